	.target	sm_90a

	.elftype	@"ET_EXEC"


//--------------------- .note.nv.tkinfo           --------------------------
	.section	.note.nv.tkinfo,"",@"SHT_NOTE"
	.sectionflags	@"SHF_NOTE_NV_TKINFO"
	.tkinfo
        /*0018*/ 	.word	0x00000002
        /*0030*/ 	.string	""
        /*0030*/ 	.string	"ptxas"
        /*0030*/ 	.string	"Cuda compilation tools, release 13.0, V13.0.88"
        /*0030*/ 	.string	"Build cuda_13.0.r13.0/compiler.36424714_0"
        /*0030*/ 	.string	"-arch sm_90a -m 64 "



//--------------------- .note.nv.cuinfo           --------------------------
	.section	.note.nv.cuinfo,"",@"SHT_NOTE"
	.sectionflags	@"SHF_NOTE_NV_CUINFO"
        /*0018*/ 	.short	0x0002
        /*001a*/ 	.short	0x005a
        /*001c*/ 	.short	0x0082
	.zero		2


//--------------------- .nv.info                  --------------------------
	.section	.nv.info,"",@"SHT_CUDA_INFO"
	.align	4


	//----- nvinfo : EIATTR_REGCOUNT
	.align		4
        /*0000*/ 	.byte	0x04, 0x2f
        /*0002*/ 	.short	(.L_53 - .L_52)
	.align		4
.L_52:
        /*0004*/ 	.word	index@(_ZN2at6native29vectorized_elementwise_kernelILi8EZZZNS0_23logical_not_kernel_cudaERNS_18TensorIteratorBaseEENKUlvE0_clEvENKUlvE_clEvEUlhE_St5arrayIPcLm2EEEEviT0_T1_)
        /*0008*/ 	.word	0x0000001e


	//----- nvinfo : EIATTR_FRAME_SIZE
	.align		4
.L_53:
        /*000c*/ 	.byte	0x04, 0x11
        /*000e*/ 	.short	(.L_55 - .L_54)
	.align		4
.L_54:
        /*0010*/ 	.word	index@(_ZN2at6native29vectorized_elementwise_kernelILi8EZZZNS0_23logical_not_kernel_cudaERNS_18TensorIteratorBaseEENKUlvE0_clEvENKUlvE_clEvEUlhE_St5arrayIPcLm2EEEEviT0_T1_)
        /*0014*/ 	.word	0x00000000


	//----- nvinfo : EIATTR_REGCOUNT
	.align		4
.L_55:
        /*0018*/ 	.byte	0x04, 0x2f
        /*001a*/ 	.short	(.L_57 - .L_56)
	.align		4
.L_56:
        /*001c*/ 	.word	index@(_ZN2at6native29vectorized_elementwise_kernelILi4EZZZNS0_23logical_not_kernel_cudaERNS_18TensorIteratorBaseEENKUlvE0_clEvENKUlvE_clEvEUlhE_St5arrayIPcLm2EEEEviT0_T1_)
        /*0020*/ 	.word	0x0000001e


	//----- nvinfo : EIATTR_FRAME_SIZE
	.align		4
.L_57:
        /*0024*/ 	.byte	0x04, 0x11
        /*0026*/ 	.short	(.L_59 - .L_58)
	.align		4
.L_58:
        /*0028*/ 	.word	index@(_ZN2at6native29vectorized_elementwise_kernelILi4EZZZNS0_23logical_not_kernel_cudaERNS_18TensorIteratorBaseEENKUlvE0_clEvENKUlvE_clEvEUlhE_St5arrayIPcLm2EEEEviT0_T1_)
        /*002c*/ 	.word	0x00000000


	//----- nvinfo : EIATTR_REGCOUNT
	.align		4
.L_59:
        /*0030*/ 	.byte	0x04, 0x2f
        /*0032*/ 	.short	(.L_61 - .L_60)
	.align		4
.L_60:
        /*0034*/ 	.word	index@(_ZN2at6native29vectorized_elementwise_kernelILi2EZZZNS0_23logical_not_kernel_cudaERNS_18TensorIteratorBaseEENKUlvE0_clEvENKUlvE_clEvEUlhE_St5arrayIPcLm2EEEEviT0_T1_)
        /*0038*/ 	.word	0x0000001e


	//----- nvinfo : EIATTR_FRAME_SIZE
	.align		4
.L_61:
        /*003c*/ 	.byte	0x04, 0x11
        /*003e*/ 	.short	(.L_63 - .L_62)
	.align		4
.L_62:
        /*0040*/ 	.word	index@(_ZN2at6native29vectorized_elementwise_kernelILi2EZZZNS0_23logical_not_kernel_cudaERNS_18TensorIteratorBaseEENKUlvE0_clEvENKUlvE_clEvEUlhE_St5arrayIPcLm2EEEEviT0_T1_)
        /*0044*/ 	.word	0x00000000


	//----- nvinfo : EIATTR_REGCOUNT
	.align		4
.L_63:
        /*0048*/ 	.byte	0x04, 0x2f
        /*004a*/ 	.short	(.L_65 - .L_64)
	.align		4
.L_64:
        /*004c*/ 	.word	index@(_ZN2at6native27unrolled_elementwise_kernelIZZZNS0_23logical_not_kernel_cudaERNS_18TensorIteratorBaseEENKUlvE0_clEvENKUlvE_clEvEUlhE_St5arrayIPcLm2EELi4E23TrivialOffsetCalculatorILi1EjESB_NS0_6memory15LoadWithoutCastENSC_16StoreWithoutCastEEEviT_T0_T2_T3_T4_T5_)
        /*0050*/ 	.word	0x00000014


	//----- nvinfo : EIATTR_FRAME_SIZE
	.align		4
.L_65:
        /*0054*/ 	.byte	0x04, 0x11
        /*0056*/ 	.short	(.L_67 - .L_66)
	.align		4
.L_66:
        /*0058*/ 	.word	index@(_ZN2at6native27unrolled_elementwise_kernelIZZZNS0_23logical_not_kernel_cudaERNS_18TensorIteratorBaseEENKUlvE0_clEvENKUlvE_clEvEUlhE_St5arrayIPcLm2EELi4E23TrivialOffsetCalculatorILi1EjESB_NS0_6memory15LoadWithoutCastENSC_16StoreWithoutCastEEEviT_T0_T2_T3_T4_T5_)
        /*005c*/ 	.word	0x00000000


	//----- nvinfo : EIATTR_REGCOUNT
	.align		4
.L_67:
        /*0060*/ 	.byte	0x04, 0x2f
        /*0062*/ 	.short	(.L_69 - .L_68)
	.align		4
.L_68:
        /*0064*/ 	.word	index@(_ZN2at6native18elementwise_kernelILi128ELi4EZNS0_22gpu_kernel_impl_nocastIZZZNS0_23logical_not_kernel_cudaERNS_18TensorIteratorBaseEENKUlvE0_clEvENKUlvE_clEvEUlhE_EEvS4_RKT_EUliE_EEviT1_)
        /*0068*/ 	.word	0x00000012


	//----- nvinfo : EIATTR_FRAME_SIZE
	.align		4
.L_69:
        /*006c*/ 	.byte	0x04, 0x11
        /*006e*/ 	.short	(.L_71 - .L_70)
	.align		4
.L_70:
        /*0070*/ 	.word	index@(_ZN2at6native18elementwise_kernelILi128ELi4EZNS0_22gpu_kernel_impl_nocastIZZZNS0_23logical_not_kernel_cudaERNS_18TensorIteratorBaseEENKUlvE0_clEvENKUlvE_clEvEUlhE_EEvS4_RKT_EUliE_EEviT1_)
        /*0074*/ 	.word	0x00000000


	//----- nvinfo : EIATTR_REGCOUNT
	.align		4
.L_71:
        /*0078*/ 	.byte	0x04, 0x2f
        /*007a*/ 	.short	(.L_73 - .L_72)
	.align		4
.L_72:
        /*007c*/ 	.word	index@(_ZN2at6native27unrolled_elementwise_kernelIZZZNS0_23logical_not_kernel_cudaERNS_18TensorIteratorBaseEENKUlvE0_clEvENKUlvE_clEvEUlhE_St5arrayIPcLm2EELi4E23TrivialOffsetCalculatorILi1EjESB_NS0_6memory12LoadWithCastILi1EEENSC_13StoreWithCastILi1EEEEEviT_T0_T2_T3_T4_T5_)
        /*0080*/ 	.word	0x0000001d


	//----- nvinfo : EIATTR_FRAME_SIZE
	.align		4
.L_73:
        /*0084*/ 	.byte	0x04, 0x11
        /*0086*/ 	.short	(.L_75 - .L_74)
	.align		4
.L_74:
        /*0088*/ 	.word	index@(_ZN2at6native27unrolled_elementwise_kernelIZZZNS0_23logical_not_kernel_cudaERNS_18TensorIteratorBaseEENKUlvE0_clEvENKUlvE_clEvEUlhE_St5arrayIPcLm2EELi4E23TrivialOffsetCalculatorILi1EjESB_NS0_6memory12LoadWithCastILi1EEENSC_13StoreWithCastILi1EEEEEviT_T0_T2_T3_T4_T5_)
        /*008c*/ 	.word	0x00000000


	//----- nvinfo : EIATTR_REGCOUNT
	.align		4
.L_75:
        /*0090*/ 	.byte	0x04, 0x2f
        /*0092*/ 	.short	(.L_77 - .L_76)
	.align		4
.L_76:
        /*0094*/ 	.word	index@(_ZN2at6native18elementwise_kernelILi128ELi4EZNS0_15gpu_kernel_implIZZZNS0_23logical_not_kernel_cudaERNS_18TensorIteratorBaseEENKUlvE0_clEvENKUlvE_clEvEUlhE_EEvS4_RKT_EUliE_EEviT1_)
        /*0098*/ 	.word	0x0000001a


	//----- nvinfo : EIATTR_FRAME_SIZE
	.align		4
.L_77:
        /*009c*/ 	.byte	0x04, 0x11
        /*009e*/ 	.short	(.L_79 - .L_78)
	.align		4
.L_78:
        /*00a0*/ 	.word	index@(_ZN2at6native18elementwise_kernelILi128ELi4EZNS0_15gpu_kernel_implIZZZNS0_23logical_not_kernel_cudaERNS_18TensorIteratorBaseEENKUlvE0_clEvENKUlvE_clEvEUlhE_EEvS4_RKT_EUliE_EEviT1_)
        /*00a4*/ 	.word	0x00000000


	//----- nvinfo : EIATTR_REGCOUNT
	.align		4
.L_79:
        /*00a8*/ 	.byte	0x04, 0x2f
        /*00aa*/ 	.short	(.L_81 - .L_80)
	.align		4
.L_80:
        /*00ac*/ 	.word	index@(_ZN2at6native29vectorized_elementwise_kernelILi8EZZZNS0_23logical_not_kernel_cudaERNS_18TensorIteratorBaseEENKUlvE0_clEvENKUlvE0_clEvEUlaE_St5arrayIPcLm2EEEEviT0_T1_)
        /*00b0*/ 	.word	0x0000001e


	//----- nvinfo : EIATTR_FRAME_SIZE
	.align		4
.L_81:
        /*00b4*/ 	.byte	0x04, 0x11
        /*00b6*/ 	.short	(.L_83 - .L_82)
	.align		4
.L_82:
        /*00b8*/ 	.word	index@(_ZN2at6native29vectorized_elementwise_kernelILi8EZZZNS0_23logical_not_kernel_cudaERNS_18TensorIteratorBaseEENKUlvE0_clEvENKUlvE0_clEvEUlaE_St5arrayIPcLm2EEEEviT0_T1_)
        /*00bc*/ 	.word	0x00000000


	//----- nvinfo : EIATTR_REGCOUNT
	.align		4
.L_83:
        /*00c0*/ 	.byte	0x04, 0x2f
        /*00c2*/ 	.short	(.L_85 - .L_84)
	.align		4
.L_84:
        /*00c4*/ 	.word	index@(_ZN2at6native29vectorized_elementwise_kernelILi4EZZZNS0_23logical_not_kernel_cudaERNS_18TensorIteratorBaseEENKUlvE0_clEvENKUlvE0_clEvEUlaE_St5arrayIPcLm2EEEEviT0_T1_)
        /*00c8*/ 	.word	0x0000001e


	//----- nvinfo : EIATTR_FRAME_SIZE
	.align		4
.L_85:
        /*00cc*/ 	.byte	0x04, 0x11
        /*00ce*/ 	.short	(.L_87 - .L_86)
	.align		4
.L_86:
        /*00d0*/ 	.word	index@(_ZN2at6native29vectorized_elementwise_kernelILi4EZZZNS0_23logical_not_kernel_cudaERNS_18TensorIteratorBaseEENKUlvE0_clEvENKUlvE0_clEvEUlaE_St5arrayIPcLm2EEEEviT0_T1_)
        /*00d4*/ 	.word	0x00000000


	//----- nvinfo : EIATTR_REGCOUNT
	.align		4
.L_87:
        /*00d8*/ 	.byte	0x04, 0x2f
        /*00da*/ 	.short	(.L_89 - .L_88)
	.align		4
.L_88:
        /*00dc*/ 	.word	index@(_ZN2at6native29vectorized_elementwise_kernelILi2EZZZNS0_23logical_not_kernel_cudaERNS_18TensorIteratorBaseEENKUlvE0_clEvENKUlvE0_clEvEUlaE_St5arrayIPcLm2EEEEviT0_T1_)
        /*00e0*/ 	.word	0x0000001e


	//----- nvinfo : EIATTR_FRAME_SIZE
	.align		4
.L_89:
        /*00e4*/ 	.byte	0x04, 0x11
        /*00e6*/ 	.short	(.L_91 - .L_90)
	.align		4
.L_90:
        /*00e8*/ 	.word	index@(_ZN2at6native29vectorized_elementwise_kernelILi2EZZZNS0_23logical_not_kernel_cudaERNS_18TensorIteratorBaseEENKUlvE0_clEvENKUlvE0_clEvEUlaE_St5arrayIPcLm2EEEEviT0_T1_)
        /*00ec*/ 	.word	0x00000000


	//----- nvinfo : EIATTR_REGCOUNT
	.align		4
.L_91:
        /*00f0*/ 	.byte	0x04, 0x2f
        /*00f2*/ 	.short	(.L_93 - .L_92)
	.align		4
.L_92:
        /*00f4*/ 	.word	index@(_ZN2at6native27unrolled_elementwise_kernelIZZZNS0_23logical_not_kernel_cudaERNS_18TensorIteratorBaseEENKUlvE0_clEvENKUlvE0_clEvEUlaE_St5arrayIPcLm2EELi4E23TrivialOffsetCalculatorILi1EjESB_NS0_6memory15LoadWithoutCastENSC_16StoreWithoutCastEEEviT_T0_T2_T3_T4_T5_)
        /*00f8*/ 	.word	0x00000014


	//----- nvinfo : EIATTR_FRAME_SIZE
	.align		4
.L_93:
        /*00fc*/ 	.byte	0x04, 0x11
        /*00fe*/ 	.short	(.L_95 - .L_94)
	.align		4
.L_94:
        /*0100*/ 	.word	index@(_ZN2at6native27unrolled_elementwise_kernelIZZZNS0_23logical_not_kernel_cudaERNS_18TensorIteratorBaseEENKUlvE0_clEvENKUlvE0_clEvEUlaE_St5arrayIPcLm2EELi4E23TrivialOffsetCalculatorILi1EjESB_NS0_6memory15LoadWithoutCastENSC_16StoreWithoutCastEEEviT_T0_T2_T3_T4_T5_)
        /*0104*/ 	.word	0x00000000


	//----- nvinfo : EIATTR_REGCOUNT
	.align		4
.L_95:
        /*0108*/ 	.byte	0x04, 0x2f
        /*010a*/ 	.short	(.L_97 - .L_96)
	.align		4
.L_96:
        /*010c*/ 	.word	index@(_ZN2at6native18elementwise_kernelILi128ELi4EZNS0_22gpu_kernel_impl_nocastIZZZNS0_23logical_not_kernel_cudaERNS_18TensorIteratorBaseEENKUlvE0_clEvENKUlvE0_clEvEUlaE_EEvS4_RKT_EUliE_EEviT1_)
        /*0110*/ 	.word	0x00000012


	//----- nvinfo : EIATTR_FRAME_SIZE
	.align		4
.L_97:
        /*0114*/ 	.byte	0x04, 0x11
        /*0116*/ 	.short	(.L_99 - .L_98)
	.align		4
.L_98:
        /*0118*/ 	.word	index@(_ZN2at6native18elementwise_kernelILi128ELi4EZNS0_22gpu_kernel_impl_nocastIZZZNS0_23logical_not_kernel_cudaERNS_18TensorIteratorBaseEENKUlvE0_clEvENKUlvE0_clEvEUlaE_EEvS4_RKT_EUliE_EEviT1_)
        /*011c*/ 	.word	0x00000000


	//----- nvinfo : EIATTR_REGCOUNT
	.align		4
.L_99:
        /*0120*/ 	.byte	0x04, 0x2f
        /*0122*/ 	.short	(.L_101 - .L_100)
	.align		4
.L_100:
        /*0124*/ 	.word	index@(_ZN2at6native27unrolled_elementwise_kernelIZZZNS0_23logical_not_kernel_cudaERNS_18TensorIteratorBaseEENKUlvE0_clEvENKUlvE0_clEvEUlaE_St5arrayIPcLm2EELi4E23TrivialOffsetCalculatorILi1EjESB_NS0_6memory12LoadWithCastILi1EEENSC_13StoreWithCastILi1EEEEEviT_T0_T2_T3_T4_T5_)
        /*0128*/ 	.word	0x0000001d


	//----- nvinfo : EIATTR_FRAME_SIZE
	.align		4
.L_101:
        /*012c*/ 	.byte	0x04, 0x11
        /*012e*/ 	.short	(.L_103 - .L_102)
	.align		4
.L_102:
        /*0130*/ 	.word	index@(_ZN2at6native27unrolled_elementwise_kernelIZZZNS0_23logical_not_kernel_cudaERNS_18TensorIteratorBaseEENKUlvE0_clEvENKUlvE0_clEvEUlaE_St5arrayIPcLm2EELi4E23TrivialOffsetCalculatorILi1EjESB_NS0_6memory12LoadWithCastILi1EEENSC_13StoreWithCastILi1EEEEEviT_T0_T2_T3_T4_T5_)
        /*0134*/ 	.word	0x00000000


	//----- nvinfo : EIATTR_REGCOUNT
	.align		4
.L_103:
        /*0138*/ 	.byte	0x04, 0x2f
        /*013a*/ 	.short	(.L_105 - .L_104)
	.align		4
.L_104:
        /*013c*/ 	.word	index@(_ZN2at6native18elementwise_kernelILi128ELi4EZNS0_15gpu_kernel_implIZZZNS0_23logical_not_kernel_cudaERNS_18TensorIteratorBaseEENKUlvE0_clEvENKUlvE0_clEvEUlaE_EEvS4_RKT_EUliE_EEviT1_)
        /*0140*/ 	.word	0x0000001a


	//----- nvinfo : EIATTR_FRAME_SIZE
	.align		4
.L_105:
        /*0144*/ 	.byte	0x04, 0x11
        /*0146*/ 	.short	(.L_107 - .L_106)
	.align		4
.L_106:
        /*0148*/ 	.word	index@(_ZN2at6native18elementwise_kernelILi128ELi4EZNS0_15gpu_kernel_implIZZZNS0_23logical_not_kernel_cudaERNS_18TensorIteratorBaseEENKUlvE0_clEvENKUlvE0_clEvEUlaE_EEvS4_RKT_EUliE_EEviT1_)
        /*014c*/ 	.word	0x00000000


	//----- nvinfo : EIATTR_REGCOUNT
	.align		4
.L_107:
        /*0150*/ 	.byte	0x04, 0x2f
        /*0152*/ 	.short	(.L_109 - .L_108)
	.align		4
.L_108:
        /*0154*/ 	.word	index@(_ZN2at6native29vectorized_elementwise_kernelILi8EZZZNS0_23logical_not_kernel_cudaERNS_18TensorIteratorBaseEENKUlvE0_clEvENKUlvE1_clEvEUliE_St5arrayIPcLm2EEEEviT0_T1_)
        /*0158*/ 	.word	0x00000020


	//----- nvinfo : EIATTR_FRAME_SIZE
	.align		4
.L_109:
        /*015c*/ 	.byte	0x04, 0x11
        /*015e*/ 	.short	(.L_111 - .L_110)
	.align		4
.L_110:
        /*0160*/ 	.word	index@(_ZN2at6native29vectorized_elementwise_kernelILi8EZZZNS0_23logical_not_kernel_cudaERNS_18TensorIteratorBaseEENKUlvE0_clEvENKUlvE1_clEvEUliE_St5arrayIPcLm2EEEEviT0_T1_)
        /*0164*/ 	.word	0x00000000


	//----- nvinfo : EIATTR_REGCOUNT
	.align		4
.L_111:
        /*0168*/ 	.byte	0x04, 0x2f
        /*016a*/ 	.short	(.L_113 - .L_112)
	.align		4
.L_112:
        /*016c*/ 	.word	index@(_ZN2at6native29vectorized_elementwise_kernelILi4EZZZNS0_23logical_not_kernel_cudaERNS_18TensorIteratorBaseEENKUlvE0_clEvENKUlvE1_clEvEUliE_St5arrayIPcLm2EEEEviT0_T1_)
        /*0170*/ 	.word	0x00000020


	//----- nvinfo : EIATTR_FRAME_SIZE
	.align		4
.L_113:
        /*0174*/ 	.byte	0x04, 0x11
        /*0176*/ 	.short	(.L_115 - .L_114)
	.align		4
.L_114:
        /*0178*/ 	.word	index@(_ZN2at6native29vectorized_elementwise_kernelILi4EZZZNS0_23logical_not_kernel_cudaERNS_18TensorIteratorBaseEENKUlvE0_clEvENKUlvE1_clEvEUliE_St5arrayIPcLm2EEEEviT0_T1_)
        /*017c*/ 	.word	0x00000000


	//----- nvinfo : EIATTR_REGCOUNT
	.align		4
.L_115:
        /*0180*/ 	.byte	0x04, 0x2f
        /*0182*/ 	.short	(.L_117 - .L_116)
	.align		4
.L_116:
        /*0184*/ 	.word	index@(_ZN2at6native29vectorized_elementwise_kernelILi2EZZZNS0_23logical_not_kernel_cudaERNS_18TensorIteratorBaseEENKUlvE0_clEvENKUlvE1_clEvEUliE_St5arrayIPcLm2EEEEviT0_T1_)
        /*0188*/ 	.word	0x00000020


	//----- nvinfo : EIATTR_FRAME_SIZE
	.align		4
.L_117:
        /*018c*/ 	.byte	0x04, 0x11
        /*018e*/ 	.short	(.L_119 - .L_118)
	.align		4
.L_118:
        /*0190*/ 	.word	index@(_ZN2at6native29vectorized_elementwise_kernelILi2EZZZNS0_23logical_not_kernel_cudaERNS_18TensorIteratorBaseEENKUlvE0_clEvENKUlvE1_clEvEUliE_St5arrayIPcLm2EEEEviT0_T1_)
        /*0194*/ 	.word	0x00000000


	//----- nvinfo : EIATTR_REGCOUNT
	.align		4
.L_119:
        /*0198*/ 	.byte	0x04, 0x2f
        /*019a*/ 	.short	(.L_121 - .L_120)
	.align		4
.L_120:
        /*019c*/ 	.word	index@(_ZN2at6native27unrolled_elementwise_kernelIZZZNS0_23logical_not_kernel_cudaERNS_18TensorIteratorBaseEENKUlvE0_clEvENKUlvE1_clEvEUliE_St5arrayIPcLm2EELi4E23TrivialOffsetCalculatorILi1EjESB_NS0_6memory15LoadWithoutCastENSC_16StoreWithoutCastEEEviT_T0_T2_T3_T4_T5_)
        /*01a0*/ 	.word	0x00000014


	//----- nvinfo : EIATTR_FRAME_SIZE
	.align		4
.L_121:
        /*01a4*/ 	.byte	0x04, 0x11
        /*01a6*/ 	.short	(.L_123 - .L_122)
	.align		4
.L_122:
        /*01a8*/ 	.word	index@(_ZN2at6native27unrolled_elementwise_kernelIZZZNS0_23logical_not_kernel_cudaERNS_18TensorIteratorBaseEENKUlvE0_clEvENKUlvE1_clEvEUliE_St5arrayIPcLm2EELi4E23TrivialOffsetCalculatorILi1EjESB_NS0_6memory15LoadWithoutCastENSC_16StoreWithoutCastEEEviT_T0_T2_T3_T4_T5_)
        /*01ac*/ 	.word	0x00000000


	//----- nvinfo : EIATTR_REGCOUNT
	.align		4
.L_123:
        /*01b0*/ 	.byte	0x04, 0x2f
        /*01b2*/ 	.short	(.L_125 - .L_124)
	.align		4
.L_124:
        /*01b4*/ 	.word	index@(_ZN2at6native18elementwise_kernelILi128ELi4EZNS0_22gpu_kernel_impl_nocastIZZZNS0_23logical_not_kernel_cudaERNS_18TensorIteratorBaseEENKUlvE0_clEvENKUlvE1_clEvEUliE_EEvS4_RKT_EUliE_EEviT1_)
        /*01b8*/ 	.word	0x00000012


	//----- nvinfo : EIATTR_FRAME_SIZE
	.align		4
.L_125:
        /*01bc*/ 	.byte	0x04, 0x11
        /*01be*/ 	.short	(.L_127 - .L_126)
	.align		4
.L_126:
        /*01c0*/ 	.word	index@(_ZN2at6native18elementwise_kernelILi128ELi4EZNS0_22gpu_kernel_impl_nocastIZZZNS0_23logical_not_kernel_cudaERNS_18TensorIteratorBaseEENKUlvE0_clEvENKUlvE1_clEvEUliE_EEvS4_RKT_EUliE_EEviT1_)
        /*01c4*/ 	.word	0x00000000


	//----- nvinfo : EIATTR_REGCOUNT
	.align		4
.L_127:
        /*01c8*/ 	.byte	0x04, 0x2f
        /*01ca*/ 	.short	(.L_129 - .L_128)
	.align		4
.L_128:
        /*01cc*/ 	.word	index@(_ZN2at6native27unrolled_elementwise_kernelIZZZNS0_23logical_not_kernel_cudaERNS_18TensorIteratorBaseEENKUlvE0_clEvENKUlvE1_clEvEUliE_St5arrayIPcLm2EELi4E23TrivialOffsetCalculatorILi1EjESB_NS0_6memory12LoadWithCastILi1EEENSC_13StoreWithCastILi1EEEEEviT_T0_T2_T3_T4_T5_)
        /*01d0*/ 	.word	0x0000001d


	//----- nvinfo : EIATTR_FRAME_SIZE
	.align		4
.L_129:
        /*01d4*/ 	.byte	0x04, 0x11
        /*01d6*/ 	.short	(.L_131 - .L_130)
	.align		4
.L_130:
        /*01d8*/ 	.word	index@(_ZN2at6native27unrolled_elementwise_kernelIZZZNS0_23logical_not_kernel_cudaERNS_18TensorIteratorBaseEENKUlvE0_clEvENKUlvE1_clEvEUliE_St5arrayIPcLm2EELi4E23TrivialOffsetCalculatorILi1EjESB_NS0_6memory12LoadWithCastILi1EEENSC_13StoreWithCastILi1EEEEEviT_T0_T2_T3_T4_T5_)
        /*01dc*/ 	.word	0x00000000


	//----- nvinfo : EIATTR_REGCOUNT
	.align		4
.L_131:
        /*01e0*/ 	.byte	0x04, 0x2f
        /*01e2*/ 	.short	(.L_133 - .L_132)
	.align		4
.L_132:
        /*01e4*/ 	.word	index@(_ZN2at6native18elementwise_kernelILi128ELi4EZNS0_15gpu_kernel_implIZZZNS0_23logical_not_kernel_cudaERNS_18TensorIteratorBaseEENKUlvE0_clEvENKUlvE1_clEvEUliE_EEvS4_RKT_EUliE_EEviT1_)
        /*01e8*/ 	.word	0x0000001a


	//----- nvinfo : EIATTR_FRAME_SIZE
	.align		4
.L_133:
        /*01ec*/ 	.byte	0x04, 0x11
        /*01ee*/ 	.short	(.L_135 - .L_134)
	.align		4
.L_134:
        /*01f0*/ 	.word	index@(_ZN2at6native18elementwise_kernelILi128ELi4EZNS0_15gpu_kernel_implIZZZNS0_23logical_not_kernel_cudaERNS_18TensorIteratorBaseEENKUlvE0_clEvENKUlvE1_clEvEUliE_EEvS4_RKT_EUliE_EEviT1_)
        /*01f4*/ 	.word	0x00000000


	//----- nvinfo : EIATTR_REGCOUNT
	.align		4
.L_135:
        /*01f8*/ 	.byte	0x04, 0x2f
        /*01fa*/ 	.short	(.L_137 - .L_136)
	.align		4
.L_136:
        /*01fc*/ 	.word	index@(_ZN2at6native29vectorized_elementwise_kernelILi8EZZZNS0_23logical_not_kernel_cudaERNS_18TensorIteratorBaseEENKUlvE0_clEvENKUlvE2_clEvEUllE_St5arrayIPcLm2EEEEviT0_T1_)
        /*0200*/ 	.word	0x00000020


	//----- nvinfo : EIATTR_FRAME_SIZE
	.align		4
.L_137:
        /*0204*/ 	.byte	0x04, 0x11
        /*0206*/ 	.short	(.L_139 - .L_138)
	.align		4
.L_138:
        /*0208*/ 	.word	index@(_ZN2at6native29vectorized_elementwise_kernelILi8EZZZNS0_23logical_not_kernel_cudaERNS_18TensorIteratorBaseEENKUlvE0_clEvENKUlvE2_clEvEUllE_St5arrayIPcLm2EEEEviT0_T1_)
        /*020c*/ 	.word	0x00000000


	//----- nvinfo : EIATTR_REGCOUNT
	.align		4
.L_139:
        /*0210*/ 	.byte	0x04, 0x2f
        /*0212*/ 	.short	(.L_141 - .L_140)
	.align		4
.L_140:
        /*0214*/ 	.word	index@(_ZN2at6native29vectorized_elementwise_kernelILi4EZZZNS0_23logical_not_kernel_cudaERNS_18TensorIteratorBaseEENKUlvE0_clEvENKUlvE2_clEvEUllE_St5arrayIPcLm2EEEEviT0_T1_)
        /*0218*/ 	.word	0x00000020


	//----- nvinfo : EIATTR_FRAME_SIZE
	.align		4
.L_141:
        /*021c*/ 	.byte	0x04, 0x11
        /*021e*/ 	.short	(.L_143 - .L_142)
	.align		4
.L_142:
        /*0220*/ 	.word	index@(_ZN2at6native29vectorized_elementwise_kernelILi4EZZZNS0_23logical_not_kernel_cudaERNS_18TensorIteratorBaseEENKUlvE0_clEvENKUlvE2_clEvEUllE_St5arrayIPcLm2EEEEviT0_T1_)
        /*0224*/ 	.word	0x00000000


	//----- nvinfo : EIATTR_REGCOUNT
	.align		4
.L_143:
        /*0228*/ 	.byte	0x04, 0x2f
        /*022a*/ 	.short	(.L_145 - .L_144)
	.align		4
.L_144:
        /*022c*/ 	.word	index@(_ZN2at6native29vectorized_elementwise_kernelILi2EZZZNS0_23logical_not_kernel_cudaERNS_18TensorIteratorBaseEENKUlvE0_clEvENKUlvE2_clEvEUllE_St5arrayIPcLm2EEEEviT0_T1_)
        /*0230*/ 	.word	0x00000020


	//----- nvinfo : EIATTR_FRAME_SIZE
	.align		4
.L_145:
        /*0234*/ 	.byte	0x04, 0x11
        /*0236*/ 	.short	(.L_147 - .L_146)
	.align		4
.L_146:
        /*0238*/ 	.word	index@(_ZN2at6native29vectorized_elementwise_kernelILi2EZZZNS0_23logical_not_kernel_cudaERNS_18TensorIteratorBaseEENKUlvE0_clEvENKUlvE2_clEvEUllE_St5arrayIPcLm2EEEEviT0_T1_)
        /*023c*/ 	.word	0x00000000


	//----- nvinfo : EIATTR_REGCOUNT
	.align		4
.L_147:
        /*0240*/ 	.byte	0x04, 0x2f
        /*0242*/ 	.short	(.L_149 - .L_148)
	.align		4
.L_148:
        /*0244*/ 	.word	index@(_ZN2at6native27unrolled_elementwise_kernelIZZZNS0_23logical_not_kernel_cudaERNS_18TensorIteratorBaseEENKUlvE0_clEvENKUlvE2_clEvEUllE_St5arrayIPcLm2EELi4E23TrivialOffsetCalculatorILi1EjESB_NS0_6memory15LoadWithoutCastENSC_16StoreWithoutCastEEEviT_T0_T2_T3_T4_T5_)
        /*0248*/ 	.word	0x00000014


	//----- nvinfo : EIATTR_FRAME_SIZE
	.align		4
.L_149:
        /*024c*/ 	.byte	0x04, 0x11
        /*024e*/ 	.short	(.L_151 - .L_150)
	.align		4
.L_150:
        /*0250*/ 	.word	index@(_ZN2at6native27unrolled_elementwise_kernelIZZZNS0_23logical_not_kernel_cudaERNS_18TensorIteratorBaseEENKUlvE0_clEvENKUlvE2_clEvEUllE_St5arrayIPcLm2EELi4E23TrivialOffsetCalculatorILi1EjESB_NS0_6memory15LoadWithoutCastENSC_16StoreWithoutCastEEEviT_T0_T2_T3_T4_T5_)
        /*0254*/ 	.word	0x00000000


	//----- nvinfo : EIATTR_REGCOUNT
	.align		4
.L_151:
        /*0258*/ 	.byte	0x04, 0x2f
        /*025a*/ 	.short	(.L_153 - .L_152)
	.align		4
.L_152:
        /*025c*/ 	.word	index@(_ZN2at6native18elementwise_kernelILi128ELi4EZNS0_22gpu_kernel_impl_nocastIZZZNS0_23logical_not_kernel_cudaERNS_18TensorIteratorBaseEENKUlvE0_clEvENKUlvE2_clEvEUllE_EEvS4_RKT_EUliE_EEviT1_)
        /*0260*/ 	.word	0x00000012


	//----- nvinfo : EIATTR_FRAME_SIZE
	.align		4
.L_153:
        /*0264*/ 	.byte	0x04, 0x11
        /*0266*/ 	.short	(.L_155 - .L_154)
	.align		4
.L_154:
        /*0268*/ 	.word	index@(_ZN2at6native18elementwise_kernelILi128ELi4EZNS0_22gpu_kernel_impl_nocastIZZZNS0_23logical_not_kernel_cudaERNS_18TensorIteratorBaseEENKUlvE0_clEvENKUlvE2_clEvEUllE_EEvS4_RKT_EUliE_EEviT1_)
        /*026c*/ 	.word	0x00000000


	//----- nvinfo : EIATTR_REGCOUNT
	.align		4
.L_155:
        /*0270*/ 	.byte	0x04, 0x2f
        /*0272*/ 	.short	(.L_157 - .L_156)
	.align		4
.L_156:
        /*0274*/ 	.word	index@(_ZN2at6native27unrolled_elementwise_kernelIZZZNS0_23logical_not_kernel_cudaERNS_18TensorIteratorBaseEENKUlvE0_clEvENKUlvE2_clEvEUllE_St5arrayIPcLm2EELi4E23TrivialOffsetCalculatorILi1EjESB_NS0_6memory12LoadWithCastILi1EEENSC_13StoreWithCastILi1EEEEEviT_T0_T2_T3_T4_T5_)
        /*0278*/ 	.word	0x00000020


	//----- nvinfo : EIATTR_FRAME_SIZE
	.align		4
.L_157:
        /*027c*/ 	.byte	0x04, 0x11
        /*027e*/ 	.short	(.L_159 - .L_158)
	.align		4
.L_158:
        /*0280*/ 	.word	index@(_ZN2at6native27unrolled_elementwise_kernelIZZZNS0_23logical_not_kernel_cudaERNS_18TensorIteratorBaseEENKUlvE0_clEvENKUlvE2_clEvEUllE_St5arrayIPcLm2EELi4E23TrivialOffsetCalculatorILi1EjESB_NS0_6memory12LoadWithCastILi1EEENSC_13StoreWithCastILi1EEEEEviT_T0_T2_T3_T4_T5_)
        /*0284*/ 	.word	0x00000000


	//----- nvinfo : EIATTR_REGCOUNT
	.align		4
.L_159:
        /*0288*/ 	.byte	0x04, 0x2f
        /*028a*/ 	.short	(.L_161 - .L_160)
	.align		4
.L_160:
        /*028c*/ 	.word	index@(_ZN2at6native18elementwise_kernelILi128ELi4EZNS0_15gpu_kernel_implIZZZNS0_23logical_not_kernel_cudaERNS_18TensorIteratorBaseEENKUlvE0_clEvENKUlvE2_clEvEUllE_EEvS4_RKT_EUliE_EEviT1_)
        /*0290*/ 	.word	0x0000001a


	//----- nvinfo : EIATTR_FRAME_SIZE
	.align		4
.L_161:
        /*0294*/ 	.byte	0x04, 0x11
        /*0296*/ 	.short	(.L_163 - .L_162)
	.align		4
.L_162:
        /*0298*/ 	.word	index@(_ZN2at6native18elementwise_kernelILi128ELi4EZNS0_15gpu_kernel_implIZZZNS0_23logical_not_kernel_cudaERNS_18TensorIteratorBaseEENKUlvE0_clEvENKUlvE2_clEvEUllE_EEvS4_RKT_EUliE_EEviT1_)
        /*029c*/ 	.word	0x00000000


	//----- nvinfo : EIATTR_REGCOUNT
	.align		4
.L_163:
        /*02a0*/ 	.byte	0x04, 0x2f
        /*02a2*/ 	.short	(.L_165 - .L_164)
	.align		4
.L_164:
        /*02a4*/ 	.word	index@(_ZN2at6native29vectorized_elementwise_kernelILi8EZZZNS0_23logical_not_kernel_cudaERNS_18TensorIteratorBaseEENKUlvE0_clEvENKUlvE3_clEvEUlsE_St5arrayIPcLm2EEEEviT0_T1_)
        /*02a8*/ 	.word	0x00000020


	//----- nvinfo : EIATTR_FRAME_SIZE
	.align		4
.L_165:
        /*02ac*/ 	.byte	0x04, 0x11
        /*02ae*/ 	.short	(.L_167 - .L_166)
	.align		4
.L_166:
        /*02b0*/ 	.word	index@(_ZN2at6native29vectorized_elementwise_kernelILi8EZZZNS0_23logical_not_kernel_cudaERNS_18TensorIteratorBaseEENKUlvE0_clEvENKUlvE3_clEvEUlsE_St5arrayIPcLm2EEEEviT0_T1_)
        /*02b4*/ 	.word	0x00000000


	//----- nvinfo : EIATTR_REGCOUNT
	.align		4
.L_167:
        /*02b8*/ 	.byte	0x04, 0x2f
        /*02ba*/ 	.short	(.L_169 - .L_168)
	.align		4
.L_168:
        /*02bc*/ 	.word	index@(_ZN2at6native29vectorized_elementwise_kernelILi4EZZZNS0_23logical_not_kernel_cudaERNS_18TensorIteratorBaseEENKUlvE0_clEvENKUlvE3_clEvEUlsE_St5arrayIPcLm2EEEEviT0_T1_)
        /*02c0*/ 	.word	0x00000020


	//----- nvinfo : EIATTR_FRAME_SIZE
	.align		4
.L_169:
        /*02c4*/ 	.byte	0x04, 0x11
        /*02c6*/ 	.short	(.L_171 - .L_170)
	.align		4
.L_170:
        /*02c8*/ 	.word	index@(_ZN2at6native29vectorized_elementwise_kernelILi4EZZZNS0_23logical_not_kernel_cudaERNS_18TensorIteratorBaseEENKUlvE0_clEvENKUlvE3_clEvEUlsE_St5arrayIPcLm2EEEEviT0_T1_)
        /*02cc*/ 	.word	0x00000000


	//----- nvinfo : EIATTR_REGCOUNT
	.align		4
.L_171:
        /*02d0*/ 	.byte	0x04, 0x2f
        /*02d2*/ 	.short	(.L_173 - .L_172)
	.align		4
.L_172:
        /*02d4*/ 	.word	index@(_ZN2at6native29vectorized_elementwise_kernelILi2EZZZNS0_23logical_not_kernel_cudaERNS_18TensorIteratorBaseEENKUlvE0_clEvENKUlvE3_clEvEUlsE_St5arrayIPcLm2EEEEviT0_T1_)
        /*02d8*/ 	.word	0x00000020


	//----- nvinfo : EIATTR_FRAME_SIZE
	.align		4
.L_173:
        /*02dc*/ 	.byte	0x04, 0x11
        /*02de*/ 	.short	(.L_175 - .L_174)
	.align		4
.L_174:
        /*02e0*/ 	.word	index@(_ZN2at6native29vectorized_elementwise_kernelILi2EZZZNS0_23logical_not_kernel_cudaERNS_18TensorIteratorBaseEENKUlvE0_clEvENKUlvE3_clEvEUlsE_St5arrayIPcLm2EEEEviT0_T1_)
        /*02e4*/ 	.word	0x00000000


	//----- nvinfo : EIATTR_REGCOUNT
	.align		4
.L_175:
        /*02e8*/ 	.byte	0x04, 0x2f
        /*02ea*/ 	.short	(.L_177 - .L_176)
	.align		4
.L_176:
        /*02ec*/ 	.word	index@(_ZN2at6native27unrolled_elementwise_kernelIZZZNS0_23logical_not_kernel_cudaERNS_18TensorIteratorBaseEENKUlvE0_clEvENKUlvE3_clEvEUlsE_St5arrayIPcLm2EELi4E23TrivialOffsetCalculatorILi1EjESB_NS0_6memory15LoadWithoutCastENSC_16StoreWithoutCastEEEviT_T0_T2_T3_T4_T5_)
        /*02f0*/ 	.word	0x00000014


	//----- nvinfo : EIATTR_FRAME_SIZE
	.align		4
.L_177:
        /*02f4*/ 	.byte	0x04, 0x11
        /*02f6*/ 	.short	(.L_179 - .L_178)
	.align		4
.L_178:
        /*02f8*/ 	.word	index@(_ZN2at6native27unrolled_elementwise_kernelIZZZNS0_23logical_not_kernel_cudaERNS_18TensorIteratorBaseEENKUlvE0_clEvENKUlvE3_clEvEUlsE_St5arrayIPcLm2EELi4E23TrivialOffsetCalculatorILi1EjESB_NS0_6memory15LoadWithoutCastENSC_16StoreWithoutCastEEEviT_T0_T2_T3_T4_T5_)
        /*02fc*/ 	.word	0x00000000


	//----- nvinfo : EIATTR_REGCOUNT
	.align		4
.L_179:
        /*0300*/ 	.byte	0x04, 0x2f
        /*0302*/ 	.short	(.L_181 - .L_180)
	.align		4
.L_180:
        /*0304*/ 	.word	index@(_ZN2at6native18elementwise_kernelILi128ELi4EZNS0_22gpu_kernel_impl_nocastIZZZNS0_23logical_not_kernel_cudaERNS_18TensorIteratorBaseEENKUlvE0_clEvENKUlvE3_clEvEUlsE_EEvS4_RKT_EUliE_EEviT1_)
        /*0308*/ 	.word	0x00000012


	//----- nvinfo : EIATTR_FRAME_SIZE
	.align		4
.L_181:
        /*030c*/ 	.byte	0x04, 0x11
        /*030e*/ 	.short	(.L_183 - .L_182)
	.align		4
.L_182:
        /*0310*/ 	.word	index@(_ZN2at6native18elementwise_kernelILi128ELi4EZNS0_22gpu_kernel_impl_nocastIZZZNS0_23logical_not_kernel_cudaERNS_18TensorIteratorBaseEENKUlvE0_clEvENKUlvE3_clEvEUlsE_EEvS4_RKT_EUliE_EEviT1_)
        /*0314*/ 	.word	0x00000000


	//----- nvinfo : EIATTR_REGCOUNT
	.align		4
.L_183:
        /*0318*/ 	.byte	0x04, 0x2f
        /*031a*/ 	.short	(.L_185 - .L_184)
	.align		4
.L_184:
        /*031c*/ 	.word	index@(_ZN2at6native27unrolled_elementwise_kernelIZZZNS0_23logical_not_kernel_cudaERNS_18TensorIteratorBaseEENKUlvE0_clEvENKUlvE3_clEvEUlsE_St5arrayIPcLm2EELi4E23TrivialOffsetCalculatorILi1EjESB_NS0_6memory12LoadWithCastILi1EEENSC_13StoreWithCastILi1EEEEEviT_T0_T2_T3_T4_T5_)
        /*0320*/ 	.word	0x0000001c


	//----- nvinfo : EIATTR_FRAME_SIZE
	.align		4
.L_185:
        /*0324*/ 	.byte	0x04, 0x11
        /*0326*/ 	.short	(.L_187 - .L_186)
	.align		4
.L_186:
        /*0328*/ 	.word	index@(_ZN2at6native27unrolled_elementwise_kernelIZZZNS0_23logical_not_kernel_cudaERNS_18TensorIteratorBaseEENKUlvE0_clEvENKUlvE3_clEvEUlsE_St5arrayIPcLm2EELi4E23TrivialOffsetCalculatorILi1EjESB_NS0_6memory12LoadWithCastILi1EEENSC_13StoreWithCastILi1EEEEEviT_T0_T2_T3_T4_T5_)
        /*032c*/ 	.word	0x00000000


	//----- nvinfo : EIATTR_REGCOUNT
	.align		4
.L_187:
        /*0330*/ 	.byte	0x04, 0x2f
        /*0332*/ 	.short	(.L_189 - .L_188)
	.align		4
.L_188:
        /*0334*/ 	.word	index@(_ZN2at6native18elementwise_kernelILi128ELi4EZNS0_15gpu_kernel_implIZZZNS0_23logical_not_kernel_cudaERNS_18TensorIteratorBaseEENKUlvE0_clEvENKUlvE3_clEvEUlsE_EEvS4_RKT_EUliE_EEviT1_)
        /*0338*/ 	.word	0x0000001a


	//----- nvinfo : EIATTR_FRAME_SIZE
	.align		4
.L_189:
        /*033c*/ 	.byte	0x04, 0x11
        /*033e*/ 	.short	(.L_191 - .L_190)
	.align		4
.L_190:
        /*0340*/ 	.word	index@(_ZN2at6native18elementwise_kernelILi128ELi4EZNS0_15gpu_kernel_implIZZZNS0_23logical_not_kernel_cudaERNS_18TensorIteratorBaseEENKUlvE0_clEvENKUlvE3_clEvEUlsE_EEvS4_RKT_EUliE_EEviT1_)
        /*0344*/ 	.word	0x00000000


	//----- nvinfo : EIATTR_REGCOUNT
	.align		4
.L_191:
        /*0348*/ 	.byte	0x04, 0x2f
        /*034a*/ 	.short	(.L_193 - .L_192)
	.align		4
.L_192:
        /*034c*/ 	.word	index@(_ZN2at6native29vectorized_elementwise_kernelILi8EZZZNS0_23logical_not_kernel_cudaERNS_18TensorIteratorBaseEENKUlvE0_clEvENKUlvE4_clEvEUldE_St5arrayIPcLm2EEEEviT0_T1_)
        /*0350*/ 	.word	0x00000020


	//----- nvinfo : EIATTR_FRAME_SIZE
	.align		4
.L_193:
        /*0354*/ 	.byte	0x04, 0x11
        /*0356*/ 	.short	(.L_195 - .L_194)
	.align		4
.L_194:
        /*0358*/ 	.word	index@(_ZN2at6native29vectorized_elementwise_kernelILi8EZZZNS0_23logical_not_kernel_cudaERNS_18TensorIteratorBaseEENKUlvE0_clEvENKUlvE4_clEvEUldE_St5arrayIPcLm2EEEEviT0_T1_)
        /*035c*/ 	.word	0x00000000


	//----- nvinfo : EIATTR_REGCOUNT
	.align		4
.L_195:
        /*0360*/ 	.byte	0x04, 0x2f
        /*0362*/ 	.short	(.L_197 - .L_196)
	.align		4
.L_196:
        /*0364*/ 	.word	index@(_ZN2at6native29vectorized_elementwise_kernelILi4EZZZNS0_23logical_not_kernel_cudaERNS_18TensorIteratorBaseEENKUlvE0_clEvENKUlvE4_clEvEUldE_St5arrayIPcLm2EEEEviT0_T1_)
        /*0368*/ 	.word	0x00000020


	//----- nvinfo : EIATTR_FRAME_SIZE
	.align		4
.L_197:
        /*036c*/ 	.byte	0x04, 0x11
        /*036e*/ 	.short	(.L_199 - .L_198)
	.align		4
.L_198:
        /*0370*/ 	.word	index@(_ZN2at6native29vectorized_elementwise_kernelILi4EZZZNS0_23logical_not_kernel_cudaERNS_18TensorIteratorBaseEENKUlvE0_clEvENKUlvE4_clEvEUldE_St5arrayIPcLm2EEEEviT0_T1_)
        /*0374*/ 	.word	0x00000000


	//----- nvinfo : EIATTR_REGCOUNT
	.align		4
.L_199:
        /*0378*/ 	.byte	0x04, 0x2f
        /*037a*/ 	.short	(.L_201 - .L_200)
	.align		4
.L_200:
        /*037c*/ 	.word	index@(_ZN2at6native29vectorized_elementwise_kernelILi2EZZZNS0_23logical_not_kernel_cudaERNS_18TensorIteratorBaseEENKUlvE0_clEvENKUlvE4_clEvEUldE_St5arrayIPcLm2EEEEviT0_T1_)
        /*0380*/ 	.word	0x00000020


	//----- nvinfo : EIATTR_FRAME_SIZE
	.align		4
.L_201:
        /*0384*/ 	.byte	0x04, 0x11
        /*0386*/ 	.short	(.L_203 - .L_202)
	.align		4
.L_202:
        /*0388*/ 	.word	index@(_ZN2at6native29vectorized_elementwise_kernelILi2EZZZNS0_23logical_not_kernel_cudaERNS_18TensorIteratorBaseEENKUlvE0_clEvENKUlvE4_clEvEUldE_St5arrayIPcLm2EEEEviT0_T1_)
        /*038c*/ 	.word	0x00000000


	//----- nvinfo : EIATTR_REGCOUNT
	.align		4
.L_203:
        /*0390*/ 	.byte	0x04, 0x2f
        /*0392*/ 	.short	(.L_205 - .L_204)
	.align		4
.L_204:
        /*0394*/ 	.word	index@(_ZN2at6native27unrolled_elementwise_kernelIZZZNS0_23logical_not_kernel_cudaERNS_18TensorIteratorBaseEENKUlvE0_clEvENKUlvE4_clEvEUldE_St5arrayIPcLm2EELi4E23TrivialOffsetCalculatorILi1EjESB_NS0_6memory15LoadWithoutCastENSC_16StoreWithoutCastEEEviT_T0_T2_T3_T4_T5_)
        /*0398*/ 	.word	0x00000014


	//----- nvinfo : EIATTR_FRAME_SIZE
	.align		4
.L_205:
        /*039c*/ 	.byte	0x04, 0x11
        /*039e*/ 	.short	(.L_207 - .L_206)
	.align		4
.L_206:
        /*03a0*/ 	.word	index@(_ZN2at6native27unrolled_elementwise_kernelIZZZNS0_23logical_not_kernel_cudaERNS_18TensorIteratorBaseEENKUlvE0_clEvENKUlvE4_clEvEUldE_St5arrayIPcLm2EELi4E23TrivialOffsetCalculatorILi1EjESB_NS0_6memory15LoadWithoutCastENSC_16StoreWithoutCastEEEviT_T0_T2_T3_T4_T5_)
        /*03a4*/ 	.word	0x00000000


	//----- nvinfo : EIATTR_REGCOUNT
	.align		4
.L_207:
        /*03a8*/ 	.byte	0x04, 0x2f
        /*03aa*/ 	.short	(.L_209 - .L_208)
	.align		4
.L_208:
        /*03ac*/ 	.word	index@(_ZN2at6native18elementwise_kernelILi128ELi4EZNS0_22gpu_kernel_impl_nocastIZZZNS0_23logical_not_kernel_cudaERNS_18TensorIteratorBaseEENKUlvE0_clEvENKUlvE4_clEvEUldE_EEvS4_RKT_EUliE_EEviT1_)
        /*03b0*/ 	.word	0x00000012


	//----- nvinfo : EIATTR_FRAME_SIZE
	.align		4
.L_209:
        /*03b4*/ 	.byte	0x04, 0x11
        /*03b6*/ 	.short	(.L_211 - .L_210)
	.align		4
.L_210:
        /*03b8*/ 	.word	index@(_ZN2at6native18elementwise_kernelILi128ELi4EZNS0_22gpu_kernel_impl_nocastIZZZNS0_23logical_not_kernel_cudaERNS_18TensorIteratorBaseEENKUlvE0_clEvENKUlvE4_clEvEUldE_EEvS4_RKT_EUliE_EEviT1_)
        /*03bc*/ 	.word	0x00000000


	//----- nvinfo : EIATTR_REGCOUNT
	.align		4
.L_211:
        /*03c0*/ 	.byte	0x04, 0x2f
        /*03c2*/ 	.short	(.L_213 - .L_212)
	.align		4
.L_212:
        /*03c4*/ 	.word	index@(_ZN2at6native27unrolled_elementwise_kernelIZZZNS0_23logical_not_kernel_cudaERNS_18TensorIteratorBaseEENKUlvE0_clEvENKUlvE4_clEvEUldE_St5arrayIPcLm2EELi4E23TrivialOffsetCalculatorILi1EjESB_NS0_6memory12LoadWithCastILi1EEENSC_13StoreWithCastILi1EEEEEviT_T0_T2_T3_T4_T5_)
        /*03c8*/ 	.word	0x00000020


	//----- nvinfo : EIATTR_FRAME_SIZE
	.align		4
.L_213:
        /*03cc*/ 	.byte	0x04, 0x11
        /*03ce*/ 	.short	(.L_215 - .L_214)
	.align		4
.L_214:
        /*03d0*/ 	.word	index@(_ZN2at6native27unrolled_elementwise_kernelIZZZNS0_23logical_not_kernel_cudaERNS_18TensorIteratorBaseEENKUlvE0_clEvENKUlvE4_clEvEUldE_St5arrayIPcLm2EELi4E23TrivialOffsetCalculatorILi1EjESB_NS0_6memory12LoadWithCastILi1EEENSC_13StoreWithCastILi1EEEEEviT_T0_T2_T3_T4_T5_)
        /*03d4*/ 	.word	0x00000000


	//----- nvinfo : EIATTR_REGCOUNT
	.align		4
.L_215:
        /*03d8*/ 	.byte	0x04, 0x2f
        /*03da*/ 	.short	(.L_217 - .L_216)
	.align		4
.L_216:
        /*03dc*/ 	.word	index@(_ZN2at6native18elementwise_kernelILi128ELi4EZNS0_15gpu_kernel_implIZZZNS0_23logical_not_kernel_cudaERNS_18TensorIteratorBaseEENKUlvE0_clEvENKUlvE4_clEvEUldE_EEvS4_RKT_EUliE_EEviT1_)
        /*03e0*/ 	.word	0x0000001a


	//----- nvinfo : EIATTR_FRAME_SIZE
	.align		4
.L_217:
        /*03e4*/ 	.byte	0x04, 0x11
        /*03e6*/ 	.short	(.L_219 - .L_218)
	.align		4
.L_218:
        /*03e8*/ 	.word	index@(_ZN2at6native18elementwise_kernelILi128ELi4EZNS0_15gpu_kernel_implIZZZNS0_23logical_not_kernel_cudaERNS_18TensorIteratorBaseEENKUlvE0_clEvENKUlvE4_clEvEUldE_EEvS4_RKT_EUliE_EEviT1_)
        /*03ec*/ 	.word	0x00000000


	//----- nvinfo : EIATTR_REGCOUNT
	.align		4
.L_219:
        /*03f0*/ 	.byte	0x04, 0x2f
        /*03f2*/ 	.short	(.L_221 - .L_220)
	.align		4
.L_220:
        /*03f4*/ 	.word	index@(_ZN2at6native29vectorized_elementwise_kernelILi8EZZZNS0_23logical_not_kernel_cudaERNS_18TensorIteratorBaseEENKUlvE0_clEvENKUlvE5_clEvEUlfE_St5arrayIPcLm2EEEEviT0_T1_)
        /*03f8*/ 	.word	0x00000020


	//----- nvinfo : EIATTR_FRAME_SIZE
	.align		4
.L_221:
        /*03fc*/ 	.byte	0x04, 0x11
        /*03fe*/ 	.short	(.L_223 - .L_222)
	.align		4
.L_222:
        /*0400*/ 	.word	index@(_ZN2at6native29vectorized_elementwise_kernelILi8EZZZNS0_23logical_not_kernel_cudaERNS_18TensorIteratorBaseEENKUlvE0_clEvENKUlvE5_clEvEUlfE_St5arrayIPcLm2EEEEviT0_T1_)
        /*0404*/ 	.word	0x00000000


	//----- nvinfo : EIATTR_REGCOUNT
	.align		4
.L_223:
        /*0408*/ 	.byte	0x04, 0x2f
        /*040a*/ 	.short	(.L_225 - .L_224)
	.align		4
.L_224:
        /*040c*/ 	.word	index@(_ZN2at6native29vectorized_elementwise_kernelILi4EZZZNS0_23logical_not_kernel_cudaERNS_18TensorIteratorBaseEENKUlvE0_clEvENKUlvE5_clEvEUlfE_St5arrayIPcLm2EEEEviT0_T1_)
        /*0410*/ 	.word	0x00000020


	//----- nvinfo : EIATTR_FRAME_SIZE
	.align		4
.L_225:
        /*0414*/ 	.byte	0x04, 0x11
        /*0416*/ 	.short	(.L_227 - .L_226)
	.align		4
.L_226:
        /*0418*/ 	.word	index@(_ZN2at6native29vectorized_elementwise_kernelILi4EZZZNS0_23logical_not_kernel_cudaERNS_18TensorIteratorBaseEENKUlvE0_clEvENKUlvE5_clEvEUlfE_St5arrayIPcLm2EEEEviT0_T1_)
        /*041c*/ 	.word	0x00000000


	//----- nvinfo : EIATTR_REGCOUNT
	.align		4
.L_227:
        /*0420*/ 	.byte	0x04, 0x2f
        /*0422*/ 	.short	(.L_229 - .L_228)
	.align		4
.L_228:
        /*0424*/ 	.word	index@(_ZN2at6native29vectorized_elementwise_kernelILi2EZZZNS0_23logical_not_kernel_cudaERNS_18TensorIteratorBaseEENKUlvE0_clEvENKUlvE5_clEvEUlfE_St5arrayIPcLm2EEEEviT0_T1_)
        /*0428*/ 	.word	0x00000020


	//----- nvinfo : EIATTR_FRAME_SIZE
	.align		4
.L_229:
        /*042c*/ 	.byte	0x04, 0x11
        /*042e*/ 	.short	(.L_231 - .L_230)
	.align		4
.L_230:
        /*0430*/ 	.word	index@(_ZN2at6native29vectorized_elementwise_kernelILi2EZZZNS0_23logical_not_kernel_cudaERNS_18TensorIteratorBaseEENKUlvE0_clEvENKUlvE5_clEvEUlfE_St5arrayIPcLm2EEEEviT0_T1_)
        /*0434*/ 	.word	0x00000000


	//----- nvinfo : EIATTR_REGCOUNT
	.align		4
.L_231:
        /*0438*/ 	.byte	0x04, 0x2f
        /*043a*/ 	.short	(.L_233 - .L_232)
	.align		4
.L_232:
        /*043c*/ 	.word	index@(_ZN2at6native27unrolled_elementwise_kernelIZZZNS0_23logical_not_kernel_cudaERNS_18TensorIteratorBaseEENKUlvE0_clEvENKUlvE5_clEvEUlfE_St5arrayIPcLm2EELi4E23TrivialOffsetCalculatorILi1EjESB_NS0_6memory15LoadWithoutCastENSC_16StoreWithoutCastEEEviT_T0_T2_T3_T4_T5_)
        /*0440*/ 	.word	0x00000014


	//----- nvinfo : EIATTR_FRAME_SIZE
	.align		4
.L_233:
        /*0444*/ 	.byte	0x04, 0x11
        /*0446*/ 	.short	(.L_235 - .L_234)
	.align		4
.L_234:
        /*0448*/ 	.word	index@(_ZN2at6native27unrolled_elementwise_kernelIZZZNS0_23logical_not_kernel_cudaERNS_18TensorIteratorBaseEENKUlvE0_clEvENKUlvE5_clEvEUlfE_St5arrayIPcLm2EELi4E23TrivialOffsetCalculatorILi1EjESB_NS0_6memory15LoadWithoutCastENSC_16StoreWithoutCastEEEviT_T0_T2_T3_T4_T5_)
        /*044c*/ 	.word	0x00000000


	//----- nvinfo : EIATTR_REGCOUNT
	.align		4
.L_235:
        /*0450*/ 	.byte	0x04, 0x2f
        /*0452*/ 	.short	(.L_237 - .L_236)
	.align		4
.L_236:
        /*0454*/ 	.word	index@(_ZN2at6native18elementwise_kernelILi128ELi4EZNS0_22gpu_kernel_impl_nocastIZZZNS0_23logical_not_kernel_cudaERNS_18TensorIteratorBaseEENKUlvE0_clEvENKUlvE5_clEvEUlfE_EEvS4_RKT_EUliE_EEviT1_)
        /*0458*/ 	.word	0x00000012


	//----- nvinfo : EIATTR_FRAME_SIZE
	.align		4
.L_237:
        /*045c*/ 	.byte	0x04, 0x11
        /*045e*/ 	.short	(.L_239 - .L_238)
	.align		4
.L_238:
        /*0460*/ 	.word	index@(_ZN2at6native18elementwise_kernelILi128ELi4EZNS0_22gpu_kernel_impl_nocastIZZZNS0_23logical_not_kernel_cudaERNS_18TensorIteratorBaseEENKUlvE0_clEvENKUlvE5_clEvEUlfE_EEvS4_RKT_EUliE_EEviT1_)
        /*0464*/ 	.word	0x00000000


	//----- nvinfo : EIATTR_REGCOUNT
	.align		4
.L_239:
        /*0468*/ 	.byte	0x04, 0x2f
        /*046a*/ 	.short	(.L_241 - .L_240)
	.align		4
.L_240:
        /*046c*/ 	.word	index@(_ZN2at6native27unrolled_elementwise_kernelIZZZNS0_23logical_not_kernel_cudaERNS_18TensorIteratorBaseEENKUlvE0_clEvENKUlvE5_clEvEUlfE_St5arrayIPcLm2EELi4E23TrivialOffsetCalculatorILi1EjESB_NS0_6memory12LoadWithCastILi1EEENSC_13StoreWithCastILi1EEEEEviT_T0_T2_T3_T4_T5_)
        /*0470*/ 	.word	0x0000001d


	//----- nvinfo : EIATTR_FRAME_SIZE
	.align		4
.L_241:
        /*0474*/ 	.byte	0x04, 0x11
        /*0476*/ 	.short	(.L_243 - .L_242)
	.align		4
.L_242:
        /*0478*/ 	.word	index@(_ZN2at6native27unrolled_elementwise_kernelIZZZNS0_23logical_not_kernel_cudaERNS_18TensorIteratorBaseEENKUlvE0_clEvENKUlvE5_clEvEUlfE_St5arrayIPcLm2EELi4E23TrivialOffsetCalculatorILi1EjESB_NS0_6memory12LoadWithCastILi1EEENSC_13StoreWithCastILi1EEEEEviT_T0_T2_T3_T4_T5_)
        /*047c*/ 	.word	0x00000000


	//----- nvinfo : EIATTR_REGCOUNT
	.align		4
.L_243:
        /*0480*/ 	.byte	0x04, 0x2f
        /*0482*/ 	.short	(.L_245 - .L_244)
	.align		4
.L_244:
        /*0484*/ 	.word	index@(_ZN2at6native18elementwise_kernelILi128ELi4EZNS0_15gpu_kernel_implIZZZNS0_23logical_not_kernel_cudaERNS_18TensorIteratorBaseEENKUlvE0_clEvENKUlvE5_clEvEUlfE_EEvS4_RKT_EUliE_EEviT1_)
        /*0488*/ 	.word	0x0000001a


	//----- nvinfo : EIATTR_FRAME_SIZE
	.align		4
.L_245:
        /*048c*/ 	.byte	0x04, 0x11
        /*048e*/ 	.short	(.L_247 - .L_246)
	.align		4
.L_246:
        /*0490*/ 	.word	index@(_ZN2at6native18elementwise_kernelILi128ELi4EZNS0_15gpu_kernel_implIZZZNS0_23logical_not_kernel_cudaERNS_18TensorIteratorBaseEENKUlvE0_clEvENKUlvE5_clEvEUlfE_EEvS4_RKT_EUliE_EEviT1_)
        /*0494*/ 	.word	0x00000000


	//----- nvinfo : EIATTR_REGCOUNT
	.align		4
.L_247:
        /*0498*/ 	.byte	0x04, 0x2f
        /*049a*/ 	.short	(.L_249 - .L_248)
	.align		4
.L_248:
        /*049c*/ 	.word	index@(_ZN2at6native29vectorized_elementwise_kernelILi8EZZZNS0_23logical_not_kernel_cudaERNS_18TensorIteratorBaseEENKUlvE0_clEvENKUlvE6_clEvEUlN3c107complexIdEEE_St5arrayIPcLm2EEEEviT0_T1_)
        /*04a0*/ 	.word	0x00000022


	//----- nvinfo : EIATTR_FRAME_SIZE
	.align		4
.L_249:
        /*04a4*/ 	.byte	0x04, 0x11
        /*04a6*/ 	.short	(.L_251 - .L_250)
	.align		4
.L_250:
        /*04a8*/ 	.word	index@(_ZN2at6native29vectorized_elementwise_kernelILi8EZZZNS0_23logical_not_kernel_cudaERNS_18TensorIteratorBaseEENKUlvE0_clEvENKUlvE6_clEvEUlN3c107complexIdEEE_St5arrayIPcLm2EEEEviT0_T1_)
        /*04ac*/ 	.word	0x00000000


	//----- nvinfo : EIATTR_REGCOUNT
	.align		4
.L_251:
        /*04b0*/ 	.byte	0x04, 0x2f
        /*04b2*/ 	.short	(.L_253 - .L_252)
	.align		4
.L_252:
        /*04b4*/ 	.word	index@(_ZN2at6native29vectorized_elementwise_kernelILi4EZZZNS0_23logical_not_kernel_cudaERNS_18TensorIteratorBaseEENKUlvE0_clEvENKUlvE6_clEvEUlN3c107complexIdEEE_St5arrayIPcLm2EEEEviT0_T1_)
        /*04b8*/ 	.word	0x00000022


	//----- nvinfo : EIATTR_FRAME_SIZE
	.align		4
.L_253:
        /*04bc*/ 	.byte	0x04, 0x11
        /*04be*/ 	.short	(.L_255 - .L_254)
	.align		4
.L_254:
        /*04c0*/ 	.word	index@(_ZN2at6native29vectorized_elementwise_kernelILi4EZZZNS0_23logical_not_kernel_cudaERNS_18TensorIteratorBaseEENKUlvE0_clEvENKUlvE6_clEvEUlN3c107complexIdEEE_St5arrayIPcLm2EEEEviT0_T1_)
        /*04c4*/ 	.word	0x00000000


	//----- nvinfo : EIATTR_REGCOUNT
	.align		4
.L_255:
        /*04c8*/ 	.byte	0x04, 0x2f
        /*04ca*/ 	.short	(.L_257 - .L_256)
	.align		4
.L_256:
        /*04cc*/ 	.word	index@(_ZN2at6native29vectorized_elementwise_kernelILi2EZZZNS0_23logical_not_kernel_cudaERNS_18TensorIteratorBaseEENKUlvE0_clEvENKUlvE6_clEvEUlN3c107complexIdEEE_St5arrayIPcLm2EEEEviT0_T1_)
        /*04d0*/ 	.word	0x00000026


	//----- nvinfo : EIATTR_FRAME_SIZE
	.align		4
.L_257:
        /*04d4*/ 	.byte	0x04, 0x11
        /*04d6*/ 	.short	(.L_259 - .L_258)
	.align		4
.L_258:
        /*04d8*/ 	.word	index@(_ZN2at6native29vectorized_elementwise_kernelILi2EZZZNS0_23logical_not_kernel_cudaERNS_18TensorIteratorBaseEENKUlvE0_clEvENKUlvE6_clEvEUlN3c107complexIdEEE_St5arrayIPcLm2EEEEviT0_T1_)
        /*04dc*/ 	.word	0x00000000


	//----- nvinfo : EIATTR_REGCOUNT
	.align		4
.L_259:
        /*04e0*/ 	.byte	0x04, 0x2f
        /*04e2*/ 	.short	(.L_261 - .L_260)
	.align		4
.L_260:
        /*04e4*/ 	.word	index@(_ZN2at6native27unrolled_elementwise_kernelIZZZNS0_23logical_not_kernel_cudaERNS_18TensorIteratorBaseEENKUlvE0_clEvENKUlvE6_clEvEUlN3c107complexIdEEE_St5arrayIPcLm2EELi4E23TrivialOffsetCalculatorILi1EjESE_NS0_6memory15LoadWithoutCastENSF_16StoreWithoutCastEEEviT_T0_T2_T3_T4_T5_)
        /*04e8*/ 	.word	0x00000014


	//----- nvinfo : EIATTR_FRAME_SIZE
	.align		4
.L_261:
        /*04ec*/ 	.byte	0x04, 0x11
        /*04ee*/ 	.short	(.L_263 - .L_262)
	.align		4
.L_262:
        /*04f0*/ 	.word	index@(_ZN2at6native27unrolled_elementwise_kernelIZZZNS0_23logical_not_kernel_cudaERNS_18TensorIteratorBaseEENKUlvE0_clEvENKUlvE6_clEvEUlN3c107complexIdEEE_St5arrayIPcLm2EELi4E23TrivialOffsetCalculatorILi1EjESE_NS0_6memory15LoadWithoutCastENSF_16StoreWithoutCastEEEviT_T0_T2_T3_T4_T5_)
        /*04f4*/ 	.word	0x00000000


	//----- nvinfo : EIATTR_REGCOUNT
	.align		4
.L_263:
        /*04f8*/ 	.byte	0x04, 0x2f
        /*04fa*/ 	.short	(.L_265 - .L_264)
	.align		4
.L_264:
        /*04fc*/ 	.word	index@(_ZN2at6native18elementwise_kernelILi128ELi4EZNS0_22gpu_kernel_impl_nocastIZZZNS0_23logical_not_kernel_cudaERNS_18TensorIteratorBaseEENKUlvE0_clEvENKUlvE6_clEvEUlN3c107complexIdEEE_EEvS4_RKT_EUliE_EEviT1_)
        /*0500*/ 	.word	0x00000012


	//----- nvinfo : EIATTR_FRAME_SIZE
	.align		4
.L_265:
        /*0504*/ 	.byte	0x04, 0x11
        /*0506*/ 	.short	(.L_267 - .L_266)
	.align		4
.L_266:
        /*0508*/ 	.word	index@(_ZN2at6native18elementwise_kernelILi128ELi4EZNS0_22gpu_kernel_impl_nocastIZZZNS0_23logical_not_kernel_cudaERNS_18TensorIteratorBaseEENKUlvE0_clEvENKUlvE6_clEvEUlN3c107complexIdEEE_EEvS4_RKT_EUliE_EEviT1_)
        /*050c*/ 	.word	0x00000000


	//----- nvinfo : EIATTR_REGCOUNT
	.align		4
.L_267:
        /*0510*/ 	.byte	0x04, 0x2f
        /*0512*/ 	.short	(.L_269 - .L_268)
	.align		4
.L_268:
        /*0514*/ 	.word	index@(_ZN2at6native27unrolled_elementwise_kernelIZZZNS0_23logical_not_kernel_cudaERNS_18TensorIteratorBaseEENKUlvE0_clEvENKUlvE6_clEvEUlN3c107complexIdEEE_St5arrayIPcLm2EELi4E23TrivialOffsetCalculatorILi1EjESE_NS0_6memory12LoadWithCastILi1EEENSF_13StoreWithCastILi1EEEEEviT_T0_T2_T3_T4_T5_)
        /*0518*/ 	.word	0x00000027


	//----- nvinfo : EIATTR_FRAME_SIZE
	.align		4
.L_269:
        /*051c*/ 	.byte	0x04, 0x11
        /*051e*/ 	.short	(.L_271 - .L_270)
	.align		4
.L_270:
        /*0520*/ 	.word	index@(_ZN2at6native27unrolled_elementwise_kernelIZZZNS0_23logical_not_kernel_cudaERNS_18TensorIteratorBaseEENKUlvE0_clEvENKUlvE6_clEvEUlN3c107complexIdEEE_St5arrayIPcLm2EELi4E23TrivialOffsetCalculatorILi1EjESE_NS0_6memory12LoadWithCastILi1EEENSF_13StoreWithCastILi1EEEEEviT_T0_T2_T3_T4_T5_)
        /*0524*/ 	.word	0x00000000


	//----- nvinfo : EIATTR_REGCOUNT
	.align		4
.L_271:
        /*0528*/ 	.byte	0x04, 0x2f
        /*052a*/ 	.short	(.L_273 - .L_272)
	.align		4
.L_272:
        /*052c*/ 	.word	index@(_ZN2at6native18elementwise_kernelILi128ELi4EZNS0_15gpu_kernel_implIZZZNS0_23logical_not_kernel_cudaERNS_18TensorIteratorBaseEENKUlvE0_clEvENKUlvE6_clEvEUlN3c107complexIdEEE_EEvS4_RKT_EUliE_EEviT1_)
        /*0530*/ 	.word	0x0000001a


	//----- nvinfo : EIATTR_FRAME_SIZE
	.align		4
.L_273:
        /*0534*/ 	.byte	0x04, 0x11
        /*0536*/ 	.short	(.L_275 - .L_274)
	.align		4
.L_274:
        /*0538*/ 	.word	index@(_ZN2at6native18elementwise_kernelILi128ELi4EZNS0_15gpu_kernel_implIZZZNS0_23logical_not_kernel_cudaERNS_18TensorIteratorBaseEENKUlvE0_clEvENKUlvE6_clEvEUlN3c107complexIdEEE_EEvS4_RKT_EUliE_EEviT1_)
        /*053c*/ 	.word	0x00000000


	//----- nvinfo : EIATTR_REGCOUNT
	.align		4
.L_275:
        /*0540*/ 	.byte	0x04, 0x2f
        /*0542*/ 	.short	(.L_277 - .L_276)
	.align		4
.L_276:
        /*0544*/ 	.word	index@(_ZN2at6native29vectorized_elementwise_kernelILi8EZZZNS0_23logical_not_kernel_cudaERNS_18TensorIteratorBaseEENKUlvE0_clEvENKUlvE7_clEvEUlN3c107complexIfEEE_St5arrayIPcLm2EEEEviT0_T1_)
        /*0548*/ 	.word	0x00000020


	//----- nvinfo : EIATTR_FRAME_SIZE
	.align		4
.L_277:
        /*054c*/ 	.byte	0x04, 0x11
        /*054e*/ 	.short	(.L_279 - .L_278)
	.align		4
.L_278:
        /*0550*/ 	.word	index@(_ZN2at6native29vectorized_elementwise_kernelILi8EZZZNS0_23logical_not_kernel_cudaERNS_18TensorIteratorBaseEENKUlvE0_clEvENKUlvE7_clEvEUlN3c107complexIfEEE_St5arrayIPcLm2EEEEviT0_T1_)
        /*0554*/ 	.word	0x00000000


	//----- nvinfo : EIATTR_REGCOUNT
	.align		4
.L_279:
        /*0558*/ 	.byte	0x04, 0x2f
        /*055a*/ 	.short	(.L_281 - .L_280)
	.align		4
.L_280:
        /*055c*/ 	.word	index@(_ZN2at6native29vectorized_elementwise_kernelILi4EZZZNS0_23logical_not_kernel_cudaERNS_18TensorIteratorBaseEENKUlvE0_clEvENKUlvE7_clEvEUlN3c107complexIfEEE_St5arrayIPcLm2EEEEviT0_T1_)
        /*0560*/ 	.word	0x00000020


	//----- nvinfo : EIATTR_FRAME_SIZE
	.align		4
.L_281:
        /*0564*/ 	.byte	0x04, 0x11
        /*0566*/ 	.short	(.L_283 - .L_282)
	.align		4
.L_282:
        /*0568*/ 	.word	index@(_ZN2at6native29vectorized_elementwise_kernelILi4EZZZNS0_23logical_not_kernel_cudaERNS_18TensorIteratorBaseEENKUlvE0_clEvENKUlvE7_clEvEUlN3c107complexIfEEE_St5arrayIPcLm2EEEEviT0_T1_)
        /*056c*/ 	.word	0x00000000


	//----- nvinfo : EIATTR_REGCOUNT
	.align		4
.L_283:
        /*0570*/ 	.byte	0x04, 0x2f
        /*0572*/ 	.short	(.L_285 - .L_284)
	.align		4
.L_284:
        /*0574*/ 	.word	index@(_ZN2at6native29vectorized_elementwise_kernelILi2EZZZNS0_23logical_not_kernel_cudaERNS_18TensorIteratorBaseEENKUlvE0_clEvENKUlvE7_clEvEUlN3c107complexIfEEE_St5arrayIPcLm2EEEEviT0_T1_)
        /*0578*/ 	.word	0x00000020


	//----- nvinfo : EIATTR_FRAME_SIZE
	.align		4
.L_285:
        /*057c*/ 	.byte	0x04, 0x11
        /*057e*/ 	.short	(.L_287 - .L_286)
	.align		4
.L_286:
        /*0580*/ 	.word	index@(_ZN2at6native29vectorized_elementwise_kernelILi2EZZZNS0_23logical_not_kernel_cudaERNS_18TensorIteratorBaseEENKUlvE0_clEvENKUlvE7_clEvEUlN3c107complexIfEEE_St5arrayIPcLm2EEEEviT0_T1_)
        /*0584*/ 	.word	0x00000000


	//----- nvinfo : EIATTR_REGCOUNT
	.align		4
.L_287:
        /*0588*/ 	.byte	0x04, 0x2f
        /*058a*/ 	.short	(.L_289 - .L_288)
	.align		4
.L_288:
        /*058c*/ 	.word	index@(_ZN2at6native27unrolled_elementwise_kernelIZZZNS0_23logical_not_kernel_cudaERNS_18TensorIteratorBaseEENKUlvE0_clEvENKUlvE7_clEvEUlN3c107complexIfEEE_St5arrayIPcLm2EELi4E23TrivialOffsetCalculatorILi1EjESE_NS0_6memory15LoadWithoutCastENSF_16StoreWithoutCastEEEviT_T0_T2_T3_T4_T5_)
        /*0590*/ 	.word	0x00000016


	//----- nvinfo : EIATTR_FRAME_SIZE
	.align		4
.L_289:
        /*0594*/ 	.byte	0x04, 0x11
        /*0596*/ 	.short	(.L_291 - .L_290)
	.align		4
.L_290:
        /*0598*/ 	.word	index@(_ZN2at6native27unrolled_elementwise_kernelIZZZNS0_23logical_not_kernel_cudaERNS_18TensorIteratorBaseEENKUlvE0_clEvENKUlvE7_clEvEUlN3c107complexIfEEE_St5arrayIPcLm2EELi4E23TrivialOffsetCalculatorILi1EjESE_NS0_6memory15LoadWithoutCastENSF_16StoreWithoutCastEEEviT_T0_T2_T3_T4_T5_)
        /*059c*/ 	.word	0x00000000


	//----- nvinfo : EIATTR_REGCOUNT
	.align		4
.L_291:
        /*05a0*/ 	.byte	0x04, 0x2f
        /*05a2*/ 	.short	(.L_293 - .L_292)
	.align		4
.L_292:
        /*05a4*/ 	.word	index@(_ZN2at6native18elementwise_kernelILi128ELi4EZNS0_22gpu_kernel_impl_nocastIZZZNS0_23logical_not_kernel_cudaERNS_18TensorIteratorBaseEENKUlvE0_clEvENKUlvE7_clEvEUlN3c107complexIfEEE_EEvS4_RKT_EUliE_EEviT1_)
        /*05a8*/ 	.word	0x00000012


	//----- nvinfo : EIATTR_FRAME_SIZE
	.align		4
.L_293:
        /*05ac*/ 	.byte	0x04, 0x11
        /*05ae*/ 	.short	(.L_295 - .L_294)
	.align		4
.L_294:
        /*05b0*/ 	.word	index@(_ZN2at6native18elementwise_kernelILi128ELi4EZNS0_22gpu_kernel_impl_nocastIZZZNS0_23logical_not_kernel_cudaERNS_18TensorIteratorBaseEENKUlvE0_clEvENKUlvE7_clEvEUlN3c107complexIfEEE_EEvS4_RKT_EUliE_EEviT1_)
        /*05b4*/ 	.word	0x00000000


	//----- nvinfo : EIATTR_REGCOUNT
	.align		4
.L_295:
        /*05b8*/ 	.byte	0x04, 0x2f
        /*05ba*/ 	.short	(.L_297 - .L_296)
	.align		4
.L_296:
        /*05bc*/ 	.word	index@(_ZN2at6native27unrolled_elementwise_kernelIZZZNS0_23logical_not_kernel_cudaERNS_18TensorIteratorBaseEENKUlvE0_clEvENKUlvE7_clEvEUlN3c107complexIfEEE_St5arrayIPcLm2EELi4E23TrivialOffsetCalculatorILi1EjESE_NS0_6memory12LoadWithCastILi1EEENSF_13StoreWithCastILi1EEEEEviT_T0_T2_T3_T4_T5_)
        /*05c0*/ 	.word	0x00000020


	//----- nvinfo : EIATTR_FRAME_SIZE
	.align		4
.L_297:
        /*05c4*/ 	.byte	0x04, 0x11
        /*05c6*/ 	.short	(.L_299 - .L_298)
	.align		4
.L_298:
        /*05c8*/ 	.word	index@(_ZN2at6native27unrolled_elementwise_kernelIZZZNS0_23logical_not_kernel_cudaERNS_18TensorIteratorBaseEENKUlvE0_clEvENKUlvE7_clEvEUlN3c107complexIfEEE_St5arrayIPcLm2EELi4E23TrivialOffsetCalculatorILi1EjESE_NS0_6memory12LoadWithCastILi1EEENSF_13StoreWithCastILi1EEEEEviT_T0_T2_T3_T4_T5_)
        /*05cc*/ 	.word	0x00000000


	//----- nvinfo : EIATTR_REGCOUNT
	.align		4
.L_299:
        /*05d0*/ 	.byte	0x04, 0x2f
        /*05d2*/ 	.short	(.L_301 - .L_300)
	.align		4
.L_300:
        /*05d4*/ 	.word	index@(_ZN2at6native18elementwise_kernelILi128ELi4EZNS0_15gpu_kernel_implIZZZNS0_23logical_not_kernel_cudaERNS_18TensorIteratorBaseEENKUlvE0_clEvENKUlvE7_clEvEUlN3c107complexIfEEE_EEvS4_RKT_EUliE_EEviT1_)
        /*05d8*/ 	.word	0x0000001a


	//----- nvinfo : EIATTR_FRAME_SIZE
	.align		4
.L_301:
        /*05dc*/ 	.byte	0x04, 0x11
        /*05de*/ 	.short	(.L_303 - .L_302)
	.align		4
.L_302:
        /*05e0*/ 	.word	index@(_ZN2at6native18elementwise_kernelILi128ELi4EZNS0_15gpu_kernel_implIZZZNS0_23logical_not_kernel_cudaERNS_18TensorIteratorBaseEENKUlvE0_clEvENKUlvE7_clEvEUlN3c107complexIfEEE_EEvS4_RKT_EUliE_EEviT1_)
        /*05e4*/ 	.word	0x00000000


	//----- nvinfo : EIATTR_REGCOUNT
	.align		4
.L_303:
        /*05e8*/ 	.byte	0x04, 0x2f
        /*05ea*/ 	.short	(.L_305 - .L_304)
	.align		4
.L_304:
        /*05ec*/ 	.word	index@(_ZN2at6native29vectorized_elementwise_kernelILi8EZZZNS0_23logical_not_kernel_cudaERNS_18TensorIteratorBaseEENKUlvE0_clEvENKUlvE8_clEvEUlbE_St5arrayIPcLm2EEEEviT0_T1_)
        /*05f0*/ 	.word	0x0000001a


	//----- nvinfo : EIATTR_FRAME_SIZE
	.align		4
.L_305:
        /*05f4*/ 	.byte	0x04, 0x11
        /*05f6*/ 	.short	(.L_307 - .L_306)
	.align		4
.L_306:
        /*05f8*/ 	.word	index@(_ZN2at6native29vectorized_elementwise_kernelILi8EZZZNS0_23logical_not_kernel_cudaERNS_18TensorIteratorBaseEENKUlvE0_clEvENKUlvE8_clEvEUlbE_St5arrayIPcLm2EEEEviT0_T1_)
        /*05fc*/ 	.word	0x00000000


	//----- nvinfo : EIATTR_REGCOUNT
	.align		4
.L_307:
        /*0600*/ 	.byte	0x04, 0x2f
        /*0602*/ 	.short	(.L_309 - .L_308)
	.align		4
.L_308:
        /*0604*/ 	.word	index@(_ZN2at6native29vectorized_elementwise_kernelILi4EZZZNS0_23logical_not_kernel_cudaERNS_18TensorIteratorBaseEENKUlvE0_clEvENKUlvE8_clEvEUlbE_St5arrayIPcLm2EEEEviT0_T1_)
        /*0608*/ 	.word	0x0000001a


	//----- nvinfo : EIATTR_FRAME_SIZE
	.align		4
.L_309:
        /*060c*/ 	.byte	0x04, 0x11
        /*060e*/ 	.short	(.L_311 - .L_310)
	.align		4
.L_310:
        /*0610*/ 	.word	index@(_ZN2at6native29vectorized_elementwise_kernelILi4EZZZNS0_23logical_not_kernel_cudaERNS_18TensorIteratorBaseEENKUlvE0_clEvENKUlvE8_clEvEUlbE_St5arrayIPcLm2EEEEviT0_T1_)
        /*0614*/ 	.word	0x00000000


	//----- nvinfo : EIATTR_REGCOUNT
	.align		4
.L_311:
        /*0618*/ 	.byte	0x04, 0x2f
        /*061a*/ 	.short	(.L_313 - .L_312)
	.align		4
.L_312:
        /*061c*/ 	.word	index@(_ZN2at6native29vectorized_elementwise_kernelILi2EZZZNS0_23logical_not_kernel_cudaERNS_18TensorIteratorBaseEENKUlvE0_clEvENKUlvE8_clEvEUlbE_St5arrayIPcLm2EEEEviT0_T1_)
        /*0620*/ 	.word	0x0000001a


	//----- nvinfo : EIATTR_FRAME_SIZE
	.align		4
.L_313:
        /*0624*/ 	.byte	0x04, 0x11
        /*0626*/ 	.short	(.L_315 - .L_314)
	.align		4
.L_314:
        /*0628*/ 	.word	index@(_ZN2at6native29vectorized_elementwise_kernelILi2EZZZNS0_23logical_not_kernel_cudaERNS_18TensorIteratorBaseEENKUlvE0_clEvENKUlvE8_clEvEUlbE_St5arrayIPcLm2EEEEviT0_T1_)
        /*062c*/ 	.word	0x00000000


	//----- nvinfo : EIATTR_REGCOUNT
	.align		4
.L_315:
        /*0630*/ 	.byte	0x04, 0x2f
        /*0632*/ 	.short	(.L_317 - .L_316)
	.align		4
.L_316:
        /*0634*/ 	.word	index@(_ZN2at6native27unrolled_elementwise_kernelIZZZNS0_23logical_not_kernel_cudaERNS_18TensorIteratorBaseEENKUlvE0_clEvENKUlvE8_clEvEUlbE_St5arrayIPcLm2EELi4E23TrivialOffsetCalculatorILi1EjESB_NS0_6memory15LoadWithoutCastENSC_16StoreWithoutCastEEEviT_T0_T2_T3_T4_T5_)
        /*0638*/ 	.word	0x00000014


	//----- nvinfo : EIATTR_FRAME_SIZE
	.align		4
.L_317:
        /*063c*/ 	.byte	0x04, 0x11
        /*063e*/ 	.short	(.L_319 - .L_318)
	.align		4
.L_318:
        /*0640*/ 	.word	index@(_ZN2at6native27unrolled_elementwise_kernelIZZZNS0_23logical_not_kernel_cudaERNS_18TensorIteratorBaseEENKUlvE0_clEvENKUlvE8_clEvEUlbE_St5arrayIPcLm2EELi4E23TrivialOffsetCalculatorILi1EjESB_NS0_6memory15LoadWithoutCastENSC_16StoreWithoutCastEEEviT_T0_T2_T3_T4_T5_)
        /*0644*/ 	.word	0x00000000


	//----- nvinfo : EIATTR_REGCOUNT
	.align		4
.L_319:
        /*0648*/ 	.byte	0x04, 0x2f
        /*064a*/ 	.short	(.L_321 - .L_320)
	.align		4
.L_320:
        /*064c*/ 	.word	index@(_ZN2at6native18elementwise_kernelILi128ELi4EZNS0_22gpu_kernel_impl_nocastIZZZNS0_23logical_not_kernel_cudaERNS_18TensorIteratorBaseEENKUlvE0_clEvENKUlvE8_clEvEUlbE_EEvS4_RKT_EUliE_EEviT1_)
        /*0650*/ 	.word	0x00000012


	//----- nvinfo : EIATTR_FRAME_SIZE
	.align		4
.L_321:
        /*0654*/ 	.byte	0x04, 0x11
        /*0656*/ 	.short	(.L_323 - .L_322)
	.align		4
.L_322:
        /*0658*/ 	.word	index@(_ZN2at6native18elementwise_kernelILi128ELi4EZNS0_22gpu_kernel_impl_nocastIZZZNS0_23logical_not_kernel_cudaERNS_18TensorIteratorBaseEENKUlvE0_clEvENKUlvE8_clEvEUlbE_EEvS4_RKT_EUliE_EEviT1_)
        /*065c*/ 	.word	0x00000000


	//----- nvinfo : EIATTR_REGCOUNT
	.align		4
.L_323:
        /*0660*/ 	.byte	0x04, 0x2f
        /*0662*/ 	.short	(.L_325 - .L_324)
	.align		4
.L_324:
        /*0664*/ 	.word	index@(_ZN2at6native27unrolled_elementwise_kernelIZZZNS0_23logical_not_kernel_cudaERNS_18TensorIteratorBaseEENKUlvE0_clEvENKUlvE8_clEvEUlbE_St5arrayIPcLm2EELi4E23TrivialOffsetCalculatorILi1EjESB_NS0_6memory12LoadWithCastILi1EEENSC_13StoreWithCastILi1EEEEEviT_T0_T2_T3_T4_T5_)
        /*0668*/ 	.word	0x0000001e


	//----- nvinfo : EIATTR_FRAME_SIZE
	.align		4
.L_325:
        /*066c*/ 	.byte	0x04, 0x11
        /*066e*/ 	.short	(.L_327 - .L_326)
	.align		4
.L_326:
        /*0670*/ 	.word	index@(_ZN2at6native27unrolled_elementwise_kernelIZZZNS0_23logical_not_kernel_cudaERNS_18TensorIteratorBaseEENKUlvE0_clEvENKUlvE8_clEvEUlbE_St5arrayIPcLm2EELi4E23TrivialOffsetCalculatorILi1EjESB_NS0_6memory12LoadWithCastILi1EEENSC_13StoreWithCastILi1EEEEEviT_T0_T2_T3_T4_T5_)
        /*0674*/ 	.word	0x00000000


	//----- nvinfo : EIATTR_REGCOUNT
	.align		4
.L_327:
        /*0678*/ 	.byte	0x04, 0x2f
        /*067a*/ 	.short	(.L_329 - .L_328)
	.align		4
.L_328:
        /*067c*/ 	.word	index@(_ZN2at6native18elementwise_kernelILi128ELi4EZNS0_15gpu_kernel_implIZZZNS0_23logical_not_kernel_cudaERNS_18TensorIteratorBaseEENKUlvE0_clEvENKUlvE8_clEvEUlbE_EEvS4_RKT_EUliE_EEviT1_)
        /*0680*/ 	.word	0x0000001a


	//----- nvinfo : EIATTR_FRAME_SIZE
	.align		4
.L_329:
        /*0684*/ 	.byte	0x04, 0x11
        /*0686*/ 	.short	(.L_331 - .L_330)
	.align		4
.L_330:
        /*0688*/ 	.word	index@(_ZN2at6native18elementwise_kernelILi128ELi4EZNS0_15gpu_kernel_implIZZZNS0_23logical_not_kernel_cudaERNS_18TensorIteratorBaseEENKUlvE0_clEvENKUlvE8_clEvEUlbE_EEvS4_RKT_EUliE_EEviT1_)
        /*068c*/ 	.word	0x00000000


	//----- nvinfo : EIATTR_REGCOUNT
	.align		4
.L_331:
        /*0690*/ 	.byte	0x04, 0x2f
        /*0692*/ 	.short	(.L_333 - .L_332)
	.align		4
.L_332:
        /*0694*/ 	.word	index@(_ZN2at6native29vectorized_elementwise_kernelILi8EZZZNS0_23logical_not_kernel_cudaERNS_18TensorIteratorBaseEENKUlvE0_clEvENKUlvE9_clEvEUlN3c104HalfEE_St5arrayIPcLm2EEEEviT0_T1_)
        /*0698*/ 	.word	0x00000020


	//----- nvinfo : EIATTR_FRAME_SIZE
	.align		4
.L_333:
        /*069c*/ 	.byte	0x04, 0x11
        /*069e*/ 	.short	(.L_335 - .L_334)
	.align		4
.L_334:
        /*06a0*/ 	.word	index@(_ZN2at6native29vectorized_elementwise_kernelILi8EZZZNS0_23logical_not_kernel_cudaERNS_18TensorIteratorBaseEENKUlvE0_clEvENKUlvE9_clEvEUlN3c104HalfEE_St5arrayIPcLm2EEEEviT0_T1_)
        /*06a4*/ 	.word	0x00000000


	//----- nvinfo : EIATTR_REGCOUNT
	.align		4
.L_335:
        /*06a8*/ 	.byte	0x04, 0x2f
        /*06aa*/ 	.short	(.L_337 - .L_336)
	.align		4
.L_336:
        /*06ac*/ 	.word	index@(_ZN2at6native29vectorized_elementwise_kernelILi4EZZZNS0_23logical_not_kernel_cudaERNS_18TensorIteratorBaseEENKUlvE0_clEvENKUlvE9_clEvEUlN3c104HalfEE_St5arrayIPcLm2EEEEviT0_T1_)
        /*06b0*/ 	.word	0x00000020


	//----- nvinfo : EIATTR_FRAME_SIZE
	.align		4
.L_337:
        /*06b4*/ 	.byte	0x04, 0x11
        /*06b6*/ 	.short	(.L_339 - .L_338)
	.align		4
.L_338:
        /*06b8*/ 	.word	index@(_ZN2at6native29vectorized_elementwise_kernelILi4EZZZNS0_23logical_not_kernel_cudaERNS_18TensorIteratorBaseEENKUlvE0_clEvENKUlvE9_clEvEUlN3c104HalfEE_St5arrayIPcLm2EEEEviT0_T1_)
        /*06bc*/ 	.word	0x00000000


	//----- nvinfo : EIATTR_REGCOUNT
	.align		4
.L_339:
        /*06c0*/ 	.byte	0x04, 0x2f
        /*06c2*/ 	.short	(.L_341 - .L_340)
	.align		4
.L_340:
        /*06c4*/ 	.word	index@(_ZN2at6native29vectorized_elementwise_kernelILi2EZZZNS0_23logical_not_kernel_cudaERNS_18TensorIteratorBaseEENKUlvE0_clEvENKUlvE9_clEvEUlN3c104HalfEE_St5arrayIPcLm2EEEEviT0_T1_)
        /*06c8*/ 	.word	0x00000020


	//----- nvinfo : EIATTR_FRAME_SIZE
	.align		4
.L_341:
        /*06cc*/ 	.byte	0x04, 0x11
        /*06ce*/ 	.short	(.L_343 - .L_342)
	.align		4
.L_342:
        /*06d0*/ 	.word	index@(_ZN2at6native29vectorized_elementwise_kernelILi2EZZZNS0_23logical_not_kernel_cudaERNS_18TensorIteratorBaseEENKUlvE0_clEvENKUlvE9_clEvEUlN3c104HalfEE_St5arrayIPcLm2EEEEviT0_T1_)
        /*06d4*/ 	.word	0x00000000


	//----- nvinfo : EIATTR_REGCOUNT
	.align		4
.L_343:
        /*06d8*/ 	.byte	0x04, 0x2f
        /*06da*/ 	.short	(.L_345 - .L_344)
	.align		4
.L_344:
        /*06dc*/ 	.word	index@(_ZN2at6native27unrolled_elementwise_kernelIZZZNS0_23logical_not_kernel_cudaERNS_18TensorIteratorBaseEENKUlvE0_clEvENKUlvE9_clEvEUlN3c104HalfEE_St5arrayIPcLm2EELi4E23TrivialOffsetCalculatorILi1EjESD_NS0_6memory15LoadWithoutCastENSE_16StoreWithoutCastEEEviT_T0_T2_T3_T4_T5_)
        /*06e0*/ 	.word	0x0000001a


	//----- nvinfo : EIATTR_FRAME_SIZE
	.align		4
.L_345:
        /*06e4*/ 	.byte	0x04, 0x11
        /*06e6*/ 	.short	(.L_347 - .L_346)
	.align		4
.L_346:
        /*06e8*/ 	.word	index@(_ZN2at6native27unrolled_elementwise_kernelIZZZNS0_23logical_not_kernel_cudaERNS_18TensorIteratorBaseEENKUlvE0_clEvENKUlvE9_clEvEUlN3c104HalfEE_St5arrayIPcLm2EELi4E23TrivialOffsetCalculatorILi1EjESD_NS0_6memory15LoadWithoutCastENSE_16StoreWithoutCastEEEviT_T0_T2_T3_T4_T5_)
        /*06ec*/ 	.word	0x00000000


	//----- nvinfo : EIATTR_REGCOUNT
	.align		4
.L_347:
        /*06f0*/ 	.byte	0x04, 0x2f
        /*06f2*/ 	.short	(.L_349 - .L_348)
	.align		4
.L_348:
        /*06f4*/ 	.word	index@(_ZN2at6native18elementwise_kernelILi128ELi4EZNS0_22gpu_kernel_impl_nocastIZZZNS0_23logical_not_kernel_cudaERNS_18TensorIteratorBaseEENKUlvE0_clEvENKUlvE9_clEvEUlN3c104HalfEE_EEvS4_RKT_EUliE_EEviT1_)
        /*06f8*/ 	.word	0x00000012


	//----- nvinfo : EIATTR_FRAME_SIZE
	.align		4
.L_349:
        /*06fc*/ 	.byte	0x04, 0x11
        /*06fe*/ 	.short	(.L_351 - .L_350)
	.align		4
.L_350:
        /*0700*/ 	.word	index@(_ZN2at6native18elementwise_kernelILi128ELi4EZNS0_22gpu_kernel_impl_nocastIZZZNS0_23logical_not_kernel_cudaERNS_18TensorIteratorBaseEENKUlvE0_clEvENKUlvE9_clEvEUlN3c104HalfEE_EEvS4_RKT_EUliE_EEviT1_)
        /*0704*/ 	.word	0x00000000


	//----- nvinfo : EIATTR_REGCOUNT
	.align		4
.L_351:
        /*0708*/ 	.byte	0x04, 0x2f
        /*070a*/ 	.short	(.L_353 - .L_352)
	.align		4
.L_352:
        /*070c*/ 	.word	index@(_ZN2at6native27unrolled_elementwise_kernelIZZZNS0_23logical_not_kernel_cudaERNS_18TensorIteratorBaseEENKUlvE0_clEvENKUlvE9_clEvEUlN3c104HalfEE_St5arrayIPcLm2EELi4E23TrivialOffsetCalculatorILi1EjESD_NS0_6memory12LoadWithCastILi1EEENSE_13StoreWithCastILi1EEEEEviT_T0_T2_T3_T4_T5_)
        /*0710*/ 	.word	0x0000001e


	//----- nvinfo : EIATTR_FRAME_SIZE
	.align		4
.L_353:
        /*0714*/ 	.byte	0x04, 0x11
        /*0716*/ 	.short	(.L_355 - .L_354)
	.align		4
.L_354:
        /*0718*/ 	.word	index@(_ZN2at6native27unrolled_elementwise_kernelIZZZNS0_23logical_not_kernel_cudaERNS_18TensorIteratorBaseEENKUlvE0_clEvENKUlvE9_clEvEUlN3c104HalfEE_St5arrayIPcLm2EELi4E23TrivialOffsetCalculatorILi1EjESD_NS0_6memory12LoadWithCastILi1EEENSE_13StoreWithCastILi1EEEEEviT_T0_T2_T3_T4_T5_)
        /*071c*/ 	.word	0x00000000


	//----- nvinfo : EIATTR_REGCOUNT
	.align		4
.L_355:
        /*0720*/ 	.byte	0x04, 0x2f
        /*0722*/ 	.short	(.L_357 - .L_356)
	.align		4
.L_356:
        /*0724*/ 	.word	index@(_ZN2at6native18elementwise_kernelILi128ELi4EZNS0_15gpu_kernel_implIZZZNS0_23logical_not_kernel_cudaERNS_18TensorIteratorBaseEENKUlvE0_clEvENKUlvE9_clEvEUlN3c104HalfEE_EEvS4_RKT_EUliE_EEviT1_)
        /*0728*/ 	.word	0x0000001a


	//----- nvinfo : EIATTR_FRAME_SIZE
	.align		4
.L_357:
        /*072c*/ 	.byte	0x04, 0x11
        /*072e*/ 	.short	(.L_359 - .L_358)
	.align		4
.L_358:
        /*0730*/ 	.word	index@(_ZN2at6native18elementwise_kernelILi128ELi4EZNS0_15gpu_kernel_implIZZZNS0_23logical_not_kernel_cudaERNS_18TensorIteratorBaseEENKUlvE0_clEvENKUlvE9_clEvEUlN3c104HalfEE_EEvS4_RKT_EUliE_EEviT1_)
        /*0734*/ 	.word	0x00000000


	//----- nvinfo : EIATTR_REGCOUNT
	.align		4
.L_359:
        /*0738*/ 	.byte	0x04, 0x2f
        /*073a*/ 	.short	(.L_361 - .L_360)
	.align		4
.L_360:
        /*073c*/ 	.word	index@(_ZN2at6native29vectorized_elementwise_kernelILi8EZZZNS0_23logical_not_kernel_cudaERNS_18TensorIteratorBaseEENKUlvE0_clEvENKUlvE10_clEvEUlN3c108BFloat16EE_St5arrayIPcLm2EEEEviT0_T1_)
        /*0740*/ 	.word	0x00000020


	//----- nvinfo : EIATTR_FRAME_SIZE
	.align		4
.L_361:
        /*0744*/ 	.byte	0x04, 0x11
        /*0746*/ 	.short	(.L_363 - .L_362)
	.align		4
.L_362:
        /*0748*/ 	.word	index@(_ZN2at6native29vectorized_elementwise_kernelILi8EZZZNS0_23logical_not_kernel_cudaERNS_18TensorIteratorBaseEENKUlvE0_clEvENKUlvE10_clEvEUlN3c108BFloat16EE_St5arrayIPcLm2EEEEviT0_T1_)
        /*074c*/ 	.word	0x00000000


	//----- nvinfo : EIATTR_REGCOUNT
	.align		4
.L_363:
        /*0750*/ 	.byte	0x04, 0x2f
        /*0752*/ 	.short	(.L_365 - .L_364)
	.align		4
.L_364:
        /*0754*/ 	.word	index@(_ZN2at6native29vectorized_elementwise_kernelILi4EZZZNS0_23logical_not_kernel_cudaERNS_18TensorIteratorBaseEENKUlvE0_clEvENKUlvE10_clEvEUlN3c108BFloat16EE_St5arrayIPcLm2EEEEviT0_T1_)
        /*0758*/ 	.word	0x00000020


	//----- nvinfo : EIATTR_FRAME_SIZE
	.align		4
.L_365:
        /*075c*/ 	.byte	0x04, 0x11
        /*075e*/ 	.short	(.L_367 - .L_366)
	.align		4
.L_366:
        /*0760*/ 	.word	index@(_ZN2at6native29vectorized_elementwise_kernelILi4EZZZNS0_23logical_not_kernel_cudaERNS_18TensorIteratorBaseEENKUlvE0_clEvENKUlvE10_clEvEUlN3c108BFloat16EE_St5arrayIPcLm2EEEEviT0_T1_)
        /*0764*/ 	.word	0x00000000


	//----- nvinfo : EIATTR_REGCOUNT
	.align		4
.L_367:
        /*0768*/ 	.byte	0x04, 0x2f
        /*076a*/ 	.short	(.L_369 - .L_368)
	.align		4
.L_368:
        /*076c*/ 	.word	index@(_ZN2at6native29vectorized_elementwise_kernelILi2EZZZNS0_23logical_not_kernel_cudaERNS_18TensorIteratorBaseEENKUlvE0_clEvENKUlvE10_clEvEUlN3c108BFloat16EE_St5arrayIPcLm2EEEEviT0_T1_)
        /*0770*/ 	.word	0x00000020


	//----- nvinfo : EIATTR_FRAME_SIZE
	.align		4
.L_369:
        /*0774*/ 	.byte	0x04, 0x11
        /*0776*/ 	.short	(.L_371 - .L_370)
	.align		4
.L_370:
        /*0778*/ 	.word	index@(_ZN2at6native29vectorized_elementwise_kernelILi2EZZZNS0_23logical_not_kernel_cudaERNS_18TensorIteratorBaseEENKUlvE0_clEvENKUlvE10_clEvEUlN3c108BFloat16EE_St5arrayIPcLm2EEEEviT0_T1_)
        /*077c*/ 	.word	0x00000000


	//----- nvinfo : EIATTR_REGCOUNT
	.align		4
.L_371:
        /*0780*/ 	.byte	0x04, 0x2f
        /*0782*/ 	.short	(.L_373 - .L_372)
	.align		4
.L_372:
        /*0784*/ 	.word	index@(_ZN2at6native27unrolled_elementwise_kernelIZZZNS0_23logical_not_kernel_cudaERNS_18TensorIteratorBaseEENKUlvE0_clEvENKUlvE10_clEvEUlN3c108BFloat16EE_St5arrayIPcLm2EELi4E23TrivialOffsetCalculatorILi1EjESD_NS0_6memory15LoadWithoutCastENSE_16StoreWithoutCastEEEviT_T0_T2_T3_T4_T5_)
        /*0788*/ 	.word	0x0000001a


	//----- nvinfo : EIATTR_FRAME_SIZE
	.align		4
.L_373:
        /*078c*/ 	.byte	0x04, 0x11
        /*078e*/ 	.short	(.L_375 - .L_374)
	.align		4
.L_374:
        /*0790*/ 	.word	index@(_ZN2at6native27unrolled_elementwise_kernelIZZZNS0_23logical_not_kernel_cudaERNS_18TensorIteratorBaseEENKUlvE0_clEvENKUlvE10_clEvEUlN3c108BFloat16EE_St5arrayIPcLm2EELi4E23TrivialOffsetCalculatorILi1EjESD_NS0_6memory15LoadWithoutCastENSE_16StoreWithoutCastEEEviT_T0_T2_T3_T4_T5_)
        /*0794*/ 	.word	0x00000000


	//----- nvinfo : EIATTR_REGCOUNT
	.align		4
.L_375:
        /*0798*/ 	.byte	0x04, 0x2f
        /*079a*/ 	.short	(.L_377 - .L_376)
	.align		4
.L_376:
        /*079c*/ 	.word	index@(_ZN2at6native18elementwise_kernelILi128ELi4EZNS0_22gpu_kernel_impl_nocastIZZZNS0_23logical_not_kernel_cudaERNS_18TensorIteratorBaseEENKUlvE0_clEvENKUlvE10_clEvEUlN3c108BFloat16EE_EEvS4_RKT_EUliE_EEviT1_)
        /*07a0*/ 	.word	0x00000012


	//----- nvinfo : EIATTR_FRAME_SIZE
	.align		4
.L_377:
        /*07a4*/ 	.byte	0x04, 0x11
        /*07a6*/ 	.short	(.L_379 - .L_378)
	.align		4
.L_378:
        /*07a8*/ 	.word	index@(_ZN2at6native18elementwise_kernelILi128ELi4EZNS0_22gpu_kernel_impl_nocastIZZZNS0_23logical_not_kernel_cudaERNS_18TensorIteratorBaseEENKUlvE0_clEvENKUlvE10_clEvEUlN3c108BFloat16EE_EEvS4_RKT_EUliE_EEviT1_)
        /*07ac*/ 	.word	0x00000000


	//----- nvinfo : EIATTR_REGCOUNT
	.align		4
.L_379:
        /*07b0*/ 	.byte	0x04, 0x2f
        /*07b2*/ 	.short	(.L_381 - .L_380)
	.align		4
.L_380:
        /*07b4*/ 	.word	index@(_ZN2at6native27unrolled_elementwise_kernelIZZZNS0_23logical_not_kernel_cudaERNS_18TensorIteratorBaseEENKUlvE0_clEvENKUlvE10_clEvEUlN3c108BFloat16EE_St5arrayIPcLm2EELi4E23TrivialOffsetCalculatorILi1EjESD_NS0_6memory12LoadWithCastILi1EEENSE_13StoreWithCastILi1EEEEEviT_T0_T2_T3_T4_T5_)
        /*07b8*/ 	.word	0x0000001e


	//----- nvinfo : EIATTR_FRAME_SIZE
	.align		4
.L_381:
        /*07bc*/ 	.byte	0x04, 0x11
        /*07be*/ 	.short	(.L_383 - .L_382)
	.align		4
.L_382:
        /*07c0*/ 	.word	index@(_ZN2at6native27unrolled_elementwise_kernelIZZZNS0_23logical_not_kernel_cudaERNS_18TensorIteratorBaseEENKUlvE0_clEvENKUlvE10_clEvEUlN3c108BFloat16EE_St5arrayIPcLm2EELi4E23TrivialOffsetCalculatorILi1EjESD_NS0_6memory12LoadWithCastILi1EEENSE_13StoreWithCastILi1EEEEEviT_T0_T2_T3_T4_T5_)
        /*07c4*/ 	.word	0x00000000


	//----- nvinfo : EIATTR_REGCOUNT
	.align		4
.L_383:
        /*07c8*/ 	.byte	0x04, 0x2f
        /*07ca*/ 	.short	(.L_385 - .L_384)
	.align		4
.L_384:
        /*07cc*/ 	.word	index@(_ZN2at6native18elementwise_kernelILi128ELi4EZNS0_15gpu_kernel_implIZZZNS0_23logical_not_kernel_cudaERNS_18TensorIteratorBaseEENKUlvE0_clEvENKUlvE10_clEvEUlN3c108BFloat16EE_EEvS4_RKT_EUliE_EEviT1_)
        /*07d0*/ 	.word	0x0000001a


	//----- nvinfo : EIATTR_FRAME_SIZE
	.align		4
.L_385:
        /*07d4*/ 	.byte	0x04, 0x11
        /*07d6*/ 	.short	(.L_387 - .L_386)
	.align		4
.L_386:
        /*07d8*/ 	.word	index@(_ZN2at6native18elementwise_kernelILi128ELi4EZNS0_15gpu_kernel_implIZZZNS0_23logical_not_kernel_cudaERNS_18TensorIteratorBaseEENKUlvE0_clEvENKUlvE10_clEvEUlN3c108BFloat16EE_EEvS4_RKT_EUliE_EEviT1_)
        /*07dc*/ 	.word	0x00000000


	//----- nvinfo : EIATTR_REGCOUNT
	.align		4
.L_387:
        /*07e0*/ 	.byte	0x04, 0x2f
        /*07e2*/ 	.short	(.L_389 - .L_388)
	.align		4
.L_388:
        /*07e4*/ 	.word	index@(_ZN2at6native29vectorized_elementwise_kernelILi8EZZZNS0_15neg_kernel_cudaERNS_18TensorIteratorBaseEENKUlvE0_clEvENKUlvE_clEvEUlhE_St5arrayIPcLm2EEEEviT0_T1_)
        /*07e8*/ 	.word	0x0000001a


	//----- nvinfo : EIATTR_FRAME_SIZE
	.align		4
.L_389:
        /*07ec*/ 	.byte	0x04, 0x11
        /*07ee*/ 	.short	(.L_391 - .L_390)
	.align		4
.L_390:
        /*07f0*/ 	.word	index@(_ZN2at6native29vectorized_elementwise_kernelILi8EZZZNS0_15neg_kernel_cudaERNS_18TensorIteratorBaseEENKUlvE0_clEvENKUlvE_clEvEUlhE_St5arrayIPcLm2EEEEviT0_T1_)
        /*07f4*/ 	.word	0x00000000


	//----- nvinfo : EIATTR_REGCOUNT
	.align		4
.L_391:
        /*07f8*/ 	.byte	0x04, 0x2f
        /*07fa*/ 	.short	(.L_393 - .L_392)
	.align		4
.L_392:
        /*07fc*/ 	.word	index@(_ZN2at6native29vectorized_elementwise_kernelILi4EZZZNS0_15neg_kernel_cudaERNS_18TensorIteratorBaseEENKUlvE0_clEvENKUlvE_clEvEUlhE_St5arrayIPcLm2EEEEviT0_T1_)
        /*0800*/ 	.word	0x0000001a


	//----- nvinfo : EIATTR_FRAME_SIZE
	.align		4
.L_393:
        /*0804*/ 	.byte	0x04, 0x11
        /*0806*/ 	.short	(.L_395 - .L_394)
	.align		4
.L_394:
        /*0808*/ 	.word	index@(_ZN2at6native29vectorized_elementwise_kernelILi4EZZZNS0_15neg_kernel_cudaERNS_18TensorIteratorBaseEENKUlvE0_clEvENKUlvE_clEvEUlhE_St5arrayIPcLm2EEEEviT0_T1_)
        /*080c*/ 	.word	0x00000000


	//----- nvinfo : EIATTR_REGCOUNT
	.align		4
.L_395:
        /*0810*/ 	.byte	0x04, 0x2f
        /*0812*/ 	.short	(.L_397 - .L_396)
	.align		4
.L_396:
        /*0814*/ 	.word	index@(_ZN2at6native29vectorized_elementwise_kernelILi2EZZZNS0_15neg_kernel_cudaERNS_18TensorIteratorBaseEENKUlvE0_clEvENKUlvE_clEvEUlhE_St5arrayIPcLm2EEEEviT0_T1_)
        /*0818*/ 	.word	0x0000001a


	//----- nvinfo : EIATTR_FRAME_SIZE
	.align		4
.L_397:
        /*081c*/ 	.byte	0x04, 0x11
        /*081e*/ 	.short	(.L_399 - .L_398)
	.align		4
.L_398:
        /*0820*/ 	.word	index@(_ZN2at6native29vectorized_elementwise_kernelILi2EZZZNS0_15neg_kernel_cudaERNS_18TensorIteratorBaseEENKUlvE0_clEvENKUlvE_clEvEUlhE_St5arrayIPcLm2EEEEviT0_T1_)
        /*0824*/ 	.word	0x00000000


	//----- nvinfo : EIATTR_REGCOUNT
	.align		4
.L_399:
        /*0828*/ 	.byte	0x04, 0x2f
        /*082a*/ 	.short	(.L_401 - .L_400)
	.align		4
.L_400:
        /*082c*/ 	.word	index@(_ZN2at6native27unrolled_elementwise_kernelIZZZNS0_15neg_kernel_cudaERNS_18TensorIteratorBaseEENKUlvE0_clEvENKUlvE_clEvEUlhE_St5arrayIPcLm2EELi4E23TrivialOffsetCalculatorILi1EjESB_NS0_6memory15LoadWithoutCastENSC_16StoreWithoutCastEEEviT_T0_T2_T3_T4_T5_)
        /*0830*/ 	.word	0x00000014


	//----- nvinfo : EIATTR_FRAME_SIZE
	.align		4
.L_401:
        /*0834*/ 	.byte	0x04, 0x11
        /*0836*/ 	.short	(.L_403 - .L_402)
	.align		4
.L_402:
        /*0838*/ 	.word	index@(_ZN2at6native27unrolled_elementwise_kernelIZZZNS0_15neg_kernel_cudaERNS_18TensorIteratorBaseEENKUlvE0_clEvENKUlvE_clEvEUlhE_St5arrayIPcLm2EELi4E23TrivialOffsetCalculatorILi1EjESB_NS0_6memory15LoadWithoutCastENSC_16StoreWithoutCastEEEviT_T0_T2_T3_T4_T5_)
        /*083c*/ 	.word	0x00000000


	//----- nvinfo : EIATTR_REGCOUNT
	.align		4
.L_403:
        /*0840*/ 	.byte	0x04, 0x2f
        /*0842*/ 	.short	(.L_405 - .L_404)
	.align		4
.L_404:
        /*0844*/ 	.word	index@(_ZN2at6native18elementwise_kernelILi128ELi4EZNS0_22gpu_kernel_impl_nocastIZZZNS0_15neg_kernel_cudaERNS_18TensorIteratorBaseEENKUlvE0_clEvENKUlvE_clEvEUlhE_EEvS4_RKT_EUliE_EEviT1_)
        /*0848*/ 	.word	0x00000012


	//----- nvinfo : EIATTR_FRAME_SIZE
	.align		4
.L_405:
        /*084c*/ 	.byte	0x04, 0x11
        /*084e*/ 	.short	(.L_407 - .L_406)
	.align		4
.L_406:
        /*0850*/ 	.word	index@(_ZN2at6native18elementwise_kernelILi128ELi4EZNS0_22gpu_kernel_impl_nocastIZZZNS0_15neg_kernel_cudaERNS_18TensorIteratorBaseEENKUlvE0_clEvENKUlvE_clEvEUlhE_EEvS4_RKT_EUliE_EEviT1_)
        /*0854*/ 	.word	0x00000000


	//----- nvinfo : EIATTR_REGCOUNT
	.align		4
.L_407:
        /*0858*/ 	.byte	0x04, 0x2f
        /*085a*/ 	.short	(.L_409 - .L_408)
	.align		4
.L_408:
        /*085c*/ 	.word	index@(_ZN2at6native27unrolled_elementwise_kernelIZZZNS0_15neg_kernel_cudaERNS_18TensorIteratorBaseEENKUlvE0_clEvENKUlvE_clEvEUlhE_St5arrayIPcLm2EELi4E23TrivialOffsetCalculatorILi1EjESB_NS0_6memory12LoadWithCastILi1EEENSC_13StoreWithCastILi1EEEEEviT_T0_T2_T3_T4_T5_)
        /*0860*/ 	.word	0x0000001c


	//----- nvinfo : EIATTR_FRAME_SIZE
	.align		4
.L_409:
        /*0864*/ 	.byte	0x04, 0x11
        /*0866*/ 	.short	(.L_411 - .L_410)
	.align		4
.L_410:
        /*0868*/ 	.word	index@(_ZN2at6native27unrolled_elementwise_kernelIZZZNS0_15neg_kernel_cudaERNS_18TensorIteratorBaseEENKUlvE0_clEvENKUlvE_clEvEUlhE_St5arrayIPcLm2EELi4E23TrivialOffsetCalculatorILi1EjESB_NS0_6memory12LoadWithCastILi1EEENSC_13StoreWithCastILi1EEEEEviT_T0_T2_T3_T4_T5_)
        /*086c*/ 	.word	0x00000000


	//----- nvinfo : EIATTR_REGCOUNT
	.align		4
.L_411:
        /*0870*/ 	.byte	0x04, 0x2f
        /*0872*/ 	.short	(.L_413 - .L_412)
	.align		4
.L_412:
        /*0874*/ 	.word	index@(_ZN2at6native18elementwise_kernelILi128ELi4EZNS0_15gpu_kernel_implIZZZNS0_15neg_kernel_cudaERNS_18TensorIteratorBaseEENKUlvE0_clEvENKUlvE_clEvEUlhE_EEvS4_RKT_EUliE_EEviT1_)
        /*0878*/ 	.word	0x0000001a


	//----- nvinfo : EIATTR_FRAME_SIZE
	.align		4
.L_413:
        /*087c*/ 	.byte	0x04, 0x11
        /*087e*/ 	.short	(.L_415 - .L_414)
	.align		4
.L_414:
        /*0880*/ 	.word	index@(_ZN2at6native18elementwise_kernelILi128ELi4EZNS0_15gpu_kernel_implIZZZNS0_15neg_kernel_cudaERNS_18TensorIteratorBaseEENKUlvE0_clEvENKUlvE_clEvEUlhE_EEvS4_RKT_EUliE_EEviT1_)
        /*0884*/ 	.word	0x00000000


	//----- nvinfo : EIATTR_REGCOUNT
	.align		4
.L_415:
        /*0888*/ 	.byte	0x04, 0x2f
        /*088a*/ 	.short	(.L_417 - .L_416)
	.align		4
.L_416:
        /*088c*/ 	.word	index@(_ZN2at6native29vectorized_elementwise_kernelILi8EZZZNS0_15neg_kernel_cudaERNS_18TensorIteratorBaseEENKUlvE0_clEvENKUlvE0_clEvEUlaE_St5arrayIPcLm2EEEEviT0_T1_)
        /*0890*/ 	.word	0x0000001a


	//----- nvinfo : EIATTR_FRAME_SIZE
	.align		4
.L_417:
        /*0894*/ 	.byte	0x04, 0x11
        /*0896*/ 	.short	(.L_419 - .L_418)
	.align		4
.L_418:
        /*0898*/ 	.word	index@(_ZN2at6native29vectorized_elementwise_kernelILi8EZZZNS0_15neg_kernel_cudaERNS_18TensorIteratorBaseEENKUlvE0_clEvENKUlvE0_clEvEUlaE_St5arrayIPcLm2EEEEviT0_T1_)
        /*089c*/ 	.word	0x00000000


	//----- nvinfo : EIATTR_REGCOUNT
	.align		4
.L_419:
        /*08a0*/ 	.byte	0x04, 0x2f
        /*08a2*/ 	.short	(.L_421 - .L_420)
	.align		4
.L_420:
        /*08a4*/ 	.word	index@(_ZN2at6native29vectorized_elementwise_kernelILi4EZZZNS0_15neg_kernel_cudaERNS_18TensorIteratorBaseEENKUlvE0_clEvENKUlvE0_clEvEUlaE_St5arrayIPcLm2EEEEviT0_T1_)
        /*08a8*/ 	.word	0x0000001a


	//----- nvinfo : EIATTR_FRAME_SIZE
	.align		4
.L_421:
        /*08ac*/ 	.byte	0x04, 0x11
        /*08ae*/ 	.short	(.L_423 - .L_422)
	.align		4
.L_422:
        /*08b0*/ 	.word	index@(_ZN2at6native29vectorized_elementwise_kernelILi4EZZZNS0_15neg_kernel_cudaERNS_18TensorIteratorBaseEENKUlvE0_clEvENKUlvE0_clEvEUlaE_St5arrayIPcLm2EEEEviT0_T1_)
        /*08b4*/ 	.word	0x00000000


	//----- nvinfo : EIATTR_REGCOUNT
	.align		4
.L_423:
        /*08b8*/ 	.byte	0x04, 0x2f
        /*08ba*/ 	.short	(.L_425 - .L_424)
	.align		4
.L_424:
        /*08bc*/ 	.word	index@(_ZN2at6native29vectorized_elementwise_kernelILi2EZZZNS0_15neg_kernel_cudaERNS_18TensorIteratorBaseEENKUlvE0_clEvENKUlvE0_clEvEUlaE_St5arrayIPcLm2EEEEviT0_T1_)
        /*08c0*/ 	.word	0x0000001a


	//----- nvinfo : EIATTR_FRAME_SIZE
	.align		4
.L_425:
        /*08c4*/ 	.byte	0x04, 0x11
        /*08c6*/ 	.short	(.L_427 - .L_426)
	.align		4
.L_426:
        /*08c8*/ 	.word	index@(_ZN2at6native29vectorized_elementwise_kernelILi2EZZZNS0_15neg_kernel_cudaERNS_18TensorIteratorBaseEENKUlvE0_clEvENKUlvE0_clEvEUlaE_St5arrayIPcLm2EEEEviT0_T1_)
        /*08cc*/ 	.word	0x00000000


	//----- nvinfo : EIATTR_REGCOUNT
	.align		4
.L_427:
        /*08d0*/ 	.byte	0x04, 0x2f
        /*08d2*/ 	.short	(.L_429 - .L_428)
	.align		4
.L_428:
        /*08d4*/ 	.word	index@(_ZN2at6native27unrolled_elementwise_kernelIZZZNS0_15neg_kernel_cudaERNS_18TensorIteratorBaseEENKUlvE0_clEvENKUlvE0_clEvEUlaE_St5arrayIPcLm2EELi4E23TrivialOffsetCalculatorILi1EjESB_NS0_6memory15LoadWithoutCastENSC_16StoreWithoutCastEEEviT_T0_T2_T3_T4_T5_)
        /*08d8*/ 	.word	0x00000014


	//----- nvinfo : EIATTR_FRAME_SIZE
	.align		4
.L_429:
        /*08dc*/ 	.byte	0x04, 0x11
        /*08de*/ 	.short	(.L_431 - .L_430)
	.align		4
.L_430:
        /*08e0*/ 	.word	index@(_ZN2at6native27unrolled_elementwise_kernelIZZZNS0_15neg_kernel_cudaERNS_18TensorIteratorBaseEENKUlvE0_clEvENKUlvE0_clEvEUlaE_St5arrayIPcLm2EELi4E23TrivialOffsetCalculatorILi1EjESB_NS0_6memory15LoadWithoutCastENSC_16StoreWithoutCastEEEviT_T0_T2_T3_T4_T5_)
        /*08e4*/ 	.word	0x00000000


	//----- nvinfo : EIATTR_REGCOUNT
	.align		4
.L_431:
        /*08e8*/ 	.byte	0x04, 0x2f
        /*08ea*/ 	.short	(.L_433 - .L_432)
	.align		4
.L_432:
        /*08ec*/ 	.word	index@(_ZN2at6native18elementwise_kernelILi128ELi4EZNS0_22gpu_kernel_impl_nocastIZZZNS0_15neg_kernel_cudaERNS_18TensorIteratorBaseEENKUlvE0_clEvENKUlvE0_clEvEUlaE_EEvS4_RKT_EUliE_EEviT1_)
        /*08f0*/ 	.word	0x00000012


	//----- nvinfo : EIATTR_FRAME_SIZE
	.align		4
.L_433:
        /*08f4*/ 	.byte	0x04, 0x11
        /*08f6*/ 	.short	(.L_435 - .L_434)
	.align		4
.L_434:
        /*08f8*/ 	.word	index@(_ZN2at6native18elementwise_kernelILi128ELi4EZNS0_22gpu_kernel_impl_nocastIZZZNS0_15neg_kernel_cudaERNS_18TensorIteratorBaseEENKUlvE0_clEvENKUlvE0_clEvEUlaE_EEvS4_RKT_EUliE_EEviT1_)
        /*08fc*/ 	.word	0x00000000


	//----- nvinfo : EIATTR_REGCOUNT
	.align		4
.L_435:
        /*0900*/ 	.byte	0x04, 0x2f
        /*0902*/ 	.short	(.L_437 - .L_436)
	.align		4
.L_436:
        /*0904*/ 	.word	index@(_ZN2at6native27unrolled_elementwise_kernelIZZZNS0_15neg_kernel_cudaERNS_18TensorIteratorBaseEENKUlvE0_clEvENKUlvE0_clEvEUlaE_St5arrayIPcLm2EELi4E23TrivialOffsetCalculatorILi1EjESB_NS0_6memory12LoadWithCastILi1EEENSC_13StoreWithCastILi1EEEEEviT_T0_T2_T3_T4_T5_)
        /*0908*/ 	.word	0x0000001c


	//----- nvinfo : EIATTR_FRAME_SIZE
	.align		4
.L_437:
        /*090c*/ 	.byte	0x04, 0x11
        /*090e*/ 	.short	(.L_439 - .L_438)
	.align		4
.L_438:
        /*0910*/ 	.word	index@(_ZN2at6native27unrolled_elementwise_kernelIZZZNS0_15neg_kernel_cudaERNS_18TensorIteratorBaseEENKUlvE0_clEvENKUlvE0_clEvEUlaE_St5arrayIPcLm2EELi4E23TrivialOffsetCalculatorILi1EjESB_NS0_6memory12LoadWithCastILi1EEENSC_13StoreWithCastILi1EEEEEviT_T0_T2_T3_T4_T5_)
        /*0914*/ 	.word	0x00000000


	//----- nvinfo : EIATTR_REGCOUNT
	.align		4
.L_439:
        /*0918*/ 	.byte	0x04, 0x2f
        /*091a*/ 	.short	(.L_441 - .L_440)
	.align		4
.L_440:
        /*091c*/ 	.word	index@(_ZN2at6native18elementwise_kernelILi128ELi4EZNS0_15gpu_kernel_implIZZZNS0_15neg_kernel_cudaERNS_18TensorIteratorBaseEENKUlvE0_clEvENKUlvE0_clEvEUlaE_EEvS4_RKT_EUliE_EEviT1_)
        /*0920*/ 	.word	0x0000001a


	//----- nvinfo : EIATTR_FRAME_SIZE
	.align		4
.L_441:
        /*0924*/ 	.byte	0x04, 0x11
        /*0926*/ 	.short	(.L_443 - .L_442)
	.align		4
.L_442:
        /*0928*/ 	.word	index@(_ZN2at6native18elementwise_kernelILi128ELi4EZNS0_15gpu_kernel_implIZZZNS0_15neg_kernel_cudaERNS_18TensorIteratorBaseEENKUlvE0_clEvENKUlvE0_clEvEUlaE_EEvS4_RKT_EUliE_EEviT1_)
        /*092c*/ 	.word	0x00000000


	//----- nvinfo : EIATTR_REGCOUNT
	.align		4
.L_443:
        /*0930*/ 	.byte	0x04, 0x2f
        /*0932*/ 	.short	(.L_445 - .L_444)
	.align		4
.L_444:
        /*0934*/ 	.word	index@(_ZN2at6native29vectorized_elementwise_kernelILi8EZZZNS0_15neg_kernel_cudaERNS_18TensorIteratorBaseEENKUlvE0_clEvENKUlvE1_clEvEUliE_St5arrayIPcLm2EEEEviT0_T1_)
        /*0938*/ 	.word	0x00000020


	//----- nvinfo : EIATTR_FRAME_SIZE
	.align		4
.L_445:
        /*093c*/ 	.byte	0x04, 0x11
        /*093e*/ 	.short	(.L_447 - .L_446)
	.align		4
.L_446:
        /*0940*/ 	.word	index@(_ZN2at6native29vectorized_elementwise_kernelILi8EZZZNS0_15neg_kernel_cudaERNS_18TensorIteratorBaseEENKUlvE0_clEvENKUlvE1_clEvEUliE_St5arrayIPcLm2EEEEviT0_T1_)
        /*0944*/ 	.word	0x00000000


	//----- nvinfo : EIATTR_REGCOUNT
	.align		4
.L_447:
        /*0948*/ 	.byte	0x04, 0x2f
        /*094a*/ 	.short	(.L_449 - .L_448)
	.align		4
.L_448:
        /*094c*/ 	.word	index@(_ZN2at6native29vectorized_elementwise_kernelILi4EZZZNS0_15neg_kernel_cudaERNS_18TensorIteratorBaseEENKUlvE0_clEvENKUlvE1_clEvEUliE_St5arrayIPcLm2EEEEviT0_T1_)
        /*0950*/ 	.word	0x00000020


	//----- nvinfo : EIATTR_FRAME_SIZE
	.align		4
.L_449:
        /*0954*/ 	.byte	0x04, 0x11
        /*0956*/ 	.short	(.L_451 - .L_450)
	.align		4
.L_450:
        /*0958*/ 	.word	index@(_ZN2at6native29vectorized_elementwise_kernelILi4EZZZNS0_15neg_kernel_cudaERNS_18TensorIteratorBaseEENKUlvE0_clEvENKUlvE1_clEvEUliE_St5arrayIPcLm2EEEEviT0_T1_)
        /*095c*/ 	.word	0x00000000


	//----- nvinfo : EIATTR_REGCOUNT
	.align		4
.L_451:
        /*0960*/ 	.byte	0x04, 0x2f
        /*0962*/ 	.short	(.L_453 - .L_452)
	.align		4
.L_452:
        /*0964*/ 	.word	index@(_ZN2at6native29vectorized_elementwise_kernelILi2EZZZNS0_15neg_kernel_cudaERNS_18TensorIteratorBaseEENKUlvE0_clEvENKUlvE1_clEvEUliE_St5arrayIPcLm2EEEEviT0_T1_)
        /*0968*/ 	.word	0x00000020


	//----- nvinfo : EIATTR_FRAME_SIZE
	.align		4
.L_453:
        /*096c*/ 	.byte	0x04, 0x11
        /*096e*/ 	.short	(.L_455 - .L_454)
	.align		4
.L_454:
        /*0970*/ 	.word	index@(_ZN2at6native29vectorized_elementwise_kernelILi2EZZZNS0_15neg_kernel_cudaERNS_18TensorIteratorBaseEENKUlvE0_clEvENKUlvE1_clEvEUliE_St5arrayIPcLm2EEEEviT0_T1_)
        /*0974*/ 	.word	0x00000000


	//----- nvinfo : EIATTR_REGCOUNT
	.align		4
.L_455:
        /*0978*/ 	.byte	0x04, 0x2f
        /*097a*/ 	.short	(.L_457 - .L_456)
	.align		4
.L_456:
        /*097c*/ 	.word	index@(_ZN2at6native27unrolled_elementwise_kernelIZZZNS0_15neg_kernel_cudaERNS_18TensorIteratorBaseEENKUlvE0_clEvENKUlvE1_clEvEUliE_St5arrayIPcLm2EELi4E23TrivialOffsetCalculatorILi1EjESB_NS0_6memory15LoadWithoutCastENSC_16StoreWithoutCastEEEviT_T0_T2_T3_T4_T5_)
        /*0980*/ 	.word	0x00000014


	//----- nvinfo : EIATTR_FRAME_SIZE
	.align		4
.L_457:
        /*0984*/ 	.byte	0x04, 0x11
        /*0986*/ 	.short	(.L_459 - .L_458)
	.align		4
.L_458:
        /*0988*/ 	.word	index@(_ZN2at6native27unrolled_elementwise_kernelIZZZNS0_15neg_kernel_cudaERNS_18TensorIteratorBaseEENKUlvE0_clEvENKUlvE1_clEvEUliE_St5arrayIPcLm2EELi4E23TrivialOffsetCalculatorILi1EjESB_NS0_6memory15LoadWithoutCastENSC_16StoreWithoutCastEEEviT_T0_T2_T3_T4_T5_)
        /*098c*/ 	.word	0x00000000


	//----- nvinfo : EIATTR_REGCOUNT
	.align		4
.L_459:
        /*0990*/ 	.byte	0x04, 0x2f
        /*0992*/ 	.short	(.L_461 - .L_460)
	.align		4
.L_460:
        /*0994*/ 	.word	index@(_ZN2at6native18elementwise_kernelILi128ELi2EZNS0_22gpu_kernel_impl_nocastIZZZNS0_15neg_kernel_cudaERNS_18TensorIteratorBaseEENKUlvE0_clEvENKUlvE1_clEvEUliE_EEvS4_RKT_EUliE_EEviT1_)
        /*0998*/ 	.word	0x00000012


	//----- nvinfo : EIATTR_FRAME_SIZE
	.align		4
.L_461:
        /*099c*/ 	.byte	0x04, 0x11
        /*099e*/ 	.short	(.L_463 - .L_462)
	.align		4
.L_462:
        /*09a0*/ 	.word	index@(_ZN2at6native18elementwise_kernelILi128ELi2EZNS0_22gpu_kernel_impl_nocastIZZZNS0_15neg_kernel_cudaERNS_18TensorIteratorBaseEENKUlvE0_clEvENKUlvE1_clEvEUliE_EEvS4_RKT_EUliE_EEviT1_)
        /*09a4*/ 	.word	0x00000000


	//----- nvinfo : EIATTR_REGCOUNT
	.align		4
.L_463:
        /*09a8*/ 	.byte	0x04, 0x2f
        /*09aa*/ 	.short	(.L_465 - .L_464)
	.align		4
.L_464:
        /*09ac*/ 	.word	index@(_ZN2at6native27unrolled_elementwise_kernelIZZZNS0_15neg_kernel_cudaERNS_18TensorIteratorBaseEENKUlvE0_clEvENKUlvE1_clEvEUliE_St5arrayIPcLm2EELi4E23TrivialOffsetCalculatorILi1EjESB_NS0_6memory12LoadWithCastILi1EEENSC_13StoreWithCastILi1EEEEEviT_T0_T2_T3_T4_T5_)
        /*09b0*/ 	.word	0x0000001e


	//----- nvinfo : EIATTR_FRAME_SIZE
	.align		4
.L_465:
        /*09b4*/ 	.byte	0x04, 0x11
        /*09b6*/ 	.short	(.L_467 - .L_466)
	.align		4
.L_466:
        /*09b8*/ 	.word	index@(_ZN2at6native27unrolled_elementwise_kernelIZZZNS0_15neg_kernel_cudaERNS_18TensorIteratorBaseEENKUlvE0_clEvENKUlvE1_clEvEUliE_St5arrayIPcLm2EELi4E23TrivialOffsetCalculatorILi1EjESB_NS0_6memory12LoadWithCastILi1EEENSC_13StoreWithCastILi1EEEEEviT_T0_T2_T3_T4_T5_)
        /*09bc*/ 	.word	0x00000000


	//----- nvinfo : EIATTR_REGCOUNT
	.align		4
.L_467:
        /*09c0*/ 	.byte	0x04, 0x2f
        /*09c2*/ 	.short	(.L_469 - .L_468)
	.align		4
.L_468:
        /*09c4*/ 	.word	index@(_ZN2at6native18elementwise_kernelILi128ELi4EZNS0_15gpu_kernel_implIZZZNS0_15neg_kernel_cudaERNS_18TensorIteratorBaseEENKUlvE0_clEvENKUlvE1_clEvEUliE_EEvS4_RKT_EUliE_EEviT1_)
        /*09c8*/ 	.word	0x0000001a


	//----- nvinfo : EIATTR_FRAME_SIZE
	.align		4
.L_469:
        /*09cc*/ 	.byte	0x04, 0x11
        /*09ce*/ 	.short	(.L_471 - .L_470)
	.align		4
.L_470:
        /*09d0*/ 	.word	index@(_ZN2at6native18elementwise_kernelILi128ELi4EZNS0_15gpu_kernel_implIZZZNS0_15neg_kernel_cudaERNS_18TensorIteratorBaseEENKUlvE0_clEvENKUlvE1_clEvEUliE_EEvS4_RKT_EUliE_EEviT1_)
        /*09d4*/ 	.word	0x00000000


	//----- nvinfo : EIATTR_REGCOUNT
	.align		4
.L_471:
        /*09d8*/ 	.byte	0x04, 0x2f
        /*09da*/ 	.short	(.L_473 - .L_472)
	.align		4
.L_472:
        /*09dc*/ 	.word	index@(_ZN2at6native29vectorized_elementwise_kernelILi8EZZZNS0_15neg_kernel_cudaERNS_18TensorIteratorBaseEENKUlvE0_clEvENKUlvE2_clEvEUllE_St5arrayIPcLm2EEEEviT0_T1_)
        /*09e0*/ 	.word	0x00000020


	//----- nvinfo : EIATTR_FRAME_SIZE
	.align		4
.L_473:
        /*09e4*/ 	.byte	0x04, 0x11
        /*09e6*/ 	.short	(.L_475 - .L_474)
	.align		4
.L_474:
        /*09e8*/ 	.word	index@(_ZN2at6native29vectorized_elementwise_kernelILi8EZZZNS0_15neg_kernel_cudaERNS_18TensorIteratorBaseEENKUlvE0_clEvENKUlvE2_clEvEUllE_St5arrayIPcLm2EEEEviT0_T1_)
        /*09ec*/ 	.word	0x00000000


	//----- nvinfo : EIATTR_REGCOUNT
	.align		4
.L_475:
        /*09f0*/ 	.byte	0x04, 0x2f
        /*09f2*/ 	.short	(.L_477 - .L_476)
	.align		4
.L_476:
        /*09f4*/ 	.word	index@(_ZN2at6native29vectorized_elementwise_kernelILi4EZZZNS0_15neg_kernel_cudaERNS_18TensorIteratorBaseEENKUlvE0_clEvENKUlvE2_clEvEUllE_St5arrayIPcLm2EEEEviT0_T1_)
        /*09f8*/ 	.word	0x00000020


	//----- nvinfo : EIATTR_FRAME_SIZE
	.align		4
.L_477:
        /*09fc*/ 	.byte	0x04, 0x11
        /*09fe*/ 	.short	(.L_479 - .L_478)
	.align		4
.L_478:
        /*0a00*/ 	.word	index@(_ZN2at6native29vectorized_elementwise_kernelILi4EZZZNS0_15neg_kernel_cudaERNS_18TensorIteratorBaseEENKUlvE0_clEvENKUlvE2_clEvEUllE_St5arrayIPcLm2EEEEviT0_T1_)
        /*0a04*/ 	.word	0x00000000


	//----- nvinfo : EIATTR_REGCOUNT
	.align		4
.L_479:
        /*0a08*/ 	.byte	0x04, 0x2f
        /*0a0a*/ 	.short	(.L_481 - .L_480)
	.align		4
.L_480:
        /*0a0c*/ 	.word	index@(_ZN2at6native29vectorized_elementwise_kernelILi2EZZZNS0_15neg_kernel_cudaERNS_18TensorIteratorBaseEENKUlvE0_clEvENKUlvE2_clEvEUllE_St5arrayIPcLm2EEEEviT0_T1_)
        /*0a10*/ 	.word	0x00000020


	//----- nvinfo : EIATTR_FRAME_SIZE
	.align		4
.L_481:
        /*0a14*/ 	.byte	0x04, 0x11
        /*0a16*/ 	.short	(.L_483 - .L_482)
	.align		4
.L_482:
        /*0a18*/ 	.word	index@(_ZN2at6native29vectorized_elementwise_kernelILi2EZZZNS0_15neg_kernel_cudaERNS_18TensorIteratorBaseEENKUlvE0_clEvENKUlvE2_clEvEUllE_St5arrayIPcLm2EEEEviT0_T1_)
        /*0a1c*/ 	.word	0x00000000


	//----- nvinfo : EIATTR_REGCOUNT
	.align		4
.L_483:
        /*0a20*/ 	.byte	0x04, 0x2f
        /*0a22*/ 	.short	(.L_485 - .L_484)
	.align		4
.L_484:
        /*0a24*/ 	.word	index@(_ZN2at6native27unrolled_elementwise_kernelIZZZNS0_15neg_kernel_cudaERNS_18TensorIteratorBaseEENKUlvE0_clEvENKUlvE2_clEvEUllE_St5arrayIPcLm2EELi4E23TrivialOffsetCalculatorILi1EjESB_NS0_6memory15LoadWithoutCastENSC_16StoreWithoutCastEEEviT_T0_T2_T3_T4_T5_)
        /*0a28*/ 	.word	0x00000016


	//----- nvinfo : EIATTR_FRAME_SIZE
	.align		4
.L_485:
        /*0a2c*/ 	.byte	0x04, 0x11
        /*0a2e*/ 	.short	(.L_487 - .L_486)
	.align		4
.L_486:
        /*0a30*/ 	.word	index@(_ZN2at6native27unrolled_elementwise_kernelIZZZNS0_15neg_kernel_cudaERNS_18TensorIteratorBaseEENKUlvE0_clEvENKUlvE2_clEvEUllE_St5arrayIPcLm2EELi4E23TrivialOffsetCalculatorILi1EjESB_NS0_6memory15LoadWithoutCastENSC_16StoreWithoutCastEEEviT_T0_T2_T3_T4_T5_)
        /*0a34*/ 	.word	0x00000000


	//----- nvinfo : EIATTR_REGCOUNT
	.align		4
.L_487:
        /*0a38*/ 	.byte	0x04, 0x2f
        /*0a3a*/ 	.short	(.L_489 - .L_488)
	.align		4
.L_488:
        /*0a3c*/ 	.word	index@(_ZN2at6native18elementwise_kernelILi128ELi2EZNS0_22gpu_kernel_impl_nocastIZZZNS0_15neg_kernel_cudaERNS_18TensorIteratorBaseEENKUlvE0_clEvENKUlvE2_clEvEUllE_EEvS4_RKT_EUliE_EEviT1_)
        /*0a40*/ 	.word	0x00000012


	//----- nvinfo : EIATTR_FRAME_SIZE
	.align		4
.L_489:
        /*0a44*/ 	.byte	0x04, 0x11
        /*0a46*/ 	.short	(.L_491 - .L_490)
	.align		4
.L_490:
        /*0a48*/ 	.word	index@(_ZN2at6native18elementwise_kernelILi128ELi2EZNS0_22gpu_kernel_impl_nocastIZZZNS0_15neg_kernel_cudaERNS_18TensorIteratorBaseEENKUlvE0_clEvENKUlvE2_clEvEUllE_EEvS4_RKT_EUliE_EEviT1_)
        /*0a4c*/ 	.word	0x00000000


	//----- nvinfo : EIATTR_REGCOUNT
	.align		4
.L_491:
        /*0a50*/ 	.byte	0x04, 0x2f
        /*0a52*/ 	.short	(.L_493 - .L_492)
	.align		4
.L_492:
        /*0a54*/ 	.word	index@(_ZN2at6native27unrolled_elementwise_kernelIZZZNS0_15neg_kernel_cudaERNS_18TensorIteratorBaseEENKUlvE0_clEvENKUlvE2_clEvEUllE_St5arrayIPcLm2EELi4E23TrivialOffsetCalculatorILi1EjESB_NS0_6memory12LoadWithCastILi1EEENSC_13StoreWithCastILi1EEEEEviT_T0_T2_T3_T4_T5_)
        /*0a58*/ 	.word	0x00000024


	//----- nvinfo : EIATTR_FRAME_SIZE
	.align		4
.L_493:
        /*0a5c*/ 	.byte	0x04, 0x11
        /*0a5e*/ 	.short	(.L_495 - .L_494)
	.align		4
.L_494:
        /*0a60*/ 	.word	index@(_ZN2at6native27unrolled_elementwise_kernelIZZZNS0_15neg_kernel_cudaERNS_18TensorIteratorBaseEENKUlvE0_clEvENKUlvE2_clEvEUllE_St5arrayIPcLm2EELi4E23TrivialOffsetCalculatorILi1EjESB_NS0_6memory12LoadWithCastILi1EEENSC_13StoreWithCastILi1EEEEEviT_T0_T2_T3_T4_T5_)
        /*0a64*/ 	.word	0x00000000


	//----- nvinfo : EIATTR_REGCOUNT
	.align		4
.L_495:
        /*0a68*/ 	.byte	0x04, 0x2f
        /*0a6a*/ 	.short	(.L_497 - .L_496)
	.align		4
.L_496:
        /*0a6c*/ 	.word	index@(_ZN2at6native18elementwise_kernelILi128ELi4EZNS0_15gpu_kernel_implIZZZNS0_15neg_kernel_cudaERNS_18TensorIteratorBaseEENKUlvE0_clEvENKUlvE2_clEvEUllE_EEvS4_RKT_EUliE_EEviT1_)
        /*0a70*/ 	.word	0x0000001a


	//----- nvinfo : EIATTR_FRAME_SIZE
	.align		4
.L_497:
        /*0a74*/ 	.byte	0x04, 0x11
        /*0a76*/ 	.short	(.L_499 - .L_498)
	.align		4
.L_498:
        /*0a78*/ 	.word	index@(_ZN2at6native18elementwise_kernelILi128ELi4EZNS0_15gpu_kernel_implIZZZNS0_15neg_kernel_cudaERNS_18TensorIteratorBaseEENKUlvE0_clEvENKUlvE2_clEvEUllE_EEvS4_RKT_EUliE_EEviT1_)
        /*0a7c*/ 	.word	0x00000000


	//----- nvinfo : EIATTR_REGCOUNT
	.align		4
.L_499:
        /*0a80*/ 	.byte	0x04, 0x2f
        /*0a82*/ 	.short	(.L_501 - .L_500)
	.align		4
.L_500:
        /*0a84*/ 	.word	index@(_ZN2at6native29vectorized_elementwise_kernelILi8EZZZNS0_15neg_kernel_cudaERNS_18TensorIteratorBaseEENKUlvE0_clEvENKUlvE3_clEvEUlsE_St5arrayIPcLm2EEEEviT0_T1_)
        /*0a88*/ 	.word	0x00000020


	//----- nvinfo : EIATTR_FRAME_SIZE
	.align		4
.L_501:
        /*0a8c*/ 	.byte	0x04, 0x11
        /*0a8e*/ 	.short	(.L_503 - .L_502)
	.align		4
.L_502:
        /*0a90*/ 	.word	index@(_ZN2at6native29vectorized_elementwise_kernelILi8EZZZNS0_15neg_kernel_cudaERNS_18TensorIteratorBaseEENKUlvE0_clEvENKUlvE3_clEvEUlsE_St5arrayIPcLm2EEEEviT0_T1_)
        /*0a94*/ 	.word	0x00000000


	//----- nvinfo : EIATTR_REGCOUNT
	.align		4
.L_503:
        /*0a98*/ 	.byte	0x04, 0x2f
        /*0a9a*/ 	.short	(.L_505 - .L_504)
	.align		4
.L_504:
        /*0a9c*/ 	.word	index@(_ZN2at6native29vectorized_elementwise_kernelILi4EZZZNS0_15neg_kernel_cudaERNS_18TensorIteratorBaseEENKUlvE0_clEvENKUlvE3_clEvEUlsE_St5arrayIPcLm2EEEEviT0_T1_)
        /*0aa0*/ 	.word	0x00000020


	//----- nvinfo : EIATTR_FRAME_SIZE
	.align		4
.L_505:
        /*0aa4*/ 	.byte	0x04, 0x11
        /*0aa6*/ 	.short	(.L_507 - .L_506)
	.align		4
.L_506:
        /*0aa8*/ 	.word	index@(_ZN2at6native29vectorized_elementwise_kernelILi4EZZZNS0_15neg_kernel_cudaERNS_18TensorIteratorBaseEENKUlvE0_clEvENKUlvE3_clEvEUlsE_St5arrayIPcLm2EEEEviT0_T1_)
        /*0aac*/ 	.word	0x00000000


	//----- nvinfo : EIATTR_REGCOUNT
	.align		4
.L_507:
        /*0ab0*/ 	.byte	0x04, 0x2f
        /*0ab2*/ 	.short	(.L_509 - .L_508)
	.align		4
.L_508:
        /*0ab4*/ 	.word	index@(_ZN2at6native29vectorized_elementwise_kernelILi2EZZZNS0_15neg_kernel_cudaERNS_18TensorIteratorBaseEENKUlvE0_clEvENKUlvE3_clEvEUlsE_St5arrayIPcLm2EEEEviT0_T1_)
        /*0ab8*/ 	.word	0x00000020


	//----- nvinfo : EIATTR_FRAME_SIZE
	.align		4
.L_509:
        /*0abc*/ 	.byte	0x04, 0x11
        /*0abe*/ 	.short	(.L_511 - .L_510)
	.align		4
.L_510:
        /*0ac0*/ 	.word	index@(_ZN2at6native29vectorized_elementwise_kernelILi2EZZZNS0_15neg_kernel_cudaERNS_18TensorIteratorBaseEENKUlvE0_clEvENKUlvE3_clEvEUlsE_St5arrayIPcLm2EEEEviT0_T1_)
        /*0ac4*/ 	.word	0x00000000


	//----- nvinfo : EIATTR_REGCOUNT
	.align		4
.L_511:
        /*0ac8*/ 	.byte	0x04, 0x2f
        /*0aca*/ 	.short	(.L_513 - .L_512)
	.align		4
.L_512:
        /*0acc*/ 	.word	index@(_ZN2at6native27unrolled_elementwise_kernelIZZZNS0_15neg_kernel_cudaERNS_18TensorIteratorBaseEENKUlvE0_clEvENKUlvE3_clEvEUlsE_St5arrayIPcLm2EELi4E23TrivialOffsetCalculatorILi1EjESB_NS0_6memory15LoadWithoutCastENSC_16StoreWithoutCastEEEviT_T0_T2_T3_T4_T5_)
        /*0ad0*/ 	.word	0x00000012


	//----- nvinfo : EIATTR_FRAME_SIZE
	.align		4
.L_513:
        /*0ad4*/ 	.byte	0x04, 0x11
        /*0ad6*/ 	.short	(.L_515 - .L_514)
	.align		4
.L_514:
        /*0ad8*/ 	.word	index@(_ZN2at6native27unrolled_elementwise_kernelIZZZNS0_15neg_kernel_cudaERNS_18TensorIteratorBaseEENKUlvE0_clEvENKUlvE3_clEvEUlsE_St5arrayIPcLm2EELi4E23TrivialOffsetCalculatorILi1EjESB_NS0_6memory15LoadWithoutCastENSC_16StoreWithoutCastEEEviT_T0_T2_T3_T4_T5_)
        /*0adc*/ 	.word	0x00000000


	//----- nvinfo : EIATTR_REGCOUNT
	.align		4
.L_515:
        /*0ae0*/ 	.byte	0x04, 0x2f
        /*0ae2*/ 	.short	(.L_517 - .L_516)
	.align		4
.L_516:
        /*0ae4*/ 	.word	index@(_ZN2at6native18elementwise_kernelILi128ELi4EZNS0_22gpu_kernel_impl_nocastIZZZNS0_15neg_kernel_cudaERNS_18TensorIteratorBaseEENKUlvE0_clEvENKUlvE3_clEvEUlsE_EEvS4_RKT_EUliE_EEviT1_)
        /*0ae8*/ 	.word	0x00000012


	//----- nvinfo : EIATTR_FRAME_SIZE
	.align		4
.L_517:
        /*0aec*/ 	.byte	0x04, 0x11
        /*0aee*/ 	.short	(.L_519 - .L_518)
	.align		4
.L_518:
        /*0af0*/ 	.word	index@(_ZN2at6native18elementwise_kernelILi128ELi4EZNS0_22gpu_kernel_impl_nocastIZZZNS0_15neg_kernel_cudaERNS_18TensorIteratorBaseEENKUlvE0_clEvENKUlvE3_clEvEUlsE_EEvS4_RKT_EUliE_EEviT1_)
        /*0af4*/ 	.word	0x00000000


	//----- nvinfo : EIATTR_REGCOUNT
	.align		4
.L_519:
        /*0af8*/ 	.byte	0x04, 0x2f
        /*0afa*/ 	.short	(.L_521 - .L_520)
	.align		4
.L_520:
        /*0afc*/ 	.word	index@(_ZN2at6native27unrolled_elementwise_kernelIZZZNS0_15neg_kernel_cudaERNS_18TensorIteratorBaseEENKUlvE0_clEvENKUlvE3_clEvEUlsE_St5arrayIPcLm2EELi4E23TrivialOffsetCalculatorILi1EjESB_NS0_6memory12LoadWithCastILi1EEENSC_13StoreWithCastILi1EEEEEviT_T0_T2_T3_T4_T5_)
        /*0b00*/ 	.word	0x0000001d


	//----- nvinfo : EIATTR_FRAME_SIZE
	.align		4
.L_521:
        /*0b04*/ 	.byte	0x04, 0x11
        /*0b06*/ 	.short	(.L_523 - .L_522)
	.align		4
.L_522:
        /*0b08*/ 	.word	index@(_ZN2at6native27unrolled_elementwise_kernelIZZZNS0_15neg_kernel_cudaERNS_18TensorIteratorBaseEENKUlvE0_clEvENKUlvE3_clEvEUlsE_St5arrayIPcLm2EELi4E23TrivialOffsetCalculatorILi1EjESB_NS0_6memory12LoadWithCastILi1EEENSC_13StoreWithCastILi1EEEEEviT_T0_T2_T3_T4_T5_)
        /*0b0c*/ 	.word	0x00000000


	//----- nvinfo : EIATTR_REGCOUNT
	.align		4
.L_523:
        /*0b10*/ 	.byte	0x04, 0x2f
        /*0b12*/ 	.short	(.L_525 - .L_524)
	.align		4
.L_524:
        /*0b14*/ 	.word	index@(_ZN2at6native18elementwise_kernelILi128ELi4EZNS0_15gpu_kernel_implIZZZNS0_15neg_kernel_cudaERNS_18TensorIteratorBaseEENKUlvE0_clEvENKUlvE3_clEvEUlsE_EEvS4_RKT_EUliE_EEviT1_)
        /*0b18*/ 	.word	0x0000001a


	//----- nvinfo : EIATTR_FRAME_SIZE
	.align		4
.L_525:
        /*0b1c*/ 	.byte	0x04, 0x11
        /*0b1e*/ 	.short	(.L_527 - .L_526)
	.align		4
.L_526:
        /*0b20*/ 	.word	index@(_ZN2at6native18elementwise_kernelILi128ELi4EZNS0_15gpu_kernel_implIZZZNS0_15neg_kernel_cudaERNS_18TensorIteratorBaseEENKUlvE0_clEvENKUlvE3_clEvEUlsE_EEvS4_RKT_EUliE_EEviT1_)
        /*0b24*/ 	.word	0x00000000


	//----- nvinfo : EIATTR_REGCOUNT
	.align		4
.L_527:
        /*0b28*/ 	.byte	0x04, 0x2f
        /*0b2a*/ 	.short	(.L_529 - .L_528)
	.align		4
.L_528:
        /*0b2c*/ 	.word	index@(_ZN2at6native29vectorized_elementwise_kernelILi8EZZZNS0_15neg_kernel_cudaERNS_18TensorIteratorBaseEENKUlvE0_clEvENKUlvE4_clEvEUldE_St5arrayIPcLm2EEEEviT0_T1_)
        /*0b30*/ 	.word	0x00000020


	//----- nvinfo : EIATTR_FRAME_SIZE
	.align		4
.L_529:
        /*0b34*/ 	.byte	0x04, 0x11
        /*0b36*/ 	.short	(.L_531 - .L_530)
	.align		4
.L_530:
        /*0b38*/ 	.word	index@(_ZN2at6native29vectorized_elementwise_kernelILi8EZZZNS0_15neg_kernel_cudaERNS_18TensorIteratorBaseEENKUlvE0_clEvENKUlvE4_clEvEUldE_St5arrayIPcLm2EEEEviT0_T1_)
        /*0b3c*/ 	.word	0x00000000


	//----- nvinfo : EIATTR_REGCOUNT
	.align		4
.L_531:
        /*0b40*/ 	.byte	0x04, 0x2f
        /*0b42*/ 	.short	(.L_533 - .L_532)
	.align		4
.L_532:
        /*0b44*/ 	.word	index@(_ZN2at6native29vectorized_elementwise_kernelILi4EZZZNS0_15neg_kernel_cudaERNS_18TensorIteratorBaseEENKUlvE0_clEvENKUlvE4_clEvEUldE_St5arrayIPcLm2EEEEviT0_T1_)
        /*0b48*/ 	.word	0x00000020


	//----- nvinfo : EIATTR_FRAME_SIZE
	.align		4
.L_533:
        /*0b4c*/ 	.byte	0x04, 0x11
        /*0b4e*/ 	.short	(.L_535 - .L_534)
	.align		4
.L_534:
        /*0b50*/ 	.word	index@(_ZN2at6native29vectorized_elementwise_kernelILi4EZZZNS0_15neg_kernel_cudaERNS_18TensorIteratorBaseEENKUlvE0_clEvENKUlvE4_clEvEUldE_St5arrayIPcLm2EEEEviT0_T1_)
        /*0b54*/ 	.word	0x00000000


	//----- nvinfo : EIATTR_REGCOUNT
	.align		4
.L_535:
        /*0b58*/ 	.byte	0x04, 0x2f
        /*0b5a*/ 	.short	(.L_537 - .L_536)
	.align		4
.L_536:
        /*0b5c*/ 	.word	index@(_ZN2at6native29vectorized_elementwise_kernelILi2EZZZNS0_15neg_kernel_cudaERNS_18TensorIteratorBaseEENKUlvE0_clEvENKUlvE4_clEvEUldE_St5arrayIPcLm2EEEEviT0_T1_)
        /*0b60*/ 	.word	0x00000020


	//----- nvinfo : EIATTR_FRAME_SIZE
	.align		4
.L_537:
        /*0b64*/ 	.byte	0x04, 0x11
        /*0b66*/ 	.short	(.L_539 - .L_538)
	.align		4
.L_538:
        /*0b68*/ 	.word	index@(_ZN2at6native29vectorized_elementwise_kernelILi2EZZZNS0_15neg_kernel_cudaERNS_18TensorIteratorBaseEENKUlvE0_clEvENKUlvE4_clEvEUldE_St5arrayIPcLm2EEEEviT0_T1_)
        /*0b6c*/ 	.word	0x00000000


	//----- nvinfo : EIATTR_REGCOUNT
	.align		4
.L_539:
        /*0b70*/ 	.byte	0x04, 0x2f
        /*0b72*/ 	.short	(.L_541 - .L_540)
	.align		4
.L_540:
        /*0b74*/ 	.word	index@(_ZN2at6native27unrolled_elementwise_kernelIZZZNS0_15neg_kernel_cudaERNS_18TensorIteratorBaseEENKUlvE0_clEvENKUlvE4_clEvEUldE_St5arrayIPcLm2EELi4E23TrivialOffsetCalculatorILi1EjESB_NS0_6memory15LoadWithoutCastENSC_16StoreWithoutCastEEEviT_T0_T2_T3_T4_T5_)
        /*0b78*/ 	.word	0x00000018


	//----- nvinfo : EIATTR_FRAME_SIZE
	.align		4
.L_541:
        /*0b7c*/ 	.byte	0x04, 0x11
        /*0b7e*/ 	.short	(.L_543 - .L_542)
	.align		4
.L_542:
        /*0b80*/ 	.word	index@(_ZN2at6native27unrolled_elementwise_kernelIZZZNS0_15neg_kernel_cudaERNS_18TensorIteratorBaseEENKUlvE0_clEvENKUlvE4_clEvEUldE_St5arrayIPcLm2EELi4E23TrivialOffsetCalculatorILi1EjESB_NS0_6memory15LoadWithoutCastENSC_16StoreWithoutCastEEEviT_T0_T2_T3_T4_T5_)
        /*0b84*/ 	.word	0x00000000


	//----- nvinfo : EIATTR_REGCOUNT
	.align		4
.L_543:
        /*0b88*/ 	.byte	0x04, 0x2f
        /*0b8a*/ 	.short	(.L_545 - .L_544)
	.align		4
.L_544:
        /*0b8c*/ 	.word	index@(_ZN2at6native18elementwise_kernelILi128ELi2EZNS0_22gpu_kernel_impl_nocastIZZZNS0_15neg_kernel_cudaERNS_18TensorIteratorBaseEENKUlvE0_clEvENKUlvE4_clEvEUldE_EEvS4_RKT_EUliE_EEviT1_)
        /*0b90*/ 	.word	0x00000012


	//----- nvinfo : EIATTR_FRAME_SIZE
	.align		4
.L_545:
        /*0b94*/ 	.byte	0x04, 0x11
        /*0b96*/ 	.short	(.L_547 - .L_546)
	.align		4
.L_546:
        /*0b98*/ 	.word	index@(_ZN2at6native18elementwise_kernelILi128ELi2EZNS0_22gpu_kernel_impl_nocastIZZZNS0_15neg_kernel_cudaERNS_18TensorIteratorBaseEENKUlvE0_clEvENKUlvE4_clEvEUldE_EEvS4_RKT_EUliE_EEviT1_)
        /*0b9c*/ 	.word	0x00000000


	//----- nvinfo : EIATTR_REGCOUNT
	.align		4
.L_547:
        /*0ba0*/ 	.byte	0x04, 0x2f
        /*0ba2*/ 	.short	(.L_549 - .L_548)
	.align		4
.L_548:
        /*0ba4*/ 	.word	index@(_ZN2at6native27unrolled_elementwise_kernelIZZZNS0_15neg_kernel_cudaERNS_18TensorIteratorBaseEENKUlvE0_clEvENKUlvE4_clEvEUldE_St5arrayIPcLm2EELi4E23TrivialOffsetCalculatorILi1EjESB_NS0_6memory12LoadWithCastILi1EEENSC_13StoreWithCastILi1EEEEEviT_T0_T2_T3_T4_T5_)
        /*0ba8*/ 	.word	0x00000020


	//----- nvinfo : EIATTR_FRAME_SIZE
	.align		4
.L_549:
        /*0bac*/ 	.byte	0x04, 0x11
        /*0bae*/ 	.short	(.L_551 - .L_550)
	.align		4
.L_550:
        /*0bb0*/ 	.word	index@(_ZN2at6native27unrolled_elementwise_kernelIZZZNS0_15neg_kernel_cudaERNS_18TensorIteratorBaseEENKUlvE0_clEvENKUlvE4_clEvEUldE_St5arrayIPcLm2EELi4E23TrivialOffsetCalculatorILi1EjESB_NS0_6memory12LoadWithCastILi1EEENSC_13StoreWithCastILi1EEEEEviT_T0_T2_T3_T4_T5_)
        /*0bb4*/ 	.word	0x00000000


	//----- nvinfo : EIATTR_REGCOUNT
	.align		4
.L_551:
        /*0bb8*/ 	.byte	0x04, 0x2f
        /*0bba*/ 	.short	(.L_553 - .L_552)
	.align		4
.L_552:
        /*0bbc*/ 	.word	index@(_ZN2at6native18elementwise_kernelILi128ELi4EZNS0_15gpu_kernel_implIZZZNS0_15neg_kernel_cudaERNS_18TensorIteratorBaseEENKUlvE0_clEvENKUlvE4_clEvEUldE_EEvS4_RKT_EUliE_EEviT1_)
        /*0bc0*/ 	.word	0x0000001a


	//----- nvinfo : EIATTR_FRAME_SIZE
	.align		4
.L_553:
        /*0bc4*/ 	.byte	0x04, 0x11
        /*0bc6*/ 	.short	(.L_555 - .L_554)
	.align		4
.L_554:
        /*0bc8*/ 	.word	index@(_ZN2at6native18elementwise_kernelILi128ELi4EZNS0_15gpu_kernel_implIZZZNS0_15neg_kernel_cudaERNS_18TensorIteratorBaseEENKUlvE0_clEvENKUlvE4_clEvEUldE_EEvS4_RKT_EUliE_EEviT1_)
        /*0bcc*/ 	.word	0x00000000


	//----- nvinfo : EIATTR_REGCOUNT
	.align		4
.L_555:
        /*0bd0*/ 	.byte	0x04, 0x2f
        /*0bd2*/ 	.short	(.L_557 - .L_556)
	.align		4
.L_556:
        /*0bd4*/ 	.word	index@(_ZN2at6native29vectorized_elementwise_kernelILi8EZZZNS0_15neg_kernel_cudaERNS_18TensorIteratorBaseEENKUlvE0_clEvENKUlvE5_clEvEUlfE_St5arrayIPcLm2EEEEviT0_T1_)
        /*0bd8*/ 	.word	0x00000020


	//----- nvinfo : EIATTR_FRAME_SIZE
	.align		4
.L_557:
        /*0bdc*/ 	.byte	0x04, 0x11
        /*0bde*/ 	.short	(.L_559 - .L_558)
	.align		4
.L_558:
        /*0be0*/ 	.word	index@(_ZN2at6native29vectorized_elementwise_kernelILi8EZZZNS0_15neg_kernel_cudaERNS_18TensorIteratorBaseEENKUlvE0_clEvENKUlvE5_clEvEUlfE_St5arrayIPcLm2EEEEviT0_T1_)
        /*0be4*/ 	.word	0x00000000


	//----- nvinfo : EIATTR_REGCOUNT
	.align		4
.L_559:
        /*0be8*/ 	.byte	0x04, 0x2f
        /*0bea*/ 	.short	(.L_561 - .L_560)
	.align		4
.L_560:
        /*0bec*/ 	.word	index@(_ZN2at6native29vectorized_elementwise_kernelILi4EZZZNS0_15neg_kernel_cudaERNS_18TensorIteratorBaseEENKUlvE0_clEvENKUlvE5_clEvEUlfE_St5arrayIPcLm2EEEEviT0_T1_)
        /*0bf0*/ 	.word	0x00000020


	//----- nvinfo : EIATTR_FRAME_SIZE
	.align		4
.L_561:
        /*0bf4*/ 	.byte	0x04, 0x11
        /*0bf6*/ 	.short	(.L_563 - .L_562)
	.align		4
.L_562:
        /*0bf8*/ 	.word	index@(_ZN2at6native29vectorized_elementwise_kernelILi4EZZZNS0_15neg_kernel_cudaERNS_18TensorIteratorBaseEENKUlvE0_clEvENKUlvE5_clEvEUlfE_St5arrayIPcLm2EEEEviT0_T1_)
        /*0bfc*/ 	.word	0x00000000


	//----- nvinfo : EIATTR_REGCOUNT
	.align		4
.L_563:
        /*0c00*/ 	.byte	0x04, 0x2f
        /*0c02*/ 	.short	(.L_565 - .L_564)
	.align		4
.L_564:
        /*0c04*/ 	.word	index@(_ZN2at6native29vectorized_elementwise_kernelILi2EZZZNS0_15neg_kernel_cudaERNS_18TensorIteratorBaseEENKUlvE0_clEvENKUlvE5_clEvEUlfE_St5arrayIPcLm2EEEEviT0_T1_)
        /*0c08*/ 	.word	0x00000020


	//----- nvinfo : EIATTR_FRAME_SIZE
	.align		4
.L_565:
        /*0c0c*/ 	.byte	0x04, 0x11
        /*0c0e*/ 	.short	(.L_567 - .L_566)
	.align		4
.L_566:
        /*0c10*/ 	.word	index@(_ZN2at6native29vectorized_elementwise_kernelILi2EZZZNS0_15neg_kernel_cudaERNS_18TensorIteratorBaseEENKUlvE0_clEvENKUlvE5_clEvEUlfE_St5arrayIPcLm2EEEEviT0_T1_)
        /*0c14*/ 	.word	0x00000000


	//----- nvinfo : EIATTR_REGCOUNT
	.align		4
.L_567:
        /*0c18*/ 	.byte	0x04, 0x2f
        /*0c1a*/ 	.short	(.L_569 - .L_568)
	.align		4
.L_568:
        /*0c1c*/ 	.word	index@(_ZN2at6native27unrolled_elementwise_kernelIZZZNS0_15neg_kernel_cudaERNS_18TensorIteratorBaseEENKUlvE0_clEvENKUlvE5_clEvEUlfE_St5arrayIPcLm2EELi4E23TrivialOffsetCalculatorILi1EjESB_NS0_6memory15LoadWithoutCastENSC_16StoreWithoutCastEEEviT_T0_T2_T3_T4_T5_)
        /*0c20*/ 	.word	0x00000014


	//----- nvinfo : EIATTR_FRAME_SIZE
	.align		4
.L_569:
        /*0c24*/ 	.byte	0x04, 0x11
        /*0c26*/ 	.short	(.L_571 - .L_570)
	.align		4
.L_570:
        /*0c28*/ 	.word	index@(_ZN2at6native27unrolled_elementwise_kernelIZZZNS0_15neg_kernel_cudaERNS_18TensorIteratorBaseEENKUlvE0_clEvENKUlvE5_clEvEUlfE_St5arrayIPcLm2EELi4E23TrivialOffsetCalculatorILi1EjESB_NS0_6memory15LoadWithoutCastENSC_16StoreWithoutCastEEEviT_T0_T2_T3_T4_T5_)
        /*0c2c*/ 	.word	0x00000000


	//----- nvinfo : EIATTR_REGCOUNT
	.align		4
.L_571:
        /*0c30*/ 	.byte	0x04, 0x2f
        /*0c32*/ 	.short	(.L_573 - .L_572)
	.align		4
.L_572:
        /*0c34*/ 	.word	index@(_ZN2at6native18elementwise_kernelILi128ELi2EZNS0_22gpu_kernel_impl_nocastIZZZNS0_15neg_kernel_cudaERNS_18TensorIteratorBaseEENKUlvE0_clEvENKUlvE5_clEvEUlfE_EEvS4_RKT_EUliE_EEviT1_)
        /*0c38*/ 	.word	0x00000012


	//----- nvinfo : EIATTR_FRAME_SIZE
	.align		4
.L_573:
        /*0c3c*/ 	.byte	0x04, 0x11
        /*0c3e*/ 	.short	(.L_575 - .L_574)
	.align		4
.L_574:
        /*0c40*/ 	.word	index@(_ZN2at6native18elementwise_kernelILi128ELi2EZNS0_22gpu_kernel_impl_nocastIZZZNS0_15neg_kernel_cudaERNS_18TensorIteratorBaseEENKUlvE0_clEvENKUlvE5_clEvEUlfE_EEvS4_RKT_EUliE_EEviT1_)
        /*0c44*/ 	.word	0x00000000


	//----- nvinfo : EIATTR_REGCOUNT
	.align		4
.L_575:
        /*0c48*/ 	.byte	0x04, 0x2f
        /*0c4a*/ 	.short	(.L_577 - .L_576)
	.align		4
.L_576:
        /*0c4c*/ 	.word	index@(_ZN2at6native27unrolled_elementwise_kernelIZZZNS0_15neg_kernel_cudaERNS_18TensorIteratorBaseEENKUlvE0_clEvENKUlvE5_clEvEUlfE_St5arrayIPcLm2EELi4E23TrivialOffsetCalculatorILi1EjESB_NS0_6memory12LoadWithCastILi1EEENSC_13StoreWithCastILi1EEEEEviT_T0_T2_T3_T4_T5_)
        /*0c50*/ 	.word	0x0000001e


	//----- nvinfo : EIATTR_FRAME_SIZE
	.align		4
.L_577:
        /*0c54*/ 	.byte	0x04, 0x11
        /*0c56*/ 	.short	(.L_579 - .L_578)
	.align		4
.L_578:
        /*0c58*/ 	.word	index@(_ZN2at6native27unrolled_elementwise_kernelIZZZNS0_15neg_kernel_cudaERNS_18TensorIteratorBaseEENKUlvE0_clEvENKUlvE5_clEvEUlfE_St5arrayIPcLm2EELi4E23TrivialOffsetCalculatorILi1EjESB_NS0_6memory12LoadWithCastILi1EEENSC_13StoreWithCastILi1EEEEEviT_T0_T2_T3_T4_T5_)
        /*0c5c*/ 	.word	0x00000000


	//----- nvinfo : EIATTR_REGCOUNT
	.align		4
.L_579:
        /*0c60*/ 	.byte	0x04, 0x2f
        /*0c62*/ 	.short	(.L_581 - .L_580)
	.align		4
.L_580:
        /*0c64*/ 	.word	index@(_ZN2at6native18elementwise_kernelILi128ELi4EZNS0_15gpu_kernel_implIZZZNS0_15neg_kernel_cudaERNS_18TensorIteratorBaseEENKUlvE0_clEvENKUlvE5_clEvEUlfE_EEvS4_RKT_EUliE_EEviT1_)
        /*0c68*/ 	.word	0x0000001a


	//----- nvinfo : EIATTR_FRAME_SIZE
	.align		4
.L_581:
        /*0c6c*/ 	.byte	0x04, 0x11
        /*0c6e*/ 	.short	(.L_583 - .L_582)
	.align		4
.L_582:
        /*0c70*/ 	.word	index@(_ZN2at6native18elementwise_kernelILi128ELi4EZNS0_15gpu_kernel_implIZZZNS0_15neg_kernel_cudaERNS_18TensorIteratorBaseEENKUlvE0_clEvENKUlvE5_clEvEUlfE_EEvS4_RKT_EUliE_EEviT1_)
        /*0c74*/ 	.word	0x00000000


	//----- nvinfo : EIATTR_REGCOUNT
	.align		4
.L_583:
        /*0c78*/ 	.byte	0x04, 0x2f
        /*0c7a*/ 	.short	(.L_585 - .L_584)
	.align		4
.L_584:
        /*0c7c*/ 	.word	index@(_ZN2at6native29vectorized_elementwise_kernelILi8EZZZNS0_15neg_kernel_cudaERNS_18TensorIteratorBaseEENKUlvE0_clEvENKUlvE6_clEvEUlN3c104HalfEE_St5arrayIPcLm2EEEEviT0_T1_)
        /*0c80*/ 	.word	0x00000028


	//----- nvinfo : EIATTR_FRAME_SIZE
	.align		4
.L_585:
        /*0c84*/ 	.byte	0x04, 0x11
        /*0c86*/ 	.short	(.L_587 - .L_586)
	.align		4
.L_586:
        /*0c88*/ 	.word	index@(_ZN2at6native29vectorized_elementwise_kernelILi8EZZZNS0_15neg_kernel_cudaERNS_18TensorIteratorBaseEENKUlvE0_clEvENKUlvE6_clEvEUlN3c104HalfEE_St5arrayIPcLm2EEEEviT0_T1_)
        /*0c8c*/ 	.word	0x00000000


	//----- nvinfo : EIATTR_REGCOUNT
	.align		4
.L_587:
        /*0c90*/ 	.byte	0x04, 0x2f
        /*0c92*/ 	.short	(.L_589 - .L_588)
	.align		4
.L_588:
        /*0c94*/ 	.word	index@(_ZN2at6native29vectorized_elementwise_kernelILi4EZZZNS0_15neg_kernel_cudaERNS_18TensorIteratorBaseEENKUlvE0_clEvENKUlvE6_clEvEUlN3c104HalfEE_St5arrayIPcLm2EEEEviT0_T1_)
        /*0c98*/ 	.word	0x00000028


	//----- nvinfo : EIATTR_FRAME_SIZE
	.align		4
.L_589:
        /*0c9c*/ 	.byte	0x04, 0x11
        /*0c9e*/ 	.short	(.L_591 - .L_590)
	.align		4
.L_590:
        /*0ca0*/ 	.word	index@(_ZN2at6native29vectorized_elementwise_kernelILi4EZZZNS0_15neg_kernel_cudaERNS_18TensorIteratorBaseEENKUlvE0_clEvENKUlvE6_clEvEUlN3c104HalfEE_St5arrayIPcLm2EEEEviT0_T1_)
        /*0ca4*/ 	.word	0x00000000


	//----- nvinfo : EIATTR_REGCOUNT
	.align		4
.L_591:
        /*0ca8*/ 	.byte	0x04, 0x2f
        /*0caa*/ 	.short	(.L_593 - .L_592)
	.align		4
.L_592:
        /*0cac*/ 	.word	index@(_ZN2at6native29vectorized_elementwise_kernelILi2EZZZNS0_15neg_kernel_cudaERNS_18TensorIteratorBaseEENKUlvE0_clEvENKUlvE6_clEvEUlN3c104HalfEE_St5arrayIPcLm2EEEEviT0_T1_)
        /*0cb0*/ 	.word	0x00000028


	//----- nvinfo : EIATTR_FRAME_SIZE
	.align		4
.L_593:
        /*0cb4*/ 	.byte	0x04, 0x11
        /*0cb6*/ 	.short	(.L_595 - .L_594)
	.align		4
.L_594:
        /*0cb8*/ 	.word	index@(_ZN2at6native29vectorized_elementwise_kernelILi2EZZZNS0_15neg_kernel_cudaERNS_18TensorIteratorBaseEENKUlvE0_clEvENKUlvE6_clEvEUlN3c104HalfEE_St5arrayIPcLm2EEEEviT0_T1_)
        /*0cbc*/ 	.word	0x00000000


	//----- nvinfo : EIATTR_REGCOUNT
	.align		4
.L_595:
        /*0cc0*/ 	.byte	0x04, 0x2f
        /*0cc2*/ 	.short	(.L_597 - .L_596)
	.align		4
.L_596:
        /*0cc4*/ 	.word	index@(_ZN2at6native27unrolled_elementwise_kernelIZZZNS0_15neg_kernel_cudaERNS_18TensorIteratorBaseEENKUlvE0_clEvENKUlvE6_clEvEUlN3c104HalfEE_St5arrayIPcLm2EELi4E23TrivialOffsetCalculatorILi1EjESD_NS0_6memory15LoadWithoutCastENSE_16StoreWithoutCastEEEviT_T0_T2_T3_T4_T5_)
        /*0cc8*/ 	.word	0x00000019


	//----- nvinfo : EIATTR_FRAME_SIZE
	.align		4
.L_597:
        /*0ccc*/ 	.byte	0x04, 0x11
        /*0cce*/ 	.short	(.L_599 - .L_598)
	.align		4
.L_598:
        /*0cd0*/ 	.word	index@(_ZN2at6native27unrolled_elementwise_kernelIZZZNS0_15neg_kernel_cudaERNS_18TensorIteratorBaseEENKUlvE0_clEvENKUlvE6_clEvEUlN3c104HalfEE_St5arrayIPcLm2EELi4E23TrivialOffsetCalculatorILi1EjESD_NS0_6memory15LoadWithoutCastENSE_16StoreWithoutCastEEEviT_T0_T2_T3_T4_T5_)
        /*0cd4*/ 	.word	0x00000000


	//----- nvinfo : EIATTR_REGCOUNT
	.align		4
.L_599:
        /*0cd8*/ 	.byte	0x04, 0x2f
        /*0cda*/ 	.short	(.L_601 - .L_600)
	.align		4
.L_600:
        /*0cdc*/ 	.word	index@(_ZN2at6native18elementwise_kernelILi128ELi4EZNS0_22gpu_kernel_impl_nocastIZZZNS0_15neg_kernel_cudaERNS_18TensorIteratorBaseEENKUlvE0_clEvENKUlvE6_clEvEUlN3c104HalfEE_EEvS4_RKT_EUliE_EEviT1_)
        /*0ce0*/ 	.word	0x00000012


	//----- nvinfo : EIATTR_FRAME_SIZE
	.align		4
.L_601:
        /*0ce4*/ 	.byte	0x04, 0x11
        /*0ce6*/ 	.short	(.L_603 - .L_602)
	.align		4
.L_602:
        /*0ce8*/ 	.word	index@(_ZN2at6native18elementwise_kernelILi128ELi4EZNS0_22gpu_kernel_impl_nocastIZZZNS0_15neg_kernel_cudaERNS_18TensorIteratorBaseEENKUlvE0_clEvENKUlvE6_clEvEUlN3c104HalfEE_EEvS4_RKT_EUliE_EEviT1_)
        /*0cec*/ 	.word	0x00000000


	//----- nvinfo : EIATTR_REGCOUNT
	.align		4
.L_603:
        /*0cf0*/ 	.byte	0x04, 0x2f
        /*0cf2*/ 	.short	(.L_605 - .L_604)
	.align		4
.L_604:
        /*0cf4*/ 	.word	index@(_ZN2at6native27unrolled_elementwise_kernelIZZZNS0_15neg_kernel_cudaERNS_18TensorIteratorBaseEENKUlvE0_clEvENKUlvE6_clEvEUlN3c104HalfEE_St5arrayIPcLm2EELi4E23TrivialOffsetCalculatorILi1EjESD_NS0_6memory12LoadWithCastILi1EEENSE_13StoreWithCastILi1EEEEEviT_T0_T2_T3_T4_T5_)
        /*0cf8*/ 	.word	0x00000020


	//----- nvinfo : EIATTR_FRAME_SIZE
	.align		4
.L_605:
        /*0cfc*/ 	.byte	0x04, 0x11
        /*0cfe*/ 	.short	(.L_607 - .L_606)
	.align		4
.L_606:
        /*0d00*/ 	.word	index@(_ZN2at6native27unrolled_elementwise_kernelIZZZNS0_15neg_kernel_cudaERNS_18TensorIteratorBaseEENKUlvE0_clEvENKUlvE6_clEvEUlN3c104HalfEE_St5arrayIPcLm2EELi4E23TrivialOffsetCalculatorILi1EjESD_NS0_6memory12LoadWithCastILi1EEENSE_13StoreWithCastILi1EEEEEviT_T0_T2_T3_T4_T5_)
        /*0d04*/ 	.word	0x00000000


	//----- nvinfo : EIATTR_REGCOUNT
	.align		4
.L_607:
        /*0d08*/ 	.byte	0x04, 0x2f
        /*0d0a*/ 	.short	(.L_609 - .L_608)
	.align		4
.L_608:
        /*0d0c*/ 	.word	index@(_ZN2at6native18elementwise_kernelILi128ELi4EZNS0_15gpu_kernel_implIZZZNS0_15neg_kernel_cudaERNS_18TensorIteratorBaseEENKUlvE0_clEvENKUlvE6_clEvEUlN3c104HalfEE_EEvS4_RKT_EUliE_EEviT1_)
        /*0d10*/ 	.word	0x0000001a


	//----- nvinfo : EIATTR_FRAME_SIZE
	.align		4
.L_609:
        /*0d14*/ 	.byte	0x04, 0x11
        /*0d16*/ 	.short	(.L_611 - .L_610)
	.align		4
.L_610:
        /*0d18*/ 	.word	index@(_ZN2at6native18elementwise_kernelILi128ELi4EZNS0_15gpu_kernel_implIZZZNS0_15neg_kernel_cudaERNS_18TensorIteratorBaseEENKUlvE0_clEvENKUlvE6_clEvEUlN3c104HalfEE_EEvS4_RKT_EUliE_EEviT1_)
        /*0d1c*/ 	.word	0x00000000


	//----- nvinfo : EIATTR_REGCOUNT
	.align		4
.L_611:
        /*0d20*/ 	.byte	0x04, 0x2f
        /*0d22*/ 	.short	(.L_613 - .L_612)
	.align		4
.L_612:
        /*0d24*/ 	.word	index@(_ZN2at6native29vectorized_elementwise_kernelILi8EZZZNS0_15neg_kernel_cudaERNS_18TensorIteratorBaseEENKUlvE0_clEvENKUlvE7_clEvEUlN3c108BFloat16EE_St5arrayIPcLm2EEEEviT0_T1_)
        /*0d28*/ 	.word	0x00000020


	//----- nvinfo : EIATTR_FRAME_SIZE
	.align		4
.L_613:
        /*0d2c*/ 	.byte	0x04, 0x11
        /*0d2e*/ 	.short	(.L_615 - .L_614)
	.align		4
.L_614:
        /*0d30*/ 	.word	index@(_ZN2at6native29vectorized_elementwise_kernelILi8EZZZNS0_15neg_kernel_cudaERNS_18TensorIteratorBaseEENKUlvE0_clEvENKUlvE7_clEvEUlN3c108BFloat16EE_St5arrayIPcLm2EEEEviT0_T1_)
        /*0d34*/ 	.word	0x00000000


	//----- nvinfo : EIATTR_REGCOUNT
	.align		4
.L_615:
        /*0d38*/ 	.byte	0x04, 0x2f
        /*0d3a*/ 	.short	(.L_617 - .L_616)
	.align		4
.L_616:
        /*0d3c*/ 	.word	index@(_ZN2at6native29vectorized_elementwise_kernelILi4EZZZNS0_15neg_kernel_cudaERNS_18TensorIteratorBaseEENKUlvE0_clEvENKUlvE7_clEvEUlN3c108BFloat16EE_St5arrayIPcLm2EEEEviT0_T1_)
        /*0d40*/ 	.word	0x00000020


	//----- nvinfo : EIATTR_FRAME_SIZE
	.align		4
.L_617:
        /*0d44*/ 	.byte	0x04, 0x11
        /*0d46*/ 	.short	(.L_619 - .L_618)
	.align		4
.L_618:
        /*0d48*/ 	.word	index@(_ZN2at6native29vectorized_elementwise_kernelILi4EZZZNS0_15neg_kernel_cudaERNS_18TensorIteratorBaseEENKUlvE0_clEvENKUlvE7_clEvEUlN3c108BFloat16EE_St5arrayIPcLm2EEEEviT0_T1_)
        /*0d4c*/ 	.word	0x00000000


	//----- nvinfo : EIATTR_REGCOUNT
	.align		4
.L_619:
        /*0d50*/ 	.byte	0x04, 0x2f
        /*0d52*/ 	.short	(.L_621 - .L_620)
	.align		4
.L_620:
        /*0d54*/ 	.word	index@(_ZN2at6native29vectorized_elementwise_kernelILi2EZZZNS0_15neg_kernel_cudaERNS_18TensorIteratorBaseEENKUlvE0_clEvENKUlvE7_clEvEUlN3c108BFloat16EE_St5arrayIPcLm2EEEEviT0_T1_)
        /*0d58*/ 	.word	0x00000020


	//----- nvinfo : EIATTR_FRAME_SIZE
	.align		4
.L_621:
        /*0d5c*/ 	.byte	0x04, 0x11
        /*0d5e*/ 	.short	(.L_623 - .L_622)
	.align		4
.L_622:
        /*0d60*/ 	.word	index@(_ZN2at6native29vectorized_elementwise_kernelILi2EZZZNS0_15neg_kernel_cudaERNS_18TensorIteratorBaseEENKUlvE0_clEvENKUlvE7_clEvEUlN3c108BFloat16EE_St5arrayIPcLm2EEEEviT0_T1_)
        /*0d64*/ 	.word	0x00000000


	//----- nvinfo : EIATTR_REGCOUNT
	.align		4
.L_623:
        /*0d68*/ 	.byte	0x04, 0x2f
        /*0d6a*/ 	.short	(.L_625 - .L_624)
	.align		4
.L_624:
        /*0d6c*/ 	.word	index@(_ZN2at6native27unrolled_elementwise_kernelIZZZNS0_15neg_kernel_cudaERNS_18TensorIteratorBaseEENKUlvE0_clEvENKUlvE7_clEvEUlN3c108BFloat16EE_St5arrayIPcLm2EELi4E23TrivialOffsetCalculatorILi1EjESD_NS0_6memory15LoadWithoutCastENSE_16StoreWithoutCastEEEviT_T0_T2_T3_T4_T5_)
        /*0d70*/ 	.word	0x00000018


	//----- nvinfo : EIATTR_FRAME_SIZE
	.align		4
.L_625:
        /*0d74*/ 	.byte	0x04, 0x11
        /*0d76*/ 	.short	(.L_627 - .L_626)
	.align		4
.L_626:
        /*0d78*/ 	.word	index@(_ZN2at6native27unrolled_elementwise_kernelIZZZNS0_15neg_kernel_cudaERNS_18TensorIteratorBaseEENKUlvE0_clEvENKUlvE7_clEvEUlN3c108BFloat16EE_St5arrayIPcLm2EELi4E23TrivialOffsetCalculatorILi1EjESD_NS0_6memory15LoadWithoutCastENSE_16StoreWithoutCastEEEviT_T0_T2_T3_T4_T5_)
        /*0d7c*/ 	.word	0x00000000


	//----- nvinfo : EIATTR_REGCOUNT
	.align		4
.L_627:
        /*0d80*/ 	.byte	0x04, 0x2f
        /*0d82*/ 	.short	(.L_629 - .L_628)
	.align		4
.L_628:
        /*0d84*/ 	.word	index@(_ZN2at6native18elementwise_kernelILi128ELi4EZNS0_22gpu_kernel_impl_nocastIZZZNS0_15neg_kernel_cudaERNS_18TensorIteratorBaseEENKUlvE0_clEvENKUlvE7_clEvEUlN3c108BFloat16EE_EEvS4_RKT_EUliE_EEviT1_)
        /*0d88*/ 	.word	0x00000012


	//----- nvinfo : EIATTR_FRAME_SIZE
	.align		4
.L_629:
        /*0d8c*/ 	.byte	0x04, 0x11
        /*0d8e*/ 	.short	(.L_631 - .L_630)
	.align		4
.L_630:
        /*0d90*/ 	.word	index@(_ZN2at6native18elementwise_kernelILi128ELi4EZNS0_22gpu_kernel_impl_nocastIZZZNS0_15neg_kernel_cudaERNS_18TensorIteratorBaseEENKUlvE0_clEvENKUlvE7_clEvEUlN3c108BFloat16EE_EEvS4_RKT_EUliE_EEviT1_)
        /*0d94*/ 	.word	0x00000000


	//----- nvinfo : EIATTR_REGCOUNT
	.align		4
.L_631:
        /*0d98*/ 	.byte	0x04, 0x2f
        /*0d9a*/ 	.short	(.L_633 - .L_632)
	.align		4
.L_632:
        /*0d9c*/ 	.word	index@(_ZN2at6native27unrolled_elementwise_kernelIZZZNS0_15neg_kernel_cudaERNS_18TensorIteratorBaseEENKUlvE0_clEvENKUlvE7_clEvEUlN3c108BFloat16EE_St5arrayIPcLm2EELi4E23TrivialOffsetCalculatorILi1EjESD_NS0_6memory12LoadWithCastILi1EEENSE_13StoreWithCastILi1EEEEEviT_T0_T2_T3_T4_T5_)
        /*0da0*/ 	.word	0x0000001c


	//----- nvinfo : EIATTR_FRAME_SIZE
	.align		4
.L_633:
        /*0da4*/ 	.byte	0x04, 0x11
        /*0da6*/ 	.short	(.L_635 - .L_634)
	.align		4
.L_634:
        /*0da8*/ 	.word	index@(_ZN2at6native27unrolled_elementwise_kernelIZZZNS0_15neg_kernel_cudaERNS_18TensorIteratorBaseEENKUlvE0_clEvENKUlvE7_clEvEUlN3c108BFloat16EE_St5arrayIPcLm2EELi4E23TrivialOffsetCalculatorILi1EjESD_NS0_6memory12LoadWithCastILi1EEENSE_13StoreWithCastILi1EEEEEviT_T0_T2_T3_T4_T5_)
        /*0dac*/ 	.word	0x00000000


	//----- nvinfo : EIATTR_REGCOUNT
	.align		4
.L_635:
        /*0db0*/ 	.byte	0x04, 0x2f
        /*0db2*/ 	.short	(.L_637 - .L_636)
	.align		4
.L_636:
        /*0db4*/ 	.word	index@(_ZN2at6native18elementwise_kernelILi128ELi4EZNS0_15gpu_kernel_implIZZZNS0_15neg_kernel_cudaERNS_18TensorIteratorBaseEENKUlvE0_clEvENKUlvE7_clEvEUlN3c108BFloat16EE_EEvS4_RKT_EUliE_EEviT1_)
        /*0db8*/ 	.word	0x0000001a


	//----- nvinfo : EIATTR_FRAME_SIZE
	.align		4
.L_637:
        /*0dbc*/ 	.byte	0x04, 0x11
        /*0dbe*/ 	.short	(.L_639 - .L_638)
	.align		4
.L_638:
        /*0dc0*/ 	.word	index@(_ZN2at6native18elementwise_kernelILi128ELi4EZNS0_15gpu_kernel_implIZZZNS0_15neg_kernel_cudaERNS_18TensorIteratorBaseEENKUlvE0_clEvENKUlvE7_clEvEUlN3c108BFloat16EE_EEvS4_RKT_EUliE_EEviT1_)
        /*0dc4*/ 	.word	0x00000000


	//----- nvinfo : EIATTR_REGCOUNT
	.align		4
.L_639:
        /*0dc8*/ 	.byte	0x04, 0x2f
        /*0dca*/ 	.short	(.L_641 - .L_640)
	.align		4
.L_640:
        /*0dcc*/ 	.word	index@(_ZN2at6native29vectorized_elementwise_kernelILi8EZNS0_16sign_kernel_cudaERNS_18TensorIteratorBaseEEUlbE_St5arrayIPcLm2EEEEviT0_T1_)
        /*0dd0*/ 	.word	0x0000001a


	//----- nvinfo : EIATTR_FRAME_SIZE
	.align		4
.L_641:
        /*0dd4*/ 	.byte	0x04, 0x11
        /*0dd6*/ 	.short	(.L_643 - .L_642)
	.align		4
.L_642:
        /*0dd8*/ 	.word	index@(_ZN2at6native29vectorized_elementwise_kernelILi8EZNS0_16sign_kernel_cudaERNS_18TensorIteratorBaseEEUlbE_St5arrayIPcLm2EEEEviT0_T1_)
        /*0ddc*/ 	.word	0x00000000


	//----- nvinfo : EIATTR_REGCOUNT
	.align		4
.L_643:
        /*0de0*/ 	.byte	0x04, 0x2f
        /*0de2*/ 	.short	(.L_645 - .L_644)
	.align		4
.L_644:
        /*0de4*/ 	.word	index@(_ZN2at6native29vectorized_elementwise_kernelILi4EZNS0_16sign_kernel_cudaERNS_18TensorIteratorBaseEEUlbE_St5arrayIPcLm2EEEEviT0_T1_)
        /*0de8*/ 	.word	0x0000001a


	//----- nvinfo : EIATTR_FRAME_SIZE
	.align		4
.L_645:
        /*0dec*/ 	.byte	0x04, 0x11
        /*0dee*/ 	.short	(.L_647 - .L_646)
	.align		4
.L_646:
        /*0df0*/ 	.word	index@(_ZN2at6native29vectorized_elementwise_kernelILi4EZNS0_16sign_kernel_cudaERNS_18TensorIteratorBaseEEUlbE_St5arrayIPcLm2EEEEviT0_T1_)
        /*0df4*/ 	.word	0x00000000


	//----- nvinfo : EIATTR_REGCOUNT
	.align		4
.L_647:
        /*0df8*/ 	.byte	0x04, 0x2f
        /*0dfa*/ 	.short	(.L_649 - .L_648)
	.align		4
.L_648:
        /*0dfc*/ 	.word	index@(_ZN2at6native29vectorized_elementwise_kernelILi2EZNS0_16sign_kernel_cudaERNS_18TensorIteratorBaseEEUlbE_St5arrayIPcLm2EEEEviT0_T1_)
        /*0e00*/ 	.word	0x0000001a


	//----- nvinfo : EIATTR_FRAME_SIZE
	.align		4
.L_649:
        /*0e04*/ 	.byte	0x04, 0x11
        /*0e06*/ 	.short	(.L_651 - .L_650)
	.align		4
.L_650:
        /*0e08*/ 	.word	index@(_ZN2at6native29vectorized_elementwise_kernelILi2EZNS0_16sign_kernel_cudaERNS_18TensorIteratorBaseEEUlbE_St5arrayIPcLm2EEEEviT0_T1_)
        /*0e0c*/ 	.word	0x00000000


	//----- nvinfo : EIATTR_REGCOUNT
	.align		4
.L_651:
        /*0e10*/ 	.byte	0x04, 0x2f
        /*0e12*/ 	.short	(.L_653 - .L_652)
	.align		4
.L_652:
        /*0e14*/ 	.word	index@(_ZN2at6native27unrolled_elementwise_kernelIZNS0_16sign_kernel_cudaERNS_18TensorIteratorBaseEEUlbE_St5arrayIPcLm2EELi4E23TrivialOffsetCalculatorILi1EjES9_NS0_6memory15LoadWithoutCastENSA_16StoreWithoutCastEEEviT_T0_T2_T3_T4_T5_)
        /*0e18*/ 	.word	0x00000014


	//----- nvinfo : EIATTR_FRAME_SIZE
	.align		4
.L_653:
        /*0e1c*/ 	.byte	0x04, 0x11
        /*0e1e*/ 	.short	(.L_655 - .L_654)
	.align		4
.L_654:
        /*0e20*/ 	.word	index@(_ZN2at6native27unrolled_elementwise_kernelIZNS0_16sign_kernel_cudaERNS_18TensorIteratorBaseEEUlbE_St5arrayIPcLm2EELi4E23TrivialOffsetCalculatorILi1EjES9_NS0_6memory15LoadWithoutCastENSA_16StoreWithoutCastEEEviT_T0_T2_T3_T4_T5_)
        /*0e24*/ 	.word	0x00000000


	//----- nvinfo : EIATTR_REGCOUNT
	.align		4
.L_655:
        /*0e28*/ 	.byte	0x04, 0x2f
        /*0e2a*/ 	.short	(.L_657 - .L_656)
	.align		4
.L_656:
        /*0e2c*/ 	.word	index@(_ZN2at6native18elementwise_kernelILi128ELi4EZNS0_22gpu_kernel_impl_nocastIZNS0_16sign_kernel_cudaERNS_18TensorIteratorBaseEEUlbE_EEvS4_RKT_EUliE_EEviT1_)
        /*0e30*/ 	.word	0x00000012


	//----- nvinfo : EIATTR_FRAME_SIZE
	.align		4
.L_657:
        /*0e34*/ 	.byte	0x04, 0x11
        /*0e36*/ 	.short	(.L_659 - .L_658)
	.align		4
.L_658:
        /*0e38*/ 	.word	index@(_ZN2at6native18elementwise_kernelILi128ELi4EZNS0_22gpu_kernel_impl_nocastIZNS0_16sign_kernel_cudaERNS_18TensorIteratorBaseEEUlbE_EEvS4_RKT_EUliE_EEviT1_)
        /*0e3c*/ 	.word	0x00000000


	//----- nvinfo : EIATTR_REGCOUNT
	.align		4
.L_659:
        /*0e40*/ 	.byte	0x04, 0x2f
        /*0e42*/ 	.short	(.L_661 - .L_660)
	.align		4
.L_660:
        /*0e44*/ 	.word	index@(_ZN2at6native27unrolled_elementwise_kernelIZNS0_16sign_kernel_cudaERNS_18TensorIteratorBaseEEUlbE_St5arrayIPcLm2EELi4E23TrivialOffsetCalculatorILi1EjES9_NS0_6memory12LoadWithCastILi1EEENSA_13StoreWithCastILi1EEEEEviT_T0_T2_T3_T4_T5_)
        /*0e48*/ 	.word	0x0000001c


	//----- nvinfo : EIATTR_FRAME_SIZE
	.align		4
.L_661:
        /*0e4c*/ 	.byte	0x04, 0x11
        /*0e4e*/ 	.short	(.L_663 - .L_662)
	.align		4
.L_662:
        /*0e50*/ 	.word	index@(_ZN2at6native27unrolled_elementwise_kernelIZNS0_16sign_kernel_cudaERNS_18TensorIteratorBaseEEUlbE_St5arrayIPcLm2EELi4E23TrivialOffsetCalculatorILi1EjES9_NS0_6memory12LoadWithCastILi1EEENSA_13StoreWithCastILi1EEEEEviT_T0_T2_T3_T4_T5_)
        /*0e54*/ 	.word	0x00000000


	//----- nvinfo : EIATTR_REGCOUNT
	.align		4
.L_663:
        /*0e58*/ 	.byte	0x04, 0x2f
        /*0e5a*/ 	.short	(.L_665 - .L_664)
	.align		4
.L_664:
        /*0e5c*/ 	.word	index@(_ZN2at6native18elementwise_kernelILi128ELi4EZNS0_15gpu_kernel_implIZNS0_16sign_kernel_cudaERNS_18TensorIteratorBaseEEUlbE_EEvS4_RKT_EUliE_EEviT1_)
        /*0e60*/ 	.word	0x0000001a


	//----- nvinfo : EIATTR_FRAME_SIZE
	.align		4
.L_665:
        /*0e64*/ 	.byte	0x04, 0x11
        /*0e66*/ 	.short	(.L_667 - .L_666)
	.align		4
.L_666:
        /*0e68*/ 	.word	index@(_ZN2at6native18elementwise_kernelILi128ELi4EZNS0_15gpu_kernel_implIZNS0_16sign_kernel_cudaERNS_18TensorIteratorBaseEEUlbE_EEvS4_RKT_EUliE_EEviT1_)
        /*0e6c*/ 	.word	0x00000000


	//----- nvinfo : EIATTR_REGCOUNT
	.align		4
.L_667:
        /*0e70*/ 	.byte	0x04, 0x2f
        /*0e72*/ 	.short	(.L_669 - .L_668)
	.align		4
.L_668:
        /*0e74*/ 	.word	index@(_ZN2at6native29vectorized_elementwise_kernelILi8EZZZNS0_16sign_kernel_cudaERNS_18TensorIteratorBaseEENKUlvE_clEvENKUlvE_clEvEUlhE_St5arrayIPcLm2EEEEviT0_T1_)
        /*0e78*/ 	.word	0x0000001e


	//----- nvinfo : EIATTR_FRAME_SIZE
	.align		4
.L_669:
        /*0e7c*/ 	.byte	0x04, 0x11
        /*0e7e*/ 	.short	(.L_671 - .L_670)
	.align		4
.L_670:
        /*0e80*/ 	.word	index@(_ZN2at6native29vectorized_elementwise_kernelILi8EZZZNS0_16sign_kernel_cudaERNS_18TensorIteratorBaseEENKUlvE_clEvENKUlvE_clEvEUlhE_St5arrayIPcLm2EEEEviT0_T1_)
        /*0e84*/ 	.word	0x00000000


	//----- nvinfo : EIATTR_REGCOUNT
	.align		4
.L_671:
        /*0e88*/ 	.byte	0x04, 0x2f
        /*0e8a*/ 	.short	(.L_673 - .L_672)
	.align		4
.L_672:
        /*0e8c*/ 	.word	index@(_ZN2at6native29vectorized_elementwise_kernelILi4EZZZNS0_16sign_kernel_cudaERNS_18TensorIteratorBaseEENKUlvE_clEvENKUlvE_clEvEUlhE_St5arrayIPcLm2EEEEviT0_T1_)
        /*0e90*/ 	.word	0x0000001e


	//----- nvinfo : EIATTR_FRAME_SIZE
	.align		4
.L_673:
        /*0e94*/ 	.byte	0x04, 0x11
        /*0e96*/ 	.short	(.L_675 - .L_674)
	.align		4
.L_674:
        /*0e98*/ 	.word	index@(_ZN2at6native29vectorized_elementwise_kernelILi4EZZZNS0_16sign_kernel_cudaERNS_18TensorIteratorBaseEENKUlvE_clEvENKUlvE_clEvEUlhE_St5arrayIPcLm2EEEEviT0_T1_)
        /*0e9c*/ 	.word	0x00000000


	//----- nvinfo : EIATTR_REGCOUNT
	.align		4
.L_675:
        /*0ea0*/ 	.byte	0x04, 0x2f
        /*0ea2*/ 	.short	(.L_677 - .L_676)
	.align		4
.L_676:
        /*0ea4*/ 	.word	index@(_ZN2at6native29vectorized_elementwise_kernelILi2EZZZNS0_16sign_kernel_cudaERNS_18TensorIteratorBaseEENKUlvE_clEvENKUlvE_clEvEUlhE_St5arrayIPcLm2EEEEviT0_T1_)
        /*0ea8*/ 	.word	0x0000001e


	//----- nvinfo : EIATTR_FRAME_SIZE
	.align		4
.L_677:
        /*0eac*/ 	.byte	0x04, 0x11
        /*0eae*/ 	.short	(.L_679 - .L_678)
	.align		4
.L_678:
        /*0eb0*/ 	.word	index@(_ZN2at6native29vectorized_elementwise_kernelILi2EZZZNS0_16sign_kernel_cudaERNS_18TensorIteratorBaseEENKUlvE_clEvENKUlvE_clEvEUlhE_St5arrayIPcLm2EEEEviT0_T1_)
        /*0eb4*/ 	.word	0x00000000


	//----- nvinfo : EIATTR_REGCOUNT
	.align		4
.L_679:
        /*0eb8*/ 	.byte	0x04, 0x2f
        /*0eba*/ 	.short	(.L_681 - .L_680)
	.align		4
.L_680:
        /*0ebc*/ 	.word	index@(_ZN2at6native27unrolled_elementwise_kernelIZZZNS0_16sign_kernel_cudaERNS_18TensorIteratorBaseEENKUlvE_clEvENKUlvE_clEvEUlhE_St5arrayIPcLm2EELi4E23TrivialOffsetCalculatorILi1EjESB_NS0_6memory15LoadWithoutCastENSC_16StoreWithoutCastEEEviT_T0_T2_T3_T4_T5_)
        /*0ec0*/ 	.word	0x00000014


	//----- nvinfo : EIATTR_FRAME_SIZE
	.align		4
.L_681:
        /*0ec4*/ 	.byte	0x04, 0x11
        /*0ec6*/ 	.short	(.L_683 - .L_682)
	.align		4
.L_682:
        /*0ec8*/ 	.word	index@(_ZN2at6native27unrolled_elementwise_kernelIZZZNS0_16sign_kernel_cudaERNS_18TensorIteratorBaseEENKUlvE_clEvENKUlvE_clEvEUlhE_St5arrayIPcLm2EELi4E23TrivialOffsetCalculatorILi1EjESB_NS0_6memory15LoadWithoutCastENSC_16StoreWithoutCastEEEviT_T0_T2_T3_T4_T5_)
        /*0ecc*/ 	.word	0x00000000


	//----- nvinfo : EIATTR_REGCOUNT
	.align		4
.L_683:
        /*0ed0*/ 	.byte	0x04, 0x2f
        /*0ed2*/ 	.short	(.L_685 - .L_684)
	.align		4
.L_684:
        /*0ed4*/ 	.word	index@(_ZN2at6native18elementwise_kernelILi128ELi4EZNS0_22gpu_kernel_impl_nocastIZZZNS0_16sign_kernel_cudaERNS_18TensorIteratorBaseEENKUlvE_clEvENKUlvE_clEvEUlhE_EEvS4_RKT_EUliE_EEviT1_)
        /*0ed8*/ 	.word	0x00000012


	//----- nvinfo : EIATTR_FRAME_SIZE
	.align		4
.L_685:
        /*0edc*/ 	.byte	0x04, 0x11
        /*0ede*/ 	.short	(.L_687 - .L_686)
	.align		4
.L_686:
        /*0ee0*/ 	.word	index@(_ZN2at6native18elementwise_kernelILi128ELi4EZNS0_22gpu_kernel_impl_nocastIZZZNS0_16sign_kernel_cudaERNS_18TensorIteratorBaseEENKUlvE_clEvENKUlvE_clEvEUlhE_EEvS4_RKT_EUliE_EEviT1_)
        /*0ee4*/ 	.word	0x00000000


	//----- nvinfo : EIATTR_REGCOUNT
	.align		4
.L_687:
        /*0ee8*/ 	.byte	0x04, 0x2f
        /*0eea*/ 	.short	(.L_689 - .L_688)
	.align		4
.L_688:
        /*0eec*/ 	.word	index@(_ZN2at6native27unrolled_elementwise_kernelIZZZNS0_16sign_kernel_cudaERNS_18TensorIteratorBaseEENKUlvE_clEvENKUlvE_clEvEUlhE_St5arrayIPcLm2EELi4E23TrivialOffsetCalculatorILi1EjESB_NS0_6memory12LoadWithCastILi1EEENSC_13StoreWithCastILi1EEEEEviT_T0_T2_T3_T4_T5_)
        /*0ef0*/ 	.word	0x0000001d


	//----- nvinfo : EIATTR_FRAME_SIZE
	.align		4
.L_689:
        /*0ef4*/ 	.byte	0x04, 0x11
        /*0ef6*/ 	.short	(.L_691 - .L_690)
	.align		4
.L_690:
        /*0ef8*/ 	.word	index@(_ZN2at6native27unrolled_elementwise_kernelIZZZNS0_16sign_kernel_cudaERNS_18TensorIteratorBaseEENKUlvE_clEvENKUlvE_clEvEUlhE_St5arrayIPcLm2EELi4E23TrivialOffsetCalculatorILi1EjESB_NS0_6memory12LoadWithCastILi1EEENSC_13StoreWithCastILi1EEEEEviT_T0_T2_T3_T4_T5_)
        /*0efc*/ 	.word	0x00000000


	//----- nvinfo : EIATTR_REGCOUNT
	.align		4
.L_691:
        /*0f00*/ 	.byte	0x04, 0x2f
        /*0f02*/ 	.short	(.L_693 - .L_692)
	.align		4
.L_692:
        /*0f04*/ 	.word	index@(_ZN2at6native18elementwise_kernelILi128ELi4EZNS0_15gpu_kernel_implIZZZNS0_16sign_kernel_cudaERNS_18TensorIteratorBaseEENKUlvE_clEvENKUlvE_clEvEUlhE_EEvS4_RKT_EUliE_EEviT1_)
        /*0f08*/ 	.word	0x0000001a


	//----- nvinfo : EIATTR_FRAME_SIZE
	.align		4
.L_693:
        /*0f0c*/ 	.byte	0x04, 0x11
        /*0f0e*/ 	.short	(.L_695 - .L_694)
	.align		4
.L_694:
        /*0f10*/ 	.word	index@(_ZN2at6native18elementwise_kernelILi128ELi4EZNS0_15gpu_kernel_implIZZZNS0_16sign_kernel_cudaERNS_18TensorIteratorBaseEENKUlvE_clEvENKUlvE_clEvEUlhE_EEvS4_RKT_EUliE_EEviT1_)
        /*0f14*/ 	.word	0x00000000


	//----- nvinfo : EIATTR_REGCOUNT
	.align		4
.L_695:
        /*0f18*/ 	.byte	0x04, 0x2f
        /*0f1a*/ 	.short	(.L_697 - .L_696)
	.align		4
.L_696:
        /*0f1c*/ 	.word	index@(_ZN2at6native29vectorized_elementwise_kernelILi8EZZZNS0_16sign_kernel_cudaERNS_18TensorIteratorBaseEENKUlvE_clEvENKUlvE0_clEvEUlaE_St5arrayIPcLm2EEEEviT0_T1_)
        /*0f20*/ 	.word	0x0000001e


	//----- nvinfo : EIATTR_FRAME_SIZE
	.align		4
.L_697:
        /*0f24*/ 	.byte	0x04, 0x11
        /*0f26*/ 	.short	(.L_699 - .L_698)
	.align		4
.L_698:
        /*0f28*/ 	.word	index@(_ZN2at6native29vectorized_elementwise_kernelILi8EZZZNS0_16sign_kernel_cudaERNS_18TensorIteratorBaseEENKUlvE_clEvENKUlvE0_clEvEUlaE_St5arrayIPcLm2EEEEviT0_T1_)
        /*0f2c*/ 	.word	0x00000000


	//----- nvinfo : EIATTR_REGCOUNT
	.align		4
.L_699:
        /*0f30*/ 	.byte	0x04, 0x2f
        /*0f32*/ 	.short	(.L_701 - .L_700)
	.align		4
.L_700:
        /*0f34*/ 	.word	index@(_ZN2at6native29vectorized_elementwise_kernelILi4EZZZNS0_16sign_kernel_cudaERNS_18TensorIteratorBaseEENKUlvE_clEvENKUlvE0_clEvEUlaE_St5arrayIPcLm2EEEEviT0_T1_)
        /*0f38*/ 	.word	0x0000001e


	//----- nvinfo : EIATTR_FRAME_SIZE
	.align		4
.L_701:
        /*0f3c*/ 	.byte	0x04, 0x11
        /*0f3e*/ 	.short	(.L_703 - .L_702)
	.align		4
.L_702:
        /*0f40*/ 	.word	index@(_ZN2at6native29vectorized_elementwise_kernelILi4EZZZNS0_16sign_kernel_cudaERNS_18TensorIteratorBaseEENKUlvE_clEvENKUlvE0_clEvEUlaE_St5arrayIPcLm2EEEEviT0_T1_)
        /*0f44*/ 	.word	0x00000000


	//----- nvinfo : EIATTR_REGCOUNT
	.align		4
.L_703:
        /*0f48*/ 	.byte	0x04, 0x2f
        /*0f4a*/ 	.short	(.L_705 - .L_704)
	.align		4
.L_704:
        /*0f4c*/ 	.word	index@(_ZN2at6native29vectorized_elementwise_kernelILi2EZZZNS0_16sign_kernel_cudaERNS_18TensorIteratorBaseEENKUlvE_clEvENKUlvE0_clEvEUlaE_St5arrayIPcLm2EEEEviT0_T1_)
        /*0f50*/ 	.word	0x0000001e


	//----- nvinfo : EIATTR_FRAME_SIZE
	.align		4
.L_705:
        /*0f54*/ 	.byte	0x04, 0x11
        /*0f56*/ 	.short	(.L_707 - .L_706)
	.align		4
.L_706:
        /*0f58*/ 	.word	index@(_ZN2at6native29vectorized_elementwise_kernelILi2EZZZNS0_16sign_kernel_cudaERNS_18TensorIteratorBaseEENKUlvE_clEvENKUlvE0_clEvEUlaE_St5arrayIPcLm2EEEEviT0_T1_)
        /*0f5c*/ 	.word	0x00000000


	//----- nvinfo : EIATTR_REGCOUNT
	.align		4
.L_707:
        /*0f60*/ 	.byte	0x04, 0x2f
        /*0f62*/ 	.short	(.L_709 - .L_708)
	.align		4
.L_708:
        /*0f64*/ 	.word	index@(_ZN2at6native27unrolled_elementwise_kernelIZZZNS0_16sign_kernel_cudaERNS_18TensorIteratorBaseEENKUlvE_clEvENKUlvE0_clEvEUlaE_St5arrayIPcLm2EELi4E23TrivialOffsetCalculatorILi1EjESB_NS0_6memory15LoadWithoutCastENSC_16StoreWithoutCastEEEviT_T0_T2_T3_T4_T5_)
        /*0f68*/ 	.word	0x00000016


	//----- nvinfo : EIATTR_FRAME_SIZE
	.align		4
.L_709:
        /*0f6c*/ 	.byte	0x04, 0x11
        /*0f6e*/ 	.short	(.L_711 - .L_710)
	.align		4
.L_710:
        /*0f70*/ 	.word	index@(_ZN2at6native27unrolled_elementwise_kernelIZZZNS0_16sign_kernel_cudaERNS_18TensorIteratorBaseEENKUlvE_clEvENKUlvE0_clEvEUlaE_St5arrayIPcLm2EELi4E23TrivialOffsetCalculatorILi1EjESB_NS0_6memory15LoadWithoutCastENSC_16StoreWithoutCastEEEviT_T0_T2_T3_T4_T5_)
        /*0f74*/ 	.word	0x00000000


	//----- nvinfo : EIATTR_REGCOUNT
	.align		4
.L_711:
        /*0f78*/ 	.byte	0x04, 0x2f
        /*0f7a*/ 	.short	(.L_713 - .L_712)
	.align		4
.L_712:
        /*0f7c*/ 	.word	index@(_ZN2at6native18elementwise_kernelILi128ELi4EZNS0_22gpu_kernel_impl_nocastIZZZNS0_16sign_kernel_cudaERNS_18TensorIteratorBaseEENKUlvE_clEvENKUlvE0_clEvEUlaE_EEvS4_RKT_EUliE_EEviT1_)
        /*0f80*/ 	.word	0x00000012


	//----- nvinfo : EIATTR_FRAME_SIZE
	.align		4
.L_713:
        /*0f84*/ 	.byte	0x04, 0x11
        /*0f86*/ 	.short	(.L_715 - .L_714)
	.align		4
.L_714:
        /*0f88*/ 	.word	index@(_ZN2at6native18elementwise_kernelILi128ELi4EZNS0_22gpu_kernel_impl_nocastIZZZNS0_16sign_kernel_cudaERNS_18TensorIteratorBaseEENKUlvE_clEvENKUlvE0_clEvEUlaE_EEvS4_RKT_EUliE_EEviT1_)
        /*0f8c*/ 	.word	0x00000000


	//----- nvinfo : EIATTR_REGCOUNT
	.align		4
.L_715:
        /*0f90*/ 	.byte	0x04, 0x2f
        /*0f92*/ 	.short	(.L_717 - .L_716)
	.align		4
.L_716:
        /*0f94*/ 	.word	index@(_ZN2at6native27unrolled_elementwise_kernelIZZZNS0_16sign_kernel_cudaERNS_18TensorIteratorBaseEENKUlvE_clEvENKUlvE0_clEvEUlaE_St5arrayIPcLm2EELi4E23TrivialOffsetCalculatorILi1EjESB_NS0_6memory12LoadWithCastILi1EEENSC_13StoreWithCastILi1EEEEEviT_T0_T2_T3_T4_T5_)
        /*0f98*/ 	.word	0x0000001c


	//----- nvinfo : EIATTR_FRAME_SIZE
	.align		4
.L_717:
        /*0f9c*/ 	.byte	0x04, 0x11
        /*0f9e*/ 	.short	(.L_719 - .L_718)
	.align		4
.L_718:
        /*0fa0*/ 	.word	index@(_ZN2at6native27unrolled_elementwise_kernelIZZZNS0_16sign_kernel_cudaERNS_18TensorIteratorBaseEENKUlvE_clEvENKUlvE0_clEvEUlaE_St5arrayIPcLm2EELi4E23TrivialOffsetCalculatorILi1EjESB_NS0_6memory12LoadWithCastILi1EEENSC_13StoreWithCastILi1EEEEEviT_T0_T2_T3_T4_T5_)
        /*0fa4*/ 	.word	0x00000000


	//----- nvinfo : EIATTR_REGCOUNT
	.align		4
.L_719:
        /*0fa8*/ 	.byte	0x04, 0x2f
        /*0faa*/ 	.short	(.L_721 - .L_720)
	.align		4
.L_720:
        /*0fac*/ 	.word	index@(_ZN2at6native18elementwise_kernelILi128ELi4EZNS0_15gpu_kernel_implIZZZNS0_16sign_kernel_cudaERNS_18TensorIteratorBaseEENKUlvE_clEvENKUlvE0_clEvEUlaE_EEvS4_RKT_EUliE_EEviT1_)
        /*0fb0*/ 	.word	0x0000001a


	//----- nvinfo : EIATTR_FRAME_SIZE
	.align		4
.L_721:
        /*0fb4*/ 	.byte	0x04, 0x11
        /*0fb6*/ 	.short	(.L_723 - .L_722)
	.align		4
.L_722:
        /*0fb8*/ 	.word	index@(_ZN2at6native18elementwise_kernelILi128ELi4EZNS0_15gpu_kernel_implIZZZNS0_16sign_kernel_cudaERNS_18TensorIteratorBaseEENKUlvE_clEvENKUlvE0_clEvEUlaE_EEvS4_RKT_EUliE_EEviT1_)
        /*0fbc*/ 	.word	0x00000000


	//----- nvinfo : EIATTR_REGCOUNT
	.align		4
.L_723:
        /*0fc0*/ 	.byte	0x04, 0x2f
        /*0fc2*/ 	.short	(.L_725 - .L_724)
	.align		4
.L_724:
        /*0fc4*/ 	.word	index@(_ZN2at6native29vectorized_elementwise_kernelILi8EZZZNS0_16sign_kernel_cudaERNS_18TensorIteratorBaseEENKUlvE_clEvENKUlvE1_clEvEUliE_St5arrayIPcLm2EEEEviT0_T1_)
        /*0fc8*/ 	.word	0x00000020


	//----- nvinfo : EIATTR_FRAME_SIZE
	.align		4
.L_725:
        /*0fcc*/ 	.byte	0x04, 0x11
        /*0fce*/ 	.short	(.L_727 - .L_726)
	.align		4
.L_726:
        /*0fd0*/ 	.word	index@(_ZN2at6native29vectorized_elementwise_kernelILi8EZZZNS0_16sign_kernel_cudaERNS_18TensorIteratorBaseEENKUlvE_clEvENKUlvE1_clEvEUliE_St5arrayIPcLm2EEEEviT0_T1_)
        /*0fd4*/ 	.word	0x00000000


	//----- nvinfo : EIATTR_REGCOUNT
	.align		4
.L_727:
        /*0fd8*/ 	.byte	0x04, 0x2f
        /*0fda*/ 	.short	(.L_729 - .L_728)
	.align		4
.L_728:
        /*0fdc*/ 	.word	index@(_ZN2at6native29vectorized_elementwise_kernelILi4EZZZNS0_16sign_kernel_cudaERNS_18TensorIteratorBaseEENKUlvE_clEvENKUlvE1_clEvEUliE_St5arrayIPcLm2EEEEviT0_T1_)
        /*0fe0*/ 	.word	0x00000020


	//----- nvinfo : EIATTR_FRAME_SIZE
	.align		4
.L_729:
        /*0fe4*/ 	.byte	0x04, 0x11
        /*0fe6*/ 	.short	(.L_731 - .L_730)
	.align		4
.L_730:
        /*0fe8*/ 	.word	index@(_ZN2at6native29vectorized_elementwise_kernelILi4EZZZNS0_16sign_kernel_cudaERNS_18TensorIteratorBaseEENKUlvE_clEvENKUlvE1_clEvEUliE_St5arrayIPcLm2EEEEviT0_T1_)
        /*0fec*/ 	.word	0x00000000


	//----- nvinfo : EIATTR_REGCOUNT
	.align		4
.L_731:
        /*0ff0*/ 	.byte	0x04, 0x2f
        /*0ff2*/ 	.short	(.L_733 - .L_732)
	.align		4
.L_732:
        /*0ff4*/ 	.word	index@(_ZN2at6native29vectorized_elementwise_kernelILi2EZZZNS0_16sign_kernel_cudaERNS_18TensorIteratorBaseEENKUlvE_clEvENKUlvE1_clEvEUliE_St5arrayIPcLm2EEEEviT0_T1_)
        /*0ff8*/ 	.word	0x00000020


	//----- nvinfo : EIATTR_FRAME_SIZE
	.align		4
.L_733:
        /*0ffc*/ 	.byte	0x04, 0x11
        /*0ffe*/ 	.short	(.L_735 - .L_734)
	.align		4
.L_734:
        /*1000*/ 	.word	index@(_ZN2at6native29vectorized_elementwise_kernelILi2EZZZNS0_16sign_kernel_cudaERNS_18TensorIteratorBaseEENKUlvE_clEvENKUlvE1_clEvEUliE_St5arrayIPcLm2EEEEviT0_T1_)
        /*1004*/ 	.word	0x00000000


	//----- nvinfo : EIATTR_REGCOUNT
	.align		4
.L_735:
        /*1008*/ 	.byte	0x04, 0x2f
        /*100a*/ 	.short	(.L_737 - .L_736)
	.align		4
.L_736:
        /*100c*/ 	.word	index@(_ZN2at6native27unrolled_elementwise_kernelIZZZNS0_16sign_kernel_cudaERNS_18TensorIteratorBaseEENKUlvE_clEvENKUlvE1_clEvEUliE_St5arrayIPcLm2EELi4E23TrivialOffsetCalculatorILi1EjESB_NS0_6memory15LoadWithoutCastENSC_16StoreWithoutCastEEEviT_T0_T2_T3_T4_T5_)
        /*1010*/ 	.word	0x00000016


	//----- nvinfo : EIATTR_FRAME_SIZE
	.align		4
.L_737:
        /*1014*/ 	.byte	0x04, 0x11
        /*1016*/ 	.short	(.L_739 - .L_738)
	.align		4
.L_738:
        /*1018*/ 	.word	index@(_ZN2at6native27unrolled_elementwise_kernelIZZZNS0_16sign_kernel_cudaERNS_18TensorIteratorBaseEENKUlvE_clEvENKUlvE1_clEvEUliE_St5arrayIPcLm2EELi4E23TrivialOffsetCalculatorILi1EjESB_NS0_6memory15LoadWithoutCastENSC_16StoreWithoutCastEEEviT_T0_T2_T3_T4_T5_)
        /*101c*/ 	.word	0x00000000


	//----- nvinfo : EIATTR_REGCOUNT
	.align		4
.L_739:
        /*1020*/ 	.byte	0x04, 0x2f
        /*1022*/ 	.short	(.L_741 - .L_740)
	.align		4
.L_740:
        /*1024*/ 	.word	index@(_ZN2at6native18elementwise_kernelILi128ELi2EZNS0_22gpu_kernel_impl_nocastIZZZNS0_16sign_kernel_cudaERNS_18TensorIteratorBaseEENKUlvE_clEvENKUlvE1_clEvEUliE_EEvS4_RKT_EUliE_EEviT1_)
        /*1028*/ 	.word	0x00000012


	//----- nvinfo : EIATTR_FRAME_SIZE
	.align		4
.L_741:
        /*102c*/ 	.byte	0x04, 0x11
        /*102e*/ 	.short	(.L_743 - .L_742)
	.align		4
.L_742:
        /*1030*/ 	.word	index@(_ZN2at6native18elementwise_kernelILi128ELi2EZNS0_22gpu_kernel_impl_nocastIZZZNS0_16sign_kernel_cudaERNS_18TensorIteratorBaseEENKUlvE_clEvENKUlvE1_clEvEUliE_EEvS4_RKT_EUliE_EEviT1_)
        /*1034*/ 	.word	0x00000000


	//----- nvinfo : EIATTR_REGCOUNT
	.align		4
.L_743:
        /*1038*/ 	.byte	0x04, 0x2f
        /*103a*/ 	.short	(.L_745 - .L_744)
	.align		4
.L_744:
        /*103c*/ 	.word	index@(_ZN2at6native27unrolled_elementwise_kernelIZZZNS0_16sign_kernel_cudaERNS_18TensorIteratorBaseEENKUlvE_clEvENKUlvE1_clEvEUliE_St5arrayIPcLm2EELi4E23TrivialOffsetCalculatorILi1EjESB_NS0_6memory12LoadWithCastILi1EEENSC_13StoreWithCastILi1EEEEEviT_T0_T2_T3_T4_T5_)
        /*1040*/ 	.word	0x0000001d


	//----- nvinfo : EIATTR_FRAME_SIZE
	.align		4
.L_745:
        /*1044*/ 	.byte	0x04, 0x11
        /*1046*/ 	.short	(.L_747 - .L_746)
	.align		4
.L_746:
        /*1048*/ 	.word	index@(_ZN2at6native27unrolled_elementwise_kernelIZZZNS0_16sign_kernel_cudaERNS_18TensorIteratorBaseEENKUlvE_clEvENKUlvE1_clEvEUliE_St5arrayIPcLm2EELi4E23TrivialOffsetCalculatorILi1EjESB_NS0_6memory12LoadWithCastILi1EEENSC_13StoreWithCastILi1EEEEEviT_T0_T2_T3_T4_T5_)
        /*104c*/ 	.word	0x00000000


	//----- nvinfo : EIATTR_REGCOUNT
	.align		4
.L_747:
        /*1050*/ 	.byte	0x04, 0x2f
        /*1052*/ 	.short	(.L_749 - .L_748)
	.align		4
.L_748:
        /*1054*/ 	.word	index@(_ZN2at6native18elementwise_kernelILi128ELi4EZNS0_15gpu_kernel_implIZZZNS0_16sign_kernel_cudaERNS_18TensorIteratorBaseEENKUlvE_clEvENKUlvE1_clEvEUliE_EEvS4_RKT_EUliE_EEviT1_)
        /*1058*/ 	.word	0x0000001a


	//----- nvinfo : EIATTR_FRAME_SIZE
	.align		4
.L_749:
        /*105c*/ 	.byte	0x04, 0x11
        /*105e*/ 	.short	(.L_751 - .L_750)
	.align		4
.L_750:
        /*1060*/ 	.word	index@(_ZN2at6native18elementwise_kernelILi128ELi4EZNS0_15gpu_kernel_implIZZZNS0_16sign_kernel_cudaERNS_18TensorIteratorBaseEENKUlvE_clEvENKUlvE1_clEvEUliE_EEvS4_RKT_EUliE_EEviT1_)
        /*1064*/ 	.word	0x00000000


	//----- nvinfo : EIATTR_REGCOUNT
	.align		4
.L_751:
        /*1068*/ 	.byte	0x04, 0x2f
        /*106a*/ 	.short	(.L_753 - .L_752)
	.align		4
.L_752:
        /*106c*/ 	.word	index@(_ZN2at6native29vectorized_elementwise_kernelILi8EZZZNS0_16sign_kernel_cudaERNS_18TensorIteratorBaseEENKUlvE_clEvENKUlvE2_clEvEUllE_St5arrayIPcLm2EEEEviT0_T1_)
        /*1070*/ 	.word	0x00000020


	//----- nvinfo : EIATTR_FRAME_SIZE
	.align		4
.L_753:
        /*1074*/ 	.byte	0x04, 0x11
        /*1076*/ 	.short	(.L_755 - .L_754)
	.align		4
.L_754:
        /*1078*/ 	.word	index@(_ZN2at6native29vectorized_elementwise_kernelILi8EZZZNS0_16sign_kernel_cudaERNS_18TensorIteratorBaseEENKUlvE_clEvENKUlvE2_clEvEUllE_St5arrayIPcLm2EEEEviT0_T1_)
        /*107c*/ 	.word	0x00000000


	//----- nvinfo : EIATTR_REGCOUNT
	.align		4
.L_755:
        /*1080*/ 	.byte	0x04, 0x2f
        /*1082*/ 	.short	(.L_757 - .L_756)
	.align		4
.L_756:
        /*1084*/ 	.word	index@(_ZN2at6native29vectorized_elementwise_kernelILi4EZZZNS0_16sign_kernel_cudaERNS_18TensorIteratorBaseEENKUlvE_clEvENKUlvE2_clEvEUllE_St5arrayIPcLm2EEEEviT0_T1_)
        /*1088*/ 	.word	0x00000020


	//----- nvinfo : EIATTR_FRAME_SIZE
	.align		4
.L_757:
        /*108c*/ 	.byte	0x04, 0x11
        /*108e*/ 	.short	(.L_759 - .L_758)
	.align		4
.L_758:
        /*1090*/ 	.word	index@(_ZN2at6native29vectorized_elementwise_kernelILi4EZZZNS0_16sign_kernel_cudaERNS_18TensorIteratorBaseEENKUlvE_clEvENKUlvE2_clEvEUllE_St5arrayIPcLm2EEEEviT0_T1_)
        /*1094*/ 	.word	0x00000000


	//----- nvinfo : EIATTR_REGCOUNT
	.align		4
.L_759:
        /*1098*/ 	.byte	0x04, 0x2f
        /*109a*/ 	.short	(.L_761 - .L_760)
	.align		4
.L_760:
        /*109c*/ 	.word	index@(_ZN2at6native29vectorized_elementwise_kernelILi2EZZZNS0_16sign_kernel_cudaERNS_18TensorIteratorBaseEENKUlvE_clEvENKUlvE2_clEvEUllE_St5arrayIPcLm2EEEEviT0_T1_)
        /*10a0*/ 	.word	0x00000020


	//----- nvinfo : EIATTR_FRAME_SIZE
	.align		4
.L_761:
        /*10a4*/ 	.byte	0x04, 0x11
        /*10a6*/ 	.short	(.L_763 - .L_762)
	.align		4
.L_762:
        /*10a8*/ 	.word	index@(_ZN2at6native29vectorized_elementwise_kernelILi2EZZZNS0_16sign_kernel_cudaERNS_18TensorIteratorBaseEENKUlvE_clEvENKUlvE2_clEvEUllE_St5arrayIPcLm2EEEEviT0_T1_)
        /*10ac*/ 	.word	0x00000000


	//----- nvinfo : EIATTR_REGCOUNT
	.align		4
.L_763:
        /*10b0*/ 	.byte	0x04, 0x2f
        /*10b2*/ 	.short	(.L_765 - .L_764)
	.align		4
.L_764:
        /*10b4*/ 	.word	index@(_ZN2at6native27unrolled_elementwise_kernelIZZZNS0_16sign_kernel_cudaERNS_18TensorIteratorBaseEENKUlvE_clEvENKUlvE2_clEvEUllE_St5arrayIPcLm2EELi4E23TrivialOffsetCalculatorILi1EjESB_NS0_6memory15LoadWithoutCastENSC_16StoreWithoutCastEEEviT_T0_T2_T3_T4_T5_)
        /*10b8*/ 	.word	0x00000016


	//----- nvinfo : EIATTR_FRAME_SIZE
	.align		4
.L_765:
        /*10bc*/ 	.byte	0x04, 0x11
        /*10be*/ 	.short	(.L_767 - .L_766)
	.align		4
.L_766:
        /*10c0*/ 	.word	index@(_ZN2at6native27unrolled_elementwise_kernelIZZZNS0_16sign_kernel_cudaERNS_18TensorIteratorBaseEENKUlvE_clEvENKUlvE2_clEvEUllE_St5arrayIPcLm2EELi4E23TrivialOffsetCalculatorILi1EjESB_NS0_6memory15LoadWithoutCastENSC_16StoreWithoutCastEEEviT_T0_T2_T3_T4_T5_)
        /*10c4*/ 	.word	0x00000000


	//----- nvinfo : EIATTR_REGCOUNT
	.align		4
.L_767:
        /*10c8*/ 	.byte	0x04, 0x2f
        /*10ca*/ 	.short	(.L_769 - .L_768)
	.align		4
.L_768:
        /*10cc*/ 	.word	index@(_ZN2at6native18elementwise_kernelILi128ELi2EZNS0_22gpu_kernel_impl_nocastIZZZNS0_16sign_kernel_cudaERNS_18TensorIteratorBaseEENKUlvE_clEvENKUlvE2_clEvEUllE_EEvS4_RKT_EUliE_EEviT1_)
        /*10d0*/ 	.word	0x00000012


	//----- nvinfo : EIATTR_FRAME_SIZE
	.align		4
.L_769:
        /*10d4*/ 	.byte	0x04, 0x11
        /*10d6*/ 	.short	(.L_771 - .L_770)
	.align		4
.L_770:
        /*10d8*/ 	.word	index@(_ZN2at6native18elementwise_kernelILi128ELi2EZNS0_22gpu_kernel_impl_nocastIZZZNS0_16sign_kernel_cudaERNS_18TensorIteratorBaseEENKUlvE_clEvENKUlvE2_clEvEUllE_EEvS4_RKT_EUliE_EEviT1_)
        /*10dc*/ 	.word	0x00000000


	//----- nvinfo : EIATTR_REGCOUNT
	.align		4
.L_771:
        /*10e0*/ 	.byte	0x04, 0x2f
        /*10e2*/ 	.short	(.L_773 - .L_772)
	.align		4
.L_772:
        /*10e4*/ 	.word	index@(_ZN2at6native27unrolled_elementwise_kernelIZZZNS0_16sign_kernel_cudaERNS_18TensorIteratorBaseEENKUlvE_clEvENKUlvE2_clEvEUllE_St5arrayIPcLm2EELi4E23TrivialOffsetCalculatorILi1EjESB_NS0_6memory12LoadWithCastILi1EEENSC_13StoreWithCastILi1EEEEEviT_T0_T2_T3_T4_T5_)
        /*10e8*/ 	.word	0x00000020


	//----- nvinfo : EIATTR_FRAME_SIZE
	.align		4
.L_773:
        /*10ec*/ 	.byte	0x04, 0x11
        /*10ee*/ 	.short	(.L_775 - .L_774)
	.align		4
.L_774:
        /*10f0*/ 	.word	index@(_ZN2at6native27unrolled_elementwise_kernelIZZZNS0_16sign_kernel_cudaERNS_18TensorIteratorBaseEENKUlvE_clEvENKUlvE2_clEvEUllE_St5arrayIPcLm2EELi4E23TrivialOffsetCalculatorILi1EjESB_NS0_6memory12LoadWithCastILi1EEENSC_13StoreWithCastILi1EEEEEviT_T0_T2_T3_T4_T5_)
        /*10f4*/ 	.word	0x00000000


	//----- nvinfo : EIATTR_REGCOUNT
	.align		4
.L_775:
        /*10f8*/ 	.byte	0x04, 0x2f
        /*10fa*/ 	.short	(.L_777 - .L_776)
	.align		4
.L_776:
        /*10fc*/ 	.word	index@(_ZN2at6native18elementwise_kernelILi128ELi4EZNS0_15gpu_kernel_implIZZZNS0_16sign_kernel_cudaERNS_18TensorIteratorBaseEENKUlvE_clEvENKUlvE2_clEvEUllE_EEvS4_RKT_EUliE_EEviT1_)
        /*1100*/ 	.word	0x0000001a


	//----- nvinfo : EIATTR_FRAME_SIZE
	.align		4
.L_777:
        /*1104*/ 	.byte	0x04, 0x11
        /*1106*/ 	.short	(.L_779 - .L_778)
	.align		4
.L_778:
        /*1108*/ 	.word	index@(_ZN2at6native18elementwise_kernelILi128ELi4EZNS0_15gpu_kernel_implIZZZNS0_16sign_kernel_cudaERNS_18TensorIteratorBaseEENKUlvE_clEvENKUlvE2_clEvEUllE_EEvS4_RKT_EUliE_EEviT1_)
        /*110c*/ 	.word	0x00000000


	//----- nvinfo : EIATTR_REGCOUNT
	.align		4
.L_779:
        /*1110*/ 	.byte	0x04, 0x2f
        /*1112*/ 	.short	(.L_781 - .L_780)
	.align		4
.L_780:
        /*1114*/ 	.word	index@(_ZN2at6native29vectorized_elementwise_kernelILi8EZZZNS0_16sign_kernel_cudaERNS_18TensorIteratorBaseEENKUlvE_clEvENKUlvE3_clEvEUlsE_St5arrayIPcLm2EEEEviT0_T1_)
        /*1118*/ 	.word	0x00000020


	//----- nvinfo : EIATTR_FRAME_SIZE
	.align		4
.L_781:
        /*111c*/ 	.byte	0x04, 0x11
        /*111e*/ 	.short	(.L_783 - .L_782)
	.align		4
.L_782:
        /*1120*/ 	.word	index@(_ZN2at6native29vectorized_elementwise_kernelILi8EZZZNS0_16sign_kernel_cudaERNS_18TensorIteratorBaseEENKUlvE_clEvENKUlvE3_clEvEUlsE_St5arrayIPcLm2EEEEviT0_T1_)
        /*1124*/ 	.word	0x00000000


	//----- nvinfo : EIATTR_REGCOUNT
	.align		4
.L_783:
        /*1128*/ 	.byte	0x04, 0x2f
        /*112a*/ 	.short	(.L_785 - .L_784)
	.align		4
.L_784:
        /*112c*/ 	.word	index@(_ZN2at6native29vectorized_elementwise_kernelILi4EZZZNS0_16sign_kernel_cudaERNS_18TensorIteratorBaseEENKUlvE_clEvENKUlvE3_clEvEUlsE_St5arrayIPcLm2EEEEviT0_T1_)
        /*1130*/ 	.word	0x00000020


	//----- nvinfo : EIATTR_FRAME_SIZE
	.align		4
.L_785:
        /*1134*/ 	.byte	0x04, 0x11
        /*1136*/ 	.short	(.L_787 - .L_786)
	.align		4
.L_786:
        /*1138*/ 	.word	index@(_ZN2at6native29vectorized_elementwise_kernelILi4EZZZNS0_16sign_kernel_cudaERNS_18TensorIteratorBaseEENKUlvE_clEvENKUlvE3_clEvEUlsE_St5arrayIPcLm2EEEEviT0_T1_)
        /*113c*/ 	.word	0x00000000


	//----- nvinfo : EIATTR_REGCOUNT
	.align		4
.L_787:
        /*1140*/ 	.byte	0x04, 0x2f
        /*1142*/ 	.short	(.L_789 - .L_788)
	.align		4
.L_788:
        /*1144*/ 	.word	index@(_ZN2at6native29vectorized_elementwise_kernelILi2EZZZNS0_16sign_kernel_cudaERNS_18TensorIteratorBaseEENKUlvE_clEvENKUlvE3_clEvEUlsE_St5arrayIPcLm2EEEEviT0_T1_)
        /*1148*/ 	.word	0x00000020


	//----- nvinfo : EIATTR_FRAME_SIZE
	.align		4
.L_789:
        /*114c*/ 	.byte	0x04, 0x11
        /*114e*/ 	.short	(.L_791 - .L_790)
	.align		4
.L_790:
        /*1150*/ 	.word	index@(_ZN2at6native29vectorized_elementwise_kernelILi2EZZZNS0_16sign_kernel_cudaERNS_18TensorIteratorBaseEENKUlvE_clEvENKUlvE3_clEvEUlsE_St5arrayIPcLm2EEEEviT0_T1_)
        /*1154*/ 	.word	0x00000000


	//----- nvinfo : EIATTR_REGCOUNT
	.align		4
.L_791:
        /*1158*/ 	.byte	0x04, 0x2f
        /*115a*/ 	.short	(.L_793 - .L_792)
	.align		4
.L_792:
        /*115c*/ 	.word	index@(_ZN2at6native27unrolled_elementwise_kernelIZZZNS0_16sign_kernel_cudaERNS_18TensorIteratorBaseEENKUlvE_clEvENKUlvE3_clEvEUlsE_St5arrayIPcLm2EELi4E23TrivialOffsetCalculatorILi1EjESB_NS0_6memory15LoadWithoutCastENSC_16StoreWithoutCastEEEviT_T0_T2_T3_T4_T5_)
        /*1160*/ 	.word	0x00000016


	//----- nvinfo : EIATTR_FRAME_SIZE
	.align		4
.L_793:
        /*1164*/ 	.byte	0x04, 0x11
        /*1166*/ 	.short	(.L_795 - .L_794)
	.align		4
.L_794:
        /*1168*/ 	.word	index@(_ZN2at6native27unrolled_elementwise_kernelIZZZNS0_16sign_kernel_cudaERNS_18TensorIteratorBaseEENKUlvE_clEvENKUlvE3_clEvEUlsE_St5arrayIPcLm2EELi4E23TrivialOffsetCalculatorILi1EjESB_NS0_6memory15LoadWithoutCastENSC_16StoreWithoutCastEEEviT_T0_T2_T3_T4_T5_)
        /*116c*/ 	.word	0x00000000


	//----- nvinfo : EIATTR_REGCOUNT
	.align		4
.L_795:
        /*1170*/ 	.byte	0x04, 0x2f
        /*1172*/ 	.short	(.L_797 - .L_796)
	.align		4
.L_796:
        /*1174*/ 	.word	index@(_ZN2at6native18elementwise_kernelILi128ELi4EZNS0_22gpu_kernel_impl_nocastIZZZNS0_16sign_kernel_cudaERNS_18TensorIteratorBaseEENKUlvE_clEvENKUlvE3_clEvEUlsE_EEvS4_RKT_EUliE_EEviT1_)
        /*1178*/ 	.word	0x00000012


	//----- nvinfo : EIATTR_FRAME_SIZE
	.align		4
.L_797:
        /*117c*/ 	.byte	0x04, 0x11
        /*117e*/ 	.short	(.L_799 - .L_798)
	.align		4
.L_798:
        /*1180*/ 	.word	index@(_ZN2at6native18elementwise_kernelILi128ELi4EZNS0_22gpu_kernel_impl_nocastIZZZNS0_16sign_kernel_cudaERNS_18TensorIteratorBaseEENKUlvE_clEvENKUlvE3_clEvEUlsE_EEvS4_RKT_EUliE_EEviT1_)
        /*1184*/ 	.word	0x00000000


	//----- nvinfo : EIATTR_REGCOUNT
	.align		4
.L_799:
        /*1188*/ 	.byte	0x04, 0x2f
        /*118a*/ 	.short	(.L_801 - .L_800)
	.align		4
.L_800:
        /*118c*/ 	.word	index@(_ZN2at6native27unrolled_elementwise_kernelIZZZNS0_16sign_kernel_cudaERNS_18TensorIteratorBaseEENKUlvE_clEvENKUlvE3_clEvEUlsE_St5arrayIPcLm2EELi4E23TrivialOffsetCalculatorILi1EjESB_NS0_6memory12LoadWithCastILi1EEENSC_13StoreWithCastILi1EEEEEviT_T0_T2_T3_T4_T5_)
        /*1190*/ 	.word	0x0000001c


	//----- nvinfo : EIATTR_FRAME_SIZE
	.align		4
.L_801:
        /*1194*/ 	.byte	0x04, 0x11
        /*1196*/ 	.short	(.L_803 - .L_802)
	.align		4
.L_802:
        /*1198*/ 	.word	index@(_ZN2at6native27unrolled_elementwise_kernelIZZZNS0_16sign_kernel_cudaERNS_18TensorIteratorBaseEENKUlvE_clEvENKUlvE3_clEvEUlsE_St5arrayIPcLm2EELi4E23TrivialOffsetCalculatorILi1EjESB_NS0_6memory12LoadWithCastILi1EEENSC_13StoreWithCastILi1EEEEEviT_T0_T2_T3_T4_T5_)
        /*119c*/ 	.word	0x00000000


	//----- nvinfo : EIATTR_REGCOUNT
	.align		4
.L_803:
        /*11a0*/ 	.byte	0x04, 0x2f
        /*11a2*/ 	.short	(.L_805 - .L_804)
	.align		4
.L_804:
        /*11a4*/ 	.word	index@(_ZN2at6native18elementwise_kernelILi128ELi4EZNS0_15gpu_kernel_implIZZZNS0_16sign_kernel_cudaERNS_18TensorIteratorBaseEENKUlvE_clEvENKUlvE3_clEvEUlsE_EEvS4_RKT_EUliE_EEviT1_)
        /*11a8*/ 	.word	0x0000001a


	//----- nvinfo : EIATTR_FRAME_SIZE
	.align		4
.L_805:
        /*11ac*/ 	.byte	0x04, 0x11
        /*11ae*/ 	.short	(.L_807 - .L_806)
	.align		4
.L_806:
        /*11b0*/ 	.word	index@(_ZN2at6native18elementwise_kernelILi128ELi4EZNS0_15gpu_kernel_implIZZZNS0_16sign_kernel_cudaERNS_18TensorIteratorBaseEENKUlvE_clEvENKUlvE3_clEvEUlsE_EEvS4_RKT_EUliE_EEviT1_)
        /*11b4*/ 	.word	0x00000000


	//----- nvinfo : EIATTR_REGCOUNT
	.align		4
.L_807:
        /*11b8*/ 	.byte	0x04, 0x2f
        /*11ba*/ 	.short	(.L_809 - .L_808)
	.align		4
.L_808:
        /*11bc*/ 	.word	index@(_ZN2at6native29vectorized_elementwise_kernelILi8EZZZNS0_16sign_kernel_cudaERNS_18TensorIteratorBaseEENKUlvE_clEvENKUlvE4_clEvEUldE_St5arrayIPcLm2EEEEviT0_T1_)
        /*11c0*/ 	.word	0x00000020


	//----- nvinfo : EIATTR_FRAME_SIZE
	.align		4
.L_809:
        /*11c4*/ 	.byte	0x04, 0x11
        /*11c6*/ 	.short	(.L_811 - .L_810)
	.align		4
.L_810:
        /*11c8*/ 	.word	index@(_ZN2at6native29vectorized_elementwise_kernelILi8EZZZNS0_16sign_kernel_cudaERNS_18TensorIteratorBaseEENKUlvE_clEvENKUlvE4_clEvEUldE_St5arrayIPcLm2EEEEviT0_T1_)
        /*11cc*/ 	.word	0x00000000


	//----- nvinfo : EIATTR_REGCOUNT
	.align		4
.L_811:
        /*11d0*/ 	.byte	0x04, 0x2f
        /*11d2*/ 	.short	(.L_813 - .L_812)
	.align		4
.L_812:
        /*11d4*/ 	.word	index@(_ZN2at6native29vectorized_elementwise_kernelILi4EZZZNS0_16sign_kernel_cudaERNS_18TensorIteratorBaseEENKUlvE_clEvENKUlvE4_clEvEUldE_St5arrayIPcLm2EEEEviT0_T1_)
        /*11d8*/ 	.word	0x00000020


	//----- nvinfo : EIATTR_FRAME_SIZE
	.align		4
.L_813:
        /*11dc*/ 	.byte	0x04, 0x11
        /*11de*/ 	.short	(.L_815 - .L_814)
	.align		4
.L_814:
        /*11e0*/ 	.word	index@(_ZN2at6native29vectorized_elementwise_kernelILi4EZZZNS0_16sign_kernel_cudaERNS_18TensorIteratorBaseEENKUlvE_clEvENKUlvE4_clEvEUldE_St5arrayIPcLm2EEEEviT0_T1_)
        /*11e4*/ 	.word	0x00000000


	//----- nvinfo : EIATTR_REGCOUNT
	.align		4
.L_815:
        /*11e8*/ 	.byte	0x04, 0x2f
        /*11ea*/ 	.short	(.L_817 - .L_816)
	.align		4
.L_816:
        /*11ec*/ 	.word	index@(_ZN2at6native29vectorized_elementwise_kernelILi2EZZZNS0_16sign_kernel_cudaERNS_18TensorIteratorBaseEENKUlvE_clEvENKUlvE4_clEvEUldE_St5arrayIPcLm2EEEEviT0_T1_)
        /*11f0*/ 	.word	0x00000020


	//----- nvinfo : EIATTR_FRAME_SIZE
	.align		4
.L_817:
        /*11f4*/ 	.byte	0x04, 0x11
        /*11f6*/ 	.short	(.L_819 - .L_818)
	.align		4
.L_818:
        /*11f8*/ 	.word	index@(_ZN2at6native29vectorized_elementwise_kernelILi2EZZZNS0_16sign_kernel_cudaERNS_18TensorIteratorBaseEENKUlvE_clEvENKUlvE4_clEvEUldE_St5arrayIPcLm2EEEEviT0_T1_)
        /*11fc*/ 	.word	0x00000000


	//----- nvinfo : EIATTR_REGCOUNT
	.align		4
.L_819:
        /*1200*/ 	.byte	0x04, 0x2f
        /*1202*/ 	.short	(.L_821 - .L_820)
	.align		4
.L_820:
        /*1204*/ 	.word	index@(_ZN2at6native27unrolled_elementwise_kernelIZZZNS0_16sign_kernel_cudaERNS_18TensorIteratorBaseEENKUlvE_clEvENKUlvE4_clEvEUldE_St5arrayIPcLm2EELi4E23TrivialOffsetCalculatorILi1EjESB_NS0_6memory15LoadWithoutCastENSC_16StoreWithoutCastEEEviT_T0_T2_T3_T4_T5_)
        /*1208*/ 	.word	0x00000016


	//----- nvinfo : EIATTR_FRAME_SIZE
	.align		4
.L_821:
        /*120c*/ 	.byte	0x04, 0x11
        /*120e*/ 	.short	(.L_823 - .L_822)
	.align		4
.L_822:
        /*1210*/ 	.word	index@(_ZN2at6native27unrolled_elementwise_kernelIZZZNS0_16sign_kernel_cudaERNS_18TensorIteratorBaseEENKUlvE_clEvENKUlvE4_clEvEUldE_St5arrayIPcLm2EELi4E23TrivialOffsetCalculatorILi1EjESB_NS0_6memory15LoadWithoutCastENSC_16StoreWithoutCastEEEviT_T0_T2_T3_T4_T5_)
        /*1214*/ 	.word	0x00000000


	//----- nvinfo : EIATTR_REGCOUNT
	.align		4
.L_823:
        /*1218*/ 	.byte	0x04, 0x2f
        /*121a*/ 	.short	(.L_825 - .L_824)
	.align		4
.L_824:
        /*121c*/ 	.word	index@(_ZN2at6native18elementwise_kernelILi128ELi2EZNS0_22gpu_kernel_impl_nocastIZZZNS0_16sign_kernel_cudaERNS_18TensorIteratorBaseEENKUlvE_clEvENKUlvE4_clEvEUldE_EEvS4_RKT_EUliE_EEviT1_)
        /*1220*/ 	.word	0x00000012


	//----- nvinfo : EIATTR_FRAME_SIZE
	.align		4
.L_825:
        /*1224*/ 	.byte	0x04, 0x11
        /*1226*/ 	.short	(.L_827 - .L_826)
	.align		4
.L_826:
        /*1228*/ 	.word	index@(_ZN2at6native18elementwise_kernelILi128ELi2EZNS0_22gpu_kernel_impl_nocastIZZZNS0_16sign_kernel_cudaERNS_18TensorIteratorBaseEENKUlvE_clEvENKUlvE4_clEvEUldE_EEvS4_RKT_EUliE_EEviT1_)
        /*122c*/ 	.word	0x00000000


	//----- nvinfo : EIATTR_REGCOUNT
	.align		4
.L_827:
        /*1230*/ 	.byte	0x04, 0x2f
        /*1232*/ 	.short	(.L_829 - .L_828)
	.align		4
.L_828:
        /*1234*/ 	.word	index@(_ZN2at6native27unrolled_elementwise_kernelIZZZNS0_16sign_kernel_cudaERNS_18TensorIteratorBaseEENKUlvE_clEvENKUlvE4_clEvEUldE_St5arrayIPcLm2EELi4E23TrivialOffsetCalculatorILi1EjESB_NS0_6memory12LoadWithCastILi1EEENSC_13StoreWithCastILi1EEEEEviT_T0_T2_T3_T4_T5_)
        /*1238*/ 	.word	0x00000022


	//----- nvinfo : EIATTR_FRAME_SIZE
	.align		4
.L_829:
        /*123c*/ 	.byte	0x04, 0x11
        /*123e*/ 	.short	(.L_831 - .L_830)
	.align		4
.L_830:
        /*1240*/ 	.word	index@(_ZN2at6native27unrolled_elementwise_kernelIZZZNS0_16sign_kernel_cudaERNS_18TensorIteratorBaseEENKUlvE_clEvENKUlvE4_clEvEUldE_St5arrayIPcLm2EELi4E23TrivialOffsetCalculatorILi1EjESB_NS0_6memory12LoadWithCastILi1EEENSC_13StoreWithCastILi1EEEEEviT_T0_T2_T3_T4_T5_)
        /*1244*/ 	.word	0x00000000


	//----- nvinfo : EIATTR_REGCOUNT
	.align		4
.L_831:
        /*1248*/ 	.byte	0x04, 0x2f
        /*124a*/ 	.short	(.L_833 - .L_832)
	.align		4
.L_832:
        /*124c*/ 	.word	index@(_ZN2at6native18elementwise_kernelILi128ELi4EZNS0_15gpu_kernel_implIZZZNS0_16sign_kernel_cudaERNS_18TensorIteratorBaseEENKUlvE_clEvENKUlvE4_clEvEUldE_EEvS4_RKT_EUliE_EEviT1_)
        /*1250*/ 	.word	0x0000001a


	//----- nvinfo : EIATTR_FRAME_SIZE
	.align		4
.L_833:
        /*1254*/ 	.byte	0x04, 0x11
        /*1256*/ 	.short	(.L_835 - .L_834)
	.align		4
.L_834:
        /*1258*/ 	.word	index@(_ZN2at6native18elementwise_kernelILi128ELi4EZNS0_15gpu_kernel_implIZZZNS0_16sign_kernel_cudaERNS_18TensorIteratorBaseEENKUlvE_clEvENKUlvE4_clEvEUldE_EEvS4_RKT_EUliE_EEviT1_)
        /*125c*/ 	.word	0x00000000


	//----- nvinfo : EIATTR_REGCOUNT
	.align		4
.L_835:
        /*1260*/ 	.byte	0x04, 0x2f
        /*1262*/ 	.short	(.L_837 - .L_836)
	.align		4
.L_836:
        /*1264*/ 	.word	index@(_ZN2at6native29vectorized_elementwise_kernelILi8EZZZNS0_16sign_kernel_cudaERNS_18TensorIteratorBaseEENKUlvE_clEvENKUlvE5_clEvEUlfE_St5arrayIPcLm2EEEEviT0_T1_)
        /*1268*/ 	.word	0x00000020


	//----- nvinfo : EIATTR_FRAME_SIZE
	.align		4
.L_837:
        /*126c*/ 	.byte	0x04, 0x11
        /*126e*/ 	.short	(.L_839 - .L_838)
	.align		4
.L_838:
        /*1270*/ 	.word	index@(_ZN2at6native29vectorized_elementwise_kernelILi8EZZZNS0_16sign_kernel_cudaERNS_18TensorIteratorBaseEENKUlvE_clEvENKUlvE5_clEvEUlfE_St5arrayIPcLm2EEEEviT0_T1_)
        /*1274*/ 	.word	0x00000000


	//----- nvinfo : EIATTR_REGCOUNT
	.align		4
.L_839:
        /*1278*/ 	.byte	0x04, 0x2f
        /*127a*/ 	.short	(.L_841 - .L_840)
	.align		4
.L_840:
        /*127c*/ 	.word	index@(_ZN2at6native29vectorized_elementwise_kernelILi4EZZZNS0_16sign_kernel_cudaERNS_18TensorIteratorBaseEENKUlvE_clEvENKUlvE5_clEvEUlfE_St5arrayIPcLm2EEEEviT0_T1_)
        /*1280*/ 	.word	0x00000020


	//----- nvinfo : EIATTR_FRAME_SIZE
	.align		4
.L_841:
        /*1284*/ 	.byte	0x04, 0x11
        /*1286*/ 	.short	(.L_843 - .L_842)
	.align		4
.L_842:
        /*1288*/ 	.word	index@(_ZN2at6native29vectorized_elementwise_kernelILi4EZZZNS0_16sign_kernel_cudaERNS_18TensorIteratorBaseEENKUlvE_clEvENKUlvE5_clEvEUlfE_St5arrayIPcLm2EEEEviT0_T1_)
        /*128c*/ 	.word	0x00000000


	//----- nvinfo : EIATTR_REGCOUNT
	.align		4
.L_843:
        /*1290*/ 	.byte	0x04, 0x2f
        /*1292*/ 	.short	(.L_845 - .L_844)
	.align		4
.L_844:
        /*1294*/ 	.word	index@(_ZN2at6native29vectorized_elementwise_kernelILi2EZZZNS0_16sign_kernel_cudaERNS_18TensorIteratorBaseEENKUlvE_clEvENKUlvE5_clEvEUlfE_St5arrayIPcLm2EEEEviT0_T1_)
        /*1298*/ 	.word	0x00000020


	//----- nvinfo : EIATTR_FRAME_SIZE
	.align		4
.L_845:
        /*129c*/ 	.byte	0x04, 0x11
        /*129e*/ 	.short	(.L_847 - .L_846)
	.align		4
.L_846:
        /*12a0*/ 	.word	index@(_ZN2at6native29vectorized_elementwise_kernelILi2EZZZNS0_16sign_kernel_cudaERNS_18TensorIteratorBaseEENKUlvE_clEvENKUlvE5_clEvEUlfE_St5arrayIPcLm2EEEEviT0_T1_)
        /*12a4*/ 	.word	0x00000000


	//----- nvinfo : EIATTR_REGCOUNT
	.align		4
.L_847:
        /*12a8*/ 	.byte	0x04, 0x2f
        /*12aa*/ 	.short	(.L_849 - .L_848)
	.align		4
.L_848:
        /*12ac*/ 	.word	index@(_ZN2at6native27unrolled_elementwise_kernelIZZZNS0_16sign_kernel_cudaERNS_18TensorIteratorBaseEENKUlvE_clEvENKUlvE5_clEvEUlfE_St5arrayIPcLm2EELi4E23TrivialOffsetCalculatorILi1EjESB_NS0_6memory15LoadWithoutCastENSC_16StoreWithoutCastEEEviT_T0_T2_T3_T4_T5_)
        /*12b0*/ 	.word	0x00000014


	//----- nvinfo : EIATTR_FRAME_SIZE
	.align		4
.L_849:
        /*12b4*/ 	.byte	0x04, 0x11
        /*12b6*/ 	.short	(.L_851 - .L_850)
	.align		4
.L_850:
        /*12b8*/ 	.word	index@(_ZN2at6native27unrolled_elementwise_kernelIZZZNS0_16sign_kernel_cudaERNS_18TensorIteratorBaseEENKUlvE_clEvENKUlvE5_clEvEUlfE_St5arrayIPcLm2EELi4E23TrivialOffsetCalculatorILi1EjESB_NS0_6memory15LoadWithoutCastENSC_16StoreWithoutCastEEEviT_T0_T2_T3_T4_T5_)
        /*12bc*/ 	.word	0x00000000


	//----- nvinfo : EIATTR_REGCOUNT
	.align		4
.L_851:
        /*12c0*/ 	.byte	0x04, 0x2f
        /*12c2*/ 	.short	(.L_853 - .L_852)
	.align		4
.L_852:
        /*12c4*/ 	.word	index@(_ZN2at6native18elementwise_kernelILi128ELi2EZNS0_22gpu_kernel_impl_nocastIZZZNS0_16sign_kernel_cudaERNS_18TensorIteratorBaseEENKUlvE_clEvENKUlvE5_clEvEUlfE_EEvS4_RKT_EUliE_EEviT1_)
        /*12c8*/ 	.word	0x00000012


	//----- nvinfo : EIATTR_FRAME_SIZE
	.align		4
.L_853:
        /*12cc*/ 	.byte	0x04, 0x11
        /*12ce*/ 	.short	(.L_855 - .L_854)
	.align		4
.L_854:
        /*12d0*/ 	.word	index@(_ZN2at6native18elementwise_kernelILi128ELi2EZNS0_22gpu_kernel_impl_nocastIZZZNS0_16sign_kernel_cudaERNS_18TensorIteratorBaseEENKUlvE_clEvENKUlvE5_clEvEUlfE_EEvS4_RKT_EUliE_EEviT1_)
        /*12d4*/ 	.word	0x00000000


	//----- nvinfo : EIATTR_REGCOUNT
	.align		4
.L_855:
        /*12d8*/ 	.byte	0x04, 0x2f
        /*12da*/ 	.short	(.L_857 - .L_856)
	.align		4
.L_856:
        /*12dc*/ 	.word	index@(_ZN2at6native27unrolled_elementwise_kernelIZZZNS0_16sign_kernel_cudaERNS_18TensorIteratorBaseEENKUlvE_clEvENKUlvE5_clEvEUlfE_St5arrayIPcLm2EELi4E23TrivialOffsetCalculatorILi1EjESB_NS0_6memory12LoadWithCastILi1EEENSC_13StoreWithCastILi1EEEEEviT_T0_T2_T3_T4_T5_)
        /*12e0*/ 	.word	0x0000001d


	//----- nvinfo : EIATTR_FRAME_SIZE
	.align		4
.L_857:
        /*12e4*/ 	.byte	0x04, 0x11
        /*12e6*/ 	.short	(.L_859 - .L_858)
	.align		4
.L_858:
        /*12e8*/ 	.word	index@(_ZN2at6native27unrolled_elementwise_kernelIZZZNS0_16sign_kernel_cudaERNS_18TensorIteratorBaseEENKUlvE_clEvENKUlvE5_clEvEUlfE_St5arrayIPcLm2EELi4E23TrivialOffsetCalculatorILi1EjESB_NS0_6memory12LoadWithCastILi1EEENSC_13StoreWithCastILi1EEEEEviT_T0_T2_T3_T4_T5_)
        /*12ec*/ 	.word	0x00000000


	//----- nvinfo : EIATTR_REGCOUNT
	.align		4
.L_859:
        /*12f0*/ 	.byte	0x04, 0x2f
        /*12f2*/ 	.short	(.L_861 - .L_860)
	.align		4
.L_860:
        /*12f4*/ 	.word	index@(_ZN2at6native18elementwise_kernelILi128ELi4EZNS0_15gpu_kernel_implIZZZNS0_16sign_kernel_cudaERNS_18TensorIteratorBaseEENKUlvE_clEvENKUlvE5_clEvEUlfE_EEvS4_RKT_EUliE_EEviT1_)
        /*12f8*/ 	.word	0x0000001a


	//----- nvinfo : EIATTR_FRAME_SIZE
	.align		4
.L_861:
        /*12fc*/ 	.byte	0x04, 0x11
        /*12fe*/ 	.short	(.L_863 - .L_862)
	.align		4
.L_862:
        /*1300*/ 	.word	index@(_ZN2at6native18elementwise_kernelILi128ELi4EZNS0_15gpu_kernel_implIZZZNS0_16sign_kernel_cudaERNS_18TensorIteratorBaseEENKUlvE_clEvENKUlvE5_clEvEUlfE_EEvS4_RKT_EUliE_EEviT1_)
        /*1304*/ 	.word	0x00000000


	//----- nvinfo : EIATTR_REGCOUNT
	.align		4
.L_863:
        /*1308*/ 	.byte	0x04, 0x2f
        /*130a*/ 	.short	(.L_865 - .L_864)
	.align		4
.L_864:
        /*130c*/ 	.word	index@(_ZN2at6native29vectorized_elementwise_kernelILi8EZZZNS0_16sign_kernel_cudaERNS_18TensorIteratorBaseEENKUlvE_clEvENKUlvE6_clEvEUlN3c104HalfEE_St5arrayIPcLm2EEEEviT0_T1_)
        /*1310*/ 	.word	0x00000020


	//----- nvinfo : EIATTR_FRAME_SIZE
	.align		4
.L_865:
        /*1314*/ 	.byte	0x04, 0x11
        /*1316*/ 	.short	(.L_867 - .L_866)
	.align		4
.L_866:
        /*1318*/ 	.word	index@(_ZN2at6native29vectorized_elementwise_kernelILi8EZZZNS0_16sign_kernel_cudaERNS_18TensorIteratorBaseEENKUlvE_clEvENKUlvE6_clEvEUlN3c104HalfEE_St5arrayIPcLm2EEEEviT0_T1_)
        /*131c*/ 	.word	0x00000000


	//----- nvinfo : EIATTR_REGCOUNT
	.align		4
.L_867:
        /*1320*/ 	.byte	0x04, 0x2f
        /*1322*/ 	.short	(.L_869 - .L_868)
	.align		4
.L_868:
        /*1324*/ 	.word	index@(_ZN2at6native29vectorized_elementwise_kernelILi4EZZZNS0_16sign_kernel_cudaERNS_18TensorIteratorBaseEENKUlvE_clEvENKUlvE6_clEvEUlN3c104HalfEE_St5arrayIPcLm2EEEEviT0_T1_)
        /*1328*/ 	.word	0x00000020


	//----- nvinfo : EIATTR_FRAME_SIZE
	.align		4
.L_869:
        /*132c*/ 	.byte	0x04, 0x11
        /*132e*/ 	.short	(.L_871 - .L_870)
	.align		4
.L_870:
        /*1330*/ 	.word	index@(_ZN2at6native29vectorized_elementwise_kernelILi4EZZZNS0_16sign_kernel_cudaERNS_18TensorIteratorBaseEENKUlvE_clEvENKUlvE6_clEvEUlN3c104HalfEE_St5arrayIPcLm2EEEEviT0_T1_)
        /*1334*/ 	.word	0x00000000


	//----- nvinfo : EIATTR_REGCOUNT
	.align		4
.L_871:
        /*1338*/ 	.byte	0x04, 0x2f
        /*133a*/ 	.short	(.L_873 - .L_872)
	.align		4
.L_872:
        /*133c*/ 	.word	index@(_ZN2at6native29vectorized_elementwise_kernelILi2EZZZNS0_16sign_kernel_cudaERNS_18TensorIteratorBaseEENKUlvE_clEvENKUlvE6_clEvEUlN3c104HalfEE_St5arrayIPcLm2EEEEviT0_T1_)
        /*1340*/ 	.word	0x00000020


	//----- nvinfo : EIATTR_FRAME_SIZE
	.align		4
.L_873:
        /*1344*/ 	.byte	0x04, 0x11
        /*1346*/ 	.short	(.L_875 - .L_874)
	.align		4
.L_874:
        /*1348*/ 	.word	index@(_ZN2at6native29vectorized_elementwise_kernelILi2EZZZNS0_16sign_kernel_cudaERNS_18TensorIteratorBaseEENKUlvE_clEvENKUlvE6_clEvEUlN3c104HalfEE_St5arrayIPcLm2EEEEviT0_T1_)
        /*134c*/ 	.word	0x00000000


	//----- nvinfo : EIATTR_REGCOUNT
	.align		4
.L_875:
        /*1350*/ 	.byte	0x04, 0x2f
        /*1352*/ 	.short	(.L_877 - .L_876)
	.align		4
.L_876:
        /*1354*/ 	.word	index@(_ZN2at6native27unrolled_elementwise_kernelIZZZNS0_16sign_kernel_cudaERNS_18TensorIteratorBaseEENKUlvE_clEvENKUlvE6_clEvEUlN3c104HalfEE_St5arrayIPcLm2EELi4E23TrivialOffsetCalculatorILi1EjESD_NS0_6memory15LoadWithoutCastENSE_16StoreWithoutCastEEEviT_T0_T2_T3_T4_T5_)
        /*1358*/ 	.word	0x00000016


	//----- nvinfo : EIATTR_FRAME_SIZE
	.align		4
.L_877:
        /*135c*/ 	.byte	0x04, 0x11
        /*135e*/ 	.short	(.L_879 - .L_878)
	.align		4
.L_878:
        /*1360*/ 	.word	index@(_ZN2at6native27unrolled_elementwise_kernelIZZZNS0_16sign_kernel_cudaERNS_18TensorIteratorBaseEENKUlvE_clEvENKUlvE6_clEvEUlN3c104HalfEE_St5arrayIPcLm2EELi4E23TrivialOffsetCalculatorILi1EjESD_NS0_6memory15LoadWithoutCastENSE_16StoreWithoutCastEEEviT_T0_T2_T3_T4_T5_)
        /*1364*/ 	.word	0x00000000


	//----- nvinfo : EIATTR_REGCOUNT
	.align		4
.L_879:
        /*1368*/ 	.byte	0x04, 0x2f
        /*136a*/ 	.short	(.L_881 - .L_880)
	.align		4
.L_880:
        /*136c*/ 	.word	index@(_ZN2at6native18elementwise_kernelILi128ELi4EZNS0_22gpu_kernel_impl_nocastIZZZNS0_16sign_kernel_cudaERNS_18TensorIteratorBaseEENKUlvE_clEvENKUlvE6_clEvEUlN3c104HalfEE_EEvS4_RKT_EUliE_EEviT1_)
        /*1370*/ 	.word	0x00000012


	//----- nvinfo : EIATTR_FRAME_SIZE
	.align		4
.L_881:
        /*1374*/ 	.byte	0x04, 0x11
        /*1376*/ 	.short	(.L_883 - .L_882)
	.align		4
.L_882:
        /*1378*/ 	.word	index@(_ZN2at6native18elementwise_kernelILi128ELi4EZNS0_22gpu_kernel_impl_nocastIZZZNS0_16sign_kernel_cudaERNS_18TensorIteratorBaseEENKUlvE_clEvENKUlvE6_clEvEUlN3c104HalfEE_EEvS4_RKT_EUliE_EEviT1_)
        /*137c*/ 	.word	0x00000000


	//----- nvinfo : EIATTR_REGCOUNT
	.align		4
.L_883:
        /*1380*/ 	.byte	0x04, 0x2f
        /*1382*/ 	.short	(.L_885 - .L_884)
	.align		4
.L_884:
        /*1384*/ 	.word	index@(_ZN2at6native27unrolled_elementwise_kernelIZZZNS0_16sign_kernel_cudaERNS_18TensorIteratorBaseEENKUlvE_clEvENKUlvE6_clEvEUlN3c104HalfEE_St5arrayIPcLm2EELi4E23TrivialOffsetCalculatorILi1EjESD_NS0_6memory12LoadWithCastILi1EEENSE_13StoreWithCastILi1EEEEEviT_T0_T2_T3_T4_T5_)
        /*1388*/ 	.word	0x0000001c


	//----- nvinfo : EIATTR_FRAME_SIZE
	.align		4
.L_885:
        /*138c*/ 	.byte	0x04, 0x11
        /*138e*/ 	.short	(.L_887 - .L_886)
	.align		4
.L_886:
        /*1390*/ 	.word	index@(_ZN2at6native27unrolled_elementwise_kernelIZZZNS0_16sign_kernel_cudaERNS_18TensorIteratorBaseEENKUlvE_clEvENKUlvE6_clEvEUlN3c104HalfEE_St5arrayIPcLm2EELi4E23TrivialOffsetCalculatorILi1EjESD_NS0_6memory12LoadWithCastILi1EEENSE_13StoreWithCastILi1EEEEEviT_T0_T2_T3_T4_T5_)
        /*1394*/ 	.word	0x00000000


	//----- nvinfo : EIATTR_REGCOUNT
	.align		4
.L_887:
        /*1398*/ 	.byte	0x04, 0x2f
        /*139a*/ 	.short	(.L_889 - .L_888)
	.align		4
.L_888:
        /*139c*/ 	.word	index@(_ZN2at6native18elementwise_kernelILi128ELi4EZNS0_15gpu_kernel_implIZZZNS0_16sign_kernel_cudaERNS_18TensorIteratorBaseEENKUlvE_clEvENKUlvE6_clEvEUlN3c104HalfEE_EEvS4_RKT_EUliE_EEviT1_)
        /*13a0*/ 	.word	0x0000001a


	//----- nvinfo : EIATTR_FRAME_SIZE
	.align		4
.L_889:
        /*13a4*/ 	.byte	0x04, 0x11
        /*13a6*/ 	.short	(.L_891 - .L_890)
	.align		4
.L_890:
        /*13a8*/ 	.word	index@(_ZN2at6native18elementwise_kernelILi128ELi4EZNS0_15gpu_kernel_implIZZZNS0_16sign_kernel_cudaERNS_18TensorIteratorBaseEENKUlvE_clEvENKUlvE6_clEvEUlN3c104HalfEE_EEvS4_RKT_EUliE_EEviT1_)
        /*13ac*/ 	.word	0x00000000


	//----- nvinfo : EIATTR_REGCOUNT
	.align		4
.L_891:
        /*13b0*/ 	.byte	0x04, 0x2f
        /*13b2*/ 	.short	(.L_893 - .L_892)
	.align		4
.L_892:
        /*13b4*/ 	.word	index@(_ZN2at6native29vectorized_elementwise_kernelILi8EZZZNS0_16sign_kernel_cudaERNS_18TensorIteratorBaseEENKUlvE_clEvENKUlvE7_clEvEUlN3c108BFloat16EE_St5arrayIPcLm2EEEEviT0_T1_)
        /*13b8*/ 	.word	0x00000020


	//----- nvinfo : EIATTR_FRAME_SIZE
	.align		4
.L_893:
        /*13bc*/ 	.byte	0x04, 0x11
        /*13be*/ 	.short	(.L_895 - .L_894)
	.align		4
.L_894:
        /*13c0*/ 	.word	index@(_ZN2at6native29vectorized_elementwise_kernelILi8EZZZNS0_16sign_kernel_cudaERNS_18TensorIteratorBaseEENKUlvE_clEvENKUlvE7_clEvEUlN3c108BFloat16EE_St5arrayIPcLm2EEEEviT0_T1_)
        /*13c4*/ 	.word	0x00000000


	//----- nvinfo : EIATTR_REGCOUNT
	.align		4
.L_895:
        /*13c8*/ 	.byte	0x04, 0x2f
        /*13ca*/ 	.short	(.L_897 - .L_896)
	.align		4
.L_896:
        /*13cc*/ 	.word	index@(_ZN2at6native29vectorized_elementwise_kernelILi4EZZZNS0_16sign_kernel_cudaERNS_18TensorIteratorBaseEENKUlvE_clEvENKUlvE7_clEvEUlN3c108BFloat16EE_St5arrayIPcLm2EEEEviT0_T1_)
        /*13d0*/ 	.word	0x00000020


	//----- nvinfo : EIATTR_FRAME_SIZE
	.align		4
.L_897:
        /*13d4*/ 	.byte	0x04, 0x11
        /*13d6*/ 	.short	(.L_899 - .L_898)
	.align		4
.L_898:
        /*13d8*/ 	.word	index@(_ZN2at6native29vectorized_elementwise_kernelILi4EZZZNS0_16sign_kernel_cudaERNS_18TensorIteratorBaseEENKUlvE_clEvENKUlvE7_clEvEUlN3c108BFloat16EE_St5arrayIPcLm2EEEEviT0_T1_)
        /*13dc*/ 	.word	0x00000000


	//----- nvinfo : EIATTR_REGCOUNT
	.align		4
.L_899:
        /*13e0*/ 	.byte	0x04, 0x2f
        /*13e2*/ 	.short	(.L_901 - .L_900)
	.align		4
.L_900:
        /*13e4*/ 	.word	index@(_ZN2at6native29vectorized_elementwise_kernelILi2EZZZNS0_16sign_kernel_cudaERNS_18TensorIteratorBaseEENKUlvE_clEvENKUlvE7_clEvEUlN3c108BFloat16EE_St5arrayIPcLm2EEEEviT0_T1_)
        /*13e8*/ 	.word	0x00000020


	//----- nvinfo : EIATTR_FRAME_SIZE
	.align		4
.L_901:
        /*13ec*/ 	.byte	0x04, 0x11
        /*13ee*/ 	.short	(.L_903 - .L_902)
	.align		4
.L_902:
        /*13f0*/ 	.word	index@(_ZN2at6native29vectorized_elementwise_kernelILi2EZZZNS0_16sign_kernel_cudaERNS_18TensorIteratorBaseEENKUlvE_clEvENKUlvE7_clEvEUlN3c108BFloat16EE_St5arrayIPcLm2EEEEviT0_T1_)
        /*13f4*/ 	.word	0x00000000


	//----- nvinfo : EIATTR_REGCOUNT
	.align		4
.L_903:
        /*13f8*/ 	.byte	0x04, 0x2f
        /*13fa*/ 	.short	(.L_905 - .L_904)
	.align		4
.L_904:
        /*13fc*/ 	.word	index@(_ZN2at6native27unrolled_elementwise_kernelIZZZNS0_16sign_kernel_cudaERNS_18TensorIteratorBaseEENKUlvE_clEvENKUlvE7_clEvEUlN3c108BFloat16EE_St5arrayIPcLm2EELi4E23TrivialOffsetCalculatorILi1EjESD_NS0_6memory15LoadWithoutCastENSE_16StoreWithoutCastEEEviT_T0_T2_T3_T4_T5_)
        /*1400*/ 	.word	0x00000016


	//----- nvinfo : EIATTR_FRAME_SIZE
	.align		4
.L_905:
        /*1404*/ 	.byte	0x04, 0x11
        /*1406*/ 	.short	(.L_907 - .L_906)
	.align		4
.L_906:
        /*1408*/ 	.word	index@(_ZN2at6native27unrolled_elementwise_kernelIZZZNS0_16sign_kernel_cudaERNS_18TensorIteratorBaseEENKUlvE_clEvENKUlvE7_clEvEUlN3c108BFloat16EE_St5arrayIPcLm2EELi4E23TrivialOffsetCalculatorILi1EjESD_NS0_6memory15LoadWithoutCastENSE_16StoreWithoutCastEEEviT_T0_T2_T3_T4_T5_)
        /*140c*/ 	.word	0x00000000


	//----- nvinfo : EIATTR_REGCOUNT
	.align		4
.L_907:
        /*1410*/ 	.byte	0x04, 0x2f
        /*1412*/ 	.short	(.L_909 - .L_908)
	.align		4
.L_908:
        /*1414*/ 	.word	index@(_ZN2at6native18elementwise_kernelILi128ELi4EZNS0_22gpu_kernel_impl_nocastIZZZNS0_16sign_kernel_cudaERNS_18TensorIteratorBaseEENKUlvE_clEvENKUlvE7_clEvEUlN3c108BFloat16EE_EEvS4_RKT_EUliE_EEviT1_)
        /*1418*/ 	.word	0x00000012


	//----- nvinfo : EIATTR_FRAME_SIZE
	.align		4
.L_909:
        /*141c*/ 	.byte	0x04, 0x11
        /*141e*/ 	.short	(.L_911 - .L_910)
	.align		4
.L_910:
        /*1420*/ 	.word	index@(_ZN2at6native18elementwise_kernelILi128ELi4EZNS0_22gpu_kernel_impl_nocastIZZZNS0_16sign_kernel_cudaERNS_18TensorIteratorBaseEENKUlvE_clEvENKUlvE7_clEvEUlN3c108BFloat16EE_EEvS4_RKT_EUliE_EEviT1_)
        /*1424*/ 	.word	0x00000000


	//----- nvinfo : EIATTR_REGCOUNT
	.align		4
.L_911:
        /*1428*/ 	.byte	0x04, 0x2f
        /*142a*/ 	.short	(.L_913 - .L_912)
	.align		4
.L_912:
        /*142c*/ 	.word	index@(_ZN2at6native27unrolled_elementwise_kernelIZZZNS0_16sign_kernel_cudaERNS_18TensorIteratorBaseEENKUlvE_clEvENKUlvE7_clEvEUlN3c108BFloat16EE_St5arrayIPcLm2EELi4E23TrivialOffsetCalculatorILi1EjESD_NS0_6memory12LoadWithCastILi1EEENSE_13StoreWithCastILi1EEEEEviT_T0_T2_T3_T4_T5_)
        /*1430*/ 	.word	0x0000001c


	//----- nvinfo : EIATTR_FRAME_SIZE
	.align		4
.L_913:
        /*1434*/ 	.byte	0x04, 0x11
        /*1436*/ 	.short	(.L_915 - .L_914)
	.align		4
.L_914:
        /*1438*/ 	.word	index@(_ZN2at6native27unrolled_elementwise_kernelIZZZNS0_16sign_kernel_cudaERNS_18TensorIteratorBaseEENKUlvE_clEvENKUlvE7_clEvEUlN3c108BFloat16EE_St5arrayIPcLm2EELi4E23TrivialOffsetCalculatorILi1EjESD_NS0_6memory12LoadWithCastILi1EEENSE_13StoreWithCastILi1EEEEEviT_T0_T2_T3_T4_T5_)
        /*143c*/ 	.word	0x00000000


	//----- nvinfo : EIATTR_REGCOUNT
	.align		4
.L_915:
        /*1440*/ 	.byte	0x04, 0x2f
        /*1442*/ 	.short	(.L_917 - .L_916)
	.align		4
.L_916:
        /*1444*/ 	.word	index@(_ZN2at6native18elementwise_kernelILi128ELi4EZNS0_15gpu_kernel_implIZZZNS0_16sign_kernel_cudaERNS_18TensorIteratorBaseEENKUlvE_clEvENKUlvE7_clEvEUlN3c108BFloat16EE_EEvS4_RKT_EUliE_EEviT1_)
        /*1448*/ 	.word	0x0000001a


	//----- nvinfo : EIATTR_FRAME_SIZE
	.align		4
.L_917:
        /*144c*/ 	.byte	0x04, 0x11
        /*144e*/ 	.short	(.L_919 - .L_918)
	.align		4
.L_918:
        /*1450*/ 	.word	index@(_ZN2at6native18elementwise_kernelILi128ELi4EZNS0_15gpu_kernel_implIZZZNS0_16sign_kernel_cudaERNS_18TensorIteratorBaseEENKUlvE_clEvENKUlvE7_clEvEUlN3c108BFloat16EE_EEvS4_RKT_EUliE_EEviT1_)
        /*1454*/ 	.word	0x00000000


	//----- nvinfo : EIATTR_REGCOUNT
	.align		4
.L_919:
        /*1458*/ 	.byte	0x04, 0x2f
        /*145a*/ 	.short	(.L_921 - .L_920)
	.align		4
.L_920:
        /*145c*/ 	.word	index@(_ZN2at6native29vectorized_elementwise_kernelILi8EZZZNS0_19signbit_kernel_cudaERNS_18TensorIteratorBaseEENKUlvE_clEvENKUlvE_clEvEUlhE_St5arrayIPcLm2EEEEviT0_T1_)
        /*1460*/ 	.word	0x0000000a


	//----- nvinfo : EIATTR_FRAME_SIZE
	.align		4
.L_921:
        /*1464*/ 	.byte	0x04, 0x11
        /*1466*/ 	.short	(.L_923 - .L_922)
	.align		4
.L_922:
        /*1468*/ 	.word	index@(_ZN2at6native29vectorized_elementwise_kernelILi8EZZZNS0_19signbit_kernel_cudaERNS_18TensorIteratorBaseEENKUlvE_clEvENKUlvE_clEvEUlhE_St5arrayIPcLm2EEEEviT0_T1_)
        /*146c*/ 	.word	0x00000000


	//----- nvinfo : EIATTR_REGCOUNT
	.align		4
.L_923:
        /*1470*/ 	.byte	0x04, 0x2f
        /*1472*/ 	.short	(.L_925 - .L_924)
	.align		4
.L_924:
        /*1474*/ 	.word	index@(_ZN2at6native29vectorized_elementwise_kernelILi4EZZZNS0_19signbit_kernel_cudaERNS_18TensorIteratorBaseEENKUlvE_clEvENKUlvE_clEvEUlhE_St5arrayIPcLm2EEEEviT0_T1_)
        /*1478*/ 	.word	0x0000000a


	//----- nvinfo : EIATTR_FRAME_SIZE
	.align		4
.L_925:
        /*147c*/ 	.byte	0x04, 0x11
        /*147e*/ 	.short	(.L_927 - .L_926)
	.align		4
.L_926:
        /*1480*/ 	.word	index@(_ZN2at6native29vectorized_elementwise_kernelILi4EZZZNS0_19signbit_kernel_cudaERNS_18TensorIteratorBaseEENKUlvE_clEvENKUlvE_clEvEUlhE_St5arrayIPcLm2EEEEviT0_T1_)
        /*1484*/ 	.word	0x00000000


	//----- nvinfo : EIATTR_REGCOUNT
	.align		4
.L_927:
        /*1488*/ 	.byte	0x04, 0x2f
        /*148a*/ 	.short	(.L_929 - .L_928)
	.align		4
.L_928:
        /*148c*/ 	.word	index@(_ZN2at6native29vectorized_elementwise_kernelILi2EZZZNS0_19signbit_kernel_cudaERNS_18TensorIteratorBaseEENKUlvE_clEvENKUlvE_clEvEUlhE_St5arrayIPcLm2EEEEviT0_T1_)
        /*1490*/ 	.word	0x0000000a


	//----- nvinfo : EIATTR_FRAME_SIZE
	.align		4
.L_929:
        /*1494*/ 	.byte	0x04, 0x11
        /*1496*/ 	.short	(.L_931 - .L_930)
	.align		4
.L_930:
        /*1498*/ 	.word	index@(_ZN2at6native29vectorized_elementwise_kernelILi2EZZZNS0_19signbit_kernel_cudaERNS_18TensorIteratorBaseEENKUlvE_clEvENKUlvE_clEvEUlhE_St5arrayIPcLm2EEEEviT0_T1_)
        /*149c*/ 	.word	0x00000000


	//----- nvinfo : EIATTR_REGCOUNT
	.align		4
.L_931:
        /*14a0*/ 	.byte	0x04, 0x2f
        /*14a2*/ 	.short	(.L_933 - .L_932)
	.align		4
.L_932:
        /*14a4*/ 	.word	index@(_ZN2at6native27unrolled_elementwise_kernelIZZZNS0_19signbit_kernel_cudaERNS_18TensorIteratorBaseEENKUlvE_clEvENKUlvE_clEvEUlhE_St5arrayIPcLm2EELi4E23TrivialOffsetCalculatorILi1EjESB_NS0_6memory15LoadWithoutCastENSC_16StoreWithoutCastEEEviT_T0_T2_T3_T4_T5_)
        /*14a8*/ 	.word	0x0000000a


	//----- nvinfo : EIATTR_FRAME_SIZE
	.align		4
.L_933:
        /*14ac*/ 	.byte	0x04, 0x11
        /*14ae*/ 	.short	(.L_935 - .L_934)
	.align		4
.L_934:
        /*14b0*/ 	.word	index@(_ZN2at6native27unrolled_elementwise_kernelIZZZNS0_19signbit_kernel_cudaERNS_18TensorIteratorBaseEENKUlvE_clEvENKUlvE_clEvEUlhE_St5arrayIPcLm2EELi4E23TrivialOffsetCalculatorILi1EjESB_NS0_6memory15LoadWithoutCastENSC_16StoreWithoutCastEEEviT_T0_T2_T3_T4_T5_)
        /*14b4*/ 	.word	0x00000000


	//----- nvinfo : EIATTR_REGCOUNT
	.align		4
.L_935:
        /*14b8*/ 	.byte	0x04, 0x2f
        /*14ba*/ 	.short	(.L_937 - .L_936)
	.align		4
.L_936:
        /*14bc*/ 	.word	index@(_ZN2at6native18elementwise_kernelILi128ELi4EZNS0_22gpu_kernel_impl_nocastIZZZNS0_19signbit_kernel_cudaERNS_18TensorIteratorBaseEENKUlvE_clEvENKUlvE_clEvEUlhE_EEvS4_RKT_EUliE_EEviT1_)
        /*14c0*/ 	.word	0x0000000b


	//----- nvinfo : EIATTR_FRAME_SIZE
	.align		4
.L_937:
        /*14c4*/ 	.byte	0x04, 0x11
        /*14c6*/ 	.short	(.L_939 - .L_938)
	.align		4
.L_938:
        /*14c8*/ 	.word	index@(_ZN2at6native18elementwise_kernelILi128ELi4EZNS0_22gpu_kernel_impl_nocastIZZZNS0_19signbit_kernel_cudaERNS_18TensorIteratorBaseEENKUlvE_clEvENKUlvE_clEvEUlhE_EEvS4_RKT_EUliE_EEviT1_)
        /*14cc*/ 	.word	0x00000000


	//----- nvinfo : EIATTR_REGCOUNT
	.align		4
.L_939:
        /*14d0*/ 	.byte	0x04, 0x2f
        /*14d2*/ 	.short	(.L_941 - .L_940)
	.align		4
.L_940:
        /*14d4*/ 	.word	index@(_ZN2at6native27unrolled_elementwise_kernelIZZZNS0_19signbit_kernel_cudaERNS_18TensorIteratorBaseEENKUlvE_clEvENKUlvE_clEvEUlhE_St5arrayIPcLm2EELi4E23TrivialOffsetCalculatorILi1EjESB_NS0_6memory12LoadWithCastILi1EEENSC_13StoreWithCastILi1EEEEEviT_T0_T2_T3_T4_T5_)
        /*14d8*/ 	.word	0x0000001c


	//----- nvinfo : EIATTR_FRAME_SIZE
	.align		4
.L_941:
        /*14dc*/ 	.byte	0x04, 0x11
        /*14de*/ 	.short	(.L_943 - .L_942)
	.align		4
.L_942:
        /*14e0*/ 	.word	index@(_ZN2at6native27unrolled_elementwise_kernelIZZZNS0_19signbit_kernel_cudaERNS_18TensorIteratorBaseEENKUlvE_clEvENKUlvE_clEvEUlhE_St5arrayIPcLm2EELi4E23TrivialOffsetCalculatorILi1EjESB_NS0_6memory12LoadWithCastILi1EEENSC_13StoreWithCastILi1EEEEEviT_T0_T2_T3_T4_T5_)
        /*14e4*/ 	.word	0x00000000


	//----- nvinfo : EIATTR_REGCOUNT
	.align		4
.L_943:
        /*14e8*/ 	.byte	0x04, 0x2f
        /*14ea*/ 	.short	(.L_945 - .L_944)
	.align		4
.L_944:
        /*14ec*/ 	.word	index@(_ZN2at6native18elementwise_kernelILi128ELi4EZNS0_15gpu_kernel_implIZZZNS0_19signbit_kernel_cudaERNS_18TensorIteratorBaseEENKUlvE_clEvENKUlvE_clEvEUlhE_EEvS4_RKT_EUliE_EEviT1_)
        /*14f0*/ 	.word	0x0000001a


	//----- nvinfo : EIATTR_FRAME_SIZE
	.align		4
.L_945:
        /*14f4*/ 	.byte	0x04, 0x11
        /*14f6*/ 	.short	(.L_947 - .L_946)
	.align		4
.L_946:
        /*14f8*/ 	.word	index@(_ZN2at6native18elementwise_kernelILi128ELi4EZNS0_15gpu_kernel_implIZZZNS0_19signbit_kernel_cudaERNS_18TensorIteratorBaseEENKUlvE_clEvENKUlvE_clEvEUlhE_EEvS4_RKT_EUliE_EEviT1_)
        /*14fc*/ 	.word	0x00000000


	//----- nvinfo : EIATTR_REGCOUNT
	.align		4
.L_947:
        /*1500*/ 	.byte	0x04, 0x2f
        /*1502*/ 	.short	(.L_949 - .L_948)
	.align		4
.L_948:
        /*1504*/ 	.word	index@(_ZN2at6native29vectorized_elementwise_kernelILi8EZZZNS0_19signbit_kernel_cudaERNS_18TensorIteratorBaseEENKUlvE_clEvENKUlvE0_clEvEUlaE_St5arrayIPcLm2EEEEviT0_T1_)
        /*1508*/ 	.word	0x0000001a


	//----- nvinfo : EIATTR_FRAME_SIZE
	.align		4
.L_949:
        /*150c*/ 	.byte	0x04, 0x11
        /*150e*/ 	.short	(.L_951 - .L_950)
	.align		4
.L_950:
        /*1510*/ 	.word	index@(_ZN2at6native29vectorized_elementwise_kernelILi8EZZZNS0_19signbit_kernel_cudaERNS_18TensorIteratorBaseEENKUlvE_clEvENKUlvE0_clEvEUlaE_St5arrayIPcLm2EEEEviT0_T1_)
        /*1514*/ 	.word	0x00000000


	//----- nvinfo : EIATTR_REGCOUNT
	.align		4
.L_951:
        /*1518*/ 	.byte	0x04, 0x2f
        /*151a*/ 	.short	(.L_953 - .L_952)
	.align		4
.L_952:
        /*151c*/ 	.word	index@(_ZN2at6native29vectorized_elementwise_kernelILi4EZZZNS0_19signbit_kernel_cudaERNS_18TensorIteratorBaseEENKUlvE_clEvENKUlvE0_clEvEUlaE_St5arrayIPcLm2EEEEviT0_T1_)
        /*1520*/ 	.word	0x0000001a


	//----- nvinfo : EIATTR_FRAME_SIZE
	.align		4
.L_953:
        /*1524*/ 	.byte	0x04, 0x11
        /*1526*/ 	.short	(.L_955 - .L_954)
	.align		4
.L_954:
        /*1528*/ 	.word	index@(_ZN2at6native29vectorized_elementwise_kernelILi4EZZZNS0_19signbit_kernel_cudaERNS_18TensorIteratorBaseEENKUlvE_clEvENKUlvE0_clEvEUlaE_St5arrayIPcLm2EEEEviT0_T1_)
        /*152c*/ 	.word	0x00000000


	//----- nvinfo : EIATTR_REGCOUNT
	.align		4
.L_955:
        /*1530*/ 	.byte	0x04, 0x2f
        /*1532*/ 	.short	(.L_957 - .L_956)
	.align		4
.L_956:
        /*1534*/ 	.word	index@(_ZN2at6native29vectorized_elementwise_kernelILi2EZZZNS0_19signbit_kernel_cudaERNS_18TensorIteratorBaseEENKUlvE_clEvENKUlvE0_clEvEUlaE_St5arrayIPcLm2EEEEviT0_T1_)
        /*1538*/ 	.word	0x0000001a


	//----- nvinfo : EIATTR_FRAME_SIZE
	.align		4
.L_957:
        /*153c*/ 	.byte	0x04, 0x11
        /*153e*/ 	.short	(.L_959 - .L_958)
	.align		4
.L_958:
        /*1540*/ 	.word	index@(_ZN2at6native29vectorized_elementwise_kernelILi2EZZZNS0_19signbit_kernel_cudaERNS_18TensorIteratorBaseEENKUlvE_clEvENKUlvE0_clEvEUlaE_St5arrayIPcLm2EEEEviT0_T1_)
        /*1544*/ 	.word	0x00000000


	//----- nvinfo : EIATTR_REGCOUNT
	.align		4
.L_959:
        /*1548*/ 	.byte	0x04, 0x2f
        /*154a*/ 	.short	(.L_961 - .L_960)
	.align		4
.L_960:
        /*154c*/ 	.word	index@(_ZN2at6native27unrolled_elementwise_kernelIZZZNS0_19signbit_kernel_cudaERNS_18TensorIteratorBaseEENKUlvE_clEvENKUlvE0_clEvEUlaE_St5arrayIPcLm2EELi4E23TrivialOffsetCalculatorILi1EjESB_NS0_6memory15LoadWithoutCastENSC_16StoreWithoutCastEEEviT_T0_T2_T3_T4_T5_)
        /*1550*/ 	.word	0x00000014


	//----- nvinfo : EIATTR_FRAME_SIZE
	.align		4
.L_961:
        /*1554*/ 	.byte	0x04, 0x11
        /*1556*/ 	.short	(.L_963 - .L_962)
	.align		4
.L_962:
        /*1558*/ 	.word	index@(_ZN2at6native27unrolled_elementwise_kernelIZZZNS0_19signbit_kernel_cudaERNS_18TensorIteratorBaseEENKUlvE_clEvENKUlvE0_clEvEUlaE_St5arrayIPcLm2EELi4E23TrivialOffsetCalculatorILi1EjESB_NS0_6memory15LoadWithoutCastENSC_16StoreWithoutCastEEEviT_T0_T2_T3_T4_T5_)
        /*155c*/ 	.word	0x00000000


	//----- nvinfo : EIATTR_REGCOUNT
	.align		4
.L_963:
        /*1560*/ 	.byte	0x04, 0x2f
        /*1562*/ 	.short	(.L_965 - .L_964)
	.align		4
.L_964:
        /*1564*/ 	.word	index@(_ZN2at6native18elementwise_kernelILi128ELi4EZNS0_22gpu_kernel_impl_nocastIZZZNS0_19signbit_kernel_cudaERNS_18TensorIteratorBaseEENKUlvE_clEvENKUlvE0_clEvEUlaE_EEvS4_RKT_EUliE_EEviT1_)
        /*1568*/ 	.word	0x00000012


	//----- nvinfo : EIATTR_FRAME_SIZE
	.align		4
.L_965:
        /*156c*/ 	.byte	0x04, 0x11
        /*156e*/ 	.short	(.L_967 - .L_966)
	.align		4
.L_966:
        /*1570*/ 	.word	index@(_ZN2at6native18elementwise_kernelILi128ELi4EZNS0_22gpu_kernel_impl_nocastIZZZNS0_19signbit_kernel_cudaERNS_18TensorIteratorBaseEENKUlvE_clEvENKUlvE0_clEvEUlaE_EEvS4_RKT_EUliE_EEviT1_)
        /*1574*/ 	.word	0x00000000


	//----- nvinfo : EIATTR_REGCOUNT
	.align		4
.L_967:
        /*1578*/ 	.byte	0x04, 0x2f
        /*157a*/ 	.short	(.L_969 - .L_968)
	.align		4
.L_968:
        /*157c*/ 	.word	index@(_ZN2at6native27unrolled_elementwise_kernelIZZZNS0_19signbit_kernel_cudaERNS_18TensorIteratorBaseEENKUlvE_clEvENKUlvE0_clEvEUlaE_St5arrayIPcLm2EELi4E23TrivialOffsetCalculatorILi1EjESB_NS0_6memory12LoadWithCastILi1EEENSC_13StoreWithCastILi1EEEEEviT_T0_T2_T3_T4_T5_)
        /*1580*/ 	.word	0x0000001c


	//----- nvinfo : EIATTR_FRAME_SIZE
	.align		4
.L_969:
        /*1584*/ 	.byte	0x04, 0x11
        /*1586*/ 	.short	(.L_971 - .L_970)
	.align		4
.L_970:
        /*1588*/ 	.word	index@(_ZN2at6native27unrolled_elementwise_kernelIZZZNS0_19signbit_kernel_cudaERNS_18TensorIteratorBaseEENKUlvE_clEvENKUlvE0_clEvEUlaE_St5arrayIPcLm2EELi4E23TrivialOffsetCalculatorILi1EjESB_NS0_6memory12LoadWithCastILi1EEENSC_13StoreWithCastILi1EEEEEviT_T0_T2_T3_T4_T5_)
        /*158c*/ 	.word	0x00000000


	//----- nvinfo : EIATTR_REGCOUNT
	.align		4
.L_971:
        /*1590*/ 	.byte	0x04, 0x2f
        /*1592*/ 	.short	(.L_973 - .L_972)
	.align		4
.L_972:
        /*1594*/ 	.word	index@(_ZN2at6native18elementwise_kernelILi128ELi4EZNS0_15gpu_kernel_implIZZZNS0_19signbit_kernel_cudaERNS_18TensorIteratorBaseEENKUlvE_clEvENKUlvE0_clEvEUlaE_EEvS4_RKT_EUliE_EEviT1_)
        /*1598*/ 	.word	0x0000001a


	//----- nvinfo : EIATTR_FRAME_SIZE
	.align		4
.L_973:
        /*159c*/ 	.byte	0x04, 0x11
        /*159e*/ 	.short	(.L_975 - .L_974)
	.align		4
.L_974:
        /*15a0*/ 	.word	index@(_ZN2at6native18elementwise_kernelILi128ELi4EZNS0_15gpu_kernel_implIZZZNS0_19signbit_kernel_cudaERNS_18TensorIteratorBaseEENKUlvE_clEvENKUlvE0_clEvEUlaE_EEvS4_RKT_EUliE_EEviT1_)
        /*15a4*/ 	.word	0x00000000


	//----- nvinfo : EIATTR_REGCOUNT
	.align		4
.L_975:
        /*15a8*/ 	.byte	0x04, 0x2f
        /*15aa*/ 	.short	(.L_977 - .L_976)
	.align		4
.L_976:
        /*15ac*/ 	.word	index@(_ZN2at6native29vectorized_elementwise_kernelILi8EZZZNS0_19signbit_kernel_cudaERNS_18TensorIteratorBaseEENKUlvE_clEvENKUlvE1_clEvEUliE_St5arrayIPcLm2EEEEviT0_T1_)
        /*15b0*/ 	.word	0x00000020


	//----- nvinfo : EIATTR_FRAME_SIZE
	.align		4
.L_977:
        /*15b4*/ 	.byte	0x04, 0x11
        /*15b6*/ 	.short	(.L_979 - .L_978)
	.align		4
.L_978:
        /*15b8*/ 	.word	index@(_ZN2at6native29vectorized_elementwise_kernelILi8EZZZNS0_19signbit_kernel_cudaERNS_18TensorIteratorBaseEENKUlvE_clEvENKUlvE1_clEvEUliE_St5arrayIPcLm2EEEEviT0_T1_)
        /*15bc*/ 	.word	0x00000000


	//----- nvinfo : EIATTR_REGCOUNT
	.align		4
.L_979:
        /*15c0*/ 	.byte	0x04, 0x2f
        /*15c2*/ 	.short	(.L_981 - .L_980)
	.align		4
.L_980:
        /*15c4*/ 	.word	index@(_ZN2at6native29vectorized_elementwise_kernelILi4EZZZNS0_19signbit_kernel_cudaERNS_18TensorIteratorBaseEENKUlvE_clEvENKUlvE1_clEvEUliE_St5arrayIPcLm2EEEEviT0_T1_)
        /*15c8*/ 	.word	0x00000020


	//----- nvinfo : EIATTR_FRAME_SIZE
	.align		4
.L_981:
        /*15cc*/ 	.byte	0x04, 0x11
        /*15ce*/ 	.short	(.L_983 - .L_982)
	.align		4
.L_982:
        /*15d0*/ 	.word	index@(_ZN2at6native29vectorized_elementwise_kernelILi4EZZZNS0_19signbit_kernel_cudaERNS_18TensorIteratorBaseEENKUlvE_clEvENKUlvE1_clEvEUliE_St5arrayIPcLm2EEEEviT0_T1_)
        /*15d4*/ 	.word	0x00000000


	//----- nvinfo : EIATTR_REGCOUNT
	.align		4
.L_983:
        /*15d8*/ 	.byte	0x04, 0x2f
        /*15da*/ 	.short	(.L_985 - .L_984)
	.align		4
.L_984:
        /*15dc*/ 	.word	index@(_ZN2at6native29vectorized_elementwise_kernelILi2EZZZNS0_19signbit_kernel_cudaERNS_18TensorIteratorBaseEENKUlvE_clEvENKUlvE1_clEvEUliE_St5arrayIPcLm2EEEEviT0_T1_)
        /*15e0*/ 	.word	0x00000020


	//----- nvinfo : EIATTR_FRAME_SIZE
	.align		4
.L_985:
        /*15e4*/ 	.byte	0x04, 0x11
        /*15e6*/ 	.short	(.L_987 - .L_986)
	.align		4
.L_986:
        /*15e8*/ 	.word	index@(_ZN2at6native29vectorized_elementwise_kernelILi2EZZZNS0_19signbit_kernel_cudaERNS_18TensorIteratorBaseEENKUlvE_clEvENKUlvE1_clEvEUliE_St5arrayIPcLm2EEEEviT0_T1_)
        /*15ec*/ 	.word	0x00000000


	//----- nvinfo : EIATTR_REGCOUNT
	.align		4
.L_987:
        /*15f0*/ 	.byte	0x04, 0x2f
        /*15f2*/ 	.short	(.L_989 - .L_988)
	.align		4
.L_988:
        /*15f4*/ 	.word	index@(_ZN2at6native27unrolled_elementwise_kernelIZZZNS0_19signbit_kernel_cudaERNS_18TensorIteratorBaseEENKUlvE_clEvENKUlvE1_clEvEUliE_St5arrayIPcLm2EELi4E23TrivialOffsetCalculatorILi1EjESB_NS0_6memory15LoadWithoutCastENSC_16StoreWithoutCastEEEviT_T0_T2_T3_T4_T5_)
        /*15f8*/ 	.word	0x00000016


	//----- nvinfo : EIATTR_FRAME_SIZE
	.align		4
.L_989:
        /*15fc*/ 	.byte	0x04, 0x11
        /*15fe*/ 	.short	(.L_991 - .L_990)
	.align		4
.L_990:
        /*1600*/ 	.word	index@(_ZN2at6native27unrolled_elementwise_kernelIZZZNS0_19signbit_kernel_cudaERNS_18TensorIteratorBaseEENKUlvE_clEvENKUlvE1_clEvEUliE_St5arrayIPcLm2EELi4E23TrivialOffsetCalculatorILi1EjESB_NS0_6memory15LoadWithoutCastENSC_16StoreWithoutCastEEEviT_T0_T2_T3_T4_T5_)
        /*1604*/ 	.word	0x00000000


	//----- nvinfo : EIATTR_REGCOUNT
	.align		4
.L_991:
        /*1608*/ 	.byte	0x04, 0x2f
        /*160a*/ 	.short	(.L_993 - .L_992)
	.align		4
.L_992:
        /*160c*/ 	.word	index@(_ZN2at6native18elementwise_kernelILi128ELi4EZNS0_22gpu_kernel_impl_nocastIZZZNS0_19signbit_kernel_cudaERNS_18TensorIteratorBaseEENKUlvE_clEvENKUlvE1_clEvEUliE_EEvS4_RKT_EUliE_EEviT1_)
        /*1610*/ 	.word	0x00000012


	//----- nvinfo : EIATTR_FRAME_SIZE
	.align		4
.L_993:
        /*1614*/ 	.byte	0x04, 0x11
        /*1616*/ 	.short	(.L_995 - .L_994)
	.align		4
.L_994:
        /*1618*/ 	.word	index@(_ZN2at6native18elementwise_kernelILi128ELi4EZNS0_22gpu_kernel_impl_nocastIZZZNS0_19signbit_kernel_cudaERNS_18TensorIteratorBaseEENKUlvE_clEvENKUlvE1_clEvEUliE_EEvS4_RKT_EUliE_EEviT1_)
        /*161c*/ 	.word	0x00000000


	//----- nvinfo : EIATTR_REGCOUNT
	.align		4
.L_995:
        /*1620*/ 	.byte	0x04, 0x2f
        /*1622*/ 	.short	(.L_997 - .L_996)
	.align		4
.L_996:
        /*1624*/ 	.word	index@(_ZN2at6native27unrolled_elementwise_kernelIZZZNS0_19signbit_kernel_cudaERNS_18TensorIteratorBaseEENKUlvE_clEvENKUlvE1_clEvEUliE_St5arrayIPcLm2EELi4E23TrivialOffsetCalculatorILi1EjESB_NS0_6memory12LoadWithCastILi1EEENSC_13StoreWithCastILi1EEEEEviT_T0_T2_T3_T4_T5_)
        /*1628*/ 	.word	0x0000001d


	//----- nvinfo : EIATTR_FRAME_SIZE
	.align		4
.L_997:
        /*162c*/ 	.byte	0x04, 0x11
        /*162e*/ 	.short	(.L_999 - .L_998)
	.align		4
.L_998:
        /*1630*/ 	.word	index@(_ZN2at6native27unrolled_elementwise_kernelIZZZNS0_19signbit_kernel_cudaERNS_18TensorIteratorBaseEENKUlvE_clEvENKUlvE1_clEvEUliE_St5arrayIPcLm2EELi4E23TrivialOffsetCalculatorILi1EjESB_NS0_6memory12LoadWithCastILi1EEENSC_13StoreWithCastILi1EEEEEviT_T0_T2_T3_T4_T5_)
        /*1634*/ 	.word	0x00000000


	//----- nvinfo : EIATTR_REGCOUNT
	.align		4
.L_999:
        /*1638*/ 	.byte	0x04, 0x2f
        /*163a*/ 	.short	(.L_1001 - .L_1000)
	.align		4
.L_1000:
        /*163c*/ 	.word	index@(_ZN2at6native18elementwise_kernelILi128ELi4EZNS0_15gpu_kernel_implIZZZNS0_19signbit_kernel_cudaERNS_18TensorIteratorBaseEENKUlvE_clEvENKUlvE1_clEvEUliE_EEvS4_RKT_EUliE_EEviT1_)
        /*1640*/ 	.word	0x0000001a


	//----- nvinfo : EIATTR_FRAME_SIZE
	.align		4
.L_1001:
        /*1644*/ 	.byte	0x04, 0x11
        /*1646*/ 	.short	(.L_1003 - .L_1002)
	.align		4
.L_1002:
        /*1648*/ 	.word	index@(_ZN2at6native18elementwise_kernelILi128ELi4EZNS0_15gpu_kernel_implIZZZNS0_19signbit_kernel_cudaERNS_18TensorIteratorBaseEENKUlvE_clEvENKUlvE1_clEvEUliE_EEvS4_RKT_EUliE_EEviT1_)
        /*164c*/ 	.word	0x00000000


	//----- nvinfo : EIATTR_REGCOUNT
	.align		4
.L_1003:
        /*1650*/ 	.byte	0x04, 0x2f
        /*1652*/ 	.short	(.L_1005 - .L_1004)
	.align		4
.L_1004:
        /*1654*/ 	.word	index@(_ZN2at6native29vectorized_elementwise_kernelILi8EZZZNS0_19signbit_kernel_cudaERNS_18TensorIteratorBaseEENKUlvE_clEvENKUlvE2_clEvEUllE_St5arrayIPcLm2EEEEviT0_T1_)
        /*1658*/ 	.word	0x00000020


	//----- nvinfo : EIATTR_FRAME_SIZE
	.align		4
.L_1005:
        /*165c*/ 	.byte	0x04, 0x11
        /*165e*/ 	.short	(.L_1007 - .L_1006)
	.align		4
.L_1006:
        /*1660*/ 	.word	index@(_ZN2at6native29vectorized_elementwise_kernelILi8EZZZNS0_19signbit_kernel_cudaERNS_18TensorIteratorBaseEENKUlvE_clEvENKUlvE2_clEvEUllE_St5arrayIPcLm2EEEEviT0_T1_)
        /*1664*/ 	.word	0x00000000


	//----- nvinfo : EIATTR_REGCOUNT
	.align		4
.L_1007:
        /*1668*/ 	.byte	0x04, 0x2f
        /*166a*/ 	.short	(.L_1009 - .L_1008)
	.align		4
.L_1008:
        /*166c*/ 	.word	index@(_ZN2at6native29vectorized_elementwise_kernelILi4EZZZNS0_19signbit_kernel_cudaERNS_18TensorIteratorBaseEENKUlvE_clEvENKUlvE2_clEvEUllE_St5arrayIPcLm2EEEEviT0_T1_)
        /*1670*/ 	.word	0x00000020


	//----- nvinfo : EIATTR_FRAME_SIZE
	.align		4
.L_1009:
        /*1674*/ 	.byte	0x04, 0x11
        /*1676*/ 	.short	(.L_1011 - .L_1010)
	.align		4
.L_1010:
        /*1678*/ 	.word	index@(_ZN2at6native29vectorized_elementwise_kernelILi4EZZZNS0_19signbit_kernel_cudaERNS_18TensorIteratorBaseEENKUlvE_clEvENKUlvE2_clEvEUllE_St5arrayIPcLm2EEEEviT0_T1_)
        /*167c*/ 	.word	0x00000000


	//----- nvinfo : EIATTR_REGCOUNT
	.align		4
.L_1011:
        /*1680*/ 	.byte	0x04, 0x2f
        /*1682*/ 	.short	(.L_1013 - .L_1012)
	.align		4
.L_1012:
        /*1684*/ 	.word	index@(_ZN2at6native29vectorized_elementwise_kernelILi2EZZZNS0_19signbit_kernel_cudaERNS_18TensorIteratorBaseEENKUlvE_clEvENKUlvE2_clEvEUllE_St5arrayIPcLm2EEEEviT0_T1_)
        /*1688*/ 	.word	0x00000020


	//----- nvinfo : EIATTR_FRAME_SIZE
	.align		4
.L_1013:
        /*168c*/ 	.byte	0x04, 0x11
        /*168e*/ 	.short	(.L_1015 - .L_1014)
	.align		4
.L_1014:
        /*1690*/ 	.word	index@(_ZN2at6native29vectorized_elementwise_kernelILi2EZZZNS0_19signbit_kernel_cudaERNS_18TensorIteratorBaseEENKUlvE_clEvENKUlvE2_clEvEUllE_St5arrayIPcLm2EEEEviT0_T1_)
        /*1694*/ 	.word	0x00000000


	//----- nvinfo : EIATTR_REGCOUNT
	.align		4
.L_1015:
        /*1698*/ 	.byte	0x04, 0x2f
        /*169a*/ 	.short	(.L_1017 - .L_1016)
	.align		4
.L_1016:
        /*169c*/ 	.word	index@(_ZN2at6native27unrolled_elementwise_kernelIZZZNS0_19signbit_kernel_cudaERNS_18TensorIteratorBaseEENKUlvE_clEvENKUlvE2_clEvEUllE_St5arrayIPcLm2EELi4E23TrivialOffsetCalculatorILi1EjESB_NS0_6memory15LoadWithoutCastENSC_16StoreWithoutCastEEEviT_T0_T2_T3_T4_T5_)
        /*16a0*/ 	.word	0x00000014


	//----- nvinfo : EIATTR_FRAME_SIZE
	.align		4
.L_1017:
        /*16a4*/ 	.byte	0x04, 0x11
        /*16a6*/ 	.short	(.L_1019 - .L_1018)
	.align		4
.L_1018:
        /*16a8*/ 	.word	index@(_ZN2at6native27unrolled_elementwise_kernelIZZZNS0_19signbit_kernel_cudaERNS_18TensorIteratorBaseEENKUlvE_clEvENKUlvE2_clEvEUllE_St5arrayIPcLm2EELi4E23TrivialOffsetCalculatorILi1EjESB_NS0_6memory15LoadWithoutCastENSC_16StoreWithoutCastEEEviT_T0_T2_T3_T4_T5_)
        /*16ac*/ 	.word	0x00000000


	//----- nvinfo : EIATTR_REGCOUNT
	.align		4
.L_1019:
        /*16b0*/ 	.byte	0x04, 0x2f
        /*16b2*/ 	.short	(.L_1021 - .L_1020)
	.align		4
.L_1020:
        /*16b4*/ 	.word	index@(_ZN2at6native18elementwise_kernelILi128ELi4EZNS0_22gpu_kernel_impl_nocastIZZZNS0_19signbit_kernel_cudaERNS_18TensorIteratorBaseEENKUlvE_clEvENKUlvE2_clEvEUllE_EEvS4_RKT_EUliE_EEviT1_)
        /*16b8*/ 	.word	0x00000012


	//----- nvinfo : EIATTR_FRAME_SIZE
	.align		4
.L_1021:
        /*16bc*/ 	.byte	0x04, 0x11
        /*16be*/ 	.short	(.L_1023 - .L_1022)
	.align		4
.L_1022:
        /*16c0*/ 	.word	index@(_ZN2at6native18elementwise_kernelILi128ELi4EZNS0_22gpu_kernel_impl_nocastIZZZNS0_19signbit_kernel_cudaERNS_18TensorIteratorBaseEENKUlvE_clEvENKUlvE2_clEvEUllE_EEvS4_RKT_EUliE_EEviT1_)
        /*16c4*/ 	.word	0x00000000


	//----- nvinfo : EIATTR_REGCOUNT
	.align		4
.L_1023:
        /*16c8*/ 	.byte	0x04, 0x2f
        /*16ca*/ 	.short	(.L_1025 - .L_1024)
	.align		4
.L_1024:
        /*16cc*/ 	.word	index@(_ZN2at6native27unrolled_elementwise_kernelIZZZNS0_19signbit_kernel_cudaERNS_18TensorIteratorBaseEENKUlvE_clEvENKUlvE2_clEvEUllE_St5arrayIPcLm2EELi4E23TrivialOffsetCalculatorILi1EjESB_NS0_6memory12LoadWithCastILi1EEENSC_13StoreWithCastILi1EEEEEviT_T0_T2_T3_T4_T5_)
        /*16d0*/ 	.word	0x00000020


	//----- nvinfo : EIATTR_FRAME_SIZE
	.align		4
.L_1025:
        /*16d4*/ 	.byte	0x04, 0x11
        /*16d6*/ 	.short	(.L_1027 - .L_1026)
	.align		4
.L_1026:
        /*16d8*/ 	.word	index@(_ZN2at6native27unrolled_elementwise_kernelIZZZNS0_19signbit_kernel_cudaERNS_18TensorIteratorBaseEENKUlvE_clEvENKUlvE2_clEvEUllE_St5arrayIPcLm2EELi4E23TrivialOffsetCalculatorILi1EjESB_NS0_6memory12LoadWithCastILi1EEENSC_13StoreWithCastILi1EEEEEviT_T0_T2_T3_T4_T5_)
        /*16dc*/ 	.word	0x00000000


	//----- nvinfo : EIATTR_REGCOUNT
	.align		4
.L_1027:
        /*16e0*/ 	.byte	0x04, 0x2f
        /*16e2*/ 	.short	(.L_1029 - .L_1028)
	.align		4
.L_1028:
        /*16e4*/ 	.word	index@(_ZN2at6native18elementwise_kernelILi128ELi4EZNS0_15gpu_kernel_implIZZZNS0_19signbit_kernel_cudaERNS_18TensorIteratorBaseEENKUlvE_clEvENKUlvE2_clEvEUllE_EEvS4_RKT_EUliE_EEviT1_)
        /*16e8*/ 	.word	0x0000001a


	//----- nvinfo : EIATTR_FRAME_SIZE
	.align		4
.L_1029:
        /*16ec*/ 	.byte	0x04, 0x11
        /*16ee*/ 	.short	(.L_1031 - .L_1030)
	.align		4
.L_1030:
        /*16f0*/ 	.word	index@(_ZN2at6native18elementwise_kernelILi128ELi4EZNS0_15gpu_kernel_implIZZZNS0_19signbit_kernel_cudaERNS_18TensorIteratorBaseEENKUlvE_clEvENKUlvE2_clEvEUllE_EEvS4_RKT_EUliE_EEviT1_)
        /*16f4*/ 	.word	0x00000000


	//----- nvinfo : EIATTR_REGCOUNT
	.align		4
.L_1031:
        /*16f8*/ 	.byte	0x04, 0x2f
        /*16fa*/ 	.short	(.L_1033 - .L_1032)
	.align		4
.L_1032:
        /*16fc*/ 	.word	index@(_ZN2at6native29vectorized_elementwise_kernelILi8EZZZNS0_19signbit_kernel_cudaERNS_18TensorIteratorBaseEENKUlvE_clEvENKUlvE3_clEvEUlsE_St5arrayIPcLm2EEEEviT0_T1_)
        /*1700*/ 	.word	0x00000020


	//----- nvinfo : EIATTR_FRAME_SIZE
	.align		4
.L_1033:
        /*1704*/ 	.byte	0x04, 0x11
        /*1706*/ 	.short	(.L_1035 - .L_1034)
	.align		4
.L_1034:
        /*1708*/ 	.word	index@(_ZN2at6native29vectorized_elementwise_kernelILi8EZZZNS0_19signbit_kernel_cudaERNS_18TensorIteratorBaseEENKUlvE_clEvENKUlvE3_clEvEUlsE_St5arrayIPcLm2EEEEviT0_T1_)
        /*170c*/ 	.word	0x00000000


	//----- nvinfo : EIATTR_REGCOUNT
	.align		4
.L_1035:
        /*1710*/ 	.byte	0x04, 0x2f
        /*1712*/ 	.short	(.L_1037 - .L_1036)
	.align		4
.L_1036:
        /*1714*/ 	.word	index@(_ZN2at6native29vectorized_elementwise_kernelILi4EZZZNS0_19signbit_kernel_cudaERNS_18TensorIteratorBaseEENKUlvE_clEvENKUlvE3_clEvEUlsE_St5arrayIPcLm2EEEEviT0_T1_)
        /*1718*/ 	.word	0x00000020


	//----- nvinfo : EIATTR_FRAME_SIZE
	.align		4
.L_1037:
        /*171c*/ 	.byte	0x04, 0x11
        /*171e*/ 	.short	(.L_1039 - .L_1038)
	.align		4
.L_1038:
        /*1720*/ 	.word	index@(_ZN2at6native29vectorized_elementwise_kernelILi4EZZZNS0_19signbit_kernel_cudaERNS_18TensorIteratorBaseEENKUlvE_clEvENKUlvE3_clEvEUlsE_St5arrayIPcLm2EEEEviT0_T1_)
        /*1724*/ 	.word	0x00000000


	//----- nvinfo : EIATTR_REGCOUNT
	.align		4
.L_1039:
        /*1728*/ 	.byte	0x04, 0x2f
        /*172a*/ 	.short	(.L_1041 - .L_1040)
	.align		4
.L_1040:
        /*172c*/ 	.word	index@(_ZN2at6native29vectorized_elementwise_kernelILi2EZZZNS0_19signbit_kernel_cudaERNS_18TensorIteratorBaseEENKUlvE_clEvENKUlvE3_clEvEUlsE_St5arrayIPcLm2EEEEviT0_T1_)
        /*1730*/ 	.word	0x00000020


	//----- nvinfo : EIATTR_FRAME_SIZE
	.align		4
.L_1041:
        /*1734*/ 	.byte	0x04, 0x11
        /*1736*/ 	.short	(.L_1043 - .L_1042)
	.align		4
.L_1042:
        /*1738*/ 	.word	index@(_ZN2at6native29vectorized_elementwise_kernelILi2EZZZNS0_19signbit_kernel_cudaERNS_18TensorIteratorBaseEENKUlvE_clEvENKUlvE3_clEvEUlsE_St5arrayIPcLm2EEEEviT0_T1_)
        /*173c*/ 	.word	0x00000000


	//----- nvinfo : EIATTR_REGCOUNT
	.align		4
.L_1043:
        /*1740*/ 	.byte	0x04, 0x2f
        /*1742*/ 	.short	(.L_1045 - .L_1044)
	.align		4
.L_1044:
        /*1744*/ 	.word	index@(_ZN2at6native27unrolled_elementwise_kernelIZZZNS0_19signbit_kernel_cudaERNS_18TensorIteratorBaseEENKUlvE_clEvENKUlvE3_clEvEUlsE_St5arrayIPcLm2EELi4E23TrivialOffsetCalculatorILi1EjESB_NS0_6memory15LoadWithoutCastENSC_16StoreWithoutCastEEEviT_T0_T2_T3_T4_T5_)
        /*1748*/ 	.word	0x00000016


	//----- nvinfo : EIATTR_FRAME_SIZE
	.align		4
.L_1045:
        /*174c*/ 	.byte	0x04, 0x11
        /*174e*/ 	.short	(.L_1047 - .L_1046)
	.align		4
.L_1046:
        /*1750*/ 	.word	index@(_ZN2at6native27unrolled_elementwise_kernelIZZZNS0_19signbit_kernel_cudaERNS_18TensorIteratorBaseEENKUlvE_clEvENKUlvE3_clEvEUlsE_St5arrayIPcLm2EELi4E23TrivialOffsetCalculatorILi1EjESB_NS0_6memory15LoadWithoutCastENSC_16StoreWithoutCastEEEviT_T0_T2_T3_T4_T5_)
        /*1754*/ 	.word	0x00000000


	//----- nvinfo : EIATTR_REGCOUNT
	.align		4
.L_1047:
        /*1758*/ 	.byte	0x04, 0x2f
        /*175a*/ 	.short	(.L_1049 - .L_1048)
	.align		4
.L_1048:
        /*175c*/ 	.word	index@(_ZN2at6native18elementwise_kernelILi128ELi4EZNS0_22gpu_kernel_impl_nocastIZZZNS0_19signbit_kernel_cudaERNS_18TensorIteratorBaseEENKUlvE_clEvENKUlvE3_clEvEUlsE_EEvS4_RKT_EUliE_EEviT1_)
        /*1760*/ 	.word	0x00000012


	//----- nvinfo : EIATTR_FRAME_SIZE
	.align		4
.L_1049:
        /*1764*/ 	.byte	0x04, 0x11
        /*1766*/ 	.short	(.L_1051 - .L_1050)
	.align		4
.L_1050:
        /*1768*/ 	.word	index@(_ZN2at6native18elementwise_kernelILi128ELi4EZNS0_22gpu_kernel_impl_nocastIZZZNS0_19signbit_kernel_cudaERNS_18TensorIteratorBaseEENKUlvE_clEvENKUlvE3_clEvEUlsE_EEvS4_RKT_EUliE_EEviT1_)
        /*176c*/ 	.word	0x00000000


	//----- nvinfo : EIATTR_REGCOUNT
	.align		4
.L_1051:
        /*1770*/ 	.byte	0x04, 0x2f
        /*1772*/ 	.short	(.L_1053 - .L_1052)
	.align		4
.L_1052:
        /*1774*/ 	.word	index@(_ZN2at6native27unrolled_elementwise_kernelIZZZNS0_19signbit_kernel_cudaERNS_18TensorIteratorBaseEENKUlvE_clEvENKUlvE3_clEvEUlsE_St5arrayIPcLm2EELi4E23TrivialOffsetCalculatorILi1EjESB_NS0_6memory12LoadWithCastILi1EEENSC_13StoreWithCastILi1EEEEEviT_T0_T2_T3_T4_T5_)
        /*1778*/ 	.word	0x0000001c


	//----- nvinfo : EIATTR_FRAME_SIZE
	.align		4
.L_1053:
        /*177c*/ 	.byte	0x04, 0x11
        /*177e*/ 	.short	(.L_1055 - .L_1054)
	.align		4
.L_1054:
        /*1780*/ 	.word	index@(_ZN2at6native27unrolled_elementwise_kernelIZZZNS0_19signbit_kernel_cudaERNS_18TensorIteratorBaseEENKUlvE_clEvENKUlvE3_clEvEUlsE_St5arrayIPcLm2EELi4E23TrivialOffsetCalculatorILi1EjESB_NS0_6memory12LoadWithCastILi1EEENSC_13StoreWithCastILi1EEEEEviT_T0_T2_T3_T4_T5_)
        /*1784*/ 	.word	0x00000000


	//----- nvinfo : EIATTR_REGCOUNT
	.align		4
.L_1055:
        /*1788*/ 	.byte	0x04, 0x2f
        /*178a*/ 	.short	(.L_1057 - .L_1056)
	.align		4
.L_1056:
        /*178c*/ 	.word	index@(_ZN2at6native18elementwise_kernelILi128ELi4EZNS0_15gpu_kernel_implIZZZNS0_19signbit_kernel_cudaERNS_18TensorIteratorBaseEENKUlvE_clEvENKUlvE3_clEvEUlsE_EEvS4_RKT_EUliE_EEviT1_)
        /*1790*/ 	.word	0x0000001a


	//----- nvinfo : EIATTR_FRAME_SIZE
	.align		4
.L_1057:
        /*1794*/ 	.byte	0x04, 0x11
        /*1796*/ 	.short	(.L_1059 - .L_1058)
	.align		4
.L_1058:
        /*1798*/ 	.word	index@(_ZN2at6native18elementwise_kernelILi128ELi4EZNS0_15gpu_kernel_implIZZZNS0_19signbit_kernel_cudaERNS_18TensorIteratorBaseEENKUlvE_clEvENKUlvE3_clEvEUlsE_EEvS4_RKT_EUliE_EEviT1_)
        /*179c*/ 	.word	0x00000000


	//----- nvinfo : EIATTR_REGCOUNT
	.align		4
.L_1059:
        /*17a0*/ 	.byte	0x04, 0x2f
        /*17a2*/ 	.short	(.L_1061 - .L_1060)
	.align		4
.L_1060:
        /*17a4*/ 	.word	index@(_ZN2at6native29vectorized_elementwise_kernelILi8EZZZNS0_19signbit_kernel_cudaERNS_18TensorIteratorBaseEENKUlvE0_clEvENKUlvE_clEvEUldE_St5arrayIPcLm2EEEEviT0_T1_)
        /*17a8*/ 	.word	0x00000020


	//----- nvinfo : EIATTR_FRAME_SIZE
	.align		4
.L_1061:
        /*17ac*/ 	.byte	0x04, 0x11
        /*17ae*/ 	.short	(.L_1063 - .L_1062)
	.align		4
.L_1062:
        /*17b0*/ 	.word	index@(_ZN2at6native29vectorized_elementwise_kernelILi8EZZZNS0_19signbit_kernel_cudaERNS_18TensorIteratorBaseEENKUlvE0_clEvENKUlvE_clEvEUldE_St5arrayIPcLm2EEEEviT0_T1_)
        /*17b4*/ 	.word	0x00000000


	//----- nvinfo : EIATTR_REGCOUNT
	.align		4
.L_1063:
        /*17b8*/ 	.byte	0x04, 0x2f
        /*17ba*/ 	.short	(.L_1065 - .L_1064)
	.align		4
.L_1064:
        /*17bc*/ 	.word	index@(_ZN2at6native29vectorized_elementwise_kernelILi4EZZZNS0_19signbit_kernel_cudaERNS_18TensorIteratorBaseEENKUlvE0_clEvENKUlvE_clEvEUldE_St5arrayIPcLm2EEEEviT0_T1_)
        /*17c0*/ 	.word	0x00000020


	//----- nvinfo : EIATTR_FRAME_SIZE
	.align		4
.L_1065:
        /*17c4*/ 	.byte	0x04, 0x11
        /*17c6*/ 	.short	(.L_1067 - .L_1066)
	.align		4
.L_1066:
        /*17c8*/ 	.word	index@(_ZN2at6native29vectorized_elementwise_kernelILi4EZZZNS0_19signbit_kernel_cudaERNS_18TensorIteratorBaseEENKUlvE0_clEvENKUlvE_clEvEUldE_St5arrayIPcLm2EEEEviT0_T1_)
        /*17cc*/ 	.word	0x00000000


	//----- nvinfo : EIATTR_REGCOUNT
	.align		4
.L_1067:
        /*17d0*/ 	.byte	0x04, 0x2f
        /*17d2*/ 	.short	(.L_1069 - .L_1068)
	.align		4
.L_1068:
        /*17d4*/ 	.word	index@(_ZN2at6native29vectorized_elementwise_kernelILi2EZZZNS0_19signbit_kernel_cudaERNS_18TensorIteratorBaseEENKUlvE0_clEvENKUlvE_clEvEUldE_St5arrayIPcLm2EEEEviT0_T1_)
        /*17d8*/ 	.word	0x00000020


	//----- nvinfo : EIATTR_FRAME_SIZE
	.align		4
.L_1069:
        /*17dc*/ 	.byte	0x04, 0x11
        /*17de*/ 	.short	(.L_1071 - .L_1070)
	.align		4
.L_1070:
        /*17e0*/ 	.word	index@(_ZN2at6native29vectorized_elementwise_kernelILi2EZZZNS0_19signbit_kernel_cudaERNS_18TensorIteratorBaseEENKUlvE0_clEvENKUlvE_clEvEUldE_St5arrayIPcLm2EEEEviT0_T1_)
        /*17e4*/ 	.word	0x00000000


	//----- nvinfo : EIATTR_REGCOUNT
	.align		4
.L_1071:
        /*17e8*/ 	.byte	0x04, 0x2f
        /*17ea*/ 	.short	(.L_1073 - .L_1072)
	.align		4
.L_1072:
        /*17ec*/ 	.word	index@(_ZN2at6native27unrolled_elementwise_kernelIZZZNS0_19signbit_kernel_cudaERNS_18TensorIteratorBaseEENKUlvE0_clEvENKUlvE_clEvEUldE_St5arrayIPcLm2EELi4E23TrivialOffsetCalculatorILi1EjESB_NS0_6memory15LoadWithoutCastENSC_16StoreWithoutCastEEEviT_T0_T2_T3_T4_T5_)
        /*17f0*/ 	.word	0x0000001a


	//----- nvinfo : EIATTR_FRAME_SIZE
	.align		4
.L_1073:
        /*17f4*/ 	.byte	0x04, 0x11
        /*17f6*/ 	.short	(.L_1075 - .L_1074)
	.align		4
.L_1074:
        /*17f8*/ 	.word	index@(_ZN2at6native27unrolled_elementwise_kernelIZZZNS0_19signbit_kernel_cudaERNS_18TensorIteratorBaseEENKUlvE0_clEvENKUlvE_clEvEUldE_St5arrayIPcLm2EELi4E23TrivialOffsetCalculatorILi1EjESB_NS0_6memory15LoadWithoutCastENSC_16StoreWithoutCastEEEviT_T0_T2_T3_T4_T5_)
        /*17fc*/ 	.word	0x00000000


	//----- nvinfo : EIATTR_REGCOUNT
	.align		4
.L_1075:
        /*1800*/ 	.byte	0x04, 0x2f
        /*1802*/ 	.short	(.L_1077 - .L_1076)
	.align		4
.L_1076:
        /*1804*/ 	.word	index@(_ZN2at6native18elementwise_kernelILi128ELi4EZNS0_22gpu_kernel_impl_nocastIZZZNS0_19signbit_kernel_cudaERNS_18TensorIteratorBaseEENKUlvE0_clEvENKUlvE_clEvEUldE_EEvS4_RKT_EUliE_EEviT1_)
        /*1808*/ 	.word	0x00000012


	//----- nvinfo : EIATTR_FRAME_SIZE
	.align		4
.L_1077:
        /*180c*/ 	.byte	0x04, 0x11
        /*180e*/ 	.short	(.L_1079 - .L_1078)
	.align		4
.L_1078:
        /*1810*/ 	.word	index@(_ZN2at6native18elementwise_kernelILi128ELi4EZNS0_22gpu_kernel_impl_nocastIZZZNS0_19signbit_kernel_cudaERNS_18TensorIteratorBaseEENKUlvE0_clEvENKUlvE_clEvEUldE_EEvS4_RKT_EUliE_EEviT1_)
        /*1814*/ 	.word	0x00000000


	//----- nvinfo : EIATTR_REGCOUNT
	.align		4
.L_1079:
        /*1818*/ 	.byte	0x04, 0x2f
        /*181a*/ 	.short	(.L_1081 - .L_1080)
	.align		4
.L_1080:
        /*181c*/ 	.word	index@(_ZN2at6native27unrolled_elementwise_kernelIZZZNS0_19signbit_kernel_cudaERNS_18TensorIteratorBaseEENKUlvE0_clEvENKUlvE_clEvEUldE_St5arrayIPcLm2EELi4E23TrivialOffsetCalculatorILi1EjESB_NS0_6memory12LoadWithCastILi1EEENSC_13StoreWithCastILi1EEEEEviT_T0_T2_T3_T4_T5_)
        /*1820*/ 	.word	0x00000020


	//----- nvinfo : EIATTR_FRAME_SIZE
	.align		4
.L_1081:
        /*1824*/ 	.byte	0x04, 0x11
        /*1826*/ 	.short	(.L_1083 - .L_1082)
	.align		4
.L_1082:
        /*1828*/ 	.word	index@(_ZN2at6native27unrolled_elementwise_kernelIZZZNS0_19signbit_kernel_cudaERNS_18TensorIteratorBaseEENKUlvE0_clEvENKUlvE_clEvEUldE_St5arrayIPcLm2EELi4E23TrivialOffsetCalculatorILi1EjESB_NS0_6memory12LoadWithCastILi1EEENSC_13StoreWithCastILi1EEEEEviT_T0_T2_T3_T4_T5_)
        /*182c*/ 	.word	0x00000000


	//----- nvinfo : EIATTR_REGCOUNT
	.align		4
.L_1083:
        /*1830*/ 	.byte	0x04, 0x2f
        /*1832*/ 	.short	(.L_1085 - .L_1084)
	.align		4
.L_1084:
        /*1834*/ 	.word	index@(_ZN2at6native18elementwise_kernelILi128ELi4EZNS0_15gpu_kernel_implIZZZNS0_19signbit_kernel_cudaERNS_18TensorIteratorBaseEENKUlvE0_clEvENKUlvE_clEvEUldE_EEvS4_RKT_EUliE_EEviT1_)
        /*1838*/ 	.word	0x0000001a


	//----- nvinfo : EIATTR_FRAME_SIZE
	.align		4
.L_1085:
        /*183c*/ 	.byte	0x04, 0x11
        /*183e*/ 	.short	(.L_1087 - .L_1086)
	.align		4
.L_1086:
        /*1840*/ 	.word	index@(_ZN2at6native18elementwise_kernelILi128ELi4EZNS0_15gpu_kernel_implIZZZNS0_19signbit_kernel_cudaERNS_18TensorIteratorBaseEENKUlvE0_clEvENKUlvE_clEvEUldE_EEvS4_RKT_EUliE_EEviT1_)
        /*1844*/ 	.word	0x00000000


	//----- nvinfo : EIATTR_REGCOUNT
	.align		4
.L_1087:
        /*1848*/ 	.byte	0x04, 0x2f
        /*184a*/ 	.short	(.L_1089 - .L_1088)
	.align		4
.L_1088:
        /*184c*/ 	.word	index@(_ZN2at6native29vectorized_elementwise_kernelILi8EZZZNS0_19signbit_kernel_cudaERNS_18TensorIteratorBaseEENKUlvE0_clEvENKUlvE0_clEvEUlfE_St5arrayIPcLm2EEEEviT0_T1_)
        /*1850*/ 	.word	0x00000020


	//----- nvinfo : EIATTR_FRAME_SIZE
	.align		4
.L_1089:
        /*1854*/ 	.byte	0x04, 0x11
        /*1856*/ 	.short	(.L_1091 - .L_1090)
	.align		4
.L_1090:
        /*1858*/ 	.word	index@(_ZN2at6native29vectorized_elementwise_kernelILi8EZZZNS0_19signbit_kernel_cudaERNS_18TensorIteratorBaseEENKUlvE0_clEvENKUlvE0_clEvEUlfE_St5arrayIPcLm2EEEEviT0_T1_)
        /*185c*/ 	.word	0x00000000


	//----- nvinfo : EIATTR_REGCOUNT
	.align		4
.L_1091:
        /*1860*/ 	.byte	0x04, 0x2f
        /*1862*/ 	.short	(.L_1093 - .L_1092)
	.align		4
.L_1092:
        /*1864*/ 	.word	index@(_ZN2at6native29vectorized_elementwise_kernelILi4EZZZNS0_19signbit_kernel_cudaERNS_18TensorIteratorBaseEENKUlvE0_clEvENKUlvE0_clEvEUlfE_St5arrayIPcLm2EEEEviT0_T1_)
        /*1868*/ 	.word	0x00000020


	//----- nvinfo : EIATTR_FRAME_SIZE
	.align		4
.L_1093:
        /*186c*/ 	.byte	0x04, 0x11
        /*186e*/ 	.short	(.L_1095 - .L_1094)
	.align		4
.L_1094:
        /*1870*/ 	.word	index@(_ZN2at6native29vectorized_elementwise_kernelILi4EZZZNS0_19signbit_kernel_cudaERNS_18TensorIteratorBaseEENKUlvE0_clEvENKUlvE0_clEvEUlfE_St5arrayIPcLm2EEEEviT0_T1_)
        /*1874*/ 	.word	0x00000000


	//----- nvinfo : EIATTR_REGCOUNT
	.align		4
.L_1095:
        /*1878*/ 	.byte	0x04, 0x2f
        /*187a*/ 	.short	(.L_1097 - .L_1096)
	.align		4
.L_1096:
        /*187c*/ 	.word	index@(_ZN2at6native29vectorized_elementwise_kernelILi2EZZZNS0_19signbit_kernel_cudaERNS_18TensorIteratorBaseEENKUlvE0_clEvENKUlvE0_clEvEUlfE_St5arrayIPcLm2EEEEviT0_T1_)
        /*1880*/ 	.word	0x00000020


	//----- nvinfo : EIATTR_FRAME_SIZE
	.align		4
.L_1097:
        /*1884*/ 	.byte	0x04, 0x11
        /*1886*/ 	.short	(.L_1099 - .L_1098)
	.align		4
.L_1098:
        /*1888*/ 	.word	index@(_ZN2at6native29vectorized_elementwise_kernelILi2EZZZNS0_19signbit_kernel_cudaERNS_18TensorIteratorBaseEENKUlvE0_clEvENKUlvE0_clEvEUlfE_St5arrayIPcLm2EEEEviT0_T1_)
        /*188c*/ 	.word	0x00000000


	//----- nvinfo : EIATTR_REGCOUNT
	.align		4
.L_1099:
        /*1890*/ 	.byte	0x04, 0x2f
        /*1892*/ 	.short	(.L_1101 - .L_1100)
	.align		4
.L_1100:
        /*1894*/ 	.word	index@(_ZN2at6native27unrolled_elementwise_kernelIZZZNS0_19signbit_kernel_cudaERNS_18TensorIteratorBaseEENKUlvE0_clEvENKUlvE0_clEvEUlfE_St5arrayIPcLm2EELi4E23TrivialOffsetCalculatorILi1EjESB_NS0_6memory15LoadWithoutCastENSC_16StoreWithoutCastEEEviT_T0_T2_T3_T4_T5_)
        /*1898*/ 	.word	0x00000016


	//----- nvinfo : EIATTR_FRAME_SIZE
	.align		4
.L_1101:
        /*189c*/ 	.byte	0x04, 0x11
        /*189e*/ 	.short	(.L_1103 - .L_1102)
	.align		4
.L_1102:
        /*18a0*/ 	.word	index@(_ZN2at6native27unrolled_elementwise_kernelIZZZNS0_19signbit_kernel_cudaERNS_18TensorIteratorBaseEENKUlvE0_clEvENKUlvE0_clEvEUlfE_St5arrayIPcLm2EELi4E23TrivialOffsetCalculatorILi1EjESB_NS0_6memory15LoadWithoutCastENSC_16StoreWithoutCastEEEviT_T0_T2_T3_T4_T5_)
        /*18a4*/ 	.word	0x00000000


	//----- nvinfo : EIATTR_REGCOUNT
	.align		4
.L_1103:
        /*18a8*/ 	.byte	0x04, 0x2f
        /*18aa*/ 	.short	(.L_1105 - .L_1104)
	.align		4
.L_1104:
        /*18ac*/ 	.word	index@(_ZN2at6native18elementwise_kernelILi128ELi4EZNS0_22gpu_kernel_impl_nocastIZZZNS0_19signbit_kernel_cudaERNS_18TensorIteratorBaseEENKUlvE0_clEvENKUlvE0_clEvEUlfE_EEvS4_RKT_EUliE_EEviT1_)
        /*18b0*/ 	.word	0x00000012


	//----- nvinfo : EIATTR_FRAME_SIZE
	.align		4
.L_1105:
        /*18b4*/ 	.byte	0x04, 0x11
        /*18b6*/ 	.short	(.L_1107 - .L_1106)
	.align		4
.L_1106:
        /*18b8*/ 	.word	index@(_ZN2at6native18elementwise_kernelILi128ELi4EZNS0_22gpu_kernel_impl_nocastIZZZNS0_19signbit_kernel_cudaERNS_18TensorIteratorBaseEENKUlvE0_clEvENKUlvE0_clEvEUlfE_EEvS4_RKT_EUliE_EEviT1_)
        /*18bc*/ 	.word	0x00000000


	//----- nvinfo : EIATTR_REGCOUNT
	.align		4
.L_1107:
        /*18c0*/ 	.byte	0x04, 0x2f
        /*18c2*/ 	.short	(.L_1109 - .L_1108)
	.align		4
.L_1108:
        /*18c4*/ 	.word	index@(_ZN2at6native27unrolled_elementwise_kernelIZZZNS0_19signbit_kernel_cudaERNS_18TensorIteratorBaseEENKUlvE0_clEvENKUlvE0_clEvEUlfE_St5arrayIPcLm2EELi4E23TrivialOffsetCalculatorILi1EjESB_NS0_6memory12LoadWithCastILi1EEENSC_13StoreWithCastILi1EEEEEviT_T0_T2_T3_T4_T5_)
        /*18c8*/ 	.word	0x0000001e


	//----- nvinfo : EIATTR_FRAME_SIZE
	.align		4
.L_1109:
        /*18cc*/ 	.byte	0x04, 0x11
        /*18ce*/ 	.short	(.L_1111 - .L_1110)
	.align		4
.L_1110:
        /*18d0*/ 	.word	index@(_ZN2at6native27unrolled_elementwise_kernelIZZZNS0_19signbit_kernel_cudaERNS_18TensorIteratorBaseEENKUlvE0_clEvENKUlvE0_clEvEUlfE_St5arrayIPcLm2EELi4E23TrivialOffsetCalculatorILi1EjESB_NS0_6memory12LoadWithCastILi1EEENSC_13StoreWithCastILi1EEEEEviT_T0_T2_T3_T4_T5_)
        /*18d4*/ 	.word	0x00000000


	//----- nvinfo : EIATTR_REGCOUNT
	.align		4
.L_1111:
        /*18d8*/ 	.byte	0x04, 0x2f
        /*18da*/ 	.short	(.L_1113 - .L_1112)
	.align		4
.L_1112:
        /*18dc*/ 	.word	index@(_ZN2at6native18elementwise_kernelILi128ELi4EZNS0_15gpu_kernel_implIZZZNS0_19signbit_kernel_cudaERNS_18TensorIteratorBaseEENKUlvE0_clEvENKUlvE0_clEvEUlfE_EEvS4_RKT_EUliE_EEviT1_)
        /*18e0*/ 	.word	0x0000001a


	//----- nvinfo : EIATTR_FRAME_SIZE
	.align		4
.L_1113:
        /*18e4*/ 	.byte	0x04, 0x11
        /*18e6*/ 	.short	(.L_1115 - .L_1114)
	.align		4
.L_1114:
        /*18e8*/ 	.word	index@(_ZN2at6native18elementwise_kernelILi128ELi4EZNS0_15gpu_kernel_implIZZZNS0_19signbit_kernel_cudaERNS_18TensorIteratorBaseEENKUlvE0_clEvENKUlvE0_clEvEUlfE_EEvS4_RKT_EUliE_EEviT1_)
        /*18ec*/ 	.word	0x00000000


	//----- nvinfo : EIATTR_REGCOUNT
	.align		4
.L_1115:
        /*18f0*/ 	.byte	0x04, 0x2f
        /*18f2*/ 	.short	(.L_1117 - .L_1116)
	.align		4
.L_1116:
        /*18f4*/ 	.word	index@(_ZN2at6native29vectorized_elementwise_kernelILi8EZZZNS0_19signbit_kernel_cudaERNS_18TensorIteratorBaseEENKUlvE0_clEvENKUlvE1_clEvEUlN3c108BFloat16EE_St5arrayIPcLm2EEEEviT0_T1_)
        /*18f8*/ 	.word	0x00000020


	//----- nvinfo : EIATTR_FRAME_SIZE
	.align		4
.L_1117:
        /*18fc*/ 	.byte	0x04, 0x11
        /*18fe*/ 	.short	(.L_1119 - .L_1118)
	.align		4
.L_1118:
        /*1900*/ 	.word	index@(_ZN2at6native29vectorized_elementwise_kernelILi8EZZZNS0_19signbit_kernel_cudaERNS_18TensorIteratorBaseEENKUlvE0_clEvENKUlvE1_clEvEUlN3c108BFloat16EE_St5arrayIPcLm2EEEEviT0_T1_)
        /*1904*/ 	.word	0x00000000


	//----- nvinfo : EIATTR_REGCOUNT
	.align		4
.L_1119:
        /*1908*/ 	.byte	0x04, 0x2f
        /*190a*/ 	.short	(.L_1121 - .L_1120)
	.align		4
.L_1120:
        /*190c*/ 	.word	index@(_ZN2at6native29vectorized_elementwise_kernelILi4EZZZNS0_19signbit_kernel_cudaERNS_18TensorIteratorBaseEENKUlvE0_clEvENKUlvE1_clEvEUlN3c108BFloat16EE_St5arrayIPcLm2EEEEviT0_T1_)
        /*1910*/ 	.word	0x00000020


	//----- nvinfo : EIATTR_FRAME_SIZE
	.align		4
.L_1121:
        /*1914*/ 	.byte	0x04, 0x11
        /*1916*/ 	.short	(.L_1123 - .L_1122)
	.align		4
.L_1122:
        /*1918*/ 	.word	index@(_ZN2at6native29vectorized_elementwise_kernelILi4EZZZNS0_19signbit_kernel_cudaERNS_18TensorIteratorBaseEENKUlvE0_clEvENKUlvE1_clEvEUlN3c108BFloat16EE_St5arrayIPcLm2EEEEviT0_T1_)
        /*191c*/ 	.word	0x00000000


	//----- nvinfo : EIATTR_REGCOUNT
	.align		4
.L_1123:
        /*1920*/ 	.byte	0x04, 0x2f
        /*1922*/ 	.short	(.L_1125 - .L_1124)
	.align		4
.L_1124:
        /*1924*/ 	.word	index@(_ZN2at6native29vectorized_elementwise_kernelILi2EZZZNS0_19signbit_kernel_cudaERNS_18TensorIteratorBaseEENKUlvE0_clEvENKUlvE1_clEvEUlN3c108BFloat16EE_St5arrayIPcLm2EEEEviT0_T1_)
        /*1928*/ 	.word	0x00000020


	//----- nvinfo : EIATTR_FRAME_SIZE
	.align		4
.L_1125:
        /*192c*/ 	.byte	0x04, 0x11
        /*192e*/ 	.short	(.L_1127 - .L_1126)
	.align		4
.L_1126:
        /*1930*/ 	.word	index@(_ZN2at6native29vectorized_elementwise_kernelILi2EZZZNS0_19signbit_kernel_cudaERNS_18TensorIteratorBaseEENKUlvE0_clEvENKUlvE1_clEvEUlN3c108BFloat16EE_St5arrayIPcLm2EEEEviT0_T1_)
        /*1934*/ 	.word	0x00000000


	//----- nvinfo : EIATTR_REGCOUNT
	.align		4
.L_1127:
        /*1938*/ 	.byte	0x04, 0x2f
        /*193a*/ 	.short	(.L_1129 - .L_1128)
	.align		4
.L_1128:
        /*193c*/ 	.word	index@(_ZN2at6native27unrolled_elementwise_kernelIZZZNS0_19signbit_kernel_cudaERNS_18TensorIteratorBaseEENKUlvE0_clEvENKUlvE1_clEvEUlN3c108BFloat16EE_St5arrayIPcLm2EELi4E23TrivialOffsetCalculatorILi1EjESD_NS0_6memory15LoadWithoutCastENSE_16StoreWithoutCastEEEviT_T0_T2_T3_T4_T5_)
        /*1940*/ 	.word	0x0000001a


	//----- nvinfo : EIATTR_FRAME_SIZE
	.align		4
.L_1129:
        /*1944*/ 	.byte	0x04, 0x11
        /*1946*/ 	.short	(.L_1131 - .L_1130)
	.align		4
.L_1130:
        /*1948*/ 	.word	index@(_ZN2at6native27unrolled_elementwise_kernelIZZZNS0_19signbit_kernel_cudaERNS_18TensorIteratorBaseEENKUlvE0_clEvENKUlvE1_clEvEUlN3c108BFloat16EE_St5arrayIPcLm2EELi4E23TrivialOffsetCalculatorILi1EjESD_NS0_6memory15LoadWithoutCastENSE_16StoreWithoutCastEEEviT_T0_T2_T3_T4_T5_)
        /*194c*/ 	.word	0x00000000


	//----- nvinfo : EIATTR_REGCOUNT
	.align		4
.L_1131:
        /*1950*/ 	.byte	0x04, 0x2f
        /*1952*/ 	.short	(.L_1133 - .L_1132)
	.align		4
.L_1132:
        /*1954*/ 	.word	index@(_ZN2at6native18elementwise_kernelILi128ELi4EZNS0_22gpu_kernel_impl_nocastIZZZNS0_19signbit_kernel_cudaERNS_18TensorIteratorBaseEENKUlvE0_clEvENKUlvE1_clEvEUlN3c108BFloat16EE_EEvS4_RKT_EUliE_EEviT1_)
        /*1958*/ 	.word	0x00000012


	//----- nvinfo : EIATTR_FRAME_SIZE
	.align		4
.L_1133:
        /*195c*/ 	.byte	0x04, 0x11
        /*195e*/ 	.short	(.L_1135 - .L_1134)
	.align		4
.L_1134:
        /*1960*/ 	.word	index@(_ZN2at6native18elementwise_kernelILi128ELi4EZNS0_22gpu_kernel_impl_nocastIZZZNS0_19signbit_kernel_cudaERNS_18TensorIteratorBaseEENKUlvE0_clEvENKUlvE1_clEvEUlN3c108BFloat16EE_EEvS4_RKT_EUliE_EEviT1_)
        /*1964*/ 	.word	0x00000000


	//----- nvinfo : EIATTR_REGCOUNT
	.align		4
.L_1135:
        /*1968*/ 	.byte	0x04, 0x2f
        /*196a*/ 	.short	(.L_1137 - .L_1136)
	.align		4
.L_1136:
        /*196c*/ 	.word	index@(_ZN2at6native27unrolled_elementwise_kernelIZZZNS0_19signbit_kernel_cudaERNS_18TensorIteratorBaseEENKUlvE0_clEvENKUlvE1_clEvEUlN3c108BFloat16EE_St5arrayIPcLm2EELi4E23TrivialOffsetCalculatorILi1EjESD_NS0_6memory12LoadWithCastILi1EEENSE_13StoreWithCastILi1EEEEEviT_T0_T2_T3_T4_T5_)
        /*1970*/ 	.word	0x0000001c


	//----- nvinfo : EIATTR_FRAME_SIZE
	.align		4
.L_1137:
        /*1974*/ 	.byte	0x04, 0x11
        /*1976*/ 	.short	(.L_1139 - .L_1138)
	.align		4
.L_1138:
        /*1978*/ 	.word	index@(_ZN2at6native27unrolled_elementwise_kernelIZZZNS0_19signbit_kernel_cudaERNS_18TensorIteratorBaseEENKUlvE0_clEvENKUlvE1_clEvEUlN3c108BFloat16EE_St5arrayIPcLm2EELi4E23TrivialOffsetCalculatorILi1EjESD_NS0_6memory12LoadWithCastILi1EEENSE_13StoreWithCastILi1EEEEEviT_T0_T2_T3_T4_T5_)
        /*197c*/ 	.word	0x00000000


	//----- nvinfo : EIATTR_REGCOUNT
	.align		4
.L_1139:
        /*1980*/ 	.byte	0x04, 0x2f
        /*1982*/ 	.short	(.L_1141 - .L_1140)
	.align		4
.L_1140:
        /*1984*/ 	.word	index@(_ZN2at6native18elementwise_kernelILi128ELi4EZNS0_15gpu_kernel_implIZZZNS0_19signbit_kernel_cudaERNS_18TensorIteratorBaseEENKUlvE0_clEvENKUlvE1_clEvEUlN3c108BFloat16EE_EEvS4_RKT_EUliE_EEviT1_)
        /*1988*/ 	.word	0x0000001a


	//----- nvinfo : EIATTR_FRAME_SIZE
	.align		4
.L_1141:
        /*198c*/ 	.byte	0x04, 0x11
        /*198e*/ 	.short	(.L_1143 - .L_1142)
	.align		4
.L_1142:
        /*1990*/ 	.word	index@(_ZN2at6native18elementwise_kernelILi128ELi4EZNS0_15gpu_kernel_implIZZZNS0_19signbit_kernel_cudaERNS_18TensorIteratorBaseEENKUlvE0_clEvENKUlvE1_clEvEUlN3c108BFloat16EE_EEvS4_RKT_EUliE_EEviT1_)
        /*1994*/ 	.word	0x00000000


	//----- nvinfo : EIATTR_REGCOUNT
	.align		4
.L_1143:
        /*1998*/ 	.byte	0x04, 0x2f
        /*199a*/ 	.short	(.L_1145 - .L_1144)
	.align		4
.L_1144:
        /*199c*/ 	.word	index@(_ZN2at6native29vectorized_elementwise_kernelILi8EZZZNS0_19signbit_kernel_cudaERNS_18TensorIteratorBaseEENKUlvE0_clEvENKUlvE2_clEvEUlN3c104HalfEE_St5arrayIPcLm2EEEEviT0_T1_)
        /*19a0*/ 	.word	0x00000020


	//----- nvinfo : EIATTR_FRAME_SIZE
	.align		4
.L_1145:
        /*19a4*/ 	.byte	0x04, 0x11
        /*19a6*/ 	.short	(.L_1147 - .L_1146)
	.align		4
.L_1146:
        /*19a8*/ 	.word	index@(_ZN2at6native29vectorized_elementwise_kernelILi8EZZZNS0_19signbit_kernel_cudaERNS_18TensorIteratorBaseEENKUlvE0_clEvENKUlvE2_clEvEUlN3c104HalfEE_St5arrayIPcLm2EEEEviT0_T1_)
        /*19ac*/ 	.word	0x00000000


	//----- nvinfo : EIATTR_REGCOUNT
	.align		4
.L_1147:
        /*19b0*/ 	.byte	0x04, 0x2f
        /*19b2*/ 	.short	(.L_1149 - .L_1148)
	.align		4
.L_1148:
        /*19b4*/ 	.word	index@(_ZN2at6native29vectorized_elementwise_kernelILi4EZZZNS0_19signbit_kernel_cudaERNS_18TensorIteratorBaseEENKUlvE0_clEvENKUlvE2_clEvEUlN3c104HalfEE_St5arrayIPcLm2EEEEviT0_T1_)
        /*19b8*/ 	.word	0x00000020


	//----- nvinfo : EIATTR_FRAME_SIZE
	.align		4
.L_1149:
        /*19bc*/ 	.byte	0x04, 0x11
        /*19be*/ 	.short	(.L_1151 - .L_1150)
	.align		4
.L_1150:
        /*19c0*/ 	.word	index@(_ZN2at6native29vectorized_elementwise_kernelILi4EZZZNS0_19signbit_kernel_cudaERNS_18TensorIteratorBaseEENKUlvE0_clEvENKUlvE2_clEvEUlN3c104HalfEE_St5arrayIPcLm2EEEEviT0_T1_)
        /*19c4*/ 	.word	0x00000000


	//----- nvinfo : EIATTR_REGCOUNT
	.align		4
.L_1151:
        /*19c8*/ 	.byte	0x04, 0x2f
        /*19ca*/ 	.short	(.L_1153 - .L_1152)
	.align		4
.L_1152:
        /*19cc*/ 	.word	index@(_ZN2at6native29vectorized_elementwise_kernelILi2EZZZNS0_19signbit_kernel_cudaERNS_18TensorIteratorBaseEENKUlvE0_clEvENKUlvE2_clEvEUlN3c104HalfEE_St5arrayIPcLm2EEEEviT0_T1_)
        /*19d0*/ 	.word	0x00000020


	//----- nvinfo : EIATTR_FRAME_SIZE
	.align		4
.L_1153:
        /*19d4*/ 	.byte	0x04, 0x11
        /*19d6*/ 	.short	(.L_1155 - .L_1154)
	.align		4
.L_1154:
        /*19d8*/ 	.word	index@(_ZN2at6native29vectorized_elementwise_kernelILi2EZZZNS0_19signbit_kernel_cudaERNS_18TensorIteratorBaseEENKUlvE0_clEvENKUlvE2_clEvEUlN3c104HalfEE_St5arrayIPcLm2EEEEviT0_T1_)
        /*19dc*/ 	.word	0x00000000


	//----- nvinfo : EIATTR_REGCOUNT
	.align		4
.L_1155:
        /*19e0*/ 	.byte	0x04, 0x2f
        /*19e2*/ 	.short	(.L_1157 - .L_1156)
	.align		4
.L_1156:
        /*19e4*/ 	.word	index@(_ZN2at6native27unrolled_elementwise_kernelIZZZNS0_19signbit_kernel_cudaERNS_18TensorIteratorBaseEENKUlvE0_clEvENKUlvE2_clEvEUlN3c104HalfEE_St5arrayIPcLm2EELi4E23TrivialOffsetCalculatorILi1EjESD_NS0_6memory15LoadWithoutCastENSE_16StoreWithoutCastEEEviT_T0_T2_T3_T4_T5_)
        /*19e8*/ 	.word	0x0000001a


	//----- nvinfo : EIATTR_FRAME_SIZE
	.align		4
.L_1157:
        /*19ec*/ 	.byte	0x04, 0x11
        /*19ee*/ 	.short	(.L_1159 - .L_1158)
	.align		4
.L_1158:
        /*19f0*/ 	.word	index@(_ZN2at6native27unrolled_elementwise_kernelIZZZNS0_19signbit_kernel_cudaERNS_18TensorIteratorBaseEENKUlvE0_clEvENKUlvE2_clEvEUlN3c104HalfEE_St5arrayIPcLm2EELi4E23TrivialOffsetCalculatorILi1EjESD_NS0_6memory15LoadWithoutCastENSE_16StoreWithoutCastEEEviT_T0_T2_T3_T4_T5_)
        /*19f4*/ 	.word	0x00000000


	//----- nvinfo : EIATTR_REGCOUNT
	.align		4
.L_1159:
        /*19f8*/ 	.byte	0x04, 0x2f
        /*19fa*/ 	.short	(.L_1161 - .L_1160)
	.align		4
.L_1160:
        /*19fc*/ 	.word	index@(_ZN2at6native18elementwise_kernelILi128ELi4EZNS0_22gpu_kernel_impl_nocastIZZZNS0_19signbit_kernel_cudaERNS_18TensorIteratorBaseEENKUlvE0_clEvENKUlvE2_clEvEUlN3c104HalfEE_EEvS4_RKT_EUliE_EEviT1_)
        /*1a00*/ 	.word	0x00000012


	//----- nvinfo : EIATTR_FRAME_SIZE
	.align		4
.L_1161:
        /*1a04*/ 	.byte	0x04, 0x11
        /*1a06*/ 	.short	(.L_1163 - .L_1162)
	.align		4
.L_1162:
        /*1a08*/ 	.word	index@(_ZN2at6native18elementwise_kernelILi128ELi4EZNS0_22gpu_kernel_impl_nocastIZZZNS0_19signbit_kernel_cudaERNS_18TensorIteratorBaseEENKUlvE0_clEvENKUlvE2_clEvEUlN3c104HalfEE_EEvS4_RKT_EUliE_EEviT1_)
        /*1a0c*/ 	.word	0x00000000


	//----- nvinfo : EIATTR_REGCOUNT
	.align		4
.L_1163:
        /*1a10*/ 	.byte	0x04, 0x2f
        /*1a12*/ 	.short	(.L_1165 - .L_1164)
	.align		4
.L_1164:
        /*1a14*/ 	.word	index@(_ZN2at6native27unrolled_elementwise_kernelIZZZNS0_19signbit_kernel_cudaERNS_18TensorIteratorBaseEENKUlvE0_clEvENKUlvE2_clEvEUlN3c104HalfEE_St5arrayIPcLm2EELi4E23TrivialOffsetCalculatorILi1EjESD_NS0_6memory12LoadWithCastILi1EEENSE_13StoreWithCastILi1EEEEEviT_T0_T2_T3_T4_T5_)
        /*1a18*/ 	.word	0x0000001c


	//----- nvinfo : EIATTR_FRAME_SIZE
	.align		4
.L_1165:
        /*1a1c*/ 	.byte	0x04, 0x11
        /*1a1e*/ 	.short	(.L_1167 - .L_1166)
	.align		4
.L_1166:
        /*1a20*/ 	.word	index@(_ZN2at6native27unrolled_elementwise_kernelIZZZNS0_19signbit_kernel_cudaERNS_18TensorIteratorBaseEENKUlvE0_clEvENKUlvE2_clEvEUlN3c104HalfEE_St5arrayIPcLm2EELi4E23TrivialOffsetCalculatorILi1EjESD_NS0_6memory12LoadWithCastILi1EEENSE_13StoreWithCastILi1EEEEEviT_T0_T2_T3_T4_T5_)
        /*1a24*/ 	.word	0x00000000


	//----- nvinfo : EIATTR_REGCOUNT
	.align		4
.L_1167:
        /*1a28*/ 	.byte	0x04, 0x2f
        /*1a2a*/ 	.short	(.L_1169 - .L_1168)
	.align		4
.L_1168:
        /*1a2c*/ 	.word	index@(_ZN2at6native18elementwise_kernelILi128ELi4EZNS0_15gpu_kernel_implIZZZNS0_19signbit_kernel_cudaERNS_18TensorIteratorBaseEENKUlvE0_clEvENKUlvE2_clEvEUlN3c104HalfEE_EEvS4_RKT_EUliE_EEviT1_)
        /*1a30*/ 	.word	0x0000001a


	//----- nvinfo : EIATTR_FRAME_SIZE
	.align		4
.L_1169:
        /*1a34*/ 	.byte	0x04, 0x11
        /*1a36*/ 	.short	(.L_1171 - .L_1170)
	.align		4
.L_1170:
        /*1a38*/ 	.word	index@(_ZN2at6native18elementwise_kernelILi128ELi4EZNS0_15gpu_kernel_implIZZZNS0_19signbit_kernel_cudaERNS_18TensorIteratorBaseEENKUlvE0_clEvENKUlvE2_clEvEUlN3c104HalfEE_EEvS4_RKT_EUliE_EEviT1_)
        /*1a3c*/ 	.word	0x00000000


	//----- nvinfo : EIATTR_MIN_STACK_SIZE
	.align		4
.L_1171:
        /*1a40*/ 	.byte	0x04, 0x12
        /*1a42*/ 	.short	(.L_1173 - .L_1172)
	.align		4
.L_1172:
        /*1a44*/ 	.word	index@(_ZN2at6native18elementwise_kernelILi128ELi4EZNS0_15gpu_kernel_implIZZZNS0_19signbit_kernel_cudaERNS_18TensorIteratorBaseEENKUlvE0_clEvENKUlvE2_clEvEUlN3c104HalfEE_EEvS4_RKT_EUliE_EEviT1_)
        /*1a48*/ 	.word	0x00000000


	//----- nvinfo : EIATTR_MIN_STACK_SIZE
	.align		4
.L_1173:
        /*1a4c*/ 	.byte	0x04, 0x12
        /*1a4e*/ 	.short	(.L_1175 - .L_1174)
	.align		4
.L_1174:
        /*1a50*/ 	.word	index@(_ZN2at6native27unrolled_elementwise_kernelIZZZNS0_19signbit_kernel_cudaERNS_18TensorIteratorBaseEENKUlvE0_clEvENKUlvE2_clEvEUlN3c104HalfEE_St5arrayIPcLm2EELi4E23TrivialOffsetCalculatorILi1EjESD_NS0_6memory12LoadWithCastILi1EEENSE_13StoreWithCastILi1EEEEEviT_T0_T2_T3_T4_T5_)
        /*1a54*/ 	.word	0x00000000


	//----- nvinfo : EIATTR_MIN_STACK_SIZE
	.align		4
.L_1175:
        /*1a58*/ 	.byte	0x04, 0x12
        /*1a5a*/ 	.short	(.L_1177 - .L_1176)
	.align		4
.L_1176:
        /*1a5c*/ 	.word	index@(_ZN2at6native18elementwise_kernelILi128ELi4EZNS0_22gpu_kernel_impl_nocastIZZZNS0_19signbit_kernel_cudaERNS_18TensorIteratorBaseEENKUlvE0_clEvENKUlvE2_clEvEUlN3c104HalfEE_EEvS4_RKT_EUliE_EEviT1_)
        /*1a60*/ 	.word	0x00000000


	//----- nvinfo : EIATTR_MIN_STACK_SIZE
	.align		4
.L_1177:
        /*1a64*/ 	.byte	0x04, 0x12
        /*1a66*/ 	.short	(.L_1179 - .L_1178)
	.align		4
.L_1178:
        /*1a68*/ 	.word	index@(_ZN2at6native27unrolled_elementwise_kernelIZZZNS0_19signbit_kernel_cudaERNS_18TensorIteratorBaseEENKUlvE0_clEvENKUlvE2_clEvEUlN3c104HalfEE_St5arrayIPcLm2EELi4E23TrivialOffsetCalculatorILi1EjESD_NS0_6memory15LoadWithoutCastENSE_16StoreWithoutCastEEEviT_T0_T2_T3_T4_T5_)
        /*1a6c*/ 	.word	0x00000000


	//----- nvinfo : EIATTR_MIN_STACK_SIZE
	.align		4
.L_1179:
        /*1a70*/ 	.byte	0x04, 0x12
        /*1a72*/ 	.short	(.L_1181 - .L_1180)
	.align		4
.L_1180:
        /*1a74*/ 	.word	index@(_ZN2at6native29vectorized_elementwise_kernelILi2EZZZNS0_19signbit_kernel_cudaERNS_18TensorIteratorBaseEENKUlvE0_clEvENKUlvE2_clEvEUlN3c104HalfEE_St5arrayIPcLm2EEEEviT0_T1_)
        /*1a78*/ 	.word	0x00000000


	//----- nvinfo : EIATTR_MIN_STACK_SIZE
	.align		4
.L_1181:
        /*1a7c*/ 	.byte	0x04, 0x12
        /*1a7e*/ 	.short	(.L_1183 - .L_1182)
	.align		4
.L_1182:
        /*1a80*/ 	.word	index@(_ZN2at6native29vectorized_elementwise_kernelILi4EZZZNS0_19signbit_kernel_cudaERNS_18TensorIteratorBaseEENKUlvE0_clEvENKUlvE2_clEvEUlN3c104HalfEE_St5arrayIPcLm2EEEEviT0_T1_)
        /*1a84*/ 	.word	0x00000000


	//----- nvinfo : EIATTR_MIN_STACK_SIZE
	.align		4
.L_1183:
        /*1a88*/ 	.byte	0x04, 0x12
        /*1a8a*/ 	.short	(.L_1185 - .L_1184)
	.align		4
.L_1184:
        /*1a8c*/ 	.word	index@(_ZN2at6native29vectorized_elementwise_kernelILi8EZZZNS0_19signbit_kernel_cudaERNS_18TensorIteratorBaseEENKUlvE0_clEvENKUlvE2_clEvEUlN3c104HalfEE_St5arrayIPcLm2EEEEviT0_T1_)
        /*1a90*/ 	.word	0x00000000


	//----- nvinfo : EIATTR_MIN_STACK_SIZE
	.align		4
.L_1185:
        /*1a94*/ 	.byte	0x04, 0x12
        /*1a96*/ 	.short	(.L_1187 - .L_1186)
	.align		4
.L_1186:
        /*1a98*/ 	.word	index@(_ZN2at6native18elementwise_kernelILi128ELi4EZNS0_15gpu_kernel_implIZZZNS0_19signbit_kernel_cudaERNS_18TensorIteratorBaseEENKUlvE0_clEvENKUlvE1_clEvEUlN3c108BFloat16EE_EEvS4_RKT_EUliE_EEviT1_)
        /*1a9c*/ 	.word	0x00000000


	//----- nvinfo : EIATTR_MIN_STACK_SIZE
	.align		4
.L_1187:
        /*1aa0*/ 	.byte	0x04, 0x12
        /*1aa2*/ 	.short	(.L_1189 - .L_1188)
	.align		4
.L_1188:
        /*1aa4*/ 	.word	index@(_ZN2at6native27unrolled_elementwise_kernelIZZZNS0_19signbit_kernel_cudaERNS_18TensorIteratorBaseEENKUlvE0_clEvENKUlvE1_clEvEUlN3c108BFloat16EE_St5arrayIPcLm2EELi4E23TrivialOffsetCalculatorILi1EjESD_NS0_6memory12LoadWithCastILi1EEENSE_13StoreWithCastILi1EEEEEviT_T0_T2_T3_T4_T5_)
        /*1aa8*/ 	.word	0x00000000


	//----- nvinfo : EIATTR_MIN_STACK_SIZE
	.align		4
.L_1189:
        /*1aac*/ 	.byte	0x04, 0x12
        /*1aae*/ 	.short	(.L_1191 - .L_1190)
	.align		4
.L_1190:
        /*1ab0*/ 	.word	index@(_ZN2at6native18elementwise_kernelILi128ELi4EZNS0_22gpu_kernel_impl_nocastIZZZNS0_19signbit_kernel_cudaERNS_18TensorIteratorBaseEENKUlvE0_clEvENKUlvE1_clEvEUlN3c108BFloat16EE_EEvS4_RKT_EUliE_EEviT1_)
        /*1ab4*/ 	.word	0x00000000


	//----- nvinfo : EIATTR_MIN_STACK_SIZE
	.align		4
.L_1191:
        /*1ab8*/ 	.byte	0x04, 0x12
        /*1aba*/ 	.short	(.L_1193 - .L_1192)
	.align		4
.L_1192:
        /*1abc*/ 	.word	index@(_ZN2at6native27unrolled_elementwise_kernelIZZZNS0_19signbit_kernel_cudaERNS_18TensorIteratorBaseEENKUlvE0_clEvENKUlvE1_clEvEUlN3c108BFloat16EE_St5arrayIPcLm2EELi4E23TrivialOffsetCalculatorILi1EjESD_NS0_6memory15LoadWithoutCastENSE_16StoreWithoutCastEEEviT_T0_T2_T3_T4_T5_)
        /*1ac0*/ 	.word	0x00000000


	//----- nvinfo : EIATTR_MIN_STACK_SIZE
	.align		4
.L_1193:
        /*1ac4*/ 	.byte	0x04, 0x12
        /*1ac6*/ 	.short	(.L_1195 - .L_1194)
	.align		4
.L_1194:
        /*1ac8*/ 	.word	index@(_ZN2at6native29vectorized_elementwise_kernelILi2EZZZNS0_19signbit_kernel_cudaERNS_18TensorIteratorBaseEENKUlvE0_clEvENKUlvE1_clEvEUlN3c108BFloat16EE_St5arrayIPcLm2EEEEviT0_T1_)
        /*1acc*/ 	.word	0x00000000


	//----- nvinfo : EIATTR_MIN_STACK_SIZE
	.align		4
.L_1195:
        /*1ad0*/ 	.byte	0x04, 0x12
        /*1ad2*/ 	.short	(.L_1197 - .L_1196)
	.align		4
.L_1196:
        /*1ad4*/ 	.word	index@(_ZN2at6native29vectorized_elementwise_kernelILi4EZZZNS0_19signbit_kernel_cudaERNS_18TensorIteratorBaseEENKUlvE0_clEvENKUlvE1_clEvEUlN3c108BFloat16EE_St5arrayIPcLm2EEEEviT0_T1_)
        /*1ad8*/ 	.word	0x00000000


	//----- nvinfo : EIATTR_MIN_STACK_SIZE
	.align		4
.L_1197:
        /*1adc*/ 	.byte	0x04, 0x12
        /*1ade*/ 	.short	(.L_1199 - .L_1198)
	.align		4
.L_1198:
        /*1ae0*/ 	.word	index@(_ZN2at6native29vectorized_elementwise_kernelILi8EZZZNS0_19signbit_kernel_cudaERNS_18TensorIteratorBaseEENKUlvE0_clEvENKUlvE1_clEvEUlN3c108BFloat16EE_St5arrayIPcLm2EEEEviT0_T1_)
        /*1ae4*/ 	.word	0x00000000


	//----- nvinfo : EIATTR_MIN_STACK_SIZE
	.align		4
.L_1199:
        /*1ae8*/ 	.byte	0x04, 0x12
        /*1aea*/ 	.short	(.L_1201 - .L_1200)
	.align		4
.L_1200:
        /*1aec*/ 	.word	index@(_ZN2at6native18elementwise_kernelILi128ELi4EZNS0_15gpu_kernel_implIZZZNS0_19signbit_kernel_cudaERNS_18TensorIteratorBaseEENKUlvE0_clEvENKUlvE0_clEvEUlfE_EEvS4_RKT_EUliE_EEviT1_)
        /*1af0*/ 	.word	0x00000000


	//----- nvinfo : EIATTR_MIN_STACK_SIZE
	.align		4
.L_1201:
        /*1af4*/ 	.byte	0x04, 0x12
        /*1af6*/ 	.short	(.L_1203 - .L_1202)
	.align		4
.L_1202:
        /*1af8*/ 	.word	index@(_ZN2at6native27unrolled_elementwise_kernelIZZZNS0_19signbit_kernel_cudaERNS_18TensorIteratorBaseEENKUlvE0_clEvENKUlvE0_clEvEUlfE_St5arrayIPcLm2EELi4E23TrivialOffsetCalculatorILi1EjESB_NS0_6memory12LoadWithCastILi1EEENSC_13StoreWithCastILi1EEEEEviT_T0_T2_T3_T4_T5_)
        /*1afc*/ 	.word	0x00000000


	//----- nvinfo : EIATTR_MIN_STACK_SIZE
	.align		4
.L_1203:
        /*1b00*/ 	.byte	0x04, 0x12
        /*1b02*/ 	.short	(.L_1205 - .L_1204)
	.align		4
.L_1204:
        /*1b04*/ 	.word	index@(_ZN2at6native18elementwise_kernelILi128ELi4EZNS0_22gpu_kernel_impl_nocastIZZZNS0_19signbit_kernel_cudaERNS_18TensorIteratorBaseEENKUlvE0_clEvENKUlvE0_clEvEUlfE_EEvS4_RKT_EUliE_EEviT1_)
        /*1b08*/ 	.word	0x00000000


	//----- nvinfo : EIATTR_MIN_STACK_SIZE
	.align		4
.L_1205:
        /*1b0c*/ 	.byte	0x04, 0x12
        /*1b0e*/ 	.short	(.L_1207 - .L_1206)
	.align		4
.L_1206:
        /*1b10*/ 	.word	index@(_ZN2at6native27unrolled_elementwise_kernelIZZZNS0_19signbit_kernel_cudaERNS_18TensorIteratorBaseEENKUlvE0_clEvENKUlvE0_clEvEUlfE_St5arrayIPcLm2EELi4E23TrivialOffsetCalculatorILi1EjESB_NS0_6memory15LoadWithoutCastENSC_16StoreWithoutCastEEEviT_T0_T2_T3_T4_T5_)
        /*1b14*/ 	.word	0x00000000


	//----- nvinfo : EIATTR_MIN_STACK_SIZE
	.align		4
.L_1207:
        /*1b18*/ 	.byte	0x04, 0x12
        /*1b1a*/ 	.short	(.L_1209 - .L_1208)
	.align		4
.L_1208:
        /*1b1c*/ 	.word	index@(_ZN2at6native29vectorized_elementwise_kernelILi2EZZZNS0_19signbit_kernel_cudaERNS_18TensorIteratorBaseEENKUlvE0_clEvENKUlvE0_clEvEUlfE_St5arrayIPcLm2EEEEviT0_T1_)
        /*1b20*/ 	.word	0x00000000


	//----- nvinfo : EIATTR_MIN_STACK_SIZE
	.align		4
.L_1209:
        /*1b24*/ 	.byte	0x04, 0x12
        /*1b26*/ 	.short	(.L_1211 - .L_1210)
	.align		4
.L_1210:
        /*1b28*/ 	.word	index@(_ZN2at6native29vectorized_elementwise_kernelILi4EZZZNS0_19signbit_kernel_cudaERNS_18TensorIteratorBaseEENKUlvE0_clEvENKUlvE0_clEvEUlfE_St5arrayIPcLm2EEEEviT0_T1_)
        /*1b2c*/ 	.word	0x00000000


	//----- nvinfo : EIATTR_MIN_STACK_SIZE
	.align		4
.L_1211:
        /*1b30*/ 	.byte	0x04, 0x12
        /*1b32*/ 	.short	(.L_1213 - .L_1212)
	.align		4
.L_1212:
        /*1b34*/ 	.word	index@(_ZN2at6native29vectorized_elementwise_kernelILi8EZZZNS0_19signbit_kernel_cudaERNS_18TensorIteratorBaseEENKUlvE0_clEvENKUlvE0_clEvEUlfE_St5arrayIPcLm2EEEEviT0_T1_)
        /*1b38*/ 	.word	0x00000000


	//----- nvinfo : EIATTR_MIN_STACK_SIZE
	.align		4
.L_1213:
        /*1b3c*/ 	.byte	0x04, 0x12
        /*1b3e*/ 	.short	(.L_1215 - .L_1214)
	.align		4
.L_1214:
        /*1b40*/ 	.word	index@(_ZN2at6native18elementwise_kernelILi128ELi4EZNS0_15gpu_kernel_implIZZZNS0_19signbit_kernel_cudaERNS_18TensorIteratorBaseEENKUlvE0_clEvENKUlvE_clEvEUldE_EEvS4_RKT_EUliE_EEviT1_)
        /*1b44*/ 	.word	0x00000000


	//----- nvinfo : EIATTR_MIN_STACK_SIZE
	.align		4
.L_1215:
        /*1b48*/ 	.byte	0x04, 0x12
        /*1b4a*/ 	.short	(.L_1217 - .L_1216)
	.align		4
.L_1216:
        /*1b4c*/ 	.word	index@(_ZN2at6native27unrolled_elementwise_kernelIZZZNS0_19signbit_kernel_cudaERNS_18TensorIteratorBaseEENKUlvE0_clEvENKUlvE_clEvEUldE_St5arrayIPcLm2EELi4E23TrivialOffsetCalculatorILi1EjESB_NS0_6memory12LoadWithCastILi1EEENSC_13StoreWithCastILi1EEEEEviT_T0_T2_T3_T4_T5_)
        /*1b50*/ 	.word	0x00000000


	//----- nvinfo : EIATTR_MIN_STACK_SIZE
	.align		4
.L_1217:
        /*1b54*/ 	.byte	0x04, 0x12
        /*1b56*/ 	.short	(.L_1219 - .L_1218)
	.align		4
.L_1218:
        /*1b58*/ 	.word	index@(_ZN2at6native18elementwise_kernelILi128ELi4EZNS0_22gpu_kernel_impl_nocastIZZZNS0_19signbit_kernel_cudaERNS_18TensorIteratorBaseEENKUlvE0_clEvENKUlvE_clEvEUldE_EEvS4_RKT_EUliE_EEviT1_)
        /*1b5c*/ 	.word	0x00000000


	//----- nvinfo : EIATTR_MIN_STACK_SIZE
	.align		4
.L_1219:
        /*1b60*/ 	.byte	0x04, 0x12
        /*1b62*/ 	.short	(.L_1221 - .L_1220)
	.align		4
.L_1220:
        /*1b64*/ 	.word	index@(_ZN2at6native27unrolled_elementwise_kernelIZZZNS0_19signbit_kernel_cudaERNS_18TensorIteratorBaseEENKUlvE0_clEvENKUlvE_clEvEUldE_St5arrayIPcLm2EELi4E23TrivialOffsetCalculatorILi1EjESB_NS0_6memory15LoadWithoutCastENSC_16StoreWithoutCastEEEviT_T0_T2_T3_T4_T5_)
        /*1b68*/ 	.word	0x00000000


	//----- nvinfo : EIATTR_MIN_STACK_SIZE
	.align		4
.L_1221:
        /*1b6c*/ 	.byte	0x04, 0x12
        /*1b6e*/ 	.short	(.L_1223 - .L_1222)
	.align		4
.L_1222:
        /*1b70*/ 	.word	index@(_ZN2at6native29vectorized_elementwise_kernelILi2EZZZNS0_19signbit_kernel_cudaERNS_18TensorIteratorBaseEENKUlvE0_clEvENKUlvE_clEvEUldE_St5arrayIPcLm2EEEEviT0_T1_)
        /*1b74*/ 	.word	0x00000000


	//----- nvinfo : EIATTR_MIN_STACK_SIZE
	.align		4
.L_1223:
        /*1b78*/ 	.byte	0x04, 0x12
        /*1b7a*/ 	.short	(.L_1225 - .L_1224)
	.align		4
.L_1224:
        /*1b7c*/ 	.word	index@(_ZN2at6native29vectorized_elementwise_kernelILi4EZZZNS0_19signbit_kernel_cudaERNS_18TensorIteratorBaseEENKUlvE0_clEvENKUlvE_clEvEUldE_St5arrayIPcLm2EEEEviT0_T1_)
        /*1b80*/ 	.word	0x00000000


	//----- nvinfo : EIATTR_MIN_STACK_SIZE
	.align		4
.L_1225:
        /*1b84*/ 	.byte	0x04, 0x12
        /*1b86*/ 	.short	(.L_1227 - .L_1226)
	.align		4
.L_1226:
        /*1b88*/ 	.word	index@(_ZN2at6native29vectorized_elementwise_kernelILi8EZZZNS0_19signbit_kernel_cudaERNS_18TensorIteratorBaseEENKUlvE0_clEvENKUlvE_clEvEUldE_St5arrayIPcLm2EEEEviT0_T1_)
        /*1b8c*/ 	.word	0x00000000


	//----- nvinfo : EIATTR_MIN_STACK_SIZE
	.align		4
.L_1227:
        /*1b90*/ 	.byte	0x04, 0x12
        /*1b92*/ 	.short	(.L_1229 - .L_1228)
	.align		4
.L_1228:
        /*1b94*/ 	.word	index@(_ZN2at6native18elementwise_kernelILi128ELi4EZNS0_15gpu_kernel_implIZZZNS0_19signbit_kernel_cudaERNS_18TensorIteratorBaseEENKUlvE_clEvENKUlvE3_clEvEUlsE_EEvS4_RKT_EUliE_EEviT1_)
        /*1b98*/ 	.word	0x00000000


	//----- nvinfo : EIATTR_MIN_STACK_SIZE
	.align		4
.L_1229:
        /*1b9c*/ 	.byte	0x04, 0x12
        /*1b9e*/ 	.short	(.L_1231 - .L_1230)
	.align		4
.L_1230:
        /*1ba0*/ 	.word	index@(_ZN2at6native27unrolled_elementwise_kernelIZZZNS0_19signbit_kernel_cudaERNS_18TensorIteratorBaseEENKUlvE_clEvENKUlvE3_clEvEUlsE_St5arrayIPcLm2EELi4E23TrivialOffsetCalculatorILi1EjESB_NS0_6memory12LoadWithCastILi1EEENSC_13StoreWithCastILi1EEEEEviT_T0_T2_T3_T4_T5_)
        /*1ba4*/ 	.word	0x00000000


	//----- nvinfo : EIATTR_MIN_STACK_SIZE
	.align		4
.L_1231:
        /*1ba8*/ 	.byte	0x04, 0x12
        /*1baa*/ 	.short	(.L_1233 - .L_1232)
	.align		4
.L_1232:
        /*1bac*/ 	.word	index@(_ZN2at6native18elementwise_kernelILi128ELi4EZNS0_22gpu_kernel_impl_nocastIZZZNS0_19signbit_kernel_cudaERNS_18TensorIteratorBaseEENKUlvE_clEvENKUlvE3_clEvEUlsE_EEvS4_RKT_EUliE_EEviT1_)
        /*1bb0*/ 	.word	0x00000000


	//----- nvinfo : EIATTR_MIN_STACK_SIZE
	.align		4
.L_1233:
        /*1bb4*/ 	.byte	0x04, 0x12
        /*1bb6*/ 	.short	(.L_1235 - .L_1234)
	.align		4
.L_1234:
        /*1bb8*/ 	.word	index@(_ZN2at6native27unrolled_elementwise_kernelIZZZNS0_19signbit_kernel_cudaERNS_18TensorIteratorBaseEENKUlvE_clEvENKUlvE3_clEvEUlsE_St5arrayIPcLm2EELi4E23TrivialOffsetCalculatorILi1EjESB_NS0_6memory15LoadWithoutCastENSC_16StoreWithoutCastEEEviT_T0_T2_T3_T4_T5_)
        /*1bbc*/ 	.word	0x00000000


	//----- nvinfo : EIATTR_MIN_STACK_SIZE
	.align		4
.L_1235:
        /*1bc0*/ 	.byte	0x04, 0x12
        /*1bc2*/ 	.short	(.L_1237 - .L_1236)
	.align		4
.L_1236:
        /*1bc4*/ 	.word	index@(_ZN2at6native29vectorized_elementwise_kernelILi2EZZZNS0_19signbit_kernel_cudaERNS_18TensorIteratorBaseEENKUlvE_clEvENKUlvE3_clEvEUlsE_St5arrayIPcLm2EEEEviT0_T1_)
        /*1bc8*/ 	.word	0x00000000


	//----- nvinfo : EIATTR_MIN_STACK_SIZE
	.align		4
.L_1237:
        /*1bcc*/ 	.byte	0x04, 0x12
        /*1bce*/ 	.short	(.L_1239 - .L_1238)
	.align		4
.L_1238:
        /*1bd0*/ 	.word	index@(_ZN2at6native29vectorized_elementwise_kernelILi4EZZZNS0_19signbit_kernel_cudaERNS_18TensorIteratorBaseEENKUlvE_clEvENKUlvE3_clEvEUlsE_St5arrayIPcLm2EEEEviT0_T1_)
        /*1bd4*/ 	.word	0x00000000


	//----- nvinfo : EIATTR_MIN_STACK_SIZE
	.align		4
.L_1239:
        /*1bd8*/ 	.byte	0x04, 0x12
        /*1bda*/ 	.short	(.L_1241 - .L_1240)
	.align		4
.L_1240:
        /*1bdc*/ 	.word	index@(_ZN2at6native29vectorized_elementwise_kernelILi8EZZZNS0_19signbit_kernel_cudaERNS_18TensorIteratorBaseEENKUlvE_clEvENKUlvE3_clEvEUlsE_St5arrayIPcLm2EEEEviT0_T1_)
        /*1be0*/ 	.word	0x00000000


	//----- nvinfo : EIATTR_MIN_STACK_SIZE
	.align		4
.L_1241:
        /*1be4*/ 	.byte	0x04, 0x12
        /*1be6*/ 	.short	(.L_1243 - .L_1242)
	.align		4
.L_1242:
        /*1be8*/ 	.word	index@(_ZN2at6native18elementwise_kernelILi128ELi4EZNS0_15gpu_kernel_implIZZZNS0_19signbit_kernel_cudaERNS_18TensorIteratorBaseEENKUlvE_clEvENKUlvE2_clEvEUllE_EEvS4_RKT_EUliE_EEviT1_)
        /*1bec*/ 	.word	0x00000000


	//----- nvinfo : EIATTR_MIN_STACK_SIZE
	.align		4
.L_1243:
        /*1bf0*/ 	.byte	0x04, 0x12
        /*1bf2*/ 	.short	(.L_1245 - .L_1244)
	.align		4
.L_1244:
        /*1bf4*/ 	.word	index@(_ZN2at6native27unrolled_elementwise_kernelIZZZNS0_19signbit_kernel_cudaERNS_18TensorIteratorBaseEENKUlvE_clEvENKUlvE2_clEvEUllE_St5arrayIPcLm2EELi4E23TrivialOffsetCalculatorILi1EjESB_NS0_6memory12LoadWithCastILi1EEENSC_13StoreWithCastILi1EEEEEviT_T0_T2_T3_T4_T5_)
        /*1bf8*/ 	.word	0x00000000


	//----- nvinfo : EIATTR_MIN_STACK_SIZE
	.align		4
.L_1245:
        /*1bfc*/ 	.byte	0x04, 0x12
        /*1bfe*/ 	.short	(.L_1247 - .L_1246)
	.align		4
.L_1246:
        /*1c00*/ 	.word	index@(_ZN2at6native18elementwise_kernelILi128ELi4EZNS0_22gpu_kernel_impl_nocastIZZZNS0_19signbit_kernel_cudaERNS_18TensorIteratorBaseEENKUlvE_clEvENKUlvE2_clEvEUllE_EEvS4_RKT_EUliE_EEviT1_)
        /*1c04*/ 	.word	0x00000000


	//----- nvinfo : EIATTR_MIN_STACK_SIZE
	.align		4
.L_1247:
        /*1c08*/ 	.byte	0x04, 0x12
        /*1c0a*/ 	.short	(.L_1249 - .L_1248)
	.align		4
.L_1248:
        /*1c0c*/ 	.word	index@(_ZN2at6native27unrolled_elementwise_kernelIZZZNS0_19signbit_kernel_cudaERNS_18TensorIteratorBaseEENKUlvE_clEvENKUlvE2_clEvEUllE_St5arrayIPcLm2EELi4E23TrivialOffsetCalculatorILi1EjESB_NS0_6memory15LoadWithoutCastENSC_16StoreWithoutCastEEEviT_T0_T2_T3_T4_T5_)
        /*1c10*/ 	.word	0x00000000


	//----- nvinfo : EIATTR_MIN_STACK_SIZE
	.align		4
.L_1249:
        /*1c14*/ 	.byte	0x04, 0x12
        /*1c16*/ 	.short	(.L_1251 - .L_1250)
	.align		4
.L_1250:
        /*1c18*/ 	.word	index@(_ZN2at6native29vectorized_elementwise_kernelILi2EZZZNS0_19signbit_kernel_cudaERNS_18TensorIteratorBaseEENKUlvE_clEvENKUlvE2_clEvEUllE_St5arrayIPcLm2EEEEviT0_T1_)
        /*1c1c*/ 	.word	0x00000000


	//----- nvinfo : EIATTR_MIN_STACK_SIZE
	.align		4
.L_1251:
        /*1c20*/ 	.byte	0x04, 0x12
        /*1c22*/ 	.short	(.L_1253 - .L_1252)
	.align		4
.L_1252:
        /*1c24*/ 	.word	index@(_ZN2at6native29vectorized_elementwise_kernelILi4EZZZNS0_19signbit_kernel_cudaERNS_18TensorIteratorBaseEENKUlvE_clEvENKUlvE2_clEvEUllE_St5arrayIPcLm2EEEEviT0_T1_)
        /*1c28*/ 	.word	0x00000000


	//----- nvinfo : EIATTR_MIN_STACK_SIZE
	.align		4
.L_1253:
        /*1c2c*/ 	.byte	0x04, 0x12
        /*1c2e*/ 	.short	(.L_1255 - .L_1254)
	.align		4
.L_1254:
        /*1c30*/ 	.word	index@(_ZN2at6native29vectorized_elementwise_kernelILi8EZZZNS0_19signbit_kernel_cudaERNS_18TensorIteratorBaseEENKUlvE_clEvENKUlvE2_clEvEUllE_St5arrayIPcLm2EEEEviT0_T1_)
        /*1c34*/ 	.word	0x00000000


	//----- nvinfo : EIATTR_MIN_STACK_SIZE
	.align		4
.L_1255:
        /*1c38*/ 	.byte	0x04, 0x12
        /*1c3a*/ 	.short	(.L_1257 - .L_1256)
	.align		4
.L_1256:
        /*1c3c*/ 	.word	index@(_ZN2at6native18elementwise_kernelILi128ELi4EZNS0_15gpu_kernel_implIZZZNS0_19signbit_kernel_cudaERNS_18TensorIteratorBaseEENKUlvE_clEvENKUlvE1_clEvEUliE_EEvS4_RKT_EUliE_EEviT1_)
        /*1c40*/ 	.word	0x00000000


	//----- nvinfo : EIATTR_MIN_STACK_SIZE
	.align		4
.L_1257:
        /*1c44*/ 	.byte	0x04, 0x12
        /*1c46*/ 	.short	(.L_1259 - .L_1258)
	.align		4
.L_1258:
        /*1c48*/ 	.word	index@(_ZN2at6native27unrolled_elementwise_kernelIZZZNS0_19signbit_kernel_cudaERNS_18TensorIteratorBaseEENKUlvE_clEvENKUlvE1_clEvEUliE_St5arrayIPcLm2EELi4E23TrivialOffsetCalculatorILi1EjESB_NS0_6memory12LoadWithCastILi1EEENSC_13StoreWithCastILi1EEEEEviT_T0_T2_T3_T4_T5_)
        /*1c4c*/ 	.word	0x00000000


	//----- nvinfo : EIATTR_MIN_STACK_SIZE
	.align		4
.L_1259:
        /*1c50*/ 	.byte	0x04, 0x12
        /*1c52*/ 	.short	(.L_1261 - .L_1260)
	.align		4
.L_1260:
        /*1c54*/ 	.word	index@(_ZN2at6native18elementwise_kernelILi128ELi4EZNS0_22gpu_kernel_impl_nocastIZZZNS0_19signbit_kernel_cudaERNS_18TensorIteratorBaseEENKUlvE_clEvENKUlvE1_clEvEUliE_EEvS4_RKT_EUliE_EEviT1_)
        /*1c58*/ 	.word	0x00000000


	//----- nvinfo : EIATTR_MIN_STACK_SIZE
	.align		4
.L_1261:
        /*1c5c*/ 	.byte	0x04, 0x12
        /*1c5e*/ 	.short	(.L_1263 - .L_1262)
	.align		4
.L_1262:
        /*1c60*/ 	.word	index@(_ZN2at6native27unrolled_elementwise_kernelIZZZNS0_19signbit_kernel_cudaERNS_18TensorIteratorBaseEENKUlvE_clEvENKUlvE1_clEvEUliE_St5arrayIPcLm2EELi4E23TrivialOffsetCalculatorILi1EjESB_NS0_6memory15LoadWithoutCastENSC_16StoreWithoutCastEEEviT_T0_T2_T3_T4_T5_)
        /*1c64*/ 	.word	0x00000000


	//----- nvinfo : EIATTR_MIN_STACK_SIZE
	.align		4
.L_1263:
        /*1c68*/ 	.byte	0x04, 0x12
        /*1c6a*/ 	.short	(.L_1265 - .L_1264)
	.align		4
.L_1264:
        /*1c6c*/ 	.word	index@(_ZN2at6native29vectorized_elementwise_kernelILi2EZZZNS0_19signbit_kernel_cudaERNS_18TensorIteratorBaseEENKUlvE_clEvENKUlvE1_clEvEUliE_St5arrayIPcLm2EEEEviT0_T1_)
        /*1c70*/ 	.word	0x00000000


	//----- nvinfo : EIATTR_MIN_STACK_SIZE
	.align		4
.L_1265:
        /*1c74*/ 	.byte	0x04, 0x12
        /*1c76*/ 	.short	(.L_1267 - .L_1266)
	.align		4
.L_1266:
        /*1c78*/ 	.word	index@(_ZN2at6native29vectorized_elementwise_kernelILi4EZZZNS0_19signbit_kernel_cudaERNS_18TensorIteratorBaseEENKUlvE_clEvENKUlvE1_clEvEUliE_St5arrayIPcLm2EEEEviT0_T1_)
        /*1c7c*/ 	.word	0x00000000


	//----- nvinfo : EIATTR_MIN_STACK_SIZE
	.align		4
.L_1267:
        /*1c80*/ 	.byte	0x04, 0x12
        /*1c82*/ 	.short	(.L_1269 - .L_1268)
	.align		4
.L_1268:
        /*1c84*/ 	.word	index@(_ZN2at6native29vectorized_elementwise_kernelILi8EZZZNS0_19signbit_kernel_cudaERNS_18TensorIteratorBaseEENKUlvE_clEvENKUlvE1_clEvEUliE_St5arrayIPcLm2EEEEviT0_T1_)
        /*1c88*/ 	.word	0x00000000


	//----- nvinfo : EIATTR_MIN_STACK_SIZE
	.align		4
.L_1269:
        /*1c8c*/ 	.byte	0x04, 0x12
        /*1c8e*/ 	.short	(.L_1271 - .L_1270)
	.align		4
.L_1270:
        /*1c90*/ 	.word	index@(_ZN2at6native18elementwise_kernelILi128ELi4EZNS0_15gpu_kernel_implIZZZNS0_19signbit_kernel_cudaERNS_18TensorIteratorBaseEENKUlvE_clEvENKUlvE0_clEvEUlaE_EEvS4_RKT_EUliE_EEviT1_)
        /*1c94*/ 	.word	0x00000000


	//----- nvinfo : EIATTR_MIN_STACK_SIZE
	.align		4
.L_1271:
        /*1c98*/ 	.byte	0x04, 0x12
        /*1c9a*/ 	.short	(.L_1273 - .L_1272)
	.align		4
.L_1272:
        /*1c9c*/ 	.word	index@(_ZN2at6native27unrolled_elementwise_kernelIZZZNS0_19signbit_kernel_cudaERNS_18TensorIteratorBaseEENKUlvE_clEvENKUlvE0_clEvEUlaE_St5arrayIPcLm2EELi4E23TrivialOffsetCalculatorILi1EjESB_NS0_6memory12LoadWithCastILi1EEENSC_13StoreWithCastILi1EEEEEviT_T0_T2_T3_T4_T5_)
        /*1ca0*/ 	.word	0x00000000


	//----- nvinfo : EIATTR_MIN_STACK_SIZE
	.align		4
.L_1273:
        /*1ca4*/ 	.byte	0x04, 0x12
        /*1ca6*/ 	.short	(.L_1275 - .L_1274)
	.align		4
.L_1274:
        /*1ca8*/ 	.word	index@(_ZN2at6native18elementwise_kernelILi128ELi4EZNS0_22gpu_kernel_impl_nocastIZZZNS0_19signbit_kernel_cudaERNS_18TensorIteratorBaseEENKUlvE_clEvENKUlvE0_clEvEUlaE_EEvS4_RKT_EUliE_EEviT1_)
        /*1cac*/ 	.word	0x00000000


	//----- nvinfo : EIATTR_MIN_STACK_SIZE
	.align		4
.L_1275:
        /*1cb0*/ 	.byte	0x04, 0x12
        /*1cb2*/ 	.short	(.L_1277 - .L_1276)
	.align		4
.L_1276:
        /*1cb4*/ 	.word	index@(_ZN2at6native27unrolled_elementwise_kernelIZZZNS0_19signbit_kernel_cudaERNS_18TensorIteratorBaseEENKUlvE_clEvENKUlvE0_clEvEUlaE_St5arrayIPcLm2EELi4E23TrivialOffsetCalculatorILi1EjESB_NS0_6memory15LoadWithoutCastENSC_16StoreWithoutCastEEEviT_T0_T2_T3_T4_T5_)
        /*1cb8*/ 	.word	0x00000000


	//----- nvinfo : EIATTR_MIN_STACK_SIZE
	.align		4
.L_1277:
        /*1cbc*/ 	.byte	0x04, 0x12
        /*1cbe*/ 	.short	(.L_1279 - .L_1278)
	.align		4
.L_1278:
        /*1cc0*/ 	.word	index@(_ZN2at6native29vectorized_elementwise_kernelILi2EZZZNS0_19signbit_kernel_cudaERNS_18TensorIteratorBaseEENKUlvE_clEvENKUlvE0_clEvEUlaE_St5arrayIPcLm2EEEEviT0_T1_)
        /*1cc4*/ 	.word	0x00000000


	//----- nvinfo : EIATTR_MIN_STACK_SIZE
	.align		4
.L_1279:
        /*1cc8*/ 	.byte	0x04, 0x12
        /*1cca*/ 	.short	(.L_1281 - .L_1280)
	.align		4
.L_1280:
        /*1ccc*/ 	.word	index@(_ZN2at6native29vectorized_elementwise_kernelILi4EZZZNS0_19signbit_kernel_cudaERNS_18TensorIteratorBaseEENKUlvE_clEvENKUlvE0_clEvEUlaE_St5arrayIPcLm2EEEEviT0_T1_)
        /*1cd0*/ 	.word	0x00000000


	//----- nvinfo : EIATTR_MIN_STACK_SIZE
	.align		4
.L_1281:
        /*1cd4*/ 	.byte	0x04, 0x12
        /*1cd6*/ 	.short	(.L_1283 - .L_1282)
	.align		4
.L_1282:
        /*1cd8*/ 	.word	index@(_ZN2at6native29vectorized_elementwise_kernelILi8EZZZNS0_19signbit_kernel_cudaERNS_18TensorIteratorBaseEENKUlvE_clEvENKUlvE0_clEvEUlaE_St5arrayIPcLm2EEEEviT0_T1_)
        /*1cdc*/ 	.word	0x00000000


	//----- nvinfo : EIATTR_MIN_STACK_SIZE
	.align		4
.L_1283:
        /*1ce0*/ 	.byte	0x04, 0x12
        /*1ce2*/ 	.short	(.L_1285 - .L_1284)
	.align		4
.L_1284:
        /*1ce4*/ 	.word	index@(_ZN2at6native18elementwise_kernelILi128ELi4EZNS0_15gpu_kernel_implIZZZNS0_19signbit_kernel_cudaERNS_18TensorIteratorBaseEENKUlvE_clEvENKUlvE_clEvEUlhE_EEvS4_RKT_EUliE_EEviT1_)
        /*1ce8*/ 	.word	0x00000000


	//----- nvinfo : EIATTR_MIN_STACK_SIZE
	.align		4
.L_1285:
        /*1cec*/ 	.byte	0x04, 0x12
        /*1cee*/ 	.short	(.L_1287 - .L_1286)
	.align		4
.L_1286:
        /*1cf0*/ 	.word	index@(_ZN2at6native27unrolled_elementwise_kernelIZZZNS0_19signbit_kernel_cudaERNS_18TensorIteratorBaseEENKUlvE_clEvENKUlvE_clEvEUlhE_St5arrayIPcLm2EELi4E23TrivialOffsetCalculatorILi1EjESB_NS0_6memory12LoadWithCastILi1EEENSC_13StoreWithCastILi1EEEEEviT_T0_T2_T3_T4_T5_)
        /*1cf4*/ 	.word	0x00000000


	//----- nvinfo : EIATTR_MIN_STACK_SIZE
	.align		4
.L_1287:
        /*1cf8*/ 	.byte	0x04, 0x12
        /*1cfa*/ 	.short	(.L_1289 - .L_1288)
	.align		4
.L_1288:
        /*1cfc*/ 	.word	index@(_ZN2at6native18elementwise_kernelILi128ELi4EZNS0_22gpu_kernel_impl_nocastIZZZNS0_19signbit_kernel_cudaERNS_18TensorIteratorBaseEENKUlvE_clEvENKUlvE_clEvEUlhE_EEvS4_RKT_EUliE_EEviT1_)
        /*1d00*/ 	.word	0x00000000


	//----- nvinfo : EIATTR_MIN_STACK_SIZE
	.align		4
.L_1289:
        /*1d04*/ 	.byte	0x04, 0x12
        /*1d06*/ 	.short	(.L_1291 - .L_1290)
	.align		4
.L_1290:
        /*1d08*/ 	.word	index@(_ZN2at6native27unrolled_elementwise_kernelIZZZNS0_19signbit_kernel_cudaERNS_18TensorIteratorBaseEENKUlvE_clEvENKUlvE_clEvEUlhE_St5arrayIPcLm2EELi4E23TrivialOffsetCalculatorILi1EjESB_NS0_6memory15LoadWithoutCastENSC_16StoreWithoutCastEEEviT_T0_T2_T3_T4_T5_)
        /*1d0c*/ 	.word	0x00000000


	//----- nvinfo : EIATTR_MIN_STACK_SIZE
	.align		4
.L_1291:
        /*1d10*/ 	.byte	0x04, 0x12
        /*1d12*/ 	.short	(.L_1293 - .L_1292)
	.align		4
.L_1292:
        /*1d14*/ 	.word	index@(_ZN2at6native29vectorized_elementwise_kernelILi2EZZZNS0_19signbit_kernel_cudaERNS_18TensorIteratorBaseEENKUlvE_clEvENKUlvE_clEvEUlhE_St5arrayIPcLm2EEEEviT0_T1_)
        /*1d18*/ 	.word	0x00000000


	//----- nvinfo : EIATTR_MIN_STACK_SIZE
	.align		4
.L_1293:
        /*1d1c*/ 	.byte	0x04, 0x12
        /*1d1e*/ 	.short	(.L_1295 - .L_1294)
	.align		4
.L_1294:
        /*1d20*/ 	.word	index@(_ZN2at6native29vectorized_elementwise_kernelILi4EZZZNS0_19signbit_kernel_cudaERNS_18TensorIteratorBaseEENKUlvE_clEvENKUlvE_clEvEUlhE_St5arrayIPcLm2EEEEviT0_T1_)
        /*1d24*/ 	.word	0x00000000


	//----- nvinfo : EIATTR_MIN_STACK_SIZE
	.align		4
.L_1295:
        /*1d28*/ 	.byte	0x04, 0x12
        /*1d2a*/ 	.short	(.L_1297 - .L_1296)
	.align		4
.L_1296:
        /*1d2c*/ 	.word	index@(_ZN2at6native29vectorized_elementwise_kernelILi8EZZZNS0_19signbit_kernel_cudaERNS_18TensorIteratorBaseEENKUlvE_clEvENKUlvE_clEvEUlhE_St5arrayIPcLm2EEEEviT0_T1_)
        /*1d30*/ 	.word	0x00000000


	//----- nvinfo : EIATTR_MIN_STACK_SIZE
	.align		4
.L_1297:
        /*1d34*/ 	.byte	0x04, 0x12
        /*1d36*/ 	.short	(.L_1299 - .L_1298)
	.align		4
.L_1298:
        /*1d38*/ 	.word	index@(_ZN2at6native18elementwise_kernelILi128ELi4EZNS0_15gpu_kernel_implIZZZNS0_16sign_kernel_cudaERNS_18TensorIteratorBaseEENKUlvE_clEvENKUlvE7_clEvEUlN3c108BFloat16EE_EEvS4_RKT_EUliE_EEviT1_)
        /*1d3c*/ 	.word	0x00000000


	//----- nvinfo : EIATTR_MIN_STACK_SIZE
	.align		4
.L_1299:
        /*1d40*/ 	.byte	0x04, 0x12
        /*1d42*/ 	.short	(.L_1301 - .L_1300)
	.align		4
.L_1300:
        /*1d44*/ 	.word	index@(_ZN2at6native27unrolled_elementwise_kernelIZZZNS0_16sign_kernel_cudaERNS_18TensorIteratorBaseEENKUlvE_clEvENKUlvE7_clEvEUlN3c108BFloat16EE_St5arrayIPcLm2EELi4E23TrivialOffsetCalculatorILi1EjESD_NS0_6memory12LoadWithCastILi1EEENSE_13StoreWithCastILi1EEEEEviT_T0_T2_T3_T4_T5_)
        /*1d48*/ 	.word	0x00000000


	//----- nvinfo : EIATTR_MIN_STACK_SIZE
	.align		4
.L_1301:
        /*1d4c*/ 	.byte	0x04, 0x12
        /*1d4e*/ 	.short	(.L_1303 - .L_1302)
	.align		4
.L_1302:
        /*1d50*/ 	.word	index@(_ZN2at6native18elementwise_kernelILi128ELi4EZNS0_22gpu_kernel_impl_nocastIZZZNS0_16sign_kernel_cudaERNS_18TensorIteratorBaseEENKUlvE_clEvENKUlvE7_clEvEUlN3c108BFloat16EE_EEvS4_RKT_EUliE_EEviT1_)
        /*1d54*/ 	.word	0x00000000


	//----- nvinfo : EIATTR_MIN_STACK_SIZE
	.align		4
.L_1303:
        /*1d58*/ 	.byte	0x04, 0x12
        /*1d5a*/ 	.short	(.L_1305 - .L_1304)
	.align		4
.L_1304:
        /*1d5c*/ 	.word	index@(_ZN2at6native27unrolled_elementwise_kernelIZZZNS0_16sign_kernel_cudaERNS_18TensorIteratorBaseEENKUlvE_clEvENKUlvE7_clEvEUlN3c108BFloat16EE_St5arrayIPcLm2EELi4E23TrivialOffsetCalculatorILi1EjESD_NS0_6memory15LoadWithoutCastENSE_16StoreWithoutCastEEEviT_T0_T2_T3_T4_T5_)
        /*1d60*/ 	.word	0x00000000


	//----- nvinfo : EIATTR_MIN_STACK_SIZE
	.align		4
.L_1305:
        /*1d64*/ 	.byte	0x04, 0x12
        /*1d66*/ 	.short	(.L_1307 - .L_1306)
	.align		4
.L_1306:
        /*1d68*/ 	.word	index@(_ZN2at6native29vectorized_elementwise_kernelILi2EZZZNS0_16sign_kernel_cudaERNS_18TensorIteratorBaseEENKUlvE_clEvENKUlvE7_clEvEUlN3c108BFloat16EE_St5arrayIPcLm2EEEEviT0_T1_)
        /*1d6c*/ 	.word	0x00000000


	//----- nvinfo : EIATTR_MIN_STACK_SIZE
	.align		4
.L_1307:
        /*1d70*/ 	.byte	0x04, 0x12
        /*1d72*/ 	.short	(.L_1309 - .L_1308)
	.align		4
.L_1308:
        /*1d74*/ 	.word	index@(_ZN2at6native29vectorized_elementwise_kernelILi4EZZZNS0_16sign_kernel_cudaERNS_18TensorIteratorBaseEENKUlvE_clEvENKUlvE7_clEvEUlN3c108BFloat16EE_St5arrayIPcLm2EEEEviT0_T1_)
        /*1d78*/ 	.word	0x00000000


	//----- nvinfo : EIATTR_MIN_STACK_SIZE
	.align		4
.L_1309:
        /*1d7c*/ 	.byte	0x04, 0x12
        /*1d7e*/ 	.short	(.L_1311 - .L_1310)
	.align		4
.L_1310:
        /*1d80*/ 	.word	index@(_ZN2at6native29vectorized_elementwise_kernelILi8EZZZNS0_16sign_kernel_cudaERNS_18TensorIteratorBaseEENKUlvE_clEvENKUlvE7_clEvEUlN3c108BFloat16EE_St5arrayIPcLm2EEEEviT0_T1_)
        /*1d84*/ 	.word	0x00000000


	//----- nvinfo : EIATTR_MIN_STACK_SIZE
	.align		4
.L_1311:
        /*1d88*/ 	.byte	0x04, 0x12
        /*1d8a*/ 	.short	(.L_1313 - .L_1312)
	.align		4
.L_1312:
        /*1d8c*/ 	.word	index@(_ZN2at6native18elementwise_kernelILi128ELi4EZNS0_15gpu_kernel_implIZZZNS0_16sign_kernel_cudaERNS_18TensorIteratorBaseEENKUlvE_clEvENKUlvE6_clEvEUlN3c104HalfEE_EEvS4_RKT_EUliE_EEviT1_)
        /*1d90*/ 	.word	0x00000000


	//----- nvinfo : EIATTR_MIN_STACK_SIZE
	.align		4
.L_1313:
        /*1d94*/ 	.byte	0x04, 0x12
        /*1d96*/ 	.short	(.L_1315 - .L_1314)
	.align		4
.L_1314:
        /*1d98*/ 	.word	index@(_ZN2at6native27unrolled_elementwise_kernelIZZZNS0_16sign_kernel_cudaERNS_18TensorIteratorBaseEENKUlvE_clEvENKUlvE6_clEvEUlN3c104HalfEE_St5arrayIPcLm2EELi4E23TrivialOffsetCalculatorILi1EjESD_NS0_6memory12LoadWithCastILi1EEENSE_13StoreWithCastILi1EEEEEviT_T0_T2_T3_T4_T5_)
        /*1d9c*/ 	.word	0x00000000


	//----- nvinfo : EIATTR_MIN_STACK_SIZE
	.align		4
.L_1315:
        /*1da0*/ 	.byte	0x04, 0x12
        /*1da2*/ 	.short	(.L_1317 - .L_1316)
	.align		4
.L_1316:
        /*1da4*/ 	.word	index@(_ZN2at6native18elementwise_kernelILi128ELi4EZNS0_22gpu_kernel_impl_nocastIZZZNS0_16sign_kernel_cudaERNS_18TensorIteratorBaseEENKUlvE_clEvENKUlvE6_clEvEUlN3c104HalfEE_EEvS4_RKT_EUliE_EEviT1_)
        /*1da8*/ 	.word	0x00000000


	//----- nvinfo : EIATTR_MIN_STACK_SIZE
	.align		4
.L_1317:
        /*1dac*/ 	.byte	0x04, 0x12
        /*1dae*/ 	.short	(.L_1319 - .L_1318)
	.align		4
.L_1318:
        /*1db0*/ 	.word	index@(_ZN2at6native27unrolled_elementwise_kernelIZZZNS0_16sign_kernel_cudaERNS_18TensorIteratorBaseEENKUlvE_clEvENKUlvE6_clEvEUlN3c104HalfEE_St5arrayIPcLm2EELi4E23TrivialOffsetCalculatorILi1EjESD_NS0_6memory15LoadWithoutCastENSE_16StoreWithoutCastEEEviT_T0_T2_T3_T4_T5_)
        /*1db4*/ 	.word	0x00000000


	//----- nvinfo : EIATTR_MIN_STACK_SIZE
	.align		4
.L_1319:
        /*1db8*/ 	.byte	0x04, 0x12
        /*1dba*/ 	.short	(.L_1321 - .L_1320)
	.align		4
.L_1320:
        /*1dbc*/ 	.word	index@(_ZN2at6native29vectorized_elementwise_kernelILi2EZZZNS0_16sign_kernel_cudaERNS_18TensorIteratorBaseEENKUlvE_clEvENKUlvE6_clEvEUlN3c104HalfEE_St5arrayIPcLm2EEEEviT0_T1_)
        /*1dc0*/ 	.word	0x00000000


	//----- nvinfo : EIATTR_MIN_STACK_SIZE
	.align		4
.L_1321:
        /*1dc4*/ 	.byte	0x04, 0x12
        /*1dc6*/ 	.short	(.L_1323 - .L_1322)
	.align		4
.L_1322:
        /*1dc8*/ 	.word	index@(_ZN2at6native29vectorized_elementwise_kernelILi4EZZZNS0_16sign_kernel_cudaERNS_18TensorIteratorBaseEENKUlvE_clEvENKUlvE6_clEvEUlN3c104HalfEE_St5arrayIPcLm2EEEEviT0_T1_)
        /*1dcc*/ 	.word	0x00000000


	//----- nvinfo : EIATTR_MIN_STACK_SIZE
	.align		4
.L_1323:
        /*1dd0*/ 	.byte	0x04, 0x12
        /*1dd2*/ 	.short	(.L_1325 - .L_1324)
	.align		4
.L_1324:
        /*1dd4*/ 	.word	index@(_ZN2at6native29vectorized_elementwise_kernelILi8EZZZNS0_16sign_kernel_cudaERNS_18TensorIteratorBaseEENKUlvE_clEvENKUlvE6_clEvEUlN3c104HalfEE_St5arrayIPcLm2EEEEviT0_T1_)
        /*1dd8*/ 	.word	0x00000000


	//----- nvinfo : EIATTR_MIN_STACK_SIZE
	.align		4
.L_1325:
        /*1ddc*/ 	.byte	0x04, 0x12
        /*1dde*/ 	.short	(.L_1327 - .L_1326)
	.align		4
.L_1326:
        /*1de0*/ 	.word	index@(_ZN2at6native18elementwise_kernelILi128ELi4EZNS0_15gpu_kernel_implIZZZNS0_16sign_kernel_cudaERNS_18TensorIteratorBaseEENKUlvE_clEvENKUlvE5_clEvEUlfE_EEvS4_RKT_EUliE_EEviT1_)
        /*1de4*/ 	.word	0x00000000


	//----- nvinfo : EIATTR_MIN_STACK_SIZE
	.align		4
.L_1327:
        /*1de8*/ 	.byte	0x04, 0x12
        /*1dea*/ 	.short	(.L_1329 - .L_1328)
	.align		4
.L_1328:
        /*1dec*/ 	.word	index@(_ZN2at6native27unrolled_elementwise_kernelIZZZNS0_16sign_kernel_cudaERNS_18TensorIteratorBaseEENKUlvE_clEvENKUlvE5_clEvEUlfE_St5arrayIPcLm2EELi4E23TrivialOffsetCalculatorILi1EjESB_NS0_6memory12LoadWithCastILi1EEENSC_13StoreWithCastILi1EEEEEviT_T0_T2_T3_T4_T5_)
        /*1df0*/ 	.word	0x00000000


	//----- nvinfo : EIATTR_MIN_STACK_SIZE
	.align		4
.L_1329:
        /*1df4*/ 	.byte	0x04, 0x12
        /*1df6*/ 	.short	(.L_1331 - .L_1330)
	.align		4
.L_1330:
        /*1df8*/ 	.word	index@(_ZN2at6native18elementwise_kernelILi128ELi2EZNS0_22gpu_kernel_impl_nocastIZZZNS0_16sign_kernel_cudaERNS_18TensorIteratorBaseEENKUlvE_clEvENKUlvE5_clEvEUlfE_EEvS4_RKT_EUliE_EEviT1_)
        /*1dfc*/ 	.word	0x00000000


	//----- nvinfo : EIATTR_MIN_STACK_SIZE
	.align		4
.L_1331:
        /*1e00*/ 	.byte	0x04, 0x12
        /*1e02*/ 	.short	(.L_1333 - .L_1332)
	.align		4
.L_1332:
        /*1e04*/ 	.word	index@(_ZN2at6native27unrolled_elementwise_kernelIZZZNS0_16sign_kernel_cudaERNS_18TensorIteratorBaseEENKUlvE_clEvENKUlvE5_clEvEUlfE_St5arrayIPcLm2EELi4E23TrivialOffsetCalculatorILi1EjESB_NS0_6memory15LoadWithoutCastENSC_16StoreWithoutCastEEEviT_T0_T2_T3_T4_T5_)
        /*1e08*/ 	.word	0x00000000


	//----- nvinfo : EIATTR_MIN_STACK_SIZE
	.align		4
.L_1333:
        /*1e0c*/ 	.byte	0x04, 0x12
        /*1e0e*/ 	.short	(.L_1335 - .L_1334)
	.align		4
.L_1334:
        /*1e10*/ 	.word	index@(_ZN2at6native29vectorized_elementwise_kernelILi2EZZZNS0_16sign_kernel_cudaERNS_18TensorIteratorBaseEENKUlvE_clEvENKUlvE5_clEvEUlfE_St5arrayIPcLm2EEEEviT0_T1_)
        /*1e14*/ 	.word	0x00000000


	//----- nvinfo : EIATTR_MIN_STACK_SIZE
	.align		4
.L_1335:
        /*1e18*/ 	.byte	0x04, 0x12
        /*1e1a*/ 	.short	(.L_1337 - .L_1336)
	.align		4
.L_1336:
        /*1e1c*/ 	.word	index@(_ZN2at6native29vectorized_elementwise_kernelILi4EZZZNS0_16sign_kernel_cudaERNS_18TensorIteratorBaseEENKUlvE_clEvENKUlvE5_clEvEUlfE_St5arrayIPcLm2EEEEviT0_T1_)
        /*1e20*/ 	.word	0x00000000


	//----- nvinfo : EIATTR_MIN_STACK_SIZE
	.align		4
.L_1337:
        /*1e24*/ 	.byte	0x04, 0x12
        /*1e26*/ 	.short	(.L_1339 - .L_1338)
	.align		4
.L_1338:
        /*1e28*/ 	.word	index@(_ZN2at6native29vectorized_elementwise_kernelILi8EZZZNS0_16sign_kernel_cudaERNS_18TensorIteratorBaseEENKUlvE_clEvENKUlvE5_clEvEUlfE_St5arrayIPcLm2EEEEviT0_T1_)
        /*1e2c*/ 	.word	0x00000000


	//----- nvinfo : EIATTR_MIN_STACK_SIZE
	.align		4
.L_1339:
        /*1e30*/ 	.byte	0x04, 0x12
        /*1e32*/ 	.short	(.L_1341 - .L_1340)
	.align		4
.L_1340:
        /*1e34*/ 	.word	index@(_ZN2at6native18elementwise_kernelILi128ELi4EZNS0_15gpu_kernel_implIZZZNS0_16sign_kernel_cudaERNS_18TensorIteratorBaseEENKUlvE_clEvENKUlvE4_clEvEUldE_EEvS4_RKT_EUliE_EEviT1_)
        /*1e38*/ 	.word	0x00000000


	//----- nvinfo : EIATTR_MIN_STACK_SIZE
	.align		4
.L_1341:
        /*1e3c*/ 	.byte	0x04, 0x12
        /*1e3e*/ 	.short	(.L_1343 - .L_1342)
	.align		4
.L_1342:
        /*1e40*/ 	.word	index@(_ZN2at6native27unrolled_elementwise_kernelIZZZNS0_16sign_kernel_cudaERNS_18TensorIteratorBaseEENKUlvE_clEvENKUlvE4_clEvEUldE_St5arrayIPcLm2EELi4E23TrivialOffsetCalculatorILi1EjESB_NS0_6memory12LoadWithCastILi1EEENSC_13StoreWithCastILi1EEEEEviT_T0_T2_T3_T4_T5_)
        /*1e44*/ 	.word	0x00000000


	//----- nvinfo : EIATTR_MIN_STACK_SIZE
	.align		4
.L_1343:
        /*1e48*/ 	.byte	0x04, 0x12
        /*1e4a*/ 	.short	(.L_1345 - .L_1344)
	.align		4
.L_1344:
        /*1e4c*/ 	.word	index@(_ZN2at6native18elementwise_kernelILi128ELi2EZNS0_22gpu_kernel_impl_nocastIZZZNS0_16sign_kernel_cudaERNS_18TensorIteratorBaseEENKUlvE_clEvENKUlvE4_clEvEUldE_EEvS4_RKT_EUliE_EEviT1_)
        /*1e50*/ 	.word	0x00000000


	//----- nvinfo : EIATTR_MIN_STACK_SIZE
	.align		4
.L_1345:
        /*1e54*/ 	.byte	0x04, 0x12
        /*1e56*/ 	.short	(.L_1347 - .L_1346)
	.align		4
.L_1346:
        /*1e58*/ 	.word	index@(_ZN2at6native27unrolled_elementwise_kernelIZZZNS0_16sign_kernel_cudaERNS_18TensorIteratorBaseEENKUlvE_clEvENKUlvE4_clEvEUldE_St5arrayIPcLm2EELi4E23TrivialOffsetCalculatorILi1EjESB_NS0_6memory15LoadWithoutCastENSC_16StoreWithoutCastEEEviT_T0_T2_T3_T4_T5_)
        /*1e5c*/ 	.word	0x00000000


	//----- nvinfo : EIATTR_MIN_STACK_SIZE
	.align		4
.L_1347:
        /*1e60*/ 	.byte	0x04, 0x12
        /*1e62*/ 	.short	(.L_1349 - .L_1348)
	.align		4
.L_1348:
        /*1e64*/ 	.word	index@(_ZN2at6native29vectorized_elementwise_kernelILi2EZZZNS0_16sign_kernel_cudaERNS_18TensorIteratorBaseEENKUlvE_clEvENKUlvE4_clEvEUldE_St5arrayIPcLm2EEEEviT0_T1_)
        /*1e68*/ 	.word	0x00000000


	//----- nvinfo : EIATTR_MIN_STACK_SIZE
	.align		4
.L_1349:
        /*1e6c*/ 	.byte	0x04, 0x12
        /*1e6e*/ 	.short	(.L_1351 - .L_1350)
	.align		4
.L_1350:
        /*1e70*/ 	.word	index@(_ZN2at6native29vectorized_elementwise_kernelILi4EZZZNS0_16sign_kernel_cudaERNS_18TensorIteratorBaseEENKUlvE_clEvENKUlvE4_clEvEUldE_St5arrayIPcLm2EEEEviT0_T1_)
        /*1e74*/ 	.word	0x00000000


	//----- nvinfo : EIATTR_MIN_STACK_SIZE
	.align		4
.L_1351:
        /*1e78*/ 	.byte	0x04, 0x12
        /*1e7a*/ 	.short	(.L_1353 - .L_1352)
	.align		4
.L_1352:
        /*1e7c*/ 	.word	index@(_ZN2at6native29vectorized_elementwise_kernelILi8EZZZNS0_16sign_kernel_cudaERNS_18TensorIteratorBaseEENKUlvE_clEvENKUlvE4_clEvEUldE_St5arrayIPcLm2EEEEviT0_T1_)
        /*1e80*/ 	.word	0x00000000


	//----- nvinfo : EIATTR_MIN_STACK_SIZE
	.align		4
.L_1353:
        /*1e84*/ 	.byte	0x04, 0x12
        /*1e86*/ 	.short	(.L_1355 - .L_1354)
	.align		4
.L_1354:
        /*1e88*/ 	.word	index@(_ZN2at6native18elementwise_kernelILi128ELi4EZNS0_15gpu_kernel_implIZZZNS0_16sign_kernel_cudaERNS_18TensorIteratorBaseEENKUlvE_clEvENKUlvE3_clEvEUlsE_EEvS4_RKT_EUliE_EEviT1_)
        /*1e8c*/ 	.word	0x00000000


	//----- nvinfo : EIATTR_MIN_STACK_SIZE
	.align		4
.L_1355:
        /*1e90*/ 	.byte	0x04, 0x12
        /*1e92*/ 	.short	(.L_1357 - .L_1356)
	.align		4
.L_1356:
        /*1e94*/ 	.word	index@(_ZN2at6native27unrolled_elementwise_kernelIZZZNS0_16sign_kernel_cudaERNS_18TensorIteratorBaseEENKUlvE_clEvENKUlvE3_clEvEUlsE_St5arrayIPcLm2EELi4E23TrivialOffsetCalculatorILi1EjESB_NS0_6memory12LoadWithCastILi1EEENSC_13StoreWithCastILi1EEEEEviT_T0_T2_T3_T4_T5_)
        /*1e98*/ 	.word	0x00000000


	//----- nvinfo : EIATTR_MIN_STACK_SIZE
	.align		4
.L_1357:
        /*1e9c*/ 	.byte	0x04, 0x12
        /*1e9e*/ 	.short	(.L_1359 - .L_1358)
	.align		4
.L_1358:
        /*1ea0*/ 	.word	index@(_ZN2at6native18elementwise_kernelILi128ELi4EZNS0_22gpu_kernel_impl_nocastIZZZNS0_16sign_kernel_cudaERNS_18TensorIteratorBaseEENKUlvE_clEvENKUlvE3_clEvEUlsE_EEvS4_RKT_EUliE_EEviT1_)
        /*1ea4*/ 	.word	0x00000000


	//----- nvinfo : EIATTR_MIN_STACK_SIZE
	.align		4
.L_1359:
        /*1ea8*/ 	.byte	0x04, 0x12
        /*1eaa*/ 	.short	(.L_1361 - .L_1360)
	.align		4
.L_1360:
        /*1eac*/ 	.word	index@(_ZN2at6native27unrolled_elementwise_kernelIZZZNS0_16sign_kernel_cudaERNS_18TensorIteratorBaseEENKUlvE_clEvENKUlvE3_clEvEUlsE_St5arrayIPcLm2EELi4E23TrivialOffsetCalculatorILi1EjESB_NS0_6memory15LoadWithoutCastENSC_16StoreWithoutCastEEEviT_T0_T2_T3_T4_T5_)
        /*1eb0*/ 	.word	0x00000000


	//----- nvinfo : EIATTR_MIN_STACK_SIZE
	.align		4
.L_1361:
        /*1eb4*/ 	.byte	0x04, 0x12
        /*1eb6*/ 	.short	(.L_1363 - .L_1362)
	.align		4
.L_1362:
        /*1eb8*/ 	.word	index@(_ZN2at6native29vectorized_elementwise_kernelILi2EZZZNS0_16sign_kernel_cudaERNS_18TensorIteratorBaseEENKUlvE_clEvENKUlvE3_clEvEUlsE_St5arrayIPcLm2EEEEviT0_T1_)
        /*1ebc*/ 	.word	0x00000000


	//----- nvinfo : EIATTR_MIN_STACK_SIZE
	.align		4
.L_1363:
        /*1ec0*/ 	.byte	0x04, 0x12
        /*1ec2*/ 	.short	(.L_1365 - .L_1364)
	.align		4
.L_1364:
        /*1ec4*/ 	.word	index@(_ZN2at6native29vectorized_elementwise_kernelILi4EZZZNS0_16sign_kernel_cudaERNS_18TensorIteratorBaseEENKUlvE_clEvENKUlvE3_clEvEUlsE_St5arrayIPcLm2EEEEviT0_T1_)
        /*1ec8*/ 	.word	0x00000000


	//----- nvinfo : EIATTR_MIN_STACK_SIZE
	.align		4
.L_1365:
        /*1ecc*/ 	.byte	0x04, 0x12
        /*1ece*/ 	.short	(.L_1367 - .L_1366)
	.align		4
.L_1366:
        /*1ed0*/ 	.word	index@(_ZN2at6native29vectorized_elementwise_kernelILi8EZZZNS0_16sign_kernel_cudaERNS_18TensorIteratorBaseEENKUlvE_clEvENKUlvE3_clEvEUlsE_St5arrayIPcLm2EEEEviT0_T1_)
        /*1ed4*/ 	.word	0x00000000


	//----- nvinfo : EIATTR_MIN_STACK_SIZE
	.align		4
.L_1367:
        /*1ed8*/ 	.byte	0x04, 0x12
        /*1eda*/ 	.short	(.L_1369 - .L_1368)
	.align		4
.L_1368:
        /*1edc*/ 	.word	index@(_ZN2at6native18elementwise_kernelILi128ELi4EZNS0_15gpu_kernel_implIZZZNS0_16sign_kernel_cudaERNS_18TensorIteratorBaseEENKUlvE_clEvENKUlvE2_clEvEUllE_EEvS4_RKT_EUliE_EEviT1_)
        /*1ee0*/ 	.word	0x00000000


	//----- nvinfo : EIATTR_MIN_STACK_SIZE
	.align		4
.L_1369:
        /*1ee4*/ 	.byte	0x04, 0x12
        /*1ee6*/ 	.short	(.L_1371 - .L_1370)
	.align		4
.L_1370:
        /*1ee8*/ 	.word	index@(_ZN2at6native27unrolled_elementwise_kernelIZZZNS0_16sign_kernel_cudaERNS_18TensorIteratorBaseEENKUlvE_clEvENKUlvE2_clEvEUllE_St5arrayIPcLm2EELi4E23TrivialOffsetCalculatorILi1EjESB_NS0_6memory12LoadWithCastILi1EEENSC_13StoreWithCastILi1EEEEEviT_T0_T2_T3_T4_T5_)
        /*1eec*/ 	.word	0x00000000


	//----- nvinfo : EIATTR_MIN_STACK_SIZE
	.align		4
.L_1371:
        /*1ef0*/ 	.byte	0x04, 0x12
        /*1ef2*/ 	.short	(.L_1373 - .L_1372)
	.align		4
.L_1372:
        /*1ef4*/ 	.word	index@(_ZN2at6native18elementwise_kernelILi128ELi2EZNS0_22gpu_kernel_impl_nocastIZZZNS0_16sign_kernel_cudaERNS_18TensorIteratorBaseEENKUlvE_clEvENKUlvE2_clEvEUllE_EEvS4_RKT_EUliE_EEviT1_)
        /*1ef8*/ 	.word	0x00000000


	//----- nvinfo : EIATTR_MIN_STACK_SIZE
	.align		4
.L_1373:
        /*1efc*/ 	.byte	0x04, 0x12
        /*1efe*/ 	.short	(.L_1375 - .L_1374)
	.align		4
.L_1374:
        /*1f00*/ 	.word	index@(_ZN2at6native27unrolled_elementwise_kernelIZZZNS0_16sign_kernel_cudaERNS_18TensorIteratorBaseEENKUlvE_clEvENKUlvE2_clEvEUllE_St5arrayIPcLm2EELi4E23TrivialOffsetCalculatorILi1EjESB_NS0_6memory15LoadWithoutCastENSC_16StoreWithoutCastEEEviT_T0_T2_T3_T4_T5_)
        /*1f04*/ 	.word	0x00000000


	//----- nvinfo : EIATTR_MIN_STACK_SIZE
	.align		4
.L_1375:
        /*1f08*/ 	.byte	0x04, 0x12
        /*1f0a*/ 	.short	(.L_1377 - .L_1376)
	.align		4
.L_1376:
        /*1f0c*/ 	.word	index@(_ZN2at6native29vectorized_elementwise_kernelILi2EZZZNS0_16sign_kernel_cudaERNS_18TensorIteratorBaseEENKUlvE_clEvENKUlvE2_clEvEUllE_St5arrayIPcLm2EEEEviT0_T1_)
        /*1f10*/ 	.word	0x00000000


	//----- nvinfo : EIATTR_MIN_STACK_SIZE
	.align		4
.L_1377:
        /*1f14*/ 	.byte	0x04, 0x12
        /*1f16*/ 	.short	(.L_1379 - .L_1378)
	.align		4
.L_1378:
        /*1f18*/ 	.word	index@(_ZN2at6native29vectorized_elementwise_kernelILi4EZZZNS0_16sign_kernel_cudaERNS_18TensorIteratorBaseEENKUlvE_clEvENKUlvE2_clEvEUllE_St5arrayIPcLm2EEEEviT0_T1_)
        /*1f1c*/ 	.word	0x00000000


	//----- nvinfo : EIATTR_MIN_STACK_SIZE
	.align		4
.L_1379:
        /*1f20*/ 	.byte	0x04, 0x12
        /*1f22*/ 	.short	(.L_1381 - .L_1380)
	.align		4
.L_1380:
        /*1f24*/ 	.word	index@(_ZN2at6native29vectorized_elementwise_kernelILi8EZZZNS0_16sign_kernel_cudaERNS_18TensorIteratorBaseEENKUlvE_clEvENKUlvE2_clEvEUllE_St5arrayIPcLm2EEEEviT0_T1_)
        /*1f28*/ 	.word	0x00000000


	//----- nvinfo : EIATTR_MIN_STACK_SIZE
	.align		4
.L_1381:
        /*1f2c*/ 	.byte	0x04, 0x12
        /*1f2e*/ 	.short	(.L_1383 - .L_1382)
	.align		4
.L_1382:
        /*1f30*/ 	.word	index@(_ZN2at6native18elementwise_kernelILi128ELi4EZNS0_15gpu_kernel_implIZZZNS0_16sign_kernel_cudaERNS_18TensorIteratorBaseEENKUlvE_clEvENKUlvE1_clEvEUliE_EEvS4_RKT_EUliE_EEviT1_)
        /*1f34*/ 	.word	0x00000000


	//----- nvinfo : EIATTR_MIN_STACK_SIZE
	.align		4
.L_1383:
        /*1f38*/ 	.byte	0x04, 0x12
        /*1f3a*/ 	.short	(.L_1385 - .L_1384)
	.align		4
.L_1384:
        /*1f3c*/ 	.word	index@(_ZN2at6native27unrolled_elementwise_kernelIZZZNS0_16sign_kernel_cudaERNS_18TensorIteratorBaseEENKUlvE_clEvENKUlvE1_clEvEUliE_St5arrayIPcLm2EELi4E23TrivialOffsetCalculatorILi1EjESB_NS0_6memory12LoadWithCastILi1EEENSC_13StoreWithCastILi1EEEEEviT_T0_T2_T3_T4_T5_)
        /*1f40*/ 	.word	0x00000000


	//----- nvinfo : EIATTR_MIN_STACK_SIZE
	.align		4
.L_1385:
        /*1f44*/ 	.byte	0x04, 0x12
        /*1f46*/ 	.short	(.L_1387 - .L_1386)
	.align		4
.L_1386:
        /*1f48*/ 	.word	index@(_ZN2at6native18elementwise_kernelILi128ELi2EZNS0_22gpu_kernel_impl_nocastIZZZNS0_16sign_kernel_cudaERNS_18TensorIteratorBaseEENKUlvE_clEvENKUlvE1_clEvEUliE_EEvS4_RKT_EUliE_EEviT1_)
        /*1f4c*/ 	.word	0x00000000


	//----- nvinfo : EIATTR_MIN_STACK_SIZE
	.align		4
.L_1387:
        /*1f50*/ 	.byte	0x04, 0x12
        /*1f52*/ 	.short	(.L_1389 - .L_1388)
	.align		4
.L_1388:
        /*1f54*/ 	.word	index@(_ZN2at6native27unrolled_elementwise_kernelIZZZNS0_16sign_kernel_cudaERNS_18TensorIteratorBaseEENKUlvE_clEvENKUlvE1_clEvEUliE_St5arrayIPcLm2EELi4E23TrivialOffsetCalculatorILi1EjESB_NS0_6memory15LoadWithoutCastENSC_16StoreWithoutCastEEEviT_T0_T2_T3_T4_T5_)
        /*1f58*/ 	.word	0x00000000


	//----- nvinfo : EIATTR_MIN_STACK_SIZE
	.align		4
.L_1389:
        /*1f5c*/ 	.byte	0x04, 0x12
        /*1f5e*/ 	.short	(.L_1391 - .L_1390)
	.align		4
.L_1390:
        /*1f60*/ 	.word	index@(_ZN2at6native29vectorized_elementwise_kernelILi2EZZZNS0_16sign_kernel_cudaERNS_18TensorIteratorBaseEENKUlvE_clEvENKUlvE1_clEvEUliE_St5arrayIPcLm2EEEEviT0_T1_)
        /*1f64*/ 	.word	0x00000000


	//----- nvinfo : EIATTR_MIN_STACK_SIZE
	.align		4
.L_1391:
        /*1f68*/ 	.byte	0x04, 0x12
        /*1f6a*/ 	.short	(.L_1393 - .L_1392)
	.align		4
.L_1392:
        /*1f6c*/ 	.word	index@(_ZN2at6native29vectorized_elementwise_kernelILi4EZZZNS0_16sign_kernel_cudaERNS_18TensorIteratorBaseEENKUlvE_clEvENKUlvE1_clEvEUliE_St5arrayIPcLm2EEEEviT0_T1_)
        /*1f70*/ 	.word	0x00000000


	//----- nvinfo : EIATTR_MIN_STACK_SIZE
	.align		4
.L_1393:
        /*1f74*/ 	.byte	0x04, 0x12
        /*1f76*/ 	.short	(.L_1395 - .L_1394)
	.align		4
.L_1394:
        /*1f78*/ 	.word	index@(_ZN2at6native29vectorized_elementwise_kernelILi8EZZZNS0_16sign_kernel_cudaERNS_18TensorIteratorBaseEENKUlvE_clEvENKUlvE1_clEvEUliE_St5arrayIPcLm2EEEEviT0_T1_)
        /*1f7c*/ 	.word	0x00000000


	//----- nvinfo : EIATTR_MIN_STACK_SIZE
	.align		4
.L_1395:
        /*1f80*/ 	.byte	0x04, 0x12
        /*1f82*/ 	.short	(.L_1397 - .L_1396)
	.align		4
.L_1396:
        /*1f84*/ 	.word	index@(_ZN2at6native18elementwise_kernelILi128ELi4EZNS0_15gpu_kernel_implIZZZNS0_16sign_kernel_cudaERNS_18TensorIteratorBaseEENKUlvE_clEvENKUlvE0_clEvEUlaE_EEvS4_RKT_EUliE_EEviT1_)
        /*1f88*/ 	.word	0x00000000


	//----- nvinfo : EIATTR_MIN_STACK_SIZE
	.align		4
.L_1397:
        /*1f8c*/ 	.byte	0x04, 0x12
        /*1f8e*/ 	.short	(.L_1399 - .L_1398)
	.align		4
.L_1398:
        /*1f90*/ 	.word	index@(_ZN2at6native27unrolled_elementwise_kernelIZZZNS0_16sign_kernel_cudaERNS_18TensorIteratorBaseEENKUlvE_clEvENKUlvE0_clEvEUlaE_St5arrayIPcLm2EELi4E23TrivialOffsetCalculatorILi1EjESB_NS0_6memory12LoadWithCastILi1EEENSC_13StoreWithCastILi1EEEEEviT_T0_T2_T3_T4_T5_)
        /*1f94*/ 	.word	0x00000000


	//----- nvinfo : EIATTR_MIN_STACK_SIZE
	.align		4
.L_1399:
        /*1f98*/ 	.byte	0x04, 0x12
        /*1f9a*/ 	.short	(.L_1401 - .L_1400)
	.align		4
.L_1400:
        /*1f9c*/ 	.word	index@(_ZN2at6native18elementwise_kernelILi128ELi4EZNS0_22gpu_kernel_impl_nocastIZZZNS0_16sign_kernel_cudaERNS_18TensorIteratorBaseEENKUlvE_clEvENKUlvE0_clEvEUlaE_EEvS4_RKT_EUliE_EEviT1_)
        /*1fa0*/ 	.word	0x00000000


	//----- nvinfo : EIATTR_MIN_STACK_SIZE
	.align		4
.L_1401:
        /*1fa4*/ 	.byte	0x04, 0x12
        /*1fa6*/ 	.short	(.L_1403 - .L_1402)
	.align		4
.L_1402:
        /*1fa8*/ 	.word	index@(_ZN2at6native27unrolled_elementwise_kernelIZZZNS0_16sign_kernel_cudaERNS_18TensorIteratorBaseEENKUlvE_clEvENKUlvE0_clEvEUlaE_St5arrayIPcLm2EELi4E23TrivialOffsetCalculatorILi1EjESB_NS0_6memory15LoadWithoutCastENSC_16StoreWithoutCastEEEviT_T0_T2_T3_T4_T5_)
        /*1fac*/ 	.word	0x00000000


	//----- nvinfo : EIATTR_MIN_STACK_SIZE
	.align		4
.L_1403:
        /*1fb0*/ 	.byte	0x04, 0x12
        /*1fb2*/ 	.short	(.L_1405 - .L_1404)
	.align		4
.L_1404:
        /*1fb4*/ 	.word	index@(_ZN2at6native29vectorized_elementwise_kernelILi2EZZZNS0_16sign_kernel_cudaERNS_18TensorIteratorBaseEENKUlvE_clEvENKUlvE0_clEvEUlaE_St5arrayIPcLm2EEEEviT0_T1_)
        /*1fb8*/ 	.word	0x00000000


	//----- nvinfo : EIATTR_MIN_STACK_SIZE
	.align		4
.L_1405:
        /*1fbc*/ 	.byte	0x04, 0x12
        /*1fbe*/ 	.short	(.L_1407 - .L_1406)
	.align		4
.L_1406:
        /*1fc0*/ 	.word	index@(_ZN2at6native29vectorized_elementwise_kernelILi4EZZZNS0_16sign_kernel_cudaERNS_18TensorIteratorBaseEENKUlvE_clEvENKUlvE0_clEvEUlaE_St5arrayIPcLm2EEEEviT0_T1_)
        /*1fc4*/ 	.word	0x00000000


	//----- nvinfo : EIATTR_MIN_STACK_SIZE
	.align		4
.L_1407:
        /*1fc8*/ 	.byte	0x04, 0x12
        /*1fca*/ 	.short	(.L_1409 - .L_1408)
	.align		4
.L_1408:
        /*1fcc*/ 	.word	index@(_ZN2at6native29vectorized_elementwise_kernelILi8EZZZNS0_16sign_kernel_cudaERNS_18TensorIteratorBaseEENKUlvE_clEvENKUlvE0_clEvEUlaE_St5arrayIPcLm2EEEEviT0_T1_)
        /*1fd0*/ 	.word	0x00000000


	//----- nvinfo : EIATTR_MIN_STACK_SIZE
	.align		4
.L_1409:
        /*1fd4*/ 	.byte	0x04, 0x12
        /*1fd6*/ 	.short	(.L_1411 - .L_1410)
	.align		4
.L_1410:
        /*1fd8*/ 	.word	index@(_ZN2at6native18elementwise_kernelILi128ELi4EZNS0_15gpu_kernel_implIZZZNS0_16sign_kernel_cudaERNS_18TensorIteratorBaseEENKUlvE_clEvENKUlvE_clEvEUlhE_EEvS4_RKT_EUliE_EEviT1_)
        /*1fdc*/ 	.word	0x00000000


	//----- nvinfo : EIATTR_MIN_STACK_SIZE
	.align		4
.L_1411:
        /*1fe0*/ 	.byte	0x04, 0x12
        /*1fe2*/ 	.short	(.L_1413 - .L_1412)
	.align		4
.L_1412:
        /*1fe4*/ 	.word	index@(_ZN2at6native27unrolled_elementwise_kernelIZZZNS0_16sign_kernel_cudaERNS_18TensorIteratorBaseEENKUlvE_clEvENKUlvE_clEvEUlhE_St5arrayIPcLm2EELi4E23TrivialOffsetCalculatorILi1EjESB_NS0_6memory12LoadWithCastILi1EEENSC_13StoreWithCastILi1EEEEEviT_T0_T2_T3_T4_T5_)
        /*1fe8*/ 	.word	0x00000000


	//----- nvinfo : EIATTR_MIN_STACK_SIZE
	.align		4
.L_1413:
        /*1fec*/ 	.byte	0x04, 0x12
        /*1fee*/ 	.short	(.L_1415 - .L_1414)
	.align		4
.L_1414:
        /*1ff0*/ 	.word	index@(_ZN2at6native18elementwise_kernelILi128ELi4EZNS0_22gpu_kernel_impl_nocastIZZZNS0_16sign_kernel_cudaERNS_18TensorIteratorBaseEENKUlvE_clEvENKUlvE_clEvEUlhE_EEvS4_RKT_EUliE_EEviT1_)
        /*1ff4*/ 	.word	0x00000000


	//----- nvinfo : EIATTR_MIN_STACK_SIZE
	.align		4
.L_1415:
        /*1ff8*/ 	.byte	0x04, 0x12
        /*1ffa*/ 	.short	(.L_1417 - .L_1416)
	.align		4
.L_1416:
        /*1ffc*/ 	.word	index@(_ZN2at6native27unrolled_elementwise_kernelIZZZNS0_16sign_kernel_cudaERNS_18TensorIteratorBaseEENKUlvE_clEvENKUlvE_clEvEUlhE_St5arrayIPcLm2EELi4E23TrivialOffsetCalculatorILi1EjESB_NS0_6memory15LoadWithoutCastENSC_16StoreWithoutCastEEEviT_T0_T2_T3_T4_T5_)
        /*2000*/ 	.word	0x00000000


	//----- nvinfo : EIATTR_MIN_STACK_SIZE
	.align		4
.L_1417:
        /*2004*/ 	.byte	0x04, 0x12
        /*2006*/ 	.short	(.L_1419 - .L_1418)
	.align		4
.L_1418:
        /*2008*/ 	.word	index@(_ZN2at6native29vectorized_elementwise_kernelILi2EZZZNS0_16sign_kernel_cudaERNS_18TensorIteratorBaseEENKUlvE_clEvENKUlvE_clEvEUlhE_St5arrayIPcLm2EEEEviT0_T1_)
        /*200c*/ 	.word	0x00000000


	//----- nvinfo : EIATTR_MIN_STACK_SIZE
	.align		4
.L_1419:
        /*2010*/ 	.byte	0x04, 0x12
        /*2012*/ 	.short	(.L_1421 - .L_1420)
	.align		4
.L_1420:
        /*2014*/ 	.word	index@(_ZN2at6native29vectorized_elementwise_kernelILi4EZZZNS0_16sign_kernel_cudaERNS_18TensorIteratorBaseEENKUlvE_clEvENKUlvE_clEvEUlhE_St5arrayIPcLm2EEEEviT0_T1_)
        /*2018*/ 	.word	0x00000000


	//----- nvinfo : EIATTR_MIN_STACK_SIZE
	.align		4
.L_1421:
        /*201c*/ 	.byte	0x04, 0x12
        /*201e*/ 	.short	(.L_1423 - .L_1422)
	.align		4
.L_1422:
        /*2020*/ 	.word	index@(_ZN2at6native29vectorized_elementwise_kernelILi8EZZZNS0_16sign_kernel_cudaERNS_18TensorIteratorBaseEENKUlvE_clEvENKUlvE_clEvEUlhE_St5arrayIPcLm2EEEEviT0_T1_)
        /*2024*/ 	.word	0x00000000


	//----- nvinfo : EIATTR_MIN_STACK_SIZE
	.align		4
.L_1423:
        /*2028*/ 	.byte	0x04, 0x12
        /*202a*/ 	.short	(.L_1425 - .L_1424)
	.align		4
.L_1424:
        /*202c*/ 	.word	index@(_ZN2at6native18elementwise_kernelILi128ELi4EZNS0_15gpu_kernel_implIZNS0_16sign_kernel_cudaERNS_18TensorIteratorBaseEEUlbE_EEvS4_RKT_EUliE_EEviT1_)
        /*2030*/ 	.word	0x00000000


	//----- nvinfo : EIATTR_MIN_STACK_SIZE
	.align		4
.L_1425:
        /*2034*/ 	.byte	0x04, 0x12
        /*2036*/ 	.short	(.L_1427 - .L_1426)
	.align		4
.L_1426:
        /*2038*/ 	.word	index@(_ZN2at6native27unrolled_elementwise_kernelIZNS0_16sign_kernel_cudaERNS_18TensorIteratorBaseEEUlbE_St5arrayIPcLm2EELi4E23TrivialOffsetCalculatorILi1EjES9_NS0_6memory12LoadWithCastILi1EEENSA_13StoreWithCastILi1EEEEEviT_T0_T2_T3_T4_T5_)
        /*203c*/ 	.word	0x00000000


	//----- nvinfo : EIATTR_MIN_STACK_SIZE
	.align		4
.L_1427:
        /*2040*/ 	.byte	0x04, 0x12
        /*2042*/ 	.short	(.L_1429 - .L_1428)
	.align		4
.L_1428:
        /*2044*/ 	.word	index@(_ZN2at6native18elementwise_kernelILi128ELi4EZNS0_22gpu_kernel_impl_nocastIZNS0_16sign_kernel_cudaERNS_18TensorIteratorBaseEEUlbE_EEvS4_RKT_EUliE_EEviT1_)
        /*2048*/ 	.word	0x00000000


	//----- nvinfo : EIATTR_MIN_STACK_SIZE
	.align		4
.L_1429:
        /*204c*/ 	.byte	0x04, 0x12
        /*204e*/ 	.short	(.L_1431 - .L_1430)
	.align		4
.L_1430:
        /*2050*/ 	.word	index@(_ZN2at6native27unrolled_elementwise_kernelIZNS0_16sign_kernel_cudaERNS_18TensorIteratorBaseEEUlbE_St5arrayIPcLm2EELi4E23TrivialOffsetCalculatorILi1EjES9_NS0_6memory15LoadWithoutCastENSA_16StoreWithoutCastEEEviT_T0_T2_T3_T4_T5_)
        /*2054*/ 	.word	0x00000000


	//----- nvinfo : EIATTR_MIN_STACK_SIZE
	.align		4
.L_1431:
        /*2058*/ 	.byte	0x04, 0x12
        /*205a*/ 	.short	(.L_1433 - .L_1432)
	.align		4
.L_1432:
        /*205c*/ 	.word	index@(_ZN2at6native29vectorized_elementwise_kernelILi2EZNS0_16sign_kernel_cudaERNS_18TensorIteratorBaseEEUlbE_St5arrayIPcLm2EEEEviT0_T1_)
        /*2060*/ 	.word	0x00000000


	//----- nvinfo : EIATTR_MIN_STACK_SIZE
	.align		4
.L_1433:
        /*2064*/ 	.byte	0x04, 0x12
        /*2066*/ 	.short	(.L_1435 - .L_1434)
	.align		4
.L_1434:
        /*2068*/ 	.word	index@(_ZN2at6native29vectorized_elementwise_kernelILi4EZNS0_16sign_kernel_cudaERNS_18TensorIteratorBaseEEUlbE_St5arrayIPcLm2EEEEviT0_T1_)
        /*206c*/ 	.word	0x00000000


	//----- nvinfo : EIATTR_MIN_STACK_SIZE
	.align		4
.L_1435:
        /*2070*/ 	.byte	0x04, 0x12
        /*2072*/ 	.short	(.L_1437 - .L_1436)
	.align		4
.L_1436:
        /*2074*/ 	.word	index@(_ZN2at6native29vectorized_elementwise_kernelILi8EZNS0_16sign_kernel_cudaERNS_18TensorIteratorBaseEEUlbE_St5arrayIPcLm2EEEEviT0_T1_)
        /*2078*/ 	.word	0x00000000


	//----- nvinfo : EIATTR_MIN_STACK_SIZE
	.align		4
.L_1437:
        /*207c*/ 	.byte	0x04, 0x12
        /*207e*/ 	.short	(.L_1439 - .L_1438)
	.align		4
.L_1438:
        /*2080*/ 	.word	index@(_ZN2at6native18elementwise_kernelILi128ELi4EZNS0_15gpu_kernel_implIZZZNS0_15neg_kernel_cudaERNS_18TensorIteratorBaseEENKUlvE0_clEvENKUlvE7_clEvEUlN3c108BFloat16EE_EEvS4_RKT_EUliE_EEviT1_)
        /*2084*/ 	.word	0x00000000


	//----- nvinfo : EIATTR_MIN_STACK_SIZE
	.align		4
.L_1439:
        /*2088*/ 	.byte	0x04, 0x12
        /*208a*/ 	.short	(.L_1441 - .L_1440)
	.align		4
.L_1440:
        /*208c*/ 	.word	index@(_ZN2at6native27unrolled_elementwise_kernelIZZZNS0_15neg_kernel_cudaERNS_18TensorIteratorBaseEENKUlvE0_clEvENKUlvE7_clEvEUlN3c108BFloat16EE_St5arrayIPcLm2EELi4E23TrivialOffsetCalculatorILi1EjESD_NS0_6memory12LoadWithCastILi1EEENSE_13StoreWithCastILi1EEEEEviT_T0_T2_T3_T4_T5_)
        /*2090*/ 	.word	0x00000000


	//----- nvinfo : EIATTR_MIN_STACK_SIZE
	.align		4
.L_1441:
        /*2094*/ 	.byte	0x04, 0x12
        /*2096*/ 	.short	(.L_1443 - .L_1442)
	.align		4
.L_1442:
        /*2098*/ 	.word	index@(_ZN2at6native18elementwise_kernelILi128ELi4EZNS0_22gpu_kernel_impl_nocastIZZZNS0_15neg_kernel_cudaERNS_18TensorIteratorBaseEENKUlvE0_clEvENKUlvE7_clEvEUlN3c108BFloat16EE_EEvS4_RKT_EUliE_EEviT1_)
        /*209c*/ 	.word	0x00000000


	//----- nvinfo : EIATTR_MIN_STACK_SIZE
	.align		4
.L_1443:
        /*20a0*/ 	.byte	0x04, 0x12
        /*20a2*/ 	.short	(.L_1445 - .L_1444)
	.align		4
.L_1444:
        /*20a4*/ 	.word	index@(_ZN2at6native27unrolled_elementwise_kernelIZZZNS0_15neg_kernel_cudaERNS_18TensorIteratorBaseEENKUlvE0_clEvENKUlvE7_clEvEUlN3c108BFloat16EE_St5arrayIPcLm2EELi4E23TrivialOffsetCalculatorILi1EjESD_NS0_6memory15LoadWithoutCastENSE_16StoreWithoutCastEEEviT_T0_T2_T3_T4_T5_)
        /*20a8*/ 	.word	0x00000000


	//----- nvinfo : EIATTR_MIN_STACK_SIZE
	.align		4
.L_1445:
        /*20ac*/ 	.byte	0x04, 0x12
        /*20ae*/ 	.short	(.L_1447 - .L_1446)
	.align		4
.L_1446:
        /*20b0*/ 	.word	index@(_ZN2at6native29vectorized_elementwise_kernelILi2EZZZNS0_15neg_kernel_cudaERNS_18TensorIteratorBaseEENKUlvE0_clEvENKUlvE7_clEvEUlN3c108BFloat16EE_St5arrayIPcLm2EEEEviT0_T1_)
        /*20b4*/ 	.word	0x00000000


	//----- nvinfo : EIATTR_MIN_STACK_SIZE
	.align		4
.L_1447:
        /*20b8*/ 	.byte	0x04, 0x12
        /*20ba*/ 	.short	(.L_1449 - .L_1448)
	.align		4
.L_1448:
        /*20bc*/ 	.word	index@(_ZN2at6native29vectorized_elementwise_kernelILi4EZZZNS0_15neg_kernel_cudaERNS_18TensorIteratorBaseEENKUlvE0_clEvENKUlvE7_clEvEUlN3c108BFloat16EE_St5arrayIPcLm2EEEEviT0_T1_)
        /*20c0*/ 	.word	0x00000000


	//----- nvinfo : EIATTR_MIN_STACK_SIZE
	.align		4
.L_1449:
        /*20c4*/ 	.byte	0x04, 0x12
        /*20c6*/ 	.short	(.L_1451 - .L_1450)
	.align		4
.L_1450:
        /*20c8*/ 	.word	index@(_ZN2at6native29vectorized_elementwise_kernelILi8EZZZNS0_15neg_kernel_cudaERNS_18TensorIteratorBaseEENKUlvE0_clEvENKUlvE7_clEvEUlN3c108BFloat16EE_St5arrayIPcLm2EEEEviT0_T1_)
        /*20cc*/ 	.word	0x00000000


	//----- nvinfo : EIATTR_MIN_STACK_SIZE
	.align		4
.L_1451:
        /*20d0*/ 	.byte	0x04, 0x12
        /*20d2*/ 	.short	(.L_1453 - .L_1452)
	.align		4
.L_1452:
        /*20d4*/ 	.word	index@(_ZN2at6native18elementwise_kernelILi128ELi4EZNS0_15gpu_kernel_implIZZZNS0_15neg_kernel_cudaERNS_18TensorIteratorBaseEENKUlvE0_clEvENKUlvE6_clEvEUlN3c104HalfEE_EEvS4_RKT_EUliE_EEviT1_)
        /*20d8*/ 	.word	0x00000000


	//----- nvinfo : EIATTR_MIN_STACK_SIZE
	.align		4
.L_1453:
        /*20dc*/ 	.byte	0x04, 0x12
        /*20de*/ 	.short	(.L_1455 - .L_1454)
	.align		4
.L_1454:
        /*20e0*/ 	.word	index@(_ZN2at6native27unrolled_elementwise_kernelIZZZNS0_15neg_kernel_cudaERNS_18TensorIteratorBaseEENKUlvE0_clEvENKUlvE6_clEvEUlN3c104HalfEE_St5arrayIPcLm2EELi4E23TrivialOffsetCalculatorILi1EjESD_NS0_6memory12LoadWithCastILi1EEENSE_13StoreWithCastILi1EEEEEviT_T0_T2_T3_T4_T5_)
        /*20e4*/ 	.word	0x00000000


	//----- nvinfo : EIATTR_MIN_STACK_SIZE
	.align		4
.L_1455:
        /*20e8*/ 	.byte	0x04, 0x12
        /*20ea*/ 	.short	(.L_1457 - .L_1456)
	.align		4
.L_1456:
        /*20ec*/ 	.word	index@(_ZN2at6native18elementwise_kernelILi128ELi4EZNS0_22gpu_kernel_impl_nocastIZZZNS0_15neg_kernel_cudaERNS_18TensorIteratorBaseEENKUlvE0_clEvENKUlvE6_clEvEUlN3c104HalfEE_EEvS4_RKT_EUliE_EEviT1_)
        /*20f0*/ 	.word	0x00000000


	//----- nvinfo : EIATTR_MIN_STACK_SIZE
	.align		4
.L_1457:
        /*20f4*/ 	.byte	0x04, 0x12
        /*20f6*/ 	.short	(.L_1459 - .L_1458)
	.align		4
.L_1458:
        /*20f8*/ 	.word	index@(_ZN2at6native27unrolled_elementwise_kernelIZZZNS0_15neg_kernel_cudaERNS_18TensorIteratorBaseEENKUlvE0_clEvENKUlvE6_clEvEUlN3c104HalfEE_St5arrayIPcLm2EELi4E23TrivialOffsetCalculatorILi1EjESD_NS0_6memory15LoadWithoutCastENSE_16StoreWithoutCastEEEviT_T0_T2_T3_T4_T5_)
        /*20fc*/ 	.word	0x00000000


	//----- nvinfo : EIATTR_MIN_STACK_SIZE
	.align		4
.L_1459:
        /*2100*/ 	.byte	0x04, 0x12
        /*2102*/ 	.short	(.L_1461 - .L_1460)
	.align		4
.L_1460:
        /*2104*/ 	.word	index@(_ZN2at6native29vectorized_elementwise_kernelILi2EZZZNS0_15neg_kernel_cudaERNS_18TensorIteratorBaseEENKUlvE0_clEvENKUlvE6_clEvEUlN3c104HalfEE_St5arrayIPcLm2EEEEviT0_T1_)
        /*2108*/ 	.word	0x00000000


	//----- nvinfo : EIATTR_MIN_STACK_SIZE
	.align		4
.L_1461:
        /*210c*/ 	.byte	0x04, 0x12
        /*210e*/ 	.short	(.L_1463 - .L_1462)
	.align		4
.L_1462:
        /*2110*/ 	.word	index@(_ZN2at6native29vectorized_elementwise_kernelILi4EZZZNS0_15neg_kernel_cudaERNS_18TensorIteratorBaseEENKUlvE0_clEvENKUlvE6_clEvEUlN3c104HalfEE_St5arrayIPcLm2EEEEviT0_T1_)
        /*2114*/ 	.word	0x00000000


	//----- nvinfo : EIATTR_MIN_STACK_SIZE
	.align		4
.L_1463:
        /*2118*/ 	.byte	0x04, 0x12
        /*211a*/ 	.short	(.L_1465 - .L_1464)
	.align		4
.L_1464:
        /*211c*/ 	.word	index@(_ZN2at6native29vectorized_elementwise_kernelILi8EZZZNS0_15neg_kernel_cudaERNS_18TensorIteratorBaseEENKUlvE0_clEvENKUlvE6_clEvEUlN3c104HalfEE_St5arrayIPcLm2EEEEviT0_T1_)
        /*2120*/ 	.word	0x00000000


	//----- nvinfo : EIATTR_MIN_STACK_SIZE
	.align		4
.L_1465:
        /*2124*/ 	.byte	0x04, 0x12
        /*2126*/ 	.short	(.L_1467 - .L_1466)
	.align		4
.L_1466:
        /*2128*/ 	.word	index@(_ZN2at6native18elementwise_kernelILi128ELi4EZNS0_15gpu_kernel_implIZZZNS0_15neg_kernel_cudaERNS_18TensorIteratorBaseEENKUlvE0_clEvENKUlvE5_clEvEUlfE_EEvS4_RKT_EUliE_EEviT1_)
        /*212c*/ 	.word	0x00000000


	//----- nvinfo : EIATTR_MIN_STACK_SIZE
	.align		4
.L_1467:
        /*2130*/ 	.byte	0x04, 0x12
        /*2132*/ 	.short	(.L_1469 - .L_1468)
	.align		4
.L_1468:
        /*2134*/ 	.word	index@(_ZN2at6native27unrolled_elementwise_kernelIZZZNS0_15neg_kernel_cudaERNS_18TensorIteratorBaseEENKUlvE0_clEvENKUlvE5_clEvEUlfE_St5arrayIPcLm2EELi4E23TrivialOffsetCalculatorILi1EjESB_NS0_6memory12LoadWithCastILi1EEENSC_13StoreWithCastILi1EEEEEviT_T0_T2_T3_T4_T5_)
        /*2138*/ 	.word	0x00000000


	//----- nvinfo : EIATTR_MIN_STACK_SIZE
	.align		4
.L_1469:
        /*213c*/ 	.byte	0x04, 0x12
        /*213e*/ 	.short	(.L_1471 - .L_1470)
	.align		4
.L_1470:
        /*2140*/ 	.word	index@(_ZN2at6native18elementwise_kernelILi128ELi2EZNS0_22gpu_kernel_impl_nocastIZZZNS0_15neg_kernel_cudaERNS_18TensorIteratorBaseEENKUlvE0_clEvENKUlvE5_clEvEUlfE_EEvS4_RKT_EUliE_EEviT1_)
        /*2144*/ 	.word	0x00000000


	//----- nvinfo : EIATTR_MIN_STACK_SIZE
	.align		4
.L_1471:
        /*2148*/ 	.byte	0x04, 0x12
        /*214a*/ 	.short	(.L_1473 - .L_1472)
	.align		4
.L_1472:
        /*214c*/ 	.word	index@(_ZN2at6native27unrolled_elementwise_kernelIZZZNS0_15neg_kernel_cudaERNS_18TensorIteratorBaseEENKUlvE0_clEvENKUlvE5_clEvEUlfE_St5arrayIPcLm2EELi4E23TrivialOffsetCalculatorILi1EjESB_NS0_6memory15LoadWithoutCastENSC_16StoreWithoutCastEEEviT_T0_T2_T3_T4_T5_)
        /*2150*/ 	.word	0x00000000


	//----- nvinfo : EIATTR_MIN_STACK_SIZE
	.align		4
.L_1473:
        /*2154*/ 	.byte	0x04, 0x12
        /*2156*/ 	.short	(.L_1475 - .L_1474)
	.align		4
.L_1474:
        /*2158*/ 	.word	index@(_ZN2at6native29vectorized_elementwise_kernelILi2EZZZNS0_15neg_kernel_cudaERNS_18TensorIteratorBaseEENKUlvE0_clEvENKUlvE5_clEvEUlfE_St5arrayIPcLm2EEEEviT0_T1_)
        /*215c*/ 	.word	0x00000000


	//----- nvinfo : EIATTR_MIN_STACK_SIZE
	.align		4
.L_1475:
        /*2160*/ 	.byte	0x04, 0x12
        /*2162*/ 	.short	(.L_1477 - .L_1476)
	.align		4
.L_1476:
        /*2164*/ 	.word	index@(_ZN2at6native29vectorized_elementwise_kernelILi4EZZZNS0_15neg_kernel_cudaERNS_18TensorIteratorBaseEENKUlvE0_clEvENKUlvE5_clEvEUlfE_St5arrayIPcLm2EEEEviT0_T1_)
        /*2168*/ 	.word	0x00000000


	//----- nvinfo : EIATTR_MIN_STACK_SIZE
	.align		4
.L_1477:
        /*216c*/ 	.byte	0x04, 0x12
        /*216e*/ 	.short	(.L_1479 - .L_1478)
	.align		4
.L_1478:
        /*2170*/ 	.word	index@(_ZN2at6native29vectorized_elementwise_kernelILi8EZZZNS0_15neg_kernel_cudaERNS_18TensorIteratorBaseEENKUlvE0_clEvENKUlvE5_clEvEUlfE_St5arrayIPcLm2EEEEviT0_T1_)
        /*2174*/ 	.word	0x00000000


	//----- nvinfo : EIATTR_MIN_STACK_SIZE
	.align		4
.L_1479:
        /*2178*/ 	.byte	0x04, 0x12
        /*217a*/ 	.short	(.L_1481 - .L_1480)
	.align		4
.L_1480:
        /*217c*/ 	.word	index@(_ZN2at6native18elementwise_kernelILi128ELi4EZNS0_15gpu_kernel_implIZZZNS0_15neg_kernel_cudaERNS_18TensorIteratorBaseEENKUlvE0_clEvENKUlvE4_clEvEUldE_EEvS4_RKT_EUliE_EEviT1_)
        /*2180*/ 	.word	0x00000000


	//----- nvinfo : EIATTR_MIN_STACK_SIZE
	.align		4
.L_1481:
        /*2184*/ 	.byte	0x04, 0x12
        /*2186*/ 	.short	(.L_1483 - .L_1482)
	.align		4
.L_1482:
        /*2188*/ 	.word	index@(_ZN2at6native27unrolled_elementwise_kernelIZZZNS0_15neg_kernel_cudaERNS_18TensorIteratorBaseEENKUlvE0_clEvENKUlvE4_clEvEUldE_St5arrayIPcLm2EELi4E23TrivialOffsetCalculatorILi1EjESB_NS0_6memory12LoadWithCastILi1EEENSC_13StoreWithCastILi1EEEEEviT_T0_T2_T3_T4_T5_)
        /*218c*/ 	.word	0x00000000


	//----- nvinfo : EIATTR_MIN_STACK_SIZE
	.align		4
.L_1483:
        /*2190*/ 	.byte	0x04, 0x12
        /*2192*/ 	.short	(.L_1485 - .L_1484)
	.align		4
.L_1484:
        /*2194*/ 	.word	index@(_ZN2at6native18elementwise_kernelILi128ELi2EZNS0_22gpu_kernel_impl_nocastIZZZNS0_15neg_kernel_cudaERNS_18TensorIteratorBaseEENKUlvE0_clEvENKUlvE4_clEvEUldE_EEvS4_RKT_EUliE_EEviT1_)
        /*2198*/ 	.word	0x00000000


	//----- nvinfo : EIATTR_MIN_STACK_SIZE
	.align		4
.L_1485:
        /*219c*/ 	.byte	0x04, 0x12
        /*219e*/ 	.short	(.L_1487 - .L_1486)
	.align		4
.L_1486:
        /*21a0*/ 	.word	index@(_ZN2at6native27unrolled_elementwise_kernelIZZZNS0_15neg_kernel_cudaERNS_18TensorIteratorBaseEENKUlvE0_clEvENKUlvE4_clEvEUldE_St5arrayIPcLm2EELi4E23TrivialOffsetCalculatorILi1EjESB_NS0_6memory15LoadWithoutCastENSC_16StoreWithoutCastEEEviT_T0_T2_T3_T4_T5_)
        /*21a4*/ 	.word	0x00000000


	//----- nvinfo : EIATTR_MIN_STACK_SIZE
	.align		4
.L_1487:
        /*21a8*/ 	.byte	0x04, 0x12
        /*21aa*/ 	.short	(.L_1489 - .L_1488)
	.align		4
.L_1488:
        /*21ac*/ 	.word	index@(_ZN2at6native29vectorized_elementwise_kernelILi2EZZZNS0_15neg_kernel_cudaERNS_18TensorIteratorBaseEENKUlvE0_clEvENKUlvE4_clEvEUldE_St5arrayIPcLm2EEEEviT0_T1_)
        /*21b0*/ 	.word	0x00000000


	//----- nvinfo : EIATTR_MIN_STACK_SIZE
	.align		4
.L_1489:
        /*21b4*/ 	.byte	0x04, 0x12
        /*21b6*/ 	.short	(.L_1491 - .L_1490)
	.align		4
.L_1490:
        /*21b8*/ 	.word	index@(_ZN2at6native29vectorized_elementwise_kernelILi4EZZZNS0_15neg_kernel_cudaERNS_18TensorIteratorBaseEENKUlvE0_clEvENKUlvE4_clEvEUldE_St5arrayIPcLm2EEEEviT0_T1_)
        /*21bc*/ 	.word	0x00000000


	//----- nvinfo : EIATTR_MIN_STACK_SIZE
	.align		4
.L_1491:
        /*21c0*/ 	.byte	0x04, 0x12
        /*21c2*/ 	.short	(.L_1493 - .L_1492)
	.align		4
.L_1492:
        /*21c4*/ 	.word	index@(_ZN2at6native29vectorized_elementwise_kernelILi8EZZZNS0_15neg_kernel_cudaERNS_18TensorIteratorBaseEENKUlvE0_clEvENKUlvE4_clEvEUldE_St5arrayIPcLm2EEEEviT0_T1_)
        /*21c8*/ 	.word	0x00000000


	//----- nvinfo : EIATTR_MIN_STACK_SIZE
	.align		4
.L_1493:
        /*21cc*/ 	.byte	0x04, 0x12
        /*21ce*/ 	.short	(.L_1495 - .L_1494)
	.align		4
.L_1494:
        /*21d0*/ 	.word	index@(_ZN2at6native18elementwise_kernelILi128ELi4EZNS0_15gpu_kernel_implIZZZNS0_15neg_kernel_cudaERNS_18TensorIteratorBaseEENKUlvE0_clEvENKUlvE3_clEvEUlsE_EEvS4_RKT_EUliE_EEviT1_)
        /*21d4*/ 	.word	0x00000000


	//----- nvinfo : EIATTR_MIN_STACK_SIZE
	.align		4
.L_1495:
        /*21d8*/ 	.byte	0x04, 0x12
        /*21da*/ 	.short	(.L_1497 - .L_1496)
	.align		4
.L_1496:
        /*21dc*/ 	.word	index@(_ZN2at6native27unrolled_elementwise_kernelIZZZNS0_15neg_kernel_cudaERNS_18TensorIteratorBaseEENKUlvE0_clEvENKUlvE3_clEvEUlsE_St5arrayIPcLm2EELi4E23TrivialOffsetCalculatorILi1EjESB_NS0_6memory12LoadWithCastILi1EEENSC_13StoreWithCastILi1EEEEEviT_T0_T2_T3_T4_T5_)
        /*21e0*/ 	.word	0x00000000


	//----- nvinfo : EIATTR_MIN_STACK_SIZE
	.align		4
.L_1497:
        /*21e4*/ 	.byte	0x04, 0x12
        /*21e6*/ 	.short	(.L_1499 - .L_1498)
	.align		4
.L_1498:
        /*21e8*/ 	.word	index@(_ZN2at6native18elementwise_kernelILi128ELi4EZNS0_22gpu_kernel_impl_nocastIZZZNS0_15neg_kernel_cudaERNS_18TensorIteratorBaseEENKUlvE0_clEvENKUlvE3_clEvEUlsE_EEvS4_RKT_EUliE_EEviT1_)
        /*21ec*/ 	.word	0x00000000


	//----- nvinfo : EIATTR_MIN_STACK_SIZE
	.align		4
.L_1499:
        /*21f0*/ 	.byte	0x04, 0x12
        /*21f2*/ 	.short	(.L_1501 - .L_1500)
	.align		4
.L_1500:
        /*21f4*/ 	.word	index@(_ZN2at6native27unrolled_elementwise_kernelIZZZNS0_15neg_kernel_cudaERNS_18TensorIteratorBaseEENKUlvE0_clEvENKUlvE3_clEvEUlsE_St5arrayIPcLm2EELi4E23TrivialOffsetCalculatorILi1EjESB_NS0_6memory15LoadWithoutCastENSC_16StoreWithoutCastEEEviT_T0_T2_T3_T4_T5_)
        /*21f8*/ 	.word	0x00000000


	//----- nvinfo : EIATTR_MIN_STACK_SIZE
	.align		4
.L_1501:
        /*21fc*/ 	.byte	0x04, 0x12
        /*21fe*/ 	.short	(.L_1503 - .L_1502)
	.align		4
.L_1502:
        /*2200*/ 	.word	index@(_ZN2at6native29vectorized_elementwise_kernelILi2EZZZNS0_15neg_kernel_cudaERNS_18TensorIteratorBaseEENKUlvE0_clEvENKUlvE3_clEvEUlsE_St5arrayIPcLm2EEEEviT0_T1_)
        /*2204*/ 	.word	0x00000000


	//----- nvinfo : EIATTR_MIN_STACK_SIZE
	.align		4
.L_1503:
        /*2208*/ 	.byte	0x04, 0x12
        /*220a*/ 	.short	(.L_1505 - .L_1504)
	.align		4
.L_1504:
        /*220c*/ 	.word	index@(_ZN2at6native29vectorized_elementwise_kernelILi4EZZZNS0_15neg_kernel_cudaERNS_18TensorIteratorBaseEENKUlvE0_clEvENKUlvE3_clEvEUlsE_St5arrayIPcLm2EEEEviT0_T1_)
        /*2210*/ 	.word	0x00000000


	//----- nvinfo : EIATTR_MIN_STACK_SIZE
	.align		4
.L_1505:
        /*2214*/ 	.byte	0x04, 0x12
        /*2216*/ 	.short	(.L_1507 - .L_1506)
	.align		4
.L_1506:
        /*2218*/ 	.word	index@(_ZN2at6native29vectorized_elementwise_kernelILi8EZZZNS0_15neg_kernel_cudaERNS_18TensorIteratorBaseEENKUlvE0_clEvENKUlvE3_clEvEUlsE_St5arrayIPcLm2EEEEviT0_T1_)
        /*221c*/ 	.word	0x00000000


	//----- nvinfo : EIATTR_MIN_STACK_SIZE
	.align		4
.L_1507:
        /*2220*/ 	.byte	0x04, 0x12
        /*2222*/ 	.short	(.L_1509 - .L_1508)
	.align		4
.L_1508:
        /*2224*/ 	.word	index@(_ZN2at6native18elementwise_kernelILi128ELi4EZNS0_15gpu_kernel_implIZZZNS0_15neg_kernel_cudaERNS_18TensorIteratorBaseEENKUlvE0_clEvENKUlvE2_clEvEUllE_EEvS4_RKT_EUliE_EEviT1_)
        /*2228*/ 	.word	0x00000000


	//----- nvinfo : EIATTR_MIN_STACK_SIZE
	.align		4
.L_1509:
        /*222c*/ 	.byte	0x04, 0x12
        /*222e*/ 	.short	(.L_1511 - .L_1510)
	.align		4
.L_1510:
        /*2230*/ 	.word	index@(_ZN2at6native27unrolled_elementwise_kernelIZZZNS0_15neg_kernel_cudaERNS_18TensorIteratorBaseEENKUlvE0_clEvENKUlvE2_clEvEUllE_St5arrayIPcLm2EELi4E23TrivialOffsetCalculatorILi1EjESB_NS0_6memory12LoadWithCastILi1EEENSC_13StoreWithCastILi1EEEEEviT_T0_T2_T3_T4_T5_)
        /*2234*/ 	.word	0x00000000


	//----- nvinfo : EIATTR_MIN_STACK_SIZE
	.align		4
.L_1511:
        /*2238*/ 	.byte	0x04, 0x12
        /*223a*/ 	.short	(.L_1513 - .L_1512)
	.align		4
.L_1512:
        /*223c*/ 	.word	index@(_ZN2at6native18elementwise_kernelILi128ELi2EZNS0_22gpu_kernel_impl_nocastIZZZNS0_15neg_kernel_cudaERNS_18TensorIteratorBaseEENKUlvE0_clEvENKUlvE2_clEvEUllE_EEvS4_RKT_EUliE_EEviT1_)
        /*2240*/ 	.word	0x00000000


	//----- nvinfo : EIATTR_MIN_STACK_SIZE
	.align		4
.L_1513:
        /*2244*/ 	.byte	0x04, 0x12
        /*2246*/ 	.short	(.L_1515 - .L_1514)
	.align		4
.L_1514:
        /*2248*/ 	.word	index@(_ZN2at6native27unrolled_elementwise_kernelIZZZNS0_15neg_kernel_cudaERNS_18TensorIteratorBaseEENKUlvE0_clEvENKUlvE2_clEvEUllE_St5arrayIPcLm2EELi4E23TrivialOffsetCalculatorILi1EjESB_NS0_6memory15LoadWithoutCastENSC_16StoreWithoutCastEEEviT_T0_T2_T3_T4_T5_)
        /*224c*/ 	.word	0x00000000


	//----- nvinfo : EIATTR_MIN_STACK_SIZE
	.align		4
.L_1515:
        /*2250*/ 	.byte	0x04, 0x12
        /*2252*/ 	.short	(.L_1517 - .L_1516)
	.align		4
.L_1516:
        /*2254*/ 	.word	index@(_ZN2at6native29vectorized_elementwise_kernelILi2EZZZNS0_15neg_kernel_cudaERNS_18TensorIteratorBaseEENKUlvE0_clEvENKUlvE2_clEvEUllE_St5arrayIPcLm2EEEEviT0_T1_)
        /*2258*/ 	.word	0x00000000


	//----- nvinfo : EIATTR_MIN_STACK_SIZE
	.align		4
.L_1517:
        /*225c*/ 	.byte	0x04, 0x12
        /*225e*/ 	.short	(.L_1519 - .L_1518)
	.align		4
.L_1518:
        /*2260*/ 	.word	index@(_ZN2at6native29vectorized_elementwise_kernelILi4EZZZNS0_15neg_kernel_cudaERNS_18TensorIteratorBaseEENKUlvE0_clEvENKUlvE2_clEvEUllE_St5arrayIPcLm2EEEEviT0_T1_)
        /*2264*/ 	.word	0x00000000


	//----- nvinfo : EIATTR_MIN_STACK_SIZE
	.align		4
.L_1519:
        /*2268*/ 	.byte	0x04, 0x12
        /*226a*/ 	.short	(.L_1521 - .L_1520)
	.align		4
.L_1520:
        /*226c*/ 	.word	index@(_ZN2at6native29vectorized_elementwise_kernelILi8EZZZNS0_15neg_kernel_cudaERNS_18TensorIteratorBaseEENKUlvE0_clEvENKUlvE2_clEvEUllE_St5arrayIPcLm2EEEEviT0_T1_)
        /*2270*/ 	.word	0x00000000


	//----- nvinfo : EIATTR_MIN_STACK_SIZE
	.align		4
.L_1521:
        /*2274*/ 	.byte	0x04, 0x12
        /*2276*/ 	.short	(.L_1523 - .L_1522)
	.align		4
.L_1522:
        /*2278*/ 	.word	index@(_ZN2at6native18elementwise_kernelILi128ELi4EZNS0_15gpu_kernel_implIZZZNS0_15neg_kernel_cudaERNS_18TensorIteratorBaseEENKUlvE0_clEvENKUlvE1_clEvEUliE_EEvS4_RKT_EUliE_EEviT1_)
        /*227c*/ 	.word	0x00000000


	//----- nvinfo : EIATTR_MIN_STACK_SIZE
	.align		4
.L_1523:
        /*2280*/ 	.byte	0x04, 0x12
        /*2282*/ 	.short	(.L_1525 - .L_1524)
	.align		4
.L_1524:
        /*2284*/ 	.word	index@(_ZN2at6native27unrolled_elementwise_kernelIZZZNS0_15neg_kernel_cudaERNS_18TensorIteratorBaseEENKUlvE0_clEvENKUlvE1_clEvEUliE_St5arrayIPcLm2EELi4E23TrivialOffsetCalculatorILi1EjESB_NS0_6memory12LoadWithCastILi1EEENSC_13StoreWithCastILi1EEEEEviT_T0_T2_T3_T4_T5_)
        /*2288*/ 	.word	0x00000000


	//----- nvinfo : EIATTR_MIN_STACK_SIZE
	.align		4
.L_1525:
        /*228c*/ 	.byte	0x04, 0x12
        /*228e*/ 	.short	(.L_1527 - .L_1526)
	.align		4
.L_1526:
        /*2290*/ 	.word	index@(_ZN2at6native18elementwise_kernelILi128ELi2EZNS0_22gpu_kernel_impl_nocastIZZZNS0_15neg_kernel_cudaERNS_18TensorIteratorBaseEENKUlvE0_clEvENKUlvE1_clEvEUliE_EEvS4_RKT_EUliE_EEviT1_)
        /*2294*/ 	.word	0x00000000


	//----- nvinfo : EIATTR_MIN_STACK_SIZE
	.align		4
.L_1527:
        /*2298*/ 	.byte	0x04, 0x12
        /*229a*/ 	.short	(.L_1529 - .L_1528)
	.align		4
.L_1528:
        /*229c*/ 	.word	index@(_ZN2at6native27unrolled_elementwise_kernelIZZZNS0_15neg_kernel_cudaERNS_18TensorIteratorBaseEENKUlvE0_clEvENKUlvE1_clEvEUliE_St5arrayIPcLm2EELi4E23TrivialOffsetCalculatorILi1EjESB_NS0_6memory15LoadWithoutCastENSC_16StoreWithoutCastEEEviT_T0_T2_T3_T4_T5_)
        /*22a0*/ 	.word	0x00000000


	//----- nvinfo : EIATTR_MIN_STACK_SIZE
	.align		4
.L_1529:
        /*22a4*/ 	.byte	0x04, 0x12
        /*22a6*/ 	.short	(.L_1531 - .L_1530)
	.align		4
.L_1530:
        /*22a8*/ 	.word	index@(_ZN2at6native29vectorized_elementwise_kernelILi2EZZZNS0_15neg_kernel_cudaERNS_18TensorIteratorBaseEENKUlvE0_clEvENKUlvE1_clEvEUliE_St5arrayIPcLm2EEEEviT0_T1_)
        /*22ac*/ 	.word	0x00000000


	//----- nvinfo : EIATTR_MIN_STACK_SIZE
	.align		4
.L_1531:
        /*22b0*/ 	.byte	0x04, 0x12
        /*22b2*/ 	.short	(.L_1533 - .L_1532)
	.align		4
.L_1532:
        /*22b4*/ 	.word	index@(_ZN2at6native29vectorized_elementwise_kernelILi4EZZZNS0_15neg_kernel_cudaERNS_18TensorIteratorBaseEENKUlvE0_clEvENKUlvE1_clEvEUliE_St5arrayIPcLm2EEEEviT0_T1_)
        /*22b8*/ 	.word	0x00000000


	//----- nvinfo : EIATTR_MIN_STACK_SIZE
	.align		4
.L_1533:
        /*22bc*/ 	.byte	0x04, 0x12
        /*22be*/ 	.short	(.L_1535 - .L_1534)
	.align		4
.L_1534:
        /*22c0*/ 	.word	index@(_ZN2at6native29vectorized_elementwise_kernelILi8EZZZNS0_15neg_kernel_cudaERNS_18TensorIteratorBaseEENKUlvE0_clEvENKUlvE1_clEvEUliE_St5arrayIPcLm2EEEEviT0_T1_)
        /*22c4*/ 	.word	0x00000000


	//----- nvinfo : EIATTR_MIN_STACK_SIZE
	.align		4
.L_1535:
        /*22c8*/ 	.byte	0x04, 0x12
        /*22ca*/ 	.short	(.L_1537 - .L_1536)
	.align		4
.L_1536:
        /*22cc*/ 	.word	index@(_ZN2at6native18elementwise_kernelILi128ELi4EZNS0_15gpu_kernel_implIZZZNS0_15neg_kernel_cudaERNS_18TensorIteratorBaseEENKUlvE0_clEvENKUlvE0_clEvEUlaE_EEvS4_RKT_EUliE_EEviT1_)
        /*22d0*/ 	.word	0x00000000


	//----- nvinfo : EIATTR_MIN_STACK_SIZE
	.align		4
.L_1537:
        /*22d4*/ 	.byte	0x04, 0x12
        /*22d6*/ 	.short	(.L_1539 - .L_1538)
	.align		4
.L_1538:
        /*22d8*/ 	.word	index@(_ZN2at6native27unrolled_elementwise_kernelIZZZNS0_15neg_kernel_cudaERNS_18TensorIteratorBaseEENKUlvE0_clEvENKUlvE0_clEvEUlaE_St5arrayIPcLm2EELi4E23TrivialOffsetCalculatorILi1EjESB_NS0_6memory12LoadWithCastILi1EEENSC_13StoreWithCastILi1EEEEEviT_T0_T2_T3_T4_T5_)
        /*22dc*/ 	.word	0x00000000


	//----- nvinfo : EIATTR_MIN_STACK_SIZE
	.align		4
.L_1539:
        /*22e0*/ 	.byte	0x04, 0x12
        /*22e2*/ 	.short	(.L_1541 - .L_1540)
	.align		4
.L_1540:
        /*22e4*/ 	.word	index@(_ZN2at6native18elementwise_kernelILi128ELi4EZNS0_22gpu_kernel_impl_nocastIZZZNS0_15neg_kernel_cudaERNS_18TensorIteratorBaseEENKUlvE0_clEvENKUlvE0_clEvEUlaE_EEvS4_RKT_EUliE_EEviT1_)
        /*22e8*/ 	.word	0x00000000


	//----- nvinfo : EIATTR_MIN_STACK_SIZE
	.align		4
.L_1541:
        /*22ec*/ 	.byte	0x04, 0x12
        /*22ee*/ 	.short	(.L_1543 - .L_1542)
	.align		4
.L_1542:
        /*22f0*/ 	.word	index@(_ZN2at6native27unrolled_elementwise_kernelIZZZNS0_15neg_kernel_cudaERNS_18TensorIteratorBaseEENKUlvE0_clEvENKUlvE0_clEvEUlaE_St5arrayIPcLm2EELi4E23TrivialOffsetCalculatorILi1EjESB_NS0_6memory15LoadWithoutCastENSC_16StoreWithoutCastEEEviT_T0_T2_T3_T4_T5_)
        /*22f4*/ 	.word	0x00000000


	//----- nvinfo : EIATTR_MIN_STACK_SIZE
	.align		4
.L_1543:
        /*22f8*/ 	.byte	0x04, 0x12
        /*22fa*/ 	.short	(.L_1545 - .L_1544)
	.align		4
.L_1544:
        /*22fc*/ 	.word	index@(_ZN2at6native29vectorized_elementwise_kernelILi2EZZZNS0_15neg_kernel_cudaERNS_18TensorIteratorBaseEENKUlvE0_clEvENKUlvE0_clEvEUlaE_St5arrayIPcLm2EEEEviT0_T1_)
        /*2300*/ 	.word	0x00000000


	//----- nvinfo : EIATTR_MIN_STACK_SIZE
	.align		4
.L_1545:
        /*2304*/ 	.byte	0x04, 0x12
        /*2306*/ 	.short	(.L_1547 - .L_1546)
	.align		4
.L_1546:
        /*2308*/ 	.word	index@(_ZN2at6native29vectorized_elementwise_kernelILi4EZZZNS0_15neg_kernel_cudaERNS_18TensorIteratorBaseEENKUlvE0_clEvENKUlvE0_clEvEUlaE_St5arrayIPcLm2EEEEviT0_T1_)
        /*230c*/ 	.word	0x00000000


	//----- nvinfo : EIATTR_MIN_STACK_SIZE
	.align		4
.L_1547:
        /*2310*/ 	.byte	0x04, 0x12
        /*2312*/ 	.short	(.L_1549 - .L_1548)
	.align		4
.L_1548:
        /*2314*/ 	.word	index@(_ZN2at6native29vectorized_elementwise_kernelILi8EZZZNS0_15neg_kernel_cudaERNS_18TensorIteratorBaseEENKUlvE0_clEvENKUlvE0_clEvEUlaE_St5arrayIPcLm2EEEEviT0_T1_)
        /*2318*/ 	.word	0x00000000


	//----- nvinfo : EIATTR_MIN_STACK_SIZE
	.align		4
.L_1549:
        /*231c*/ 	.byte	0x04, 0x12
        /*231e*/ 	.short	(.L_1551 - .L_1550)
	.align		4
.L_1550:
        /*2320*/ 	.word	index@(_ZN2at6native18elementwise_kernelILi128ELi4EZNS0_15gpu_kernel_implIZZZNS0_15neg_kernel_cudaERNS_18TensorIteratorBaseEENKUlvE0_clEvENKUlvE_clEvEUlhE_EEvS4_RKT_EUliE_EEviT1_)
        /*2324*/ 	.word	0x00000000


	//----- nvinfo : EIATTR_MIN_STACK_SIZE
	.align		4
.L_1551:
        /*2328*/ 	.byte	0x04, 0x12
        /*232a*/ 	.short	(.L_1553 - .L_1552)
	.align		4
.L_1552:
        /*232c*/ 	.word	index@(_ZN2at6native27unrolled_elementwise_kernelIZZZNS0_15neg_kernel_cudaERNS_18TensorIteratorBaseEENKUlvE0_clEvENKUlvE_clEvEUlhE_St5arrayIPcLm2EELi4E23TrivialOffsetCalculatorILi1EjESB_NS0_6memory12LoadWithCastILi1EEENSC_13StoreWithCastILi1EEEEEviT_T0_T2_T3_T4_T5_)
        /*2330*/ 	.word	0x00000000


	//----- nvinfo : EIATTR_MIN_STACK_SIZE
	.align		4
.L_1553:
        /*2334*/ 	.byte	0x04, 0x12
        /*2336*/ 	.short	(.L_1555 - .L_1554)
	.align		4
.L_1554:
        /*2338*/ 	.word	index@(_ZN2at6native18elementwise_kernelILi128ELi4EZNS0_22gpu_kernel_impl_nocastIZZZNS0_15neg_kernel_cudaERNS_18TensorIteratorBaseEENKUlvE0_clEvENKUlvE_clEvEUlhE_EEvS4_RKT_EUliE_EEviT1_)
        /*233c*/ 	.word	0x00000000


	//----- nvinfo : EIATTR_MIN_STACK_SIZE
	.align		4
.L_1555:
        /*2340*/ 	.byte	0x04, 0x12
        /*2342*/ 	.short	(.L_1557 - .L_1556)
	.align		4
.L_1556:
        /*2344*/ 	.word	index@(_ZN2at6native27unrolled_elementwise_kernelIZZZNS0_15neg_kernel_cudaERNS_18TensorIteratorBaseEENKUlvE0_clEvENKUlvE_clEvEUlhE_St5arrayIPcLm2EELi4E23TrivialOffsetCalculatorILi1EjESB_NS0_6memory15LoadWithoutCastENSC_16StoreWithoutCastEEEviT_T0_T2_T3_T4_T5_)
        /*2348*/ 	.word	0x00000000


	//----- nvinfo : EIATTR_MIN_STACK_SIZE
	.align		4
.L_1557:
        /*234c*/ 	.byte	0x04, 0x12
        /*234e*/ 	.short	(.L_1559 - .L_1558)
	.align		4
.L_1558:
        /*2350*/ 	.word	index@(_ZN2at6native29vectorized_elementwise_kernelILi2EZZZNS0_15neg_kernel_cudaERNS_18TensorIteratorBaseEENKUlvE0_clEvENKUlvE_clEvEUlhE_St5arrayIPcLm2EEEEviT0_T1_)
        /*2354*/ 	.word	0x00000000


	//----- nvinfo : EIATTR_MIN_STACK_SIZE
	.align		4
.L_1559:
        /*2358*/ 	.byte	0x04, 0x12
        /*235a*/ 	.short	(.L_1561 - .L_1560)
	.align		4
.L_1560:
        /*235c*/ 	.word	index@(_ZN2at6native29vectorized_elementwise_kernelILi4EZZZNS0_15neg_kernel_cudaERNS_18TensorIteratorBaseEENKUlvE0_clEvENKUlvE_clEvEUlhE_St5arrayIPcLm2EEEEviT0_T1_)
        /*2360*/ 	.word	0x00000000


	//----- nvinfo : EIATTR_MIN_STACK_SIZE
	.align		4
.L_1561:
        /*2364*/ 	.byte	0x04, 0x12
        /*2366*/ 	.short	(.L_1563 - .L_1562)
	.align		4
.L_1562:
        /*2368*/ 	.word	index@(_ZN2at6native29vectorized_elementwise_kernelILi8EZZZNS0_15neg_kernel_cudaERNS_18TensorIteratorBaseEENKUlvE0_clEvENKUlvE_clEvEUlhE_St5arrayIPcLm2EEEEviT0_T1_)
        /*236c*/ 	.word	0x00000000


	//----- nvinfo : EIATTR_MIN_STACK_SIZE
	.align		4
.L_1563:
        /*2370*/ 	.byte	0x04, 0x12
        /*2372*/ 	.short	(.L_1565 - .L_1564)
	.align		4
.L_1564:
        /*2374*/ 	.word	index@(_ZN2at6native18elementwise_kernelILi128ELi4EZNS0_15gpu_kernel_implIZZZNS0_23logical_not_kernel_cudaERNS_18TensorIteratorBaseEENKUlvE0_clEvENKUlvE10_clEvEUlN3c108BFloat16EE_EEvS4_RKT_EUliE_EEviT1_)
        /*2378*/ 	.word	0x00000000


	//----- nvinfo : EIATTR_MIN_STACK_SIZE
	.align		4
.L_1565:
        /*237c*/ 	.byte	0x04, 0x12
        /*237e*/ 	.short	(.L_1567 - .L_1566)
	.align		4
.L_1566:
        /*2380*/ 	.word	index@(_ZN2at6native27unrolled_elementwise_kernelIZZZNS0_23logical_not_kernel_cudaERNS_18TensorIteratorBaseEENKUlvE0_clEvENKUlvE10_clEvEUlN3c108BFloat16EE_St5arrayIPcLm2EELi4E23TrivialOffsetCalculatorILi1EjESD_NS0_6memory12LoadWithCastILi1EEENSE_13StoreWithCastILi1EEEEEviT_T0_T2_T3_T4_T5_)
        /*2384*/ 	.word	0x00000000


	//----- nvinfo : EIATTR_MIN_STACK_SIZE
	.align		4
.L_1567:
        /*2388*/ 	.byte	0x04, 0x12
        /*238a*/ 	.short	(.L_1569 - .L_1568)
	.align		4
.L_1568:
        /*238c*/ 	.word	index@(_ZN2at6native18elementwise_kernelILi128ELi4EZNS0_22gpu_kernel_impl_nocastIZZZNS0_23logical_not_kernel_cudaERNS_18TensorIteratorBaseEENKUlvE0_clEvENKUlvE10_clEvEUlN3c108BFloat16EE_EEvS4_RKT_EUliE_EEviT1_)
        /*2390*/ 	.word	0x00000000


	//----- nvinfo : EIATTR_MIN_STACK_SIZE
	.align		4
.L_1569:
        /*2394*/ 	.byte	0x04, 0x12
        /*2396*/ 	.short	(.L_1571 - .L_1570)
	.align		4
.L_1570:
        /*2398*/ 	.word	index@(_ZN2at6native27unrolled_elementwise_kernelIZZZNS0_23logical_not_kernel_cudaERNS_18TensorIteratorBaseEENKUlvE0_clEvENKUlvE10_clEvEUlN3c108BFloat16EE_St5arrayIPcLm2EELi4E23TrivialOffsetCalculatorILi1EjESD_NS0_6memory15LoadWithoutCastENSE_16StoreWithoutCastEEEviT_T0_T2_T3_T4_T5_)
        /*239c*/ 	.word	0x00000000


	//----- nvinfo : EIATTR_MIN_STACK_SIZE
	.align		4
.L_1571:
        /*23a0*/ 	.byte	0x04, 0x12
        /*23a2*/ 	.short	(.L_1573 - .L_1572)
	.align		4
.L_1572:
        /*23a4*/ 	.word	index@(_ZN2at6native29vectorized_elementwise_kernelILi2EZZZNS0_23logical_not_kernel_cudaERNS_18TensorIteratorBaseEENKUlvE0_clEvENKUlvE10_clEvEUlN3c108BFloat16EE_St5arrayIPcLm2EEEEviT0_T1_)
        /*23a8*/ 	.word	0x00000000


	//----- nvinfo : EIATTR_MIN_STACK_SIZE
	.align		4
.L_1573:
        /*23ac*/ 	.byte	0x04, 0x12
        /*23ae*/ 	.short	(.L_1575 - .L_1574)
	.align		4
.L_1574:
        /*23b0*/ 	.word	index@(_ZN2at6native29vectorized_elementwise_kernelILi4EZZZNS0_23logical_not_kernel_cudaERNS_18TensorIteratorBaseEENKUlvE0_clEvENKUlvE10_clEvEUlN3c108BFloat16EE_St5arrayIPcLm2EEEEviT0_T1_)
        /*23b4*/ 	.word	0x00000000


	//----- nvinfo : EIATTR_MIN_STACK_SIZE
	.align		4
.L_1575:
        /*23b8*/ 	.byte	0x04, 0x12
        /*23ba*/ 	.short	(.L_1577 - .L_1576)
	.align		4
.L_1576:
        /*23bc*/ 	.word	index@(_ZN2at6native29vectorized_elementwise_kernelILi8EZZZNS0_23logical_not_kernel_cudaERNS_18TensorIteratorBaseEENKUlvE0_clEvENKUlvE10_clEvEUlN3c108BFloat16EE_St5arrayIPcLm2EEEEviT0_T1_)
        /*23c0*/ 	.word	0x00000000


	//----- nvinfo : EIATTR_MIN_STACK_SIZE
	.align		4
.L_1577:
        /*23c4*/ 	.byte	0x04, 0x12
        /*23c6*/ 	.short	(.L_1579 - .L_1578)
	.align		4
.L_1578:
        /*23c8*/ 	.word	index@(_ZN2at6native18elementwise_kernelILi128ELi4EZNS0_15gpu_kernel_implIZZZNS0_23logical_not_kernel_cudaERNS_18TensorIteratorBaseEENKUlvE0_clEvENKUlvE9_clEvEUlN3c104HalfEE_EEvS4_RKT_EUliE_EEviT1_)
        /*23cc*/ 	.word	0x00000000


	//----- nvinfo : EIATTR_MIN_STACK_SIZE
	.align		4
.L_1579:
        /*23d0*/ 	.byte	0x04, 0x12
        /*23d2*/ 	.short	(.L_1581 - .L_1580)
	.align		4
.L_1580:
        /*23d4*/ 	.word	index@(_ZN2at6native27unrolled_elementwise_kernelIZZZNS0_23logical_not_kernel_cudaERNS_18TensorIteratorBaseEENKUlvE0_clEvENKUlvE9_clEvEUlN3c104HalfEE_St5arrayIPcLm2EELi4E23TrivialOffsetCalculatorILi1EjESD_NS0_6memory12LoadWithCastILi1EEENSE_13StoreWithCastILi1EEEEEviT_T0_T2_T3_T4_T5_)
        /*23d8*/ 	.word	0x00000000


	//----- nvinfo : EIATTR_MIN_STACK_SIZE
	.align		4
.L_1581:
        /*23dc*/ 	.byte	0x04, 0x12
        /*23de*/ 	.short	(.L_1583 - .L_1582)
	.align		4
.L_1582:
        /*23e0*/ 	.word	index@(_ZN2at6native18elementwise_kernelILi128ELi4EZNS0_22gpu_kernel_impl_nocastIZZZNS0_23logical_not_kernel_cudaERNS_18TensorIteratorBaseEENKUlvE0_clEvENKUlvE9_clEvEUlN3c104HalfEE_EEvS4_RKT_EUliE_EEviT1_)
        /*23e4*/ 	.word	0x00000000


	//----- nvinfo : EIATTR_MIN_STACK_SIZE
	.align		4
.L_1583:
        /*23e8*/ 	.byte	0x04, 0x12
        /*23ea*/ 	.short	(.L_1585 - .L_1584)
	.align		4
.L_1584:
        /*23ec*/ 	.word	index@(_ZN2at6native27unrolled_elementwise_kernelIZZZNS0_23logical_not_kernel_cudaERNS_18TensorIteratorBaseEENKUlvE0_clEvENKUlvE9_clEvEUlN3c104HalfEE_St5arrayIPcLm2EELi4E23TrivialOffsetCalculatorILi1EjESD_NS0_6memory15LoadWithoutCastENSE_16StoreWithoutCastEEEviT_T0_T2_T3_T4_T5_)
        /*23f0*/ 	.word	0x00000000


	//----- nvinfo : EIATTR_MIN_STACK_SIZE
	.align		4
.L_1585:
        /*23f4*/ 	.byte	0x04, 0x12
        /*23f6*/ 	.short	(.L_1587 - .L_1586)
	.align		4
.L_1586:
        /*23f8*/ 	.word	index@(_ZN2at6native29vectorized_elementwise_kernelILi2EZZZNS0_23logical_not_kernel_cudaERNS_18TensorIteratorBaseEENKUlvE0_clEvENKUlvE9_clEvEUlN3c104HalfEE_St5arrayIPcLm2EEEEviT0_T1_)
        /*23fc*/ 	.word	0x00000000


	//----- nvinfo : EIATTR_MIN_STACK_SIZE
	.align		4
.L_1587:
        /*2400*/ 	.byte	0x04, 0x12
        /*2402*/ 	.short	(.L_1589 - .L_1588)
	.align		4
.L_1588:
        /*2404*/ 	.word	index@(_ZN2at6native29vectorized_elementwise_kernelILi4EZZZNS0_23logical_not_kernel_cudaERNS_18TensorIteratorBaseEENKUlvE0_clEvENKUlvE9_clEvEUlN3c104HalfEE_St5arrayIPcLm2EEEEviT0_T1_)
        /*2408*/ 	.word	0x00000000


	//----- nvinfo : EIATTR_MIN_STACK_SIZE
	.align		4
.L_1589:
        /*240c*/ 	.byte	0x04, 0x12
        /*240e*/ 	.short	(.L_1591 - .L_1590)
	.align		4
.L_1590:
        /*2410*/ 	.word	index@(_ZN2at6native29vectorized_elementwise_kernelILi8EZZZNS0_23logical_not_kernel_cudaERNS_18TensorIteratorBaseEENKUlvE0_clEvENKUlvE9_clEvEUlN3c104HalfEE_St5arrayIPcLm2EEEEviT0_T1_)
        /*2414*/ 	.word	0x00000000


	//----- nvinfo : EIATTR_MIN_STACK_SIZE
	.align		4
.L_1591:
        /*2418*/ 	.byte	0x04, 0x12
        /*241a*/ 	.short	(.L_1593 - .L_1592)
	.align		4
.L_1592:
        /*241c*/ 	.word	index@(_ZN2at6native18elementwise_kernelILi128ELi4EZNS0_15gpu_kernel_implIZZZNS0_23logical_not_kernel_cudaERNS_18TensorIteratorBaseEENKUlvE0_clEvENKUlvE8_clEvEUlbE_EEvS4_RKT_EUliE_EEviT1_)
        /*2420*/ 	.word	0x00000000


	//----- nvinfo : EIATTR_MIN_STACK_SIZE
	.align		4
.L_1593:
        /*2424*/ 	.byte	0x04, 0x12
        /*2426*/ 	.short	(.L_1595 - .L_1594)
	.align		4
.L_1594:
        /*2428*/ 	.word	index@(_ZN2at6native27unrolled_elementwise_kernelIZZZNS0_23logical_not_kernel_cudaERNS_18TensorIteratorBaseEENKUlvE0_clEvENKUlvE8_clEvEUlbE_St5arrayIPcLm2EELi4E23TrivialOffsetCalculatorILi1EjESB_NS0_6memory12LoadWithCastILi1EEENSC_13StoreWithCastILi1EEEEEviT_T0_T2_T3_T4_T5_)
        /*242c*/ 	.word	0x00000000


	//----- nvinfo : EIATTR_MIN_STACK_SIZE
	.align		4
.L_1595:
        /*2430*/ 	.byte	0x04, 0x12
        /*2432*/ 	.short	(.L_1597 - .L_1596)
	.align		4
.L_1596:
        /*2434*/ 	.word	index@(_ZN2at6native18elementwise_kernelILi128ELi4EZNS0_22gpu_kernel_impl_nocastIZZZNS0_23logical_not_kernel_cudaERNS_18TensorIteratorBaseEENKUlvE0_clEvENKUlvE8_clEvEUlbE_EEvS4_RKT_EUliE_EEviT1_)
        /*2438*/ 	.word	0x00000000


	//----- nvinfo : EIATTR_MIN_STACK_SIZE
	.align		4
.L_1597:
        /*243c*/ 	.byte	0x04, 0x12
        /*243e*/ 	.short	(.L_1599 - .L_1598)
	.align		4
.L_1598:
        /*2440*/ 	.word	index@(_ZN2at6native27unrolled_elementwise_kernelIZZZNS0_23logical_not_kernel_cudaERNS_18TensorIteratorBaseEENKUlvE0_clEvENKUlvE8_clEvEUlbE_St5arrayIPcLm2EELi4E23TrivialOffsetCalculatorILi1EjESB_NS0_6memory15LoadWithoutCastENSC_16StoreWithoutCastEEEviT_T0_T2_T3_T4_T5_)
        /*2444*/ 	.word	0x00000000


	//----- nvinfo : EIATTR_MIN_STACK_SIZE
	.align		4
.L_1599:
        /*2448*/ 	.byte	0x04, 0x12
        /*244a*/ 	.short	(.L_1601 - .L_1600)
	.align		4
.L_1600:
        /*244c*/ 	.word	index@(_ZN2at6native29vectorized_elementwise_kernelILi2EZZZNS0_23logical_not_kernel_cudaERNS_18TensorIteratorBaseEENKUlvE0_clEvENKUlvE8_clEvEUlbE_St5arrayIPcLm2EEEEviT0_T1_)
        /*2450*/ 	.word	0x00000000


	//----- nvinfo : EIATTR_MIN_STACK_SIZE
	.align		4
.L_1601:
        /*2454*/ 	.byte	0x04, 0x12
        /*2456*/ 	.short	(.L_1603 - .L_1602)
	.align		4
.L_1602:
        /*2458*/ 	.word	index@(_ZN2at6native29vectorized_elementwise_kernelILi4EZZZNS0_23logical_not_kernel_cudaERNS_18TensorIteratorBaseEENKUlvE0_clEvENKUlvE8_clEvEUlbE_St5arrayIPcLm2EEEEviT0_T1_)
        /*245c*/ 	.word	0x00000000


	//----- nvinfo : EIATTR_MIN_STACK_SIZE
	.align		4
.L_1603:
        /*2460*/ 	.byte	0x04, 0x12
        /*2462*/ 	.short	(.L_1605 - .L_1604)
	.align		4
.L_1604:
        /*2464*/ 	.word	index@(_ZN2at6native29vectorized_elementwise_kernelILi8EZZZNS0_23logical_not_kernel_cudaERNS_18TensorIteratorBaseEENKUlvE0_clEvENKUlvE8_clEvEUlbE_St5arrayIPcLm2EEEEviT0_T1_)
        /*2468*/ 	.word	0x00000000


	//----- nvinfo : EIATTR_MIN_STACK_SIZE
	.align		4
.L_1605:
        /*246c*/ 	.byte	0x04, 0x12
        /*246e*/ 	.short	(.L_1607 - .L_1606)
	.align		4
.L_1606:
        /*2470*/ 	.word	index@(_ZN2at6native18elementwise_kernelILi128ELi4EZNS0_15gpu_kernel_implIZZZNS0_23logical_not_kernel_cudaERNS_18TensorIteratorBaseEENKUlvE0_clEvENKUlvE7_clEvEUlN3c107complexIfEEE_EEvS4_RKT_EUliE_EEviT1_)
        /*2474*/ 	.word	0x00000000


	//----- nvinfo : EIATTR_MIN_STACK_SIZE
	.align		4
.L_1607:
        /*2478*/ 	.byte	0x04, 0x12
        /*247a*/ 	.short	(.L_1609 - .L_1608)
	.align		4
.L_1608:
        /*247c*/ 	.word	index@(_ZN2at6native27unrolled_elementwise_kernelIZZZNS0_23logical_not_kernel_cudaERNS_18TensorIteratorBaseEENKUlvE0_clEvENKUlvE7_clEvEUlN3c107complexIfEEE_St5arrayIPcLm2EELi4E23TrivialOffsetCalculatorILi1EjESE_NS0_6memory12LoadWithCastILi1EEENSF_13StoreWithCastILi1EEEEEviT_T0_T2_T3_T4_T5_)
        /*2480*/ 	.word	0x00000000


	//----- nvinfo : EIATTR_MIN_STACK_SIZE
	.align		4
.L_1609:
        /*2484*/ 	.byte	0x04, 0x12
        /*2486*/ 	.short	(.L_1611 - .L_1610)
	.align		4
.L_1610:
        /*2488*/ 	.word	index@(_ZN2at6native18elementwise_kernelILi128ELi4EZNS0_22gpu_kernel_impl_nocastIZZZNS0_23logical_not_kernel_cudaERNS_18TensorIteratorBaseEENKUlvE0_clEvENKUlvE7_clEvEUlN3c107complexIfEEE_EEvS4_RKT_EUliE_EEviT1_)
        /*248c*/ 	.word	0x00000000


	//----- nvinfo : EIATTR_MIN_STACK_SIZE
	.align		4
.L_1611:
        /*2490*/ 	.byte	0x04, 0x12
        /*2492*/ 	.short	(.L_1613 - .L_1612)
	.align		4
.L_1612:
        /*2494*/ 	.word	index@(_ZN2at6native27unrolled_elementwise_kernelIZZZNS0_23logical_not_kernel_cudaERNS_18TensorIteratorBaseEENKUlvE0_clEvENKUlvE7_clEvEUlN3c107complexIfEEE_St5arrayIPcLm2EELi4E23TrivialOffsetCalculatorILi1EjESE_NS0_6memory15LoadWithoutCastENSF_16StoreWithoutCastEEEviT_T0_T2_T3_T4_T5_)
        /*2498*/ 	.word	0x00000000


	//----- nvinfo : EIATTR_MIN_STACK_SIZE
	.align		4
.L_1613:
        /*249c*/ 	.byte	0x04, 0x12
        /*249e*/ 	.short	(.L_1615 - .L_1614)
	.align		4
.L_1614:
        /*24a0*/ 	.word	index@(_ZN2at6native29vectorized_elementwise_kernelILi2EZZZNS0_23logical_not_kernel_cudaERNS_18TensorIteratorBaseEENKUlvE0_clEvENKUlvE7_clEvEUlN3c107complexIfEEE_St5arrayIPcLm2EEEEviT0_T1_)
        /*24a4*/ 	.word	0x00000000


	//----- nvinfo : EIATTR_MIN_STACK_SIZE
	.align		4
.L_1615:
        /*24a8*/ 	.byte	0x04, 0x12
        /*24aa*/ 	.short	(.L_1617 - .L_1616)
	.align		4
.L_1616:
        /*24ac*/ 	.word	index@(_ZN2at6native29vectorized_elementwise_kernelILi4EZZZNS0_23logical_not_kernel_cudaERNS_18TensorIteratorBaseEENKUlvE0_clEvENKUlvE7_clEvEUlN3c107complexIfEEE_St5arrayIPcLm2EEEEviT0_T1_)
        /*24b0*/ 	.word	0x00000000


	//----- nvinfo : EIATTR_MIN_STACK_SIZE
	.align		4
.L_1617:
        /*24b4*/ 	.byte	0x04, 0x12
        /*24b6*/ 	.short	(.L_1619 - .L_1618)
	.align		4
.L_1618:
        /*24b8*/ 	.word	index@(_ZN2at6native29vectorized_elementwise_kernelILi8EZZZNS0_23logical_not_kernel_cudaERNS_18TensorIteratorBaseEENKUlvE0_clEvENKUlvE7_clEvEUlN3c107complexIfEEE_St5arrayIPcLm2EEEEviT0_T1_)
        /*24bc*/ 	.word	0x00000000


	//----- nvinfo : EIATTR_MIN_STACK_SIZE
	.align		4
.L_1619:
        /*24c0*/ 	.byte	0x04, 0x12
        /*24c2*/ 	.short	(.L_1621 - .L_1620)
	.align		4
.L_1620:
        /*24c4*/ 	.word	index@(_ZN2at6native18elementwise_kernelILi128ELi4EZNS0_15gpu_kernel_implIZZZNS0_23logical_not_kernel_cudaERNS_18TensorIteratorBaseEENKUlvE0_clEvENKUlvE6_clEvEUlN3c107complexIdEEE_EEvS4_RKT_EUliE_EEviT1_)
        /*24c8*/ 	.word	0x00000000


	//----- nvinfo : EIATTR_MIN_STACK_SIZE
	.align		4
.L_1621:
        /*24cc*/ 	.byte	0x04, 0x12
        /*24ce*/ 	.short	(.L_1623 - .L_1622)
	.align		4
.L_1622:
        /*24d0*/ 	.word	index@(_ZN2at6native27unrolled_elementwise_kernelIZZZNS0_23logical_not_kernel_cudaERNS_18TensorIteratorBaseEENKUlvE0_clEvENKUlvE6_clEvEUlN3c107complexIdEEE_St5arrayIPcLm2EELi4E23TrivialOffsetCalculatorILi1EjESE_NS0_6memory12LoadWithCastILi1EEENSF_13StoreWithCastILi1EEEEEviT_T0_T2_T3_T4_T5_)
        /*24d4*/ 	.word	0x00000000


	//----- nvinfo : EIATTR_MIN_STACK_SIZE
	.align		4
.L_1623:
        /*24d8*/ 	.byte	0x04, 0x12
        /*24da*/ 	.short	(.L_1625 - .L_1624)
	.align		4
.L_1624:
        /*24dc*/ 	.word	index@(_ZN2at6native18elementwise_kernelILi128ELi4EZNS0_22gpu_kernel_impl_nocastIZZZNS0_23logical_not_kernel_cudaERNS_18TensorIteratorBaseEENKUlvE0_clEvENKUlvE6_clEvEUlN3c107complexIdEEE_EEvS4_RKT_EUliE_EEviT1_)
        /*24e0*/ 	.word	0x00000000


	//----- nvinfo : EIATTR_MIN_STACK_SIZE
	.align		4
.L_1625:
        /*24e4*/ 	.byte	0x04, 0x12
        /*24e6*/ 	.short	(.L_1627 - .L_1626)
	.align		4
.L_1626:
        /*24e8*/ 	.word	index@(_ZN2at6native27unrolled_elementwise_kernelIZZZNS0_23logical_not_kernel_cudaERNS_18TensorIteratorBaseEENKUlvE0_clEvENKUlvE6_clEvEUlN3c107complexIdEEE_St5arrayIPcLm2EELi4E23TrivialOffsetCalculatorILi1EjESE_NS0_6memory15LoadWithoutCastENSF_16StoreWithoutCastEEEviT_T0_T2_T3_T4_T5_)
        /*24ec*/ 	.word	0x00000000


	//----- nvinfo : EIATTR_MIN_STACK_SIZE
	.align		4
.L_1627:
        /*24f0*/ 	.byte	0x04, 0x12
        /*24f2*/ 	.short	(.L_1629 - .L_1628)
	.align		4
.L_1628:
        /*24f4*/ 	.word	index@(_ZN2at6native29vectorized_elementwise_kernelILi2EZZZNS0_23logical_not_kernel_cudaERNS_18TensorIteratorBaseEENKUlvE0_clEvENKUlvE6_clEvEUlN3c107complexIdEEE_St5arrayIPcLm2EEEEviT0_T1_)
        /*24f8*/ 	.word	0x00000000


	//----- nvinfo : EIATTR_MIN_STACK_SIZE
	.align		4
.L_1629:
        /*24fc*/ 	.byte	0x04, 0x12
        /*24fe*/ 	.short	(.L_1631 - .L_1630)
	.align		4
.L_1630:
        /*2500*/ 	.word	index@(_ZN2at6native29vectorized_elementwise_kernelILi4EZZZNS0_23logical_not_kernel_cudaERNS_18TensorIteratorBaseEENKUlvE0_clEvENKUlvE6_clEvEUlN3c107complexIdEEE_St5arrayIPcLm2EEEEviT0_T1_)
        /*2504*/ 	.word	0x00000000


	//----- nvinfo : EIATTR_MIN_STACK_SIZE
	.align		4
.L_1631:
        /*2508*/ 	.byte	0x04, 0x12
        /*250a*/ 	.short	(.L_1633 - .L_1632)
	.align		4
.L_1632:
        /*250c*/ 	.word	index@(_ZN2at6native29vectorized_elementwise_kernelILi8EZZZNS0_23logical_not_kernel_cudaERNS_18TensorIteratorBaseEENKUlvE0_clEvENKUlvE6_clEvEUlN3c107complexIdEEE_St5arrayIPcLm2EEEEviT0_T1_)
        /*2510*/ 	.word	0x00000000


	//----- nvinfo : EIATTR_MIN_STACK_SIZE
	.align		4
.L_1633:
        /*2514*/ 	.byte	0x04, 0x12
        /*2516*/ 	.short	(.L_1635 - .L_1634)
	.align		4
.L_1634:
        /*2518*/ 	.word	index@(_ZN2at6native18elementwise_kernelILi128ELi4EZNS0_15gpu_kernel_implIZZZNS0_23logical_not_kernel_cudaERNS_18TensorIteratorBaseEENKUlvE0_clEvENKUlvE5_clEvEUlfE_EEvS4_RKT_EUliE_EEviT1_)
        /*251c*/ 	.word	0x00000000


	//----- nvinfo : EIATTR_MIN_STACK_SIZE
	.align		4
.L_1635:
        /*2520*/ 	.byte	0x04, 0x12
        /*2522*/ 	.short	(.L_1637 - .L_1636)
	.align		4
.L_1636:
        /*2524*/ 	.word	index@(_ZN2at6native27unrolled_elementwise_kernelIZZZNS0_23logical_not_kernel_cudaERNS_18TensorIteratorBaseEENKUlvE0_clEvENKUlvE5_clEvEUlfE_St5arrayIPcLm2EELi4E23TrivialOffsetCalculatorILi1EjESB_NS0_6memory12LoadWithCastILi1EEENSC_13StoreWithCastILi1EEEEEviT_T0_T2_T3_T4_T5_)
        /*2528*/ 	.word	0x00000000


	//----- nvinfo : EIATTR_MIN_STACK_SIZE
	.align		4
.L_1637:
        /*252c*/ 	.byte	0x04, 0x12
        /*252e*/ 	.short	(.L_1639 - .L_1638)
	.align		4
.L_1638:
        /*2530*/ 	.word	index@(_ZN2at6native18elementwise_kernelILi128ELi4EZNS0_22gpu_kernel_impl_nocastIZZZNS0_23logical_not_kernel_cudaERNS_18TensorIteratorBaseEENKUlvE0_clEvENKUlvE5_clEvEUlfE_EEvS4_RKT_EUliE_EEviT1_)
        /*2534*/ 	.word	0x00000000


	//----- nvinfo : EIATTR_MIN_STACK_SIZE
	.align		4
.L_1639:
        /*2538*/ 	.byte	0x04, 0x12
        /*253a*/ 	.short	(.L_1641 - .L_1640)
	.align		4
.L_1640:
        /*253c*/ 	.word	index@(_ZN2at6native27unrolled_elementwise_kernelIZZZNS0_23logical_not_kernel_cudaERNS_18TensorIteratorBaseEENKUlvE0_clEvENKUlvE5_clEvEUlfE_St5arrayIPcLm2EELi4E23TrivialOffsetCalculatorILi1EjESB_NS0_6memory15LoadWithoutCastENSC_16StoreWithoutCastEEEviT_T0_T2_T3_T4_T5_)
        /*2540*/ 	.word	0x00000000


	//----- nvinfo : EIATTR_MIN_STACK_SIZE
	.align		4
.L_1641:
        /*2544*/ 	.byte	0x04, 0x12
        /*2546*/ 	.short	(.L_1643 - .L_1642)
	.align		4
.L_1642:
        /*2548*/ 	.word	index@(_ZN2at6native29vectorized_elementwise_kernelILi2EZZZNS0_23logical_not_kernel_cudaERNS_18TensorIteratorBaseEENKUlvE0_clEvENKUlvE5_clEvEUlfE_St5arrayIPcLm2EEEEviT0_T1_)
        /*254c*/ 	.word	0x00000000


	//----- nvinfo : EIATTR_MIN_STACK_SIZE
	.align		4
.L_1643:
        /*2550*/ 	.byte	0x04, 0x12
        /*2552*/ 	.short	(.L_1645 - .L_1644)
	.align		4
.L_1644:
        /*2554*/ 	.word	index@(_ZN2at6native29vectorized_elementwise_kernelILi4EZZZNS0_23logical_not_kernel_cudaERNS_18TensorIteratorBaseEENKUlvE0_clEvENKUlvE5_clEvEUlfE_St5arrayIPcLm2EEEEviT0_T1_)
        /*2558*/ 	.word	0x00000000


	//----- nvinfo : EIATTR_MIN_STACK_SIZE
	.align		4
.L_1645:
        /*255c*/ 	.byte	0x04, 0x12
        /*255e*/ 	.short	(.L_1647 - .L_1646)
	.align		4
.L_1646:
        /*2560*/ 	.word	index@(_ZN2at6native29vectorized_elementwise_kernelILi8EZZZNS0_23logical_not_kernel_cudaERNS_18TensorIteratorBaseEENKUlvE0_clEvENKUlvE5_clEvEUlfE_St5arrayIPcLm2EEEEviT0_T1_)
        /*2564*/ 	.word	0x00000000


	//----- nvinfo : EIATTR_MIN_STACK_SIZE
	.align		4
.L_1647:
        /*2568*/ 	.byte	0x04, 0x12
        /*256a*/ 	.short	(.L_1649 - .L_1648)
	.align		4
.L_1648:
        /*256c*/ 	.word	index@(_ZN2at6native18elementwise_kernelILi128ELi4EZNS0_15gpu_kernel_implIZZZNS0_23logical_not_kernel_cudaERNS_18TensorIteratorBaseEENKUlvE0_clEvENKUlvE4_clEvEUldE_EEvS4_RKT_EUliE_EEviT1_)
        /*2570*/ 	.word	0x00000000


	//----- nvinfo : EIATTR_MIN_STACK_SIZE
	.align		4
.L_1649:
        /*2574*/ 	.byte	0x04, 0x12
        /*2576*/ 	.short	(.L_1651 - .L_1650)
	.align		4
.L_1650:
        /*2578*/ 	.word	index@(_ZN2at6native27unrolled_elementwise_kernelIZZZNS0_23logical_not_kernel_cudaERNS_18TensorIteratorBaseEENKUlvE0_clEvENKUlvE4_clEvEUldE_St5arrayIPcLm2EELi4E23TrivialOffsetCalculatorILi1EjESB_NS0_6memory12LoadWithCastILi1EEENSC_13StoreWithCastILi1EEEEEviT_T0_T2_T3_T4_T5_)
        /*257c*/ 	.word	0x00000000


	//----- nvinfo : EIATTR_MIN_STACK_SIZE
	.align		4
.L_1651:
        /*2580*/ 	.byte	0x04, 0x12
        /*2582*/ 	.short	(.L_1653 - .L_1652)
	.align		4
.L_1652:
        /*2584*/ 	.word	index@(_ZN2at6native18elementwise_kernelILi128ELi4EZNS0_22gpu_kernel_impl_nocastIZZZNS0_23logical_not_kernel_cudaERNS_18TensorIteratorBaseEENKUlvE0_clEvENKUlvE4_clEvEUldE_EEvS4_RKT_EUliE_EEviT1_)
        /*2588*/ 	.word	0x00000000


	//----- nvinfo : EIATTR_MIN_STACK_SIZE
	.align		4
.L_1653:
        /*258c*/ 	.byte	0x04, 0x12
        /*258e*/ 	.short	(.L_1655 - .L_1654)
	.align		4
.L_1654:
        /*2590*/ 	.word	index@(_ZN2at6native27unrolled_elementwise_kernelIZZZNS0_23logical_not_kernel_cudaERNS_18TensorIteratorBaseEENKUlvE0_clEvENKUlvE4_clEvEUldE_St5arrayIPcLm2EELi4E23TrivialOffsetCalculatorILi1EjESB_NS0_6memory15LoadWithoutCastENSC_16StoreWithoutCastEEEviT_T0_T2_T3_T4_T5_)
        /*2594*/ 	.word	0x00000000


	//----- nvinfo : EIATTR_MIN_STACK_SIZE
	.align		4
.L_1655:
        /*2598*/ 	.byte	0x04, 0x12
        /*259a*/ 	.short	(.L_1657 - .L_1656)
	.align		4
.L_1656:
        /*259c*/ 	.word	index@(_ZN2at6native29vectorized_elementwise_kernelILi2EZZZNS0_23logical_not_kernel_cudaERNS_18TensorIteratorBaseEENKUlvE0_clEvENKUlvE4_clEvEUldE_St5arrayIPcLm2EEEEviT0_T1_)
        /*25a0*/ 	.word	0x00000000


	//----- nvinfo : EIATTR_MIN_STACK_SIZE
	.align		4
.L_1657:
        /*25a4*/ 	.byte	0x04, 0x12
        /*25a6*/ 	.short	(.L_1659 - .L_1658)
	.align		4
.L_1658:
        /*25a8*/ 	.word	index@(_ZN2at6native29vectorized_elementwise_kernelILi4EZZZNS0_23logical_not_kernel_cudaERNS_18TensorIteratorBaseEENKUlvE0_clEvENKUlvE4_clEvEUldE_St5arrayIPcLm2EEEEviT0_T1_)
        /*25ac*/ 	.word	0x00000000


	//----- nvinfo : EIATTR_MIN_STACK_SIZE
	.align		4
.L_1659:
        /*25b0*/ 	.byte	0x04, 0x12
        /*25b2*/ 	.short	(.L_1661 - .L_1660)
	.align		4
.L_1660:
        /*25b4*/ 	.word	index@(_ZN2at6native29vectorized_elementwise_kernelILi8EZZZNS0_23logical_not_kernel_cudaERNS_18TensorIteratorBaseEENKUlvE0_clEvENKUlvE4_clEvEUldE_St5arrayIPcLm2EEEEviT0_T1_)
        /*25b8*/ 	.word	0x00000000


	//----- nvinfo : EIATTR_MIN_STACK_SIZE
	.align		4
.L_1661:
        /*25bc*/ 	.byte	0x04, 0x12
        /*25be*/ 	.short	(.L_1663 - .L_1662)
	.align		4
.L_1662:
        /*25c0*/ 	.word	index@(_ZN2at6native18elementwise_kernelILi128ELi4EZNS0_15gpu_kernel_implIZZZNS0_23logical_not_kernel_cudaERNS_18TensorIteratorBaseEENKUlvE0_clEvENKUlvE3_clEvEUlsE_EEvS4_RKT_EUliE_EEviT1_)
        /*25c4*/ 	.word	0x00000000


	//----- nvinfo : EIATTR_MIN_STACK_SIZE
	.align		4
.L_1663:
        /*25c8*/ 	.byte	0x04, 0x12
        /*25ca*/ 	.short	(.L_1665 - .L_1664)
	.align		4
.L_1664:
        /*25cc*/ 	.word	index@(_ZN2at6native27unrolled_elementwise_kernelIZZZNS0_23logical_not_kernel_cudaERNS_18TensorIteratorBaseEENKUlvE0_clEvENKUlvE3_clEvEUlsE_St5arrayIPcLm2EELi4E23TrivialOffsetCalculatorILi1EjESB_NS0_6memory12LoadWithCastILi1EEENSC_13StoreWithCastILi1EEEEEviT_T0_T2_T3_T4_T5_)
        /*25d0*/ 	.word	0x00000000


	//----- nvinfo : EIATTR_MIN_STACK_SIZE
	.align		4
.L_1665:
        /*25d4*/ 	.byte	0x04, 0x12
        /*25d6*/ 	.short	(.L_1667 - .L_1666)
	.align		4
.L_1666:
        /*25d8*/ 	.word	index@(_ZN2at6native18elementwise_kernelILi128ELi4EZNS0_22gpu_kernel_impl_nocastIZZZNS0_23logical_not_kernel_cudaERNS_18TensorIteratorBaseEENKUlvE0_clEvENKUlvE3_clEvEUlsE_EEvS4_RKT_EUliE_EEviT1_)
        /*25dc*/ 	.word	0x00000000


	//----- nvinfo : EIATTR_MIN_STACK_SIZE
	.align		4
.L_1667:
        /*25e0*/ 	.byte	0x04, 0x12
        /*25e2*/ 	.short	(.L_1669 - .L_1668)
	.align		4
.L_1668:
        /*25e4*/ 	.word	index@(_ZN2at6native27unrolled_elementwise_kernelIZZZNS0_23logical_not_kernel_cudaERNS_18TensorIteratorBaseEENKUlvE0_clEvENKUlvE3_clEvEUlsE_St5arrayIPcLm2EELi4E23TrivialOffsetCalculatorILi1EjESB_NS0_6memory15LoadWithoutCastENSC_16StoreWithoutCastEEEviT_T0_T2_T3_T4_T5_)
        /*25e8*/ 	.word	0x00000000


	//----- nvinfo : EIATTR_MIN_STACK_SIZE
	.align		4
.L_1669:
        /*25ec*/ 	.byte	0x04, 0x12
        /*25ee*/ 	.short	(.L_1671 - .L_1670)
	.align		4
.L_1670:
        /*25f0*/ 	.word	index@(_ZN2at6native29vectorized_elementwise_kernelILi2EZZZNS0_23logical_not_kernel_cudaERNS_18TensorIteratorBaseEENKUlvE0_clEvENKUlvE3_clEvEUlsE_St5arrayIPcLm2EEEEviT0_T1_)
        /*25f4*/ 	.word	0x00000000


	//----- nvinfo : EIATTR_MIN_STACK_SIZE
	.align		4
.L_1671:
        /*25f8*/ 	.byte	0x04, 0x12
        /*25fa*/ 	.short	(.L_1673 - .L_1672)
	.align		4
.L_1672:
        /*25fc*/ 	.word	index@(_ZN2at6native29vectorized_elementwise_kernelILi4EZZZNS0_23logical_not_kernel_cudaERNS_18TensorIteratorBaseEENKUlvE0_clEvENKUlvE3_clEvEUlsE_St5arrayIPcLm2EEEEviT0_T1_)
        /*2600*/ 	.word	0x00000000


	//----- nvinfo : EIATTR_MIN_STACK_SIZE
	.align		4
.L_1673:
        /*2604*/ 	.byte	0x04, 0x12
        /*2606*/ 	.short	(.L_1675 - .L_1674)
	.align		4
.L_1674:
        /*2608*/ 	.word	index@(_ZN2at6native29vectorized_elementwise_kernelILi8EZZZNS0_23logical_not_kernel_cudaERNS_18TensorIteratorBaseEENKUlvE0_clEvENKUlvE3_clEvEUlsE_St5arrayIPcLm2EEEEviT0_T1_)
        /*260c*/ 	.word	0x00000000


	//----- nvinfo : EIATTR_MIN_STACK_SIZE
	.align		4
.L_1675:
        /*2610*/ 	.byte	0x04, 0x12
        /*2612*/ 	.short	(.L_1677 - .L_1676)
	.align		4
.L_1676:
        /*2614*/ 	.word	index@(_ZN2at6native18elementwise_kernelILi128ELi4EZNS0_15gpu_kernel_implIZZZNS0_23logical_not_kernel_cudaERNS_18TensorIteratorBaseEENKUlvE0_clEvENKUlvE2_clEvEUllE_EEvS4_RKT_EUliE_EEviT1_)
        /*2618*/ 	.word	0x00000000


	//----- nvinfo : EIATTR_MIN_STACK_SIZE
	.align		4
.L_1677:
        /*261c*/ 	.byte	0x04, 0x12
        /*261e*/ 	.short	(.L_1679 - .L_1678)
	.align		4
.L_1678:
        /*2620*/ 	.word	index@(_ZN2at6native27unrolled_elementwise_kernelIZZZNS0_23logical_not_kernel_cudaERNS_18TensorIteratorBaseEENKUlvE0_clEvENKUlvE2_clEvEUllE_St5arrayIPcLm2EELi4E23TrivialOffsetCalculatorILi1EjESB_NS0_6memory12LoadWithCastILi1EEENSC_13StoreWithCastILi1EEEEEviT_T0_T2_T3_T4_T5_)
        /*2624*/ 	.word	0x00000000


	//----- nvinfo : EIATTR_MIN_STACK_SIZE
	.align		4
.L_1679:
        /*2628*/ 	.byte	0x04, 0x12
        /*262a*/ 	.short	(.L_1681 - .L_1680)
	.align		4
.L_1680:
        /*262c*/ 	.word	index@(_ZN2at6native18elementwise_kernelILi128ELi4EZNS0_22gpu_kernel_impl_nocastIZZZNS0_23logical_not_kernel_cudaERNS_18TensorIteratorBaseEENKUlvE0_clEvENKUlvE2_clEvEUllE_EEvS4_RKT_EUliE_EEviT1_)
        /*2630*/ 	.word	0x00000000


	//----- nvinfo : EIATTR_MIN_STACK_SIZE
	.align		4
.L_1681:
        /*2634*/ 	.byte	0x04, 0x12
        /*2636*/ 	.short	(.L_1683 - .L_1682)
	.align		4
.L_1682:
        /*2638*/ 	.word	index@(_ZN2at6native27unrolled_elementwise_kernelIZZZNS0_23logical_not_kernel_cudaERNS_18TensorIteratorBaseEENKUlvE0_clEvENKUlvE2_clEvEUllE_St5arrayIPcLm2EELi4E23TrivialOffsetCalculatorILi1EjESB_NS0_6memory15LoadWithoutCastENSC_16StoreWithoutCastEEEviT_T0_T2_T3_T4_T5_)
        /*263c*/ 	.word	0x00000000


	//----- nvinfo : EIATTR_MIN_STACK_SIZE
	.align		4
.L_1683:
        /*2640*/ 	.byte	0x04, 0x12
        /*2642*/ 	.short	(.L_1685 - .L_1684)
	.align		4
.L_1684:
        /*2644*/ 	.word	index@(_ZN2at6native29vectorized_elementwise_kernelILi2EZZZNS0_23logical_not_kernel_cudaERNS_18TensorIteratorBaseEENKUlvE0_clEvENKUlvE2_clEvEUllE_St5arrayIPcLm2EEEEviT0_T1_)
        /*2648*/ 	.word	0x00000000


	//----- nvinfo : EIATTR_MIN_STACK_SIZE
	.align		4
.L_1685:
        /*264c*/ 	.byte	0x04, 0x12
        /*264e*/ 	.short	(.L_1687 - .L_1686)
	.align		4
.L_1686:
        /*2650*/ 	.word	index@(_ZN2at6native29vectorized_elementwise_kernelILi4EZZZNS0_23logical_not_kernel_cudaERNS_18TensorIteratorBaseEENKUlvE0_clEvENKUlvE2_clEvEUllE_St5arrayIPcLm2EEEEviT0_T1_)
        /*2654*/ 	.word	0x00000000


	//----- nvinfo : EIATTR_MIN_STACK_SIZE
	.align		4
.L_1687:
        /*2658*/ 	.byte	0x04, 0x12
        /*265a*/ 	.short	(.L_1689 - .L_1688)
	.align		4
.L_1688:
        /*265c*/ 	.word	index@(_ZN2at6native29vectorized_elementwise_kernelILi8EZZZNS0_23logical_not_kernel_cudaERNS_18TensorIteratorBaseEENKUlvE0_clEvENKUlvE2_clEvEUllE_St5arrayIPcLm2EEEEviT0_T1_)
        /*2660*/ 	.word	0x00000000


	//----- nvinfo : EIATTR_MIN_STACK_SIZE
	.align		4
.L_1689:
        /*2664*/ 	.byte	0x04, 0x12
        /*2666*/ 	.short	(.L_1691 - .L_1690)
	.align		4
.L_1690:
        /*2668*/ 	.word	index@(_ZN2at6native18elementwise_kernelILi128ELi4EZNS0_15gpu_kernel_implIZZZNS0_23logical_not_kernel_cudaERNS_18TensorIteratorBaseEENKUlvE0_clEvENKUlvE1_clEvEUliE_EEvS4_RKT_EUliE_EEviT1_)
        /*266c*/ 	.word	0x00000000


	//----- nvinfo : EIATTR_MIN_STACK_SIZE
	.align		4
.L_1691:
        /*2670*/ 	.byte	0x04, 0x12
        /*2672*/ 	.short	(.L_1693 - .L_1692)
	.align		4
.L_1692:
        /*2674*/ 	.word	index@(_ZN2at6native27unrolled_elementwise_kernelIZZZNS0_23logical_not_kernel_cudaERNS_18TensorIteratorBaseEENKUlvE0_clEvENKUlvE1_clEvEUliE_St5arrayIPcLm2EELi4E23TrivialOffsetCalculatorILi1EjESB_NS0_6memory12LoadWithCastILi1EEENSC_13StoreWithCastILi1EEEEEviT_T0_T2_T3_T4_T5_)
        /*2678*/ 	.word	0x00000000


	//----- nvinfo : EIATTR_MIN_STACK_SIZE
	.align		4
.L_1693:
        /*267c*/ 	.byte	0x04, 0x12
        /*267e*/ 	.short	(.L_1695 - .L_1694)
	.align		4
.L_1694:
        /*2680*/ 	.word	index@(_ZN2at6native18elementwise_kernelILi128ELi4EZNS0_22gpu_kernel_impl_nocastIZZZNS0_23logical_not_kernel_cudaERNS_18TensorIteratorBaseEENKUlvE0_clEvENKUlvE1_clEvEUliE_EEvS4_RKT_EUliE_EEviT1_)
        /*2684*/ 	.word	0x00000000


	//----- nvinfo : EIATTR_MIN_STACK_SIZE
	.align		4
.L_1695:
        /*2688*/ 	.byte	0x04, 0x12
        /*268a*/ 	.short	(.L_1697 - .L_1696)
	.align		4
.L_1696:
        /*268c*/ 	.word	index@(_ZN2at6native27unrolled_elementwise_kernelIZZZNS0_23logical_not_kernel_cudaERNS_18TensorIteratorBaseEENKUlvE0_clEvENKUlvE1_clEvEUliE_St5arrayIPcLm2EELi4E23TrivialOffsetCalculatorILi1EjESB_NS0_6memory15LoadWithoutCastENSC_16StoreWithoutCastEEEviT_T0_T2_T3_T4_T5_)
        /*2690*/ 	.word	0x00000000


	//----- nvinfo : EIATTR_MIN_STACK_SIZE
	.align		4
.L_1697:
        /*2694*/ 	.byte	0x04, 0x12
        /*2696*/ 	.short	(.L_1699 - .L_1698)
	.align		4
.L_1698:
        /*2698*/ 	.word	index@(_ZN2at6native29vectorized_elementwise_kernelILi2EZZZNS0_23logical_not_kernel_cudaERNS_18TensorIteratorBaseEENKUlvE0_clEvENKUlvE1_clEvEUliE_St5arrayIPcLm2EEEEviT0_T1_)
        /*269c*/ 	.word	0x00000000


	//----- nvinfo : EIATTR_MIN_STACK_SIZE
	.align		4
.L_1699:
        /*26a0*/ 	.byte	0x04, 0x12
        /*26a2*/ 	.short	(.L_1701 - .L_1700)
	.align		4
.L_1700:
        /*26a4*/ 	.word	index@(_ZN2at6native29vectorized_elementwise_kernelILi4EZZZNS0_23logical_not_kernel_cudaERNS_18TensorIteratorBaseEENKUlvE0_clEvENKUlvE1_clEvEUliE_St5arrayIPcLm2EEEEviT0_T1_)
        /*26a8*/ 	.word	0x00000000


	//----- nvinfo : EIATTR_MIN_STACK_SIZE
	.align		4
.L_1701:
        /*26ac*/ 	.byte	0x04, 0x12
        /*26ae*/ 	.short	(.L_1703 - .L_1702)
	.align		4
.L_1702:
        /*26b0*/ 	.word	index@(_ZN2at6native29vectorized_elementwise_kernelILi8EZZZNS0_23logical_not_kernel_cudaERNS_18TensorIteratorBaseEENKUlvE0_clEvENKUlvE1_clEvEUliE_St5arrayIPcLm2EEEEviT0_T1_)
        /*26b4*/ 	.word	0x00000000


	//----- nvinfo : EIATTR_MIN_STACK_SIZE
	.align		4
.L_1703:
        /*26b8*/ 	.byte	0x04, 0x12
        /*26ba*/ 	.short	(.L_1705 - .L_1704)
	.align		4
.L_1704:
        /*26bc*/ 	.word	index@(_ZN2at6native18elementwise_kernelILi128ELi4EZNS0_15gpu_kernel_implIZZZNS0_23logical_not_kernel_cudaERNS_18TensorIteratorBaseEENKUlvE0_clEvENKUlvE0_clEvEUlaE_EEvS4_RKT_EUliE_EEviT1_)
        /*26c0*/ 	.word	0x00000000


	//----- nvinfo : EIATTR_MIN_STACK_SIZE
	.align		4
.L_1705:
        /*26c4*/ 	.byte	0x04, 0x12
        /*26c6*/ 	.short	(.L_1707 - .L_1706)
	.align		4
.L_1706:
        /*26c8*/ 	.word	index@(_ZN2at6native27unrolled_elementwise_kernelIZZZNS0_23logical_not_kernel_cudaERNS_18TensorIteratorBaseEENKUlvE0_clEvENKUlvE0_clEvEUlaE_St5arrayIPcLm2EELi4E23TrivialOffsetCalculatorILi1EjESB_NS0_6memory12LoadWithCastILi1EEENSC_13StoreWithCastILi1EEEEEviT_T0_T2_T3_T4_T5_)
        /*26cc*/ 	.word	0x00000000


	//----- nvinfo : EIATTR_MIN_STACK_SIZE
	.align		4
.L_1707:
        /*26d0*/ 	.byte	0x04, 0x12
        /*26d2*/ 	.short	(.L_1709 - .L_1708)
	.align		4
.L_1708:
        /*26d4*/ 	.word	index@(_ZN2at6native18elementwise_kernelILi128ELi4EZNS0_22gpu_kernel_impl_nocastIZZZNS0_23logical_not_kernel_cudaERNS_18TensorIteratorBaseEENKUlvE0_clEvENKUlvE0_clEvEUlaE_EEvS4_RKT_EUliE_EEviT1_)
        /*26d8*/ 	.word	0x00000000


	//----- nvinfo : EIATTR_MIN_STACK_SIZE
	.align		4
.L_1709:
        /*26dc*/ 	.byte	0x04, 0x12
        /*26de*/ 	.short	(.L_1711 - .L_1710)
	.align		4
.L_1710:
        /*26e0*/ 	.word	index@(_ZN2at6native27unrolled_elementwise_kernelIZZZNS0_23logical_not_kernel_cudaERNS_18TensorIteratorBaseEENKUlvE0_clEvENKUlvE0_clEvEUlaE_St5arrayIPcLm2EELi4E23TrivialOffsetCalculatorILi1EjESB_NS0_6memory15LoadWithoutCastENSC_16StoreWithoutCastEEEviT_T0_T2_T3_T4_T5_)
        /*26e4*/ 	.word	0x00000000


	//----- nvinfo : EIATTR_MIN_STACK_SIZE
	.align		4
.L_1711:
        /*26e8*/ 	.byte	0x04, 0x12
        /*26ea*/ 	.short	(.L_1713 - .L_1712)
	.align		4
.L_1712:
        /*26ec*/ 	.word	index@(_ZN2at6native29vectorized_elementwise_kernelILi2EZZZNS0_23logical_not_kernel_cudaERNS_18TensorIteratorBaseEENKUlvE0_clEvENKUlvE0_clEvEUlaE_St5arrayIPcLm2EEEEviT0_T1_)
        /*26f0*/ 	.word	0x00000000


	//----- nvinfo : EIATTR_MIN_STACK_SIZE
	.align		4
.L_1713:
        /*26f4*/ 	.byte	0x04, 0x12
        /*26f6*/ 	.short	(.L_1715 - .L_1714)
	.align		4
.L_1714:
        /*26f8*/ 	.word	index@(_ZN2at6native29vectorized_elementwise_kernelILi4EZZZNS0_23logical_not_kernel_cudaERNS_18TensorIteratorBaseEENKUlvE0_clEvENKUlvE0_clEvEUlaE_St5arrayIPcLm2EEEEviT0_T1_)
        /*26fc*/ 	.word	0x00000000


	//----- nvinfo : EIATTR_MIN_STACK_SIZE
	.align		4
.L_1715:
        /*2700*/ 	.byte	0x04, 0x12
        /*2702*/ 	.short	(.L_1717 - .L_1716)
	.align		4
.L_1716:
        /*2704*/ 	.word	index@(_ZN2at6native29vectorized_elementwise_kernelILi8EZZZNS0_23logical_not_kernel_cudaERNS_18TensorIteratorBaseEENKUlvE0_clEvENKUlvE0_clEvEUlaE_St5arrayIPcLm2EEEEviT0_T1_)
        /*2708*/ 	.word	0x00000000


	//----- nvinfo : EIATTR_MIN_STACK_SIZE
	.align		4
.L_1717:
        /*270c*/ 	.byte	0x04, 0x12
        /*270e*/ 	.short	(.L_1719 - .L_1718)
	.align		4
.L_1718:
        /*2710*/ 	.word	index@(_ZN2at6native18elementwise_kernelILi128ELi4EZNS0_15gpu_kernel_implIZZZNS0_23logical_not_kernel_cudaERNS_18TensorIteratorBaseEENKUlvE0_clEvENKUlvE_clEvEUlhE_EEvS4_RKT_EUliE_EEviT1_)
        /*2714*/ 	.word	0x00000000


	//----- nvinfo : EIATTR_MIN_STACK_SIZE
	.align		4
.L_1719:
        /*2718*/ 	.byte	0x04, 0x12
        /*271a*/ 	.short	(.L_1721 - .L_1720)
	.align		4
.L_1720:
        /*271c*/ 	.word	index@(_ZN2at6native27unrolled_elementwise_kernelIZZZNS0_23logical_not_kernel_cudaERNS_18TensorIteratorBaseEENKUlvE0_clEvENKUlvE_clEvEUlhE_St5arrayIPcLm2EELi4E23TrivialOffsetCalculatorILi1EjESB_NS0_6memory12LoadWithCastILi1EEENSC_13StoreWithCastILi1EEEEEviT_T0_T2_T3_T4_T5_)
        /*2720*/ 	.word	0x00000000


	//----- nvinfo : EIATTR_MIN_STACK_SIZE
	.align		4
.L_1721:
        /*2724*/ 	.byte	0x04, 0x12
        /*2726*/ 	.short	(.L_1723 - .L_1722)
	.align		4
.L_1722:
        /*2728*/ 	.word	index@(_ZN2at6native18elementwise_kernelILi128ELi4EZNS0_22gpu_kernel_impl_nocastIZZZNS0_23logical_not_kernel_cudaERNS_18TensorIteratorBaseEENKUlvE0_clEvENKUlvE_clEvEUlhE_EEvS4_RKT_EUliE_EEviT1_)
        /*272c*/ 	.word	0x00000000


	//----- nvinfo : EIATTR_MIN_STACK_SIZE
	.align		4
.L_1723:
        /*2730*/ 	.byte	0x04, 0x12
        /*2732*/ 	.short	(.L_1725 - .L_1724)
	.align		4
.L_1724:
        /*2734*/ 	.word	index@(_ZN2at6native27unrolled_elementwise_kernelIZZZNS0_23logical_not_kernel_cudaERNS_18TensorIteratorBaseEENKUlvE0_clEvENKUlvE_clEvEUlhE_St5arrayIPcLm2EELi4E23TrivialOffsetCalculatorILi1EjESB_NS0_6memory15LoadWithoutCastENSC_16StoreWithoutCastEEEviT_T0_T2_T3_T4_T5_)
        /*2738*/ 	.word	0x00000000


	//----- nvinfo : EIATTR_MIN_STACK_SIZE
	.align		4
.L_1725:
        /*273c*/ 	.byte	0x04, 0x12
        /*273e*/ 	.short	(.L_1727 - .L_1726)
	.align		4
.L_1726:
        /*2740*/ 	.word	index@(_ZN2at6native29vectorized_elementwise_kernelILi2EZZZNS0_23logical_not_kernel_cudaERNS_18TensorIteratorBaseEENKUlvE0_clEvENKUlvE_clEvEUlhE_St5arrayIPcLm2EEEEviT0_T1_)
        /*2744*/ 	.word	0x00000000


	//----- nvinfo : EIATTR_MIN_STACK_SIZE
	.align		4
.L_1727:
        /*2748*/ 	.byte	0x04, 0x12
        /*274a*/ 	.short	(.L_1729 - .L_1728)
	.align		4
.L_1728:
        /*274c*/ 	.word	index@(_ZN2at6native29vectorized_elementwise_kernelILi4EZZZNS0_23logical_not_kernel_cudaERNS_18TensorIteratorBaseEENKUlvE0_clEvENKUlvE_clEvEUlhE_St5arrayIPcLm2EEEEviT0_T1_)
        /*2750*/ 	.word	0x00000000


	//----- nvinfo : EIATTR_MIN_STACK_SIZE
	.align		4
.L_1729:
        /*2754*/ 	.byte	0x04, 0x12
        /*2756*/ 	.short	(.L_1731 - .L_1730)
	.align		4
.L_1730:
        /*2758*/ 	.word	index@(_ZN2at6native29vectorized_elementwise_kernelILi8EZZZNS0_23logical_not_kernel_cudaERNS_18TensorIteratorBaseEENKUlvE0_clEvENKUlvE_clEvEUlhE_St5arrayIPcLm2EEEEviT0_T1_)
        /*275c*/ 	.word	0x00000000
.L_1731:


//--------------------- .nv.compat                --------------------------
	.section	.nv.compat,"",@"SHT_CUDA_COMPAT_INFO"
	.align	4
        /*0000*/ 	.byte	0x02, 0x09, 0x01, 0x00, 0x02, 0x02, 0x01, 0x00, 0x02, 0x05, 0x05, 0x00, 0x03, 0x07, 0x01, 0x01
        /*0010*/ 	.byte	0x02, 0x03, 0x00, 0x00, 0x02, 0x06, 0x01, 0x00, 0x04, 0x0b, 0x08, 0x00, 0x00, 0x00, 0x00, 0x00
        /*0020*/ 	.byte	0x00, 0x00, 0x00, 0x00


//--------------------- .nv.info._ZN2at6native18elementwise_kernelILi128ELi4EZNS0_15gpu_kernel_implIZZZNS0_19signbit_kernel_cudaERNS_18TensorIteratorBaseEENKUlvE0_clEvENKUlvE2_clEvEUlN3c104HalfEE_EEvS4_RKT_EUliE_EEviT1_ --------------------------
	.section	.nv.info._ZN2at6native18elementwise_kernelILi128ELi4EZNS0_15gpu_kernel_implIZZZNS0_19signbit_kernel_cudaERNS_18TensorIteratorBaseEENKUlvE0_clEvENKUlvE2_clEvEUlN3c104HalfEE_EEvS4_RKT_EUliE_EEviT1_,"",@"SHT_CUDA_INFO"
	.sectionflags	@""
	.align	4


	//----- nvinfo : EIATTR_CUDA_API_VERSION
	.align		4
        /*0000*/ 	.byte	0x04, 0x37
        /*0002*/ 	.short	(.L_1733 - .L_1732)
.L_1732:
        /*0004*/ 	.word	0x00000082


	//----- nvinfo : EIATTR_KPARAM_INFO
	.align		4
.L_1733:
        /*0008*/ 	.byte	0x04, 0x17
        /*000a*/ 	.short	(.L_1735 - .L_1734)
.L_1734:
        /*000c*/ 	.word	0x00000000
        /*0010*/ 	.short	0x0001
        /*0012*/ 	.short	0x0008
        /*0014*/ 	.byte	0x00, 0xf0, 0x61, 0x08


	//----- nvinfo : EIATTR_KPARAM_INFO
	.align		4
.L_1735:
        /*0018*/ 	.byte	0x04, 0x17
        /*001a*/ 	.short	(.L_1737 - .L_1736)
.L_1736:
        /*001c*/ 	.word	0x00000000
        /*0020*/ 	.short	0x0000
        /*0022*/ 	.short	0x0000
        /*0024*/ 	.byte	0x00, 0xf0, 0x11, 0x00


	//----- nvinfo : EIATTR_SPARSE_MMA_MASK
	.align		4
.L_1737:
        /*0028*/ 	.byte	0x03, 0x50
        /*002a*/ 	.short	0x0000


	//----- nvinfo : EIATTR_MAXREG_COUNT
	.align		4
        /*002c*/ 	.byte	0x03, 0x1b
        /*002e*/ 	.short	0x0080


	//----- nvinfo : EIATTR_EXTERNS
	.align		4
        /*0030*/ 	.byte	0x04, 0x0f
        /*0032*/ 	.short	(.L_1739 - .L_1738)


	//   ....[0]....
	.align		4
.L_1738:
        /*0034*/ 	.word	index@(__assertfail)


	//----- nvinfo : EIATTR_MERCURY_ISA_VERSION
	.align		4
.L_1739:
        /*0038*/ 	.byte	0x03, 0x5f
        /*003a*/ 	.short	0x0101


	//----- nvinfo : EIATTR_SYSCALL_OFFSETS
	.align		4
        /*003c*/ 	.byte	0x04, 0x46
        /*003e*/ 	.short	(.L_1741 - .L_1740)


	//   ....[0]....
.L_1740:
        /*0040*/ 	.word	0x000022b0


	//   ....[1]....
        /*0044*/ 	.word	0x00003140


	//   ....[2]....
        /*0048*/ 	.word	0x00005430


	//   ....[3]....
        /*004c*/ 	.word	0x000062b0


	//   ....[4]....
        /*0050*/ 	.word	0x00008580


	//   ....[5]....
        /*0054*/ 	.word	0x00009400


	//   ....[6]....
        /*0058*/ 	.word	0x0000b6c0


	//   ....[7]....
        /*005c*/ 	.word	0x0000c540


	//----- nvinfo : EIATTR_EXIT_INSTR_OFFSETS
	.align		4
.L_1741:
        /*0060*/ 	.byte	0x04, 0x1c
        /*0062*/ 	.short	(.L_1743 - .L_1742)


	//   ....[0]....
.L_1742:
        /*0064*/ 	.word	0x000094a0


	//   ....[1]....
        /*0068*/ 	.word	0x0000b850


	//   ....[2]....
        /*006c*/ 	.word	0x0000b870


	//   ....[3]....
        /*0070*/ 	.word	0x0000b900


	//   ....[4]....
        /*0074*/ 	.word	0x0000b920


	//   ....[5]....
        /*0078*/ 	.word	0x0000b940


	//   ....[6]....
        /*007c*/ 	.word	0x0000b9d0


	//   ....[7]....
        /*0080*/ 	.word	0x0000ba10


	//   ....[8]....
        /*0084*/ 	.word	0x0000bab0


	//   ....[9]....
        /*0088*/ 	.word	0x0000bb00


	//   ....[10]....
        /*008c*/ 	.word	0x0000bb30


	//   ....[11]....
        /*0090*/ 	.word	0x0000bbd0


	//   ....[12]....
        /*0094*/ 	.word	0x0000bc10


	//   ....[13]....
        /*0098*/ 	.word	0x0000bda0


	//   ....[14]....
        /*009c*/ 	.word	0x0000bf00


	//   ....[15]....
        /*00a0*/ 	.word	0x0000bf40


	//   ....[16]....
        /*00a4*/ 	.word	0x0000bfe0


	//   ....[17]....
        /*00a8*/ 	.word	0x0000c160


	//   ....[18]....
        /*00ac*/ 	.word	0x0000c2e0


	//   ....[19]....
        /*00b0*/ 	.word	0x0000c440


	//   ....[20]....
        /*00b4*/ 	.word	0x0000c550


	//   ....[21]....
        /*00b8*/ 	.word	0x0000c580


	//   ....[22]....
        /*00bc*/ 	.word	0x0000c5a0


	//----- nvinfo : EIATTR_MAX_THREADS
	.align		4
.L_1743:
        /*00c0*/ 	.byte	0x04, 0x05
        /*00c2*/ 	.short	(.L_1745 - .L_1744)
.L_1744:
        /*00c4*/ 	.word	0x00000080
        /*00c8*/ 	.word	0x00000001
        /*00cc*/ 	.word	0x00000001


	//----- nvinfo : EIATTR_CRS_STACK_SIZE
	.align		4
.L_1745:
        /*00d0*/ 	.byte	0x04, 0x1e
        /*00d2*/ 	.short	(.L_1747 - .L_1746)
.L_1746:
        /*00d4*/ 	.word	0x00000000


	//----- nvinfo : EIATTR_CBANK_PARAM_SIZE
	.align		4
.L_1747:
        /*00d8*/ 	.byte	0x03, 0x19
        /*00da*/ 	.short	0x0220


	//----- nvinfo : EIATTR_PARAM_CBANK
	.align		4
        /*00dc*/ 	.byte	0x04, 0x0a
        /*00de*/ 	.short	(.L_1749 - .L_1748)
	.align		4
.L_1748:
        /*00e0*/ 	.word	index@(.nv.constant0._ZN2at6native18elementwise_kernelILi128ELi4EZNS0_15gpu_kernel_implIZZZNS0_19signbit_kernel_cudaERNS_18TensorIteratorBaseEENKUlvE0_clEvENKUlvE2_clEvEUlN3c104HalfEE_EEvS4_RKT_EUliE_EEviT1_)
        /*00e4*/ 	.short	0x0210
        /*00e6*/ 	.short	0x0220


	//----- nvinfo : EIATTR_SW_WAR
	.align		4
.L_1749:
        /*00e8*/ 	.byte	0x04, 0x36
        /*00ea*/ 	.short	(.L_1751 - .L_1750)
.L_1750:
        /*00ec*/ 	.word	0x00000008
.L_1751:


//--------------------- .nv.info._ZN2at6native27unrolled_elementwise_kernelIZZZNS0_19signbit_kernel_cudaERNS_18TensorIteratorBaseEENKUlvE0_clEvENKUlvE2_clEvEUlN3c104HalfEE_St5arrayIPcLm2EELi4E23TrivialOffsetCalculatorILi1EjESD_NS0_6memory12LoadWithCastILi1EEENSE_13StoreWithCastILi1EEEEEviT_T0_T2_T3_T4_T5_ --------------------------
	.section	.nv.info._ZN2at6native27unrolled_elementwise_kernelIZZZNS0_19signbit_kernel_cudaERNS_18TensorIteratorBaseEENKUlvE0_clEvENKUlvE2_clEvEUlN3c104HalfEE_St5arrayIPcLm2EELi4E23TrivialOffsetCalculatorILi1EjESD_NS0_6memory12LoadWithCastILi1EEENSE_13StoreWithCastILi1EEEEEviT_T0_T2_T3_T4_T5_,"",@"SHT_CUDA_INFO"
	.sectionflags	@""
	.align	4


	//----- nvinfo : EIATTR_CUDA_API_VERSION
	.align		4
        /*0000*/ 	.byte	0x04, 0x37
        /*0002*/ 	.short	(.L_1753 - .L_1752)
.L_1752:
        /*0004*/ 	.word	0x00000082


	//----- nvinfo : EIATTR_KPARAM_INFO
	.align		4
.L_1753:
        /*0008*/ 	.byte	0x04, 0x17
        /*000a*/ 	.short	(.L_1755 - .L_1754)
.L_1754:
        /*000c*/ 	.word	0x00000000
        /*0010*/ 	.short	0x0006
        /*0012*/ 	.short	0x0024
        /*0014*/ 	.byte	0x00, 0xf0, 0x21, 0x00


	//----- nvinfo : EIATTR_KPARAM_INFO
	.align		4
.L_1755:
        /*0018*/ 	.byte	0x04, 0x17
        /*001a*/ 	.short	(.L_1757 - .L_1756)
.L_1756:
        /*001c*/ 	.word	0x00000000
        /*0020*/ 	.short	0x0005
        /*0022*/ 	.short	0x001c
        /*0024*/ 	.byte	0x00, 0xf0, 0x21, 0x00


	//----- nvinfo : EIATTR_KPARAM_INFO
	.align		4
.L_1757:
        /*0028*/ 	.byte	0x04, 0x17
        /*002a*/ 	.short	(.L_1759 - .L_1758)
.L_1758:
        /*002c*/ 	.word	0x00000000
        /*0030*/ 	.short	0x0004
        /*0032*/ 	.short	0x0019
        /*0034*/ 	.byte	0x00, 0xf0, 0x05, 0x00


	//----- nvinfo : EIATTR_KPARAM_INFO
	.align		4
.L_1759:
        /*0038*/ 	.byte	0x04, 0x17
        /*003a*/ 	.short	(.L_1761 - .L_1760)
.L_1760:
        /*003c*/ 	.word	0x00000000
        /*0040*/ 	.short	0x0003
        /*0042*/ 	.short	0x0018
        /*0044*/ 	.byte	0x00, 0xf0, 0x05, 0x00


	//----- nvinfo : EIATTR_KPARAM_INFO
	.align		4
.L_1761:
        /*0048*/ 	.byte	0x04, 0x17
        /*004a*/ 	.short	(.L_1763 - .L_1762)
.L_1762:
        /*004c*/ 	.word	0x00000000
        /*0050*/ 	.short	0x0002
        /*0052*/ 	.short	0x0008
        /*0054*/ 	.byte	0x00, 0xf0, 0x41, 0x00


	//----- nvinfo : EIATTR_KPARAM_INFO
	.align		4
.L_1763:
        /*0058*/ 	.byte	0x04, 0x17
        /*005a*/ 	.short	(.L_1765 - .L_1764)
.L_1764:
        /*005c*/ 	.word	0x00000000
        /*0060*/ 	.short	0x0001
        /*0062*/ 	.short	0x0004
        /*0064*/ 	.byte	0x00, 0xf0, 0x05, 0x00


	//----- nvinfo : EIATTR_KPARAM_INFO
	.align		4
.L_1765:
        /*0068*/ 	.byte	0x04, 0x17
        /*006a*/ 	.short	(.L_1767 - .L_1766)
.L_1766:
        /*006c*/ 	.word	0x00000000
        /*0070*/ 	.short	0x0000
        /*0072*/ 	.short	0x0000
        /*0074*/ 	.byte	0x00, 0xf0, 0x11, 0x00


	//----- nvinfo : EIATTR_SPARSE_MMA_MASK
	.align		4
.L_1767:
        /*0078*/ 	.byte	0x03, 0x50
        /*007a*/ 	.short	0x0000


	//----- nvinfo : EIATTR_MAXREG_COUNT
	.align		4
        /*007c*/ 	.byte	0x03, 0x1b
        /*007e*/ 	.short	0x00ff


	//----- nvinfo : EIATTR_EXTERNS
	.align		4
        /*0080*/ 	.byte	0x04, 0x0f
        /*0082*/ 	.short	(.L_1769 - .L_1768)


	//   ....[0]....
	.align		4
.L_1768:
        /*0084*/ 	.word	index@(__assertfail)


	//----- nvinfo : EIATTR_MERCURY_ISA_VERSION
	.align		4
.L_1769:
        /*0088*/ 	.byte	0x03, 0x5f
        /*008a*/ 	.short	0x0101


	//----- nvinfo : EIATTR_SYSCALL_OFFSETS
	.align		4
        /*008c*/ 	.byte	0x04, 0x46
        /*008e*/ 	.short	(.L_1771 - .L_1770)


	//   ....[0]....
.L_1770:
        /*0090*/ 	.word	0x000010b0


	//   ....[1]....
        /*0094*/ 	.word	0x000021c0


	//   ....[2]....
        /*0098*/ 	.word	0x000032e0


	//   ....[3]....
        /*009c*/ 	.word	0x000043d0


	//   ....[4]....
        /*00a0*/ 	.word	0x00005600


	//   ....[5]....
        /*00a4*/ 	.word	0x000065e0


	//   ....[6]....
        /*00a8*/ 	.word	0x00007570


	//   ....[7]....
        /*00ac*/ 	.word	0x00008500


	//----- nvinfo : EIATTR_EXIT_INSTR_OFFSETS
	.align		4
.L_1771:
        /*00b0*/ 	.byte	0x04, 0x1c
        /*00b2*/ 	.short	(.L_1773 - .L_1772)


	//   ....[0]....
.L_1772:
        /*00b4*/ 	.word	0x00007620


	//   ....[1]....
        /*00b8*/ 	.word	0x00007750


	//   ....[2]....
        /*00bc*/ 	.word	0x00007770


	//   ....[3]....
        /*00c0*/ 	.word	0x00007810


	//   ....[4]....
        /*00c4*/ 	.word	0x00007840


	//   ....[5]....
        /*00c8*/ 	.word	0x00007880


	//   ....[6]....
        /*00cc*/ 	.word	0x00007910


	//   ....[7]....
        /*00d0*/ 	.word	0x00007950


	//   ....[8]....
        /*00d4*/ 	.word	0x000079f0


	//   ....[9]....
        /*00d8*/ 	.word	0x00007a40


	//   ....[10]....
        /*00dc*/ 	.word	0x00007a90


	//   ....[11]....
        /*00e0*/ 	.word	0x00007b50


	//   ....[12]....
        /*00e4*/ 	.word	0x00007bb0


	//   ....[13]....
        /*00e8*/ 	.word	0x00007d40


	//   ....[14]....
        /*00ec*/ 	.word	0x00007ea0


	//   ....[15]....
        /*00f0*/ 	.word	0x00007ee0


	//   ....[16]....
        /*00f4*/ 	.word	0x00007fa0


	//   ....[17]....
        /*00f8*/ 	.word	0x00008120


	//   ....[18]....
        /*00fc*/ 	.word	0x000082a0


	//   ....[19]....
        /*0100*/ 	.word	0x00008400


	//   ....[20]....
        /*0104*/ 	.word	0x00008510


	//   ....[21]....
        /*0108*/ 	.word	0x00008550


	//   ....[22]....
        /*010c*/ 	.word	0x00008580


	//----- nvinfo : EIATTR_MAX_THREADS
	.align		4
.L_1773:
        /*0110*/ 	.byte	0x04, 0x05
        /*0112*/ 	.short	(.L_1775 - .L_1774)
.L_1774:
        /*0114*/ 	.word	0x00000080
        /*0118*/ 	.word	0x00000001
        /*011c*/ 	.word	0x00000001


	//----- nvinfo : EIATTR_CRS_STACK_SIZE
	.align		4
.L_1775:
        /*0120*/ 	.byte	0x04, 0x1e
        /*0122*/ 	.short	(.L_1777 - .L_1776)
.L_1776:
        /*0124*/ 	.word	0x00000000


	//----- nvinfo : EIATTR_CBANK_PARAM_SIZE
	.align		4
.L_1777:
        /*0128*/ 	.byte	0x03, 0x19
        /*012a*/ 	.short	0x002c


	//----- nvinfo : EIATTR_PARAM_CBANK
	.align		4
        /*012c*/ 	.byte	0x04, 0x0a
        /*012e*/ 	.short	(.L_1779 - .L_1778)
	.align		4
.L_1778:
        /*0130*/ 	.word	index@(.nv.constant0._ZN2at6native27unrolled_elementwise_kernelIZZZNS0_19signbit_kernel_cudaERNS_18TensorIteratorBaseEENKUlvE0_clEvENKUlvE2_clEvEUlN3c104HalfEE_St5arrayIPcLm2EELi4E23TrivialOffsetCalculatorILi1EjESD_NS0_6memory12LoadWithCastILi1EEENSE_13StoreWithCastILi1EEEEEviT_T0_T2_T3_T4_T5_)
        /*0134*/ 	.short	0x0210
        /*0136*/ 	.short	0x002c


	//----- nvinfo : EIATTR_SW_WAR
	.align		4
.L_1779:
        /*0138*/ 	.byte	0x04, 0x36
        /*013a*/ 	.short	(.L_1781 - .L_1780)
.L_1780:
        /*013c*/ 	.word	0x00000008
.L_1781:


//--------------------- .nv.info._ZN2at6native18elementwise_kernelILi128ELi4EZNS0_22gpu_kernel_impl_nocastIZZZNS0_19signbit_kernel_cudaERNS_18TensorIteratorBaseEENKUlvE0_clEvENKUlvE2_clEvEUlN3c104HalfEE_EEvS4_RKT_EUliE_EEviT1_ --------------------------
	.section	.nv.info._ZN2at6native18elementwise_kernelILi128ELi4EZNS0_22gpu_kernel_impl_nocastIZZZNS0_19signbit_kernel_cudaERNS_18TensorIteratorBaseEENKUlvE0_clEvENKUlvE2_clEvEUlN3c104HalfEE_EEvS4_RKT_EUliE_EEviT1_,"",@"SHT_CUDA_INFO"
	.sectionflags	@""
	.align	4


	//----- nvinfo : EIATTR_CUDA_API_VERSION
	.align		4
        /*0000*/ 	.byte	0x04, 0x37
        /*0002*/ 	.short	(.L_1783 - .L_1782)
.L_1782:
        /*0004*/ 	.word	0x00000082


	//----- nvinfo : EIATTR_KPARAM_INFO
	.align		4
.L_1783:
        /*0008*/ 	.byte	0x04, 0x17
        /*000a*/ 	.short	(.L_1785 - .L_1784)
.L_1784:
        /*000c*/ 	.word	0x00000000
        /*0010*/ 	.short	0x0001
        /*0012*/ 	.short	0x0008
        /*0014*/ 	.byte	0x00, 0xf0, 0x61, 0x08


	//----- nvinfo : EIATTR_KPARAM_INFO
	.align		4
.L_1785:
        /*0018*/ 	.byte	0x04, 0x17
        /*001a*/ 	.short	(.L_1787 - .L_1786)
.L_1786:
        /*001c*/ 	.word	0x00000000
        /*0020*/ 	.short	0x0000
        /*0022*/ 	.short	0x0000
        /*0024*/ 	.byte	0x00, 0xf0, 0x11, 0x00


	//----- nvinfo : EIATTR_SPARSE_MMA_MASK
	.align		4
.L_1787:
        /*0028*/ 	.byte	0x03, 0x50
        /*002a*/ 	.short	0x0000


	//----- nvinfo : EIATTR_MAXREG_COUNT
	.align		4
        /*002c*/ 	.byte	0x03, 0x1b
        /*002e*/ 	.short	0x0080


	//----- nvinfo : EIATTR_MERCURY_ISA_VERSION
	.align		4
        /*0030*/ 	.byte	0x03, 0x5f
        /*0032*/ 	.short	0x0101


	//----- nvinfo : EIATTR_EXIT_INSTR_OFFSETS
	.align		4
        /*0034*/ 	.byte	0x04, 0x1c
        /*0036*/ 	.short	(.L_1789 - .L_1788)


	//   ....[0]....
.L_1788:
        /*0038*/ 	.word	0x00003bc0


	//   ....[1]....
        /*003c*/ 	.word	0x00004f50


	//----- nvinfo : EIATTR_MAX_THREADS
	.align		4
.L_1789:
        /*0040*/ 	.byte	0x04, 0x05
        /*0042*/ 	.short	(.L_1791 - .L_1790)
.L_1790:
        /*0044*/ 	.word	0x00000080
        /*0048*/ 	.word	0x00000001
        /*004c*/ 	.word	0x00000001


	//----- nvinfo : EIATTR_CRS_STACK_SIZE
	.align		4
.L_1791:
        /*0050*/ 	.byte	0x04, 0x1e
        /*0052*/ 	.short	(.L_1793 - .L_1792)
.L_1792:
        /*0054*/ 	.word	0x00000000


	//----- nvinfo : EIATTR_CBANK_PARAM_SIZE
	.align		4
.L_1793:
        /*0058*/ 	.byte	0x03, 0x19
        /*005a*/ 	.short	0x0220


	//----- nvinfo : EIATTR_PARAM_CBANK
	.align		4
        /*005c*/ 	.byte	0x04, 0x0a
        /*005e*/ 	.short	(.L_1795 - .L_1794)
	.align		4
.L_1794:
        /*0060*/ 	.word	index@(.nv.constant0._ZN2at6native18elementwise_kernelILi128ELi4EZNS0_22gpu_kernel_impl_nocastIZZZNS0_19signbit_kernel_cudaERNS_18TensorIteratorBaseEENKUlvE0_clEvENKUlvE2_clEvEUlN3c104HalfEE_EEvS4_RKT_EUliE_EEviT1_)
        /*0064*/ 	.short	0x0210
        /*0066*/ 	.short	0x0220


	//----- nvinfo : EIATTR_SW_WAR
	.align		4
.L_1795:
        /*0068*/ 	.byte	0x04, 0x36
        /*006a*/ 	.short	(.L_1797 - .L_1796)
.L_1796:
        /*006c*/ 	.word	0x00000008
.L_1797:


//--------------------- .nv.info._ZN2at6native27unrolled_elementwise_kernelIZZZNS0_19signbit_kernel_cudaERNS_18TensorIteratorBaseEENKUlvE0_clEvENKUlvE2_clEvEUlN3c104HalfEE_St5arrayIPcLm2EELi4E23TrivialOffsetCalculatorILi1EjESD_NS0_6memory15LoadWithoutCastENSE_16StoreWithoutCastEEEviT_T0_T2_T3_T4_T5_ --------------------------
	.section	.nv.info._ZN2at6native27unrolled_elementwise_kernelIZZZNS0_19signbit_kernel_cudaERNS_18TensorIteratorBaseEENKUlvE0_clEvENKUlvE2_clEvEUlN3c104HalfEE_St5arrayIPcLm2EELi4E23TrivialOffsetCalculatorILi1EjESD_NS0_6memory15LoadWithoutCastENSE_16StoreWithoutCastEEEviT_T0_T2_T3_T4_T5_,"",@"SHT_CUDA_INFO"
	.sectionflags	@""
	.align	4


	//----- nvinfo : EIATTR_CUDA_API_VERSION
	.align		4
        /*0000*/ 	.byte	0x04, 0x37
        /*0002*/ 	.short	(.L_1799 - .L_1798)
.L_1798:
        /*0004*/ 	.word	0x00000082


	//----- nvinfo : EIATTR_KPARAM_INFO
	.align		4
.L_1799:
        /*0008*/ 	.byte	0x04, 0x17
        /*000a*/ 	.short	(.L_1801 - .L_1800)
.L_1800:
        /*000c*/ 	.word	0x00000000
        /*0010*/ 	.short	0x0006
        /*0012*/ 	.short	0x001b
        /*0014*/ 	.byte	0x00, 0xf0, 0x05, 0x00


	//----- nvinfo : EIATTR_KPARAM_INFO
	.align		4
.L_1801:
        /*0018*/ 	.byte	0x04, 0x17
        /*001a*/ 	.short	(.L_1803 - .L_1802)
.L_1802:
        /*001c*/ 	.word	0x00000000
        /*0020*/ 	.short	0x0005
        /*0022*/ 	.short	0x001a
        /*0024*/ 	.byte	0x00, 0xf0, 0x05, 0x00


	//----- nvinfo : EIATTR_KPARAM_INFO
	.align		4
.L_1803:
        /*0028*/ 	.byte	0x04, 0x17
        /*002a*/ 	.short	(.L_1805 - .L_1804)
.L_1804:
        /*002c*/ 	.word	0x00000000
        /*0030*/ 	.short	0x0004
        /*0032*/ 	.short	0x0019
        /*0034*/ 	.byte	0x00, 0xf0, 0x05, 0x00


	//----- nvinfo : EIATTR_KPARAM_INFO
	.align		4
.L_1805:
        /*0038*/ 	.byte	0x04, 0x17
        /*003a*/ 	.short	(.L_1807 - .L_1806)
.L_1806:
        /*003c*/ 	.word	0x00000000
        /*0040*/ 	.short	0x0003
        /*0042*/ 	.short	0x0018
        /*0044*/ 	.byte	0x00, 0xf0, 0x05, 0x00


	//----- nvinfo : EIATTR_KPARAM_INFO
	.align		4
.L_1807:
        /*0048*/ 	.byte	0x04, 0x17
        /*004a*/ 	.short	(.L_1809 - .L_1808)
.L_1808:
        /*004c*/ 	.word	0x00000000
        /*0050*/ 	.short	0x0002
        /*0052*/ 	.short	0x0008
        /*0054*/ 	.byte	0x00, 0xf0, 0x41, 0x00


	//----- nvinfo : EIATTR_KPARAM_INFO
	.align		4
.L_1809:
        /*0058*/ 	.byte	0x04, 0x17
        /*005a*/ 	.short	(.L_1811 - .L_1810)
.L_1810:
        /*005c*/ 	.word	0x00000000
        /*0060*/ 	.short	0x0001
        /*0062*/ 	.short	0x0004
        /*0064*/ 	.byte	0x00, 0xf0, 0x05, 0x00


	//----- nvinfo : EIATTR_KPARAM_INFO
	.align		4
.L_1811:
        /*0068*/ 	.byte	0x04, 0x17
        /*006a*/ 	.short	(.L_1813 - .L_1812)
.L_1812:
        /*006c*/ 	.word	0x00000000
        /*0070*/ 	.short	0x0000
        /*0072*/ 	.short	0x0000
        /*0074*/ 	.byte	0x00, 0xf0, 0x11, 0x00


	//----- nvinfo : EIATTR_SPARSE_MMA_MASK
	.align		4
.L_1813:
        /*0078*/ 	.byte	0x03, 0x50
        /*007a*/ 	.short	0x0000


	//----- nvinfo : EIATTR_MAXREG_COUNT
	.align		4
        /*007c*/ 	.byte	0x03, 0x1b
        /*007e*/ 	.short	0x00ff


	//----- nvinfo : EIATTR_MERCURY_ISA_VERSION
	.align		4
        /*0080*/ 	.byte	0x03, 0x5f
        /*0082*/ 	.short	0x0101


	//----- nvinfo : EIATTR_EXIT_INSTR_OFFSETS
	.align		4
        /*0084*/ 	.byte	0x04, 0x1c
        /*0086*/ 	.short	(.L_1815 - .L_1814)


	//   ....[0]....
.L_1814:
        /*0088*/ 	.word	0x00000460


	//   ....[1]....
        /*008c*/ 	.word	0x000004e0


	//----- nvinfo : EIATTR_MAX_THREADS
	.align		4
.L_1815:
        /*0090*/ 	.byte	0x04, 0x05
        /*0092*/ 	.short	(.L_1817 - .L_1816)
.L_1816:
        /*0094*/ 	.word	0x00000080
        /*0098*/ 	.word	0x00000001
        /*009c*/ 	.word	0x00000001


	//----- nvinfo : EIATTR_CRS_STACK_SIZE
	.align		4
.L_1817:
        /*00a0*/ 	.byte	0x04, 0x1e
        /*00a2*/ 	.short	(.L_1819 - .L_1818)
.L_1818:
        /*00a4*/ 	.word	0x00000000


	//----- nvinfo : EIATTR_CBANK_PARAM_SIZE
	.align		4
.L_1819:
        /*00a8*/ 	.byte	0x03, 0x19
        /*00aa*/ 	.short	0x001c


	//----- nvinfo : EIATTR_PARAM_CBANK
	.align		4
        /*00ac*/ 	.byte	0x04, 0x0a
        /*00ae*/ 	.short	(.L_1821 - .L_1820)
	.align		4
.L_1820:
        /*00b0*/ 	.word	index@(.nv.constant0._ZN2at6native27unrolled_elementwise_kernelIZZZNS0_19signbit_kernel_cudaERNS_18TensorIteratorBaseEENKUlvE0_clEvENKUlvE2_clEvEUlN3c104HalfEE_St5arrayIPcLm2EELi4E23TrivialOffsetCalculatorILi1EjESD_NS0_6memory15LoadWithoutCastENSE_16StoreWithoutCastEEEviT_T0_T2_T3_T4_T5_)
        /*00b4*/ 	.short	0x0210
        /*00b6*/ 	.short	0x001c


	//----- nvinfo : EIATTR_SW_WAR
	.align		4
.L_1821:
        /*00b8*/ 	.byte	0x04, 0x36
        /*00ba*/ 	.short	(.L_1823 - .L_1822)
.L_1822:
        /*00bc*/ 	.word	0x00000008
.L_1823:


//--------------------- .nv.info._ZN2at6native29vectorized_elementwise_kernelILi2EZZZNS0_19signbit_kernel_cudaERNS_18TensorIteratorBaseEENKUlvE0_clEvENKUlvE2_clEvEUlN3c104HalfEE_St5arrayIPcLm2EEEEviT0_T1_ --------------------------
	.section	.nv.info._ZN2at6native29vectorized_elementwise_kernelILi2EZZZNS0_19signbit_kernel_cudaERNS_18TensorIteratorBaseEENKUlvE0_clEvENKUlvE2_clEvEUlN3c104HalfEE_St5arrayIPcLm2EEEEviT0_T1_,"",@"SHT_CUDA_INFO"
	.sectionflags	@""
	.align	4


	//----- nvinfo : EIATTR_CUDA_API_VERSION
	.align		4
        /*0000*/ 	.byte	0x04, 0x37
        /*0002*/ 	.short	(.L_1825 - .L_1824)
.L_1824:
        /*0004*/ 	.word	0x00000082


	//----- nvinfo : EIATTR_KPARAM_INFO
	.align		4
.L_1825:
        /*0008*/ 	.byte	0x04, 0x17
        /*000a*/ 	.short	(.L_1827 - .L_1826)
.L_1826:
        /*000c*/ 	.word	0x00000000
        /*0010*/ 	.short	0x0002
        /*0012*/ 	.short	0x0008
        /*0014*/ 	.byte	0x00, 0xf0, 0x41, 0x00


	//----- nvinfo : EIATTR_KPARAM_INFO
	.align		4
.L_1827:
        /*0018*/ 	.byte	0x04, 0x17
        /*001a*/ 	.short	(.L_1829 - .L_1828)
.L_1828:
        /*001c*/ 	.word	0x00000000
        /*0020*/ 	.short	0x0001
        /*0022*/ 	.short	0x0004
        /*0024*/ 	.byte	0x00, 0xf0, 0x05, 0x00


	//----- nvinfo : EIATTR_KPARAM_INFO
	.align		4
.L_1829:
        /*0028*/ 	.byte	0x04, 0x17
        /*002a*/ 	.short	(.L_1831 - .L_1830)
.L_1830:
        /*002c*/ 	.word	0x00000000
        /*0030*/ 	.short	0x0000
        /*0032*/ 	.short	0x0000
        /*0034*/ 	.byte	0x00, 0xf0, 0x11, 0x00


	//----- nvinfo : EIATTR_SPARSE_MMA_MASK
	.align		4
.L_1831:
        /*0038*/ 	.byte	0x03, 0x50
        /*003a*/ 	.short	0x0000


	//----- nvinfo : EIATTR_MAXREG_COUNT
	.align		4
        /*003c*/ 	.byte	0x03, 0x1b
        /*003e*/ 	.short	0x00ff


	//----- nvinfo : EIATTR_MERCURY_ISA_VERSION
	.align		4
        /*0040*/ 	.byte	0x03, 0x5f
        /*0042*/ 	.short	0x0101


	//----- nvinfo : EIATTR_EXIT_INSTR_OFFSETS
	.align		4
        /*0044*/ 	.byte	0x04, 0x1c
        /*0046*/ 	.short	(.L_1833 - .L_1832)


	//   ....[0]....
.L_1832:
        /*0048*/ 	.word	0x000002c0


	//   ....[1]....
        /*004c*/ 	.word	0x00000c00


	//   ....[2]....
        /*0050*/ 	.word	0x00000c60


	//----- nvinfo : EIATTR_MAX_THREADS
	.align		4
.L_1833:
        /*0054*/ 	.byte	0x04, 0x05
        /*0056*/ 	.short	(.L_1835 - .L_1834)
.L_1834:
        /*0058*/ 	.word	0x00000080
        /*005c*/ 	.word	0x00000001
        /*0060*/ 	.word	0x00000001


	//----- nvinfo : EIATTR_CRS_STACK_SIZE
	.align		4
.L_1835:
        /*0064*/ 	.byte	0x04, 0x1e
        /*0066*/ 	.short	(.L_1837 - .L_1836)
.L_1836:
        /*0068*/ 	.word	0x00000000


	//----- nvinfo : EIATTR_CBANK_PARAM_SIZE
	.align		4
.L_1837:
        /*006c*/ 	.byte	0x03, 0x19
        /*006e*/ 	.short	0x0018


	//----- nvinfo : EIATTR_PARAM_CBANK
	.align		4
        /*0070*/ 	.byte	0x04, 0x0a
        /*0072*/ 	.short	(.L_1839 - .L_1838)
	.align		4
.L_1838:
        /*0074*/ 	.word	index@(.nv.constant0._ZN2at6native29vectorized_elementwise_kernelILi2EZZZNS0_19signbit_kernel_cudaERNS_18TensorIteratorBaseEENKUlvE0_clEvENKUlvE2_clEvEUlN3c104HalfEE_St5arrayIPcLm2EEEEviT0_T1_)
        /*0078*/ 	.short	0x0210
        /*007a*/ 	.short	0x0018


	//----- nvinfo : EIATTR_SW_WAR
	.align		4
.L_1839:
        /*007c*/ 	.byte	0x04, 0x36
        /*007e*/ 	.short	(.L_1841 - .L_1840)
.L_1840:
        /*0080*/ 	.word	0x00000008
.L_1841:


//--------------------- .nv.info._ZN2at6native29vectorized_elementwise_kernelILi4EZZZNS0_19signbit_kernel_cudaERNS_18TensorIteratorBaseEENKUlvE0_clEvENKUlvE2_clEvEUlN3c104HalfEE_St5arrayIPcLm2EEEEviT0_T1_ --------------------------
	.section	.nv.info._ZN2at6native29vectorized_elementwise_kernelILi4EZZZNS0_19signbit_kernel_cudaERNS_18TensorIteratorBaseEENKUlvE0_clEvENKUlvE2_clEvEUlN3c104HalfEE_St5arrayIPcLm2EEEEviT0_T1_,"",@"SHT_CUDA_INFO"
	.sectionflags	@""
	.align	4


	//----- nvinfo : EIATTR_CUDA_API_VERSION
	.align		4
        /*0000*/ 	.byte	0x04, 0x37
        /*0002*/ 	.short	(.L_1843 - .L_1842)
.L_1842:
        /*0004*/ 	.word	0x00000082


	//----- nvinfo : EIATTR_KPARAM_INFO
	.align		4
.L_1843:
        /*0008*/ 	.byte	0x04, 0x17
        /*000a*/ 	.short	(.L_1845 - .L_1844)
.L_1844:
        /*000c*/ 	.word	0x00000000
        /*0010*/ 	.short	0x0002
        /*0012*/ 	.short	0x0008
        /*0014*/ 	.byte	0x00, 0xf0, 0x41, 0x00


	//----- nvinfo : EIATTR_KPARAM_INFO
	.align		4
.L_1845:
        /*0018*/ 	.byte	0x04, 0x17
        /*001a*/ 	.short	(.L_1847 - .L_1846)
.L_1846:
        /*001c*/ 	.word	0x00000000
        /*0020*/ 	.short	0x0001
        /*0022*/ 	.short	0x0004
        /*0024*/ 	.byte	0x00, 0xf0, 0x05, 0x00


	//----- nvinfo : EIATTR_KPARAM_INFO
	.align		4
.L_1847:
        /*0028*/ 	.byte	0x04, 0x17
        /*002a*/ 	.short	(.L_1849 - .L_1848)
.L_1848:
        /*002c*/ 	.word	0x00000000
        /*0030*/ 	.short	0x0000
        /*0032*/ 	.short	0x0000
        /*0034*/ 	.byte	0x00, 0xf0, 0x11, 0x00


	//----- nvinfo : EIATTR_SPARSE_MMA_MASK
	.align		4
.L_1849:
        /*0038*/ 	.byte	0x03, 0x50
        /*003a*/ 	.short	0x0000


	//----- nvinfo : EIATTR_MAXREG_COUNT
	.align		4
        /*003c*/ 	.byte	0x03, 0x1b
        /*003e*/ 	.short	0x00ff


	//----- nvinfo : EIATTR_MERCURY_ISA_VERSION
	.align		4
        /*0040*/ 	.byte	0x03, 0x5f
        /*0042*/ 	.short	0x0101


	//----- nvinfo : EIATTR_EXIT_INSTR_OFFSETS
	.align		4
        /*0044*/ 	.byte	0x04, 0x1c
        /*0046*/ 	.short	(.L_1851 - .L_1850)


	//   ....[0]....
.L_1850:
        /*0048*/ 	.word	0x000002a0


	//   ....[1]....
        /*004c*/ 	.word	0x00000be0


	//   ....[2]....
        /*0050*/ 	.word	0x00000c40


	//----- nvinfo : EIATTR_MAX_THREADS
	.align		4
.L_1851:
        /*0054*/ 	.byte	0x04, 0x05
        /*0056*/ 	.short	(.L_1853 - .L_1852)
.L_1852:
        /*0058*/ 	.word	0x00000080
        /*005c*/ 	.word	0x00000001
        /*0060*/ 	.word	0x00000001


	//----- nvinfo : EIATTR_CRS_STACK_SIZE
	.align		4
.L_1853:
        /*0064*/ 	.byte	0x04, 0x1e
        /*0066*/ 	.short	(.L_1855 - .L_1854)
.L_1854:
        /*0068*/ 	.word	0x00000000


	//----- nvinfo : EIATTR_CBANK_PARAM_SIZE
	.align		4
.L_1855:
        /*006c*/ 	.byte	0x03, 0x19
        /*006e*/ 	.short	0x0018


	//----- nvinfo : EIATTR_PARAM_CBANK
	.align		4
        /*0070*/ 	.byte	0x04, 0x0a
        /*0072*/ 	.short	(.L_1857 - .L_1856)
	.align		4
.L_1856:
        /*0074*/ 	.word	index@(.nv.constant0._ZN2at6native29vectorized_elementwise_kernelILi4EZZZNS0_19signbit_kernel_cudaERNS_18TensorIteratorBaseEENKUlvE0_clEvENKUlvE2_clEvEUlN3c104HalfEE_St5arrayIPcLm2EEEEviT0_T1_)
        /*0078*/ 	.short	0x0210
        /*007a*/ 	.short	0x0018


	//----- nvinfo : EIATTR_SW_WAR
	.align		4
.L_1857:
        /*007c*/ 	.byte	0x04, 0x36
        /*007e*/ 	.short	(.L_1859 - .L_1858)
.L_1858:
        /*0080*/ 	.word	0x00000008
.L_1859:


//--------------------- .nv.info._ZN2at6native29vectorized_elementwise_kernelILi8EZZZNS0_19signbit_kernel_cudaERNS_18TensorIteratorBaseEENKUlvE0_clEvENKUlvE2_clEvEUlN3c104HalfEE_St5arrayIPcLm2EEEEviT0_T1_ --------------------------
	.section	.nv.info._ZN2at6native29vectorized_elementwise_kernelILi8EZZZNS0_19signbit_kernel_cudaERNS_18TensorIteratorBaseEENKUlvE0_clEvENKUlvE2_clEvEUlN3c104HalfEE_St5arrayIPcLm2EEEEviT0_T1_,"",@"SHT_CUDA_INFO"
	.sectionflags	@""
	.align	4


	//----- nvinfo : EIATTR_CUDA_API_VERSION
	.align		4
        /*0000*/ 	.byte	0x04, 0x37
        /*0002*/ 	.short	(.L_1861 - .L_1860)
.L_1860:
        /*0004*/ 	.word	0x00000082


	//----- nvinfo : EIATTR_KPARAM_INFO
	.align		4
.L_1861:
        /*0008*/ 	.byte	0x04, 0x17
        /*000a*/ 	.short	(.L_1863 - .L_1862)
.L_1862:
        /*000c*/ 	.word	0x00000000
        /*0010*/ 	.short	0x0002
        /*0012*/ 	.short	0x0008
        /*0014*/ 	.byte	0x00, 0xf0, 0x41, 0x00


	//----- nvinfo : EIATTR_KPARAM_INFO
	.align		4
.L_1863:
        /*0018*/ 	.byte	0x04, 0x17
        /*001a*/ 	.short	(.L_1865 - .L_1864)
.L_1864:
        /*001c*/ 	.word	0x00000000
        /*0020*/ 	.short	0x0001
        /*0022*/ 	.short	0x0004
        /*0024*/ 	.byte	0x00, 0xf0, 0x05, 0x00


	//----- nvinfo : EIATTR_KPARAM_INFO
	.align		4
.L_1865:
        /*0028*/ 	.byte	0x04, 0x17
        /*002a*/ 	.short	(.L_1867 - .L_1866)
.L_1866:
        /*002c*/ 	.word	0x00000000
        /*0030*/ 	.short	0x0000
        /*0032*/ 	.short	0x0000
        /*0034*/ 	.byte	0x00, 0xf0, 0x11, 0x00


	//----- nvinfo : EIATTR_SPARSE_MMA_MASK
	.align		4
.L_1867:
        /*0038*/ 	.byte	0x03, 0x50
        /*003a*/ 	.short	0x0000


	//----- nvinfo : EIATTR_MAXREG_COUNT
	.align		4
        /*003c*/ 	.byte	0x03, 0x1b
        /*003e*/ 	.short	0x00ff


	//----- nvinfo : EIATTR_MERCURY_ISA_VERSION
	.align		4
        /*0040*/ 	.byte	0x03, 0x5f
        /*0042*/ 	.short	0x0101


	//----- nvinfo : EIATTR_EXIT_INSTR_OFFSETS
	.align		4
        /*0044*/ 	.byte	0x04, 0x1c
        /*0046*/ 	.short	(.L_1869 - .L_1868)


	//   ....[0]....
.L_1868:
        /*0048*/ 	.word	0x00000280


	//   ....[1]....
        /*004c*/ 	.word	0x00000bc0


	//   ....[2]....
        /*0050*/ 	.word	0x00000c20


	//----- nvinfo : EIATTR_MAX_THREADS
	.align		4
.L_1869:
        /*0054*/ 	.byte	0x04, 0x05
        /*0056*/ 	.short	(.L_1871 - .L_1870)
.L_1870:
        /*0058*/ 	.word	0x00000080
        /*005c*/ 	.word	0x00000001
        /*0060*/ 	.word	0x00000001


	//----- nvinfo : EIATTR_CRS_STACK_SIZE
	.align		4
.L_1871:
        /*0064*/ 	.byte	0x04, 0x1e
        /*0066*/ 	.short	(.L_1873 - .L_1872)
.L_1872:
        /*0068*/ 	.word	0x00000000


	//----- nvinfo : EIATTR_CBANK_PARAM_SIZE
	.align		4
.L_1873:
        /*006c*/ 	.byte	0x03, 0x19
        /*006e*/ 	.short	0x0018


	//----- nvinfo : EIATTR_PARAM_CBANK
	.align		4
        /*0070*/ 	.byte	0x04, 0x0a
        /*0072*/ 	.short	(.L_1875 - .L_1874)
	.align		4
.L_1874:
        /*0074*/ 	.word	index@(.nv.constant0._ZN2at6native29vectorized_elementwise_kernelILi8EZZZNS0_19signbit_kernel_cudaERNS_18TensorIteratorBaseEENKUlvE0_clEvENKUlvE2_clEvEUlN3c104HalfEE_St5arrayIPcLm2EEEEviT0_T1_)
        /*0078*/ 	.short	0x0210
        /*007a*/ 	.short	0x0018


	//----- nvinfo : EIATTR_SW_WAR
	.align		4
.L_1875:
        /*007c*/ 	.byte	0x04, 0x36
        /*007e*/ 	.short	(.L_1877 - .L_1876)
.L_1876:
        /*0080*/ 	.word	0x00000008
.L_1877:


//--------------------- .nv.info._ZN2at6native18elementwise_kernelILi128ELi4EZNS0_15gpu_kernel_implIZZZNS0_19signbit_kernel_cudaERNS_18TensorIteratorBaseEENKUlvE0_clEvENKUlvE1_clEvEUlN3c108BFloat16EE_EEvS4_RKT_EUliE_EEviT1_ --------------------------
	.section	.nv.info._ZN2at6native18elementwise_kernelILi128ELi4EZNS0_15gpu_kernel_implIZZZNS0_19signbit_kernel_cudaERNS_18TensorIteratorBaseEENKUlvE0_clEvENKUlvE1_clEvEUlN3c108BFloat16EE_EEvS4_RKT_EUliE_EEviT1_,"",@"SHT_CUDA_INFO"
	.sectionflags	@""
	.align	4


	//----- nvinfo : EIATTR_CUDA_API_VERSION
	.align		4
        /*0000*/ 	.byte	0x04, 0x37
        /*0002*/ 	.short	(.L_1879 - .L_1878)
.L_1878:
        /*0004*/ 	.word	0x00000082


	//----- nvinfo : EIATTR_KPARAM_INFO
	.align		4
.L_1879:
        /*0008*/ 	.byte	0x04, 0x17
        /*000a*/ 	.short	(.L_1881 - .L_1880)
.L_1880:
        /*000c*/ 	.word	0x00000000
        /*0010*/ 	.short	0x0001
        /*0012*/ 	.short	0x0008
        /*0014*/ 	.byte	0x00, 0xf0, 0x61, 0x08


	//----- nvinfo : EIATTR_KPARAM_INFO
	.align		4
.L_1881:
        /*0018*/ 	.byte	0x04, 0x17
        /*001a*/ 	.short	(.L_1883 - .L_1882)
.L_1882:
        /*001c*/ 	.word	0x00000000
        /*0020*/ 	.short	0x0000
        /*0022*/ 	.short	0x0000
        /*0024*/ 	.byte	0x00, 0xf0, 0x11, 0x00


	//----- nvinfo : EIATTR_SPARSE_MMA_MASK
	.align		4
.L_1883:
        /*0028*/ 	.byte	0x03, 0x50
        /*002a*/ 	.short	0x0000


	//----- nvinfo : EIATTR_MAXREG_COUNT
	.align		4
        /*002c*/ 	.byte	0x03, 0x1b
        /*002e*/ 	.short	0x0080


	//----- nvinfo : EIATTR_EXTERNS
	.align		4
        /*0030*/ 	.byte	0x04, 0x0f
        /*0032*/ 	.short	(.L_1885 - .L_1884)


	//   ....[0]....
	.align		4
.L_1884:
        /*0034*/ 	.word	index@(__assertfail)


	//----- nvinfo : EIATTR_MERCURY_ISA_VERSION
	.align		4
.L_1885:
        /*0038*/ 	.byte	0x03, 0x5f
        /*003a*/ 	.short	0x0101


	//----- nvinfo : EIATTR_SYSCALL_OFFSETS
	.align		4
        /*003c*/ 	.byte	0x04, 0x46
        /*003e*/ 	.short	(.L_1887 - .L_1886)


	//   ....[0]....
.L_1886:
        /*0040*/ 	.word	0x000022d0


	//   ....[1]....
        /*0044*/ 	.word	0x00003160


	//   ....[2]....
        /*0048*/ 	.word	0x00005470


	//   ....[3]....
        /*004c*/ 	.word	0x000062f0


	//   ....[4]....
        /*0050*/ 	.word	0x000085e0


	//   ....[5]....
        /*0054*/ 	.word	0x00009460


	//   ....[6]....
        /*0058*/ 	.word	0x0000b740


	//   ....[7]....
        /*005c*/ 	.word	0x0000c5c0


	//----- nvinfo : EIATTR_EXIT_INSTR_OFFSETS
	.align		4
.L_1887:
        /*0060*/ 	.byte	0x04, 0x1c
        /*0062*/ 	.short	(.L_1889 - .L_1888)


	//   ....[0]....
.L_1888:
        /*0064*/ 	.word	0x00009500


	//   ....[1]....
        /*0068*/ 	.word	0x0000b8d0


	//   ....[2]....
        /*006c*/ 	.word	0x0000b8f0


	//   ....[3]....
        /*0070*/ 	.word	0x0000b980


	//   ....[4]....
        /*0074*/ 	.word	0x0000b9a0


	//   ....[5]....
        /*0078*/ 	.word	0x0000b9c0


	//   ....[6]....
        /*007c*/ 	.word	0x0000ba50


	//   ....[7]....
        /*0080*/ 	.word	0x0000ba90


	//   ....[8]....
        /*0084*/ 	.word	0x0000bb30


	//   ....[9]....
        /*0088*/ 	.word	0x0000bb80


	//   ....[10]....
        /*008c*/ 	.word	0x0000bbb0


	//   ....[11]....
        /*0090*/ 	.word	0x0000bc50


	//   ....[12]....
        /*0094*/ 	.word	0x0000bc90


	//   ....[13]....
        /*0098*/ 	.word	0x0000be20


	//   ....[14]....
        /*009c*/ 	.word	0x0000bf80


	//   ....[15]....
        /*00a0*/ 	.word	0x0000bfc0


	//   ....[16]....
        /*00a4*/ 	.word	0x0000c060


	//   ....[17]....
        /*00a8*/ 	.word	0x0000c1e0


	//   ....[18]....
        /*00ac*/ 	.word	0x0000c360


	//   ....[19]....
        /*00b0*/ 	.word	0x0000c4c0


	//   ....[20]....
        /*00b4*/ 	.word	0x0000c5d0


	//   ....[21]....
        /*00b8*/ 	.word	0x0000c600


	//   ....[22]....
        /*00bc*/ 	.word	0x0000c620


	//----- nvinfo : EIATTR_MAX_THREADS
	.align		4
.L_1889:
        /*00c0*/ 	.byte	0x04, 0x05
        /*00c2*/ 	.short	(.L_1891 - .L_1890)
.L_1890:
        /*00c4*/ 	.word	0x00000080
        /*00c8*/ 	.word	0x00000001
        /*00cc*/ 	.word	0x00000001


	//----- nvinfo : EIATTR_CRS_STACK_SIZE
	.align		4
.L_1891:
        /*00d0*/ 	.byte	0x04, 0x1e
        /*00d2*/ 	.short	(.L_1893 - .L_1892)
.L_1892:
        /*00d4*/ 	.word	0x00000000


	//----- nvinfo : EIATTR_CBANK_PARAM_SIZE
	.align		4
.L_1893:
        /*00d8*/ 	.byte	0x03, 0x19
        /*00da*/ 	.short	0x0220


	//----- nvinfo : EIATTR_PARAM_CBANK
	.align		4
        /*00dc*/ 	.byte	0x04, 0x0a
        /*00de*/ 	.short	(.L_1895 - .L_1894)
	.align		4
.L_1894:
        /*00e0*/ 	.word	index@(.nv.constant0._ZN2at6native18elementwise_kernelILi128ELi4EZNS0_15gpu_kernel_implIZZZNS0_19signbit_kernel_cudaERNS_18TensorIteratorBaseEENKUlvE0_clEvENKUlvE1_clEvEUlN3c108BFloat16EE_EEvS4_RKT_EUliE_EEviT1_)
        /*00e4*/ 	.short	0x0210
        /*00e6*/ 	.short	0x0220


	//----- nvinfo : EIATTR_SW_WAR
	.align		4
.L_1895:
        /*00e8*/ 	.byte	0x04, 0x36
        /*00ea*/ 	.short	(.L_1897 - .L_1896)
.L_1896:
        /*00ec*/ 	.word	0x00000008
.L_1897:


//--------------------- .nv.info._ZN2at6native27unrolled_elementwise_kernelIZZZNS0_19signbit_kernel_cudaERNS_18TensorIteratorBaseEENKUlvE0_clEvENKUlvE1_clEvEUlN3c108BFloat16EE_St5arrayIPcLm2EELi4E23TrivialOffsetCalculatorILi1EjESD_NS0_6memory12LoadWithCastILi1EEENSE_13StoreWithCastILi1EEEEEviT_T0_T2_T3_T4_T5_ --------------------------
	.section	.nv.info._ZN2at6native27unrolled_elementwise_kernelIZZZNS0_19signbit_kernel_cudaERNS_18TensorIteratorBaseEENKUlvE0_clEvENKUlvE1_clEvEUlN3c108BFloat16EE_St5arrayIPcLm2EELi4E23TrivialOffsetCalculatorILi1EjESD_NS0_6memory12LoadWithCastILi1EEENSE_13StoreWithCastILi1EEEEEviT_T0_T2_T3_T4_T5_,"",@"SHT_CUDA_INFO"
	.sectionflags	@""
	.align	4


	//----- nvinfo : EIATTR_CUDA_API_VERSION
	.align		4
        /*0000*/ 	.byte	0x04, 0x37
        /*0002*/ 	.short	(.L_1899 - .L_1898)
.L_1898:
        /*0004*/ 	.word	0x00000082


	//----- nvinfo : EIATTR_KPARAM_INFO
	.align		4
.L_1899:
        /*0008*/ 	.byte	0x04, 0x17
        /*000a*/ 	.short	(.L_1901 - .L_1900)
.L_1900:
        /*000c*/ 	.word	0x00000000
        /*0010*/ 	.short	0x0006
        /*0012*/ 	.short	0x0024
        /*0014*/ 	.byte	0x00, 0xf0, 0x21, 0x00


	//----- nvinfo : EIATTR_KPARAM_INFO
	.align		4
.L_1901:
        /*0018*/ 	.byte	0x04, 0x17
        /*001a*/ 	.short	(.L_1903 - .L_1902)
.L_1902:
        /*001c*/ 	.word	0x00000000
        /*0020*/ 	.short	0x0005
        /*0022*/ 	.short	0x001c
        /*0024*/ 	.byte	0x00, 0xf0, 0x21, 0x00


	//----- nvinfo : EIATTR_KPARAM_INFO
	.align		4
.L_1903:
        /*0028*/ 	.byte	0x04, 0x17
        /*002a*/ 	.short	(.L_1905 - .L_1904)
.L_1904:
        /*002c*/ 	.word	0x00000000
        /*0030*/ 	.short	0x0004
        /*0032*/ 	.short	0x0019
        /*0034*/ 	.byte	0x00, 0xf0, 0x05, 0x00


	//----- nvinfo : EIATTR_KPARAM_INFO
	.align		4
.L_1905:
        /*0038*/ 	.byte	0x04, 0x17
        /*003a*/ 	.short	(.L_1907 - .L_1906)
.L_1906:
        /*003c*/ 	.word	0x00000000
        /*0040*/ 	.short	0x0003
        /*0042*/ 	.short	0x0018
        /*0044*/ 	.byte	0x00, 0xf0, 0x05, 0x00


	//----- nvinfo : EIATTR_KPARAM_INFO
	.align		4
.L_1907:
        /*0048*/ 	.byte	0x04, 0x17
        /*004a*/ 	.short	(.L_1909 - .L_1908)
.L_1908:
        /*004c*/ 	.word	0x00000000
        /*0050*/ 	.short	0x0002
        /*0052*/ 	.short	0x0008
        /*0054*/ 	.byte	0x00, 0xf0, 0x41, 0x00


	//----- nvinfo : EIATTR_KPARAM_INFO
	.align		4
.L_1909:
        /*0058*/ 	.byte	0x04, 0x17
        /*005a*/ 	.short	(.L_1911 - .L_1910)
.L_1910:
        /*005c*/ 	.word	0x00000000
        /*0060*/ 	.short	0x0001
        /*0062*/ 	.short	0x0004
        /*0064*/ 	.byte	0x00, 0xf0, 0x05, 0x00


	//----- nvinfo : EIATTR_KPARAM_INFO
	.align		4
.L_1911:
        /*0068*/ 	.byte	0x04, 0x17
        /*006a*/ 	.short	(.L_1913 - .L_1912)
.L_1912:
        /*006c*/ 	.word	0x00000000
        /*0070*/ 	.short	0x0000
        /*0072*/ 	.short	0x0000
        /*0074*/ 	.byte	0x00, 0xf0, 0x11, 0x00


	//----- nvinfo : EIATTR_SPARSE_MMA_MASK
	.align		4
.L_1913:
        /*0078*/ 	.byte	0x03, 0x50
        /*007a*/ 	.short	0x0000


	//----- nvinfo : EIATTR_MAXREG_COUNT
	.align		4
        /*007c*/ 	.byte	0x03, 0x1b
        /*007e*/ 	.short	0x00ff


	//----- nvinfo : EIATTR_EXTERNS
	.align		4
        /*0080*/ 	.byte	0x04, 0x0f
        /*0082*/ 	.short	(.L_1915 - .L_1914)


	//   ....[0]....
	.align		4
.L_1914:
        /*0084*/ 	.word	index@(__assertfail)


	//----- nvinfo : EIATTR_MERCURY_ISA_VERSION
	.align		4
.L_1915:
        /*0088*/ 	.byte	0x03, 0x5f
        /*008a*/ 	.short	0x0101


	//----- nvinfo : EIATTR_SYSCALL_OFFSETS
	.align		4
        /*008c*/ 	.byte	0x04, 0x46
        /*008e*/ 	.short	(.L_1917 - .L_1916)


	//   ....[0]....
.L_1916:
        /*0090*/ 	.word	0x000010e0


	//   ....[1]....
        /*0094*/ 	.word	0x00002220


	//   ....[2]....
        /*0098*/ 	.word	0x00003370


	//   ....[3]....
        /*009c*/ 	.word	0x00004490


	//   ....[4]....
        /*00a0*/ 	.word	0x000056c0


	//   ....[5]....
        /*00a4*/ 	.word	0x000066a0


	//   ....[6]....
        /*00a8*/ 	.word	0x00007630


	//   ....[7]....
        /*00ac*/ 	.word	0x000085c0


	//----- nvinfo : EIATTR_EXIT_INSTR_OFFSETS
	.align		4
.L_1917:
        /*00b0*/ 	.byte	0x04, 0x1c
        /*00b2*/ 	.short	(.L_1919 - .L_1918)


	//   ....[0]....
.L_1918:
        /*00b4*/ 	.word	0x000076e0


	//   ....[1]....
        /*00b8*/ 	.word	0x00007810


	//   ....[2]....
        /*00bc*/ 	.word	0x00007830


	//   ....[3]....
        /*00c0*/ 	.word	0x000078d0


	//   ....[4]....
        /*00c4*/ 	.word	0x00007900


	//   ....[5]....
        /*00c8*/ 	.word	0x00007940


	//   ....[6]....
        /*00cc*/ 	.word	0x000079d0


	//   ....[7]....
        /*00d0*/ 	.word	0x00007a10


	//   ....[8]....
        /*00d4*/ 	.word	0x00007ab0


	//   ....[9]....
        /*00d8*/ 	.word	0x00007b00


	//   ....[10]....
        /*00dc*/ 	.word	0x00007b50


	//   ....[11]....
        /*00e0*/ 	.word	0x00007c10


	//   ....[12]....
        /*00e4*/ 	.word	0x00007c70


	//   ....[13]....
        /*00e8*/ 	.word	0x00007e00


	//   ....[14]....
        /*00ec*/ 	.word	0x00007f60


	//   ....[15]....
        /*00f0*/ 	.word	0x00007fa0


	//   ....[16]....
        /*00f4*/ 	.word	0x00008060


	//   ....[17]....
        /*00f8*/ 	.word	0x000081e0


	//   ....[18]....
        /*00fc*/ 	.word	0x00008360


	//   ....[19]....
        /*0100*/ 	.word	0x000084c0


	//   ....[20]....
        /*0104*/ 	.word	0x000085d0


	//   ....[21]....
        /*0108*/ 	.word	0x00008610


	//   ....[22]....
        /*010c*/ 	.word	0x00008640


	//----- nvinfo : EIATTR_MAX_THREADS
	.align		4
.L_1919:
        /*0110*/ 	.byte	0x04, 0x05
        /*0112*/ 	.short	(.L_1921 - .L_1920)
.L_1920:
        /*0114*/ 	.word	0x00000080
        /*0118*/ 	.word	0x00000001
        /*011c*/ 	.word	0x00000001


	//----- nvinfo : EIATTR_CRS_STACK_SIZE
	.align		4
.L_1921:
        /*0120*/ 	.byte	0x04, 0x1e
        /*0122*/ 	.short	(.L_1923 - .L_1922)
.L_1922:
        /*0124*/ 	.word	0x00000000


	//----- nvinfo : EIATTR_CBANK_PARAM_SIZE
	.align		4
.L_1923:
        /*0128*/ 	.byte	0x03, 0x19
        /*012a*/ 	.short	0x002c


	//----- nvinfo : EIATTR_PARAM_CBANK
	.align		4
        /*012c*/ 	.byte	0x04, 0x0a
        /*012e*/ 	.short	(.L_1925 - .L_1924)
	.align		4
.L_1924:
        /*0130*/ 	.word	index@(.nv.constant0._ZN2at6native27unrolled_elementwise_kernelIZZZNS0_19signbit_kernel_cudaERNS_18TensorIteratorBaseEENKUlvE0_clEvENKUlvE1_clEvEUlN3c108BFloat16EE_St5arrayIPcLm2EELi4E23TrivialOffsetCalculatorILi1EjESD_NS0_6memory12LoadWithCastILi1EEENSE_13StoreWithCastILi1EEEEEviT_T0_T2_T3_T4_T5_)
        /*0134*/ 	.short	0x0210
        /*0136*/ 	.short	0x002c


	//----- nvinfo : EIATTR_SW_WAR
	.align		4
.L_1925:
        /*0138*/ 	.byte	0x04, 0x36
        /*013a*/ 	.short	(.L_1927 - .L_1926)
.L_1926:
        /*013c*/ 	.word	0x00000008
.L_1927:


//--------------------- .nv.info._ZN2at6native18elementwise_kernelILi128ELi4EZNS0_22gpu_kernel_impl_nocastIZZZNS0_19signbit_kernel_cudaERNS_18TensorIteratorBaseEENKUlvE0_clEvENKUlvE1_clEvEUlN3c108BFloat16EE_EEvS4_RKT_EUliE_EEviT1_ --------------------------
	.section	.nv.info._ZN2at6native18elementwise_kernelILi128ELi4EZNS0_22gpu_kernel_impl_nocastIZZZNS0_19signbit_kernel_cudaERNS_18TensorIteratorBaseEENKUlvE0_clEvENKUlvE1_clEvEUlN3c108BFloat16EE_EEvS4_RKT_EUliE_EEviT1_,"",@"SHT_CUDA_INFO"
	.sectionflags	@""
	.align	4


	//----- nvinfo : EIATTR_CUDA_API_VERSION
	.align		4
        /*0000*/ 	.byte	0x04, 0x37
        /*0002*/ 	.short	(.L_1929 - .L_1928)
.L_1928:
        /*0004*/ 	.word	0x00000082


	//----- nvinfo : EIATTR_KPARAM_INFO
	.align		4
.L_1929:
        /*0008*/ 	.byte	0x04, 0x17
        /*000a*/ 	.short	(.L_1931 - .L_1930)
.L_1930:
        /*000c*/ 	.word	0x00000000
        /*0010*/ 	.short	0x0001
        /*0012*/ 	.short	0x0008
        /*0014*/ 	.byte	0x00, 0xf0, 0x61, 0x08


	//----- nvinfo : EIATTR_KPARAM_INFO
	.align		4
.L_1931:
        /*0018*/ 	.byte	0x04, 0x17
        /*001a*/ 	.short	(.L_1933 - .L_1932)
.L_1932:
        /*001c*/ 	.word	0x00000000
        /*0020*/ 	.short	0x0000
        /*0022*/ 	.short	0x0000
        /*0024*/ 	.byte	0x00, 0xf0, 0x11, 0x00


	//----- nvinfo : EIATTR_SPARSE_MMA_MASK
	.align		4
.L_1933:
        /*0028*/ 	.byte	0x03, 0x50
        /*002a*/ 	.short	0x0000


	//----- nvinfo : EIATTR_MAXREG_COUNT
	.align		4
        /*002c*/ 	.byte	0x03, 0x1b
        /*002e*/ 	.short	0x0080


	//----- nvinfo : EIATTR_MERCURY_ISA_VERSION
	.align		4
        /*0030*/ 	.byte	0x03, 0x5f
        /*0032*/ 	.short	0x0101


	//----- nvinfo : EIATTR_EXIT_INSTR_OFFSETS
	.align		4
        /*0034*/ 	.byte	0x04, 0x1c
        /*0036*/ 	.short	(.L_1935 - .L_1934)


	//   ....[0]....
.L_1934:
        /*0038*/ 	.word	0x00003bc0


	//   ....[1]....
        /*003c*/ 	.word	0x00004f50


	//----- nvinfo : EIATTR_MAX_THREADS
	.align		4
.L_1935:
        /*0040*/ 	.byte	0x04, 0x05
        /*0042*/ 	.short	(.L_1937 - .L_1936)
.L_1936:
        /*0044*/ 	.word	0x00000080
        /*0048*/ 	.word	0x00000001
        /*004c*/ 	.word	0x00000001


	//----- nvinfo : EIATTR_CRS_STACK_SIZE
	.align		4
.L_1937:
        /*0050*/ 	.byte	0x04, 0x1e
        /*0052*/ 	.short	(.L_1939 - .L_1938)
.L_1938:
        /*0054*/ 	.word	0x00000000


	//----- nvinfo : EIATTR_CBANK_PARAM_SIZE
	.align		4
.L_1939:
        /*0058*/ 	.byte	0x03, 0x19
        /*005a*/ 	.short	0x0220


	//----- nvinfo : EIATTR_PARAM_CBANK
	.align		4
        /*005c*/ 	.byte	0x04, 0x0a
        /*005e*/ 	.short	(.L_1941 - .L_1940)
	.align		4
.L_1940:
        /*0060*/ 	.word	index@(.nv.constant0._ZN2at6native18elementwise_kernelILi128ELi4EZNS0_22gpu_kernel_impl_nocastIZZZNS0_19signbit_kernel_cudaERNS_18TensorIteratorBaseEENKUlvE0_clEvENKUlvE1_clEvEUlN3c108BFloat16EE_EEvS4_RKT_EUliE_EEviT1_)
        /*0064*/ 	.short	0x0210
        /*0066*/ 	.short	0x0220


	//----- nvinfo : EIATTR_SW_WAR
	.align		4
.L_1941:
        /*0068*/ 	.byte	0x04, 0x36
        /*006a*/ 	.short	(.L_1943 - .L_1942)
.L_1942:
        /*006c*/ 	.word	0x00000008
.L_1943:


//--------------------- .nv.info._ZN2at6native27unrolled_elementwise_kernelIZZZNS0_19signbit_kernel_cudaERNS_18TensorIteratorBaseEENKUlvE0_clEvENKUlvE1_clEvEUlN3c108BFloat16EE_St5arrayIPcLm2EELi4E23TrivialOffsetCalculatorILi1EjESD_NS0_6memory15LoadWithoutCastENSE_16StoreWithoutCastEEEviT_T0_T2_T3_T4_T5_ --------------------------
	.section	.nv.info._ZN2at6native27unrolled_elementwise_kernelIZZZNS0_19signbit_kernel_cudaERNS_18TensorIteratorBaseEENKUlvE0_clEvENKUlvE1_clEvEUlN3c108BFloat16EE_St5arrayIPcLm2EELi4E23TrivialOffsetCalculatorILi1EjESD_NS0_6memory15LoadWithoutCastENSE_16StoreWithoutCastEEEviT_T0_T2_T3_T4_T5_,"",@"SHT_CUDA_INFO"
	.sectionflags	@""
	.align	4


	//----- nvinfo : EIATTR_CUDA_API_VERSION
	.align		4
        /*0000*/ 	.byte	0x04, 0x37
        /*0002*/ 	.short	(.L_1945 - .L_1944)
.L_1944:
        /*0004*/ 	.word	0x00000082


	//----- nvinfo : EIATTR_KPARAM_INFO
	.align		4
.L_1945:
        /*0008*/ 	.byte	0x04, 0x17
        /*000a*/ 	.short	(.L_1947 - .L_1946)
.L_1946:
        /*000c*/ 	.word	0x00000000
        /*0010*/ 	.short	0x0006
        /*0012*/ 	.short	0x001b
        /*0014*/ 	.byte	0x00, 0xf0, 0x05, 0x00


	//----- nvinfo : EIATTR_KPARAM_INFO
	.align		4
.L_1947:
        /*0018*/ 	.byte	0x04, 0x17
        /*001a*/ 	.short	(.L_1949 - .L_1948)
.L_1948:
        /*001c*/ 	.word	0x00000000
        /*0020*/ 	.short	0x0005
        /*0022*/ 	.short	0x001a
        /*0024*/ 	.byte	0x00, 0xf0, 0x05, 0x00


	//----- nvinfo : EIATTR_KPARAM_INFO
	.align		4
.L_1949:
        /*0028*/ 	.byte	0x04, 0x17
        /*002a*/ 	.short	(.L_1951 - .L_1950)
.L_1950:
        /*002c*/ 	.word	0x00000000
        /*0030*/ 	.short	0x0004
        /*0032*/ 	.short	0x0019
        /*0034*/ 	.byte	0x00, 0xf0, 0x05, 0x00


	//----- nvinfo : EIATTR_KPARAM_INFO
	.align		4
.L_1951:
        /*0038*/ 	.byte	0x04, 0x17
        /*003a*/ 	.short	(.L_1953 - .L_1952)
.L_1952:
        /*003c*/ 	.word	0x00000000
        /*0040*/ 	.short	0x0003
        /*0042*/ 	.short	0x0018
        /*0044*/ 	.byte	0x00, 0xf0, 0x05, 0x00


	//----- nvinfo : EIATTR_KPARAM_INFO
	.align		4
.L_1953:
        /*0048*/ 	.byte	0x04, 0x17
        /*004a*/ 	.short	(.L_1955 - .L_1954)
.L_1954:
        /*004c*/ 	.word	0x00000000
        /*0050*/ 	.short	0x0002
        /*0052*/ 	.short	0x0008
        /*0054*/ 	.byte	0x00, 0xf0, 0x41, 0x00


	//----- nvinfo : EIATTR_KPARAM_INFO
	.align		4
.L_1955:
        /*0058*/ 	.byte	0x04, 0x17
        /*005a*/ 	.short	(.L_1957 - .L_1956)
.L_1956:
        /*005c*/ 	.word	0x00000000
        /*0060*/ 	.short	0x0001
        /*0062*/ 	.short	0x0004
        /*0064*/ 	.byte	0x00, 0xf0, 0x05, 0x00


	//----- nvinfo : EIATTR_KPARAM_INFO
	.align		4
.L_1957:
        /*0068*/ 	.byte	0x04, 0x17
        /*006a*/ 	.short	(.L_1959 - .L_1958)
.L_1958:
        /*006c*/ 	.word	0x00000000
        /*0070*/ 	.short	0x0000
        /*0072*/ 	.short	0x0000
        /*0074*/ 	.byte	0x00, 0xf0, 0x11, 0x00


	//----- nvinfo : EIATTR_SPARSE_MMA_MASK
	.align		4
.L_1959:
        /*0078*/ 	.byte	0x03, 0x50
        /*007a*/ 	.short	0x0000


	//----- nvinfo : EIATTR_MAXREG_COUNT
	.align		4
        /*007c*/ 	.byte	0x03, 0x1b
        /*007e*/ 	.short	0x00ff


	//----- nvinfo : EIATTR_MERCURY_ISA_VERSION
	.align		4
        /*0080*/ 	.byte	0x03, 0x5f
        /*0082*/ 	.short	0x0101


	//----- nvinfo : EIATTR_EXIT_INSTR_OFFSETS
	.align		4
        /*0084*/ 	.byte	0x04, 0x1c
        /*0086*/ 	.short	(.L_1961 - .L_1960)


	//   ....[0]....
.L_1960:
        /*0088*/ 	.word	0x00000460


	//   ....[1]....
        /*008c*/ 	.word	0x000004e0


	//----- nvinfo : EIATTR_MAX_THREADS
	.align		4
.L_1961:
        /*0090*/ 	.byte	0x04, 0x05
        /*0092*/ 	.short	(.L_1963 - .L_1962)
.L_1962:
        /*0094*/ 	.word	0x00000080
        /*0098*/ 	.word	0x00000001
        /*009c*/ 	.word	0x00000001


	//----- nvinfo : EIATTR_CRS_STACK_SIZE
	.align		4
.L_1963:
        /*00a0*/ 	.byte	0x04, 0x1e
        /*00a2*/ 	.short	(.L_1965 - .L_1964)
.L_1964:
        /*00a4*/ 	.word	0x00000000


	//----- nvinfo : EIATTR_CBANK_PARAM_SIZE
	.align		4
.L_1965:
        /*00a8*/ 	.byte	0x03, 0x19
        /*00aa*/ 	.short	0x001c


	//----- nvinfo : EIATTR_PARAM_CBANK
	.align		4
        /*00ac*/ 	.byte	0x04, 0x0a
        /*00ae*/ 	.short	(.L_1967 - .L_1966)
	.align		4
.L_1966:
        /*00b0*/ 	.word	index@(.nv.constant0._ZN2at6native27unrolled_elementwise_kernelIZZZNS0_19signbit_kernel_cudaERNS_18TensorIteratorBaseEENKUlvE0_clEvENKUlvE1_clEvEUlN3c108BFloat16EE_St5arrayIPcLm2EELi4E23TrivialOffsetCalculatorILi1EjESD_NS0_6memory15LoadWithoutCastENSE_16StoreWithoutCastEEEviT_T0_T2_T3_T4_T5_)
        /*00b4*/ 	.short	0x0210
        /*00b6*/ 	.short	0x001c


	//----- nvinfo : EIATTR_SW_WAR
	.align		4
.L_1967:
        /*00b8*/ 	.byte	0x04, 0x36
        /*00ba*/ 	.short	(.L_1969 - .L_1968)
.L_1968:
        /*00bc*/ 	.word	0x00000008
.L_1969:


//--------------------- .nv.info._ZN2at6native29vectorized_elementwise_kernelILi2EZZZNS0_19signbit_kernel_cudaERNS_18TensorIteratorBaseEENKUlvE0_clEvENKUlvE1_clEvEUlN3c108BFloat16EE_St5arrayIPcLm2EEEEviT0_T1_ --------------------------
	.section	.nv.info._ZN2at6native29vectorized_elementwise_kernelILi2EZZZNS0_19signbit_kernel_cudaERNS_18TensorIteratorBaseEENKUlvE0_clEvENKUlvE1_clEvEUlN3c108BFloat16EE_St5arrayIPcLm2EEEEviT0_T1_,"",@"SHT_CUDA_INFO"
	.sectionflags	@""
	.align	4


	//----- nvinfo : EIATTR_CUDA_API_VERSION
	.align		4
        /*0000*/ 	.byte	0x04, 0x37
        /*0002*/ 	.short	(.L_1971 - .L_1970)
.L_1970:
        /*0004*/ 	.word	0x00000082


	//----- nvinfo : EIATTR_KPARAM_INFO
	.align		4
.L_1971:
        /*0008*/ 	.byte	0x04, 0x17
        /*000a*/ 	.short	(.L_1973 - .L_1972)
.L_1972:
        /*000c*/ 	.word	0x00000000
        /*0010*/ 	.short	0x0002
        /*0012*/ 	.short	0x0008
        /*0014*/ 	.byte	0x00, 0xf0, 0x41, 0x00


	//----- nvinfo : EIATTR_KPARAM_INFO
	.align		4
.L_1973:
        /*0018*/ 	.byte	0x04, 0x17
        /*001a*/ 	.short	(.L_1975 - .L_1974)
.L_1974:
        /*001c*/ 	.word	0x00000000
        /*0020*/ 	.short	0x0001
        /*0022*/ 	.short	0x0004
        /*0024*/ 	.byte	0x00, 0xf0, 0x05, 0x00


	//----- nvinfo : EIATTR_KPARAM_INFO
	.align		4
.L_1975:
        /*0028*/ 	.byte	0x04, 0x17
        /*002a*/ 	.short	(.L_1977 - .L_1976)
.L_1976:
        /*002c*/ 	.word	0x00000000
        /*0030*/ 	.short	0x0000
        /*0032*/ 	.short	0x0000
        /*0034*/ 	.byte	0x00, 0xf0, 0x11, 0x00


	//----- nvinfo : EIATTR_SPARSE_MMA_MASK
	.align		4
.L_1977:
        /*0038*/ 	.byte	0x03, 0x50
        /*003a*/ 	.short	0x0000


	//----- nvinfo : EIATTR_MAXREG_COUNT
	.align		4
        /*003c*/ 	.byte	0x03, 0x1b
        /*003e*/ 	.short	0x00ff


	//----- nvinfo : EIATTR_MERCURY_ISA_VERSION
	.align		4
        /*0040*/ 	.byte	0x03, 0x5f
        /*0042*/ 	.short	0x0101


	//----- nvinfo : EIATTR_EXIT_INSTR_OFFSETS
	.align		4
        /*0044*/ 	.byte	0x04, 0x1c
        /*0046*/ 	.short	(.L_1979 - .L_1978)


	//   ....[0]....
.L_1978:
        /*0048*/ 	.word	0x00000300


	//   ....[1]....
        /*004c*/ 	.word	0x00000c40


	//   ....[2]....
        /*0050*/ 	.word	0x00000ca0


	//----- nvinfo : EIATTR_MAX_THREADS
	.align		4
.L_1979:
        /*0054*/ 	.byte	0x04, 0x05
        /*0056*/ 	.short	(.L_1981 - .L_1980)
.L_1980:
        /*0058*/ 	.word	0x00000080
        /*005c*/ 	.word	0x00000001
        /*0060*/ 	.word	0x00000001


	//----- nvinfo : EIATTR_CRS_STACK_SIZE
	.align		4
.L_1981:
        /*0064*/ 	.byte	0x04, 0x1e
        /*0066*/ 	.short	(.L_1983 - .L_1982)
.L_1982:
        /*0068*/ 	.word	0x00000000


	//----- nvinfo : EIATTR_CBANK_PARAM_SIZE
	.align		4
.L_1983:
        /*006c*/ 	.byte	0x03, 0x19
        /*006e*/ 	.short	0x0018


	//----- nvinfo : EIATTR_PARAM_CBANK
	.align		4
        /*0070*/ 	.byte	0x04, 0x0a
        /*0072*/ 	.short	(.L_1985 - .L_1984)
	.align		4
.L_1984:
        /*0074*/ 	.word	index@(.nv.constant0._ZN2at6native29vectorized_elementwise_kernelILi2EZZZNS0_19signbit_kernel_cudaERNS_18TensorIteratorBaseEENKUlvE0_clEvENKUlvE1_clEvEUlN3c108BFloat16EE_St5arrayIPcLm2EEEEviT0_T1_)
        /*0078*/ 	.short	0x0210
        /*007a*/ 	.short	0x0018


	//----- nvinfo : EIATTR_SW_WAR
	.align		4
.L_1985:
        /*007c*/ 	.byte	0x04, 0x36
        /*007e*/ 	.short	(.L_1987 - .L_1986)
.L_1986:
        /*0080*/ 	.word	0x00000008
.L_1987:


//--------------------- .nv.info._ZN2at6native29vectorized_elementwise_kernelILi4EZZZNS0_19signbit_kernel_cudaERNS_18TensorIteratorBaseEENKUlvE0_clEvENKUlvE1_clEvEUlN3c108BFloat16EE_St5arrayIPcLm2EEEEviT0_T1_ --------------------------
	.section	.nv.info._ZN2at6native29vectorized_elementwise_kernelILi4EZZZNS0_19signbit_kernel_cudaERNS_18TensorIteratorBaseEENKUlvE0_clEvENKUlvE1_clEvEUlN3c108BFloat16EE_St5arrayIPcLm2EEEEviT0_T1_,"",@"SHT_CUDA_INFO"
	.sectionflags	@""
	.align	4


	//----- nvinfo : EIATTR_CUDA_API_VERSION
	.align		4
        /*0000*/ 	.byte	0x04, 0x37
        /*0002*/ 	.short	(.L_1989 - .L_1988)
.L_1988:
        /*0004*/ 	.word	0x00000082


	//----- nvinfo : EIATTR_KPARAM_INFO
	.align		4
.L_1989:
        /*0008*/ 	.byte	0x04, 0x17
        /*000a*/ 	.short	(.L_1991 - .L_1990)
.L_1990:
        /*000c*/ 	.word	0x00000000
        /*0010*/ 	.short	0x0002
        /*0012*/ 	.short	0x0008
        /*0014*/ 	.byte	0x00, 0xf0, 0x41, 0x00


	//----- nvinfo : EIATTR_KPARAM_INFO
	.align		4
.L_1991:
        /*0018*/ 	.byte	0x04, 0x17
        /*001a*/ 	.short	(.L_1993 - .L_1992)
.L_1992:
        /*001c*/ 	.word	0x00000000
        /*0020*/ 	.short	0x0001
        /*0022*/ 	.short	0x0004
        /*0024*/ 	.byte	0x00, 0xf0, 0x05, 0x00


	//----- nvinfo : EIATTR_KPARAM_INFO
	.align		4
.L_1993:
        /*0028*/ 	.byte	0x04, 0x17
        /*002a*/ 	.short	(.L_1995 - .L_1994)
.L_1994:
        /*002c*/ 	.word	0x00000000
        /*0030*/ 	.short	0x0000
        /*0032*/ 	.short	0x0000
        /*0034*/ 	.byte	0x00, 0xf0, 0x11, 0x00


	//----- nvinfo : EIATTR_SPARSE_MMA_MASK
	.align		4
.L_1995:
        /*0038*/ 	.byte	0x03, 0x50
        /*003a*/ 	.short	0x0000


	//----- nvinfo : EIATTR_MAXREG_COUNT
	.align		4
        /*003c*/ 	.byte	0x03, 0x1b
        /*003e*/ 	.short	0x00ff


	//----- nvinfo : EIATTR_MERCURY_ISA_VERSION
	.align		4
        /*0040*/ 	.byte	0x03, 0x5f
        /*0042*/ 	.short	0x0101


	//----- nvinfo : EIATTR_EXIT_INSTR_OFFSETS
	.align		4
        /*0044*/ 	.byte	0x04, 0x1c
        /*0046*/ 	.short	(.L_1997 - .L_1996)


	//   ....[0]....
.L_1996:
        /*0048*/ 	.word	0x000002e0


	//   ....[1]....
        /*004c*/ 	.word	0x00000c20


	//   ....[2]....
        /*0050*/ 	.word	0x00000c80


	//----- nvinfo : EIATTR_MAX_THREADS
	.align		4
.L_1997:
        /*0054*/ 	.byte	0x04, 0x05
        /*0056*/ 	.short	(.L_1999 - .L_1998)
.L_1998:
        /*0058*/ 	.word	0x00000080
        /*005c*/ 	.word	0x00000001
        /*0060*/ 	.word	0x00000001


	//----- nvinfo : EIATTR_CRS_STACK_SIZE
	.align		4
.L_1999:
        /*0064*/ 	.byte	0x04, 0x1e
        /*0066*/ 	.short	(.L_2001 - .L_2000)
.L_2000:
        /*0068*/ 	.word	0x00000000


	//----- nvinfo : EIATTR_CBANK_PARAM_SIZE
	.align		4
.L_2001:
        /*006c*/ 	.byte	0x03, 0x19
        /*006e*/ 	.short	0x0018


	//----- nvinfo : EIATTR_PARAM_CBANK
	.align		4
        /*0070*/ 	.byte	0x04, 0x0a
        /*0072*/ 	.short	(.L_2003 - .L_2002)
	.align		4
.L_2002:
        /*0074*/ 	.word	index@(.nv.constant0._ZN2at6native29vectorized_elementwise_kernelILi4EZZZNS0_19signbit_kernel_cudaERNS_18TensorIteratorBaseEENKUlvE0_clEvENKUlvE1_clEvEUlN3c108BFloat16EE_St5arrayIPcLm2EEEEviT0_T1_)
        /*0078*/ 	.short	0x0210
        /*007a*/ 	.short	0x0018


	//----- nvinfo : EIATTR_SW_WAR
	.align		4
.L_2003:
        /*007c*/ 	.byte	0x04, 0x36
        /*007e*/ 	.short	(.L_2005 - .L_2004)
.L_2004:
        /*0080*/ 	.word	0x00000008
.L_2005:


//--------------------- .nv.info._ZN2at6native29vectorized_elementwise_kernelILi8EZZZNS0_19signbit_kernel_cudaERNS_18TensorIteratorBaseEENKUlvE0_clEvENKUlvE1_clEvEUlN3c108BFloat16EE_St5arrayIPcLm2EEEEviT0_T1_ --------------------------
	.section	.nv.info._ZN2at6native29vectorized_elementwise_kernelILi8EZZZNS0_19signbit_kernel_cudaERNS_18TensorIteratorBaseEENKUlvE0_clEvENKUlvE1_clEvEUlN3c108BFloat16EE_St5arrayIPcLm2EEEEviT0_T1_,"",@"SHT_CUDA_INFO"
	.sectionflags	@""
	.align	4


	//----- nvinfo : EIATTR_CUDA_API_VERSION
	.align		4
        /*0000*/ 	.byte	0x04, 0x37
        /*0002*/ 	.short	(.L_2007 - .L_2006)
.L_2006:
        /*0004*/ 	.word	0x00000082


	//----- nvinfo : EIATTR_KPARAM_INFO
	.align		4
.L_2007:
        /*0008*/ 	.byte	0x04, 0x17
        /*000a*/ 	.short	(.L_2009 - .L_2008)
.L_2008:
        /*000c*/ 	.word	0x00000000
        /*0010*/ 	.short	0x0002
        /*0012*/ 	.short	0x0008
        /*0014*/ 	.byte	0x00, 0xf0, 0x41, 0x00


	//----- nvinfo : EIATTR_KPARAM_INFO
	.align		4
.L_2009:
        /*0018*/ 	.byte	0x04, 0x17
        /*001a*/ 	.short	(.L_2011 - .L_2010)
.L_2010:
        /*001c*/ 	.word	0x00000000
        /*0020*/ 	.short	0x0001
        /*0022*/ 	.short	0x0004
        /*0024*/ 	.byte	0x00, 0xf0, 0x05, 0x00


	//----- nvinfo : EIATTR_KPARAM_INFO
	.align		4
.L_2011:
        /*0028*/ 	.byte	0x04, 0x17
        /*002a*/ 	.short	(.L_2013 - .L_2012)
.L_2012:
        /*002c*/ 	.word	0x00000000
        /*0030*/ 	.short	0x0000
        /*0032*/ 	.short	0x0000
        /*0034*/ 	.byte	0x00, 0xf0, 0x11, 0x00


	//----- nvinfo : EIATTR_SPARSE_MMA_MASK
	.align		4
.L_2013:
        /*0038*/ 	.byte	0x03, 0x50
        /*003a*/ 	.short	0x0000


	//----- nvinfo : EIATTR_MAXREG_COUNT
	.align		4
        /*003c*/ 	.byte	0x03, 0x1b
        /*003e*/ 	.short	0x00ff


	//----- nvinfo : EIATTR_MERCURY_ISA_VERSION
	.align		4
        /*0040*/ 	.byte	0x03, 0x5f
        /*0042*/ 	.short	0x0101


	//----- nvinfo : EIATTR_EXIT_INSTR_OFFSETS
	.align		4
        /*0044*/ 	.byte	0x04, 0x1c
        /*0046*/ 	.short	(.L_2015 - .L_2014)


	//   ....[0]....
.L_2014:
        /*0048*/ 	.word	0x000002c0


	//   ....[1]....
        /*004c*/ 	.word	0x00000c00


	//   ....[2]....
        /*0050*/ 	.word	0x00000c60


	//----- nvinfo : EIATTR_MAX_THREADS
	.align		4
.L_2015:
        /*0054*/ 	.byte	0x04, 0x05
        /*0056*/ 	.short	(.L_2017 - .L_2016)
.L_2016:
        /*0058*/ 	.word	0x00000080
        /*005c*/ 	.word	0x00000001
        /*0060*/ 	.word	0x00000001


	//----- nvinfo : EIATTR_CRS_STACK_SIZE
	.align		4
.L_2017:
        /*0064*/ 	.byte	0x04, 0x1e
        /*0066*/ 	.short	(.L_2019 - .L_2018)
.L_2018:
        /*0068*/ 	.word	0x00000000


	//----- nvinfo : EIATTR_CBANK_PARAM_SIZE
	.align		4
.L_2019:
        /*006c*/ 	.byte	0x03, 0x19
        /*006e*/ 	.short	0x0018


	//----- nvinfo : EIATTR_PARAM_CBANK
	.align		4
        /*0070*/ 	.byte	0x04, 0x0a
        /*0072*/ 	.short	(.L_2021 - .L_2020)
	.align		4
.L_2020:
        /*0074*/ 	.word	index@(.nv.constant0._ZN2at6native29vectorized_elementwise_kernelILi8EZZZNS0_19signbit_kernel_cudaERNS_18TensorIteratorBaseEENKUlvE0_clEvENKUlvE1_clEvEUlN3c108BFloat16EE_St5arrayIPcLm2EEEEviT0_T1_)
        /*0078*/ 	.short	0x0210
        /*007a*/ 	.short	0x0018


	//----- nvinfo : EIATTR_SW_WAR
	.align		4
.L_2021:
        /*007c*/ 	.byte	0x04, 0x36
        /*007e*/ 	.short	(.L_2023 - .L_2022)
.L_2022:
        /*0080*/ 	.word	0x00000008
.L_2023:


//--------------------- .nv.info._ZN2at6native18elementwise_kernelILi128ELi4EZNS0_15gpu_kernel_implIZZZNS0_19signbit_kernel_cudaERNS_18TensorIteratorBaseEENKUlvE0_clEvENKUlvE0_clEvEUlfE_EEvS4_RKT_EUliE_EEviT1_ --------------------------
	.section	.nv.info._ZN2at6native18elementwise_kernelILi128ELi4EZNS0_15gpu_kernel_implIZZZNS0_19signbit_kernel_cudaERNS_18TensorIteratorBaseEENKUlvE0_clEvENKUlvE0_clEvEUlfE_EEvS4_RKT_EUliE_EEviT1_,"",@"SHT_CUDA_INFO"
	.sectionflags	@""
	.align	4


	//----- nvinfo : EIATTR_CUDA_API_VERSION
	.align		4
        /*0000*/ 	.byte	0x04, 0x37
        /*0002*/ 	.short	(.L_2025 - .L_2024)
.L_2024:
        /*0004*/ 	.word	0x00000082


	//----- nvinfo : EIATTR_KPARAM_INFO
	.align		4
.L_2025:
        /*0008*/ 	.byte	0x04, 0x17
        /*000a*/ 	.short	(.L_2027 - .L_2026)
.L_2026:
        /*000c*/ 	.word	0x00000000
        /*0010*/ 	.short	0x0001
        /*0012*/ 	.short	0x0008
        /*0014*/ 	.byte	0x00, 0xf0, 0x61, 0x08


	//----- nvinfo : EIATTR_KPARAM_INFO
	.align		4
.L_2027:
        /*0018*/ 	.byte	0x04, 0x17
        /*001a*/ 	.short	(.L_2029 - .L_2028)
.L_2028:
        /*001c*/ 	.word	0x00000000
        /*0020*/ 	.short	0x0000
        /*0022*/ 	.short	0x0000
        /*0024*/ 	.byte	0x00, 0xf0, 0x11, 0x00


	//----- nvinfo : EIATTR_SPARSE_MMA_MASK
	.align		4
.L_2029:
        /*0028*/ 	.byte	0x03, 0x50
        /*002a*/ 	.short	0x0000


	//----- nvinfo : EIATTR_MAXREG_COUNT
	.align		4
        /*002c*/ 	.byte	0x03, 0x1b
        /*002e*/ 	.short	0x0080


	//----- nvinfo : EIATTR_EXTERNS
	.align		4
        /*0030*/ 	.byte	0x04, 0x0f
        /*0032*/ 	.short	(.L_2031 - .L_2030)


	//   ....[0]....
	.align		4
.L_2030:
        /*0034*/ 	.word	index@(__assertfail)


	//----- nvinfo : EIATTR_MERCURY_ISA_VERSION
	.align		4
.L_2031:
        /*0038*/ 	.byte	0x03, 0x5f
        /*003a*/ 	.short	0x0101


	//----- nvinfo : EIATTR_SYSCALL_OFFSETS
	.align		4
        /*003c*/ 	.byte	0x04, 0x46
        /*003e*/ 	.short	(.L_2033 - .L_2032)


	//   ....[0]....
.L_2032:
        /*0040*/ 	.word	0x00002150


	//   ....[1]....
        /*0044*/ 	.word	0x00002fc0


	//   ....[2]....
        /*0048*/ 	.word	0x00005150


	//   ....[3]....
        /*004c*/ 	.word	0x00005fb0


	//   ....[4]....
        /*0050*/ 	.word	0x00008120


	//   ....[5]....
        /*0054*/ 	.word	0x00008f80


	//   ....[6]....
        /*0058*/ 	.word	0x0000b0e0


	//   ....[7]....
        /*005c*/ 	.word	0x0000bf40


	//----- nvinfo : EIATTR_EXIT_INSTR_OFFSETS
	.align		4
.L_2033:
        /*0060*/ 	.byte	0x04, 0x1c
        /*0062*/ 	.short	(.L_2035 - .L_2034)


	//   ....[0]....
.L_2034:
        /*0064*/ 	.word	0x00009020


	//   ....[1]....
        /*0068*/ 	.word	0x0000b250


	//   ....[2]....
        /*006c*/ 	.word	0x0000b270


	//   ....[3]....
        /*0070*/ 	.word	0x0000b300


	//   ....[4]....
        /*0074*/ 	.word	0x0000b320


	//   ....[5]....
        /*0078*/ 	.word	0x0000b340


	//   ....[6]....
        /*007c*/ 	.word	0x0000b3d0


	//   ....[7]....
        /*0080*/ 	.word	0x0000b410


	//   ....[8]....
        /*0084*/ 	.word	0x0000b4b0


	//   ....[9]....
        /*0088*/ 	.word	0x0000b500


	//   ....[10]....
        /*008c*/ 	.word	0x0000b530


	//   ....[11]....
        /*0090*/ 	.word	0x0000b5d0


	//   ....[12]....
        /*0094*/ 	.word	0x0000b610


	//   ....[13]....
        /*0098*/ 	.word	0x0000b7a0


	//   ....[14]....
        /*009c*/ 	.word	0x0000b900


	//   ....[15]....
        /*00a0*/ 	.word	0x0000b940


	//   ....[16]....
        /*00a4*/ 	.word	0x0000b9e0


	//   ....[17]....
        /*00a8*/ 	.word	0x0000bb60


	//   ....[18]....
        /*00ac*/ 	.word	0x0000bce0


	//   ....[19]....
        /*00b0*/ 	.word	0x0000be40


	//   ....[20]....
        /*00b4*/ 	.word	0x0000bf50


	//   ....[21]....
        /*00b8*/ 	.word	0x0000bf80


	//   ....[22]....
        /*00bc*/ 	.word	0x0000bfa0


	//----- nvinfo : EIATTR_MAX_THREADS
	.align		4
.L_2035:
        /*00c0*/ 	.byte	0x04, 0x05
        /*00c2*/ 	.short	(.L_2037 - .L_2036)
.L_2036:
        /*00c4*/ 	.word	0x00000080
        /*00c8*/ 	.word	0x00000001
        /*00cc*/ 	.word	0x00000001


	//----- nvinfo : EIATTR_CRS_STACK_SIZE
	.align		4
.L_2037:
        /*00d0*/ 	.byte	0x04, 0x1e
        /*00d2*/ 	.short	(.L_2039 - .L_2038)
.L_2038:
        /*00d4*/ 	.word	0x00000000


	//----- nvinfo : EIATTR_CBANK_PARAM_SIZE
	.align		4
.L_2039:
        /*00d8*/ 	.byte	0x03, 0x19
        /*00da*/ 	.short	0x0220


	//----- nvinfo : EIATTR_PARAM_CBANK
	.align		4
        /*00dc*/ 	.byte	0x04, 0x0a
        /*00de*/ 	.short	(.L_2041 - .L_2040)
	.align		4
.L_2040:
        /*00e0*/ 	.word	index@(.nv.constant0._ZN2at6native18elementwise_kernelILi128ELi4EZNS0_15gpu_kernel_implIZZZNS0_19signbit_kernel_cudaERNS_18TensorIteratorBaseEENKUlvE0_clEvENKUlvE0_clEvEUlfE_EEvS4_RKT_EUliE_EEviT1_)
        /*00e4*/ 	.short	0x0210
        /*00e6*/ 	.short	0x0220


	//----- nvinfo : EIATTR_SW_WAR
	.align		4
.L_2041:
        /*00e8*/ 	.byte	0x04, 0x36
        /*00ea*/ 	.short	(.L_2043 - .L_2042)
.L_2042:
        /*00ec*/ 	.word	0x00000008
.L_2043:


//--------------------- .nv.info._ZN2at6native27unrolled_elementwise_kernelIZZZNS0_19signbit_kernel_cudaERNS_18TensorIteratorBaseEENKUlvE0_clEvENKUlvE0_clEvEUlfE_St5arrayIPcLm2EELi4E23TrivialOffsetCalculatorILi1EjESB_NS0_6memory12LoadWithCastILi1EEENSC_13StoreWithCastILi1EEEEEviT_T0_T2_T3_T4_T5_ --------------------------
	.section	.nv.info._ZN2at6native27unrolled_elementwise_kernelIZZZNS0_19signbit_kernel_cudaERNS_18TensorIteratorBaseEENKUlvE0_clEvENKUlvE0_clEvEUlfE_St5arrayIPcLm2EELi4E23TrivialOffsetCalculatorILi1EjESB_NS0_6memory12LoadWithCastILi1EEENSC_13StoreWithCastILi1EEEEEviT_T0_T2_T3_T4_T5_,"",@"SHT_CUDA_INFO"
	.sectionflags	@""
	.align	4


	//----- nvinfo : EIATTR_CUDA_API_VERSION
	.align		4
        /*0000*/ 	.byte	0x04, 0x37
        /*0002*/ 	.short	(.L_2045 - .L_2044)
.L_2044:
        /*0004*/ 	.word	0x00000082


	//----- nvinfo : EIATTR_KPARAM_INFO
	.align		4
.L_2045:
        /*0008*/ 	.byte	0x04, 0x17
        /*000a*/ 	.short	(.L_2047 - .L_2046)
.L_2046:
        /*000c*/ 	.word	0x00000000
        /*0010*/ 	.short	0x0006
        /*0012*/ 	.short	0x0024
        /*0014*/ 	.byte	0x00, 0xf0, 0x21, 0x00


	//----- nvinfo : EIATTR_KPARAM_INFO
	.align		4
.L_2047:
        /*0018*/ 	.byte	0x04, 0x17
        /*001a*/ 	.short	(.L_2049 - .L_2048)
.L_2048:
        /*001c*/ 	.word	0x00000000
        /*0020*/ 	.short	0x0005
        /*0022*/ 	.short	0x001c
        /*0024*/ 	.byte	0x00, 0xf0, 0x21, 0x00


	//----- nvinfo : EIATTR_KPARAM_INFO
	.align		4
.L_2049:
        /*0028*/ 	.byte	0x04, 0x17
        /*002a*/ 	.short	(.L_2051 - .L_2050)
.L_2050:
        /*002c*/ 	.word	0x00000000
        /*0030*/ 	.short	0x0004
        /*0032*/ 	.short	0x0019
        /*0034*/ 	.byte	0x00, 0xf0, 0x05, 0x00


	//----- nvinfo : EIATTR_KPARAM_INFO
	.align		4
.L_2051:
        /*0038*/ 	.byte	0x04, 0x17
        /*003a*/ 	.short	(.L_2053 - .L_2052)
.L_2052:
        /*003c*/ 	.word	0x00000000
        /*0040*/ 	.short	0x0003
        /*0042*/ 	.short	0x0018
        /*0044*/ 	.byte	0x00, 0xf0, 0x05, 0x00


	//----- nvinfo : EIATTR_KPARAM_INFO
	.align		4
.L_2053:
        /*0048*/ 	.byte	0x04, 0x17
        /*004a*/ 	.short	(.L_2055 - .L_2054)
.L_2054:
        /*004c*/ 	.word	0x00000000
        /*0050*/ 	.short	0x0002
        /*0052*/ 	.short	0x0008
        /*0054*/ 	.byte	0x00, 0xf0, 0x41, 0x00


	//----- nvinfo : EIATTR_KPARAM_INFO
	.align		4
.L_2055:
        /*0058*/ 	.byte	0x04, 0x17
        /*005a*/ 	.short	(.L_2057 - .L_2056)
.L_2056:
        /*005c*/ 	.word	0x00000000
        /*0060*/ 	.short	0x0001
        /*0062*/ 	.short	0x0004
        /*0064*/ 	.byte	0x00, 0xf0, 0x05, 0x00


	//----- nvinfo : EIATTR_KPARAM_INFO
	.align		4
.L_2057:
        /*0068*/ 	.byte	0x04, 0x17
        /*006a*/ 	.short	(.L_2059 - .L_2058)
.L_2058:
        /*006c*/ 	.word	0x00000000
        /*0070*/ 	.short	0x0000
        /*0072*/ 	.short	0x0000
        /*0074*/ 	.byte	0x00, 0xf0, 0x11, 0x00


	//----- nvinfo : EIATTR_SPARSE_MMA_MASK
	.align		4
.L_2059:
        /*0078*/ 	.byte	0x03, 0x50
        /*007a*/ 	.short	0x0000


	//----- nvinfo : EIATTR_MAXREG_COUNT
	.align		4
        /*007c*/ 	.byte	0x03, 0x1b
        /*007e*/ 	.short	0x00ff


	//----- nvinfo : EIATTR_EXTERNS
	.align		4
        /*0080*/ 	.byte	0x04, 0x0f
        /*0082*/ 	.short	(.L_2061 - .L_2060)


	//   ....[0]....
	.align		4
.L_2060:
        /*0084*/ 	.word	index@(__assertfail)


	//----- nvinfo : EIATTR_MERCURY_ISA_VERSION
	.align		4
.L_2061:
        /*0088*/ 	.byte	0x03, 0x5f
        /*008a*/ 	.short	0x0101


	//----- nvinfo : EIATTR_SYSCALL_OFFSETS
	.align		4
        /*008c*/ 	.byte	0x04, 0x46
        /*008e*/ 	.short	(.L_2063 - .L_2062)


	//   ....[0]....
.L_2062:
        /*0090*/ 	.word	0x00000e80


	//   ....[1]....
        /*0094*/ 	.word	0x00001d30


	//   ....[2]....
        /*0098*/ 	.word	0x00002bf0


	//   ....[3]....
        /*009c*/ 	.word	0x00003a80


	//   ....[4]....
        /*00a0*/ 	.word	0x000049f0


	//   ....[5]....
        /*00a4*/ 	.word	0x000058c0


	//   ....[6]....
        /*00a8*/ 	.word	0x00006770


	//   ....[7]....
        /*00ac*/ 	.word	0x00007620


	//----- nvinfo : EIATTR_EXIT_INSTR_OFFSETS
	.align		4
.L_2063:
        /*00b0*/ 	.byte	0x04, 0x1c
        /*00b2*/ 	.short	(.L_2065 - .L_2064)


	//   ....[0]....
.L_2064:
        /*00b4*/ 	.word	0x00006800


	//   ....[1]....
        /*00b8*/ 	.word	0x00006930


	//   ....[2]....
        /*00bc*/ 	.word	0x00006950


	//   ....[3]....
        /*00c0*/ 	.word	0x000069e0


	//   ....[4]....
        /*00c4*/ 	.word	0x00006a00


	//   ....[5]....
        /*00c8*/ 	.word	0x00006a20


	//   ....[6]....
        /*00cc*/ 	.word	0x00006ab0


	//   ....[7]....
        /*00d0*/ 	.word	0x00006af0


	//   ....[8]....
        /*00d4*/ 	.word	0x00006b90


	//   ....[9]....
        /*00d8*/ 	.word	0x00006be0


	//   ....[10]....
        /*00dc*/ 	.word	0x00006c10


	//   ....[11]....
        /*00e0*/ 	.word	0x00006cb0


	//   ....[12]....
        /*00e4*/ 	.word	0x00006cf0


	//   ....[13]....
        /*00e8*/ 	.word	0x00006e80


	//   ....[14]....
        /*00ec*/ 	.word	0x00006fe0


	//   ....[15]....
        /*00f0*/ 	.word	0x00007020


	//   ....[16]....
        /*00f4*/ 	.word	0x000070c0


	//   ....[17]....
        /*00f8*/ 	.word	0x00007240


	//   ....[18]....
        /*00fc*/ 	.word	0x000073c0


	//   ....[19]....
        /*0100*/ 	.word	0x00007520


	//   ....[20]....
        /*0104*/ 	.word	0x00007630


	//   ....[21]....
        /*0108*/ 	.word	0x00007660


	//   ....[22]....
        /*010c*/ 	.word	0x00007680


	//----- nvinfo : EIATTR_MAX_THREADS
	.align		4
.L_2065:
        /*0110*/ 	.byte	0x04, 0x05
        /*0112*/ 	.short	(.L_2067 - .L_2066)
.L_2066:
        /*0114*/ 	.word	0x00000080
        /*0118*/ 	.word	0x00000001
        /*011c*/ 	.word	0x00000001


	//----- nvinfo : EIATTR_CRS_STACK_SIZE
	.align		4
.L_2067:
        /*0120*/ 	.byte	0x04, 0x1e
        /*0122*/ 	.short	(.L_2069 - .L_2068)
.L_2068:
        /*0124*/ 	.word	0x00000000


	//----- nvinfo : EIATTR_CBANK_PARAM_SIZE
	.align		4
.L_2069:
        /*0128*/ 	.byte	0x03, 0x19
        /*012a*/ 	.short	0x002c


	//----- nvinfo : EIATTR_PARAM_CBANK
	.align		4
        /*012c*/ 	.byte	0x04, 0x0a
        /*012e*/ 	.short	(.L_2071 - .L_2070)
	.align		4
.L_2070:
        /*0130*/ 	.word	index@(.nv.constant0._ZN2at6native27unrolled_elementwise_kernelIZZZNS0_19signbit_kernel_cudaERNS_18TensorIteratorBaseEENKUlvE0_clEvENKUlvE0_clEvEUlfE_St5arrayIPcLm2EELi4E23TrivialOffsetCalculatorILi1EjESB_NS0_6memory12LoadWithCastILi1EEENSC_13StoreWithCastILi1EEEEEviT_T0_T2_T3_T4_T5_)
        /*0134*/ 	.short	0x0210
        /*0136*/ 	.short	0x002c


	//----- nvinfo : EIATTR_SW_WAR
	.align		4
.L_2071:
        /*0138*/ 	.byte	0x04, 0x36
        /*013a*/ 	.short	(.L_2073 - .L_2072)
.L_2072:
        /*013c*/ 	.word	0x00000008
.L_2073:


//--------------------- .nv.info._ZN2at6native18elementwise_kernelILi128ELi4EZNS0_22gpu_kernel_impl_nocastIZZZNS0_19signbit_kernel_cudaERNS_18TensorIteratorBaseEENKUlvE0_clEvENKUlvE0_clEvEUlfE_EEvS4_RKT_EUliE_EEviT1_ --------------------------
	.section	.nv.info._ZN2at6native18elementwise_kernelILi128ELi4EZNS0_22gpu_kernel_impl_nocastIZZZNS0_19signbit_kernel_cudaERNS_18TensorIteratorBaseEENKUlvE0_clEvENKUlvE0_clEvEUlfE_EEvS4_RKT_EUliE_EEviT1_,"",@"SHT_CUDA_INFO"
	.sectionflags	@""
	.align	4


	//----- nvinfo : EIATTR_CUDA_API_VERSION
	.align		4
        /*0000*/ 	.byte	0x04, 0x37
        /*0002*/ 	.short	(.L_2075 - .L_2074)
.L_2074:
        /*0004*/ 	.word	0x00000082


	//----- nvinfo : EIATTR_KPARAM_INFO
	.align		4
.L_2075:
        /*0008*/ 	.byte	0x04, 0x17
        /*000a*/ 	.short	(.L_2077 - .L_2076)
.L_2076:
        /*000c*/ 	.word	0x00000000
        /*0010*/ 	.short	0x0001
        /*0012*/ 	.short	0x0008
        /*0014*/ 	.byte	0x00, 0xf0, 0x61, 0x08


	//----- nvinfo : EIATTR_KPARAM_INFO
	.align		4
.L_2077:
        /*0018*/ 	.byte	0x04, 0x17
        /*001a*/ 	.short	(.L_2079 - .L_2078)
.L_2078:
        /*001c*/ 	.word	0x00000000
        /*0020*/ 	.short	0x0000
        /*0022*/ 	.short	0x0000
        /*0024*/ 	.byte	0x00, 0xf0, 0x11, 0x00


	//----- nvinfo : EIATTR_SPARSE_MMA_MASK
	.align		4
.L_2079:
        /*0028*/ 	.byte	0x03, 0x50
        /*002a*/ 	.short	0x0000


	//----- nvinfo : EIATTR_MAXREG_COUNT
	.align		4
        /*002c*/ 	.byte	0x03, 0x1b
        /*002e*/ 	.short	0x0080


	//----- nvinfo : EIATTR_MERCURY_ISA_VERSION
	.align		4
        /*0030*/ 	.byte	0x03, 0x5f
        /*0032*/ 	.short	0x0101


	//----- nvinfo : EIATTR_EXIT_INSTR_OFFSETS
	.align		4
        /*0034*/ 	.byte	0x04, 0x1c
        /*0036*/ 	.short	(.L_2081 - .L_2080)


	//   ....[0]....
.L_2080:
        /*0038*/ 	.word	0x00003b90


	//   ....[1]....
        /*003c*/ 	.word	0x00004f10


	//----- nvinfo : EIATTR_MAX_THREADS
	.align		4
.L_2081:
        /*0040*/ 	.byte	0x04, 0x05
        /*0042*/ 	.short	(.L_2083 - .L_2082)
.L_2082:
        /*0044*/ 	.word	0x00000080
        /*0048*/ 	.word	0x00000001
        /*004c*/ 	.word	0x00000001


	//----- nvinfo : EIATTR_CRS_STACK_SIZE
	.align		4
.L_2083:
        /*0050*/ 	.byte	0x04, 0x1e
        /*0052*/ 	.short	(.L_2085 - .L_2084)
.L_2084:
        /*0054*/ 	.word	0x00000000


	//----- nvinfo : EIATTR_CBANK_PARAM_SIZE
	.align		4
.L_2085:
        /*0058*/ 	.byte	0x03, 0x19
        /*005a*/ 	.short	0x0220


	//----- nvinfo : EIATTR_PARAM_CBANK
	.align		4
        /*005c*/ 	.byte	0x04, 0x0a
        /*005e*/ 	.short	(.L_2087 - .L_2086)
	.align		4
.L_2086:
        /*0060*/ 	.word	index@(.nv.constant0._ZN2at6native18elementwise_kernelILi128ELi4EZNS0_22gpu_kernel_impl_nocastIZZZNS0_19signbit_kernel_cudaERNS_18TensorIteratorBaseEENKUlvE0_clEvENKUlvE0_clEvEUlfE_EEvS4_RKT_EUliE_EEviT1_)
        /*0064*/ 	.short	0x0210
        /*0066*/ 	.short	0x0220


	//----- nvinfo : EIATTR_SW_WAR
	.align		4
.L_2087:
        /*0068*/ 	.byte	0x04, 0x36
        /*006a*/ 	.short	(.L_2089 - .L_2088)
.L_2088:
        /*006c*/ 	.word	0x00000008
.L_2089:


//--------------------- .nv.info._ZN2at6native27unrolled_elementwise_kernelIZZZNS0_19signbit_kernel_cudaERNS_18TensorIteratorBaseEENKUlvE0_clEvENKUlvE0_clEvEUlfE_St5arrayIPcLm2EELi4E23TrivialOffsetCalculatorILi1EjESB_NS0_6memory15LoadWithoutCastENSC_16StoreWithoutCastEEEviT_T0_T2_T3_T4_T5_ --------------------------
	.section	.nv.info._ZN2at6native27unrolled_elementwise_kernelIZZZNS0_19signbit_kernel_cudaERNS_18TensorIteratorBaseEENKUlvE0_clEvENKUlvE0_clEvEUlfE_St5arrayIPcLm2EELi4E23TrivialOffsetCalculatorILi1EjESB_NS0_6memory15LoadWithoutCastENSC_16StoreWithoutCastEEEviT_T0_T2_T3_T4_T5_,"",@"SHT_CUDA_INFO"
	.sectionflags	@""
	.align	4


	//----- nvinfo : EIATTR_CUDA_API_VERSION
	.align		4
        /*0000*/ 	.byte	0x04, 0x37
        /*0002*/ 	.short	(.L_2091 - .L_2090)
.L_2090:
        /*0004*/ 	.word	0x00000082


	//----- nvinfo : EIATTR_KPARAM_INFO
	.align		4
.L_2091:
        /*0008*/ 	.byte	0x04, 0x17
        /*000a*/ 	.short	(.L_2093 - .L_2092)
.L_2092:
        /*000c*/ 	.word	0x00000000
        /*0010*/ 	.short	0x0006
        /*0012*/ 	.short	0x001b
        /*0014*/ 	.byte	0x00, 0xf0, 0x05, 0x00


	//----- nvinfo : EIATTR_KPARAM_INFO
	.align		4
.L_2093:
        /*0018*/ 	.byte	0x04, 0x17
        /*001a*/ 	.short	(.L_2095 - .L_2094)
.L_2094:
        /*001c*/ 	.word	0x00000000
        /*0020*/ 	.short	0x0005
        /*0022*/ 	.short	0x001a
        /*0024*/ 	.byte	0x00, 0xf0, 0x05, 0x00


	//----- nvinfo : EIATTR_KPARAM_INFO
	.align		4
.L_2095:
        /*0028*/ 	.byte	0x04, 0x17
        /*002a*/ 	.short	(.L_2097 - .L_2096)
.L_2096:
        /*002c*/ 	.word	0x00000000
        /*0030*/ 	.short	0x0004
        /*0032*/ 	.short	0x0019
        /*0034*/ 	.byte	0x00, 0xf0, 0x05, 0x00


	//----- nvinfo : EIATTR_KPARAM_INFO
	.align		4
.L_2097:
        /*0038*/ 	.byte	0x04, 0x17
        /*003a*/ 	.short	(.L_2099 - .L_2098)
.L_2098:
        /*003c*/ 	.word	0x00000000
        /*0040*/ 	.short	0x0003
        /*0042*/ 	.short	0x0018
        /*0044*/ 	.byte	0x00, 0xf0, 0x05, 0x00


	//----- nvinfo : EIATTR_KPARAM_INFO
	.align		4
.L_2099:
        /*0048*/ 	.byte	0x04, 0x17
        /*004a*/ 	.short	(.L_2101 - .L_2100)
.L_2100:
        /*004c*/ 	.word	0x00000000
        /*0050*/ 	.short	0x0002
        /*0052*/ 	.short	0x0008
        /*0054*/ 	.byte	0x00, 0xf0, 0x41, 0x00


	//----- nvinfo : EIATTR_KPARAM_INFO
	.align		4
.L_2101:
        /*0058*/ 	.byte	0x04, 0x17
        /*005a*/ 	.short	(.L_2103 - .L_2102)
.L_2102:
        /*005c*/ 	.word	0x00000000
        /*0060*/ 	.short	0x0001
        /*0062*/ 	.short	0x0004
        /*0064*/ 	.byte	0x00, 0xf0, 0x05, 0x00


	//----- nvinfo : EIATTR_KPARAM_INFO
	.align		4
.L_2103:
        /*0068*/ 	.byte	0x04, 0x17
        /*006a*/ 	.short	(.L_2105 - .L_2104)
.L_2104:
        /*006c*/ 	.word	0x00000000
        /*0070*/ 	.short	0x0000
        /*0072*/ 	.short	0x0000
        /*0074*/ 	.byte	0x00, 0xf0, 0x11, 0x00


	//----- nvinfo : EIATTR_SPARSE_MMA_MASK
	.align		4
.L_2105:
        /*0078*/ 	.byte	0x03, 0x50
        /*007a*/ 	.short	0x0000


	//----- nvinfo : EIATTR_MAXREG_COUNT
	.align		4
        /*007c*/ 	.byte	0x03, 0x1b
        /*007e*/ 	.short	0x00ff


	//----- nvinfo : EIATTR_MERCURY_ISA_VERSION
	.align		4
        /*0080*/ 	.byte	0x03, 0x5f
        /*0082*/ 	.short	0x0101


	//----- nvinfo : EIATTR_EXIT_INSTR_OFFSETS
	.align		4
        /*0084*/ 	.byte	0x04, 0x1c
        /*0086*/ 	.short	(.L_2107 - .L_2106)


	//   ....[0]....
.L_2106:
        /*0088*/ 	.word	0x000003d0


	//   ....[1]....
        /*008c*/ 	.word	0x00000460


	//----- nvinfo : EIATTR_MAX_THREADS
	.align		4
.L_2107:
        /*0090*/ 	.byte	0x04, 0x05
        /*0092*/ 	.short	(.L_2109 - .L_2108)
.L_2108:
        /*0094*/ 	.word	0x00000080
        /*0098*/ 	.word	0x00000001
        /*009c*/ 	.word	0x00000001


	//----- nvinfo : EIATTR_CRS_STACK_SIZE
	.align		4
.L_2109:
        /*00a0*/ 	.byte	0x04, 0x1e
        /*00a2*/ 	.short	(.L_2111 - .L_2110)
.L_2110:
        /*00a4*/ 	.word	0x00000000


	//----- nvinfo : EIATTR_CBANK_PARAM_SIZE
	.align		4
.L_2111:
        /*00a8*/ 	.byte	0x03, 0x19
        /*00aa*/ 	.short	0x001c


	//----- nvinfo : EIATTR_PARAM_CBANK
	.align		4
        /*00ac*/ 	.byte	0x04, 0x0a
        /*00ae*/ 	.short	(.L_2113 - .L_2112)
	.align		4
.L_2112:
        /*00b0*/ 	.word	index@(.nv.constant0._ZN2at6native27unrolled_elementwise_kernelIZZZNS0_19signbit_kernel_cudaERNS_18TensorIteratorBaseEENKUlvE0_clEvENKUlvE0_clEvEUlfE_St5arrayIPcLm2EELi4E23TrivialOffsetCalculatorILi1EjESB_NS0_6memory15LoadWithoutCastENSC_16StoreWithoutCastEEEviT_T0_T2_T3_T4_T5_)
        /*00b4*/ 	.short	0x0210
        /*00b6*/ 	.short	0x001c


	//----- nvinfo : EIATTR_SW_WAR
	.align		4
.L_2113:
        /*00b8*/ 	.byte	0x04, 0x36
        /*00ba*/ 	.short	(.L_2115 - .L_2114)
.L_2114:
        /*00bc*/ 	.word	0x00000008
.L_2115:


//--------------------- .nv.info._ZN2at6native29vectorized_elementwise_kernelILi2EZZZNS0_19signbit_kernel_cudaERNS_18TensorIteratorBaseEENKUlvE0_clEvENKUlvE0_clEvEUlfE_St5arrayIPcLm2EEEEviT0_T1_ --------------------------
	.section	.nv.info._ZN2at6native29vectorized_elementwise_kernelILi2EZZZNS0_19signbit_kernel_cudaERNS_18TensorIteratorBaseEENKUlvE0_clEvENKUlvE0_clEvEUlfE_St5arrayIPcLm2EEEEviT0_T1_,"",@"SHT_CUDA_INFO"
	.sectionflags	@""
	.align	4


	//----- nvinfo : EIATTR_CUDA_API_VERSION
	.align		4
        /*0000*/ 	.byte	0x04, 0x37
        /*0002*/ 	.short	(.L_2117 - .L_2116)
.L_2116:
        /*0004*/ 	.word	0x00000082


	//----- nvinfo : EIATTR_KPARAM_INFO
	.align		4
.L_2117:
        /*0008*/ 	.byte	0x04, 0x17
        /*000a*/ 	.short	(.L_2119 - .L_2118)
.L_2118:
        /*000c*/ 	.word	0x00000000
        /*0010*/ 	.short	0x0002
        /*0012*/ 	.short	0x0008
        /*0014*/ 	.byte	0x00, 0xf0, 0x41, 0x00


	//----- nvinfo : EIATTR_KPARAM_INFO
	.align		4
.L_2119:
        /*0018*/ 	.byte	0x04, 0x17
        /*001a*/ 	.short	(.L_2121 - .L_2120)
.L_2120:
        /*001c*/ 	.word	0x00000000
        /*0020*/ 	.short	0x0001
        /*0022*/ 	.short	0x0004
        /*0024*/ 	.byte	0x00, 0xf0, 0x05, 0x00


	//----- nvinfo : EIATTR_KPARAM_INFO
	.align		4
.L_2121:
        /*0028*/ 	.byte	0x04, 0x17
        /*002a*/ 	.short	(.L_2123 - .L_2122)
.L_2122:
        /*002c*/ 	.word	0x00000000
        /*0030*/ 	.short	0x0000
        /*0032*/ 	.short	0x0000
        /*0034*/ 	.byte	0x00, 0xf0, 0x11, 0x00


	//----- nvinfo : EIATTR_SPARSE_MMA_MASK
	.align		4
.L_2123:
        /*0038*/ 	.byte	0x03, 0x50
        /*003a*/ 	.short	0x0000


	//----- nvinfo : EIATTR_MAXREG_COUNT
	.align		4
        /*003c*/ 	.byte	0x03, 0x1b
        /*003e*/ 	.short	0x00ff


	//----- nvinfo : EIATTR_MERCURY_ISA_VERSION
	.align		4
        /*0040*/ 	.byte	0x03, 0x5f
        /*0042*/ 	.short	0x0101


	//----- nvinfo : EIATTR_EXIT_INSTR_OFFSETS
	.align		4
        /*0044*/ 	.byte	0x04, 0x1c
        /*0046*/ 	.short	(.L_2125 - .L_2124)


	//   ....[0]....
.L_2124:
        /*0048*/ 	.word	0x00000240


	//   ....[1]....
        /*004c*/ 	.word	0x00000a80


	//   ....[2]....
        /*0050*/ 	.word	0x00000ae0


	//----- nvinfo : EIATTR_MAX_THREADS
	.align		4
.L_2125:
        /*0054*/ 	.byte	0x04, 0x05
        /*0056*/ 	.short	(.L_2127 - .L_2126)
.L_2126:
        /*0058*/ 	.word	0x00000080
        /*005c*/ 	.word	0x00000001
        /*0060*/ 	.word	0x00000001


	//----- nvinfo : EIATTR_CRS_STACK_SIZE
	.align		4
.L_2127:
        /*0064*/ 	.byte	0x04, 0x1e
        /*0066*/ 	.short	(.L_2129 - .L_2128)
.L_2128:
        /*0068*/ 	.word	0x00000000


	//----- nvinfo : EIATTR_CBANK_PARAM_SIZE
	.align		4
.L_2129:
        /*006c*/ 	.byte	0x03, 0x19
        /*006e*/ 	.short	0x0018


	//----- nvinfo : EIATTR_PARAM_CBANK
	.align		4
        /*0070*/ 	.byte	0x04, 0x0a
        /*0072*/ 	.short	(.L_2131 - .L_2130)
	.align		4
.L_2130:
        /*0074*/ 	.word	index@(.nv.constant0._ZN2at6native29vectorized_elementwise_kernelILi2EZZZNS0_19signbit_kernel_cudaERNS_18TensorIteratorBaseEENKUlvE0_clEvENKUlvE0_clEvEUlfE_St5arrayIPcLm2EEEEviT0_T1_)
        /*0078*/ 	.short	0x0210
        /*007a*/ 	.short	0x0018


	//----- nvinfo : EIATTR_SW_WAR
	.align		4
.L_2131:
        /*007c*/ 	.byte	0x04, 0x36
        /*007e*/ 	.short	(.L_2133 - .L_2132)
.L_2132:
        /*0080*/ 	.word	0x00000008
.L_2133:


//--------------------- .nv.info._ZN2at6native29vectorized_elementwise_kernelILi4EZZZNS0_19signbit_kernel_cudaERNS_18TensorIteratorBaseEENKUlvE0_clEvENKUlvE0_clEvEUlfE_St5arrayIPcLm2EEEEviT0_T1_ --------------------------
	.section	.nv.info._ZN2at6native29vectorized_elementwise_kernelILi4EZZZNS0_19signbit_kernel_cudaERNS_18TensorIteratorBaseEENKUlvE0_clEvENKUlvE0_clEvEUlfE_St5arrayIPcLm2EEEEviT0_T1_,"",@"SHT_CUDA_INFO"
	.sectionflags	@""
	.align	4


	//----- nvinfo : EIATTR_CUDA_API_VERSION
	.align		4
        /*0000*/ 	.byte	0x04, 0x37
        /*0002*/ 	.short	(.L_2135 - .L_2134)
.L_2134:
        /*0004*/ 	.word	0x00000082


	//----- nvinfo : EIATTR_KPARAM_INFO
	.align		4
.L_2135:
        /*0008*/ 	.byte	0x04, 0x17
        /*000a*/ 	.short	(.L_2137 - .L_2136)
.L_2136:
        /*000c*/ 	.word	0x00000000
        /*0010*/ 	.short	0x0002
        /*0012*/ 	.short	0x0008
        /*0014*/ 	.byte	0x00, 0xf0, 0x41, 0x00


	//----- nvinfo : EIATTR_KPARAM_INFO
	.align		4
.L_2137:
        /*0018*/ 	.byte	0x04, 0x17
        /*001a*/ 	.short	(.L_2139 - .L_2138)
.L_2138:
        /*001c*/ 	.word	0x00000000
        /*0020*/ 	.short	0x0001
        /*0022*/ 	.short	0x0004
        /*0024*/ 	.byte	0x00, 0xf0, 0x05, 0x00


	//----- nvinfo : EIATTR_KPARAM_INFO
	.align		4
.L_2139:
        /*0028*/ 	.byte	0x04, 0x17
        /*002a*/ 	.short	(.L_2141 - .L_2140)
.L_2140:
        /*002c*/ 	.word	0x00000000
        /*0030*/ 	.short	0x0000
        /*0032*/ 	.short	0x0000
        /*0034*/ 	.byte	0x00, 0xf0, 0x11, 0x00


	//----- nvinfo : EIATTR_SPARSE_MMA_MASK
	.align		4
.L_2141:
        /*0038*/ 	.byte	0x03, 0x50
        /*003a*/ 	.short	0x0000


	//----- nvinfo : EIATTR_MAXREG_COUNT
	.align		4
        /*003c*/ 	.byte	0x03, 0x1b
        /*003e*/ 	.short	0x00ff


	//----- nvinfo : EIATTR_MERCURY_ISA_VERSION
	.align		4
        /*0040*/ 	.byte	0x03, 0x5f
        /*0042*/ 	.short	0x0101


	//----- nvinfo : EIATTR_EXIT_INSTR_OFFSETS
	.align		4
        /*0044*/ 	.byte	0x04, 0x1c
        /*0046*/ 	.short	(.L_2143 - .L_2142)


	//   ....[0]....
.L_2142:
        /*0048*/ 	.word	0x00000220


	//   ....[1]....
        /*004c*/ 	.word	0x00000a60


	//   ....[2]....
        /*0050*/ 	.word	0x00000ac0


	//----- nvinfo : EIATTR_MAX_THREADS
	.align		4
.L_2143:
        /*0054*/ 	.byte	0x04, 0x05
        /*0056*/ 	.short	(.L_2145 - .L_2144)
.L_2144:
        /*0058*/ 	.word	0x00000080
        /*005c*/ 	.word	0x00000001
        /*0060*/ 	.word	0x00000001


	//----- nvinfo : EIATTR_CRS_STACK_SIZE
	.align		4
.L_2145:
        /*0064*/ 	.byte	0x04, 0x1e
        /*0066*/ 	.short	(.L_2147 - .L_2146)
.L_2146:
        /*0068*/ 	.word	0x00000000


	//----- nvinfo : EIATTR_CBANK_PARAM_SIZE
	.align		4
.L_2147:
        /*006c*/ 	.byte	0x03, 0x19
        /*006e*/ 	.short	0x0018


	//----- nvinfo : EIATTR_PARAM_CBANK
	.align		4
        /*0070*/ 	.byte	0x04, 0x0a
        /*0072*/ 	.short	(.L_2149 - .L_2148)
	.align		4
.L_2148:
        /*0074*/ 	.word	index@(.nv.constant0._ZN2at6native29vectorized_elementwise_kernelILi4EZZZNS0_19signbit_kernel_cudaERNS_18TensorIteratorBaseEENKUlvE0_clEvENKUlvE0_clEvEUlfE_St5arrayIPcLm2EEEEviT0_T1_)
        /*0078*/ 	.short	0x0210
        /*007a*/ 	.short	0x0018


	//----- nvinfo : EIATTR_SW_WAR
	.align		4
.L_2149:
        /*007c*/ 	.byte	0x04, 0x36
        /*007e*/ 	.short	(.L_2151 - .L_2150)
.L_2150:
        /*0080*/ 	.word	0x00000008
.L_2151:


//--------------------- .nv.info._ZN2at6native29vectorized_elementwise_kernelILi8EZZZNS0_19signbit_kernel_cudaERNS_18TensorIteratorBaseEENKUlvE0_clEvENKUlvE0_clEvEUlfE_St5arrayIPcLm2EEEEviT0_T1_ --------------------------
	.section	.nv.info._ZN2at6native29vectorized_elementwise_kernelILi8EZZZNS0_19signbit_kernel_cudaERNS_18TensorIteratorBaseEENKUlvE0_clEvENKUlvE0_clEvEUlfE_St5arrayIPcLm2EEEEviT0_T1_,"",@"SHT_CUDA_INFO"
	.sectionflags	@""
	.align	4


	//----- nvinfo : EIATTR_CUDA_API_VERSION
	.align		4
        /*0000*/ 	.byte	0x04, 0x37
        /*0002*/ 	.short	(.L_2153 - .L_2152)
.L_2152:
        /*0004*/ 	.word	0x00000082


	//----- nvinfo : EIATTR_KPARAM_INFO
	.align		4
.L_2153:
        /*0008*/ 	.byte	0x04, 0x17
        /*000a*/ 	.short	(.L_2155 - .L_2154)
.L_2154:
        /*000c*/ 	.word	0x00000000
        /*0010*/ 	.short	0x0002
        /*0012*/ 	.short	0x0008
        /*0014*/ 	.byte	0x00, 0xf0, 0x41, 0x00


	//----- nvinfo : EIATTR_KPARAM_INFO
	.align		4
.L_2155:
        /*0018*/ 	.byte	0x04, 0x17
        /*001a*/ 	.short	(.L_2157 - .L_2156)
.L_2156:
        /*001c*/ 	.word	0x00000000
        /*0020*/ 	.short	0x0001
        /*0022*/ 	.short	0x0004
        /*0024*/ 	.byte	0x00, 0xf0, 0x05, 0x00


	//----- nvinfo : EIATTR_KPARAM_INFO
	.align		4
.L_2157:
        /*0028*/ 	.byte	0x04, 0x17
        /*002a*/ 	.short	(.L_2159 - .L_2158)
.L_2158:
        /*002c*/ 	.word	0x00000000
        /*0030*/ 	.short	0x0000
        /*0032*/ 	.short	0x0000
        /*0034*/ 	.byte	0x00, 0xf0, 0x11, 0x00


	//----- nvinfo : EIATTR_SPARSE_MMA_MASK
	.align		4
.L_2159:
        /*0038*/ 	.byte	0x03, 0x50
        /*003a*/ 	.short	0x0000


	//----- nvinfo : EIATTR_MAXREG_COUNT
	.align		4
        /*003c*/ 	.byte	0x03, 0x1b
        /*003e*/ 	.short	0x00ff


	//----- nvinfo : EIATTR_MERCURY_ISA_VERSION
	.align		4
        /*0040*/ 	.byte	0x03, 0x5f
        /*0042*/ 	.short	0x0101


	//----- nvinfo : EIATTR_EXIT_INSTR_OFFSETS
	.align		4
        /*0044*/ 	.byte	0x04, 0x1c
        /*0046*/ 	.short	(.L_2161 - .L_2160)


	//   ....[0]....
.L_2160:
        /*0048*/ 	.word	0x00000210


	//   ....[1]....
        /*004c*/ 	.word	0x00000a50


	//   ....[2]....
        /*0050*/ 	.word	0x00000ab0


	//----- nvinfo : EIATTR_MAX_THREADS
	.align		4
.L_2161:
        /*0054*/ 	.byte	0x04, 0x05
        /*0056*/ 	.short	(.L_2163 - .L_2162)
.L_2162:
        /*0058*/ 	.word	0x00000080
        /*005c*/ 	.word	0x00000001
        /*0060*/ 	.word	0x00000001


	//----- nvinfo : EIATTR_CRS_STACK_SIZE
	.align		4
.L_2163:
        /*0064*/ 	.byte	0x04, 0x1e
        /*0066*/ 	.short	(.L_2165 - .L_2164)
.L_2164:
        /*0068*/ 	.word	0x00000000


	//----- nvinfo : EIATTR_CBANK_PARAM_SIZE
	.align		4
.L_2165:
        /*006c*/ 	.byte	0x03, 0x19
        /*006e*/ 	.short	0x0018


	//----- nvinfo : EIATTR_PARAM_CBANK
	.align		4
        /*0070*/ 	.byte	0x04, 0x0a
        /*0072*/ 	.short	(.L_2167 - .L_2166)
	.align		4
.L_2166:
        /*0074*/ 	.word	index@(.nv.constant0._ZN2at6native29vectorized_elementwise_kernelILi8EZZZNS0_19signbit_kernel_cudaERNS_18TensorIteratorBaseEENKUlvE0_clEvENKUlvE0_clEvEUlfE_St5arrayIPcLm2EEEEviT0_T1_)
        /*0078*/ 	.short	0x0210
        /*007a*/ 	.short	0x0018


	//----- nvinfo : EIATTR_SW_WAR
	.align		4
.L_2167:
        /*007c*/ 	.byte	0x04, 0x36
        /*007e*/ 	.short	(.L_2169 - .L_2168)
.L_2168:
        /*0080*/ 	.word	0x00000008
.L_2169:


//--------------------- .nv.info._ZN2at6native18elementwise_kernelILi128ELi4EZNS0_15gpu_kernel_implIZZZNS0_19signbit_kernel_cudaERNS_18TensorIteratorBaseEENKUlvE0_clEvENKUlvE_clEvEUldE_EEvS4_RKT_EUliE_EEviT1_ --------------------------
	.section	.nv.info._ZN2at6native18elementwise_kernelILi128ELi4EZNS0_15gpu_kernel_implIZZZNS0_19signbit_kernel_cudaERNS_18TensorIteratorBaseEENKUlvE0_clEvENKUlvE_clEvEUldE_EEvS4_RKT_EUliE_EEviT1_,"",@"SHT_CUDA_INFO"
	.sectionflags	@""
	.align	4


	//----- nvinfo : EIATTR_CUDA_API_VERSION
	.align		4
        /*0000*/ 	.byte	0x04, 0x37
        /*0002*/ 	.short	(.L_2171 - .L_2170)
.L_2170:
        /*0004*/ 	.word	0x00000082


	//----- nvinfo : EIATTR_KPARAM_INFO
	.align		4
.L_2171:
        /*0008*/ 	.byte	0x04, 0x17
        /*000a*/ 	.short	(.L_2173 - .L_2172)
.L_2172:
        /*000c*/ 	.word	0x00000000
        /*0010*/ 	.short	0x0001
        /*0012*/ 	.short	0x0008
        /*0014*/ 	.byte	0x00, 0xf0, 0x61, 0x08


	//----- nvinfo : EIATTR_KPARAM_INFO
	.align		4
.L_2173:
        /*0018*/ 	.byte	0x04, 0x17
        /*001a*/ 	.short	(.L_2175 - .L_2174)
.L_2174:
        /*001c*/ 	.word	0x00000000
        /*0020*/ 	.short	0x0000
        /*0022*/ 	.short	0x0000
        /*0024*/ 	.byte	0x00, 0xf0, 0x11, 0x00


	//----- nvinfo : EIATTR_SPARSE_MMA_MASK
	.align		4
.L_2175:
        /*0028*/ 	.byte	0x03, 0x50
        /*002a*/ 	.short	0x0000


	//----- nvinfo : EIATTR_MAXREG_COUNT
	.align		4
        /*002c*/ 	.byte	0x03, 0x1b
        /*002e*/ 	.short	0x0080


	//----- nvinfo : EIATTR_EXTERNS
	.align		4
        /*0030*/ 	.byte	0x04, 0x0f
        /*0032*/ 	.short	(.L_2177 - .L_2176)


	//   ....[0]....
	.align		4
.L_2176:
        /*0034*/ 	.word	index@(__assertfail)


	//----- nvinfo : EIATTR_MERCURY_ISA_VERSION
	.align		4
.L_2177:
        /*0038*/ 	.byte	0x03, 0x5f
        /*003a*/ 	.short	0x0101


	//----- nvinfo : EIATTR_SYSCALL_OFFSETS
	.align		4
        /*003c*/ 	.byte	0x04, 0x46
        /*003e*/ 	.short	(.L_2179 - .L_2178)


	//   ....[0]....
.L_2178:
        /*0040*/ 	.word	0x00002240


	//   ....[1]....
        /*0044*/ 	.word	0x00003090


	//   ....[2]....
        /*0048*/ 	.word	0x00005300


	//   ....[3]....
        /*004c*/ 	.word	0x00006150


	//   ....[4]....
        /*0050*/ 	.word	0x000083b0


	//   ....[5]....
        /*0054*/ 	.word	0x00009200


	//   ....[6]....
        /*0058*/ 	.word	0x0000b450


	//   ....[7]....
        /*005c*/ 	.word	0x0000c2a0


	//----- nvinfo : EIATTR_EXIT_INSTR_OFFSETS
	.align		4
.L_2179:
        /*0060*/ 	.byte	0x04, 0x1c
        /*0062*/ 	.short	(.L_2181 - .L_2180)


	//   ....[0]....
.L_2180:
        /*0064*/ 	.word	0x000092a0


	//   ....[1]....
        /*0068*/ 	.word	0x0000b5b0


	//   ....[2]....
        /*006c*/ 	.word	0x0000b5d0


	//   ....[3]....
        /*0070*/ 	.word	0x0000b660


	//   ....[4]....
        /*0074*/ 	.word	0x0000b680


	//   ....[5]....
        /*0078*/ 	.word	0x0000b6a0


	//   ....[6]....
        /*007c*/ 	.word	0x0000b730


	//   ....[7]....
        /*0080*/ 	.word	0x0000b770


	//   ....[8]....
        /*0084*/ 	.word	0x0000b810


	//   ....[9]....
        /*0088*/ 	.word	0x0000b860


	//   ....[10]....
        /*008c*/ 	.word	0x0000b890


	//   ....[11]....
        /*0090*/ 	.word	0x0000b930


	//   ....[12]....
        /*0094*/ 	.word	0x0000b970


	//   ....[13]....
        /*0098*/ 	.word	0x0000bb00


	//   ....[14]....
        /*009c*/ 	.word	0x0000bc60


	//   ....[15]....
        /*00a0*/ 	.word	0x0000bca0


	//   ....[16]....
        /*00a4*/ 	.word	0x0000bd40


	//   ....[17]....
        /*00a8*/ 	.word	0x0000bec0


	//   ....[18]....
        /*00ac*/ 	.word	0x0000c040


	//   ....[19]....
        /*00b0*/ 	.word	0x0000c1a0


	//   ....[20]....
        /*00b4*/ 	.word	0x0000c2b0


	//   ....[21]....
        /*00b8*/ 	.word	0x0000c2e0


	//   ....[22]....
        /*00bc*/ 	.word	0x0000c300


	//----- nvinfo : EIATTR_MAX_THREADS
	.align		4
.L_2181:
        /*00c0*/ 	.byte	0x04, 0x05
        /*00c2*/ 	.short	(.L_2183 - .L_2182)
.L_2182:
        /*00c4*/ 	.word	0x00000080
        /*00c8*/ 	.word	0x00000001
        /*00cc*/ 	.word	0x00000001


	//----- nvinfo : EIATTR_CRS_STACK_SIZE
	.align		4
.L_2183:
        /*00d0*/ 	.byte	0x04, 0x1e
        /*00d2*/ 	.short	(.L_2185 - .L_2184)
.L_2184:
        /*00d4*/ 	.word	0x00000000


	//----- nvinfo : EIATTR_CBANK_PARAM_SIZE
	.align		4
.L_2185:
        /*00d8*/ 	.byte	0x03, 0x19
        /*00da*/ 	.short	0x0220


	//----- nvinfo : EIATTR_PARAM_CBANK
	.align		4
        /*00dc*/ 	.byte	0x04, 0x0a
        /*00de*/ 	.short	(.L_2187 - .L_2186)
	.align		4
.L_2186:
        /*00e0*/ 	.word	index@(.nv.constant0._ZN2at6native18elementwise_kernelILi128ELi4EZNS0_15gpu_kernel_implIZZZNS0_19signbit_kernel_cudaERNS_18TensorIteratorBaseEENKUlvE0_clEvENKUlvE_clEvEUldE_EEvS4_RKT_EUliE_EEviT1_)
        /*00e4*/ 	.short	0x0210
        /*00e6*/ 	.short	0x0220


	//----- nvinfo : EIATTR_SW_WAR
	.align		4
.L_2187:
        /*00e8*/ 	.byte	0x04, 0x36
        /*00ea*/ 	.short	(.L_2189 - .L_2188)
.L_2188:
        /*00ec*/ 	.word	0x00000008
.L_2189:


//--------------------- .nv.info._ZN2at6native27unrolled_elementwise_kernelIZZZNS0_19signbit_kernel_cudaERNS_18TensorIteratorBaseEENKUlvE0_clEvENKUlvE_clEvEUldE_St5arrayIPcLm2EELi4E23TrivialOffsetCalculatorILi1EjESB_NS0_6memory12LoadWithCastILi1EEENSC_13StoreWithCastILi1EEEEEviT_T0_T2_T3_T4_T5_ --------------------------
	.section	.nv.info._ZN2at6native27unrolled_elementwise_kernelIZZZNS0_19signbit_kernel_cudaERNS_18TensorIteratorBaseEENKUlvE0_clEvENKUlvE_clEvEUldE_St5arrayIPcLm2EELi4E23TrivialOffsetCalculatorILi1EjESB_NS0_6memory12LoadWithCastILi1EEENSC_13StoreWithCastILi1EEEEEviT_T0_T2_T3_T4_T5_,"",@"SHT_CUDA_INFO"
	.sectionflags	@""
	.align	4


	//----- nvinfo : EIATTR_CUDA_API_VERSION
	.align		4
        /*0000*/ 	.byte	0x04, 0x37
        /*0002*/ 	.short	(.L_2191 - .L_2190)
.L_2190:
        /*0004*/ 	.word	0x00000082


	//----- nvinfo : EIATTR_KPARAM_INFO
	.align		4
.L_2191:
        /*0008*/ 	.byte	0x04, 0x17
        /*000a*/ 	.short	(.L_2193 - .L_2192)
.L_2192:
        /*000c*/ 	.word	0x00000000
        /*0010*/ 	.short	0x0006
        /*0012*/ 	.short	0x0024
        /*0014*/ 	.byte	0x00, 0xf0, 0x21, 0x00


	//----- nvinfo : EIATTR_KPARAM_INFO
	.align		4
.L_2193:
        /*0018*/ 	.byte	0x04, 0x17
        /*001a*/ 	.short	(.L_2195 - .L_2194)
.L_2194:
        /*001c*/ 	.word	0x00000000
        /*0020*/ 	.short	0x0005
        /*0022*/ 	.short	0x001c
        /*0024*/ 	.byte	0x00, 0xf0, 0x21, 0x00


	//----- nvinfo : EIATTR_KPARAM_INFO
	.align		4
.L_2195:
        /*0028*/ 	.byte	0x04, 0x17
        /*002a*/ 	.short	(.L_2197 - .L_2196)
.L_2196:
        /*002c*/ 	.word	0x00000000
        /*0030*/ 	.short	0x0004
        /*0032*/ 	.short	0x0019
        /*0034*/ 	.byte	0x00, 0xf0, 0x05, 0x00


	//----- nvinfo : EIATTR_KPARAM_INFO
	.align		4
.L_2197:
        /*0038*/ 	.byte	0x04, 0x17
        /*003a*/ 	.short	(.L_2199 - .L_2198)
.L_2198:
        /*003c*/ 	.word	0x00000000
        /*0040*/ 	.short	0x0003
        /*0042*/ 	.short	0x0018
        /*0044*/ 	.byte	0x00, 0xf0, 0x05, 0x00


	//----- nvinfo : EIATTR_KPARAM_INFO
	.align		4
.L_2199:
        /*0048*/ 	.byte	0x04, 0x17
        /*004a*/ 	.short	(.L_2201 - .L_2200)
.L_2200:
        /*004c*/ 	.word	0x00000000
        /*0050*/ 	.short	0x0002
        /*0052*/ 	.short	0x0008
        /*0054*/ 	.byte	0x00, 0xf0, 0x41, 0x00


	//----- nvinfo : EIATTR_KPARAM_INFO
	.align		4
.L_2201:
        /*0058*/ 	.byte	0x04, 0x17
        /*005a*/ 	.short	(.L_2203 - .L_2202)
.L_2202:
        /*005c*/ 	.word	0x00000000
        /*0060*/ 	.short	0x0001
        /*0062*/ 	.short	0x0004
        /*0064*/ 	.byte	0x00, 0xf0, 0x05, 0x00


	//----- nvinfo : EIATTR_KPARAM_INFO
	.align		4
.L_2203:
        /*0068*/ 	.byte	0x04, 0x17
        /*006a*/ 	.short	(.L_2205 - .L_2204)
.L_2204:
        /*006c*/ 	.word	0x00000000
        /*0070*/ 	.short	0x0000
        /*0072*/ 	.short	0x0000
        /*0074*/ 	.byte	0x00, 0xf0, 0x11, 0x00


	//----- nvinfo : EIATTR_SPARSE_MMA_MASK
	.align		4
.L_2205:
        /*0078*/ 	.byte	0x03, 0x50
        /*007a*/ 	.short	0x0000


	//----- nvinfo : EIATTR_MAXREG_COUNT
	.align		4
        /*007c*/ 	.byte	0x03, 0x1b
        /*007e*/ 	.short	0x00ff


	//----- nvinfo : EIATTR_EXTERNS
	.align		4
        /*0080*/ 	.byte	0x04, 0x0f
        /*0082*/ 	.short	(.L_2207 - .L_2206)


	//   ....[0]....
	.align		4
.L_2206:
        /*0084*/ 	.word	index@(__assertfail)


	//----- nvinfo : EIATTR_MERCURY_ISA_VERSION
	.align		4
.L_2207:
        /*0088*/ 	.byte	0x03, 0x5f
        /*008a*/ 	.short	0x0101


	//----- nvinfo : EIATTR_SYSCALL_OFFSETS
	.align		4
        /*008c*/ 	.byte	0x04, 0x46
        /*008e*/ 	.short	(.L_2209 - .L_2208)


	//   ....[0]....
.L_2208:
        /*0090*/ 	.word	0x00000f70


	//   ....[1]....
        /*0094*/ 	.word	0x00001f00


	//   ....[2]....
        /*0098*/ 	.word	0x00002f90


	//   ....[3]....
        /*009c*/ 	.word	0x00004020


	//   ....[4]....
        /*00a0*/ 	.word	0x000051e0


	//   ....[5]....
        /*00a4*/ 	.word	0x000061c0


	//   ....[6]....
        /*00a8*/ 	.word	0x00007150


	//   ....[7]....
        /*00ac*/ 	.word	0x000080e0


	//----- nvinfo : EIATTR_EXIT_INSTR_OFFSETS
	.align		4
.L_2209:
        /*00b0*/ 	.byte	0x04, 0x1c
        /*00b2*/ 	.short	(.L_2211 - .L_2210)


	//   ....[0]....
.L_2210:
        /*00b4*/ 	.word	0x00007200


	//   ....[1]....
        /*00b8*/ 	.word	0x00007330


	//   ....[2]....
        /*00bc*/ 	.word	0x00007350


	//   ....[3]....
        /*00c0*/ 	.word	0x000073f0


	//   ....[4]....
        /*00c4*/ 	.word	0x00007420


	//   ....[5]....
        /*00c8*/ 	.word	0x00007460


	//   ....[6]....
        /*00cc*/ 	.word	0x000074f0


	//   ....[7]....
        /*00d0*/ 	.word	0x00007530


	//   ....[8]....
        /*00d4*/ 	.word	0x000075d0


	//   ....[9]....
        /*00d8*/ 	.word	0x00007620


	//   ....[10]....
        /*00dc*/ 	.word	0x00007670


	//   ....[11]....
        /*00e0*/ 	.word	0x00007730


	//   ....[12]....
        /*00e4*/ 	.word	0x00007790


	//   ....[13]....
        /*00e8*/ 	.word	0x00007920


	//   ....[14]....
        /*00ec*/ 	.word	0x00007a80


	//   ....[15]....
        /*00f0*/ 	.word	0x00007ac0


	//   ....[16]....
        /*00f4*/ 	.word	0x00007b80


	//   ....[17]....
        /*00f8*/ 	.word	0x00007d00


	//   ....[18]....
        /*00fc*/ 	.word	0x00007e80


	//   ....[19]....
        /*0100*/ 	.word	0x00007fe0


	//   ....[20]....
        /*0104*/ 	.word	0x000080f0


	//   ....[21]....
        /*0108*/ 	.word	0x00008130


	//   ....[22]....
        /*010c*/ 	.word	0x00008160


	//----- nvinfo : EIATTR_MAX_THREADS
	.align		4
.L_2211:
        /*0110*/ 	.byte	0x04, 0x05
        /*0112*/ 	.short	(.L_2213 - .L_2212)
.L_2212:
        /*0114*/ 	.word	0x00000080
        /*0118*/ 	.word	0x00000001
        /*011c*/ 	.word	0x00000001


	//----- nvinfo : EIATTR_CRS_STACK_SIZE
	.align		4
.L_2213:
        /*0120*/ 	.byte	0x04, 0x1e
        /*0122*/ 	.short	(.L_2215 - .L_2214)
.L_2214:
        /*0124*/ 	.word	0x00000000


	//----- nvinfo : EIATTR_CBANK_PARAM_SIZE
	.align		4
.L_2215:
        /*0128*/ 	.byte	0x03, 0x19
        /*012a*/ 	.short	0x002c


	//----- nvinfo : EIATTR_PARAM_CBANK
	.align		4
        /*012c*/ 	.byte	0x04, 0x0a
        /*012e*/ 	.short	(.L_2217 - .L_2216)
	.align		4
.L_2216:
        /*0130*/ 	.word	index@(.nv.constant0._ZN2at6native27unrolled_elementwise_kernelIZZZNS0_19signbit_kernel_cudaERNS_18TensorIteratorBaseEENKUlvE0_clEvENKUlvE_clEvEUldE_St5arrayIPcLm2EELi4E23TrivialOffsetCalculatorILi1EjESB_NS0_6memory12LoadWithCastILi1EEENSC_13StoreWithCastILi1EEEEEviT_T0_T2_T3_T4_T5_)
        /*0134*/ 	.short	0x0210
        /*0136*/ 	.short	0x002c


	//----- nvinfo : EIATTR_SW_WAR
	.align		4
.L_2217:
        /*0138*/ 	.byte	0x04, 0x36
        /*013a*/ 	.short	(.L_2219 - .L_2218)
.L_2218:
        /*013c*/ 	.word	0x00000008
.L_2219:


//--------------------- .nv.info._ZN2at6native18elementwise_kernelILi128ELi4EZNS0_22gpu_kernel_impl_nocastIZZZNS0_19signbit_kernel_cudaERNS_18TensorIteratorBaseEENKUlvE0_clEvENKUlvE_clEvEUldE_EEvS4_RKT_EUliE_EEviT1_ --------------------------
	.section	.nv.info._ZN2at6native18elementwise_kernelILi128ELi4EZNS0_22gpu_kernel_impl_nocastIZZZNS0_19signbit_kernel_cudaERNS_18TensorIteratorBaseEENKUlvE0_clEvENKUlvE_clEvEUldE_EEvS4_RKT_EUliE_EEviT1_,"",@"SHT_CUDA_INFO"
	.sectionflags	@""
	.align	4


	//----- nvinfo : EIATTR_CUDA_API_VERSION
	.align		4
        /*0000*/ 	.byte	0x04, 0x37
        /*0002*/ 	.short	(.L_2221 - .L_2220)
.L_2220:
        /*0004*/ 	.word	0x00000082


	//----- nvinfo : EIATTR_KPARAM_INFO
	.align		4
.L_2221:
        /*0008*/ 	.byte	0x04, 0x17
        /*000a*/ 	.short	(.L_2223 - .L_2222)
.L_2222:
        /*000c*/ 	.word	0x00000000
        /*0010*/ 	.short	0x0001
        /*0012*/ 	.short	0x0008
        /*0014*/ 	.byte	0x00, 0xf0, 0x61, 0x08


	//----- nvinfo : EIATTR_KPARAM_INFO
	.align		4
.L_2223:
        /*0018*/ 	.byte	0x04, 0x17
        /*001a*/ 	.short	(.L_2225 - .L_2224)
.L_2224:
        /*001c*/ 	.word	0x00000000
        /*0020*/ 	.short	0x0000
        /*0022*/ 	.short	0x0000
        /*0024*/ 	.byte	0x00, 0xf0, 0x11, 0x00


	//----- nvinfo : EIATTR_SPARSE_MMA_MASK
	.align		4
.L_2225:
        /*0028*/ 	.byte	0x03, 0x50
        /*002a*/ 	.short	0x0000


	//----- nvinfo : EIATTR_MAXREG_COUNT
	.align		4
        /*002c*/ 	.byte	0x03, 0x1b
        /*002e*/ 	.short	0x0080


	//----- nvinfo : EIATTR_MERCURY_ISA_VERSION
	.align		4
        /*0030*/ 	.byte	0x03, 0x5f
        /*0032*/ 	.short	0x0101


	//----- nvinfo : EIATTR_EXIT_INSTR_OFFSETS
	.align		4
        /*0034*/ 	.byte	0x04, 0x1c
        /*0036*/ 	.short	(.L_2227 - .L_2226)


	//   ....[0]....
.L_2226:
        /*0038*/ 	.word	0x00003b90


	//   ....[1]....
        /*003c*/ 	.word	0x00004f10


	//----- nvinfo : EIATTR_MAX_THREADS
	.align		4
.L_2227:
        /*0040*/ 	.byte	0x04, 0x05
        /*0042*/ 	.short	(.L_2229 - .L_2228)
.L_2228:
        /*0044*/ 	.word	0x00000080
        /*0048*/ 	.word	0x00000001
        /*004c*/ 	.word	0x00000001


	//----- nvinfo : EIATTR_CRS_STACK_SIZE
	.align		4
.L_2229:
        /*0050*/ 	.byte	0x04, 0x1e
        /*0052*/ 	.short	(.L_2231 - .L_2230)
.L_2230:
        /*0054*/ 	.word	0x00000000


	//----- nvinfo : EIATTR_CBANK_PARAM_SIZE
	.align		4
.L_2231:
        /*0058*/ 	.byte	0x03, 0x19
        /*005a*/ 	.short	0x0220


	//----- nvinfo : EIATTR_PARAM_CBANK
	.align		4
        /*005c*/ 	.byte	0x04, 0x0a
        /*005e*/ 	.short	(.L_2233 - .L_2232)
	.align		4
.L_2232:
        /*0060*/ 	.word	index@(.nv.constant0._ZN2at6native18elementwise_kernelILi128ELi4EZNS0_22gpu_kernel_impl_nocastIZZZNS0_19signbit_kernel_cudaERNS_18TensorIteratorBaseEENKUlvE0_clEvENKUlvE_clEvEUldE_EEvS4_RKT_EUliE_EEviT1_)
        /*0064*/ 	.short	0x0210
        /*0066*/ 	.short	0x0220


	//----- nvinfo : EIATTR_SW_WAR
	.align		4
.L_2233:
        /*0068*/ 	.byte	0x04, 0x36
        /*006a*/ 	.short	(.L_2235 - .L_2234)
.L_2234:
        /*006c*/ 	.word	0x00000008
.L_2235:


//--------------------- .nv.info._ZN2at6native27unrolled_elementwise_kernelIZZZNS0_19signbit_kernel_cudaERNS_18TensorIteratorBaseEENKUlvE0_clEvENKUlvE_clEvEUldE_St5arrayIPcLm2EELi4E23TrivialOffsetCalculatorILi1EjESB_NS0_6memory15LoadWithoutCastENSC_16StoreWithoutCastEEEviT_T0_T2_T3_T4_T5_ --------------------------
	.section	.nv.info._ZN2at6native27unrolled_elementwise_kernelIZZZNS0_19signbit_kernel_cudaERNS_18TensorIteratorBaseEENKUlvE0_clEvENKUlvE_clEvEUldE_St5arrayIPcLm2EELi4E23TrivialOffsetCalculatorILi1EjESB_NS0_6memory15LoadWithoutCastENSC_16StoreWithoutCastEEEviT_T0_T2_T3_T4_T5_,"",@"SHT_CUDA_INFO"
	.sectionflags	@""
	.align	4


	//----- nvinfo : EIATTR_CUDA_API_VERSION
	.align		4
        /*0000*/ 	.byte	0x04, 0x37
        /*0002*/ 	.short	(.L_2237 - .L_2236)
.L_2236:
        /*0004*/ 	.word	0x00000082


	//----- nvinfo : EIATTR_KPARAM_INFO
	.align		4
.L_2237:
        /*0008*/ 	.byte	0x04, 0x17
        /*000a*/ 	.short	(.L_2239 - .L_2238)
.L_2238:
        /*000c*/ 	.word	0x00000000
        /*0010*/ 	.short	0x0006
        /*0012*/ 	.short	0x001b
        /*0014*/ 	.byte	0x00, 0xf0, 0x05, 0x00


	//----- nvinfo : EIATTR_KPARAM_INFO
	.align		4
.L_2239:
        /*0018*/ 	.byte	0x04, 0x17
        /*001a*/ 	.short	(.L_2241 - .L_2240)
.L_2240:
        /*001c*/ 	.word	0x00000000
        /*0020*/ 	.short	0x0005
        /*0022*/ 	.short	0x001a
        /*0024*/ 	.byte	0x00, 0xf0, 0x05, 0x00


	//----- nvinfo : EIATTR_KPARAM_INFO
	.align		4
.L_2241:
        /*0028*/ 	.byte	0x04, 0x17
        /*002a*/ 	.short	(.L_2243 - .L_2242)
.L_2242:
        /*002c*/ 	.word	0x00000000
        /*0030*/ 	.short	0x0004
        /*0032*/ 	.short	0x0019
        /*0034*/ 	.byte	0x00, 0xf0, 0x05, 0x00


	//----- nvinfo : EIATTR_KPARAM_INFO
	.align		4
.L_2243:
        /*0038*/ 	.byte	0x04, 0x17
        /*003a*/ 	.short	(.L_2245 - .L_2244)
.L_2244:
        /*003c*/ 	.word	0x00000000
        /*0040*/ 	.short	0x0003
        /*0042*/ 	.short	0x0018
        /*0044*/ 	.byte	0x00, 0xf0, 0x05, 0x00


	//----- nvinfo : EIATTR_KPARAM_INFO
	.align		4
.L_2245:
        /*0048*/ 	.byte	0x04, 0x17
        /*004a*/ 	.short	(.L_2247 - .L_2246)
.L_2246:
        /*004c*/ 	.word	0x00000000
        /*0050*/ 	.short	0x0002
        /*0052*/ 	.short	0x0008
        /*0054*/ 	.byte	0x00, 0xf0, 0x41, 0x00


	//----- nvinfo : EIATTR_KPARAM_INFO
	.align		4
.L_2247:
        /*0058*/ 	.byte	0x04, 0x17
        /*005a*/ 	.short	(.L_2249 - .L_2248)
.L_2248:
        /*005c*/ 	.word	0x00000000
        /*0060*/ 	.short	0x0001
        /*0062*/ 	.short	0x0004
        /*0064*/ 	.byte	0x00, 0xf0, 0x05, 0x00


	//----- nvinfo : EIATTR_KPARAM_INFO
	.align		4
.L_2249:
        /*0068*/ 	.byte	0x04, 0x17
        /*006a*/ 	.short	(.L_2251 - .L_2250)
.L_2250:
        /*006c*/ 	.word	0x00000000
        /*0070*/ 	.short	0x0000
        /*0072*/ 	.short	0x0000
        /*0074*/ 	.byte	0x00, 0xf0, 0x11, 0x00


	//----- nvinfo : EIATTR_SPARSE_MMA_MASK
	.align		4
.L_2251:
        /*0078*/ 	.byte	0x03, 0x50
        /*007a*/ 	.short	0x0000


	//----- nvinfo : EIATTR_MAXREG_COUNT
	.align		4
        /*007c*/ 	.byte	0x03, 0x1b
        /*007e*/ 	.short	0x00ff


	//----- nvinfo : EIATTR_MERCURY_ISA_VERSION
	.align		4
        /*0080*/ 	.byte	0x03, 0x5f
        /*0082*/ 	.short	0x0101


	//----- nvinfo : EIATTR_EXIT_INSTR_OFFSETS
	.align		4
        /*0084*/ 	.byte	0x04, 0x1c
        /*0086*/ 	.short	(.L_2253 - .L_2252)


	//   ....[0]....
.L_2252:
        /*0088*/ 	.word	0x00000430


	//   ....[1]....
        /*008c*/ 	.word	0x000004a0


	//----- nvinfo : EIATTR_MAX_THREADS
	.align		4
.L_2253:
        /*0090*/ 	.byte	0x04, 0x05
        /*0092*/ 	.short	(.L_2255 - .L_2254)
.L_2254:
        /*0094*/ 	.word	0x00000080
        /*0098*/ 	.word	0x00000001
        /*009c*/ 	.word	0x00000001


	//----- nvinfo : EIATTR_CRS_STACK_SIZE
	.align		4
.L_2255:
        /*00a0*/ 	.byte	0x04, 0x1e
        /*00a2*/ 	.short	(.L_2257 - .L_2256)
.L_2256:
        /*00a4*/ 	.word	0x00000000


	//----- nvinfo : EIATTR_CBANK_PARAM_SIZE
	.align		4
.L_2257:
        /*00a8*/ 	.byte	0x03, 0x19
        /*00aa*/ 	.short	0x001c


	//----- nvinfo : EIATTR_PARAM_CBANK
	.align		4
        /*00ac*/ 	.byte	0x04, 0x0a
        /*00ae*/ 	.short	(.L_2259 - .L_2258)
	.align		4
.L_2258:
        /*00b0*/ 	.word	index@(.nv.constant0._ZN2at6native27unrolled_elementwise_kernelIZZZNS0_19signbit_kernel_cudaERNS_18TensorIteratorBaseEENKUlvE0_clEvENKUlvE_clEvEUldE_St5arrayIPcLm2EELi4E23TrivialOffsetCalculatorILi1EjESB_NS0_6memory15LoadWithoutCastENSC_16StoreWithoutCastEEEviT_T0_T2_T3_T4_T5_)
        /*00b4*/ 	.short	0x0210
        /*00b6*/ 	.short	0x001c


	//----- nvinfo : EIATTR_SW_WAR
	.align		4
.L_2259:
        /*00b8*/ 	.byte	0x04, 0x36
        /*00ba*/ 	.short	(.L_2261 - .L_2260)
.L_2260:
        /*00bc*/ 	.word	0x00000008
.L_2261:


//--------------------- .nv.info._ZN2at6native29vectorized_elementwise_kernelILi2EZZZNS0_19signbit_kernel_cudaERNS_18TensorIteratorBaseEENKUlvE0_clEvENKUlvE_clEvEUldE_St5arrayIPcLm2EEEEviT0_T1_ --------------------------
	.section	.nv.info._ZN2at6native29vectorized_elementwise_kernelILi2EZZZNS0_19signbit_kernel_cudaERNS_18TensorIteratorBaseEENKUlvE0_clEvENKUlvE_clEvEUldE_St5arrayIPcLm2EEEEviT0_T1_,"",@"SHT_CUDA_INFO"
	.sectionflags	@""
	.align	4


	//----- nvinfo : EIATTR_CUDA_API_VERSION
	.align		4
        /*0000*/ 	.byte	0x04, 0x37
        /*0002*/ 	.short	(.L_2263 - .L_2262)
.L_2262:
        /*0004*/ 	.word	0x00000082


	//----- nvinfo : EIATTR_KPARAM_INFO
	.align		4
.L_2263:
        /*0008*/ 	.byte	0x04, 0x17
        /*000a*/ 	.short	(.L_2265 - .L_2264)
.L_2264:
        /*000c*/ 	.word	0x00000000
        /*0010*/ 	.short	0x0002
        /*0012*/ 	.short	0x0008
        /*0014*/ 	.byte	0x00, 0xf0, 0x41, 0x00


	//----- nvinfo : EIATTR_KPARAM_INFO
	.align		4
.L_2265:
        /*0018*/ 	.byte	0x04, 0x17
        /*001a*/ 	.short	(.L_2267 - .L_2266)
.L_2266:
        /*001c*/ 	.word	0x00000000
        /*0020*/ 	.short	0x0001
        /*0022*/ 	.short	0x0004
        /*0024*/ 	.byte	0x00, 0xf0, 0x05, 0x00


	//----- nvinfo : EIATTR_KPARAM_INFO
	.align		4
.L_2267:
        /*0028*/ 	.byte	0x04, 0x17
        /*002a*/ 	.short	(.L_2269 - .L_2268)
.L_2268:
        /*002c*/ 	.word	0x00000000
        /*0030*/ 	.short	0x0000
        /*0032*/ 	.short	0x0000
        /*0034*/ 	.byte	0x00, 0xf0, 0x11, 0x00


	//----- nvinfo : EIATTR_SPARSE_MMA_MASK
	.align		4
.L_2269:
        /*0038*/ 	.byte	0x03, 0x50
        /*003a*/ 	.short	0x0000


	//----- nvinfo : EIATTR_MAXREG_COUNT
	.align		4
        /*003c*/ 	.byte	0x03, 0x1b
        /*003e*/ 	.short	0x00ff


	//----- nvinfo : EIATTR_MERCURY_ISA_VERSION
	.align		4
        /*0040*/ 	.byte	0x03, 0x5f
        /*0042*/ 	.short	0x0101


	//----- nvinfo : EIATTR_EXIT_INSTR_OFFSETS
	.align		4
        /*0044*/ 	.byte	0x04, 0x1c
        /*0046*/ 	.short	(.L_2271 - .L_2270)


	//   ....[0]....
.L_2270:
        /*0048*/ 	.word	0x00000240


	//   ....[1]....
        /*004c*/ 	.word	0x00000ae0


	//   ....[2]....
        /*0050*/ 	.word	0x00000b40


	//----- nvinfo : EIATTR_MAX_THREADS
	.align		4
.L_2271:
        /*0054*/ 	.byte	0x04, 0x05
        /*0056*/ 	.short	(.L_2273 - .L_2272)
.L_2272:
        /*0058*/ 	.word	0x00000080
        /*005c*/ 	.word	0x00000001
        /*0060*/ 	.word	0x00000001


	//----- nvinfo : EIATTR_CRS_STACK_SIZE
	.align		4
.L_2273:
        /*0064*/ 	.byte	0x04, 0x1e
        /*0066*/ 	.short	(.L_2275 - .L_2274)
.L_2274:
        /*0068*/ 	.word	0x00000000


	//----- nvinfo : EIATTR_CBANK_PARAM_SIZE
	.align		4
.L_2275:
        /*006c*/ 	.byte	0x03, 0x19
        /*006e*/ 	.short	0x0018


	//----- nvinfo : EIATTR_PARAM_CBANK
	.align		4
        /*0070*/ 	.byte	0x04, 0x0a
        /*0072*/ 	.short	(.L_2277 - .L_2276)
	.align		4
.L_2276:
        /*0074*/ 	.word	index@(.nv.constant0._ZN2at6native29vectorized_elementwise_kernelILi2EZZZNS0_19signbit_kernel_cudaERNS_18TensorIteratorBaseEENKUlvE0_clEvENKUlvE_clEvEUldE_St5arrayIPcLm2EEEEviT0_T1_)
        /*0078*/ 	.short	0x0210
        /*007a*/ 	.short	0x0018


	//----- nvinfo : EIATTR_SW_WAR
	.align		4
.L_2277:
        /*007c*/ 	.byte	0x04, 0x36
        /*007e*/ 	.short	(.L_2279 - .L_2278)
.L_2278:
        /*0080*/ 	.word	0x00000008
.L_2279:


//--------------------- .nv.info._ZN2at6native29vectorized_elementwise_kernelILi4EZZZNS0_19signbit_kernel_cudaERNS_18TensorIteratorBaseEENKUlvE0_clEvENKUlvE_clEvEUldE_St5arrayIPcLm2EEEEviT0_T1_ --------------------------
	.section	.nv.info._ZN2at6native29vectorized_elementwise_kernelILi4EZZZNS0_19signbit_kernel_cudaERNS_18TensorIteratorBaseEENKUlvE0_clEvENKUlvE_clEvEUldE_St5arrayIPcLm2EEEEviT0_T1_,"",@"SHT_CUDA_INFO"
	.sectionflags	@""
	.align	4


	//----- nvinfo : EIATTR_CUDA_API_VERSION
	.align		4
        /*0000*/ 	.byte	0x04, 0x37
        /*0002*/ 	.short	(.L_2281 - .L_2280)
.L_2280:
        /*0004*/ 	.word	0x00000082


	//----- nvinfo : EIATTR_KPARAM_INFO
	.align		4
.L_2281:
        /*0008*/ 	.byte	0x04, 0x17
        /*000a*/ 	.short	(.L_2283 - .L_2282)
.L_2282:
        /*000c*/ 	.word	0x00000000
        /*0010*/ 	.short	0x0002
        /*0012*/ 	.short	0x0008
        /*0014*/ 	.byte	0x00, 0xf0, 0x41, 0x00


	//----- nvinfo : EIATTR_KPARAM_INFO
	.align		4
.L_2283:
        /*0018*/ 	.byte	0x04, 0x17
        /*001a*/ 	.short	(.L_2285 - .L_2284)
.L_2284:
        /*001c*/ 	.word	0x00000000
        /*0020*/ 	.short	0x0001
        /*0022*/ 	.short	0x0004
        /*0024*/ 	.byte	0x00, 0xf0, 0x05, 0x00


	//----- nvinfo : EIATTR_KPARAM_INFO
	.align		4
.L_2285:
        /*0028*/ 	.byte	0x04, 0x17
        /*002a*/ 	.short	(.L_2287 - .L_2286)
.L_2286:
        /*002c*/ 	.word	0x00000000
        /*0030*/ 	.short	0x0000
        /*0032*/ 	.short	0x0000
        /*0034*/ 	.byte	0x00, 0xf0, 0x11, 0x00


	//----- nvinfo : EIATTR_SPARSE_MMA_MASK
	.align		4
.L_2287:
        /*0038*/ 	.byte	0x03, 0x50
        /*003a*/ 	.short	0x0000


	//----- nvinfo : EIATTR_MAXREG_COUNT
	.align		4
        /*003c*/ 	.byte	0x03, 0x1b
        /*003e*/ 	.short	0x00ff


	//----- nvinfo : EIATTR_MERCURY_ISA_VERSION
	.align		4
        /*0040*/ 	.byte	0x03, 0x5f
        /*0042*/ 	.short	0x0101


	//----- nvinfo : EIATTR_EXIT_INSTR_OFFSETS
	.align		4
        /*0044*/ 	.byte	0x04, 0x1c
        /*0046*/ 	.short	(.L_2289 - .L_2288)


	//   ....[0]....
.L_2288:
        /*0048*/ 	.word	0x00000240


	//   ....[1]....
        /*004c*/ 	.word	0x00000ae0


	//   ....[2]....
        /*0050*/ 	.word	0x00000b40


	//----- nvinfo : EIATTR_MAX_THREADS
	.align		4
.L_2289:
        /*0054*/ 	.byte	0x04, 0x05
        /*0056*/ 	.short	(.L_2291 - .L_2290)
.L_2290:
        /*0058*/ 	.word	0x00000080
        /*005c*/ 	.word	0x00000001
        /*0060*/ 	.word	0x00000001


	//----- nvinfo : EIATTR_CRS_STACK_SIZE
	.align		4
.L_2291:
        /*0064*/ 	.byte	0x04, 0x1e
        /*0066*/ 	.short	(.L_2293 - .L_2292)
.L_2292:
        /*0068*/ 	.word	0x00000000


	//----- nvinfo : EIATTR_CBANK_PARAM_SIZE
	.align		4
.L_2293:
        /*006c*/ 	.byte	0x03, 0x19
        /*006e*/ 	.short	0x0018


	//----- nvinfo : EIATTR_PARAM_CBANK
	.align		4
        /*0070*/ 	.byte	0x04, 0x0a
        /*0072*/ 	.short	(.L_2295 - .L_2294)
	.align		4
.L_2294:
        /*0074*/ 	.word	index@(.nv.constant0._ZN2at6native29vectorized_elementwise_kernelILi4EZZZNS0_19signbit_kernel_cudaERNS_18TensorIteratorBaseEENKUlvE0_clEvENKUlvE_clEvEUldE_St5arrayIPcLm2EEEEviT0_T1_)
        /*0078*/ 	.short	0x0210
        /*007a*/ 	.short	0x0018


	//----- nvinfo : EIATTR_SW_WAR
	.align		4
.L_2295:
        /*007c*/ 	.byte	0x04, 0x36
        /*007e*/ 	.short	(.L_2297 - .L_2296)
.L_2296:
        /*0080*/ 	.word	0x00000008
.L_2297:


//--------------------- .nv.info._ZN2at6native29vectorized_elementwise_kernelILi8EZZZNS0_19signbit_kernel_cudaERNS_18TensorIteratorBaseEENKUlvE0_clEvENKUlvE_clEvEUldE_St5arrayIPcLm2EEEEviT0_T1_ --------------------------
	.section	.nv.info._ZN2at6native29vectorized_elementwise_kernelILi8EZZZNS0_19signbit_kernel_cudaERNS_18TensorIteratorBaseEENKUlvE0_clEvENKUlvE_clEvEUldE_St5arrayIPcLm2EEEEviT0_T1_,"",@"SHT_CUDA_INFO"
	.sectionflags	@""
	.align	4


	//----- nvinfo : EIATTR_CUDA_API_VERSION
	.align		4
        /*0000*/ 	.byte	0x04, 0x37
        /*0002*/ 	.short	(.L_2299 - .L_2298)
.L_2298:
        /*0004*/ 	.word	0x00000082


	//----- nvinfo : EIATTR_KPARAM_INFO
	.align		4
.L_2299:
        /*0008*/ 	.byte	0x04, 0x17
        /*000a*/ 	.short	(.L_2301 - .L_2300)
.L_2300:
        /*000c*/ 	.word	0x00000000
        /*0010*/ 	.short	0x0002
        /*0012*/ 	.short	0x0008
        /*0014*/ 	.byte	0x00, 0xf0, 0x41, 0x00


	//----- nvinfo : EIATTR_KPARAM_INFO
	.align		4
.L_2301:
        /*0018*/ 	.byte	0x04, 0x17
        /*001a*/ 	.short	(.L_2303 - .L_2302)
.L_2302:
        /*001c*/ 	.word	0x00000000
        /*0020*/ 	.short	0x0001
        /*0022*/ 	.short	0x0004
        /*0024*/ 	.byte	0x00, 0xf0, 0x05, 0x00


	//----- nvinfo : EIATTR_KPARAM_INFO
	.align		4
.L_2303:
        /*0028*/ 	.byte	0x04, 0x17
        /*002a*/ 	.short	(.L_2305 - .L_2304)
.L_2304:
        /*002c*/ 	.word	0x00000000
        /*0030*/ 	.short	0x0000
        /*0032*/ 	.short	0x0000
        /*0034*/ 	.byte	0x00, 0xf0, 0x11, 0x00


	//----- nvinfo : EIATTR_SPARSE_MMA_MASK
	.align		4
.L_2305:
        /*0038*/ 	.byte	0x03, 0x50
        /*003a*/ 	.short	0x0000


	//----- nvinfo : EIATTR_MAXREG_COUNT
	.align		4
        /*003c*/ 	.byte	0x03, 0x1b
        /*003e*/ 	.short	0x00ff


	//----- nvinfo : EIATTR_MERCURY_ISA_VERSION
	.align		4
        /*0040*/ 	.byte	0x03, 0x5f
        /*0042*/ 	.short	0x0101


	//----- nvinfo : EIATTR_EXIT_INSTR_OFFSETS
	.align		4
        /*0044*/ 	.byte	0x04, 0x1c
        /*0046*/ 	.short	(.L_2307 - .L_2306)


	//   ....[0]....
.L_2306:
        /*0048*/ 	.word	0x00000230


	//   ....[1]....
        /*004c*/ 	.word	0x00000ad0


	//   ....[2]....
        /*0050*/ 	.word	0x00000b30


	//----- nvinfo : EIATTR_MAX_THREADS
	.align		4
.L_2307:
        /*0054*/ 	.byte	0x04, 0x05
        /*0056*/ 	.short	(.L_2309 - .L_2308)
.L_2308:
        /*0058*/ 	.word	0x00000080
        /*005c*/ 	.word	0x00000001
        /*0060*/ 	.word	0x00000001


	//----- nvinfo : EIATTR_CRS_STACK_SIZE
	.align		4
.L_2309:
        /*0064*/ 	.byte	0x04, 0x1e
        /*0066*/ 	.short	(.L_2311 - .L_2310)
.L_2310:
        /*0068*/ 	.word	0x00000000


	//----- nvinfo : EIATTR_CBANK_PARAM_SIZE
	.align		4
.L_2311:
        /*006c*/ 	.byte	0x03, 0x19
        /*006e*/ 	.short	0x0018


	//----- nvinfo : EIATTR_PARAM_CBANK
	.align		4
        /*0070*/ 	.byte	0x04, 0x0a
        /*0072*/ 	.short	(.L_2313 - .L_2312)
	.align		4
.L_2312:
        /*0074*/ 	.word	index@(.nv.constant0._ZN2at6native29vectorized_elementwise_kernelILi8EZZZNS0_19signbit_kernel_cudaERNS_18TensorIteratorBaseEENKUlvE0_clEvENKUlvE_clEvEUldE_St5arrayIPcLm2EEEEviT0_T1_)
        /*0078*/ 	.short	0x0210
        /*007a*/ 	.short	0x0018


	//----- nvinfo : EIATTR_SW_WAR
	.align		4
.L_2313:
        /*007c*/ 	.byte	0x04, 0x36
        /*007e*/ 	.short	(.L_2315 - .L_2314)
.L_2314:
        /*0080*/ 	.word	0x00000008
.L_2315:


//--------------------- .nv.info._ZN2at6native18elementwise_kernelILi128ELi4EZNS0_15gpu_kernel_implIZZZNS0_19signbit_kernel_cudaERNS_18TensorIteratorBaseEENKUlvE_clEvENKUlvE3_clEvEUlsE_EEvS4_RKT_EUliE_EEviT1_ --------------------------
	.section	.nv.info._ZN2at6native18elementwise_kernelILi128ELi4EZNS0_15gpu_kernel_implIZZZNS0_19signbit_kernel_cudaERNS_18TensorIteratorBaseEENKUlvE_clEvENKUlvE3_clEvEUlsE_EEvS4_RKT_EUliE_EEviT1_,"",@"SHT_CUDA_INFO"
	.sectionflags	@""
	.align	4


	//----- nvinfo : EIATTR_CUDA_API_VERSION
	.align		4
        /*0000*/ 	.byte	0x04, 0x37
        /*0002*/ 	.short	(.L_2317 - .L_2316)
.L_2316:
        /*0004*/ 	.word	0x00000082


	//----- nvinfo : EIATTR_KPARAM_INFO
	.align		4
.L_2317:
        /*0008*/ 	.byte	0x04, 0x17
        /*000a*/ 	.short	(.L_2319 - .L_2318)
.L_2318:
        /*000c*/ 	.word	0x00000000
        /*0010*/ 	.short	0x0001
        /*0012*/ 	.short	0x0008
        /*0014*/ 	.byte	0x00, 0xf0, 0x61, 0x08


	//----- nvinfo : EIATTR_KPARAM_INFO
	.align		4
.L_2319:
        /*0018*/ 	.byte	0x04, 0x17
        /*001a*/ 	.short	(.L_2321 - .L_2320)
.L_2320:
        /*001c*/ 	.word	0x00000000
        /*0020*/ 	.short	0x0000
        /*0022*/ 	.short	0x0000
        /*0024*/ 	.byte	0x00, 0xf0, 0x11, 0x00


	//----- nvinfo : EIATTR_SPARSE_MMA_MASK
	.align		4
.L_2321:
        /*0028*/ 	.byte	0x03, 0x50
        /*002a*/ 	.short	0x0000


	//----- nvinfo : EIATTR_MAXREG_COUNT
	.align		4
        /*002c*/ 	.byte	0x03, 0x1b
        /*002e*/ 	.short	0x0080


	//----- nvinfo : EIATTR_EXTERNS
	.align		4
        /*0030*/ 	.byte	0x04, 0x0f
        /*0032*/ 	.short	(.L_2323 - .L_2322)


	//   ....[0]....
	.align		4
.L_2322:
        /*0034*/ 	.word	index@(__assertfail)


	//----- nvinfo : EIATTR_MERCURY_ISA_VERSION
	.align		4
.L_2323:
        /*0038*/ 	.byte	0x03, 0x5f
        /*003a*/ 	.short	0x0101


	//----- nvinfo : EIATTR_SYSCALL_OFFSETS
	.align		4
        /*003c*/ 	.byte	0x04, 0x46
        /*003e*/ 	.short	(.L_2325 - .L_2324)


	//   ....[0]....
.L_2324:
        /*0040*/ 	.word	0x000021e0


	//   ....[1]....
        /*0044*/ 	.word	0x00003040


	//   ....[2]....
        /*0048*/ 	.word	0x00005270


	//   ....[3]....
        /*004c*/ 	.word	0x000060d0


	//   ....[4]....
        /*0050*/ 	.word	0x000082f0


	//   ....[5]....
        /*0054*/ 	.word	0x00009150


	//   ....[6]....
        /*0058*/ 	.word	0x0000b360


	//   ....[7]....
        /*005c*/ 	.word	0x0000c1c0


	//----- nvinfo : EIATTR_EXIT_INSTR_OFFSETS
	.align		4
.L_2325:
        /*0060*/ 	.byte	0x04, 0x1c
        /*0062*/ 	.short	(.L_2327 - .L_2326)


	//   ....[0]....
.L_2326:
        /*0064*/ 	.word	0x00009210


	//   ....[1]....
        /*0068*/ 	.word	0x0000b4b0


	//   ....[2]....
        /*006c*/ 	.word	0x0000b4d0


	//   ....[3]....
        /*0070*/ 	.word	0x0000b570


	//   ....[4]....
        /*0074*/ 	.word	0x0000b5a0


	//   ....[5]....
        /*0078*/ 	.word	0x0000b5c0


	//   ....[6]....
        /*007c*/ 	.word	0x0000b650


	//   ....[7]....
        /*0080*/ 	.word	0x0000b690


	//   ....[8]....
        /*0084*/ 	.word	0x0000b730


	//   ....[9]....
        /*0088*/ 	.word	0x0000b780


	//   ....[10]....
        /*008c*/ 	.word	0x0000b7b0


	//   ....[11]....
        /*0090*/ 	.word	0x0000b850


	//   ....[12]....
        /*0094*/ 	.word	0x0000b890


	//   ....[13]....
        /*0098*/ 	.word	0x0000ba20


	//   ....[14]....
        /*009c*/ 	.word	0x0000bb80


	//   ....[15]....
        /*00a0*/ 	.word	0x0000bbc0


	//   ....[16]....
        /*00a4*/ 	.word	0x0000bc60


	//   ....[17]....
        /*00a8*/ 	.word	0x0000bde0


	//   ....[18]....
        /*00ac*/ 	.word	0x0000bf60


	//   ....[19]....
        /*00b0*/ 	.word	0x0000c0c0


	//   ....[20]....
        /*00b4*/ 	.word	0x0000c1d0


	//   ....[21]....
        /*00b8*/ 	.word	0x0000c210


	//   ....[22]....
        /*00bc*/ 	.word	0x0000c240


	//----- nvinfo : EIATTR_MAX_THREADS
	.align		4
.L_2327:
        /*00c0*/ 	.byte	0x04, 0x05
        /*00c2*/ 	.short	(.L_2329 - .L_2328)
.L_2328:
        /*00c4*/ 	.word	0x00000080
        /*00c8*/ 	.word	0x00000001
        /*00cc*/ 	.word	0x00000001


	//----- nvinfo : EIATTR_CRS_STACK_SIZE
	.align		4
.L_2329:
        /*00d0*/ 	.byte	0x04, 0x1e
        /*00d2*/ 	.short	(.L_2331 - .L_2330)
.L_2330:
        /*00d4*/ 	.word	0x00000000


	//----- nvinfo : EIATTR_CBANK_PARAM_SIZE
	.align		4
.L_2331:
        /*00d8*/ 	.byte	0x03, 0x19
        /*00da*/ 	.short	0x0220


	//----- nvinfo : EIATTR_PARAM_CBANK
	.align		4
        /*00dc*/ 	.byte	0x04, 0x0a
        /*00de*/ 	.short	(.L_2333 - .L_2332)
	.align		4
.L_2332:
        /*00e0*/ 	.word	index@(.nv.constant0._ZN2at6native18elementwise_kernelILi128ELi4EZNS0_15gpu_kernel_implIZZZNS0_19signbit_kernel_cudaERNS_18TensorIteratorBaseEENKUlvE_clEvENKUlvE3_clEvEUlsE_EEvS4_RKT_EUliE_EEviT1_)
        /*00e4*/ 	.short	0x0210
        /*00e6*/ 	.short	0x0220


	//----- nvinfo : EIATTR_SW_WAR
	.align		4
.L_2333:
        /*00e8*/ 	.byte	0x04, 0x36
        /*00ea*/ 	.short	(.L_2335 - .L_2334)
.L_2334:
        /*00ec*/ 	.word	0x00000008
.L_2335:


//--------------------- .nv.info._ZN2at6native27unrolled_elementwise_kernelIZZZNS0_19signbit_kernel_cudaERNS_18TensorIteratorBaseEENKUlvE_clEvENKUlvE3_clEvEUlsE_St5arrayIPcLm2EELi4E23TrivialOffsetCalculatorILi1EjESB_NS0_6memory12LoadWithCastILi1EEENSC_13StoreWithCastILi1EEEEEviT_T0_T2_T3_T4_T5_ --------------------------
	.section	.nv.info._ZN2at6native27unrolled_elementwise_kernelIZZZNS0_19signbit_kernel_cudaERNS_18TensorIteratorBaseEENKUlvE_clEvENKUlvE3_clEvEUlsE_St5arrayIPcLm2EELi4E23TrivialOffsetCalculatorILi1EjESB_NS0_6memory12LoadWithCastILi1EEENSC_13StoreWithCastILi1EEEEEviT_T0_T2_T3_T4_T5_,"",@"SHT_CUDA_INFO"
	.sectionflags	@""
	.align	4


	//----- nvinfo : EIATTR_CUDA_API_VERSION
	.align		4
        /*0000*/ 	.byte	0x04, 0x37
        /*0002*/ 	.short	(.L_2337 - .L_2336)
.L_2336:
        /*0004*/ 	.word	0x00000082


	//----- nvinfo : EIATTR_KPARAM_INFO
	.align		4
.L_2337:
        /*0008*/ 	.byte	0x04, 0x17
        /*000a*/ 	.short	(.L_2339 - .L_2338)
.L_2338:
        /*000c*/ 	.word	0x00000000
        /*0010*/ 	.short	0x0006
        /*0012*/ 	.short	0x0024
        /*0014*/ 	.byte	0x00, 0xf0, 0x21, 0x00


	//----- nvinfo : EIATTR_KPARAM_INFO
	.align		4
.L_2339:
        /*0018*/ 	.byte	0x04, 0x17
        /*001a*/ 	.short	(.L_2341 - .L_2340)
.L_2340:
        /*001c*/ 	.word	0x00000000
        /*0020*/ 	.short	0x0005
        /*0022*/ 	.short	0x001c
        /*0024*/ 	.byte	0x00, 0xf0, 0x21, 0x00


	//----- nvinfo : EIATTR_KPARAM_INFO
	.align		4
.L_2341:
        /*0028*/ 	.byte	0x04, 0x17
        /*002a*/ 	.short	(.L_2343 - .L_2342)
.L_2342:
        /*002c*/ 	.word	0x00000000
        /*0030*/ 	.short	0x0004
        /*0032*/ 	.short	0x0019
        /*0034*/ 	.byte	0x00, 0xf0, 0x05, 0x00


	//----- nvinfo : EIATTR_KPARAM_INFO
	.align		4
.L_2343:
        /*0038*/ 	.byte	0x04, 0x17
        /*003a*/ 	.short	(.L_2345 - .L_2344)
.L_2344:
        /*003c*/ 	.word	0x00000000
        /*0040*/ 	.short	0x0003
        /*0042*/ 	.short	0x0018
        /*0044*/ 	.byte	0x00, 0xf0, 0x05, 0x00


	//----- nvinfo : EIATTR_KPARAM_INFO
	.align		4
.L_2345:
        /*0048*/ 	.byte	0x04, 0x17
        /*004a*/ 	.short	(.L_2347 - .L_2346)
.L_2346:
        /*004c*/ 	.word	0x00000000
        /*0050*/ 	.short	0x0002
        /*0052*/ 	.short	0x0008
        /*0054*/ 	.byte	0x00, 0xf0, 0x41, 0x00


	//----- nvinfo : EIATTR_KPARAM_INFO
	.align		4
.L_2347:
        /*0058*/ 	.byte	0x04, 0x17
        /*005a*/ 	.short	(.L_2349 - .L_2348)
.L_2348:
        /*005c*/ 	.word	0x00000000
        /*0060*/ 	.short	0x0001
        /*0062*/ 	.short	0x0004
        /*0064*/ 	.byte	0x00, 0xf0, 0x05, 0x00


	//----- nvinfo : EIATTR_KPARAM_INFO
	.align		4
.L_2349:
        /*0068*/ 	.byte	0x04, 0x17
        /*006a*/ 	.short	(.L_2351 - .L_2350)
.L_2350:
        /*006c*/ 	.word	0x00000000
        /*0070*/ 	.short	0x0000
        /*0072*/ 	.short	0x0000
        /*0074*/ 	.byte	0x00, 0xf0, 0x11, 0x00


	//----- nvinfo : EIATTR_SPARSE_MMA_MASK
	.align		4
.L_2351:
        /*0078*/ 	.byte	0x03, 0x50
        /*007a*/ 	.short	0x0000


	//----- nvinfo : EIATTR_MAXREG_COUNT
	.align		4
        /*007c*/ 	.byte	0x03, 0x1b
        /*007e*/ 	.short	0x00ff


	//----- nvinfo : EIATTR_EXTERNS
	.align		4
        /*0080*/ 	.byte	0x04, 0x0f
        /*0082*/ 	.short	(.L_2353 - .L_2352)


	//   ....[0]....
	.align		4
.L_2352:
        /*0084*/ 	.word	index@(__assertfail)


	//----- nvinfo : EIATTR_MERCURY_ISA_VERSION
	.align		4
.L_2353:
        /*0088*/ 	.byte	0x03, 0x5f
        /*008a*/ 	.short	0x0101


	//----- nvinfo : EIATTR_SYSCALL_OFFSETS
	.align		4
        /*008c*/ 	.byte	0x04, 0x46
        /*008e*/ 	.short	(.L_2355 - .L_2354)


	//   ....[0]....
.L_2354:
        /*0090*/ 	.word	0x00000f10


	//   ....[1]....
        /*0094*/ 	.word	0x00001e20


	//   ....[2]....
        /*0098*/ 	.word	0x00002d40


	//   ....[3]....
        /*009c*/ 	.word	0x00003c30


	//   ....[4]....
        /*00a0*/ 	.word	0x00004bc0


	//   ....[5]....
        /*00a4*/ 	.word	0x00005ac0


	//   ....[6]....
        /*00a8*/ 	.word	0x000069b0


	//   ....[7]....
        /*00ac*/ 	.word	0x000078a0


	//----- nvinfo : EIATTR_EXIT_INSTR_OFFSETS
	.align		4
.L_2355:
        /*00b0*/ 	.byte	0x04, 0x1c
        /*00b2*/ 	.short	(.L_2357 - .L_2356)


	//   ....[0]....
.L_2356:
        /*00b4*/ 	.word	0x00006a60


	//   ....[1]....
        /*00b8*/ 	.word	0x00006b90


	//   ....[2]....
        /*00bc*/ 	.word	0x00006bb0


	//   ....[3]....
        /*00c0*/ 	.word	0x00006c50


	//   ....[4]....
        /*00c4*/ 	.word	0x00006c80


	//   ....[5]....
        /*00c8*/ 	.word	0x00006ca0


	//   ....[6]....
        /*00cc*/ 	.word	0x00006d30


	//   ....[7]....
        /*00d0*/ 	.word	0x00006d70


	//   ....[8]....
        /*00d4*/ 	.word	0x00006e10


	//   ....[9]....
        /*00d8*/ 	.word	0x00006e60


	//   ....[10]....
        /*00dc*/ 	.word	0x00006e90


	//   ....[11]....
        /*00e0*/ 	.word	0x00006f30


	//   ....[12]....
        /*00e4*/ 	.word	0x00006f70


	//   ....[13]....
        /*00e8*/ 	.word	0x00007100


	//   ....[14]....
        /*00ec*/ 	.word	0x00007260


	//   ....[15]....
        /*00f0*/ 	.word	0x000072a0


	//   ....[16]....
        /*00f4*/ 	.word	0x00007340


	//   ....[17]....
        /*00f8*/ 	.word	0x000074c0


	//   ....[18]....
        /*00fc*/ 	.word	0x00007640


	//   ....[19]....
        /*0100*/ 	.word	0x000077a0


	//   ....[20]....
        /*0104*/ 	.word	0x000078b0


	//   ....[21]....
        /*0108*/ 	.word	0x000078f0


	//   ....[22]....
        /*010c*/ 	.word	0x00007920


	//----- nvinfo : EIATTR_MAX_THREADS
	.align		4
.L_2357:
        /*0110*/ 	.byte	0x04, 0x05
        /*0112*/ 	.short	(.L_2359 - .L_2358)
.L_2358:
        /*0114*/ 	.word	0x00000080
        /*0118*/ 	.word	0x00000001
        /*011c*/ 	.word	0x00000001


	//----- nvinfo : EIATTR_CRS_STACK_SIZE
	.align		4
.L_2359:
        /*0120*/ 	.byte	0x04, 0x1e
        /*0122*/ 	.short	(.L_2361 - .L_2360)
.L_2360:
        /*0124*/ 	.word	0x00000000


	//----- nvinfo : EIATTR_CBANK_PARAM_SIZE
	.align		4
.L_2361:
        /*0128*/ 	.byte	0x03, 0x19
        /*012a*/ 	.short	0x002c


	//----- nvinfo : EIATTR_PARAM_CBANK
	.align		4
        /*012c*/ 	.byte	0x04, 0x0a
        /*012e*/ 	.short	(.L_2363 - .L_2362)
	.align		4
.L_2362:
        /*0130*/ 	.word	index@(.nv.constant0._ZN2at6native27unrolled_elementwise_kernelIZZZNS0_19signbit_kernel_cudaERNS_18TensorIteratorBaseEENKUlvE_clEvENKUlvE3_clEvEUlsE_St5arrayIPcLm2EELi4E23TrivialOffsetCalculatorILi1EjESB_NS0_6memory12LoadWithCastILi1EEENSC_13StoreWithCastILi1EEEEEviT_T0_T2_T3_T4_T5_)
        /*0134*/ 	.short	0x0210
        /*0136*/ 	.short	0x002c


	//----- nvinfo : EIATTR_SW_WAR
	.align		4
.L_2363:
        /*0138*/ 	.byte	0x04, 0x36
        /*013a*/ 	.short	(.L_2365 - .L_2364)
.L_2364:
        /*013c*/ 	.word	0x00000008
.L_2365:


//--------------------- .nv.info._ZN2at6native18elementwise_kernelILi128ELi4EZNS0_22gpu_kernel_impl_nocastIZZZNS0_19signbit_kernel_cudaERNS_18TensorIteratorBaseEENKUlvE_clEvENKUlvE3_clEvEUlsE_EEvS4_RKT_EUliE_EEviT1_ --------------------------
	.section	.nv.info._ZN2at6native18elementwise_kernelILi128ELi4EZNS0_22gpu_kernel_impl_nocastIZZZNS0_19signbit_kernel_cudaERNS_18TensorIteratorBaseEENKUlvE_clEvENKUlvE3_clEvEUlsE_EEvS4_RKT_EUliE_EEviT1_,"",@"SHT_CUDA_INFO"
	.sectionflags	@""
	.align	4


	//----- nvinfo : EIATTR_CUDA_API_VERSION
	.align		4
        /*0000*/ 	.byte	0x04, 0x37
        /*0002*/ 	.short	(.L_2367 - .L_2366)
.L_2366:
        /*0004*/ 	.word	0x00000082


	//----- nvinfo : EIATTR_KPARAM_INFO
	.align		4
.L_2367:
        /*0008*/ 	.byte	0x04, 0x17
        /*000a*/ 	.short	(.L_2369 - .L_2368)
.L_2368:
        /*000c*/ 	.word	0x00000000
        /*0010*/ 	.short	0x0001
        /*0012*/ 	.short	0x0008
        /*0014*/ 	.byte	0x00, 0xf0, 0x61, 0x08


	//----- nvinfo : EIATTR_KPARAM_INFO
	.align		4
.L_2369:
        /*0018*/ 	.byte	0x04, 0x17
        /*001a*/ 	.short	(.L_2371 - .L_2370)
.L_2370:
        /*001c*/ 	.word	0x00000000
        /*0020*/ 	.short	0x0000
        /*0022*/ 	.short	0x0000
        /*0024*/ 	.byte	0x00, 0xf0, 0x11, 0x00


	//----- nvinfo : EIATTR_SPARSE_MMA_MASK
	.align		4
.L_2371:
        /*0028*/ 	.byte	0x03, 0x50
        /*002a*/ 	.short	0x0000


	//----- nvinfo : EIATTR_MAXREG_COUNT
	.align		4
        /*002c*/ 	.byte	0x03, 0x1b
        /*002e*/ 	.short	0x0080


	//----- nvinfo : EIATTR_MERCURY_ISA_VERSION
	.align		4
        /*0030*/ 	.byte	0x03, 0x5f
        /*0032*/ 	.short	0x0101


	//----- nvinfo : EIATTR_EXIT_INSTR_OFFSETS
	.align		4
        /*0034*/ 	.byte	0x04, 0x1c
        /*0036*/ 	.short	(.L_2373 - .L_2372)


	//   ....[0]....
.L_2372:
        /*0038*/ 	.word	0x00003b90


	//   ....[1]....
        /*003c*/ 	.word	0x00004f10


	//----- nvinfo : EIATTR_MAX_THREADS
	.align		4
.L_2373:
        /*0040*/ 	.byte	0x04, 0x05
        /*0042*/ 	.short	(.L_2375 - .L_2374)
.L_2374:
        /*0044*/ 	.word	0x00000080
        /*0048*/ 	.word	0x00000001
        /*004c*/ 	.word	0x00000001


	//----- nvinfo : EIATTR_CRS_STACK_SIZE
	.align		4
.L_2375:
        /*0050*/ 	.byte	0x04, 0x1e
        /*0052*/ 	.short	(.L_2377 - .L_2376)
.L_2376:
        /*0054*/ 	.word	0x00000000


	//----- nvinfo : EIATTR_CBANK_PARAM_SIZE
	.align		4
.L_2377:
        /*0058*/ 	.byte	0x03, 0x19
        /*005a*/ 	.short	0x0220


	//----- nvinfo : EIATTR_PARAM_CBANK
	.align		4
        /*005c*/ 	.byte	0x04, 0x0a
        /*005e*/ 	.short	(.L_2379 - .L_2378)
	.align		4
.L_2378:
        /*0060*/ 	.word	index@(.nv.constant0._ZN2at6native18elementwise_kernelILi128ELi4EZNS0_22gpu_kernel_impl_nocastIZZZNS0_19signbit_kernel_cudaERNS_18TensorIteratorBaseEENKUlvE_clEvENKUlvE3_clEvEUlsE_EEvS4_RKT_EUliE_EEviT1_)
        /*0064*/ 	.short	0x0210
        /*0066*/ 	.short	0x0220


	//----- nvinfo : EIATTR_SW_WAR
	.align		4
.L_2379:
        /*0068*/ 	.byte	0x04, 0x36
        /*006a*/ 	.short	(.L_2381 - .L_2380)
.L_2380:
        /*006c*/ 	.word	0x00000008
.L_2381:


//--------------------- .nv.info._ZN2at6native27unrolled_elementwise_kernelIZZZNS0_19signbit_kernel_cudaERNS_18TensorIteratorBaseEENKUlvE_clEvENKUlvE3_clEvEUlsE_St5arrayIPcLm2EELi4E23TrivialOffsetCalculatorILi1EjESB_NS0_6memory15LoadWithoutCastENSC_16StoreWithoutCastEEEviT_T0_T2_T3_T4_T5_ --------------------------
	.section	.nv.info._ZN2at6native27unrolled_elementwise_kernelIZZZNS0_19signbit_kernel_cudaERNS_18TensorIteratorBaseEENKUlvE_clEvENKUlvE3_clEvEUlsE_St5arrayIPcLm2EELi4E23TrivialOffsetCalculatorILi1EjESB_NS0_6memory15LoadWithoutCastENSC_16StoreWithoutCastEEEviT_T0_T2_T3_T4_T5_,"",@"SHT_CUDA_INFO"
	.sectionflags	@""
	.align	4


	//----- nvinfo : EIATTR_CUDA_API_VERSION
	.align		4
        /*0000*/ 	.byte	0x04, 0x37
        /*0002*/ 	.short	(.L_2383 - .L_2382)
.L_2382:
        /*0004*/ 	.word	0x00000082


	//----- nvinfo : EIATTR_KPARAM_INFO
	.align		4
.L_2383:
        /*0008*/ 	.byte	0x04, 0x17
        /*000a*/ 	.short	(.L_2385 - .L_2384)
.L_2384:
        /*000c*/ 	.word	0x00000000
        /*0010*/ 	.short	0x0006
        /*0012*/ 	.short	0x001b
        /*0014*/ 	.byte	0x00, 0xf0, 0x05, 0x00


	//----- nvinfo : EIATTR_KPARAM_INFO
	.align		4
.L_2385:
        /*0018*/ 	.byte	0x04, 0x17
        /*001a*/ 	.short	(.L_2387 - .L_2386)
.L_2386:
        /*001c*/ 	.word	0x00000000
        /*0020*/ 	.short	0x0005
        /*0022*/ 	.short	0x001a
        /*0024*/ 	.byte	0x00, 0xf0, 0x05, 0x00


	//----- nvinfo : EIATTR_KPARAM_INFO
	.align		4
.L_2387:
        /*0028*/ 	.byte	0x04, 0x17
        /*002a*/ 	.short	(.L_2389 - .L_2388)
.L_2388:
        /*002c*/ 	.word	0x00000000
        /*0030*/ 	.short	0x0004
        /*0032*/ 	.short	0x0019
        /*0034*/ 	.byte	0x00, 0xf0, 0x05, 0x00


	//----- nvinfo : EIATTR_KPARAM_INFO
	.align		4
.L_2389:
        /*0038*/ 	.byte	0x04, 0x17
        /*003a*/ 	.short	(.L_2391 - .L_2390)
.L_2390:
        /*003c*/ 	.word	0x00000000
        /*0040*/ 	.short	0x0003
        /*0042*/ 	.short	0x0018
        /*0044*/ 	.byte	0x00, 0xf0, 0x05, 0x00


	//----- nvinfo : EIATTR_KPARAM_INFO
	.align		4
.L_2391:
        /*0048*/ 	.byte	0x04, 0x17
        /*004a*/ 	.short	(.L_2393 - .L_2392)
.L_2392:
        /*004c*/ 	.word	0x00000000
        /*0050*/ 	.short	0x0002
        /*0052*/ 	.short	0x0008
        /*0054*/ 	.byte	0x00, 0xf0, 0x41, 0x00


	//----- nvinfo : EIATTR_KPARAM_INFO
	.align		4
.L_2393:
        /*0058*/ 	.byte	0x04, 0x17
        /*005a*/ 	.short	(.L_2395 - .L_2394)
.L_2394:
        /*005c*/ 	.word	0x00000000
        /*0060*/ 	.short	0x0001
        /*0062*/ 	.short	0x0004
        /*0064*/ 	.byte	0x00, 0xf0, 0x05, 0x00


	//----- nvinfo : EIATTR_KPARAM_INFO
	.align		4
.L_2395:
        /*0068*/ 	.byte	0x04, 0x17
        /*006a*/ 	.short	(.L_2397 - .L_2396)
.L_2396:
        /*006c*/ 	.word	0x00000000
        /*0070*/ 	.short	0x0000
        /*0072*/ 	.short	0x0000
        /*0074*/ 	.byte	0x00, 0xf0, 0x11, 0x00


	//----- nvinfo : EIATTR_SPARSE_MMA_MASK
	.align		4
.L_2397:
        /*0078*/ 	.byte	0x03, 0x50
        /*007a*/ 	.short	0x0000


	//----- nvinfo : EIATTR_MAXREG_COUNT
	.align		4
        /*007c*/ 	.byte	0x03, 0x1b
        /*007e*/ 	.short	0x00ff


	//----- nvinfo : EIATTR_MERCURY_ISA_VERSION
	.align		4
        /*0080*/ 	.byte	0x03, 0x5f
        /*0082*/ 	.short	0x0101


	//----- nvinfo : EIATTR_EXIT_INSTR_OFFSETS
	.align		4
        /*0084*/ 	.byte	0x04, 0x1c
        /*0086*/ 	.short	(.L_2399 - .L_2398)


	//   ....[0]....
.L_2398:
        /*0088*/ 	.word	0x000003d0


	//   ....[1]....
        /*008c*/ 	.word	0x00000460


	//----- nvinfo : EIATTR_MAX_THREADS
	.align		4
.L_2399:
        /*0090*/ 	.byte	0x04, 0x05
        /*0092*/ 	.short	(.L_2401 - .L_2400)
.L_2400:
        /*0094*/ 	.word	0x00000080
        /*0098*/ 	.word	0x00000001
        /*009c*/ 	.word	0x00000001


	//----- nvinfo : EIATTR_CRS_STACK_SIZE
	.align		4
.L_2401:
        /*00a0*/ 	.byte	0x04, 0x1e
        /*00a2*/ 	.short	(.L_2403 - .L_2402)
.L_2402:
        /*00a4*/ 	.word	0x00000000


	//----- nvinfo : EIATTR_CBANK_PARAM_SIZE
	.align		4
.L_2403:
        /*00a8*/ 	.byte	0x03, 0x19
        /*00aa*/ 	.short	0x001c


	//----- nvinfo : EIATTR_PARAM_CBANK
	.align		4
        /*00ac*/ 	.byte	0x04, 0x0a
        /*00ae*/ 	.short	(.L_2405 - .L_2404)
	.align		4
.L_2404:
        /*00b0*/ 	.word	index@(.nv.constant0._ZN2at6native27unrolled_elementwise_kernelIZZZNS0_19signbit_kernel_cudaERNS_18TensorIteratorBaseEENKUlvE_clEvENKUlvE3_clEvEUlsE_St5arrayIPcLm2EELi4E23TrivialOffsetCalculatorILi1EjESB_NS0_6memory15LoadWithoutCastENSC_16StoreWithoutCastEEEviT_T0_T2_T3_T4_T5_)
        /*00b4*/ 	.short	0x0210
        /*00b6*/ 	.short	0x001c


	//----- nvinfo : EIATTR_SW_WAR
	.align		4
.L_2405:
        /*00b8*/ 	.byte	0x04, 0x36
        /*00ba*/ 	.short	(.L_2407 - .L_2406)
.L_2406:
        /*00bc*/ 	.word	0x00000008
.L_2407:


//--------------------- .nv.info._ZN2at6native29vectorized_elementwise_kernelILi2EZZZNS0_19signbit_kernel_cudaERNS_18TensorIteratorBaseEENKUlvE_clEvENKUlvE3_clEvEUlsE_St5arrayIPcLm2EEEEviT0_T1_ --------------------------
	.section	.nv.info._ZN2at6native29vectorized_elementwise_kernelILi2EZZZNS0_19signbit_kernel_cudaERNS_18TensorIteratorBaseEENKUlvE_clEvENKUlvE3_clEvEUlsE_St5arrayIPcLm2EEEEviT0_T1_,"",@"SHT_CUDA_INFO"
	.sectionflags	@""
	.align	4


	//----- nvinfo : EIATTR_CUDA_API_VERSION
	.align		4
        /*0000*/ 	.byte	0x04, 0x37
        /*0002*/ 	.short	(.L_2409 - .L_2408)
.L_2408:
        /*0004*/ 	.word	0x00000082


	//----- nvinfo : EIATTR_KPARAM_INFO
	.align		4
.L_2409:
        /*0008*/ 	.byte	0x04, 0x17
        /*000a*/ 	.short	(.L_2411 - .L_2410)
.L_2410:
        /*000c*/ 	.word	0x00000000
        /*0010*/ 	.short	0x0002
        /*0012*/ 	.short	0x0008
        /*0014*/ 	.byte	0x00, 0xf0, 0x41, 0x00


	//----- nvinfo : EIATTR_KPARAM_INFO
	.align		4
.L_2411:
        /*0018*/ 	.byte	0x04, 0x17
        /*001a*/ 	.short	(.L_2413 - .L_2412)
.L_2412:
        /*001c*/ 	.word	0x00000000
        /*0020*/ 	.short	0x0001
        /*0022*/ 	.short	0x0004
        /*0024*/ 	.byte	0x00, 0xf0, 0x05, 0x00


	//----- nvinfo : EIATTR_KPARAM_INFO
	.align		4
.L_2413:
        /*0028*/ 	.byte	0x04, 0x17
        /*002a*/ 	.short	(.L_2415 - .L_2414)
.L_2414:
        /*002c*/ 	.word	0x00000000
        /*0030*/ 	.short	0x0000
        /*0032*/ 	.short	0x0000
        /*0034*/ 	.byte	0x00, 0xf0, 0x11, 0x00


	//----- nvinfo : EIATTR_SPARSE_MMA_MASK
	.align		4
.L_2415:
        /*0038*/ 	.byte	0x03, 0x50
        /*003a*/ 	.short	0x0000


	//----- nvinfo : EIATTR_MAXREG_COUNT
	.align		4
        /*003c*/ 	.byte	0x03, 0x1b
        /*003e*/ 	.short	0x00ff


	//----- nvinfo : EIATTR_MERCURY_ISA_VERSION
	.align		4
        /*0040*/ 	.byte	0x03, 0x5f
        /*0042*/ 	.short	0x0101


	//----- nvinfo : EIATTR_EXIT_INSTR_OFFSETS
	.align		4
        /*0044*/ 	.byte	0x04, 0x1c
        /*0046*/ 	.short	(.L_2417 - .L_2416)


	//   ....[0]....
.L_2416:
        /*0048*/ 	.word	0x00000300


	//   ....[1]....
        /*004c*/ 	.word	0x00000b40


	//   ....[2]....
        /*0050*/ 	.word	0x00000ba0


	//----- nvinfo : EIATTR_MAX_THREADS
	.align		4
.L_2417:
        /*0054*/ 	.byte	0x04, 0x05
        /*0056*/ 	.short	(.L_2419 - .L_2418)
.L_2418:
        /*0058*/ 	.word	0x00000080
        /*005c*/ 	.word	0x00000001
        /*0060*/ 	.word	0x00000001


	//----- nvinfo : EIATTR_CRS_STACK_SIZE
	.align		4
.L_2419:
        /*0064*/ 	.byte	0x04, 0x1e
        /*0066*/ 	.short	(.L_2421 - .L_2420)
.L_2420:
        /*0068*/ 	.word	0x00000000


	//----- nvinfo : EIATTR_CBANK_PARAM_SIZE
	.align		4
.L_2421:
        /*006c*/ 	.byte	0x03, 0x19
        /*006e*/ 	.short	0x0018


	//----- nvinfo : EIATTR_PARAM_CBANK
	.align		4
        /*0070*/ 	.byte	0x04, 0x0a
        /*0072*/ 	.short	(.L_2423 - .L_2422)
	.align		4
.L_2422:
        /*0074*/ 	.word	index@(.nv.constant0._ZN2at6native29vectorized_elementwise_kernelILi2EZZZNS0_19signbit_kernel_cudaERNS_18TensorIteratorBaseEENKUlvE_clEvENKUlvE3_clEvEUlsE_St5arrayIPcLm2EEEEviT0_T1_)
        /*0078*/ 	.short	0x0210
        /*007a*/ 	.short	0x0018


	//----- nvinfo : EIATTR_SW_WAR
	.align		4
.L_2423:
        /*007c*/ 	.byte	0x04, 0x36
        /*007e*/ 	.short	(.L_2425 - .L_2424)
.L_2424:
        /*0080*/ 	.word	0x00000008
.L_2425:


//--------------------- .nv.info._ZN2at6native29vectorized_elementwise_kernelILi4EZZZNS0_19signbit_kernel_cudaERNS_18TensorIteratorBaseEENKUlvE_clEvENKUlvE3_clEvEUlsE_St5arrayIPcLm2EEEEviT0_T1_ --------------------------
	.section	.nv.info._ZN2at6native29vectorized_elementwise_kernelILi4EZZZNS0_19signbit_kernel_cudaERNS_18TensorIteratorBaseEENKUlvE_clEvENKUlvE3_clEvEUlsE_St5arrayIPcLm2EEEEviT0_T1_,"",@"SHT_CUDA_INFO"
	.sectionflags	@""
	.align	4


	//----- nvinfo : EIATTR_CUDA_API_VERSION
	.align		4
        /*0000*/ 	.byte	0x04, 0x37
        /*0002*/ 	.short	(.L_2427 - .L_2426)
.L_2426:
        /*0004*/ 	.word	0x00000082


	//----- nvinfo : EIATTR_KPARAM_INFO
	.align		4
.L_2427:
        /*0008*/ 	.byte	0x04, 0x17
        /*000a*/ 	.short	(.L_2429 - .L_2428)
.L_2428:
        /*000c*/ 	.word	0x00000000
        /*0010*/ 	.short	0x0002
        /*0012*/ 	.short	0x0008
        /*0014*/ 	.byte	0x00, 0xf0, 0x41, 0x00


	//----- nvinfo : EIATTR_KPARAM_INFO
	.align		4
.L_2429:
        /*0018*/ 	.byte	0x04, 0x17
        /*001a*/ 	.short	(.L_2431 - .L_2430)
.L_2430:
        /*001c*/ 	.word	0x00000000
        /*0020*/ 	.short	0x0001
        /*0022*/ 	.short	0x0004
        /*0024*/ 	.byte	0x00, 0xf0, 0x05, 0x00


	//----- nvinfo : EIATTR_KPARAM_INFO
	.align		4
.L_2431:
        /*0028*/ 	.byte	0x04, 0x17
        /*002a*/ 	.short	(.L_2433 - .L_2432)
.L_2432:
        /*002c*/ 	.word	0x00000000
        /*0030*/ 	.short	0x0000
        /*0032*/ 	.short	0x0000
        /*0034*/ 	.byte	0x00, 0xf0, 0x11, 0x00


	//----- nvinfo : EIATTR_SPARSE_MMA_MASK
	.align		4
.L_2433:
        /*0038*/ 	.byte	0x03, 0x50
        /*003a*/ 	.short	0x0000


	//----- nvinfo : EIATTR_MAXREG_COUNT
	.align		4
        /*003c*/ 	.byte	0x03, 0x1b
        /*003e*/ 	.short	0x00ff


	//----- nvinfo : EIATTR_MERCURY_ISA_VERSION
	.align		4
        /*0040*/ 	.byte	0x03, 0x5f
        /*0042*/ 	.short	0x0101


	//----- nvinfo : EIATTR_EXIT_INSTR_OFFSETS
	.align		4
        /*0044*/ 	.byte	0x04, 0x1c
        /*0046*/ 	.short	(.L_2435 - .L_2434)


	//   ....[0]....
.L_2434:
        /*0048*/ 	.word	0x000002b0


	//   ....[1]....
        /*004c*/ 	.word	0x00000af0


	//   ....[2]....
        /*0050*/ 	.word	0x00000b50


	//----- nvinfo : EIATTR_MAX_THREADS
	.align		4
.L_2435:
        /*0054*/ 	.byte	0x04, 0x05
        /*0056*/ 	.short	(.L_2437 - .L_2436)
.L_2436:
        /*0058*/ 	.word	0x00000080
        /*005c*/ 	.word	0x00000001
        /*0060*/ 	.word	0x00000001


	//----- nvinfo : EIATTR_CRS_STACK_SIZE
	.align		4
.L_2437:
        /*0064*/ 	.byte	0x04, 0x1e
        /*0066*/ 	.short	(.L_2439 - .L_2438)
.L_2438:
        /*0068*/ 	.word	0x00000000


	//----- nvinfo : EIATTR_CBANK_PARAM_SIZE
	.align		4
.L_2439:
        /*006c*/ 	.byte	0x03, 0x19
        /*006e*/ 	.short	0x0018


	//----- nvinfo : EIATTR_PARAM_CBANK
	.align		4
        /*0070*/ 	.byte	0x04, 0x0a
        /*0072*/ 	.short	(.L_2441 - .L_2440)
	.align		4
.L_2440:
        /*0074*/ 	.word	index@(.nv.constant0._ZN2at6native29vectorized_elementwise_kernelILi4EZZZNS0_19signbit_kernel_cudaERNS_18TensorIteratorBaseEENKUlvE_clEvENKUlvE3_clEvEUlsE_St5arrayIPcLm2EEEEviT0_T1_)
        /*0078*/ 	.short	0x0210
        /*007a*/ 	.short	0x0018


	//----- nvinfo : EIATTR_SW_WAR
	.align		4
.L_2441:
        /*007c*/ 	.byte	0x04, 0x36
        /*007e*/ 	.short	(.L_2443 - .L_2442)
.L_2442:
        /*0080*/ 	.word	0x00000008
.L_2443:


//--------------------- .nv.info._ZN2at6native29vectorized_elementwise_kernelILi8EZZZNS0_19signbit_kernel_cudaERNS_18TensorIteratorBaseEENKUlvE_clEvENKUlvE3_clEvEUlsE_St5arrayIPcLm2EEEEviT0_T1_ --------------------------
	.section	.nv.info._ZN2at6native29vectorized_elementwise_kernelILi8EZZZNS0_19signbit_kernel_cudaERNS_18TensorIteratorBaseEENKUlvE_clEvENKUlvE3_clEvEUlsE_St5arrayIPcLm2EEEEviT0_T1_,"",@"SHT_CUDA_INFO"
	.sectionflags	@""
	.align	4


	//----- nvinfo : EIATTR_CUDA_API_VERSION
	.align		4
        /*0000*/ 	.byte	0x04, 0x37
        /*0002*/ 	.short	(.L_2445 - .L_2444)
.L_2444:
        /*0004*/ 	.word	0x00000082


	//----- nvinfo : EIATTR_KPARAM_INFO
	.align		4
.L_2445:
        /*0008*/ 	.byte	0x04, 0x17
        /*000a*/ 	.short	(.L_2447 - .L_2446)
.L_2446:
        /*000c*/ 	.word	0x00000000
        /*0010*/ 	.short	0x0002
        /*0012*/ 	.short	0x0008
        /*0014*/ 	.byte	0x00, 0xf0, 0x41, 0x00


	//----- nvinfo : EIATTR_KPARAM_INFO
	.align		4
.L_2447:
        /*0018*/ 	.byte	0x04, 0x17
        /*001a*/ 	.short	(.L_2449 - .L_2448)
.L_2448:
        /*001c*/ 	.word	0x00000000
        /*0020*/ 	.short	0x0001
        /*0022*/ 	.short	0x0004
        /*0024*/ 	.byte	0x00, 0xf0, 0x05, 0x00


	//----- nvinfo : EIATTR_KPARAM_INFO
	.align		4
.L_2449:
        /*0028*/ 	.byte	0x04, 0x17
        /*002a*/ 	.short	(.L_2451 - .L_2450)
.L_2450:
        /*002c*/ 	.word	0x00000000
        /*0030*/ 	.short	0x0000
        /*0032*/ 	.short	0x0000
        /*0034*/ 	.byte	0x00, 0xf0, 0x11, 0x00


	//----- nvinfo : EIATTR_SPARSE_MMA_MASK
	.align		4
.L_2451:
        /*0038*/ 	.byte	0x03, 0x50
        /*003a*/ 	.short	0x0000


	//----- nvinfo : EIATTR_MAXREG_COUNT
	.align		4
        /*003c*/ 	.byte	0x03, 0x1b
        /*003e*/ 	.short	0x00ff


	//----- nvinfo : EIATTR_MERCURY_ISA_VERSION
	.align		4
        /*0040*/ 	.byte	0x03, 0x5f
        /*0042*/ 	.short	0x0101


	//----- nvinfo : EIATTR_EXIT_INSTR_OFFSETS
	.align		4
        /*0044*/ 	.byte	0x04, 0x1c
        /*0046*/ 	.short	(.L_2453 - .L_2452)


	//   ....[0]....
.L_2452:
        /*0048*/ 	.word	0x000002c0


	//   ....[1]....
        /*004c*/ 	.word	0x00000b00


	//   ....[2]....
        /*0050*/ 	.word	0x00000b60


	//----- nvinfo : EIATTR_MAX_THREADS
	.align		4
.L_2453:
        /*0054*/ 	.byte	0x04, 0x05
        /*0056*/ 	.short	(.L_2455 - .L_2454)
.L_2454:
        /*0058*/ 	.word	0x00000080
        /*005c*/ 	.word	0x00000001
        /*0060*/ 	.word	0x00000001


	//----- nvinfo : EIATTR_CRS_STACK_SIZE
	.align		4
.L_2455:
        /*0064*/ 	.byte	0x04, 0x1e
        /*0066*/ 	.short	(.L_2457 - .L_2456)
.L_2456:
        /*0068*/ 	.word	0x00000000


	//----- nvinfo : EIATTR_CBANK_PARAM_SIZE
	.align		4
.L_2457:
        /*006c*/ 	.byte	0x03, 0x19
        /*006e*/ 	.short	0x0018


	//----- nvinfo : EIATTR_PARAM_CBANK
	.align		4
        /*0070*/ 	.byte	0x04, 0x0a
        /*0072*/ 	.short	(.L_2459 - .L_2458)
	.align		4
.L_2458:
        /*0074*/ 	.word	index@(.nv.constant0._ZN2at6native29vectorized_elementwise_kernelILi8EZZZNS0_19signbit_kernel_cudaERNS_18TensorIteratorBaseEENKUlvE_clEvENKUlvE3_clEvEUlsE_St5arrayIPcLm2EEEEviT0_T1_)
        /*0078*/ 	.short	0x0210
        /*007a*/ 	.short	0x0018


	//----- nvinfo : EIATTR_SW_WAR
	.align		4
.L_2459:
        /*007c*/ 	.byte	0x04, 0x36
        /*007e*/ 	.short	(.L_2461 - .L_2460)
.L_2460:
        /*0080*/ 	.word	0x00000008
.L_2461:


//--------------------- .nv.info._ZN2at6native18elementwise_kernelILi128ELi4EZNS0_15gpu_kernel_implIZZZNS0_19signbit_kernel_cudaERNS_18TensorIteratorBaseEENKUlvE_clEvENKUlvE2_clEvEUllE_EEvS4_RKT_EUliE_EEviT1_ --------------------------
	.section	.nv.info._ZN2at6native18elementwise_kernelILi128ELi4EZNS0_15gpu_kernel_implIZZZNS0_19signbit_kernel_cudaERNS_18TensorIteratorBaseEENKUlvE_clEvENKUlvE2_clEvEUllE_EEvS4_RKT_EUliE_EEviT1_,"",@"SHT_CUDA_INFO"
	.sectionflags	@""
	.align	4


	//----- nvinfo : EIATTR_CUDA_API_VERSION
	.align		4
        /*0000*/ 	.byte	0x04, 0x37
        /*0002*/ 	.short	(.L_2463 - .L_2462)
.L_2462:
        /*0004*/ 	.word	0x00000082


	//----- nvinfo : EIATTR_KPARAM_INFO
	.align		4
.L_2463:
        /*0008*/ 	.byte	0x04, 0x17
        /*000a*/ 	.short	(.L_2465 - .L_2464)
.L_2464:
        /*000c*/ 	.word	0x00000000
        /*0010*/ 	.short	0x0001
        /*0012*/ 	.short	0x0008
        /*0014*/ 	.byte	0x00, 0xf0, 0x61, 0x08


	//----- nvinfo : EIATTR_KPARAM_INFO
	.align		4
.L_2465:
        /*0018*/ 	.byte	0x04, 0x17
        /*001a*/ 	.short	(.L_2467 - .L_2466)
.L_2466:
        /*001c*/ 	.word	0x00000000
        /*0020*/ 	.short	0x0000
        /*0022*/ 	.short	0x0000
        /*0024*/ 	.byte	0x00, 0xf0, 0x11, 0x00


	//----- nvinfo : EIATTR_SPARSE_MMA_MASK
	.align		4
.L_2467:
        /*0028*/ 	.byte	0x03, 0x50
        /*002a*/ 	.short	0x0000


	//----- nvinfo : EIATTR_MAXREG_COUNT
	.align		4
        /*002c*/ 	.byte	0x03, 0x1b
        /*002e*/ 	.short	0x0080


	//----- nvinfo : EIATTR_EXTERNS
	.align		4
        /*0030*/ 	.byte	0x04, 0x0f
        /*0032*/ 	.short	(.L_2469 - .L_2468)


	//   ....[0]....
	.align		4
.L_2468:
        /*0034*/ 	.word	index@(__assertfail)


	//----- nvinfo : EIATTR_MERCURY_ISA_VERSION
	.align		4
.L_2469:
        /*0038*/ 	.byte	0x03, 0x5f
        /*003a*/ 	.short	0x0101


	//----- nvinfo : EIATTR_SYSCALL_OFFSETS
	.align		4
        /*003c*/ 	.byte	0x04, 0x46
        /*003e*/ 	.short	(.L_2471 - .L_2470)


	//   ....[0]....
.L_2470:
        /*0040*/ 	.word	0x000021a0


	//   ....[1]....
        /*0044*/ 	.word	0x00002ff0


	//   ....[2]....
        /*0048*/ 	.word	0x000051b0


	//   ....[3]....
        /*004c*/ 	.word	0x00006000


	//   ....[4]....
        /*0050*/ 	.word	0x000081b0


	//   ....[5]....
        /*0054*/ 	.word	0x00009000


	//   ....[6]....
        /*0058*/ 	.word	0x0000b1a0


	//   ....[7]....
        /*005c*/ 	.word	0x0000bff0


	//----- nvinfo : EIATTR_EXIT_INSTR_OFFSETS
	.align		4
.L_2471:
        /*0060*/ 	.byte	0x04, 0x1c
        /*0062*/ 	.short	(.L_2473 - .L_2472)


	//   ....[0]....
.L_2472:
        /*0064*/ 	.word	0x00009090


	//   ....[1]....
        /*0068*/ 	.word	0x0000b310


	//   ....[2]....
        /*006c*/ 	.word	0x0000b330


	//   ....[3]....
        /*0070*/ 	.word	0x0000b3b0


	//   ....[4]....
        /*0074*/ 	.word	0x0000b3d0


	//   ....[5]....
        /*0078*/ 	.word	0x0000b3f0


	//   ....[6]....
        /*007c*/ 	.word	0x0000b480


	//   ....[7]....
        /*0080*/ 	.word	0x0000b4c0


	//   ....[8]....
        /*0084*/ 	.word	0x0000b560


	//   ....[9]....
        /*0088*/ 	.word	0x0000b5b0


	//   ....[10]....
        /*008c*/ 	.word	0x0000b5e0


	//   ....[11]....
        /*0090*/ 	.word	0x0000b680


	//   ....[12]....
        /*0094*/ 	.word	0x0000b6c0


	//   ....[13]....
        /*0098*/ 	.word	0x0000b850


	//   ....[14]....
        /*009c*/ 	.word	0x0000b9b0


	//   ....[15]....
        /*00a0*/ 	.word	0x0000b9f0


	//   ....[16]....
        /*00a4*/ 	.word	0x0000ba90


	//   ....[17]....
        /*00a8*/ 	.word	0x0000bc10


	//   ....[18]....
        /*00ac*/ 	.word	0x0000bd90


	//   ....[19]....
        /*00b0*/ 	.word	0x0000bef0


	//   ....[20]....
        /*00b4*/ 	.word	0x0000c000


	//   ....[21]....
        /*00b8*/ 	.word	0x0000c020


	//   ....[22]....
        /*00bc*/ 	.word	0x0000c040


	//----- nvinfo : EIATTR_MAX_THREADS
	.align		4
.L_2473:
        /*00c0*/ 	.byte	0x04, 0x05
        /*00c2*/ 	.short	(.L_2475 - .L_2474)
.L_2474:
        /*00c4*/ 	.word	0x00000080
        /*00c8*/ 	.word	0x00000001
        /*00cc*/ 	.word	0x00000001


	//----- nvinfo : EIATTR_CRS_STACK_SIZE
	.align		4
.L_2475:
        /*00d0*/ 	.byte	0x04, 0x1e
        /*00d2*/ 	.short	(.L_2477 - .L_2476)
.L_2476:
        /*00d4*/ 	.word	0x00000000


	//----- nvinfo : EIATTR_CBANK_PARAM_SIZE
	.align		4
.L_2477:
        /*00d8*/ 	.byte	0x03, 0x19
        /*00da*/ 	.short	0x0220


	//----- nvinfo : EIATTR_PARAM_CBANK
	.align		4
        /*00dc*/ 	.byte	0x04, 0x0a
        /*00de*/ 	.short	(.L_2479 - .L_2478)
	.align		4
.L_2478:
        /*00e0*/ 	.word	index@(.nv.constant0._ZN2at6native18elementwise_kernelILi128ELi4EZNS0_15gpu_kernel_implIZZZNS0_19signbit_kernel_cudaERNS_18TensorIteratorBaseEENKUlvE_clEvENKUlvE2_clEvEUllE_EEvS4_RKT_EUliE_EEviT1_)
        /*00e4*/ 	.short	0x0210
        /*00e6*/ 	.short	0x0220


	//----- nvinfo : EIATTR_SW_WAR
	.align		4
.L_2479:
        /*00e8*/ 	.byte	0x04, 0x36
        /*00ea*/ 	.short	(.L_2481 - .L_2480)
.L_2480:
        /*00ec*/ 	.word	0x00000008
.L_2481:


//--------------------- .nv.info._ZN2at6native27unrolled_elementwise_kernelIZZZNS0_19signbit_kernel_cudaERNS_18TensorIteratorBaseEENKUlvE_clEvENKUlvE2_clEvEUllE_St5arrayIPcLm2EELi4E23TrivialOffsetCalculatorILi1EjESB_NS0_6memory12LoadWithCastILi1EEENSC_13StoreWithCastILi1EEEEEviT_T0_T2_T3_T4_T5_ --------------------------
	.section	.nv.info._ZN2at6native27unrolled_elementwise_kernelIZZZNS0_19signbit_kernel_cudaERNS_18TensorIteratorBaseEENKUlvE_clEvENKUlvE2_clEvEUllE_St5arrayIPcLm2EELi4E23TrivialOffsetCalculatorILi1EjESB_NS0_6memory12LoadWithCastILi1EEENSC_13StoreWithCastILi1EEEEEviT_T0_T2_T3_T4_T5_,"",@"SHT_CUDA_INFO"
	.sectionflags	@""
	.align	4


	//----- nvinfo : EIATTR_CUDA_API_VERSION
	.align		4
        /*0000*/ 	.byte	0x04, 0x37
        /*0002*/ 	.short	(.L_2483 - .L_2482)
.L_2482:
        /*0004*/ 	.word	0x00000082


	//----- nvinfo : EIATTR_KPARAM_INFO
	.align		4
.L_2483:
        /*0008*/ 	.byte	0x04, 0x17
        /*000a*/ 	.short	(.L_2485 - .L_2484)
.L_2484:
        /*000c*/ 	.word	0x00000000
        /*0010*/ 	.short	0x0006
        /*0012*/ 	.short	0x0024
        /*0014*/ 	.byte	0x00, 0xf0, 0x21, 0x00


	//----- nvinfo : EIATTR_KPARAM_INFO
	.align		4
.L_2485:
        /*0018*/ 	.byte	0x04, 0x17
        /*001a*/ 	.short	(.L_2487 - .L_2486)
.L_2486:
        /*001c*/ 	.word	0x00000000
        /*0020*/ 	.short	0x0005
        /*0022*/ 	.short	0x001c
        /*0024*/ 	.byte	0x00, 0xf0, 0x21, 0x00


	//----- nvinfo : EIATTR_KPARAM_INFO
	.align		4
.L_2487:
        /*0028*/ 	.byte	0x04, 0x17
        /*002a*/ 	.short	(.L_2489 - .L_2488)
.L_2488:
        /*002c*/ 	.word	0x00000000
        /*0030*/ 	.short	0x0004
        /*0032*/ 	.short	0x0019
        /*0034*/ 	.byte	0x00, 0xf0, 0x05, 0x00


	//----- nvinfo : EIATTR_KPARAM_INFO
	.align		4
.L_2489:
        /*0038*/ 	.byte	0x04, 0x17
        /*003a*/ 	.short	(.L_2491 - .L_2490)
.L_2490:
        /*003c*/ 	.word	0x00000000
        /*0040*/ 	.short	0x0003
        /*0042*/ 	.short	0x0018
        /*0044*/ 	.byte	0x00, 0xf0, 0x05, 0x00


	//----- nvinfo : EIATTR_KPARAM_INFO
	.align		4
.L_2491:
        /*0048*/ 	.byte	0x04, 0x17
        /*004a*/ 	.short	(.L_2493 - .L_2492)
.L_2492:
        /*004c*/ 	.word	0x00000000
        /*0050*/ 	.short	0x0002
        /*0052*/ 	.short	0x0008
        /*0054*/ 	.byte	0x00, 0xf0, 0x41, 0x00


	//----- nvinfo : EIATTR_KPARAM_INFO
	.align		4
.L_2493:
        /*0058*/ 	.byte	0x04, 0x17
        /*005a*/ 	.short	(.L_2495 - .L_2494)
.L_2494:
        /*005c*/ 	.word	0x00000000
        /*0060*/ 	.short	0x0001
        /*0062*/ 	.short	0x0004
        /*0064*/ 	.byte	0x00, 0xf0, 0x05, 0x00


	//----- nvinfo : EIATTR_KPARAM_INFO
	.align		4
.L_2495:
        /*0068*/ 	.byte	0x04, 0x17
        /*006a*/ 	.short	(.L_2497 - .L_2496)
.L_2496:
        /*006c*/ 	.word	0x00000000
        /*0070*/ 	.short	0x0000
        /*0072*/ 	.short	0x0000
        /*0074*/ 	.byte	0x00, 0xf0, 0x11, 0x00


	//----- nvinfo : EIATTR_SPARSE_MMA_MASK
	.align		4
.L_2497:
        /*0078*/ 	.byte	0x03, 0x50
        /*007a*/ 	.short	0x0000


	//----- nvinfo : EIATTR_MAXREG_COUNT
	.align		4
        /*007c*/ 	.byte	0x03, 0x1b
        /*007e*/ 	.short	0x00ff


	//----- nvinfo : EIATTR_EXTERNS
	.align		4
        /*0080*/ 	.byte	0x04, 0x0f
        /*0082*/ 	.short	(.L_2499 - .L_2498)


	//   ....[0]....
	.align		4
.L_2498:
        /*0084*/ 	.word	index@(__assertfail)


	//----- nvinfo : EIATTR_MERCURY_ISA_VERSION
	.align		4
.L_2499:
        /*0088*/ 	.byte	0x03, 0x5f
        /*008a*/ 	.short	0x0101


	//----- nvinfo : EIATTR_SYSCALL_OFFSETS
	.align		4
        /*008c*/ 	.byte	0x04, 0x46
        /*008e*/ 	.short	(.L_2501 - .L_2500)


	//   ....[0]....
.L_2500:
        /*0090*/ 	.word	0x00000ed0


	//   ....[1]....
        /*0094*/ 	.word	0x00001db0


	//   ....[2]....
        /*0098*/ 	.word	0x00002d60


	//   ....[3]....
        /*009c*/ 	.word	0x00003c20


	//   ....[4]....
        /*00a0*/ 	.word	0x00004b60


	//   ....[5]....
        /*00a4*/ 	.word	0x00005a40


	//   ....[6]....
        /*00a8*/ 	.word	0x00006910


	//   ....[7]....
        /*00ac*/ 	.word	0x000077d0


	//----- nvinfo : EIATTR_EXIT_INSTR_OFFSETS
	.align		4
.L_2501:
        /*00b0*/ 	.byte	0x04, 0x1c
        /*00b2*/ 	.short	(.L_2503 - .L_2502)


	//   ....[0]....
.L_2502:
        /*00b4*/ 	.word	0x000069b0


	//   ....[1]....
        /*00b8*/ 	.word	0x00006ae0


	//   ....[2]....
        /*00bc*/ 	.word	0x00006b00


	//   ....[3]....
        /*00c0*/ 	.word	0x00006b90


	//   ....[4]....
        /*00c4*/ 	.word	0x00006bb0


	//   ....[5]....
        /*00c8*/ 	.word	0x00006bd0


	//   ....[6]....
        /*00cc*/ 	.word	0x00006c60


	//   ....[7]....
        /*00d0*/ 	.word	0x00006ca0


	//   ....[8]....
        /*00d4*/ 	.word	0x00006d40


	//   ....[9]....
        /*00d8*/ 	.word	0x00006d90


	//   ....[10]....
        /*00dc*/ 	.word	0x00006dc0


	//   ....[11]....
        /*00e0*/ 	.word	0x00006e60


	//   ....[12]....
        /*00e4*/ 	.word	0x00006ea0


	//   ....[13]....
        /*00e8*/ 	.word	0x00007030


	//   ....[14]....
        /*00ec*/ 	.word	0x00007190


	//   ....[15]....
        /*00f0*/ 	.word	0x000071d0


	//   ....[16]....
        /*00f4*/ 	.word	0x00007270


	//   ....[17]....
        /*00f8*/ 	.word	0x000073f0


	//   ....[18]....
        /*00fc*/ 	.word	0x00007570


	//   ....[19]....
        /*0100*/ 	.word	0x000076d0


	//   ....[20]....
        /*0104*/ 	.word	0x000077e0


	//   ....[21]....
        /*0108*/ 	.word	0x00007810


	//   ....[22]....
        /*010c*/ 	.word	0x00007830


	//----- nvinfo : EIATTR_MAX_THREADS
	.align		4
.L_2503:
        /*0110*/ 	.byte	0x04, 0x05
        /*0112*/ 	.short	(.L_2505 - .L_2504)
.L_2504:
        /*0114*/ 	.word	0x00000080
        /*0118*/ 	.word	0x00000001
        /*011c*/ 	.word	0x00000001


	//----- nvinfo : EIATTR_CRS_STACK_SIZE
	.align		4
.L_2505:
        /*0120*/ 	.byte	0x04, 0x1e
        /*0122*/ 	.short	(.L_2507 - .L_2506)
.L_2506:
        /*0124*/ 	.word	0x00000000


	//----- nvinfo : EIATTR_CBANK_PARAM_SIZE
	.align		4
.L_2507:
        /*0128*/ 	.byte	0x03, 0x19
        /*012a*/ 	.short	0x002c


	//----- nvinfo : EIATTR_PARAM_CBANK
	.align		4
        /*012c*/ 	.byte	0x04, 0x0a
        /*012e*/ 	.short	(.L_2509 - .L_2508)
	.align		4
.L_2508:
        /*0130*/ 	.word	index@(.nv.constant0._ZN2at6native27unrolled_elementwise_kernelIZZZNS0_19signbit_kernel_cudaERNS_18TensorIteratorBaseEENKUlvE_clEvENKUlvE2_clEvEUllE_St5arrayIPcLm2EELi4E23TrivialOffsetCalculatorILi1EjESB_NS0_6memory12LoadWithCastILi1EEENSC_13StoreWithCastILi1EEEEEviT_T0_T2_T3_T4_T5_)
        /*0134*/ 	.short	0x0210
        /*0136*/ 	.short	0x002c


	//----- nvinfo : EIATTR_SW_WAR
	.align		4
.L_2509:
        /*0138*/ 	.byte	0x04, 0x36
        /*013a*/ 	.short	(.L_2511 - .L_2510)
.L_2510:
        /*013c*/ 	.word	0x00000008
.L_2511:


//--------------------- .nv.info._ZN2at6native18elementwise_kernelILi128ELi4EZNS0_22gpu_kernel_impl_nocastIZZZNS0_19signbit_kernel_cudaERNS_18TensorIteratorBaseEENKUlvE_clEvENKUlvE2_clEvEUllE_EEvS4_RKT_EUliE_EEviT1_ --------------------------
	.section	.nv.info._ZN2at6native18elementwise_kernelILi128ELi4EZNS0_22gpu_kernel_impl_nocastIZZZNS0_19signbit_kernel_cudaERNS_18TensorIteratorBaseEENKUlvE_clEvENKUlvE2_clEvEUllE_EEvS4_RKT_EUliE_EEviT1_,"",@"SHT_CUDA_INFO"
	.sectionflags	@""
	.align	4


	//----- nvinfo : EIATTR_CUDA_API_VERSION
	.align		4
        /*0000*/ 	.byte	0x04, 0x37
        /*0002*/ 	.short	(.L_2513 - .L_2512)
.L_2512:
        /*0004*/ 	.word	0x00000082


	//----- nvinfo : EIATTR_KPARAM_INFO
	.align		4
.L_2513:
        /*0008*/ 	.byte	0x04, 0x17
        /*000a*/ 	.short	(.L_2515 - .L_2514)
.L_2514:
        /*000c*/ 	.word	0x00000000
        /*0010*/ 	.short	0x0001
        /*0012*/ 	.short	0x0008
        /*0014*/ 	.byte	0x00, 0xf0, 0x61, 0x08


	//----- nvinfo : EIATTR_KPARAM_INFO
	.align		4
.L_2515:
        /*0018*/ 	.byte	0x04, 0x17
        /*001a*/ 	.short	(.L_2517 - .L_2516)
.L_2516:
        /*001c*/ 	.word	0x00000000
        /*0020*/ 	.short	0x0000
        /*0022*/ 	.short	0x0000
        /*0024*/ 	.byte	0x00, 0xf0, 0x11, 0x00


	//----- nvinfo : EIATTR_SPARSE_MMA_MASK
	.align		4
.L_2517:
        /*0028*/ 	.byte	0x03, 0x50
        /*002a*/ 	.short	0x0000


	//----- nvinfo : EIATTR_MAXREG_COUNT
	.align		4
        /*002c*/ 	.byte	0x03, 0x1b
        /*002e*/ 	.short	0x0080


	//----- nvinfo : EIATTR_MERCURY_ISA_VERSION
	.align		4
        /*0030*/ 	.byte	0x03, 0x5f
        /*0032*/ 	.short	0x0101


	//----- nvinfo : EIATTR_EXIT_INSTR_OFFSETS
	.align		4
        /*0034*/ 	.byte	0x04, 0x1c
        /*0036*/ 	.short	(.L_2519 - .L_2518)


	//   ....[0]....
.L_2518:
        /*0038*/ 	.word	0x00003b90


	//   ....[1]....
        /*003c*/ 	.word	0x00004f10


	//----- nvinfo : EIATTR_MAX_THREADS
	.align		4
.L_2519:
        /*0040*/ 	.byte	0x04, 0x05
        /*0042*/ 	.short	(.L_2521 - .L_2520)
.L_2520:
        /*0044*/ 	.word	0x00000080
        /*0048*/ 	.word	0x00000001
        /*004c*/ 	.word	0x00000001


	//----- nvinfo : EIATTR_CRS_STACK_SIZE
	.align		4
.L_2521:
        /*0050*/ 	.byte	0x04, 0x1e
        /*0052*/ 	.short	(.L_2523 - .L_2522)
.L_2522:
        /*0054*/ 	.word	0x00000000


	//----- nvinfo : EIATTR_CBANK_PARAM_SIZE
	.align		4
.L_2523:
        /*0058*/ 	.byte	0x03, 0x19
        /*005a*/ 	.short	0x0220


	//----- nvinfo : EIATTR_PARAM_CBANK
	.align		4
        /*005c*/ 	.byte	0x04, 0x0a
        /*005e*/ 	.short	(.L_2525 - .L_2524)
	.align		4
.L_2524:
        /*0060*/ 	.word	index@(.nv.constant0._ZN2at6native18elementwise_kernelILi128ELi4EZNS0_22gpu_kernel_impl_nocastIZZZNS0_19signbit_kernel_cudaERNS_18TensorIteratorBaseEENKUlvE_clEvENKUlvE2_clEvEUllE_EEvS4_RKT_EUliE_EEviT1_)
        /*0064*/ 	.short	0x0210
        /*0066*/ 	.short	0x0220


	//----- nvinfo : EIATTR_SW_WAR
	.align		4
.L_2525:
        /*0068*/ 	.byte	0x04, 0x36
        /*006a*/ 	.short	(.L_2527 - .L_2526)
.L_2526:
        /*006c*/ 	.word	0x00000008
.L_2527:


//--------------------- .nv.info._ZN2at6native27unrolled_elementwise_kernelIZZZNS0_19signbit_kernel_cudaERNS_18TensorIteratorBaseEENKUlvE_clEvENKUlvE2_clEvEUllE_St5arrayIPcLm2EELi4E23TrivialOffsetCalculatorILi1EjESB_NS0_6memory15LoadWithoutCastENSC_16StoreWithoutCastEEEviT_T0_T2_T3_T4_T5_ --------------------------
	.section	.nv.info._ZN2at6native27unrolled_elementwise_kernelIZZZNS0_19signbit_kernel_cudaERNS_18TensorIteratorBaseEENKUlvE_clEvENKUlvE2_clEvEUllE_St5arrayIPcLm2EELi4E23TrivialOffsetCalculatorILi1EjESB_NS0_6memory15LoadWithoutCastENSC_16StoreWithoutCastEEEviT_T0_T2_T3_T4_T5_,"",@"SHT_CUDA_INFO"
	.sectionflags	@""
	.align	4


	//----- nvinfo : EIATTR_CUDA_API_VERSION
	.align		4
        /*0000*/ 	.byte	0x04, 0x37
        /*0002*/ 	.short	(.L_2529 - .L_2528)
.L_2528:
        /*0004*/ 	.word	0x00000082


	//----- nvinfo : EIATTR_KPARAM_INFO
	.align		4
.L_2529:
        /*0008*/ 	.byte	0x04, 0x17
        /*000a*/ 	.short	(.L_2531 - .L_2530)
.L_2530:
        /*000c*/ 	.word	0x00000000
        /*0010*/ 	.short	0x0006
        /*0012*/ 	.short	0x001b
        /*0014*/ 	.byte	0x00, 0xf0, 0x05, 0x00


	//----- nvinfo : EIATTR_KPARAM_INFO
	.align		4
.L_2531:
        /*0018*/ 	.byte	0x04, 0x17
        /*001a*/ 	.short	(.L_2533 - .L_2532)
.L_2532:
        /*001c*/ 	.word	0x00000000
        /*0020*/ 	.short	0x0005
        /*0022*/ 	.short	0x001a
        /*0024*/ 	.byte	0x00, 0xf0, 0x05, 0x00


	//----- nvinfo : EIATTR_KPARAM_INFO
	.align		4
.L_2533:
        /*0028*/ 	.byte	0x04, 0x17
        /*002a*/ 	.short	(.L_2535 - .L_2534)
.L_2534:
        /*002c*/ 	.word	0x00000000
        /*0030*/ 	.short	0x0004
        /*0032*/ 	.short	0x0019
        /*0034*/ 	.byte	0x00, 0xf0, 0x05, 0x00


	//----- nvinfo : EIATTR_KPARAM_INFO
	.align		4
.L_2535:
        /*0038*/ 	.byte	0x04, 0x17
        /*003a*/ 	.short	(.L_2537 - .L_2536)
.L_2536:
        /*003c*/ 	.word	0x00000000
        /*0040*/ 	.short	0x0003
        /*0042*/ 	.short	0x0018
        /*0044*/ 	.byte	0x00, 0xf0, 0x05, 0x00


	//----- nvinfo : EIATTR_KPARAM_INFO
	.align		4
.L_2537:
        /*0048*/ 	.byte	0x04, 0x17
        /*004a*/ 	.short	(.L_2539 - .L_2538)
.L_2538:
        /*004c*/ 	.word	0x00000000
        /*0050*/ 	.short	0x0002
        /*0052*/ 	.short	0x0008
        /*0054*/ 	.byte	0x00, 0xf0, 0x41, 0x00


	//----- nvinfo : EIATTR_KPARAM_INFO
	.align		4
.L_2539:
        /*0058*/ 	.byte	0x04, 0x17
        /*005a*/ 	.short	(.L_2541 - .L_2540)
.L_2540:
        /*005c*/ 	.word	0x00000000
        /*0060*/ 	.short	0x0001
        /*0062*/ 	.short	0x0004
        /*0064*/ 	.byte	0x00, 0xf0, 0x05, 0x00


	//----- nvinfo : EIATTR_KPARAM_INFO
	.align		4
.L_2541:
        /*0068*/ 	.byte	0x04, 0x17
        /*006a*/ 	.short	(.L_2543 - .L_2542)
.L_2542:
        /*006c*/ 	.word	0x00000000
        /*0070*/ 	.short	0x0000
        /*0072*/ 	.short	0x0000
        /*0074*/ 	.byte	0x00, 0xf0, 0x11, 0x00


	//----- nvinfo : EIATTR_SPARSE_MMA_MASK
	.align		4
.L_2543:
        /*0078*/ 	.byte	0x03, 0x50
        /*007a*/ 	.short	0x0000


	//----- nvinfo : EIATTR_MAXREG_COUNT
	.align		4
        /*007c*/ 	.byte	0x03, 0x1b
        /*007e*/ 	.short	0x00ff


	//----- nvinfo : EIATTR_MERCURY_ISA_VERSION
	.align		4
        /*0080*/ 	.byte	0x03, 0x5f
        /*0082*/ 	.short	0x0101


	//----- nvinfo : EIATTR_EXIT_INSTR_OFFSETS
	.align		4
        /*0084*/ 	.byte	0x04, 0x1c
        /*0086*/ 	.short	(.L_2545 - .L_2544)


	//   ....[0]....
.L_2544:
        /*0088*/ 	.word	0x000003e0


	//   ....[1]....
        /*008c*/ 	.word	0x00000470


	//----- nvinfo : EIATTR_MAX_THREADS
	.align		4
.L_2545:
        /*0090*/ 	.byte	0x04, 0x05
        /*0092*/ 	.short	(.L_2547 - .L_2546)
.L_2546:
        /*0094*/ 	.word	0x00000080
        /*0098*/ 	.word	0x00000001
        /*009c*/ 	.word	0x00000001


	//----- nvinfo : EIATTR_CRS_STACK_SIZE
	.align		4
.L_2547:
        /*00a0*/ 	.byte	0x04, 0x1e
        /*00a2*/ 	.short	(.L_2549 - .L_2548)
.L_2548:
        /*00a4*/ 	.word	0x00000000


	//----- nvinfo : EIATTR_CBANK_PARAM_SIZE
	.align		4
.L_2549:
        /*00a8*/ 	.byte	0x03, 0x19
        /*00aa*/ 	.short	0x001c


	//----- nvinfo : EIATTR_PARAM_CBANK
	.align		4
        /*00ac*/ 	.byte	0x04, 0x0a
        /*00ae*/ 	.short	(.L_2551 - .L_2550)
	.align		4
.L_2550:
        /*00b0*/ 	.word	index@(.nv.constant0._ZN2at6native27unrolled_elementwise_kernelIZZZNS0_19signbit_kernel_cudaERNS_18TensorIteratorBaseEENKUlvE_clEvENKUlvE2_clEvEUllE_St5arrayIPcLm2EELi4E23TrivialOffsetCalculatorILi1EjESB_NS0_6memory15LoadWithoutCastENSC_16StoreWithoutCastEEEviT_T0_T2_T3_T4_T5_)
        /*00b4*/ 	.short	0x0210
        /*00b6*/ 	.short	0x001c


	//----- nvinfo : EIATTR_SW_WAR
	.align		4
.L_2551:
        /*00b8*/ 	.byte	0x04, 0x36
        /*00ba*/ 	.short	(.L_2553 - .L_2552)
.L_2552:
        /*00bc*/ 	.word	0x00000008
.L_2553:


//--------------------- .nv.info._ZN2at6native29vectorized_elementwise_kernelILi2EZZZNS0_19signbit_kernel_cudaERNS_18TensorIteratorBaseEENKUlvE_clEvENKUlvE2_clEvEUllE_St5arrayIPcLm2EEEEviT0_T1_ --------------------------
	.section	.nv.info._ZN2at6native29vectorized_elementwise_kernelILi2EZZZNS0_19signbit_kernel_cudaERNS_18TensorIteratorBaseEENKUlvE_clEvENKUlvE2_clEvEUllE_St5arrayIPcLm2EEEEviT0_T1_,"",@"SHT_CUDA_INFO"
	.sectionflags	@""
	.align	4


	//----- nvinfo : EIATTR_CUDA_API_VERSION
	.align		4
        /*0000*/ 	.byte	0x04, 0x37
        /*0002*/ 	.short	(.L_2555 - .L_2554)
.L_2554:
        /*0004*/ 	.word	0x00000082


	//----- nvinfo : EIATTR_KPARAM_INFO
	.align		4
.L_2555:
        /*0008*/ 	.byte	0x04, 0x17
        /*000a*/ 	.short	(.L_2557 - .L_2556)
.L_2556:
        /*000c*/ 	.word	0x00000000
        /*0010*/ 	.short	0x0002
        /*0012*/ 	.short	0x0008
        /*0014*/ 	.byte	0x00, 0xf0, 0x41, 0x00


	//----- nvinfo : EIATTR_KPARAM_INFO
	.align		4
.L_2557:
        /*0018*/ 	.byte	0x04, 0x17
        /*001a*/ 	.short	(.L_2559 - .L_2558)
.L_2558:
        /*001c*/ 	.word	0x00000000
        /*0020*/ 	.short	0x0001
        /*0022*/ 	.short	0x0004
        /*0024*/ 	.byte	0x00, 0xf0, 0x05, 0x00


	//----- nvinfo : EIATTR_KPARAM_INFO
	.align		4
.L_2559:
        /*0028*/ 	.byte	0x04, 0x17
        /*002a*/ 	.short	(.L_2561 - .L_2560)
.L_2560:
        /*002c*/ 	.word	0x00000000
        /*0030*/ 	.short	0x0000
        /*0032*/ 	.short	0x0000
        /*0034*/ 	.byte	0x00, 0xf0, 0x11, 0x00


	//----- nvinfo : EIATTR_SPARSE_MMA_MASK
	.align		4
.L_2561:
        /*0038*/ 	.byte	0x03, 0x50
        /*003a*/ 	.short	0x0000


	//----- nvinfo : EIATTR_MAXREG_COUNT
	.align		4
        /*003c*/ 	.byte	0x03, 0x1b
        /*003e*/ 	.short	0x00ff


	//----- nvinfo : EIATTR_MERCURY_ISA_VERSION
	.align		4
        /*0040*/ 	.byte	0x03, 0x5f
        /*0042*/ 	.short	0x0101


	//----- nvinfo : EIATTR_EXIT_INSTR_OFFSETS
	.align		4
        /*0044*/ 	.byte	0x04, 0x1c
        /*0046*/ 	.short	(.L_2563 - .L_2562)


	//   ....[0]....
.L_2562:
        /*0048*/ 	.word	0x00000240


	//   ....[1]....
        /*004c*/ 	.word	0x00000a90


	//   ....[2]....
        /*0050*/ 	.word	0x00000af0


	//----- nvinfo : EIATTR_MAX_THREADS
	.align		4
.L_2563:
        /*0054*/ 	.byte	0x04, 0x05
        /*0056*/ 	.short	(.L_2565 - .L_2564)
.L_2564:
        /*0058*/ 	.word	0x00000080
        /*005c*/ 	.word	0x00000001
        /*0060*/ 	.word	0x00000001


	//----- nvinfo : EIATTR_CRS_STACK_SIZE
	.align		4
.L_2565:
        /*0064*/ 	.byte	0x04, 0x1e
        /*0066*/ 	.short	(.L_2567 - .L_2566)
.L_2566:
        /*0068*/ 	.word	0x00000000


	//----- nvinfo : EIATTR_CBANK_PARAM_SIZE
	.align		4
.L_2567:
        /*006c*/ 	.byte	0x03, 0x19
        /*006e*/ 	.short	0x0018


	//----- nvinfo : EIATTR_PARAM_CBANK
	.align		4
        /*0070*/ 	.byte	0x04, 0x0a
        /*0072*/ 	.short	(.L_2569 - .L_2568)
	.align		4
.L_2568:
        /*0074*/ 	.word	index@(.nv.constant0._ZN2at6native29vectorized_elementwise_kernelILi2EZZZNS0_19signbit_kernel_cudaERNS_18TensorIteratorBaseEENKUlvE_clEvENKUlvE2_clEvEUllE_St5arrayIPcLm2EEEEviT0_T1_)
        /*0078*/ 	.short	0x0210
        /*007a*/ 	.short	0x0018


	//----- nvinfo : EIATTR_SW_WAR
	.align		4
.L_2569:
        /*007c*/ 	.byte	0x04, 0x36
        /*007e*/ 	.short	(.L_2571 - .L_2570)
.L_2570:
        /*0080*/ 	.word	0x00000008
.L_2571:


//--------------------- .nv.info._ZN2at6native29vectorized_elementwise_kernelILi4EZZZNS0_19signbit_kernel_cudaERNS_18TensorIteratorBaseEENKUlvE_clEvENKUlvE2_clEvEUllE_St5arrayIPcLm2EEEEviT0_T1_ --------------------------
	.section	.nv.info._ZN2at6native29vectorized_elementwise_kernelILi4EZZZNS0_19signbit_kernel_cudaERNS_18TensorIteratorBaseEENKUlvE_clEvENKUlvE2_clEvEUllE_St5arrayIPcLm2EEEEviT0_T1_,"",@"SHT_CUDA_INFO"
	.sectionflags	@""
	.align	4


	//----- nvinfo : EIATTR_CUDA_API_VERSION
	.align		4
        /*0000*/ 	.byte	0x04, 0x37
        /*0002*/ 	.short	(.L_2573 - .L_2572)
.L_2572:
        /*0004*/ 	.word	0x00000082


	//----- nvinfo : EIATTR_KPARAM_INFO
	.align		4
.L_2573:
        /*0008*/ 	.byte	0x04, 0x17
        /*000a*/ 	.short	(.L_2575 - .L_2574)
.L_2574:
        /*000c*/ 	.word	0x00000000
        /*0010*/ 	.short	0x0002
        /*0012*/ 	.short	0x0008
        /*0014*/ 	.byte	0x00, 0xf0, 0x41, 0x00


	//----- nvinfo : EIATTR_KPARAM_INFO
	.align		4
.L_2575:
        /*0018*/ 	.byte	0x04, 0x17
        /*001a*/ 	.short	(.L_2577 - .L_2576)
.L_2576:
        /*001c*/ 	.word	0x00000000
        /*0020*/ 	.short	0x0001
        /*0022*/ 	.short	0x0004
        /*0024*/ 	.byte	0x00, 0xf0, 0x05, 0x00


	//----- nvinfo : EIATTR_KPARAM_INFO
	.align		4
.L_2577:
        /*0028*/ 	.byte	0x04, 0x17
        /*002a*/ 	.short	(.L_2579 - .L_2578)
.L_2578:
        /*002c*/ 	.word	0x00000000
        /*0030*/ 	.short	0x0000
        /*0032*/ 	.short	0x0000
        /*0034*/ 	.byte	0x00, 0xf0, 0x11, 0x00


	//----- nvinfo : EIATTR_SPARSE_MMA_MASK
	.align		4
.L_2579:
        /*0038*/ 	.byte	0x03, 0x50
        /*003a*/ 	.short	0x0000


	//----- nvinfo : EIATTR_MAXREG_COUNT
	.align		4
        /*003c*/ 	.byte	0x03, 0x1b
        /*003e*/ 	.short	0x00ff


	//----- nvinfo : EIATTR_MERCURY_ISA_VERSION
	.align		4
        /*0040*/ 	.byte	0x03, 0x5f
        /*0042*/ 	.short	0x0101


	//----- nvinfo : EIATTR_EXIT_INSTR_OFFSETS
	.align		4
        /*0044*/ 	.byte	0x04, 0x1c
        /*0046*/ 	.short	(.L_2581 - .L_2580)


	//   ....[0]....
.L_2580:
        /*0048*/ 	.word	0x00000240


	//   ....[1]....
        /*004c*/ 	.word	0x00000a90


	//   ....[2]....
        /*0050*/ 	.word	0x00000af0


	//----- nvinfo : EIATTR_MAX_THREADS
	.align		4
.L_2581:
        /*0054*/ 	.byte	0x04, 0x05
        /*0056*/ 	.short	(.L_2583 - .L_2582)
.L_2582:
        /*0058*/ 	.word	0x00000080
        /*005c*/ 	.word	0x00000001
        /*0060*/ 	.word	0x00000001


	//----- nvinfo : EIATTR_CRS_STACK_SIZE
	.align		4
.L_2583:
        /*0064*/ 	.byte	0x04, 0x1e
        /*0066*/ 	.short	(.L_2585 - .L_2584)
.L_2584:
        /*0068*/ 	.word	0x00000000


	//----- nvinfo : EIATTR_CBANK_PARAM_SIZE
	.align		4
.L_2585:
        /*006c*/ 	.byte	0x03, 0x19
        /*006e*/ 	.short	0x0018


	//----- nvinfo : EIATTR_PARAM_CBANK
	.align		4
        /*0070*/ 	.byte	0x04, 0x0a
        /*0072*/ 	.short	(.L_2587 - .L_2586)
	.align		4
.L_2586:
        /*0074*/ 	.word	index@(.nv.constant0._ZN2at6native29vectorized_elementwise_kernelILi4EZZZNS0_19signbit_kernel_cudaERNS_18TensorIteratorBaseEENKUlvE_clEvENKUlvE2_clEvEUllE_St5arrayIPcLm2EEEEviT0_T1_)
        /*0078*/ 	.short	0x0210
        /*007a*/ 	.short	0x0018


	//----- nvinfo : EIATTR_SW_WAR
	.align		4
.L_2587:
        /*007c*/ 	.byte	0x04, 0x36
        /*007e*/ 	.short	(.L_2589 - .L_2588)
.L_2588:
        /*0080*/ 	.word	0x00000008
.L_2589:


//--------------------- .nv.info._ZN2at6native29vectorized_elementwise_kernelILi8EZZZNS0_19signbit_kernel_cudaERNS_18TensorIteratorBaseEENKUlvE_clEvENKUlvE2_clEvEUllE_St5arrayIPcLm2EEEEviT0_T1_ --------------------------
	.section	.nv.info._ZN2at6native29vectorized_elementwise_kernelILi8EZZZNS0_19signbit_kernel_cudaERNS_18TensorIteratorBaseEENKUlvE_clEvENKUlvE2_clEvEUllE_St5arrayIPcLm2EEEEviT0_T1_,"",@"SHT_CUDA_INFO"
	.sectionflags	@""
	.align	4


	//----- nvinfo : EIATTR_CUDA_API_VERSION
	.align		4
        /*0000*/ 	.byte	0x04, 0x37
        /*0002*/ 	.short	(.L_2591 - .L_2590)
.L_2590:
        /*0004*/ 	.word	0x00000082


	//----- nvinfo : EIATTR_KPARAM_INFO
	.align		4
.L_2591:
        /*0008*/ 	.byte	0x04, 0x17
        /*000a*/ 	.short	(.L_2593 - .L_2592)
.L_2592:
        /*000c*/ 	.word	0x00000000
        /*0010*/ 	.short	0x0002
        /*0012*/ 	.short	0x0008
        /*0014*/ 	.byte	0x00, 0xf0, 0x41, 0x00


	//----- nvinfo : EIATTR_KPARAM_INFO
	.align		4
.L_2593:
        /*0018*/ 	.byte	0x04, 0x17
        /*001a*/ 	.short	(.L_2595 - .L_2594)
.L_2594:
        /*001c*/ 	.word	0x00000000
        /*0020*/ 	.short	0x0001
        /*0022*/ 	.short	0x0004
        /*0024*/ 	.byte	0x00, 0xf0, 0x05, 0x00


	//----- nvinfo : EIATTR_KPARAM_INFO
	.align		4
.L_2595:
        /*0028*/ 	.byte	0x04, 0x17
        /*002a*/ 	.short	(.L_2597 - .L_2596)
.L_2596:
        /*002c*/ 	.word	0x00000000
        /*0030*/ 	.short	0x0000
        /*0032*/ 	.short	0x0000
        /*0034*/ 	.byte	0x00, 0xf0, 0x11, 0x00


	//----- nvinfo : EIATTR_SPARSE_MMA_MASK
	.align		4
.L_2597:
        /*0038*/ 	.byte	0x03, 0x50
        /*003a*/ 	.short	0x0000


	//----- nvinfo : EIATTR_MAXREG_COUNT
	.align		4
        /*003c*/ 	.byte	0x03, 0x1b
        /*003e*/ 	.short	0x00ff


	//----- nvinfo : EIATTR_MERCURY_ISA_VERSION
	.align		4
        /*0040*/ 	.byte	0x03, 0x5f
        /*0042*/ 	.short	0x0101


	//----- nvinfo : EIATTR_EXIT_INSTR_OFFSETS
	.align		4
        /*0044*/ 	.byte	0x04, 0x1c
        /*0046*/ 	.short	(.L_2599 - .L_2598)


	//   ....[0]....
.L_2598:
        /*0048*/ 	.word	0x00000270


	//   ....[1]....
        /*004c*/ 	.word	0x00000ac0


	//   ....[2]....
        /*0050*/ 	.word	0x00000b20


	//----- nvinfo : EIATTR_MAX_THREADS
	.align		4
.L_2599:
        /*0054*/ 	.byte	0x04, 0x05
        /*0056*/ 	.short	(.L_2601 - .L_2600)
.L_2600:
        /*0058*/ 	.word	0x00000080
        /*005c*/ 	.word	0x00000001
        /*0060*/ 	.word	0x00000001


	//----- nvinfo : EIATTR_CRS_STACK_SIZE
	.align		4
.L_2601:
        /*0064*/ 	.byte	0x04, 0x1e
        /*0066*/ 	.short	(.L_2603 - .L_2602)
.L_2602:
        /*0068*/ 	.word	0x00000000


	//----- nvinfo : EIATTR_CBANK_PARAM_SIZE
	.align		4
.L_2603:
        /*006c*/ 	.byte	0x03, 0x19
        /*006e*/ 	.short	0x0018


	//----- nvinfo : EIATTR_PARAM_CBANK
	.align		4
        /*0070*/ 	.byte	0x04, 0x0a
        /*0072*/ 	.short	(.L_2605 - .L_2604)
	.align		4
.L_2604:
        /*0074*/ 	.word	index@(.nv.constant0._ZN2at6native29vectorized_elementwise_kernelILi8EZZZNS0_19signbit_kernel_cudaERNS_18TensorIteratorBaseEENKUlvE_clEvENKUlvE2_clEvEUllE_St5arrayIPcLm2EEEEviT0_T1_)
        /*0078*/ 	.short	0x0210
        /*007a*/ 	.short	0x0018


	//----- nvinfo : EIATTR_SW_WAR
	.align		4
.L_2605:
        /*007c*/ 	.byte	0x04, 0x36
        /*007e*/ 	.short	(.L_2607 - .L_2606)
.L_2606:
        /*0080*/ 	.word	0x00000008
.L_2607:


//--------------------- .nv.info._ZN2at6native18elementwise_kernelILi128ELi4EZNS0_15gpu_kernel_implIZZZNS0_19signbit_kernel_cudaERNS_18TensorIteratorBaseEENKUlvE_clEvENKUlvE1_clEvEUliE_EEvS4_RKT_EUliE_EEviT1_ --------------------------
	.section	.nv.info._ZN2at6native18elementwise_kernelILi128ELi4EZNS0_15gpu_kernel_implIZZZNS0_19signbit_kernel_cudaERNS_18TensorIteratorBaseEENKUlvE_clEvENKUlvE1_clEvEUliE_EEvS4_RKT_EUliE_EEviT1_,"",@"SHT_CUDA_INFO"
	.sectionflags	@""
	.align	4


	//----- nvinfo : EIATTR_CUDA_API_VERSION
	.align		4
        /*0000*/ 	.byte	0x04, 0x37
        /*0002*/ 	.short	(.L_2609 - .L_2608)
.L_2608:
        /*0004*/ 	.word	0x00000082


	//----- nvinfo : EIATTR_KPARAM_INFO
	.align		4
.L_2609:
        /*0008*/ 	.byte	0x04, 0x17
        /*000a*/ 	.short	(.L_2611 - .L_2610)
.L_2610:
        /*000c*/ 	.word	0x00000000
        /*0010*/ 	.short	0x0001
        /*0012*/ 	.short	0x0008
        /*0014*/ 	.byte	0x00, 0xf0, 0x61, 0x08


	//----- nvinfo : EIATTR_KPARAM_INFO
	.align		4
.L_2611:
        /*0018*/ 	.byte	0x04, 0x17
        /*001a*/ 	.short	(.L_2613 - .L_2612)
.L_2612:
        /*001c*/ 	.word	0x00000000
        /*0020*/ 	.short	0x0000
        /*0022*/ 	.short	0x0000
        /*0024*/ 	.byte	0x00, 0xf0, 0x11, 0x00


	//----- nvinfo : EIATTR_SPARSE_MMA_MASK
	.align		4
.L_2613:
        /*0028*/ 	.byte	0x03, 0x50
        /*002a*/ 	.short	0x0000


	//----- nvinfo : EIATTR_MAXREG_COUNT
	.align		4
        /*002c*/ 	.byte	0x03, 0x1b
        /*002e*/ 	.short	0x0080


	//----- nvinfo : EIATTR_EXTERNS
	.align		4
        /*0030*/ 	.byte	0x04, 0x0f
        /*0032*/ 	.short	(.L_2615 - .L_2614)


	//   ....[0]....
	.align		4
.L_2614:
        /*0034*/ 	.word	index@(__assertfail)


	//----- nvinfo : EIATTR_MERCURY_ISA_VERSION
	.align		4
.L_2615:
        /*0038*/ 	.byte	0x03, 0x5f
        /*003a*/ 	.short	0x0101


	//----- nvinfo : EIATTR_SYSCALL_OFFSETS
	.align		4
        /*003c*/ 	.byte	0x04, 0x46
        /*003e*/ 	.short	(.L_2617 - .L_2616)


	//   ....[0]....
.L_2616:
        /*0040*/ 	.word	0x00002170


	//   ....[1]....
        /*0044*/ 	.word	0x00002f90


	//   ....[2]....
        /*0048*/ 	.word	0x00005130


	//   ....[3]....
        /*004c*/ 	.word	0x00005f50


	//   ....[4]....
        /*0050*/ 	.word	0x000080e0


	//   ....[5]....
        /*0054*/ 	.word	0x00008f00


	//   ....[6]....
        /*0058*/ 	.word	0x0000b080


	//   ....[7]....
        /*005c*/ 	.word	0x0000bea0


	//----- nvinfo : EIATTR_EXIT_INSTR_OFFSETS
	.align		4
.L_2617:
        /*0060*/ 	.byte	0x04, 0x1c
        /*0062*/ 	.short	(.L_2619 - .L_2618)


	//   ....[0]....
.L_2618:
        /*0064*/ 	.word	0x00008fa0


	//   ....[1]....
        /*0068*/ 	.word	0x0000b1b0


	//   ....[2]....
        /*006c*/ 	.word	0x0000b1d0


	//   ....[3]....
        /*0070*/ 	.word	0x0000b260


	//   ....[4]....
        /*0074*/ 	.word	0x0000b280


	//   ....[5]....
        /*0078*/ 	.word	0x0000b2a0


	//   ....[6]....
        /*007c*/ 	.word	0x0000b330


	//   ....[7]....
        /*0080*/ 	.word	0x0000b370


	//   ....[8]....
        /*0084*/ 	.word	0x0000b410


	//   ....[9]....
        /*0088*/ 	.word	0x0000b460


	//   ....[10]....
        /*008c*/ 	.word	0x0000b490


	//   ....[11]....
        /*0090*/ 	.word	0x0000b530


	//   ....[12]....
        /*0094*/ 	.word	0x0000b570


	//   ....[13]....
        /*0098*/ 	.word	0x0000b700


	//   ....[14]....
        /*009c*/ 	.word	0x0000b860


	//   ....[15]....
        /*00a0*/ 	.word	0x0000b8a0


	//   ....[16]....
        /*00a4*/ 	.word	0x0000b940


	//   ....[17]....
        /*00a8*/ 	.word	0x0000bac0


	//   ....[18]....
        /*00ac*/ 	.word	0x0000bc40


	//   ....[19]....
        /*00b0*/ 	.word	0x0000bda0


	//   ....[20]....
        /*00b4*/ 	.word	0x0000beb0


	//   ....[21]....
        /*00b8*/ 	.word	0x0000bee0


	//   ....[22]....
        /*00bc*/ 	.word	0x0000bf00


	//----- nvinfo : EIATTR_MAX_THREADS
	.align		4
.L_2619:
        /*00c0*/ 	.byte	0x04, 0x05
        /*00c2*/ 	.short	(.L_2621 - .L_2620)
.L_2620:
        /*00c4*/ 	.word	0x00000080
        /*00c8*/ 	.word	0x00000001
        /*00cc*/ 	.word	0x00000001


	//----- nvinfo : EIATTR_CRS_STACK_SIZE
	.align		4
.L_2621:
        /*00d0*/ 	.byte	0x04, 0x1e
        /*00d2*/ 	.short	(.L_2623 - .L_2622)
.L_2622:
        /*00d4*/ 	.word	0x00000000


	//----- nvinfo : EIATTR_CBANK_PARAM_SIZE
	.align		4
.L_2623:
        /*00d8*/ 	.byte	0x03, 0x19
        /*00da*/ 	.short	0x0220


	//----- nvinfo : EIATTR_PARAM_CBANK
	.align		4
        /*00dc*/ 	.byte	0x04, 0x0a
        /*00de*/ 	.short	(.L_2625 - .L_2624)
	.align		4
.L_2624:
        /*00e0*/ 	.word	index@(.nv.constant0._ZN2at6native18elementwise_kernelILi128ELi4EZNS0_15gpu_kernel_implIZZZNS0_19signbit_kernel_cudaERNS_18TensorIteratorBaseEENKUlvE_clEvENKUlvE1_clEvEUliE_EEvS4_RKT_EUliE_EEviT1_)
        /*00e4*/ 	.short	0x0210
        /*00e6*/ 	.short	0x0220


	//----- nvinfo : EIATTR_SW_WAR
	.align		4
.L_2625:
        /*00e8*/ 	.byte	0x04, 0x36
        /*00ea*/ 	.short	(.L_2627 - .L_2626)
.L_2626:
        /*00ec*/ 	.word	0x00000008
.L_2627:


//--------------------- .nv.info._ZN2at6native27unrolled_elementwise_kernelIZZZNS0_19signbit_kernel_cudaERNS_18TensorIteratorBaseEENKUlvE_clEvENKUlvE1_clEvEUliE_St5arrayIPcLm2EELi4E23TrivialOffsetCalculatorILi1EjESB_NS0_6memory12LoadWithCastILi1EEENSC_13StoreWithCastILi1EEEEEviT_T0_T2_T3_T4_T5_ --------------------------
	.section	.nv.info._ZN2at6native27unrolled_elementwise_kernelIZZZNS0_19signbit_kernel_cudaERNS_18TensorIteratorBaseEENKUlvE_clEvENKUlvE1_clEvEUliE_St5arrayIPcLm2EELi4E23TrivialOffsetCalculatorILi1EjESB_NS0_6memory12LoadWithCastILi1EEENSC_13StoreWithCastILi1EEEEEviT_T0_T2_T3_T4_T5_,"",@"SHT_CUDA_INFO"
	.sectionflags	@""
	.align	4


	//----- nvinfo : EIATTR_CUDA_API_VERSION
	.align		4
        /*0000*/ 	.byte	0x04, 0x37
        /*0002*/ 	.short	(.L_2629 - .L_2628)
.L_2628:
        /*0004*/ 	.word	0x00000082


	//----- nvinfo : EIATTR_KPARAM_INFO
	.align		4
.L_2629:
        /*0008*/ 	.byte	0x04, 0x17
        /*000a*/ 	.short	(.L_2631 - .L_2630)
.L_2630:
        /*000c*/ 	.word	0x00000000
        /*0010*/ 	.short	0x0006
        /*0012*/ 	.short	0x0024
        /*0014*/ 	.byte	0x00, 0xf0, 0x21, 0x00


	//----- nvinfo : EIATTR_KPARAM_INFO
	.align		4
.L_2631:
        /*0018*/ 	.byte	0x04, 0x17
        /*001a*/ 	.short	(.L_2633 - .L_2632)
.L_2632:
        /*001c*/ 	.word	0x00000000
        /*0020*/ 	.short	0x0005
        /*0022*/ 	.short	0x001c
        /*0024*/ 	.byte	0x00, 0xf0, 0x21, 0x00


	//----- nvinfo : EIATTR_KPARAM_INFO
	.align		4
.L_2633:
        /*0028*/ 	.byte	0x04, 0x17
        /*002a*/ 	.short	(.L_2635 - .L_2634)
.L_2634:
        /*002c*/ 	.word	0x00000000
        /*0030*/ 	.short	0x0004
        /*0032*/ 	.short	0x0019
        /*0034*/ 	.byte	0x00, 0xf0, 0x05, 0x00


	//----- nvinfo : EIATTR_KPARAM_INFO
	.align		4
.L_2635:
        /*0038*/ 	.byte	0x04, 0x17
        /*003a*/ 	.short	(.L_2637 - .L_2636)
.L_2636:
        /*003c*/ 	.word	0x00000000
        /*0040*/ 	.short	0x0003
        /*0042*/ 	.short	0x0018
        /*0044*/ 	.byte	0x00, 0xf0, 0x05, 0x00


	//----- nvinfo : EIATTR_KPARAM_INFO
	.align		4
.L_2637:
        /*0048*/ 	.byte	0x04, 0x17
        /*004a*/ 	.short	(.L_2639 - .L_2638)
.L_2638:
        /*004c*/ 	.word	0x00000000
        /*0050*/ 	.short	0x0002
        /*0052*/ 	.short	0x0008
        /*0054*/ 	.byte	0x00, 0xf0, 0x41, 0x00


	//----- nvinfo : EIATTR_KPARAM_INFO
	.align		4
.L_2639:
        /*0058*/ 	.byte	0x04, 0x17
        /*005a*/ 	.short	(.L_2641 - .L_2640)
.L_2640:
        /*005c*/ 	.word	0x00000000
        /*0060*/ 	.short	0x0001
        /*0062*/ 	.short	0x0004
        /*0064*/ 	.byte	0x00, 0xf0, 0x05, 0x00


	//----- nvinfo : EIATTR_KPARAM_INFO
	.align		4
.L_2641:
        /*0068*/ 	.byte	0x04, 0x17
        /*006a*/ 	.short	(.L_2643 - .L_2642)
.L_2642:
        /*006c*/ 	.word	0x00000000
        /*0070*/ 	.short	0x0000
        /*0072*/ 	.short	0x0000
        /*0074*/ 	.byte	0x00, 0xf0, 0x11, 0x00


	//----- nvinfo : EIATTR_SPARSE_MMA_MASK
	.align		4
.L_2643:
        /*0078*/ 	.byte	0x03, 0x50
        /*007a*/ 	.short	0x0000


	//----- nvinfo : EIATTR_MAXREG_COUNT
	.align		4
        /*007c*/ 	.byte	0x03, 0x1b
        /*007e*/ 	.short	0x00ff


	//----- nvinfo : EIATTR_EXTERNS
	.align		4
        /*0080*/ 	.byte	0x04, 0x0f
        /*0082*/ 	.short	(.L_2645 - .L_2644)


	//   ....[0]....
	.align		4
.L_2644:
        /*0084*/ 	.word	index@(__assertfail)


	//----- nvinfo : EIATTR_MERCURY_ISA_VERSION
	.align		4
.L_2645:
        /*0088*/ 	.byte	0x03, 0x5f
        /*008a*/ 	.short	0x0101


	//----- nvinfo : EIATTR_SYSCALL_OFFSETS
	.align		4
        /*008c*/ 	.byte	0x04, 0x46
        /*008e*/ 	.short	(.L_2647 - .L_2646)


	//   ....[0]....
.L_2646:
        /*0090*/ 	.word	0x00000ea0


	//   ....[1]....
        /*0094*/ 	.word	0x00001d30


	//   ....[2]....
        /*0098*/ 	.word	0x00002bd0


	//   ....[3]....
        /*009c*/ 	.word	0x00003a30


	//   ....[4]....
        /*00a0*/ 	.word	0x00004970


	//   ....[5]....
        /*00a4*/ 	.word	0x00005850


	//   ....[6]....
        /*00a8*/ 	.word	0x00006720


	//   ....[7]....
        /*00ac*/ 	.word	0x000075e0


	//----- nvinfo : EIATTR_EXIT_INSTR_OFFSETS
	.align		4
.L_2647:
        /*00b0*/ 	.byte	0x04, 0x1c
        /*00b2*/ 	.short	(.L_2649 - .L_2648)


	//   ....[0]....
.L_2648:
        /*00b4*/ 	.word	0x000067c0


	//   ....[1]....
        /*00b8*/ 	.word	0x000068f0


	//   ....[2]....
        /*00bc*/ 	.word	0x00006910


	//   ....[3]....
        /*00c0*/ 	.word	0x000069a0


	//   ....[4]....
        /*00c4*/ 	.word	0x000069c0


	//   ....[5]....
        /*00c8*/ 	.word	0x000069e0


	//   ....[6]....
        /*00cc*/ 	.word	0x00006a70


	//   ....[7]....
        /*00d0*/ 	.word	0x00006ab0


	//   ....[8]....
        /*00d4*/ 	.word	0x00006b50


	//   ....[9]....
        /*00d8*/ 	.word	0x00006ba0


	//   ....[10]....
        /*00dc*/ 	.word	0x00006bd0


	//   ....[11]....
        /*00e0*/ 	.word	0x00006c70


	//   ....[12]....
        /*00e4*/ 	.word	0x00006cb0


	//   ....[13]....
        /*00e8*/ 	.word	0x00006e40


	//   ....[14]....
        /*00ec*/ 	.word	0x00006fa0


	//   ....[15]....
        /*00f0*/ 	.word	0x00006fe0


	//   ....[16]....
        /*00f4*/ 	.word	0x00007080


	//   ....[17]....
        /*00f8*/ 	.word	0x00007200


	//   ....[18]....
        /*00fc*/ 	.word	0x00007380


	//   ....[19]....
        /*0100*/ 	.word	0x000074e0


	//   ....[20]....
        /*0104*/ 	.word	0x000075f0


	//   ....[21]....
        /*0108*/ 	.word	0x00007620


	//   ....[22]....
        /*010c*/ 	.word	0x00007640


	//----- nvinfo : EIATTR_MAX_THREADS
	.align		4
.L_2649:
        /*0110*/ 	.byte	0x04, 0x05
        /*0112*/ 	.short	(.L_2651 - .L_2650)
.L_2650:
        /*0114*/ 	.word	0x00000080
        /*0118*/ 	.word	0x00000001
        /*011c*/ 	.word	0x00000001


	//----- nvinfo : EIATTR_CRS_STACK_SIZE
	.align		4
.L_2651:
        /*0120*/ 	.byte	0x04, 0x1e
        /*0122*/ 	.short	(.L_2653 - .L_2652)
.L_2652:
        /*0124*/ 	.word	0x00000000


	//----- nvinfo : EIATTR_CBANK_PARAM_SIZE
	.align		4
.L_2653:
        /*0128*/ 	.byte	0x03, 0x19
        /*012a*/ 	.short	0x002c


	//----- nvinfo : EIATTR_PARAM_CBANK
	.align		4
        /*012c*/ 	.byte	0x04, 0x0a
        /*012e*/ 	.short	(.L_2655 - .L_2654)
	.align		4
.L_2654:
        /*0130*/ 	.word	index@(.nv.constant0._ZN2at6native27unrolled_elementwise_kernelIZZZNS0_19signbit_kernel_cudaERNS_18TensorIteratorBaseEENKUlvE_clEvENKUlvE1_clEvEUliE_St5arrayIPcLm2EELi4E23TrivialOffsetCalculatorILi1EjESB_NS0_6memory12LoadWithCastILi1EEENSC_13StoreWithCastILi1EEEEEviT_T0_T2_T3_T4_T5_)
        /*0134*/ 	.short	0x0210
        /*0136*/ 	.short	0x002c


	//----- nvinfo : EIATTR_SW_WAR
	.align		4
.L_2655:
        /*0138*/ 	.byte	0x04, 0x36
        /*013a*/ 	.short	(.L_2657 - .L_2656)
.L_2656:
        /*013c*/ 	.word	0x00000008
.L_2657:


//--------------------- .nv.info._ZN2at6native18elementwise_kernelILi128ELi4EZNS0_22gpu_kernel_impl_nocastIZZZNS0_19signbit_kernel_cudaERNS_18TensorIteratorBaseEENKUlvE_clEvENKUlvE1_clEvEUliE_EEvS4_RKT_EUliE_EEviT1_ --------------------------
	.section	.nv.info._ZN2at6native18elementwise_kernelILi128ELi4EZNS0_22gpu_kernel_impl_nocastIZZZNS0_19signbit_kernel_cudaERNS_18TensorIteratorBaseEENKUlvE_clEvENKUlvE1_clEvEUliE_EEvS4_RKT_EUliE_EEviT1_,"",@"SHT_CUDA_INFO"
	.sectionflags	@""
	.align	4


	//----- nvinfo : EIATTR_CUDA_API_VERSION
	.align		4
        /*0000*/ 	.byte	0x04, 0x37
        /*0002*/ 	.short	(.L_2659 - .L_2658)
.L_2658:
        /*0004*/ 	.word	0x00000082


	//----- nvinfo : EIATTR_KPARAM_INFO
	.align		4
.L_2659:
        /*0008*/ 	.byte	0x04, 0x17
        /*000a*/ 	.short	(.L_2661 - .L_2660)
.L_2660:
        /*000c*/ 	.word	0x00000000
        /*0010*/ 	.short	0x0001
        /*0012*/ 	.short	0x0008
        /*0014*/ 	.byte	0x00, 0xf0, 0x61, 0x08


	//----- nvinfo : EIATTR_KPARAM_INFO
	.align		4
.L_2661:
        /*0018*/ 	.byte	0x04, 0x17
        /*001a*/ 	.short	(.L_2663 - .L_2662)
.L_2662:
        /*001c*/ 	.word	0x00000000
        /*0020*/ 	.short	0x0000
        /*0022*/ 	.short	0x0000
        /*0024*/ 	.byte	0x00, 0xf0, 0x11, 0x00


	//----- nvinfo : EIATTR_SPARSE_MMA_MASK
	.align		4
.L_2663:
        /*0028*/ 	.byte	0x03, 0x50
        /*002a*/ 	.short	0x0000


	//----- nvinfo : EIATTR_MAXREG_COUNT
	.align		4
        /*002c*/ 	.byte	0x03, 0x1b
        /*002e*/ 	.short	0x0080


	//----- nvinfo : EIATTR_MERCURY_ISA_VERSION
	.align		4
        /*0030*/ 	.byte	0x03, 0x5f
        /*0032*/ 	.short	0x0101


	//----- nvinfo : EIATTR_EXIT_INSTR_OFFSETS
	.align		4
        /*0034*/ 	.byte	0x04, 0x1c
        /*0036*/ 	.short	(.L_2665 - .L_2664)


	//   ....[0]....
.L_2664:
        /*0038*/ 	.word	0x00003b90


	//   ....[1]....
        /*003c*/ 	.word	0x00004f10


	//----- nvinfo : EIATTR_MAX_THREADS
	.align		4
.L_2665:
        /*0040*/ 	.byte	0x04, 0x05
        /*0042*/ 	.short	(.L_2667 - .L_2666)
.L_2666:
        /*0044*/ 	.word	0x00000080
        /*0048*/ 	.word	0x00000001
        /*004c*/ 	.word	0x00000001


	//----- nvinfo : EIATTR_CRS_STACK_SIZE
	.align		4
.L_2667:
        /*0050*/ 	.byte	0x04, 0x1e
        /*0052*/ 	.short	(.L_2669 - .L_2668)
.L_2668:
        /*0054*/ 	.word	0x00000000


	//----- nvinfo : EIATTR_CBANK_PARAM_SIZE
	.align		4
.L_2669:
        /*0058*/ 	.byte	0x03, 0x19
        /*005a*/ 	.short	0x0220


	//----- nvinfo : EIATTR_PARAM_CBANK
	.align		4
        /*005c*/ 	.byte	0x04, 0x0a
        /*005e*/ 	.short	(.L_2671 - .L_2670)
	.align		4
.L_2670:
        /*0060*/ 	.word	index@(.nv.constant0._ZN2at6native18elementwise_kernelILi128ELi4EZNS0_22gpu_kernel_impl_nocastIZZZNS0_19signbit_kernel_cudaERNS_18TensorIteratorBaseEENKUlvE_clEvENKUlvE1_clEvEUliE_EEvS4_RKT_EUliE_EEviT1_)
        /*0064*/ 	.short	0x0210
        /*0066*/ 	.short	0x0220


	//----- nvinfo : EIATTR_SW_WAR
	.align		4
.L_2671:
        /*0068*/ 	.byte	0x04, 0x36
        /*006a*/ 	.short	(.L_2673 - .L_2672)
.L_2672:
        /*006c*/ 	.word	0x00000008
.L_2673:


//--------------------- .nv.info._ZN2at6native27unrolled_elementwise_kernelIZZZNS0_19signbit_kernel_cudaERNS_18TensorIteratorBaseEENKUlvE_clEvENKUlvE1_clEvEUliE_St5arrayIPcLm2EELi4E23TrivialOffsetCalculatorILi1EjESB_NS0_6memory15LoadWithoutCastENSC_16StoreWithoutCastEEEviT_T0_T2_T3_T4_T5_ --------------------------
	.section	.nv.info._ZN2at6native27unrolled_elementwise_kernelIZZZNS0_19signbit_kernel_cudaERNS_18TensorIteratorBaseEENKUlvE_clEvENKUlvE1_clEvEUliE_St5arrayIPcLm2EELi4E23TrivialOffsetCalculatorILi1EjESB_NS0_6memory15LoadWithoutCastENSC_16StoreWithoutCastEEEviT_T0_T2_T3_T4_T5_,"",@"SHT_CUDA_INFO"
	.sectionflags	@""
	.align	4


	//----- nvinfo : EIATTR_CUDA_API_VERSION
	.align		4
        /*0000*/ 	.byte	0x04, 0x37
        /*0002*/ 	.short	(.L_2675 - .L_2674)
.L_2674:
        /*0004*/ 	.word	0x00000082


	//----- nvinfo : EIATTR_KPARAM_INFO
	.align		4
.L_2675:
        /*0008*/ 	.byte	0x04, 0x17
        /*000a*/ 	.short	(.L_2677 - .L_2676)
.L_2676:
        /*000c*/ 	.word	0x00000000
        /*0010*/ 	.short	0x0006
        /*0012*/ 	.short	0x001b
        /*0014*/ 	.byte	0x00, 0xf0, 0x05, 0x00


	//----- nvinfo : EIATTR_KPARAM_INFO
	.align		4
.L_2677:
        /*0018*/ 	.byte	0x04, 0x17
        /*001a*/ 	.short	(.L_2679 - .L_2678)
.L_2678:
        /*001c*/ 	.word	0x00000000
        /*0020*/ 	.short	0x0005
        /*0022*/ 	.short	0x001a
        /*0024*/ 	.byte	0x00, 0xf0, 0x05, 0x00


	//----- nvinfo : EIATTR_KPARAM_INFO
	.align		4
.L_2679:
        /*0028*/ 	.byte	0x04, 0x17
        /*002a*/ 	.short	(.L_2681 - .L_2680)
.L_2680:
        /*002c*/ 	.word	0x00000000
        /*0030*/ 	.short	0x0004
        /*0032*/ 	.short	0x0019
        /*0034*/ 	.byte	0x00, 0xf0, 0x05, 0x00


	//----- nvinfo : EIATTR_KPARAM_INFO
	.align		4
.L_2681:
        /*0038*/ 	.byte	0x04, 0x17
        /*003a*/ 	.short	(.L_2683 - .L_2682)
.L_2682:
        /*003c*/ 	.word	0x00000000
        /*0040*/ 	.short	0x0003
        /*0042*/ 	.short	0x0018
        /*0044*/ 	.byte	0x00, 0xf0, 0x05, 0x00


	//----- nvinfo : EIATTR_KPARAM_INFO
	.align		4
.L_2683:
        /*0048*/ 	.byte	0x04, 0x17
        /*004a*/ 	.short	(.L_2685 - .L_2684)
.L_2684:
        /*004c*/ 	.word	0x00000000
        /*0050*/ 	.short	0x0002
        /*0052*/ 	.short	0x0008
        /*0054*/ 	.byte	0x00, 0xf0, 0x41, 0x00


	//----- nvinfo : EIATTR_KPARAM_INFO
	.align		4
.L_2685:
        /*0058*/ 	.byte	0x04, 0x17
        /*005a*/ 	.short	(.L_2687 - .L_2686)
.L_2686:
        /*005c*/ 	.word	0x00000000
        /*0060*/ 	.short	0x0001
        /*0062*/ 	.short	0x0004
        /*0064*/ 	.byte	0x00, 0xf0, 0x05, 0x00


	//----- nvinfo : EIATTR_KPARAM_INFO
	.align		4
.L_2687:
        /*0068*/ 	.byte	0x04, 0x17
        /*006a*/ 	.short	(.L_2689 - .L_2688)
.L_2688:
        /*006c*/ 	.word	0x00000000
        /*0070*/ 	.short	0x0000
        /*0072*/ 	.short	0x0000
        /*0074*/ 	.byte	0x00, 0xf0, 0x11, 0x00


	//----- nvinfo : EIATTR_SPARSE_MMA_MASK
	.align		4
.L_2689:
        /*0078*/ 	.byte	0x03, 0x50
        /*007a*/ 	.short	0x0000


	//----- nvinfo : EIATTR_MAXREG_COUNT
	.align		4
        /*007c*/ 	.byte	0x03, 0x1b
        /*007e*/ 	.short	0x00ff


	//----- nvinfo : EIATTR_MERCURY_ISA_VERSION
	.align		4
        /*0080*/ 	.byte	0x03, 0x5f
        /*0082*/ 	.short	0x0101


	//----- nvinfo : EIATTR_EXIT_INSTR_OFFSETS
	.align		4
        /*0084*/ 	.byte	0x04, 0x1c
        /*0086*/ 	.short	(.L_2691 - .L_2690)


	//   ....[0]....
.L_2690:
        /*0088*/ 	.word	0x000003d0


	//   ....[1]....
        /*008c*/ 	.word	0x00000460


	//----- nvinfo : EIATTR_MAX_THREADS
	.align		4
.L_2691:
        /*0090*/ 	.byte	0x04, 0x05
        /*0092*/ 	.short	(.L_2693 - .L_2692)
.L_2692:
        /*0094*/ 	.word	0x00000080
        /*0098*/ 	.word	0x00000001
        /*009c*/ 	.word	0x00000001


	//----- nvinfo : EIATTR_CRS_STACK_SIZE
	.align		4
.L_2693:
        /*00a0*/ 	.byte	0x04, 0x1e
        /*00a2*/ 	.short	(.L_2695 - .L_2694)
.L_2694:
        /*00a4*/ 	.word	0x00000000


	//----- nvinfo : EIATTR_CBANK_PARAM_SIZE
	.align		4
.L_2695:
        /*00a8*/ 	.byte	0x03, 0x19
        /*00aa*/ 	.short	0x001c


	//----- nvinfo : EIATTR_PARAM_CBANK
	.align		4
        /*00ac*/ 	.byte	0x04, 0x0a
        /*00ae*/ 	.short	(.L_2697 - .L_2696)
	.align		4
.L_2696:
        /*00b0*/ 	.word	index@(.nv.constant0._ZN2at6native27unrolled_elementwise_kernelIZZZNS0_19signbit_kernel_cudaERNS_18TensorIteratorBaseEENKUlvE_clEvENKUlvE1_clEvEUliE_St5arrayIPcLm2EELi4E23TrivialOffsetCalculatorILi1EjESB_NS0_6memory15LoadWithoutCastENSC_16StoreWithoutCastEEEviT_T0_T2_T3_T4_T5_)
        /*00b4*/ 	.short	0x0210
        /*00b6*/ 	.short	0x001c


	//----- nvinfo : EIATTR_SW_WAR
	.align		4
.L_2697:
        /*00b8*/ 	.byte	0x04, 0x36
        /*00ba*/ 	.short	(.L_2699 - .L_2698)
.L_2698:
        /*00bc*/ 	.word	0x00000008
.L_2699:


//--------------------- .nv.info._ZN2at6native29vectorized_elementwise_kernelILi2EZZZNS0_19signbit_kernel_cudaERNS_18TensorIteratorBaseEENKUlvE_clEvENKUlvE1_clEvEUliE_St5arrayIPcLm2EEEEviT0_T1_ --------------------------
	.section	.nv.info._ZN2at6native29vectorized_elementwise_kernelILi2EZZZNS0_19signbit_kernel_cudaERNS_18TensorIteratorBaseEENKUlvE_clEvENKUlvE1_clEvEUliE_St5arrayIPcLm2EEEEviT0_T1_,"",@"SHT_CUDA_INFO"
	.sectionflags	@""
	.align	4


	//----- nvinfo : EIATTR_CUDA_API_VERSION
	.align		4
        /*0000*/ 	.byte	0x04, 0x37
        /*0002*/ 	.short	(.L_2701 - .L_2700)
.L_2700:
        /*0004*/ 	.word	0x00000082


	//----- nvinfo : EIATTR_KPARAM_INFO
	.align		4
.L_2701:
        /*0008*/ 	.byte	0x04, 0x17
        /*000a*/ 	.short	(.L_2703 - .L_2702)
.L_2702:
        /*000c*/ 	.word	0x00000000
        /*0010*/ 	.short	0x0002
        /*0012*/ 	.short	0x0008
        /*0014*/ 	.byte	0x00, 0xf0, 0x41, 0x00


	//----- nvinfo : EIATTR_KPARAM_INFO
	.align		4
.L_2703:
        /*0018*/ 	.byte	0x04, 0x17
        /*001a*/ 	.short	(.L_2705 - .L_2704)
.L_2704:
        /*001c*/ 	.word	0x00000000
        /*0020*/ 	.short	0x0001
        /*0022*/ 	.short	0x0004
        /*0024*/ 	.byte	0x00, 0xf0, 0x05, 0x00


	//----- nvinfo : EIATTR_KPARAM_INFO
	.align		4
.L_2705:
        /*0028*/ 	.byte	0x04, 0x17
        /*002a*/ 	.short	(.L_2707 - .L_2706)
.L_2706:
        /*002c*/ 	.word	0x00000000
        /*0030*/ 	.short	0x0000
        /*0032*/ 	.short	0x0000
        /*0034*/ 	.byte	0x00, 0xf0, 0x11, 0x00


	//----- nvinfo : EIATTR_SPARSE_MMA_MASK
	.align		4
.L_2707:
        /*0038*/ 	.byte	0x03, 0x50
        /*003a*/ 	.short	0x0000


	//----- nvinfo : EIATTR_MAXREG_COUNT
	.align		4
        /*003c*/ 	.byte	0x03, 0x1b
        /*003e*/ 	.short	0x00ff


	//----- nvinfo : EIATTR_MERCURY_ISA_VERSION
	.align		4
        /*0040*/ 	.byte	0x03, 0x5f
        /*0042*/ 	.short	0x0101


	//----- nvinfo : EIATTR_EXIT_INSTR_OFFSETS
	.align		4
        /*0044*/ 	.byte	0x04, 0x1c
        /*0046*/ 	.short	(.L_2709 - .L_2708)


	//   ....[0]....
.L_2708:
        /*0048*/ 	.word	0x00000240


	//   ....[1]....
        /*004c*/ 	.word	0x00000a80


	//   ....[2]....
        /*0050*/ 	.word	0x00000ae0


	//----- nvinfo : EIATTR_MAX_THREADS
	.align		4
.L_2709:
        /*0054*/ 	.byte	0x04, 0x05
        /*0056*/ 	.short	(.L_2711 - .L_2710)
.L_2710:
        /*0058*/ 	.word	0x00000080
        /*005c*/ 	.word	0x00000001
        /*0060*/ 	.word	0x00000001


	//----- nvinfo : EIATTR_CRS_STACK_SIZE
	.align		4
.L_2711:
        /*0064*/ 	.byte	0x04, 0x1e
        /*0066*/ 	.short	(.L_2713 - .L_2712)
.L_2712:
        /*0068*/ 	.word	0x00000000


	//----- nvinfo : EIATTR_CBANK_PARAM_SIZE
	.align		4
.L_2713:
        /*006c*/ 	.byte	0x03, 0x19
        /*006e*/ 	.short	0x0018


	//----- nvinfo : EIATTR_PARAM_CBANK
	.align		4
        /*0070*/ 	.byte	0x04, 0x0a
        /*0072*/ 	.short	(.L_2715 - .L_2714)
	.align		4
.L_2714:
        /*0074*/ 	.word	index@(.nv.constant0._ZN2at6native29vectorized_elementwise_kernelILi2EZZZNS0_19signbit_kernel_cudaERNS_18TensorIteratorBaseEENKUlvE_clEvENKUlvE1_clEvEUliE_St5arrayIPcLm2EEEEviT0_T1_)
        /*0078*/ 	.short	0x0210
        /*007a*/ 	.short	0x0018


	//----- nvinfo : EIATTR_SW_WAR
	.align		4
.L_2715:
        /*007c*/ 	.byte	0x04, 0x36
        /*007e*/ 	.short	(.L_2717 - .L_2716)
.L_2716:
        /*0080*/ 	.word	0x00000008
.L_2717:


//--------------------- .nv.info._ZN2at6native29vectorized_elementwise_kernelILi4EZZZNS0_19signbit_kernel_cudaERNS_18TensorIteratorBaseEENKUlvE_clEvENKUlvE1_clEvEUliE_St5arrayIPcLm2EEEEviT0_T1_ --------------------------
	.section	.nv.info._ZN2at6native29vectorized_elementwise_kernelILi4EZZZNS0_19signbit_kernel_cudaERNS_18TensorIteratorBaseEENKUlvE_clEvENKUlvE1_clEvEUliE_St5arrayIPcLm2EEEEviT0_T1_,"",@"SHT_CUDA_INFO"
	.sectionflags	@""
	.align	4


	//----- nvinfo : EIATTR_CUDA_API_VERSION
	.align		4
        /*0000*/ 	.byte	0x04, 0x37
        /*0002*/ 	.short	(.L_2719 - .L_2718)
.L_2718:
        /*0004*/ 	.word	0x00000082


	//----- nvinfo : EIATTR_KPARAM_INFO
	.align		4
.L_2719:
        /*0008*/ 	.byte	0x04, 0x17
        /*000a*/ 	.short	(.L_2721 - .L_2720)
.L_2720:
        /*000c*/ 	.word	0x00000000
        /*0010*/ 	.short	0x0002
        /*0012*/ 	.short	0x0008
        /*0014*/ 	.byte	0x00, 0xf0, 0x41, 0x00


	//----- nvinfo : EIATTR_KPARAM_INFO
	.align		4
.L_2721:
        /*0018*/ 	.byte	0x04, 0x17
        /*001a*/ 	.short	(.L_2723 - .L_2722)
.L_2722:
        /*001c*/ 	.word	0x00000000
        /*0020*/ 	.short	0x0001
        /*0022*/ 	.short	0x0004
        /*0024*/ 	.byte	0x00, 0xf0, 0x05, 0x00


	//----- nvinfo : EIATTR_KPARAM_INFO
	.align		4
.L_2723:
        /*0028*/ 	.byte	0x04, 0x17
        /*002a*/ 	.short	(.L_2725 - .L_2724)
.L_2724:
        /*002c*/ 	.word	0x00000000
        /*0030*/ 	.short	0x0000
        /*0032*/ 	.short	0x0000
        /*0034*/ 	.byte	0x00, 0xf0, 0x11, 0x00


	//----- nvinfo : EIATTR_SPARSE_MMA_MASK
	.align		4
.L_2725:
        /*0038*/ 	.byte	0x03, 0x50
        /*003a*/ 	.short	0x0000


	//----- nvinfo : EIATTR_MAXREG_COUNT
	.align		4
        /*003c*/ 	.byte	0x03, 0x1b
        /*003e*/ 	.short	0x00ff


	//----- nvinfo : EIATTR_MERCURY_ISA_VERSION
	.align		4
        /*0040*/ 	.byte	0x03, 0x5f
        /*0042*/ 	.short	0x0101


	//----- nvinfo : EIATTR_EXIT_INSTR_OFFSETS
	.align		4
        /*0044*/ 	.byte	0x04, 0x1c
        /*0046*/ 	.short	(.L_2727 - .L_2726)


	//   ....[0]....
.L_2726:
        /*0048*/ 	.word	0x00000220


	//   ....[1]....
        /*004c*/ 	.word	0x00000a60


	//   ....[2]....
        /*0050*/ 	.word	0x00000ac0


	//----- nvinfo : EIATTR_MAX_THREADS
	.align		4
.L_2727:
        /*0054*/ 	.byte	0x04, 0x05
        /*0056*/ 	.short	(.L_2729 - .L_2728)
.L_2728:
        /*0058*/ 	.word	0x00000080
        /*005c*/ 	.word	0x00000001
        /*0060*/ 	.word	0x00000001


	//----- nvinfo : EIATTR_CRS_STACK_SIZE
	.align		4
.L_2729:
        /*0064*/ 	.byte	0x04, 0x1e
        /*0066*/ 	.short	(.L_2731 - .L_2730)
.L_2730:
        /*0068*/ 	.word	0x00000000


	//----- nvinfo : EIATTR_CBANK_PARAM_SIZE
	.align		4
.L_2731:
        /*006c*/ 	.byte	0x03, 0x19
        /*006e*/ 	.short	0x0018


	//----- nvinfo : EIATTR_PARAM_CBANK
	.align		4
        /*0070*/ 	.byte	0x04, 0x0a
        /*0072*/ 	.short	(.L_2733 - .L_2732)
	.align		4
.L_2732:
        /*0074*/ 	.word	index@(.nv.constant0._ZN2at6native29vectorized_elementwise_kernelILi4EZZZNS0_19signbit_kernel_cudaERNS_18TensorIteratorBaseEENKUlvE_clEvENKUlvE1_clEvEUliE_St5arrayIPcLm2EEEEviT0_T1_)
        /*0078*/ 	.short	0x0210
        /*007a*/ 	.short	0x0018


	//----- nvinfo : EIATTR_SW_WAR
	.align		4
.L_2733:
        /*007c*/ 	.byte	0x04, 0x36
        /*007e*/ 	.short	(.L_2735 - .L_2734)
.L_2734:
        /*0080*/ 	.word	0x00000008
.L_2735:


//--------------------- .nv.info._ZN2at6native29vectorized_elementwise_kernelILi8EZZZNS0_19signbit_kernel_cudaERNS_18TensorIteratorBaseEENKUlvE_clEvENKUlvE1_clEvEUliE_St5arrayIPcLm2EEEEviT0_T1_ --------------------------
	.section	.nv.info._ZN2at6native29vectorized_elementwise_kernelILi8EZZZNS0_19signbit_kernel_cudaERNS_18TensorIteratorBaseEENKUlvE_clEvENKUlvE1_clEvEUliE_St5arrayIPcLm2EEEEviT0_T1_,"",@"SHT_CUDA_INFO"
	.sectionflags	@""
	.align	4


	//----- nvinfo : EIATTR_CUDA_API_VERSION
	.align		4
        /*0000*/ 	.byte	0x04, 0x37
        /*0002*/ 	.short	(.L_2737 - .L_2736)
.L_2736:
        /*0004*/ 	.word	0x00000082


	//----- nvinfo : EIATTR_KPARAM_INFO
	.align		4
.L_2737:
        /*0008*/ 	.byte	0x04, 0x17
        /*000a*/ 	.short	(.L_2739 - .L_2738)
.L_2738:
        /*000c*/ 	.word	0x00000000
        /*0010*/ 	.short	0x0002
        /*0012*/ 	.short	0x0008
        /*0014*/ 	.byte	0x00, 0xf0, 0x41, 0x00


	//----- nvinfo : EIATTR_KPARAM_INFO
	.align		4
.L_2739:
        /*0018*/ 	.byte	0x04, 0x17
        /*001a*/ 	.short	(.L_2741 - .L_2740)
.L_2740:
        /*001c*/ 	.word	0x00000000
        /*0020*/ 	.short	0x0001
        /*0022*/ 	.short	0x0004
        /*0024*/ 	.byte	0x00, 0xf0, 0x05, 0x00


	//----- nvinfo : EIATTR_KPARAM_INFO
	.align		4
.L_2741:
        /*0028*/ 	.byte	0x04, 0x17
        /*002a*/ 	.short	(.L_2743 - .L_2742)
.L_2742:
        /*002c*/ 	.word	0x00000000
        /*0030*/ 	.short	0x0000
        /*0032*/ 	.short	0x0000
        /*0034*/ 	.byte	0x00, 0xf0, 0x11, 0x00


	//----- nvinfo : EIATTR_SPARSE_MMA_MASK
	.align		4
.L_2743:
        /*0038*/ 	.byte	0x03, 0x50
        /*003a*/ 	.short	0x0000


	//----- nvinfo : EIATTR_MAXREG_COUNT
	.align		4
        /*003c*/ 	.byte	0x03, 0x1b
        /*003e*/ 	.short	0x00ff


	//----- nvinfo : EIATTR_MERCURY_ISA_VERSION
	.align		4
        /*0040*/ 	.byte	0x03, 0x5f
        /*0042*/ 	.short	0x0101


	//----- nvinfo : EIATTR_EXIT_INSTR_OFFSETS
	.align		4
        /*0044*/ 	.byte	0x04, 0x1c
        /*0046*/ 	.short	(.L_2745 - .L_2744)


	//   ....[0]....
.L_2744:
        /*0048*/ 	.word	0x00000210


	//   ....[1]....
        /*004c*/ 	.word	0x00000a50


	//   ....[2]....
        /*0050*/ 	.word	0x00000ab0


	//----- nvinfo : EIATTR_MAX_THREADS
	.align		4
.L_2745:
        /*0054*/ 	.byte	0x04, 0x05
        /*0056*/ 	.short	(.L_2747 - .L_2746)
.L_2746:
        /*0058*/ 	.word	0x00000080
        /*005c*/ 	.word	0x00000001
        /*0060*/ 	.word	0x00000001


	//----- nvinfo : EIATTR_CRS_STACK_SIZE
	.align		4
.L_2747:
        /*0064*/ 	.byte	0x04, 0x1e
        /*0066*/ 	.short	(.L_2749 - .L_2748)
.L_2748:
        /*0068*/ 	.word	0x00000000


	//----- nvinfo : EIATTR_CBANK_PARAM_SIZE
	.align		4
.L_2749:
        /*006c*/ 	.byte	0x03, 0x19
        /*006e*/ 	.short	0x0018


	//----- nvinfo : EIATTR_PARAM_CBANK
	.align		4
        /*0070*/ 	.byte	0x04, 0x0a
        /*0072*/ 	.short	(.L_2751 - .L_2750)
	.align		4
.L_2750:
        /*0074*/ 	.word	index@(.nv.constant0._ZN2at6native29vectorized_elementwise_kernelILi8EZZZNS0_19signbit_kernel_cudaERNS_18TensorIteratorBaseEENKUlvE_clEvENKUlvE1_clEvEUliE_St5arrayIPcLm2EEEEviT0_T1_)
        /*0078*/ 	.short	0x0210
        /*007a*/ 	.short	0x0018


	//----- nvinfo : EIATTR_SW_WAR
	.align		4
.L_2751:
        /*007c*/ 	.byte	0x04, 0x36
        /*007e*/ 	.short	(.L_2753 - .L_2752)
.L_2752:
        /*0080*/ 	.word	0x00000008
.L_2753:


//--------------------- .nv.info._ZN2at6native18elementwise_kernelILi128ELi4EZNS0_15gpu_kernel_implIZZZNS0_19signbit_kernel_cudaERNS_18TensorIteratorBaseEENKUlvE_clEvENKUlvE0_clEvEUlaE_EEvS4_RKT_EUliE_EEviT1_ --------------------------
	.section	.nv.info._ZN2at6native18elementwise_kernelILi128ELi4EZNS0_15gpu_kernel_implIZZZNS0_19signbit_kernel_cudaERNS_18TensorIteratorBaseEENKUlvE_clEvENKUlvE0_clEvEUlaE_EEvS4_RKT_EUliE_EEviT1_,"",@"SHT_CUDA_INFO"
	.sectionflags	@""
	.align	4


	//----- nvinfo : EIATTR_CUDA_API_VERSION
	.align		4
        /*0000*/ 	.byte	0x04, 0x37
        /*0002*/ 	.short	(.L_2755 - .L_2754)
.L_2754:
        /*0004*/ 	.word	0x00000082


	//----- nvinfo : EIATTR_KPARAM_INFO
	.align		4
.L_2755:
        /*0008*/ 	.byte	0x04, 0x17
        /*000a*/ 	.short	(.L_2757 - .L_2756)
.L_2756:
        /*000c*/ 	.word	0x00000000
        /*0010*/ 	.short	0x0001
        /*0012*/ 	.short	0x0008
        /*0014*/ 	.byte	0x00, 0xf0, 0x61, 0x08


	//----- nvinfo : EIATTR_KPARAM_INFO
	.align		4
.L_2757:
        /*0018*/ 	.byte	0x04, 0x17
        /*001a*/ 	.short	(.L_2759 - .L_2758)
.L_2758:
        /*001c*/ 	.word	0x00000000
        /*0020*/ 	.short	0x0000
        /*0022*/ 	.short	0x0000
        /*0024*/ 	.byte	0x00, 0xf0, 0x11, 0x00


	//----- nvinfo : EIATTR_SPARSE_MMA_MASK
	.align		4
.L_2759:
        /*0028*/ 	.byte	0x03, 0x50
        /*002a*/ 	.short	0x0000


	//----- nvinfo : EIATTR_MAXREG_COUNT
	.align		4
        /*002c*/ 	.byte	0x03, 0x1b
        /*002e*/ 	.short	0x0080


	//----- nvinfo : EIATTR_EXTERNS
	.align		4
        /*0030*/ 	.byte	0x04, 0x0f
        /*0032*/ 	.short	(.L_2761 - .L_2760)


	//   ....[0]....
	.align		4
.L_2760:
        /*0034*/ 	.word	index@(__assertfail)


	//----- nvinfo : EIATTR_MERCURY_ISA_VERSION
	.align		4
.L_2761:
        /*0038*/ 	.byte	0x03, 0x5f
        /*003a*/ 	.short	0x0101


	//----- nvinfo : EIATTR_SYSCALL_OFFSETS
	.align		4
        /*003c*/ 	.byte	0x04, 0x46
        /*003e*/ 	.short	(.L_2763 - .L_2762)


	//   ....[0]....
.L_2762:
        /*0040*/ 	.word	0x000021e0


	//   ....[1]....
        /*0044*/ 	.word	0x00003030


	//   ....[2]....
        /*0048*/ 	.word	0x00005250


	//   ....[3]....
        /*004c*/ 	.word	0x000060a0


	//   ....[4]....
        /*0050*/ 	.word	0x000082b0


	//   ....[5]....
        /*0054*/ 	.word	0x00009100


	//   ....[6]....
        /*0058*/ 	.word	0x0000b300


	//   ....[7]....
        /*005c*/ 	.word	0x0000c150


	//----- nvinfo : EIATTR_EXIT_INSTR_OFFSETS
	.align		4
.L_2763:
        /*0060*/ 	.byte	0x04, 0x1c
        /*0062*/ 	.short	(.L_2765 - .L_2764)


	//   ....[0]....
.L_2764:
        /*0064*/ 	.word	0x000091b0


	//   ....[1]....
        /*0068*/ 	.word	0x0000b450


	//   ....[2]....
        /*006c*/ 	.word	0x0000b470


	//   ....[3]....
        /*0070*/ 	.word	0x0000b510


	//   ....[4]....
        /*0074*/ 	.word	0x0000b530


	//   ....[5]....
        /*0078*/ 	.word	0x0000b550


	//   ....[6]....
        /*007c*/ 	.word	0x0000b5e0


	//   ....[7]....
        /*0080*/ 	.word	0x0000b620


	//   ....[8]....
        /*0084*/ 	.word	0x0000b6c0


	//   ....[9]....
        /*0088*/ 	.word	0x0000b710


	//   ....[10]....
        /*008c*/ 	.word	0x0000b740


	//   ....[11]....
        /*0090*/ 	.word	0x0000b7e0


	//   ....[12]....
        /*0094*/ 	.word	0x0000b820


	//   ....[13]....
        /*0098*/ 	.word	0x0000b9b0


	//   ....[14]....
        /*009c*/ 	.word	0x0000bb10


	//   ....[15]....
        /*00a0*/ 	.word	0x0000bb50


	//   ....[16]....
        /*00a4*/ 	.word	0x0000bbf0


	//   ....[17]....
        /*00a8*/ 	.word	0x0000bd70


	//   ....[18]....
        /*00ac*/ 	.word	0x0000bef0


	//   ....[19]....
        /*00b0*/ 	.word	0x0000c050


	//   ....[20]....
        /*00b4*/ 	.word	0x0000c160


	//   ....[21]....
        /*00b8*/ 	.word	0x0000c1a0


	//   ....[22]....
        /*00bc*/ 	.word	0x0000c1c0


	//----- nvinfo : EIATTR_MAX_THREADS
	.align		4
.L_2765:
        /*00c0*/ 	.byte	0x04, 0x05
        /*00c2*/ 	.short	(.L_2767 - .L_2766)
.L_2766:
        /*00c4*/ 	.word	0x00000080
        /*00c8*/ 	.word	0x00000001
        /*00cc*/ 	.word	0x00000001


	//----- nvinfo : EIATTR_CRS_STACK_SIZE
	.align		4
.L_2767:
        /*00d0*/ 	.byte	0x04, 0x1e
        /*00d2*/ 	.short	(.L_2769 - .L_2768)
.L_2768:
        /*00d4*/ 	.word	0x00000000


	//----- nvinfo : EIATTR_CBANK_PARAM_SIZE
	.align		4
.L_2769:
        /*00d8*/ 	.byte	0x03, 0x19
        /*00da*/ 	.short	0x0220


	//----- nvinfo : EIATTR_PARAM_CBANK
	.align		4
        /*00dc*/ 	.byte	0x04, 0x0a
        /*00de*/ 	.short	(.L_2771 - .L_2770)
	.align		4
.L_2770:
        /*00e0*/ 	.word	index@(.nv.constant0._ZN2at6native18elementwise_kernelILi128ELi4EZNS0_15gpu_kernel_implIZZZNS0_19signbit_kernel_cudaERNS_18TensorIteratorBaseEENKUlvE_clEvENKUlvE0_clEvEUlaE_EEvS4_RKT_EUliE_EEviT1_)
        /*00e4*/ 	.short	0x0210
        /*00e6*/ 	.short	0x0220


	//----- nvinfo : EIATTR_SW_WAR
	.align		4
.L_2771:
        /*00e8*/ 	.byte	0x04, 0x36
        /*00ea*/ 	.short	(.L_2773 - .L_2772)
.L_2772:
        /*00ec*/ 	.word	0x00000008
.L_2773:


//--------------------- .nv.info._ZN2at6native27unrolled_elementwise_kernelIZZZNS0_19signbit_kernel_cudaERNS_18TensorIteratorBaseEENKUlvE_clEvENKUlvE0_clEvEUlaE_St5arrayIPcLm2EELi4E23TrivialOffsetCalculatorILi1EjESB_NS0_6memory12LoadWithCastILi1EEENSC_13StoreWithCastILi1EEEEEviT_T0_T2_T3_T4_T5_ --------------------------
	.section	.nv.info._ZN2at6native27unrolled_elementwise_kernelIZZZNS0_19signbit_kernel_cudaERNS_18TensorIteratorBaseEENKUlvE_clEvENKUlvE0_clEvEUlaE_St5arrayIPcLm2EELi4E23TrivialOffsetCalculatorILi1EjESB_NS0_6memory12LoadWithCastILi1EEENSC_13StoreWithCastILi1EEEEEviT_T0_T2_T3_T4_T5_,"",@"SHT_CUDA_INFO"
	.sectionflags	@""
	.align	4


	//----- nvinfo : EIATTR_CUDA_API_VERSION
	.align		4
        /*0000*/ 	.byte	0x04, 0x37
        /*0002*/ 	.short	(.L_2775 - .L_2774)
.L_2774:
        /*0004*/ 	.word	0x00000082


	//----- nvinfo : EIATTR_KPARAM_INFO
	.align		4
.L_2775:
        /*0008*/ 	.byte	0x04, 0x17
        /*000a*/ 	.short	(.L_2777 - .L_2776)
.L_2776:
        /*000c*/ 	.word	0x00000000
        /*0010*/ 	.short	0x0006
        /*0012*/ 	.short	0x0024
        /*0014*/ 	.byte	0x00, 0xf0, 0x21, 0x00


	//----- nvinfo : EIATTR_KPARAM_INFO
	.align		4
.L_2777:
        /*0018*/ 	.byte	0x04, 0x17
        /*001a*/ 	.short	(.L_2779 - .L_2778)
.L_2778:
        /*001c*/ 	.word	0x00000000
        /*0020*/ 	.short	0x0005
        /*0022*/ 	.short	0x001c
        /*0024*/ 	.byte	0x00, 0xf0, 0x21, 0x00


	//----- nvinfo : EIATTR_KPARAM_INFO
	.align		4
.L_2779:
        /*0028*/ 	.byte	0x04, 0x17
        /*002a*/ 	.short	(.L_2781 - .L_2780)
.L_2780:
        /*002c*/ 	.word	0x00000000
        /*0030*/ 	.short	0x0004
        /*0032*/ 	.short	0x0019
        /*0034*/ 	.byte	0x00, 0xf0, 0x05, 0x00


	//----- nvinfo : EIATTR_KPARAM_INFO
	.align		4
.L_2781:
        /*0038*/ 	.byte	0x04, 0x17
        /*003a*/ 	.short	(.L_2783 - .L_2782)
.L_2782:
        /*003c*/ 	.word	0x00000000
        /*0040*/ 	.short	0x0003
        /*0042*/ 	.short	0x0018
        /*0044*/ 	.byte	0x00, 0xf0, 0x05, 0x00


	//----- nvinfo : EIATTR_KPARAM_INFO
	.align		4
.L_2783:
        /*0048*/ 	.byte	0x04, 0x17
        /*004a*/ 	.short	(.L_2785 - .L_2784)
.L_2784:
        /*004c*/ 	.word	0x00000000
        /*0050*/ 	.short	0x0002
        /*0052*/ 	.short	0x0008
        /*0054*/ 	.byte	0x00, 0xf0, 0x41, 0x00


	//----- nvinfo : EIATTR_KPARAM_INFO
	.align		4
.L_2785:
        /*0058*/ 	.byte	0x04, 0x17
        /*005a*/ 	.short	(.L_2787 - .L_2786)
.L_2786:
        /*005c*/ 	.word	0x00000000
        /*0060*/ 	.short	0x0001
        /*0062*/ 	.short	0x0004
        /*0064*/ 	.byte	0x00, 0xf0, 0x05, 0x00


	//----- nvinfo : EIATTR_KPARAM_INFO
	.align		4
.L_2787:
        /*0068*/ 	.byte	0x04, 0x17
        /*006a*/ 	.short	(.L_2789 - .L_2788)
.L_2788:
        /*006c*/ 	.word	0x00000000
        /*0070*/ 	.short	0x0000
        /*0072*/ 	.short	0x0000
        /*0074*/ 	.byte	0x00, 0xf0, 0x11, 0x00


	//----- nvinfo : EIATTR_SPARSE_MMA_MASK
	.align		4
.L_2789:
        /*0078*/ 	.byte	0x03, 0x50
        /*007a*/ 	.short	0x0000


	//----- nvinfo : EIATTR_MAXREG_COUNT
	.align		4
        /*007c*/ 	.byte	0x03, 0x1b
        /*007e*/ 	.short	0x00ff


	//----- nvinfo : EIATTR_EXTERNS
	.align		4
        /*0080*/ 	.byte	0x04, 0x0f
        /*0082*/ 	.short	(.L_2791 - .L_2790)


	//   ....[0]....
	.align		4
.L_2790:
        /*0084*/ 	.word	index@(__assertfail)


	//----- nvinfo : EIATTR_MERCURY_ISA_VERSION
	.align		4
.L_2791:
        /*0088*/ 	.byte	0x03, 0x5f
        /*008a*/ 	.short	0x0101


	//----- nvinfo : EIATTR_SYSCALL_OFFSETS
	.align		4
        /*008c*/ 	.byte	0x04, 0x46
        /*008e*/ 	.short	(.L_2793 - .L_2792)


	//   ....[0]....
.L_2792:
        /*0090*/ 	.word	0x00000f10


	//   ....[1]....
        /*0094*/ 	.word	0x00001e20


	//   ....[2]....
        /*0098*/ 	.word	0x00002d40


	//   ....[3]....
        /*009c*/ 	.word	0x00003c30


	//   ....[4]....
        /*00a0*/ 	.word	0x00004bb0


	//   ....[5]....
        /*00a4*/ 	.word	0x00005a90


	//   ....[6]....
        /*00a8*/ 	.word	0x00006960


	//   ....[7]....
        /*00ac*/ 	.word	0x00007830


	//----- nvinfo : EIATTR_EXIT_INSTR_OFFSETS
	.align		4
.L_2793:
        /*00b0*/ 	.byte	0x04, 0x1c
        /*00b2*/ 	.short	(.L_2795 - .L_2794)


	//   ....[0]....
.L_2794:
        /*00b4*/ 	.word	0x00006a00


	//   ....[1]....
        /*00b8*/ 	.word	0x00006b30


	//   ....[2]....
        /*00bc*/ 	.word	0x00006b50


	//   ....[3]....
        /*00c0*/ 	.word	0x00006bf0


	//   ....[4]....
        /*00c4*/ 	.word	0x00006c10


	//   ....[5]....
        /*00c8*/ 	.word	0x00006c30


	//   ....[6]....
        /*00cc*/ 	.word	0x00006cc0


	//   ....[7]....
        /*00d0*/ 	.word	0x00006d00


	//   ....[8]....
        /*00d4*/ 	.word	0x00006da0


	//   ....[9]....
        /*00d8*/ 	.word	0x00006df0


	//   ....[10]....
        /*00dc*/ 	.word	0x00006e20


	//   ....[11]....
        /*00e0*/ 	.word	0x00006ec0


	//   ....[12]....
        /*00e4*/ 	.word	0x00006f00


	//   ....[13]....
        /*00e8*/ 	.word	0x00007090


	//   ....[14]....
        /*00ec*/ 	.word	0x000071f0


	//   ....[15]....
        /*00f0*/ 	.word	0x00007230


	//   ....[16]....
        /*00f4*/ 	.word	0x000072d0


	//   ....[17]....
        /*00f8*/ 	.word	0x00007450


	//   ....[18]....
        /*00fc*/ 	.word	0x000075d0


	//   ....[19]....
        /*0100*/ 	.word	0x00007730


	//   ....[20]....
        /*0104*/ 	.word	0x00007840


	//   ....[21]....
        /*0108*/ 	.word	0x00007880


	//   ....[22]....
        /*010c*/ 	.word	0x000078a0


	//----- nvinfo : EIATTR_MAX_THREADS
	.align		4
.L_2795:
        /*0110*/ 	.byte	0x04, 0x05
        /*0112*/ 	.short	(.L_2797 - .L_2796)
.L_2796:
        /*0114*/ 	.word	0x00000080
        /*0118*/ 	.word	0x00000001
        /*011c*/ 	.word	0x00000001


	//----- nvinfo : EIATTR_CRS_STACK_SIZE
	.align		4
.L_2797:
        /*0120*/ 	.byte	0x04, 0x1e
        /*0122*/ 	.short	(.L_2799 - .L_2798)
.L_2798:
        /*0124*/ 	.word	0x00000000


	//----- nvinfo : EIATTR_CBANK_PARAM_SIZE
	.align		4
.L_2799:
        /*0128*/ 	.byte	0x03, 0x19
        /*012a*/ 	.short	0x002c


	//----- nvinfo : EIATTR_PARAM_CBANK
	.align		4
        /*012c*/ 	.byte	0x04, 0x0a
        /*012e*/ 	.short	(.L_2801 - .L_2800)
	.align		4
.L_2800:
        /*0130*/ 	.word	index@(.nv.constant0._ZN2at6native27unrolled_elementwise_kernelIZZZNS0_19signbit_kernel_cudaERNS_18TensorIteratorBaseEENKUlvE_clEvENKUlvE0_clEvEUlaE_St5arrayIPcLm2EELi4E23TrivialOffsetCalculatorILi1EjESB_NS0_6memory12LoadWithCastILi1EEENSC_13StoreWithCastILi1EEEEEviT_T0_T2_T3_T4_T5_)
        /*0134*/ 	.short	0x0210
        /*0136*/ 	.short	0x002c


	//----- nvinfo : EIATTR_SW_WAR
	.align		4
.L_2801:
        /*0138*/ 	.byte	0x04, 0x36
        /*013a*/ 	.short	(.L_2803 - .L_2802)
.L_2802:
        /*013c*/ 	.word	0x00000008
.L_2803:


//--------------------- .nv.info._ZN2at6native18elementwise_kernelILi128ELi4EZNS0_22gpu_kernel_impl_nocastIZZZNS0_19signbit_kernel_cudaERNS_18TensorIteratorBaseEENKUlvE_clEvENKUlvE0_clEvEUlaE_EEvS4_RKT_EUliE_EEviT1_ --------------------------
	.section	.nv.info._ZN2at6native18elementwise_kernelILi128ELi4EZNS0_22gpu_kernel_impl_nocastIZZZNS0_19signbit_kernel_cudaERNS_18TensorIteratorBaseEENKUlvE_clEvENKUlvE0_clEvEUlaE_EEvS4_RKT_EUliE_EEviT1_,"",@"SHT_CUDA_INFO"
	.sectionflags	@""
	.align	4


	//----- nvinfo : EIATTR_CUDA_API_VERSION
	.align		4
        /*0000*/ 	.byte	0x04, 0x37
        /*0002*/ 	.short	(.L_2805 - .L_2804)
.L_2804:
        /*0004*/ 	.word	0x00000082


	//----- nvinfo : EIATTR_KPARAM_INFO
	.align		4
.L_2805:
        /*0008*/ 	.byte	0x04, 0x17
        /*000a*/ 	.short	(.L_2807 - .L_2806)
.L_2806:
        /*000c*/ 	.word	0x00000000
        /*0010*/ 	.short	0x0001
        /*0012*/ 	.short	0x0008
        /*0014*/ 	.byte	0x00, 0xf0, 0x61, 0x08


	//----- nvinfo : EIATTR_KPARAM_INFO
	.align		4
.L_2807:
        /*0018*/ 	.byte	0x04, 0x17
        /*001a*/ 	.short	(.L_2809 - .L_2808)
.L_2808:
        /*001c*/ 	.word	0x00000000
        /*0020*/ 	.short	0x0000
        /*0022*/ 	.short	0x0000
        /*0024*/ 	.byte	0x00, 0xf0, 0x11, 0x00


	//----- nvinfo : EIATTR_SPARSE_MMA_MASK
	.align		4
.L_2809:
        /*0028*/ 	.byte	0x03, 0x50
        /*002a*/ 	.short	0x0000


	//----- nvinfo : EIATTR_MAXREG_COUNT
	.align		4
        /*002c*/ 	.byte	0x03, 0x1b
        /*002e*/ 	.short	0x0080


	//----- nvinfo : EIATTR_MERCURY_ISA_VERSION
	.align		4
        /*0030*/ 	.byte	0x03, 0x5f
        /*0032*/ 	.short	0x0101


	//----- nvinfo : EIATTR_EXIT_INSTR_OFFSETS
	.align		4
        /*0034*/ 	.byte	0x04, 0x1c
        /*0036*/ 	.short	(.L_2811 - .L_2810)


	//   ....[0]....
.L_2810:
        /*0038*/ 	.word	0x00003b90


	//   ....[1]....
        /*003c*/ 	.word	0x00004f10


	//----- nvinfo : EIATTR_MAX_THREADS
	.align		4
.L_2811:
        /*0040*/ 	.byte	0x04, 0x05
        /*0042*/ 	.short	(.L_2813 - .L_2812)
.L_2812:
        /*0044*/ 	.word	0x00000080
        /*0048*/ 	.word	0x00000001
        /*004c*/ 	.word	0x00000001


	//----- nvinfo : EIATTR_CRS_STACK_SIZE
	.align		4
.L_2813:
        /*0050*/ 	.byte	0x04, 0x1e
        /*0052*/ 	.short	(.L_2815 - .L_2814)
.L_2814:
        /*0054*/ 	.word	0x00000000


	//----- nvinfo : EIATTR_CBANK_PARAM_SIZE
	.align		4
.L_2815:
        /*0058*/ 	.byte	0x03, 0x19
        /*005a*/ 	.short	0x0220


	//----- nvinfo : EIATTR_PARAM_CBANK
	.align		4
        /*005c*/ 	.byte	0x04, 0x0a
        /*005e*/ 	.short	(.L_2817 - .L_2816)
	.align		4
.L_2816:
        /*0060*/ 	.word	index@(.nv.constant0._ZN2at6native18elementwise_kernelILi128ELi4EZNS0_22gpu_kernel_impl_nocastIZZZNS0_19signbit_kernel_cudaERNS_18TensorIteratorBaseEENKUlvE_clEvENKUlvE0_clEvEUlaE_EEvS4_RKT_EUliE_EEviT1_)
        /*0064*/ 	.short	0x0210
        /*0066*/ 	.short	0x0220


	//----- nvinfo : EIATTR_SW_WAR
	.align		4
.L_2817:
        /*0068*/ 	.byte	0x04, 0x36
        /*006a*/ 	.short	(.L_2819 - .L_2818)
.L_2818:
        /*006c*/ 	.word	0x00000008
.L_2819:


//--------------------- .nv.info._ZN2at6native27unrolled_elementwise_kernelIZZZNS0_19signbit_kernel_cudaERNS_18TensorIteratorBaseEENKUlvE_clEvENKUlvE0_clEvEUlaE_St5arrayIPcLm2EELi4E23TrivialOffsetCalculatorILi1EjESB_NS0_6memory15LoadWithoutCastENSC_16StoreWithoutCastEEEviT_T0_T2_T3_T4_T5_ --------------------------
	.section	.nv.info._ZN2at6native27unrolled_elementwise_kernelIZZZNS0_19signbit_kernel_cudaERNS_18TensorIteratorBaseEENKUlvE_clEvENKUlvE0_clEvEUlaE_St5arrayIPcLm2EELi4E23TrivialOffsetCalculatorILi1EjESB_NS0_6memory15LoadWithoutCastENSC_16StoreWithoutCastEEEviT_T0_T2_T3_T4_T5_,"",@"SHT_CUDA_INFO"
	.sectionflags	@""
	.align	4


	//----- nvinfo : EIATTR_CUDA_API_VERSION
	.align		4
        /*0000*/ 	.byte	0x04, 0x37
        /*0002*/ 	.short	(.L_2821 - .L_2820)
.L_2820:
        /*0004*/ 	.word	0x00000082


	//----- nvinfo : EIATTR_KPARAM_INFO
	.align		4
.L_2821:
        /*0008*/ 	.byte	0x04, 0x17
        /*000a*/ 	.short	(.L_2823 - .L_2822)
.L_2822:
        /*000c*/ 	.word	0x00000000
        /*0010*/ 	.short	0x0006
        /*0012*/ 	.short	0x001b
        /*0014*/ 	.byte	0x00, 0xf0, 0x05, 0x00


	//----- nvinfo : EIATTR_KPARAM_INFO
	.align		4
.L_2823:
        /*0018*/ 	.byte	0x04, 0x17
        /*001a*/ 	.short	(.L_2825 - .L_2824)
.L_2824:
        /*001c*/ 	.word	0x00000000
        /*0020*/ 	.short	0x0005
        /*0022*/ 	.short	0x001a
        /*0024*/ 	.byte	0x00, 0xf0, 0x05, 0x00


	//----- nvinfo : EIATTR_KPARAM_INFO
	.align		4
.L_2825:
        /*0028*/ 	.byte	0x04, 0x17
        /*002a*/ 	.short	(.L_2827 - .L_2826)
.L_2826:
        /*002c*/ 	.word	0x00000000
        /*0030*/ 	.short	0x0004
        /*0032*/ 	.short	0x0019
        /*0034*/ 	.byte	0x00, 0xf0, 0x05, 0x00


	//----- nvinfo : EIATTR_KPARAM_INFO
	.align		4
.L_2827:
        /*0038*/ 	.byte	0x04, 0x17
        /*003a*/ 	.short	(.L_2829 - .L_2828)
.L_2828:
        /*003c*/ 	.word	0x00000000
        /*0040*/ 	.short	0x0003
        /*0042*/ 	.short	0x0018
        /*0044*/ 	.byte	0x00, 0xf0, 0x05, 0x00


	//----- nvinfo : EIATTR_KPARAM_INFO
	.align		4
.L_2829:
        /*0048*/ 	.byte	0x04, 0x17
        /*004a*/ 	.short	(.L_2831 - .L_2830)
.L_2830:
        /*004c*/ 	.word	0x00000000
        /*0050*/ 	.short	0x0002
        /*0052*/ 	.short	0x0008
        /*0054*/ 	.byte	0x00, 0xf0, 0x41, 0x00


	//----- nvinfo : EIATTR_KPARAM_INFO
	.align		4
.L_2831:
        /*0058*/ 	.byte	0x04, 0x17
        /*005a*/ 	.short	(.L_2833 - .L_2832)
.L_2832:
        /*005c*/ 	.word	0x00000000
        /*0060*/ 	.short	0x0001
        /*0062*/ 	.short	0x0004
        /*0064*/ 	.byte	0x00, 0xf0, 0x05, 0x00


	//----- nvinfo : EIATTR_KPARAM_INFO
	.align		4
.L_2833:
        /*0068*/ 	.byte	0x04, 0x17
        /*006a*/ 	.short	(.L_2835 - .L_2834)
.L_2834:
        /*006c*/ 	.word	0x00000000
        /*0070*/ 	.short	0x0000
        /*0072*/ 	.short	0x0000
        /*0074*/ 	.byte	0x00, 0xf0, 0x11, 0x00


	//----- nvinfo : EIATTR_SPARSE_MMA_MASK
	.align		4
.L_2835:
        /*0078*/ 	.byte	0x03, 0x50
        /*007a*/ 	.short	0x0000


	//----- nvinfo : EIATTR_MAXREG_COUNT
	.align		4
        /*007c*/ 	.byte	0x03, 0x1b
        /*007e*/ 	.short	0x00ff


	//----- nvinfo : EIATTR_MERCURY_ISA_VERSION
	.align		4
        /*0080*/ 	.byte	0x03, 0x5f
        /*0082*/ 	.short	0x0101


	//----- nvinfo : EIATTR_EXIT_INSTR_OFFSETS
	.align		4
        /*0084*/ 	.byte	0x04, 0x1c
        /*0086*/ 	.short	(.L_2837 - .L_2836)


	//   ....[0]....
.L_2836:
        /*0088*/ 	.word	0x00000410


	//   ....[1]....
        /*008c*/ 	.word	0x000004a0


	//----- nvinfo : EIATTR_MAX_THREADS
	.align		4
.L_2837:
        /*0090*/ 	.byte	0x04, 0x05
        /*0092*/ 	.short	(.L_2839 - .L_2838)
.L_2838:
        /*0094*/ 	.word	0x00000080
        /*0098*/ 	.word	0x00000001
        /*009c*/ 	.word	0x00000001


	//----- nvinfo : EIATTR_CRS_STACK_SIZE
	.align		4
.L_2839:
        /*00a0*/ 	.byte	0x04, 0x1e
        /*00a2*/ 	.short	(.L_2841 - .L_2840)
.L_2840:
        /*00a4*/ 	.word	0x00000000


	//----- nvinfo : EIATTR_CBANK_PARAM_SIZE
	.align		4
.L_2841:
        /*00a8*/ 	.byte	0x03, 0x19
        /*00aa*/ 	.short	0x001c


	//----- nvinfo : EIATTR_PARAM_CBANK
	.align		4
        /*00ac*/ 	.byte	0x04, 0x0a
        /*00ae*/ 	.short	(.L_2843 - .L_2842)
	.align		4
.L_2842:
        /*00b0*/ 	.word	index@(.nv.constant0._ZN2at6native27unrolled_elementwise_kernelIZZZNS0_19signbit_kernel_cudaERNS_18TensorIteratorBaseEENKUlvE_clEvENKUlvE0_clEvEUlaE_St5arrayIPcLm2EELi4E23TrivialOffsetCalculatorILi1EjESB_NS0_6memory15LoadWithoutCastENSC_16StoreWithoutCastEEEviT_T0_T2_T3_T4_T5_)
        /*00b4*/ 	.short	0x0210
        /*00b6*/ 	.short	0x001c


	//----- nvinfo : EIATTR_SW_WAR
	.align		4
.L_2843:
        /*00b8*/ 	.byte	0x04, 0x36
        /*00ba*/ 	.short	(.L_2845 - .L_2844)
.L_2844:
        /*00bc*/ 	.word	0x00000008
.L_2845:


//--------------------- .nv.info._ZN2at6native29vectorized_elementwise_kernelILi2EZZZNS0_19signbit_kernel_cudaERNS_18TensorIteratorBaseEENKUlvE_clEvENKUlvE0_clEvEUlaE_St5arrayIPcLm2EEEEviT0_T1_ --------------------------
	.section	.nv.info._ZN2at6native29vectorized_elementwise_kernelILi2EZZZNS0_19signbit_kernel_cudaERNS_18TensorIteratorBaseEENKUlvE_clEvENKUlvE0_clEvEUlaE_St5arrayIPcLm2EEEEviT0_T1_,"",@"SHT_CUDA_INFO"
	.sectionflags	@""
	.align	4


	//----- nvinfo : EIATTR_CUDA_API_VERSION
	.align		4
        /*0000*/ 	.byte	0x04, 0x37
        /*0002*/ 	.short	(.L_2847 - .L_2846)
.L_2846:
        /*0004*/ 	.word	0x00000082


	//----- nvinfo : EIATTR_KPARAM_INFO
	.align		4
.L_2847:
        /*0008*/ 	.byte	0x04, 0x17
        /*000a*/ 	.short	(.L_2849 - .L_2848)
.L_2848:
        /*000c*/ 	.word	0x00000000
        /*0010*/ 	.short	0x0002
        /*0012*/ 	.short	0x0008
        /*0014*/ 	.byte	0x00, 0xf0, 0x41, 0x00


	//----- nvinfo : EIATTR_KPARAM_INFO
	.align		4
.L_2849:
        /*0018*/ 	.byte	0x04, 0x17
        /*001a*/ 	.short	(.L_2851 - .L_2850)
.L_2850:
        /*001c*/ 	.word	0x00000000
        /*0020*/ 	.short	0x0001
        /*0022*/ 	.short	0x0004
        /*0024*/ 	.byte	0x00, 0xf0, 0x05, 0x00


	//----- nvinfo : EIATTR_KPARAM_INFO
	.align		4
.L_2851:
        /*0028*/ 	.byte	0x04, 0x17
        /*002a*/ 	.short	(.L_2853 - .L_2852)
.L_2852:
        /*002c*/ 	.word	0x00000000
        /*0030*/ 	.short	0x0000
        /*0032*/ 	.short	0x0000
        /*0034*/ 	.byte	0x00, 0xf0, 0x11, 0x00


	//----- nvinfo : EIATTR_SPARSE_MMA_MASK
	.align		4
.L_2853:
        /*0038*/ 	.byte	0x03, 0x50
        /*003a*/ 	.short	0x0000


	//----- nvinfo : EIATTR_MAXREG_COUNT
	.align		4
        /*003c*/ 	.byte	0x03, 0x1b
        /*003e*/ 	.short	0x00ff


	//----- nvinfo : EIATTR_MERCURY_ISA_VERSION
	.align		4
        /*0040*/ 	.byte	0x03, 0x5f
        /*0042*/ 	.short	0x0101


	//----- nvinfo : EIATTR_EXIT_INSTR_OFFSETS
	.align		4
        /*0044*/ 	.byte	0x04, 0x1c
        /*0046*/ 	.short	(.L_2855 - .L_2854)


	//   ....[0]....
.L_2854:
        /*0048*/ 	.word	0x00000390


	//   ....[1]....
        /*004c*/ 	.word	0x00000cc0


	//   ....[2]....
        /*0050*/ 	.word	0x00000d20


	//----- nvinfo : EIATTR_MAX_THREADS
	.align		4
.L_2855:
        /*0054*/ 	.byte	0x04, 0x05
        /*0056*/ 	.short	(.L_2857 - .L_2856)
.L_2856:
        /*0058*/ 	.word	0x00000080
        /*005c*/ 	.word	0x00000001
        /*0060*/ 	.word	0x00000001


	//----- nvinfo : EIATTR_CRS_STACK_SIZE
	.align		4
.L_2857:
        /*0064*/ 	.byte	0x04, 0x1e
        /*0066*/ 	.short	(.L_2859 - .L_2858)
.L_2858:
        /*0068*/ 	.word	0x00000000


	//----- nvinfo : EIATTR_CBANK_PARAM_SIZE
	.align		4
.L_2859:
        /*006c*/ 	.byte	0x03, 0x19
        /*006e*/ 	.short	0x0018


	//----- nvinfo : EIATTR_PARAM_CBANK
	.align		4
        /*0070*/ 	.byte	0x04, 0x0a
        /*0072*/ 	.short	(.L_2861 - .L_2860)
	.align		4
.L_2860:
        /*0074*/ 	.word	index@(.nv.constant0._ZN2at6native29vectorized_elementwise_kernelILi2EZZZNS0_19signbit_kernel_cudaERNS_18TensorIteratorBaseEENKUlvE_clEvENKUlvE0_clEvEUlaE_St5arrayIPcLm2EEEEviT0_T1_)
        /*0078*/ 	.short	0x0210
        /*007a*/ 	.short	0x0018


	//----- nvinfo : EIATTR_SW_WAR
	.align		4
.L_2861:
        /*007c*/ 	.byte	0x04, 0x36
        /*007e*/ 	.short	(.L_2863 - .L_2862)
.L_2862:
        /*0080*/ 	.word	0x00000008
.L_2863:


//--------------------- .nv.info._ZN2at6native29vectorized_elementwise_kernelILi4EZZZNS0_19signbit_kernel_cudaERNS_18TensorIteratorBaseEENKUlvE_clEvENKUlvE0_clEvEUlaE_St5arrayIPcLm2EEEEviT0_T1_ --------------------------
	.section	.nv.info._ZN2at6native29vectorized_elementwise_kernelILi4EZZZNS0_19signbit_kernel_cudaERNS_18TensorIteratorBaseEENKUlvE_clEvENKUlvE0_clEvEUlaE_St5arrayIPcLm2EEEEviT0_T1_,"",@"SHT_CUDA_INFO"
	.sectionflags	@""
	.align	4


	//----- nvinfo : EIATTR_CUDA_API_VERSION
	.align		4
        /*0000*/ 	.byte	0x04, 0x37
        /*0002*/ 	.short	(.L_2865 - .L_2864)
.L_2864:
        /*0004*/ 	.word	0x00000082


	//----- nvinfo : EIATTR_KPARAM_INFO
	.align		4
.L_2865:
        /*0008*/ 	.byte	0x04, 0x17
        /*000a*/ 	.short	(.L_2867 - .L_2866)
.L_2866:
        /*000c*/ 	.word	0x00000000
        /*0010*/ 	.short	0x0002
        /*0012*/ 	.short	0x0008
        /*0014*/ 	.byte	0x00, 0xf0, 0x41, 0x00


	//----- nvinfo : EIATTR_KPARAM_INFO
	.align		4
.L_2867:
        /*0018*/ 	.byte	0x04, 0x17
        /*001a*/ 	.short	(.L_2869 - .L_2868)
.L_2868:
        /*001c*/ 	.word	0x00000000
        /*0020*/ 	.short	0x0001
        /*0022*/ 	.short	0x0004
        /*0024*/ 	.byte	0x00, 0xf0, 0x05, 0x00


	//----- nvinfo : EIATTR_KPARAM_INFO
	.align		4
.L_2869:
        /*0028*/ 	.byte	0x04, 0x17
        /*002a*/ 	.short	(.L_2871 - .L_2870)
.L_2870:
        /*002c*/ 	.word	0x00000000
        /*0030*/ 	.short	0x0000
        /*0032*/ 	.short	0x0000
        /*0034*/ 	.byte	0x00, 0xf0, 0x11, 0x00


	//----- nvinfo : EIATTR_SPARSE_MMA_MASK
	.align		4
.L_2871:
        /*0038*/ 	.byte	0x03, 0x50
        /*003a*/ 	.short	0x0000


	//----- nvinfo : EIATTR_MAXREG_COUNT
	.align		4
        /*003c*/ 	.byte	0x03, 0x1b
        /*003e*/ 	.short	0x00ff


	//----- nvinfo : EIATTR_MERCURY_ISA_VERSION
	.align		4
        /*0040*/ 	.byte	0x03, 0x5f
        /*0042*/ 	.short	0x0101


	//----- nvinfo : EIATTR_EXIT_INSTR_OFFSETS
	.align		4
        /*0044*/ 	.byte	0x04, 0x1c
        /*0046*/ 	.short	(.L_2873 - .L_2872)


	//   ....[0]....
.L_2872:
        /*0048*/ 	.word	0x00000370


	//   ....[1]....
        /*004c*/ 	.word	0x00000ca0


	//   ....[2]....
        /*0050*/ 	.word	0x00000d00


	//----- nvinfo : EIATTR_MAX_THREADS
	.align		4
.L_2873:
        /*0054*/ 	.byte	0x04, 0x05
        /*0056*/ 	.short	(.L_2875 - .L_2874)
.L_2874:
        /*0058*/ 	.word	0x00000080
        /*005c*/ 	.word	0x00000001
        /*0060*/ 	.word	0x00000001


	//----- nvinfo : EIATTR_CRS_STACK_SIZE
	.align		4
.L_2875:
        /*0064*/ 	.byte	0x04, 0x1e
        /*0066*/ 	.short	(.L_2877 - .L_2876)
.L_2876:
        /*0068*/ 	.word	0x00000000


	//----- nvinfo : EIATTR_CBANK_PARAM_SIZE
	.align		4
.L_2877:
        /*006c*/ 	.byte	0x03, 0x19
        /*006e*/ 	.short	0x0018


	//----- nvinfo : EIATTR_PARAM_CBANK
	.align		4
        /*0070*/ 	.byte	0x04, 0x0a
        /*0072*/ 	.short	(.L_2879 - .L_2878)
	.align		4
.L_2878:
        /*0074*/ 	.word	index@(.nv.constant0._ZN2at6native29vectorized_elementwise_kernelILi4EZZZNS0_19signbit_kernel_cudaERNS_18TensorIteratorBaseEENKUlvE_clEvENKUlvE0_clEvEUlaE_St5arrayIPcLm2EEEEviT0_T1_)
        /*0078*/ 	.short	0x0210
        /*007a*/ 	.short	0x0018


	//----- nvinfo : EIATTR_SW_WAR
	.align		4
.L_2879:
        /*007c*/ 	.byte	0x04, 0x36
        /*007e*/ 	.short	(.L_2881 - .L_2880)
.L_2880:
        /*0080*/ 	.word	0x00000008
.L_2881:


//--------------------- .nv.info._ZN2at6native29vectorized_elementwise_kernelILi8EZZZNS0_19signbit_kernel_cudaERNS_18TensorIteratorBaseEENKUlvE_clEvENKUlvE0_clEvEUlaE_St5arrayIPcLm2EEEEviT0_T1_ --------------------------
	.section	.nv.info._ZN2at6native29vectorized_elementwise_kernelILi8EZZZNS0_19signbit_kernel_cudaERNS_18TensorIteratorBaseEENKUlvE_clEvENKUlvE0_clEvEUlaE_St5arrayIPcLm2EEEEviT0_T1_,"",@"SHT_CUDA_INFO"
	.sectionflags	@""
	.align	4


	//----- nvinfo : EIATTR_CUDA_API_VERSION
	.align		4
        /*0000*/ 	.byte	0x04, 0x37
        /*0002*/ 	.short	(.L_2883 - .L_2882)
.L_2882:
        /*0004*/ 	.word	0x00000082


	//----- nvinfo : EIATTR_KPARAM_INFO
	.align		4
.L_2883:
        /*0008*/ 	.byte	0x04, 0x17
        /*000a*/ 	.short	(.L_2885 - .L_2884)
.L_2884:
        /*000c*/ 	.word	0x00000000
        /*0010*/ 	.short	0x0002
        /*0012*/ 	.short	0x0008
        /*0014*/ 	.byte	0x00, 0xf0, 0x41, 0x00


	//----- nvinfo : EIATTR_KPARAM_INFO
	.align		4
.L_2885:
        /*0018*/ 	.byte	0x04, 0x17
        /*001a*/ 	.short	(.L_2887 - .L_2886)
.L_2886:
        /*001c*/ 	.word	0x00000000
        /*0020*/ 	.short	0x0001
        /*0022*/ 	.short	0x0004
        /*0024*/ 	.byte	0x00, 0xf0, 0x05, 0x00


	//----- nvinfo : EIATTR_KPARAM_INFO
	.align		4
.L_2887:
        /*0028*/ 	.byte	0x04, 0x17
        /*002a*/ 	.short	(.L_2889 - .L_2888)
.L_2888:
        /*002c*/ 	.word	0x00000000
        /*0030*/ 	.short	0x0000
        /*0032*/ 	.short	0x0000
        /*0034*/ 	.byte	0x00, 0xf0, 0x11, 0x00


	//----- nvinfo : EIATTR_SPARSE_MMA_MASK
	.align		4
.L_2889:
        /*0038*/ 	.byte	0x03, 0x50
        /*003a*/ 	.short	0x0000


	//----- nvinfo : EIATTR_MAXREG_COUNT
	.align		4
        /*003c*/ 	.byte	0x03, 0x1b
        /*003e*/ 	.short	0x00ff


	//----- nvinfo : EIATTR_MERCURY_ISA_VERSION
	.align		4
        /*0040*/ 	.byte	0x03, 0x5f
        /*0042*/ 	.short	0x0101


	//----- nvinfo : EIATTR_EXIT_INSTR_OFFSETS
	.align		4
        /*0044*/ 	.byte	0x04, 0x1c
        /*0046*/ 	.short	(.L_2891 - .L_2890)


	//   ....[0]....
.L_2890:
        /*0048*/ 	.word	0x000002f0


	//   ....[1]....
        /*004c*/ 	.word	0x00000c20


	//   ....[2]....
        /*0050*/ 	.word	0x00000c80


	//----- nvinfo : EIATTR_MAX_THREADS
	.align		4
.L_2891:
        /*0054*/ 	.byte	0x04, 0x05
        /*0056*/ 	.short	(.L_2893 - .L_2892)
.L_2892:
        /*0058*/ 	.word	0x00000080
        /*005c*/ 	.word	0x00000001
        /*0060*/ 	.word	0x00000001


	//----- nvinfo : EIATTR_CRS_STACK_SIZE
	.align		4
.L_2893:
        /*0064*/ 	.byte	0x04, 0x1e
        /*0066*/ 	.short	(.L_2895 - .L_2894)
.L_2894:
        /*0068*/ 	.word	0x00000000


	//----- nvinfo : EIATTR_CBANK_PARAM_SIZE
	.align		4
.L_2895:
        /*006c*/ 	.byte	0x03, 0x19
        /*006e*/ 	.short	0x0018


	//----- nvinfo : EIATTR_PARAM_CBANK
	.align		4
        /*0070*/ 	.byte	0x04, 0x0a
        /*0072*/ 	.short	(.L_2897 - .L_2896)
	.align		4
.L_2896:
        /*0074*/ 	.word	index@(.nv.constant0._ZN2at6native29vectorized_elementwise_kernelILi8EZZZNS0_19signbit_kernel_cudaERNS_18TensorIteratorBaseEENKUlvE_clEvENKUlvE0_clEvEUlaE_St5arrayIPcLm2EEEEviT0_T1_)
        /*0078*/ 	.short	0x0210
        /*007a*/ 	.short	0x0018


	//----- nvinfo : EIATTR_SW_WAR
	.align		4
.L_2897:
        /*007c*/ 	.byte	0x04, 0x36
        /*007e*/ 	.short	(.L_2899 - .L_2898)
.L_2898:
        /*0080*/ 	.word	0x00000008
.L_2899:


//--------------------- .nv.info._ZN2at6native18elementwise_kernelILi128ELi4EZNS0_15gpu_kernel_implIZZZNS0_19signbit_kernel_cudaERNS_18TensorIteratorBaseEENKUlvE_clEvENKUlvE_clEvEUlhE_EEvS4_RKT_EUliE_EEviT1_ --------------------------
	.section	.nv.info._ZN2at6native18elementwise_kernelILi128ELi4EZNS0_15gpu_kernel_implIZZZNS0_19signbit_kernel_cudaERNS_18TensorIteratorBaseEENKUlvE_clEvENKUlvE_clEvEUlhE_EEvS4_RKT_EUliE_EEviT1_,"",@"SHT_CUDA_INFO"
	.sectionflags	@""
	.align	4


	//----- nvinfo : EIATTR_CUDA_API_VERSION
	.align		4
        /*0000*/ 	.byte	0x04, 0x37
        /*0002*/ 	.short	(.L_2901 - .L_2900)
.L_2900:
        /*0004*/ 	.word	0x00000082


	//----- nvinfo : EIATTR_KPARAM_INFO
	.align		4
.L_2901:
        /*0008*/ 	.byte	0x04, 0x17
        /*000a*/ 	.short	(.L_2903 - .L_2902)
.L_2902:
        /*000c*/ 	.word	0x00000000
        /*0010*/ 	.short	0x0001
        /*0012*/ 	.short	0x0008
        /*0014*/ 	.byte	0x00, 0xf0, 0x61, 0x08


	//----- nvinfo : EIATTR_KPARAM_INFO
	.align		4
.L_2903:
        /*0018*/ 	.byte	0x04, 0x17
        /*001a*/ 	.short	(.L_2905 - .L_2904)
.L_2904:
        /*001c*/ 	.word	0x00000000
        /*0020*/ 	.short	0x0000
        /*0022*/ 	.short	0x0000
        /*0024*/ 	.byte	0x00, 0xf0, 0x11, 0x00


	//----- nvinfo : EIATTR_SPARSE_MMA_MASK
	.align		4
.L_2905:
        /*0028*/ 	.byte	0x03, 0x50
        /*002a*/ 	.short	0x0000


	//----- nvinfo : EIATTR_MAXREG_COUNT
	.align		4
        /*002c*/ 	.byte	0x03, 0x1b
        /*002e*/ 	.short	0x0080


	//----- nvinfo : EIATTR_EXTERNS
	.align		4
        /*0030*/ 	.byte	0x04, 0x0f
        /*0032*/ 	.short	(.L_2907 - .L_2906)


	//   ....[0]....
	.align		4
.L_2906:
        /*0034*/ 	.word	index@(__assertfail)


	//----- nvinfo : EIATTR_MERCURY_ISA_VERSION
	.align		4
.L_2907:
        /*0038*/ 	.byte	0x03, 0x5f
        /*003a*/ 	.short	0x0101


	//----- nvinfo : EIATTR_SYSCALL_OFFSETS
	.align		4
        /*003c*/ 	.byte	0x04, 0x46
        /*003e*/ 	.short	(.L_2909 - .L_2908)


	//   ....[0]....
.L_2908:
        /*0040*/ 	.word	0x00001390


	//   ....[1]....
        /*0044*/ 	.word	0x00001a80


	//   ....[2]....
        /*0048*/ 	.word	0x00002e30


	//   ....[3]....
        /*004c*/ 	.word	0x00003520


	//   ....[4]....
        /*0050*/ 	.word	0x000048c0


	//   ....[5]....
        /*0054*/ 	.word	0x00004fb0


	//   ....[6]....
        /*0058*/ 	.word	0x00006340


	//   ....[7]....
        /*005c*/ 	.word	0x00006a30


	//----- nvinfo : EIATTR_EXIT_INSTR_OFFSETS
	.align		4
.L_2909:
        /*0060*/ 	.byte	0x04, 0x1c
        /*0062*/ 	.short	(.L_2911 - .L_2910)


	//   ....[0]....
.L_2910:
        /*0064*/ 	.word	0x00005040


	//   ....[1]....
        /*0068*/ 	.word	0x00006420


	//   ....[2]....
        /*006c*/ 	.word	0x00006440


	//   ....[3]....
        /*0070*/ 	.word	0x000064c0


	//   ....[4]....
        /*0074*/ 	.word	0x000064e0


	//   ....[5]....
        /*0078*/ 	.word	0x00006500


	//   ....[6]....
        /*007c*/ 	.word	0x00006580


	//   ....[7]....
        /*0080*/ 	.word	0x000065a0


	//   ....[8]....
        /*0084*/ 	.word	0x00006620


	//   ....[9]....
        /*0088*/ 	.word	0x00006640


	//   ....[10]....
        /*008c*/ 	.word	0x00006660


	//   ....[11]....
        /*0090*/ 	.word	0x00006700


	//   ....[12]....
        /*0094*/ 	.word	0x00006720


	//   ....[13]....
        /*0098*/ 	.word	0x000067a0


	//   ....[14]....
        /*009c*/ 	.word	0x000067c0


	//   ....[15]....
        /*00a0*/ 	.word	0x000067e0


	//   ....[16]....
        /*00a4*/ 	.word	0x00006880


	//   ....[17]....
        /*00a8*/ 	.word	0x000068a0


	//   ....[18]....
        /*00ac*/ 	.word	0x000068c0


	//   ....[19]....
        /*00b0*/ 	.word	0x00006930


	//   ....[20]....
        /*00b4*/ 	.word	0x00006a40


	//   ....[21]....
        /*00b8*/ 	.word	0x00006a60


	//   ....[22]....
        /*00bc*/ 	.word	0x00006a80


	//----- nvinfo : EIATTR_MAX_THREADS
	.align		4
.L_2911:
        /*00c0*/ 	.byte	0x04, 0x05
        /*00c2*/ 	.short	(.L_2913 - .L_2912)
.L_2912:
        /*00c4*/ 	.word	0x00000080
        /*00c8*/ 	.word	0x00000001
        /*00cc*/ 	.word	0x00000001


	//----- nvinfo : EIATTR_CRS_STACK_SIZE
	.align		4
.L_2913:
        /*00d0*/ 	.byte	0x04, 0x1e
        /*00d2*/ 	.short	(.L_2915 - .L_2914)
.L_2914:
        /*00d4*/ 	.word	0x00000000


	//----- nvinfo : EIATTR_CBANK_PARAM_SIZE
	.align		4
.L_2915:
        /*00d8*/ 	.byte	0x03, 0x19
        /*00da*/ 	.short	0x0220


	//----- nvinfo : EIATTR_PARAM_CBANK
	.align		4
        /*00dc*/ 	.byte	0x04, 0x0a
        /*00de*/ 	.short	(.L_2917 - .L_2916)
	.align		4
.L_2916:
        /*00e0*/ 	.word	index@(.nv.constant0._ZN2at6native18elementwise_kernelILi128ELi4EZNS0_15gpu_kernel_implIZZZNS0_19signbit_kernel_cudaERNS_18TensorIteratorBaseEENKUlvE_clEvENKUlvE_clEvEUlhE_EEvS4_RKT_EUliE_EEviT1_)
        /*00e4*/ 	.short	0x0210
        /*00e6*/ 	.short	0x0220


	//----- nvinfo : EIATTR_SW_WAR
	.align		4
.L_2917:
        /*00e8*/ 	.byte	0x04, 0x36
        /*00ea*/ 	.short	(.L_2919 - .L_2918)
.L_2918:
        /*00ec*/ 	.word	0x00000008
.L_2919:


//--------------------- .nv.info._ZN2at6native27unrolled_elementwise_kernelIZZZNS0_19signbit_kernel_cudaERNS_18TensorIteratorBaseEENKUlvE_clEvENKUlvE_clEvEUlhE_St5arrayIPcLm2EELi4E23TrivialOffsetCalculatorILi1EjESB_NS0_6memory12LoadWithCastILi1EEENSC_13StoreWithCastILi1EEEEEviT_T0_T2_T3_T4_T5_ --------------------------
	.section	.nv.info._ZN2at6native27unrolled_elementwise_kernelIZZZNS0_19signbit_kernel_cudaERNS_18TensorIteratorBaseEENKUlvE_clEvENKUlvE_clEvEUlhE_St5arrayIPcLm2EELi4E23TrivialOffsetCalculatorILi1EjESB_NS0_6memory12LoadWithCastILi1EEENSC_13StoreWithCastILi1EEEEEviT_T0_T2_T3_T4_T5_,"",@"SHT_CUDA_INFO"
	.sectionflags	@""
	.align	4


	//----- nvinfo : EIATTR_CUDA_API_VERSION
	.align		4
        /*0000*/ 	.byte	0x04, 0x37
        /*0002*/ 	.short	(.L_2921 - .L_2920)
.L_2920:
        /*0004*/ 	.word	0x00000082


	//----- nvinfo : EIATTR_KPARAM_INFO
	.align		4
.L_2921:
        /*0008*/ 	.byte	0x04, 0x17
        /*000a*/ 	.short	(.L_2923 - .L_2922)
.L_2922:
        /*000c*/ 	.word	0x00000000
        /*0010*/ 	.short	0x0006
        /*0012*/ 	.short	0x0024
        /*0014*/ 	.byte	0x00, 0xf0, 0x21, 0x00


	//----- nvinfo : EIATTR_KPARAM_INFO
	.align		4
.L_2923:
        /*0018*/ 	.byte	0x04, 0x17
        /*001a*/ 	.short	(.L_2925 - .L_2924)
.L_2924:
        /*001c*/ 	.word	0x00000000
        /*0020*/ 	.short	0x0005
        /*0022*/ 	.short	0x001c
        /*0024*/ 	.byte	0x00, 0xf0, 0x21, 0x00


	//----- nvinfo : EIATTR_KPARAM_INFO
	.align		4
.L_2925:
        /*0028*/ 	.byte	0x04, 0x17
        /*002a*/ 	.short	(.L_2927 - .L_2926)
.L_2926:
        /*002c*/ 	.word	0x00000000
        /*0030*/ 	.short	0x0004
        /*0032*/ 	.short	0x0019
        /*0034*/ 	.byte	0x00, 0xf0, 0x05, 0x00


	//----- nvinfo : EIATTR_KPARAM_INFO
	.align		4
.L_2927:
        /*0038*/ 	.byte	0x04, 0x17
        /*003a*/ 	.short	(.L_2929 - .L_2928)
.L_2928:
        /*003c*/ 	.word	0x00000000
        /*0040*/ 	.short	0x0003
        /*0042*/ 	.short	0x0018
        /*0044*/ 	.byte	0x00, 0xf0, 0x05, 0x00


	//----- nvinfo : EIATTR_KPARAM_INFO
	.align		4
.L_2929:
        /*0048*/ 	.byte	0x04, 0x17
        /*004a*/ 	.short	(.L_2931 - .L_2930)
.L_2930:
        /*004c*/ 	.word	0x00000000
        /*0050*/ 	.short	0x0002
        /*0052*/ 	.short	0x0008
        /*0054*/ 	.byte	0x00, 0xf0, 0x41, 0x00


	//----- nvinfo : EIATTR_KPARAM_INFO
	.align		4
.L_2931:
        /*0058*/ 	.byte	0x04, 0x17
        /*005a*/ 	.short	(.L_2933 - .L_2932)
.L_2932:
        /*005c*/ 	.word	0x00000000
        /*0060*/ 	.short	0x0001
        /*0062*/ 	.short	0x0004
        /*0064*/ 	.byte	0x00, 0xf0, 0x05, 0x00


	//----- nvinfo : EIATTR_KPARAM_INFO
	.align		4
.L_2933:
        /*0068*/ 	.byte	0x04, 0x17
        /*006a*/ 	.short	(.L_2935 - .L_2934)
.L_2934:
        /*006c*/ 	.word	0x00000000
        /*0070*/ 	.short	0x0000
        /*0072*/ 	.short	0x0000
        /*0074*/ 	.byte	0x00, 0xf0, 0x11, 0x00


	//----- nvinfo : EIATTR_SPARSE_MMA_MASK
	.align		4
.L_2935:
        /*0078*/ 	.byte	0x03, 0x50
        /*007a*/ 	.short	0x0000


	//----- nvinfo : EIATTR_MAXREG_COUNT
	.align		4
        /*007c*/ 	.byte	0x03, 0x1b
        /*007e*/ 	.short	0x00ff


	//----- nvinfo : EIATTR_EXTERNS
	.align		4
        /*0080*/ 	.byte	0x04, 0x0f
        /*0082*/ 	.short	(.L_2937 - .L_2936)


	//   ....[0]....
	.align		4
.L_2936:
        /*0084*/ 	.word	index@(__assertfail)


	//----- nvinfo : EIATTR_MERCURY_ISA_VERSION
	.align		4
.L_2937:
        /*0088*/ 	.byte	0x03, 0x5f
        /*008a*/ 	.short	0x0101


	//----- nvinfo : EIATTR_SYSCALL_OFFSETS
	.align		4
        /*008c*/ 	.byte	0x04, 0x46
        /*008e*/ 	.short	(.L_2939 - .L_2938)


	//   ....[0]....
.L_2938:
        /*0090*/ 	.word	0x00000200


	//   ....[1]....
        /*0094*/ 	.word	0x000003e0


	//   ....[2]....
        /*0098*/ 	.word	0x00000590


	//   ....[3]....
        /*009c*/ 	.word	0x00000760


	//   ....[4]....
        /*00a0*/ 	.word	0x00001190


	//   ....[5]....
        /*00a4*/ 	.word	0x00001c00


	//   ....[6]....
        /*00a8*/ 	.word	0x00002660


	//   ....[7]....
        /*00ac*/ 	.word	0x000030c0


	//----- nvinfo : EIATTR_EXIT_INSTR_OFFSETS
	.align		4
.L_2939:
        /*00b0*/ 	.byte	0x04, 0x1c
        /*00b2*/ 	.short	(.L_2941 - .L_2940)


	//   ....[0]....
.L_2940:
        /*00b4*/ 	.word	0x00002720


	//   ....[1]....
        /*00b8*/ 	.word	0x00002870


	//   ....[2]....
        /*00bc*/ 	.word	0x000028b0


	//   ....[3]....
        /*00c0*/ 	.word	0x00002950


	//   ....[4]....
        /*00c4*/ 	.word	0x00002990


	//   ....[5]....
        /*00c8*/ 	.word	0x000029d0


	//   ....[6]....
        /*00cc*/ 	.word	0x00002a70


	//   ....[7]....
        /*00d0*/ 	.word	0x00002ab0


	//   ....[8]....
        /*00d4*/ 	.word	0x00002b50


	//   ....[9]....
        /*00d8*/ 	.word	0x00002b90


	//   ....[10]....
        /*00dc*/ 	.word	0x00002bd0


	//   ....[11]....
        /*00e0*/ 	.word	0x00002c90


	//   ....[12]....
        /*00e4*/ 	.word	0x00002cd0


	//   ....[13]....
        /*00e8*/ 	.word	0x00002d70


	//   ....[14]....
        /*00ec*/ 	.word	0x00002db0


	//   ....[15]....
        /*00f0*/ 	.word	0x00002df0


	//   ....[16]....
        /*00f4*/ 	.word	0x00002eb0


	//   ....[17]....
        /*00f8*/ 	.word	0x00002ef0


	//   ....[18]....
        /*00fc*/ 	.word	0x00002f30


	//   ....[19]....
        /*0100*/ 	.word	0x00002fc0


	//   ....[20]....
        /*0104*/ 	.word	0x000030d0


	//   ....[21]....
        /*0108*/ 	.word	0x00003110


	//   ....[22]....
        /*010c*/ 	.word	0x00003150


	//----- nvinfo : EIATTR_MAX_THREADS
	.align		4
.L_2941:
        /*0110*/ 	.byte	0x04, 0x05
        /*0112*/ 	.short	(.L_2943 - .L_2942)
.L_2942:
        /*0114*/ 	.word	0x00000080
        /*0118*/ 	.word	0x00000001
        /*011c*/ 	.word	0x00000001


	//----- nvinfo : EIATTR_CRS_STACK_SIZE
	.align		4
.L_2943:
        /*0120*/ 	.byte	0x04, 0x1e
        /*0122*/ 	.short	(.L_2945 - .L_2944)
.L_2944:
        /*0124*/ 	.word	0x00000000


	//----- nvinfo : EIATTR_CBANK_PARAM_SIZE
	.align		4
.L_2945:
        /*0128*/ 	.byte	0x03, 0x19
        /*012a*/ 	.short	0x002c


	//----- nvinfo : EIATTR_PARAM_CBANK
	.align		4
        /*012c*/ 	.byte	0x04, 0x0a
        /*012e*/ 	.short	(.L_2947 - .L_2946)
	.align		4
.L_2946:
        /*0130*/ 	.word	index@(.nv.constant0._ZN2at6native27unrolled_elementwise_kernelIZZZNS0_19signbit_kernel_cudaERNS_18TensorIteratorBaseEENKUlvE_clEvENKUlvE_clEvEUlhE_St5arrayIPcLm2EELi4E23TrivialOffsetCalculatorILi1EjESB_NS0_6memory12LoadWithCastILi1EEENSC_13StoreWithCastILi1EEEEEviT_T0_T2_T3_T4_T5_)
        /*0134*/ 	.short	0x0210
        /*0136*/ 	.short	0x002c


	//----- nvinfo : EIATTR_SW_WAR
	.align		4
.L_2947:
        /*0138*/ 	.byte	0x04, 0x36
        /*013a*/ 	.short	(.L_2949 - .L_2948)
.L_2948:
        /*013c*/ 	.word	0x00000008
.L_2949:


//--------------------- .nv.info._ZN2at6native18elementwise_kernelILi128ELi4EZNS0_22gpu_kernel_impl_nocastIZZZNS0_19signbit_kernel_cudaERNS_18TensorIteratorBaseEENKUlvE_clEvENKUlvE_clEvEUlhE_EEvS4_RKT_EUliE_EEviT1_ --------------------------
	.section	.nv.info._ZN2at6native18elementwise_kernelILi128ELi4EZNS0_22gpu_kernel_impl_nocastIZZZNS0_19signbit_kernel_cudaERNS_18TensorIteratorBaseEENKUlvE_clEvENKUlvE_clEvEUlhE_EEvS4_RKT_EUliE_EEviT1_,"",@"SHT_CUDA_INFO"
	.sectionflags	@""
	.align	4


	//----- nvinfo : EIATTR_CUDA_API_VERSION
	.align		4
        /*0000*/ 	.byte	0x04, 0x37
        /*0002*/ 	.short	(.L_2951 - .L_2950)
.L_2950:
        /*0004*/ 	.word	0x00000082


	//----- nvinfo : EIATTR_KPARAM_INFO
	.align		4
.L_2951:
        /*0008*/ 	.byte	0x04, 0x17
        /*000a*/ 	.short	(.L_2953 - .L_2952)
.L_2952:
        /*000c*/ 	.word	0x00000000
        /*0010*/ 	.short	0x0001
        /*0012*/ 	.short	0x0008
        /*0014*/ 	.byte	0x00, 0xf0, 0x61, 0x08


	//----- nvinfo : EIATTR_KPARAM_INFO
	.align		4
.L_2953:
        /*0018*/ 	.byte	0x04, 0x17
        /*001a*/ 	.short	(.L_2955 - .L_2954)
.L_2954:
        /*001c*/ 	.word	0x00000000
        /*0020*/ 	.short	0x0000
        /*0022*/ 	.short	0x0000
        /*0024*/ 	.byte	0x00, 0xf0, 0x11, 0x00


	//----- nvinfo : EIATTR_SPARSE_MMA_MASK
	.align		4
.L_2955:
        /*0028*/ 	.byte	0x03, 0x50
        /*002a*/ 	.short	0x0000


	//----- nvinfo : EIATTR_MAXREG_COUNT
	.align		4
        /*002c*/ 	.byte	0x03, 0x1b
        /*002e*/ 	.short	0x0080


	//----- nvinfo : EIATTR_MERCURY_ISA_VERSION
	.align		4
        /*0030*/ 	.byte	0x03, 0x5f
        /*0032*/ 	.short	0x0101


	//----- nvinfo : EIATTR_EXIT_INSTR_OFFSETS
	.align		4
        /*0034*/ 	.byte	0x04, 0x1c
        /*0036*/ 	.short	(.L_2957 - .L_2956)


	//   ....[0]....
.L_2956:
        /*0038*/ 	.word	0x00003620


	//   ....[1]....
        /*003c*/ 	.word	0x000047d0


	//----- nvinfo : EIATTR_MAX_THREADS
	.align		4
.L_2957:
        /*0040*/ 	.byte	0x04, 0x05
        /*0042*/ 	.short	(.L_2959 - .L_2958)
.L_2958:
        /*0044*/ 	.word	0x00000080
        /*0048*/ 	.word	0x00000001
        /*004c*/ 	.word	0x00000001


	//----- nvinfo : EIATTR_CRS_STACK_SIZE
	.align		4
.L_2959:
        /*0050*/ 	.byte	0x04, 0x1e
        /*0052*/ 	.short	(.L_2961 - .L_2960)
.L_2960:
        /*0054*/ 	.word	0x00000000


	//----- nvinfo : EIATTR_CBANK_PARAM_SIZE
	.align		4
.L_2961:
        /*0058*/ 	.byte	0x03, 0x19
        /*005a*/ 	.short	0x0220


	//----- nvinfo : EIATTR_PARAM_CBANK
	.align		4
        /*005c*/ 	.byte	0x04, 0x0a
        /*005e*/ 	.short	(.L_2963 - .L_2962)
	.align		4
.L_2962:
        /*0060*/ 	.word	index@(.nv.constant0._ZN2at6native18elementwise_kernelILi128ELi4EZNS0_22gpu_kernel_impl_nocastIZZZNS0_19signbit_kernel_cudaERNS_18TensorIteratorBaseEENKUlvE_clEvENKUlvE_clEvEUlhE_EEvS4_RKT_EUliE_EEviT1_)
        /*0064*/ 	.short	0x0210
        /*0066*/ 	.short	0x0220


	//----- nvinfo : EIATTR_SW_WAR
	.align		4
.L_2963:
        /*0068*/ 	.byte	0x04, 0x36
        /*006a*/ 	.short	(.L_2965 - .L_2964)
.L_2964:
        /*006c*/ 	.word	0x00000008
.L_2965:


//--------------------- .nv.info._ZN2at6native27unrolled_elementwise_kernelIZZZNS0_19signbit_kernel_cudaERNS_18TensorIteratorBaseEENKUlvE_clEvENKUlvE_clEvEUlhE_St5arrayIPcLm2EELi4E23TrivialOffsetCalculatorILi1EjESB_NS0_6memory15LoadWithoutCastENSC_16StoreWithoutCastEEEviT_T0_T2_T3_T4_T5_ --------------------------
	.section	.nv.info._ZN2at6native27unrolled_elementwise_kernelIZZZNS0_19signbit_kernel_cudaERNS_18TensorIteratorBaseEENKUlvE_clEvENKUlvE_clEvEUlhE_St5arrayIPcLm2EELi4E23TrivialOffsetCalculatorILi1EjESB_NS0_6memory15LoadWithoutCastENSC_16StoreWithoutCastEEEviT_T0_T2_T3_T4_T5_,"",@"SHT_CUDA_INFO"
	.sectionflags	@""
	.align	4


	//----- nvinfo : EIATTR_CUDA_API_VERSION
	.align		4
        /*0000*/ 	.byte	0x04, 0x37
        /*0002*/ 	.short	(.L_2967 - .L_2966)
.L_2966:
        /*0004*/ 	.word	0x00000082


	//----- nvinfo : EIATTR_KPARAM_INFO
	.align		4
.L_2967:
        /*0008*/ 	.byte	0x04, 0x17
        /*000a*/ 	.short	(.L_2969 - .L_2968)
.L_2968:
        /*000c*/ 	.word	0x00000000
        /*0010*/ 	.short	0x0006
        /*0012*/ 	.short	0x001b
        /*0014*/ 	.byte	0x00, 0xf0, 0x05, 0x00


	//----- nvinfo : EIATTR_KPARAM_INFO
	.align		4
.L_2969:
        /*0018*/ 	.byte	0x04, 0x17
        /*001a*/ 	.short	(.L_2971 - .L_2970)
.L_2970:
        /*001c*/ 	.word	0x00000000
        /*0020*/ 	.short	0x0005
        /*0022*/ 	.short	0x001a
        /*0024*/ 	.byte	0x00, 0xf0, 0x05, 0x00


	//----- nvinfo : EIATTR_KPARAM_INFO
	.align		4
.L_2971:
        /*0028*/ 	.byte	0x04, 0x17
        /*002a*/ 	.short	(.L_2973 - .L_2972)
.L_2972:
        /*002c*/ 	.word	0x00000000
        /*0030*/ 	.short	0x0004
        /*0032*/ 	.short	0x0019
        /*0034*/ 	.byte	0x00, 0xf0, 0x05, 0x00


	//----- nvinfo : EIATTR_KPARAM_INFO
	.align		4
.L_2973:
        /*0038*/ 	.byte	0x04, 0x17
        /*003a*/ 	.short	(.L_2975 - .L_2974)
.L_2974:
        /*003c*/ 	.word	0x00000000
        /*0040*/ 	.short	0x0003
        /*0042*/ 	.short	0x0018
        /*0044*/ 	.byte	0x00, 0xf0, 0x05, 0x00


	//----- nvinfo : EIATTR_KPARAM_INFO
	.align		4
.L_2975:
        /*0048*/ 	.byte	0x04, 0x17
        /*004a*/ 	.short	(.L_2977 - .L_2976)
.L_2976:
        /*004c*/ 	.word	0x00000000
        /*0050*/ 	.short	0x0002
        /*0052*/ 	.short	0x0008
        /*0054*/ 	.byte	0x00, 0xf0, 0x41, 0x00


	//----- nvinfo : EIATTR_KPARAM_INFO
	.align		4
.L_2977:
        /*0058*/ 	.byte	0x04, 0x17
        /*005a*/ 	.short	(.L_2979 - .L_2978)
.L_2978:
        /*005c*/ 	.word	0x00000000
        /*0060*/ 	.short	0x0001
        /*0062*/ 	.short	0x0004
        /*0064*/ 	.byte	0x00, 0xf0, 0x05, 0x00


	//----- nvinfo : EIATTR_KPARAM_INFO
	.align		4
.L_2979:
        /*0068*/ 	.byte	0x04, 0x17
        /*006a*/ 	.short	(.L_2981 - .L_2980)
.L_2980:
        /*006c*/ 	.word	0x00000000
        /*0070*/ 	.short	0x0000
        /*0072*/ 	.short	0x0000
        /*0074*/ 	.byte	0x00, 0xf0, 0x11, 0x00


	//----- nvinfo : EIATTR_SPARSE_MMA_MASK
	.align		4
.L_2981:
        /*0078*/ 	.byte	0x03, 0x50
        /*007a*/ 	.short	0x0000


	//----- nvinfo : EIATTR_MAXREG_COUNT
	.align		4
        /*007c*/ 	.byte	0x03, 0x1b
        /*007e*/ 	.short	0x00ff


	//----- nvinfo : EIATTR_MERCURY_ISA_VERSION
	.align		4
        /*0080*/ 	.byte	0x03, 0x5f
        /*0082*/ 	.short	0x0101


	//----- nvinfo : EIATTR_EXIT_INSTR_OFFSETS
	.align		4
        /*0084*/ 	.byte	0x04, 0x1c
        /*0086*/ 	.short	(.L_2983 - .L_2982)


	//   ....[0]....
.L_2982:
        /*0088*/ 	.word	0x000001e0


	//   ....[1]....
        /*008c*/ 	.word	0x00000240


	//----- nvinfo : EIATTR_MAX_THREADS
	.align		4
.L_2983:
        /*0090*/ 	.byte	0x04, 0x05
        /*0092*/ 	.short	(.L_2985 - .L_2984)
.L_2984:
        /*0094*/ 	.word	0x00000080
        /*0098*/ 	.word	0x00000001
        /*009c*/ 	.word	0x00000001


	//----- nvinfo : EIATTR_CRS_STACK_SIZE
	.align		4
.L_2985:
        /*00a0*/ 	.byte	0x04, 0x1e
        /*00a2*/ 	.short	(.L_2987 - .L_2986)
.L_2986:
        /*00a4*/ 	.word	0x00000000


	//----- nvinfo : EIATTR_CBANK_PARAM_SIZE
	.align		4
.L_2987:
        /*00a8*/ 	.byte	0x03, 0x19
        /*00aa*/ 	.short	0x001c


	//----- nvinfo : EIATTR_PARAM_CBANK
	.align		4
        /*00ac*/ 	.byte	0x04, 0x0a
        /*00ae*/ 	.short	(.L_2989 - .L_2988)
	.align		4
.L_2988:
        /*00b0*/ 	.word	index@(.nv.constant0._ZN2at6native27unrolled_elementwise_kernelIZZZNS0_19signbit_kernel_cudaERNS_18TensorIteratorBaseEENKUlvE_clEvENKUlvE_clEvEUlhE_St5arrayIPcLm2EELi4E23TrivialOffsetCalculatorILi1EjESB_NS0_6memory15LoadWithoutCastENSC_16StoreWithoutCastEEEviT_T0_T2_T3_T4_T5_)
        /*00b4*/ 	.short	0x0210
        /*00b6*/ 	.short	0x001c


	//----- nvinfo : EIATTR_SW_WAR
	.align		4
.L_2989:
        /*00b8*/ 	.byte	0x04, 0x36
        /*00ba*/ 	.short	(.L_2991 - .L_2990)
.L_2990:
        /*00bc*/ 	.word	0x00000008
.L_2991:


//--------------------- .nv.info._ZN2at6native29vectorized_elementwise_kernelILi2EZZZNS0_19signbit_kernel_cudaERNS_18TensorIteratorBaseEENKUlvE_clEvENKUlvE_clEvEUlhE_St5arrayIPcLm2EEEEviT0_T1_ --------------------------
	.section	.nv.info._ZN2at6native29vectorized_elementwise_kernelILi2EZZZNS0_19signbit_kernel_cudaERNS_18TensorIteratorBaseEENKUlvE_clEvENKUlvE_clEvEUlhE_St5arrayIPcLm2EEEEviT0_T1_,"",@"SHT_CUDA_INFO"
	.sectionflags	@""
	.align	4


	//----- nvinfo : EIATTR_CUDA_API_VERSION
	.align		4
        /*0000*/ 	.byte	0x04, 0x37
        /*0002*/ 	.short	(.L_2993 - .L_2992)
.L_2992:
        /*0004*/ 	.word	0x00000082


	//----- nvinfo : EIATTR_KPARAM_INFO
	.align		4
.L_2993:
        /*0008*/ 	.byte	0x04, 0x17
        /*000a*/ 	.short	(.L_2995 - .L_2994)
.L_2994:
        /*000c*/ 	.word	0x00000000
        /*0010*/ 	.short	0x0002
        /*0012*/ 	.short	0x0008
        /*0014*/ 	.byte	0x00, 0xf0, 0x41, 0x00


	//----- nvinfo : EIATTR_KPARAM_INFO
	.align		4
.L_2995:
        /*0018*/ 	.byte	0x04, 0x17
        /*001a*/ 	.short	(.L_2997 - .L_2996)
.L_2996:
        /*001c*/ 	.word	0x00000000
        /*0020*/ 	.short	0x0001
        /*0022*/ 	.short	0x0004
        /*0024*/ 	.byte	0x00, 0xf0, 0x05, 0x00


	//----- nvinfo : EIATTR_KPARAM_INFO
	.align		4
.L_2997:
        /*0028*/ 	.byte	0x04, 0x17
        /*002a*/ 	.short	(.L_2999 - .L_2998)
.L_2998:
        /*002c*/ 	.word	0x00000000
        /*0030*/ 	.short	0x0000
        /*0032*/ 	.short	0x0000
        /*0034*/ 	.byte	0x00, 0xf0, 0x11, 0x00


	//----- nvinfo : EIATTR_SPARSE_MMA_MASK
	.align		4
.L_2999:
        /*0038*/ 	.byte	0x03, 0x50
        /*003a*/ 	.short	0x0000


	//----- nvinfo : EIATTR_MAXREG_COUNT
	.align		4
        /*003c*/ 	.byte	0x03, 0x1b
        /*003e*/ 	.short	0x00ff


	//----- nvinfo : EIATTR_MERCURY_ISA_VERSION
	.align		4
        /*0040*/ 	.byte	0x03, 0x5f
        /*0042*/ 	.short	0x0101


	//----- nvinfo : EIATTR_EXIT_INSTR_OFFSETS
	.align		4
        /*0044*/ 	.byte	0x04, 0x1c
        /*0046*/ 	.short	(.L_3001 - .L_3000)


	//   ....[0]....
.L_3000:
        /*0048*/ 	.word	0x00000130


	//   ....[1]....
        /*004c*/ 	.word	0x00000520


	//   ....[2]....
        /*0050*/ 	.word	0x00000580


	//----- nvinfo : EIATTR_MAX_THREADS
	.align		4
.L_3001:
        /*0054*/ 	.byte	0x04, 0x05
        /*0056*/ 	.short	(.L_3003 - .L_3002)
.L_3002:
        /*0058*/ 	.word	0x00000080
        /*005c*/ 	.word	0x00000001
        /*0060*/ 	.word	0x00000001


	//----- nvinfo : EIATTR_CRS_STACK_SIZE
	.align		4
.L_3003:
        /*0064*/ 	.byte	0x04, 0x1e
        /*0066*/ 	.short	(.L_3005 - .L_3004)
.L_3004:
        /*0068*/ 	.word	0x00000000


	//----- nvinfo : EIATTR_CBANK_PARAM_SIZE
	.align		4
.L_3005:
        /*006c*/ 	.byte	0x03, 0x19
        /*006e*/ 	.short	0x0018


	//----- nvinfo : EIATTR_PARAM_CBANK
	.align		4
        /*0070*/ 	.byte	0x04, 0x0a
        /*0072*/ 	.short	(.L_3007 - .L_3006)
	.align		4
.L_3006:
        /*0074*/ 	.word	index@(.nv.constant0._ZN2at6native29vectorized_elementwise_kernelILi2EZZZNS0_19signbit_kernel_cudaERNS_18TensorIteratorBaseEENKUlvE_clEvENKUlvE_clEvEUlhE_St5arrayIPcLm2EEEEviT0_T1_)
        /*0078*/ 	.short	0x0210
        /*007a*/ 	.short	0x0018


	//----- nvinfo : EIATTR_SW_WAR
	.align		4
.L_3007:
        /*007c*/ 	.byte	0x04, 0x36
        /*007e*/ 	.short	(.L_3009 - .L_3008)
.L_3008:
        /*0080*/ 	.word	0x00000008
.L_3009:


//--------------------- .nv.info._ZN2at6native29vectorized_elementwise_kernelILi4EZZZNS0_19signbit_kernel_cudaERNS_18TensorIteratorBaseEENKUlvE_clEvENKUlvE_clEvEUlhE_St5arrayIPcLm2EEEEviT0_T1_ --------------------------
	.section	.nv.info._ZN2at6native29vectorized_elementwise_kernelILi4EZZZNS0_19signbit_kernel_cudaERNS_18TensorIteratorBaseEENKUlvE_clEvENKUlvE_clEvEUlhE_St5arrayIPcLm2EEEEviT0_T1_,"",@"SHT_CUDA_INFO"
	.sectionflags	@""
	.align	4


	//----- nvinfo : EIATTR_CUDA_API_VERSION
	.align		4
        /*0000*/ 	.byte	0x04, 0x37
        /*0002*/ 	.short	(.L_3011 - .L_3010)
.L_3010:
        /*0004*/ 	.word	0x00000082


	//----- nvinfo : EIATTR_KPARAM_INFO
	.align		4
.L_3011:
        /*0008*/ 	.byte	0x04, 0x17
        /*000a*/ 	.short	(.L_3013 - .L_3012)
.L_3012:
        /*000c*/ 	.word	0x00000000
        /*0010*/ 	.short	0x0002
        /*0012*/ 	.short	0x0008
        /*0014*/ 	.byte	0x00, 0xf0, 0x41, 0x00


	//----- nvinfo : EIATTR_KPARAM_INFO
	.align		4
.L_3013:
        /*0018*/ 	.byte	0x04, 0x17
        /*001a*/ 	.short	(.L_3015 - .L_3014)
.L_3014:
        /*001c*/ 	.word	0x00000000
        /*0020*/ 	.short	0x0001
        /*0022*/ 	.short	0x0004
        /*0024*/ 	.byte	0x00, 0xf0, 0x05, 0x00


	//----- nvinfo : EIATTR_KPARAM_INFO
	.align		4
.L_3015:
        /*0028*/ 	.byte	0x04, 0x17
        /*002a*/ 	.short	(.L_3017 - .L_3016)
.L_3016:
        /*002c*/ 	.word	0x00000000
        /*0030*/ 	.short	0x0000
        /*0032*/ 	.short	0x0000
        /*0034*/ 	.byte	0x00, 0xf0, 0x11, 0x00


	//----- nvinfo : EIATTR_SPARSE_MMA_MASK
	.align		4
.L_3017:
        /*0038*/ 	.byte	0x03, 0x50
        /*003a*/ 	.short	0x0000


	//----- nvinfo : EIATTR_MAXREG_COUNT
	.align		4
        /*003c*/ 	.byte	0x03, 0x1b
        /*003e*/ 	.short	0x00ff


	//----- nvinfo : EIATTR_MERCURY_ISA_VERSION
	.align		4
        /*0040*/ 	.byte	0x03, 0x5f
        /*0042*/ 	.short	0x0101


	//----- nvinfo : EIATTR_EXIT_INSTR_OFFSETS
	.align		4
        /*0044*/ 	.byte	0x04, 0x1c
        /*0046*/ 	.short	(.L_3019 - .L_3018)


	//   ....[0]....
.L_3018:
        /*0048*/ 	.word	0x00000110


	//   ....[1]....
        /*004c*/ 	.word	0x00000500


	//   ....[2]....
        /*0050*/ 	.word	0x00000560


	//----- nvinfo : EIATTR_MAX_THREADS
	.align		4
.L_3019:
        /*0054*/ 	.byte	0x04, 0x05
        /*0056*/ 	.short	(.L_3021 - .L_3020)
.L_3020:
        /*0058*/ 	.word	0x00000080
        /*005c*/ 	.word	0x00000001
        /*0060*/ 	.word	0x00000001


	//----- nvinfo : EIATTR_CRS_STACK_SIZE
	.align		4
.L_3021:
        /*0064*/ 	.byte	0x04, 0x1e
        /*0066*/ 	.short	(.L_3023 - .L_3022)
.L_3022:
        /*0068*/ 	.word	0x00000000


	//----- nvinfo : EIATTR_CBANK_PARAM_SIZE
	.align		4
.L_3023:
        /*006c*/ 	.byte	0x03, 0x19
        /*006e*/ 	.short	0x0018


	//----- nvinfo : EIATTR_PARAM_CBANK
	.align		4
        /*0070*/ 	.byte	0x04, 0x0a
        /*0072*/ 	.short	(.L_3025 - .L_3024)
	.align		4
.L_3024:
        /*0074*/ 	.word	index@(.nv.constant0._ZN2at6native29vectorized_elementwise_kernelILi4EZZZNS0_19signbit_kernel_cudaERNS_18TensorIteratorBaseEENKUlvE_clEvENKUlvE_clEvEUlhE_St5arrayIPcLm2EEEEviT0_T1_)
        /*0078*/ 	.short	0x0210
        /*007a*/ 	.short	0x0018


	//----- nvinfo : EIATTR_SW_WAR
	.align		4
.L_3025:
        /*007c*/ 	.byte	0x04, 0x36
        /*007e*/ 	.short	(.L_3027 - .L_3026)
.L_3026:
        /*0080*/ 	.word	0x00000008
.L_3027:


//--------------------- .nv.info._ZN2at6native29vectorized_elementwise_kernelILi8EZZZNS0_19signbit_kernel_cudaERNS_18TensorIteratorBaseEENKUlvE_clEvENKUlvE_clEvEUlhE_St5arrayIPcLm2EEEEviT0_T1_ --------------------------
	.section	.nv.info._ZN2at6native29vectorized_elementwise_kernelILi8EZZZNS0_19signbit_kernel_cudaERNS_18TensorIteratorBaseEENKUlvE_clEvENKUlvE_clEvEUlhE_St5arrayIPcLm2EEEEviT0_T1_,"",@"SHT_CUDA_INFO"
	.sectionflags	@""
	.align	4


	//----- nvinfo : EIATTR_CUDA_API_VERSION
	.align		4
        /*0000*/ 	.byte	0x04, 0x37
        /*0002*/ 	.short	(.L_3029 - .L_3028)
.L_3028:
        /*0004*/ 	.word	0x00000082


	//----- nvinfo : EIATTR_KPARAM_INFO
	.align		4
.L_3029:
        /*0008*/ 	.byte	0x04, 0x17
        /*000a*/ 	.short	(.L_3031 - .L_3030)
.L_3030:
        /*000c*/ 	.word	0x00000000
        /*0010*/ 	.short	0x0002
        /*0012*/ 	.short	0x0008
        /*0014*/ 	.byte	0x00, 0xf0, 0x41, 0x00


	//----- nvinfo : EIATTR_KPARAM_INFO
	.align		4
.L_3031:
        /*0018*/ 	.byte	0x04, 0x17
        /*001a*/ 	.short	(.L_3033 - .L_3032)
.L_3032:
        /*001c*/ 	.word	0x00000000
        /*0020*/ 	.short	0x0001
        /*0022*/ 	.short	0x0004
        /*0024*/ 	.byte	0x00, 0xf0, 0x05, 0x00


	//----- nvinfo : EIATTR_KPARAM_INFO
	.align		4
.L_3033:
        /*0028*/ 	.byte	0x04, 0x17
        /*002a*/ 	.short	(.L_3035 - .L_3034)
.L_3034:
        /*002c*/ 	.word	0x00000000
        /*0030*/ 	.short	0x0000
        /*0032*/ 	.short	0x0000
        /*0034*/ 	.byte	0x00, 0xf0, 0x11, 0x00


	//----- nvinfo : EIATTR_SPARSE_MMA_MASK
	.align		4
.L_3035:
        /*0038*/ 	.byte	0x03, 0x50
        /*003a*/ 	.short	0x0000


	//----- nvinfo : EIATTR_MAXREG_COUNT
	.align		4
        /*003c*/ 	.byte	0x03, 0x1b
        /*003e*/ 	.short	0x00ff


	//----- nvinfo : EIATTR_MERCURY_ISA_VERSION
	.align		4
        /*0040*/ 	.byte	0x03, 0x5f
        /*0042*/ 	.short	0x0101


	//----- nvinfo : EIATTR_EXIT_INSTR_OFFSETS
	.align		4
        /*0044*/ 	.byte	0x04, 0x1c
        /*0046*/ 	.short	(.L_3037 - .L_3036)


	//   ....[0]....
.L_3036:
        /*0048*/ 	.word	0x00000100


	//   ....[1]....
        /*004c*/ 	.word	0x000004f0


	//   ....[2]....
        /*0050*/ 	.word	0x00000550


	//----- nvinfo : EIATTR_MAX_THREADS
	.align		4
.L_3037:
        /*0054*/ 	.byte	0x04, 0x05
        /*0056*/ 	.short	(.L_3039 - .L_3038)
.L_3038:
        /*0058*/ 	.word	0x00000080
        /*005c*/ 	.word	0x00000001
        /*0060*/ 	.word	0x00000001


	//----- nvinfo : EIATTR_CRS_STACK_SIZE
	.align		4
.L_3039:
        /*0064*/ 	.byte	0x04, 0x1e
        /*0066*/ 	.short	(.L_3041 - .L_3040)
.L_3040:
        /*0068*/ 	.word	0x00000000


	//----- nvinfo : EIATTR_CBANK_PARAM_SIZE
	.align		4
.L_3041:
        /*006c*/ 	.byte	0x03, 0x19
        /*006e*/ 	.short	0x0018


	//----- nvinfo : EIATTR_PARAM_CBANK
	.align		4
        /*0070*/ 	.byte	0x04, 0x0a
        /*0072*/ 	.short	(.L_3043 - .L_3042)
	.align		4
.L_3042:
        /*0074*/ 	.word	index@(.nv.constant0._ZN2at6native29vectorized_elementwise_kernelILi8EZZZNS0_19signbit_kernel_cudaERNS_18TensorIteratorBaseEENKUlvE_clEvENKUlvE_clEvEUlhE_St5arrayIPcLm2EEEEviT0_T1_)
        /*0078*/ 	.short	0x0210
        /*007a*/ 	.short	0x0018


	//----- nvinfo : EIATTR_SW_WAR
	.align		4
.L_3043:
        /*007c*/ 	.byte	0x04, 0x36
        /*007e*/ 	.short	(.L_3045 - .L_3044)
.L_3044:
        /*0080*/ 	.word	0x00000008
.L_3045:


//--------------------- .nv.info._ZN2at6native18elementwise_kernelILi128ELi4EZNS0_15gpu_kernel_implIZZZNS0_16sign_kernel_cudaERNS_18TensorIteratorBaseEENKUlvE_clEvENKUlvE7_clEvEUlN3c108BFloat16EE_EEvS4_RKT_EUliE_EEviT1_ --------------------------
	.section	.nv.info._ZN2at6native18elementwise_kernelILi128ELi4EZNS0_15gpu_kernel_implIZZZNS0_16sign_kernel_cudaERNS_18TensorIteratorBaseEENKUlvE_clEvENKUlvE7_clEvEUlN3c108BFloat16EE_EEvS4_RKT_EUliE_EEviT1_,"",@"SHT_CUDA_INFO"
	.sectionflags	@""
	.align	4


	//----- nvinfo : EIATTR_CUDA_API_VERSION
	.align		4
        /*0000*/ 	.byte	0x04, 0x37
        /*0002*/ 	.short	(.L_3047 - .L_3046)
.L_3046:
        /*0004*/ 	.word	0x00000082


	//----- nvinfo : EIATTR_KPARAM_INFO
	.align		4
.L_3047:
        /*0008*/ 	.byte	0x04, 0x17
        /*000a*/ 	.short	(.L_3049 - .L_3048)
.L_3048:
        /*000c*/ 	.word	0x00000000
        /*0010*/ 	.short	0x0001
        /*0012*/ 	.short	0x0008
        /*0014*/ 	.byte	0x00, 0xf0, 0x61, 0x08


	//----- nvinfo : EIATTR_KPARAM_INFO
	.align		4
.L_3049:
        /*0018*/ 	.byte	0x04, 0x17
        /*001a*/ 	.short	(.L_3051 - .L_3050)
.L_3050:
        /*001c*/ 	.word	0x00000000
        /*0020*/ 	.short	0x0000
        /*0022*/ 	.short	0x0000
        /*0024*/ 	.byte	0x00, 0xf0, 0x11, 0x00


	//----- nvinfo : EIATTR_SPARSE_MMA_MASK
	.align		4
.L_3051:
        /*0028*/ 	.byte	0x03, 0x50
        /*002a*/ 	.short	0x0000


	//----- nvinfo : EIATTR_MAXREG_COUNT
	.align		4
        /*002c*/ 	.byte	0x03, 0x1b
        /*002e*/ 	.short	0x0080


	//----- nvinfo : EIATTR_EXTERNS
	.align		4
        /*0030*/ 	.byte	0x04, 0x0f
        /*0032*/ 	.short	(.L_3053 - .L_3052)


	//   ....[0]....
	.align		4
.L_3052:
        /*0034*/ 	.word	index@(__assertfail)


	//----- nvinfo : EIATTR_MERCURY_ISA_VERSION
	.align		4
.L_3053:
        /*0038*/ 	.byte	0x03, 0x5f
        /*003a*/ 	.short	0x0101


	//----- nvinfo : EIATTR_SYSCALL_OFFSETS
	.align		4
        /*003c*/ 	.byte	0x04, 0x46
        /*003e*/ 	.short	(.L_3055 - .L_3054)


	//   ....[0]....
.L_3054:
        /*0040*/ 	.word	0x000022d0


	//   ....[1]....
        /*0044*/ 	.word	0x000032b0


	//   ....[2]....
        /*0048*/ 	.word	0x000055e0


	//   ....[3]....
        /*004c*/ 	.word	0x000065c0


	//   ....[4]....
        /*0050*/ 	.word	0x000088e0


	//   ....[5]....
        /*0054*/ 	.word	0x000098c0


	//   ....[6]....
        /*0058*/ 	.word	0x0000bbd0


	//   ....[7]....
        /*005c*/ 	.word	0x0000cbb0


	//----- nvinfo : EIATTR_EXIT_INSTR_OFFSETS
	.align		4
.L_3055:
        /*0060*/ 	.byte	0x04, 0x1c
        /*0062*/ 	.short	(.L_3057 - .L_3056)


	//   ....[0]....
.L_3056:
        /*0064*/ 	.word	0x00009990


	//   ....[1]....
        /*0068*/ 	.word	0x0000bde0


	//   ....[2]....
        /*006c*/ 	.word	0x0000be20


	//   ....[3]....
        /*0070*/ 	.word	0x0000bec0


	//   ....[4]....
        /*0074*/ 	.word	0x0000bf00


	//   ....[5]....
        /*0078*/ 	.word	0x0000bf40


	//   ....[6]....
        /*007c*/ 	.word	0x0000bfd0


	//   ....[7]....
        /*0080*/ 	.word	0x0000c010


	//   ....[8]....
        /*0084*/ 	.word	0x0000c0b0


	//   ....[9]....
        /*0088*/ 	.word	0x0000c100


	//   ....[10]....
        /*008c*/ 	.word	0x0000c150


	//   ....[11]....
        /*0090*/ 	.word	0x0000c220


	//   ....[12]....
        /*0094*/ 	.word	0x0000c280


	//   ....[13]....
        /*0098*/ 	.word	0x0000c410


	//   ....[14]....
        /*009c*/ 	.word	0x0000c570


	//   ....[15]....
        /*00a0*/ 	.word	0x0000c590


	//   ....[16]....
        /*00a4*/ 	.word	0x0000c650


	//   ....[17]....
        /*00a8*/ 	.word	0x0000c7d0


	//   ....[18]....
        /*00ac*/ 	.word	0x0000c950


	//   ....[19]....
        /*00b0*/ 	.word	0x0000cab0


	//   ....[20]....
        /*00b4*/ 	.word	0x0000cbc0


	//   ....[21]....
        /*00b8*/ 	.word	0x0000cc00


	//   ....[22]....
        /*00bc*/ 	.word	0x0000cc40


	//----- nvinfo : EIATTR_MAX_THREADS
	.align		4
.L_3057:
        /*00c0*/ 	.byte	0x04, 0x05
        /*00c2*/ 	.short	(.L_3059 - .L_3058)
.L_3058:
        /*00c4*/ 	.word	0x00000080
        /*00c8*/ 	.word	0x00000001
        /*00cc*/ 	.word	0x00000001


	//----- nvinfo : EIATTR_CRS_STACK_SIZE
	.align		4
.L_3059:
        /*00d0*/ 	.byte	0x04, 0x1e
        /*00d2*/ 	.short	(.L_3061 - .L_3060)
.L_3060:
        /*00d4*/ 	.word	0x00000000


	//----- nvinfo : EIATTR_CBANK_PARAM_SIZE
	.align		4
.L_3061:
        /*00d8*/ 	.byte	0x03, 0x19
        /*00da*/ 	.short	0x0220


	//----- nvinfo : EIATTR_PARAM_CBANK
	.align		4
        /*00dc*/ 	.byte	0x04, 0x0a
        /*00de*/ 	.short	(.L_3063 - .L_3062)
	.align		4
.L_3062:
        /*00e0*/ 	.word	index@(.nv.constant0._ZN2at6native18elementwise_kernelILi128ELi4EZNS0_15gpu_kernel_implIZZZNS0_16sign_kernel_cudaERNS_18TensorIteratorBaseEENKUlvE_clEvENKUlvE7_clEvEUlN3c108BFloat16EE_EEvS4_RKT_EUliE_EEviT1_)
        /*00e4*/ 	.short	0x0210
        /*00e6*/ 	.short	0x0220


	//----- nvinfo : EIATTR_SW_WAR
	.align		4
.L_3063:
        /*00e8*/ 	.byte	0x04, 0x36
        /*00ea*/ 	.short	(.L_3065 - .L_3064)
.L_3064:
        /*00ec*/ 	.word	0x00000008
.L_3065:


//--------------------- .nv.info._ZN2at6native27unrolled_elementwise_kernelIZZZNS0_16sign_kernel_cudaERNS_18TensorIteratorBaseEENKUlvE_clEvENKUlvE7_clEvEUlN3c108BFloat16EE_St5arrayIPcLm2EELi4E23TrivialOffsetCalculatorILi1EjESD_NS0_6memory12LoadWithCastILi1EEENSE_13StoreWithCastILi1EEEEEviT_T0_T2_T3_T4_T5_ --------------------------
	.section	.nv.info._ZN2at6native27unrolled_elementwise_kernelIZZZNS0_16sign_kernel_cudaERNS_18TensorIteratorBaseEENKUlvE_clEvENKUlvE7_clEvEUlN3c108BFloat16EE_St5arrayIPcLm2EELi4E23TrivialOffsetCalculatorILi1EjESD_NS0_6memory12LoadWithCastILi1EEENSE_13StoreWithCastILi1EEEEEviT_T0_T2_T3_T4_T5_,"",@"SHT_CUDA_INFO"
	.sectionflags	@""
	.align	4


	//----- nvinfo : EIATTR_CUDA_API_VERSION
	.align		4
        /*0000*/ 	.byte	0x04, 0x37
        /*0002*/ 	.short	(.L_3067 - .L_3066)
.L_3066:
        /*0004*/ 	.word	0x00000082


	//----- nvinfo : EIATTR_KPARAM_INFO
	.align		4
.L_3067:
        /*0008*/ 	.byte	0x04, 0x17
        /*000a*/ 	.short	(.L_3069 - .L_3068)
.L_3068:
        /*000c*/ 	.word	0x00000000
        /*0010*/ 	.short	0x0006
        /*0012*/ 	.short	0x0024
        /*0014*/ 	.byte	0x00, 0xf0, 0x21, 0x00


	//----- nvinfo : EIATTR_KPARAM_INFO
	.align		4
.L_3069:
        /*0018*/ 	.byte	0x04, 0x17
        /*001a*/ 	.short	(.L_3071 - .L_3070)
.L_3070:
        /*001c*/ 	.word	0x00000000
        /*0020*/ 	.short	0x0005
        /*0022*/ 	.short	0x001c
        /*0024*/ 	.byte	0x00, 0xf0, 0x21, 0x00


	//----- nvinfo : EIATTR_KPARAM_INFO
	.align		4
.L_3071:
        /*0028*/ 	.byte	0x04, 0x17
        /*002a*/ 	.short	(.L_3073 - .L_3072)
.L_3072:
        /*002c*/ 	.word	0x00000000
        /*0030*/ 	.short	0x0004
        /*0032*/ 	.short	0x0019
        /*0034*/ 	.byte	0x00, 0xf0, 0x05, 0x00


	//----- nvinfo : EIATTR_KPARAM_INFO
	.align		4
.L_3073:
        /*0038*/ 	.byte	0x04, 0x17
        /*003a*/ 	.short	(.L_3075 - .L_3074)
.L_3074:
        /*003c*/ 	.word	0x00000000
        /*0040*/ 	.short	0x0003
        /*0042*/ 	.short	0x0018
        /*0044*/ 	.byte	0x00, 0xf0, 0x05, 0x00


	//----- nvinfo : EIATTR_KPARAM_INFO
	.align		4
.L_3075:
        /*0048*/ 	.byte	0x04, 0x17
        /*004a*/ 	.short	(.L_3077 - .L_3076)
.L_3076:
        /*004c*/ 	.word	0x00000000
        /*0050*/ 	.short	0x0002
        /*0052*/ 	.short	0x0008
        /*0054*/ 	.byte	0x00, 0xf0, 0x41, 0x00


	//----- nvinfo : EIATTR_KPARAM_INFO
	.align		4
.L_3077:
        /*0058*/ 	.byte	0x04, 0x17
        /*005a*/ 	.short	(.L_3079 - .L_3078)
.L_3078:
        /*005c*/ 	.word	0x00000000
        /*0060*/ 	.short	0x0001
        /*0062*/ 	.short	0x0004
        /*0064*/ 	.byte	0x00, 0xf0, 0x05, 0x00


	//----- nvinfo : EIATTR_KPARAM_INFO
	.align		4
.L_3079:
        /*0068*/ 	.byte	0x04, 0x17
        /*006a*/ 	.short	(.L_3081 - .L_3080)
.L_3080:
        /*006c*/ 	.word	0x00000000
        /*0070*/ 	.short	0x0000
        /*0072*/ 	.short	0x0000
        /*0074*/ 	.byte	0x00, 0xf0, 0x11, 0x00


	//----- nvinfo : EIATTR_SPARSE_MMA_MASK
	.align		4
.L_3081:
        /*0078*/ 	.byte	0x03, 0x50
        /*007a*/ 	.short	0x0000


	//----- nvinfo : EIATTR_MAXREG_COUNT
	.align		4
        /*007c*/ 	.byte	0x03, 0x1b
        /*007e*/ 	.short	0x00ff


	//----- nvinfo : EIATTR_EXTERNS
	.align		4
        /*0080*/ 	.byte	0x04, 0x0f
        /*0082*/ 	.short	(.L_3083 - .L_3082)


	//   ....[0]....
	.align		4
.L_3082:
        /*0084*/ 	.word	index@(__assertfail)


	//----- nvinfo : EIATTR_MERCURY_ISA_VERSION
	.align		4
.L_3083:
        /*0088*/ 	.byte	0x03, 0x5f
        /*008a*/ 	.short	0x0101


	//----- nvinfo : EIATTR_SYSCALL_OFFSETS
	.align		4
        /*008c*/ 	.byte	0x04, 0x46
        /*008e*/ 	.short	(.L_3085 - .L_3084)


	//   ....[0]....
.L_3084:
        /*0090*/ 	.word	0x000010e0


	//   ....[1]....
        /*0094*/ 	.word	0x00002220


	//   ....[2]....
        /*0098*/ 	.word	0x00003370


	//   ....[3]....
        /*009c*/ 	.word	0x00004490


	//   ....[4]....
        /*00a0*/ 	.word	0x00005910


	//   ....[5]....
        /*00a4*/ 	.word	0x00006930


	//   ....[6]....
        /*00a8*/ 	.word	0x00007910


	//   ....[7]....
        /*00ac*/ 	.word	0x000088f0


	//----- nvinfo : EIATTR_EXIT_INSTR_OFFSETS
	.align		4
.L_3085:
        /*00b0*/ 	.byte	0x04, 0x1c
        /*00b2*/ 	.short	(.L_3087 - .L_3086)


	//   ....[0]....
.L_3086:
        /*00b4*/ 	.word	0x000079d0


	//   ....[1]....
        /*00b8*/ 	.word	0x00007b20


	//   ....[2]....
        /*00bc*/ 	.word	0x00007b60


	//   ....[3]....
        /*00c0*/ 	.word	0x00007c00


	//   ....[4]....
        /*00c4*/ 	.word	0x00007c40


	//   ....[5]....
        /*00c8*/ 	.word	0x00007c80


	//   ....[6]....
        /*00cc*/ 	.word	0x00007d10


	//   ....[7]....
        /*00d0*/ 	.word	0x00007d50


	//   ....[8]....
        /*00d4*/ 	.word	0x00007df0


	//   ....[9]....
        /*00d8*/ 	.word	0x00007e40


	//   ....[10]....
        /*00dc*/ 	.word	0x00007e90


	//   ....[11]....
        /*00e0*/ 	.word	0x00007f60


	//   ....[12]....
        /*00e4*/ 	.word	0x00007fc0


	//   ....[13]....
        /*00e8*/ 	.word	0x00008150


	//   ....[14]....
        /*00ec*/ 	.word	0x000082b0


	//   ....[15]....
        /*00f0*/ 	.word	0x000082d0


	//   ....[16]....
        /*00f4*/ 	.word	0x00008390


	//   ....[17]....
        /*00f8*/ 	.word	0x00008510


	//   ....[18]....
        /*00fc*/ 	.word	0x00008690


	//   ....[19]....
        /*0100*/ 	.word	0x000087f0


	//   ....[20]....
        /*0104*/ 	.word	0x00008900


	//   ....[21]....
        /*0108*/ 	.word	0x00008940


	//   ....[22]....
        /*010c*/ 	.word	0x00008980


	//----- nvinfo : EIATTR_MAX_THREADS
	.align		4
.L_3087:
        /*0110*/ 	.byte	0x04, 0x05
        /*0112*/ 	.short	(.L_3089 - .L_3088)
.L_3088:
        /*0114*/ 	.word	0x00000080
        /*0118*/ 	.word	0x00000001
        /*011c*/ 	.word	0x00000001


	//----- nvinfo : EIATTR_CRS_STACK_SIZE
	.align		4
.L_3089:
        /*0120*/ 	.byte	0x04, 0x1e
        /*0122*/ 	.short	(.L_3091 - .L_3090)
.L_3090:
        /*0124*/ 	.word	0x00000000


	//----- nvinfo : EIATTR_CBANK_PARAM_SIZE
	.align		4
.L_3091:
        /*0128*/ 	.byte	0x03, 0x19
        /*012a*/ 	.short	0x002c


	//----- nvinfo : EIATTR_PARAM_CBANK
	.align		4
        /*012c*/ 	.byte	0x04, 0x0a
        /*012e*/ 	.short	(.L_3093 - .L_3092)
	.align		4
.L_3092:
        /*0130*/ 	.word	index@(.nv.constant0._ZN2at6native27unrolled_elementwise_kernelIZZZNS0_16sign_kernel_cudaERNS_18TensorIteratorBaseEENKUlvE_clEvENKUlvE7_clEvEUlN3c108BFloat16EE_St5arrayIPcLm2EELi4E23TrivialOffsetCalculatorILi1EjESD_NS0_6memory12LoadWithCastILi1EEENSE_13StoreWithCastILi1EEEEEviT_T0_T2_T3_T4_T5_)
        /*0134*/ 	.short	0x0210
        /*0136*/ 	.short	0x002c


	//----- nvinfo : EIATTR_SW_WAR
	.align		4
.L_3093:
        /*0138*/ 	.byte	0x04, 0x36
        /*013a*/ 	.short	(.L_3095 - .L_3094)
.L_3094:
        /*013c*/ 	.word	0x00000008
.L_3095:


//--------------------- .nv.info._ZN2at6native18elementwise_kernelILi128ELi4EZNS0_22gpu_kernel_impl_nocastIZZZNS0_16sign_kernel_cudaERNS_18TensorIteratorBaseEENKUlvE_clEvENKUlvE7_clEvEUlN3c108BFloat16EE_EEvS4_RKT_EUliE_EEviT1_ --------------------------
	.section	.nv.info._ZN2at6native18elementwise_kernelILi128ELi4EZNS0_22gpu_kernel_impl_nocastIZZZNS0_16sign_kernel_cudaERNS_18TensorIteratorBaseEENKUlvE_clEvENKUlvE7_clEvEUlN3c108BFloat16EE_EEvS4_RKT_EUliE_EEviT1_,"",@"SHT_CUDA_INFO"
	.sectionflags	@""
	.align	4


	//----- nvinfo : EIATTR_CUDA_API_VERSION
	.align		4
        /*0000*/ 	.byte	0x04, 0x37
        /*0002*/ 	.short	(.L_3097 - .L_3096)
.L_3096:
        /*0004*/ 	.word	0x00000082


	//----- nvinfo : EIATTR_KPARAM_INFO
	.align		4
.L_3097:
        /*0008*/ 	.byte	0x04, 0x17
        /*000a*/ 	.short	(.L_3099 - .L_3098)
.L_3098:
        /*000c*/ 	.word	0x00000000
        /*0010*/ 	.short	0x0001
        /*0012*/ 	.short	0x0008
        /*0014*/ 	.byte	0x00, 0xf0, 0x61, 0x08


	//----- nvinfo : EIATTR_KPARAM_INFO
	.align		4
.L_3099:
        /*0018*/ 	.byte	0x04, 0x17
        /*001a*/ 	.short	(.L_3101 - .L_3100)
.L_3100:
        /*001c*/ 	.word	0x00000000
        /*0020*/ 	.short	0x0000
        /*0022*/ 	.short	0x0000
        /*0024*/ 	.byte	0x00, 0xf0, 0x11, 0x00


	//----- nvinfo : EIATTR_SPARSE_MMA_MASK
	.align		4
.L_3101:
        /*0028*/ 	.byte	0x03, 0x50
        /*002a*/ 	.short	0x0000


	//----- nvinfo : EIATTR_MAXREG_COUNT
	.align		4
        /*002c*/ 	.byte	0x03, 0x1b
        /*002e*/ 	.short	0x0080


	//----- nvinfo : EIATTR_MERCURY_ISA_VERSION
	.align		4
        /*0030*/ 	.byte	0x03, 0x5f
        /*0032*/ 	.short	0x0101


	//----- nvinfo : EIATTR_EXIT_INSTR_OFFSETS
	.align		4
        /*0034*/ 	.byte	0x04, 0x1c
        /*0036*/ 	.short	(.L_3103 - .L_3102)


	//   ....[0]....
.L_3102:
        /*0038*/ 	.word	0x00003ce0


	//   ....[1]....
        /*003c*/ 	.word	0x000050d0


	//----- nvinfo : EIATTR_MAX_THREADS
	.align		4
.L_3103:
        /*0040*/ 	.byte	0x04, 0x05
        /*0042*/ 	.short	(.L_3105 - .L_3104)
.L_3104:
        /*0044*/ 	.word	0x00000080
        /*0048*/ 	.word	0x00000001
        /*004c*/ 	.word	0x00000001


	//----- nvinfo : EIATTR_CRS_STACK_SIZE
	.align		4
.L_3105:
        /*0050*/ 	.byte	0x04, 0x1e
        /*0052*/ 	.short	(.L_3107 - .L_3106)
.L_3106:
        /*0054*/ 	.word	0x00000000


	//----- nvinfo : EIATTR_CBANK_PARAM_SIZE
	.align		4
.L_3107:
        /*0058*/ 	.byte	0x03, 0x19
        /*005a*/ 	.short	0x0220


	//----- nvinfo : EIATTR_PARAM_CBANK
	.align		4
        /*005c*/ 	.byte	0x04, 0x0a
        /*005e*/ 	.short	(.L_3109 - .L_3108)
	.align		4
.L_3108:
        /*0060*/ 	.word	index@(.nv.constant0._ZN2at6native18elementwise_kernelILi128ELi4EZNS0_22gpu_kernel_impl_nocastIZZZNS0_16sign_kernel_cudaERNS_18TensorIteratorBaseEENKUlvE_clEvENKUlvE7_clEvEUlN3c108BFloat16EE_EEvS4_RKT_EUliE_EEviT1_)
        /*0064*/ 	.short	0x0210
        /*0066*/ 	.short	0x0220


	//----- nvinfo : EIATTR_SW_WAR
	.align		4
.L_3109:
        /*0068*/ 	.byte	0x04, 0x36
        /*006a*/ 	.short	(.L_3111 - .L_3110)
.L_3110:
        /*006c*/ 	.word	0x00000008
.L_3111:


//--------------------- .nv.info._ZN2at6native27unrolled_elementwise_kernelIZZZNS0_16sign_kernel_cudaERNS_18TensorIteratorBaseEENKUlvE_clEvENKUlvE7_clEvEUlN3c108BFloat16EE_St5arrayIPcLm2EELi4E23TrivialOffsetCalculatorILi1EjESD_NS0_6memory15LoadWithoutCastENSE_16StoreWithoutCastEEEviT_T0_T2_T3_T4_T5_ --------------------------
	.section	.nv.info._ZN2at6native27unrolled_elementwise_kernelIZZZNS0_16sign_kernel_cudaERNS_18TensorIteratorBaseEENKUlvE_clEvENKUlvE7_clEvEUlN3c108BFloat16EE_St5arrayIPcLm2EELi4E23TrivialOffsetCalculatorILi1EjESD_NS0_6memory15LoadWithoutCastENSE_16StoreWithoutCastEEEviT_T0_T2_T3_T4_T5_,"",@"SHT_CUDA_INFO"
	.sectionflags	@""
	.align	4


	//----- nvinfo : EIATTR_CUDA_API_VERSION
	.align		4
        /*0000*/ 	.byte	0x04, 0x37
        /*0002*/ 	.short	(.L_3113 - .L_3112)
.L_3112:
        /*0004*/ 	.word	0x00000082


	//----- nvinfo : EIATTR_KPARAM_INFO
	.align		4
.L_3113:
        /*0008*/ 	.byte	0x04, 0x17
        /*000a*/ 	.short	(.L_3115 - .L_3114)
.L_3114:
        /*000c*/ 	.word	0x00000000
        /*0010*/ 	.short	0x0006
        /*0012*/ 	.short	0x001b
        /*0014*/ 	.byte	0x00, 0xf0, 0x05, 0x00


	//----- nvinfo : EIATTR_KPARAM_INFO
	.align		4
.L_3115:
        /*0018*/ 	.byte	0x04, 0x17
        /*001a*/ 	.short	(.L_3117 - .L_3116)
.L_3116:
        /*001c*/ 	.word	0x00000000
        /*0020*/ 	.short	0x0005
        /*0022*/ 	.short	0x001a
        /*0024*/ 	.byte	0x00, 0xf0, 0x05, 0x00


	//----- nvinfo : EIATTR_KPARAM_INFO
	.align		4
.L_3117:
        /*0028*/ 	.byte	0x04, 0x17
        /*002a*/ 	.short	(.L_3119 - .L_3118)
.L_3118:
        /*002c*/ 	.word	0x00000000
        /*0030*/ 	.short	0x0004
        /*0032*/ 	.short	0x0019
        /*0034*/ 	.byte	0x00, 0xf0, 0x05, 0x00


	//----- nvinfo : EIATTR_KPARAM_INFO
	.align		4
.L_3119:
        /*0038*/ 	.byte	0x04, 0x17
        /*003a*/ 	.short	(.L_3121 - .L_3120)
.L_3120:
        /*003c*/ 	.word	0x00000000
        /*0040*/ 	.short	0x0003
        /*0042*/ 	.short	0x0018
        /*0044*/ 	.byte	0x00, 0xf0, 0x05, 0x00


	//----- nvinfo : EIATTR_KPARAM_INFO
	.align		4
.L_3121:
        /*0048*/ 	.byte	0x04, 0x17
        /*004a*/ 	.short	(.L_3123 - .L_3122)
.L_3122:
        /*004c*/ 	.word	0x00000000
        /*0050*/ 	.short	0x0002
        /*0052*/ 	.short	0x0008
        /*0054*/ 	.byte	0x00, 0xf0, 0x41, 0x00


	//----- nvinfo : EIATTR_KPARAM_INFO
	.align		4
.L_3123:
        /*0058*/ 	.byte	0x04, 0x17
        /*005a*/ 	.short	(.L_3125 - .L_3124)
.L_3124:
        /*005c*/ 	.word	0x00000000
        /*0060*/ 	.short	0x0001
        /*0062*/ 	.short	0x0004
        /*0064*/ 	.byte	0x00, 0xf0, 0x05, 0x00


	//----- nvinfo : EIATTR_KPARAM_INFO
	.align		4
.L_3125:
        /*0068*/ 	.byte	0x04, 0x17
        /*006a*/ 	.short	(.L_3127 - .L_3126)
.L_3126:
        /*006c*/ 	.word	0x00000000
        /*0070*/ 	.short	0x0000
        /*0072*/ 	.short	0x0000
        /*0074*/ 	.byte	0x00, 0xf0, 0x11, 0x00


	//----- nvinfo : EIATTR_SPARSE_MMA_MASK
	.align		4
.L_3127:
        /*0078*/ 	.byte	0x03, 0x50
        /*007a*/ 	.short	0x0000


	//----- nvinfo : EIATTR_MAXREG_COUNT
	.align		4
        /*007c*/ 	.byte	0x03, 0x1b
        /*007e*/ 	.short	0x00ff


	//----- nvinfo : EIATTR_MERCURY_ISA_VERSION
	.align		4
        /*0080*/ 	.byte	0x03, 0x5f
        /*0082*/ 	.short	0x0101


	//----- nvinfo : EIATTR_EXIT_INSTR_OFFSETS
	.align		4
        /*0084*/ 	.byte	0x04, 0x1c
        /*0086*/ 	.short	(.L_3129 - .L_3128)


	//   ....[0]....
.L_3128:
        /*0088*/ 	.word	0x00000690


	//   ....[1]....
        /*008c*/ 	.word	0x000006e0


	//----- nvinfo : EIATTR_MAX_THREADS
	.align		4
.L_3129:
        /*0090*/ 	.byte	0x04, 0x05
        /*0092*/ 	.short	(.L_3131 - .L_3130)
.L_3130:
        /*0094*/ 	.word	0x00000080
        /*0098*/ 	.word	0x00000001
        /*009c*/ 	.word	0x00000001


	//----- nvinfo : EIATTR_CRS_STACK_SIZE
	.align		4
.L_3131:
        /*00a0*/ 	.byte	0x04, 0x1e
        /*00a2*/ 	.short	(.L_3133 - .L_3132)
.L_3132:
        /*00a4*/ 	.word	0x00000000


	//----- nvinfo : EIATTR_CBANK_PARAM_SIZE
	.align		4
.L_3133:
        /*00a8*/ 	.byte	0x03, 0x19
        /*00aa*/ 	.short	0x001c


	//----- nvinfo : EIATTR_PARAM_CBANK
	.align		4
        /*00ac*/ 	.byte	0x04, 0x0a
        /*00ae*/ 	.short	(.L_3135 - .L_3134)
	.align		4
.L_3134:
        /*00b0*/ 	.word	index@(.nv.constant0._ZN2at6native27unrolled_elementwise_kernelIZZZNS0_16sign_kernel_cudaERNS_18TensorIteratorBaseEENKUlvE_clEvENKUlvE7_clEvEUlN3c108BFloat16EE_St5arrayIPcLm2EELi4E23TrivialOffsetCalculatorILi1EjESD_NS0_6memory15LoadWithoutCastENSE_16StoreWithoutCastEEEviT_T0_T2_T3_T4_T5_)
        /*00b4*/ 	.short	0x0210
        /*00b6*/ 	.short	0x001c


	//----- nvinfo : EIATTR_SW_WAR
	.align		4
.L_3135:
        /*00b8*/ 	.byte	0x04, 0x36
        /*00ba*/ 	.short	(.L_3137 - .L_3136)
.L_3136:
        /*00bc*/ 	.word	0x00000008
.L_3137:


//--------------------- .nv.info._ZN2at6native29vectorized_elementwise_kernelILi2EZZZNS0_16sign_kernel_cudaERNS_18TensorIteratorBaseEENKUlvE_clEvENKUlvE7_clEvEUlN3c108BFloat16EE_St5arrayIPcLm2EEEEviT0_T1_ --------------------------
	.section	.nv.info._ZN2at6native29vectorized_elementwise_kernelILi2EZZZNS0_16sign_kernel_cudaERNS_18TensorIteratorBaseEENKUlvE_clEvENKUlvE7_clEvEUlN3c108BFloat16EE_St5arrayIPcLm2EEEEviT0_T1_,"",@"SHT_CUDA_INFO"
	.sectionflags	@""
	.align	4


	//----- nvinfo : EIATTR_CUDA_API_VERSION
	.align		4
        /*0000*/ 	.byte	0x04, 0x37
        /*0002*/ 	.short	(.L_3139 - .L_3138)
.L_3138:
        /*0004*/ 	.word	0x00000082


	//----- nvinfo : EIATTR_KPARAM_INFO
	.align		4
.L_3139:
        /*0008*/ 	.byte	0x04, 0x17
        /*000a*/ 	.short	(.L_3141 - .L_3140)
.L_3140:
        /*000c*/ 	.word	0x00000000
        /*0010*/ 	.short	0x0002
        /*0012*/ 	.short	0x0008
        /*0014*/ 	.byte	0x00, 0xf0, 0x41, 0x00


	//----- nvinfo : EIATTR_KPARAM_INFO
	.align		4
.L_3141:
        /*0018*/ 	.byte	0x04, 0x17
        /*001a*/ 	.short	(.L_3143 - .L_3142)
.L_3142:
        /*001c*/ 	.word	0x00000000
        /*0020*/ 	.short	0x0001
        /*0022*/ 	.short	0x0004
        /*0024*/ 	.byte	0x00, 0xf0, 0x05, 0x00


	//----- nvinfo : EIATTR_KPARAM_INFO
	.align		4
.L_3143:
        /*0028*/ 	.byte	0x04, 0x17
        /*002a*/ 	.short	(.L_3145 - .L_3144)
.L_3144:
        /*002c*/ 	.word	0x00000000
        /*0030*/ 	.short	0x0000
        /*0032*/ 	.short	0x0000
        /*0034*/ 	.byte	0x00, 0xf0, 0x11, 0x00


	//----- nvinfo : EIATTR_SPARSE_MMA_MASK
	.align		4
.L_3145:
        /*0038*/ 	.byte	0x03, 0x50
        /*003a*/ 	.short	0x0000


	//----- nvinfo : EIATTR_MAXREG_COUNT
	.align		4
        /*003c*/ 	.byte	0x03, 0x1b
        /*003e*/ 	.short	0x00ff


	//----- nvinfo : EIATTR_MERCURY_ISA_VERSION
	.align		4
        /*0040*/ 	.byte	0x03, 0x5f
        /*0042*/ 	.short	0x0101


	//----- nvinfo : EIATTR_EXIT_INSTR_OFFSETS
	.align		4
        /*0044*/ 	.byte	0x04, 0x1c
        /*0046*/ 	.short	(.L_3147 - .L_3146)


	//   ....[0]....
.L_3146:
        /*0048*/ 	.word	0x00000570


	//   ....[1]....
        /*004c*/ 	.word	0x000012c0


	//   ....[2]....
        /*0050*/ 	.word	0x00001310


	//----- nvinfo : EIATTR_MAX_THREADS
	.align		4
.L_3147:
        /*0054*/ 	.byte	0x04, 0x05
        /*0056*/ 	.short	(.L_3149 - .L_3148)
.L_3148:
        /*0058*/ 	.word	0x00000080
        /*005c*/ 	.word	0x00000001
        /*0060*/ 	.word	0x00000001


	//----- nvinfo : EIATTR_CRS_STACK_SIZE
	.align		4
.L_3149:
        /*0064*/ 	.byte	0x04, 0x1e
        /*0066*/ 	.short	(.L_3151 - .L_3150)
.L_3150:
        /*0068*/ 	.word	0x00000000


	//----- nvinfo : EIATTR_CBANK_PARAM_SIZE
	.align		4
.L_3151:
        /*006c*/ 	.byte	0x03, 0x19
        /*006e*/ 	.short	0x0018


	//----- nvinfo : EIATTR_PARAM_CBANK
	.align		4
        /*0070*/ 	.byte	0x04, 0x0a
        /*0072*/ 	.short	(.L_3153 - .L_3152)
	.align		4
.L_3152:
        /*0074*/ 	.word	index@(.nv.constant0._ZN2at6native29vectorized_elementwise_kernelILi2EZZZNS0_16sign_kernel_cudaERNS_18TensorIteratorBaseEENKUlvE_clEvENKUlvE7_clEvEUlN3c108BFloat16EE_St5arrayIPcLm2EEEEviT0_T1_)
        /*0078*/ 	.short	0x0210
        /*007a*/ 	.short	0x0018


	//----- nvinfo : EIATTR_SW_WAR
	.align		4
.L_3153:
        /*007c*/ 	.byte	0x04, 0x36
        /*007e*/ 	.short	(.L_3155 - .L_3154)
.L_3154:
        /*0080*/ 	.word	0x00000008
.L_3155:


//--------------------- .nv.info._ZN2at6native29vectorized_elementwise_kernelILi4EZZZNS0_16sign_kernel_cudaERNS_18TensorIteratorBaseEENKUlvE_clEvENKUlvE7_clEvEUlN3c108BFloat16EE_St5arrayIPcLm2EEEEviT0_T1_ --------------------------
	.section	.nv.info._ZN2at6native29vectorized_elementwise_kernelILi4EZZZNS0_16sign_kernel_cudaERNS_18TensorIteratorBaseEENKUlvE_clEvENKUlvE7_clEvEUlN3c108BFloat16EE_St5arrayIPcLm2EEEEviT0_T1_,"",@"SHT_CUDA_INFO"
	.sectionflags	@""
	.align	4


	//----- nvinfo : EIATTR_CUDA_API_VERSION
	.align		4
        /*0000*/ 	.byte	0x04, 0x37
        /*0002*/ 	.short	(.L_3157 - .L_3156)
.L_3156:
        /*0004*/ 	.word	0x00000082


	//----- nvinfo : EIATTR_KPARAM_INFO
	.align		4
.L_3157:
        /*0008*/ 	.byte	0x04, 0x17
        /*000a*/ 	.short	(.L_3159 - .L_3158)
.L_3158:
        /*000c*/ 	.word	0x00000000
        /*0010*/ 	.short	0x0002
        /*0012*/ 	.short	0x0008
        /*0014*/ 	.byte	0x00, 0xf0, 0x41, 0x00


	//----- nvinfo : EIATTR_KPARAM_INFO
	.align		4
.L_3159:
        /*0018*/ 	.byte	0x04, 0x17
        /*001a*/ 	.short	(.L_3161 - .L_3160)
.L_3160:
        /*001c*/ 	.word	0x00000000
        /*0020*/ 	.short	0x0001
        /*0022*/ 	.short	0x0004
        /*0024*/ 	.byte	0x00, 0xf0, 0x05, 0x00


	//----- nvinfo : EIATTR_KPARAM_INFO
	.align		4
.L_3161:
        /*0028*/ 	.byte	0x04, 0x17
        /*002a*/ 	.short	(.L_3163 - .L_3162)
.L_3162:
        /*002c*/ 	.word	0x00000000
        /*0030*/ 	.short	0x0000
        /*0032*/ 	.short	0x0000
        /*0034*/ 	.byte	0x00, 0xf0, 0x11, 0x00


	//----- nvinfo : EIATTR_SPARSE_MMA_MASK
	.align		4
.L_3163:
        /*0038*/ 	.byte	0x03, 0x50
        /*003a*/ 	.short	0x0000


	//----- nvinfo : EIATTR_MAXREG_COUNT
	.align		4
        /*003c*/ 	.byte	0x03, 0x1b
        /*003e*/ 	.short	0x00ff


	//----- nvinfo : EIATTR_MERCURY_ISA_VERSION
	.align		4
        /*0040*/ 	.byte	0x03, 0x5f
        /*0042*/ 	.short	0x0101


	//----- nvinfo : EIATTR_EXIT_INSTR_OFFSETS
	.align		4
        /*0044*/ 	.byte	0x04, 0x1c
        /*0046*/ 	.short	(.L_3165 - .L_3164)


	//   ....[0]....
.L_3164:
        /*0048*/ 	.word	0x00000530


	//   ....[1]....
        /*004c*/ 	.word	0x00001280


	//   ....[2]....
        /*0050*/ 	.word	0x000012d0


	//----- nvinfo : EIATTR_MAX_THREADS
	.align		4
.L_3165:
        /*0054*/ 	.byte	0x04, 0x05
        /*0056*/ 	.short	(.L_3167 - .L_3166)
.L_3166:
        /*0058*/ 	.word	0x00000080
        /*005c*/ 	.word	0x00000001
        /*0060*/ 	.word	0x00000001


	//----- nvinfo : EIATTR_CRS_STACK_SIZE
	.align		4
.L_3167:
        /*0064*/ 	.byte	0x04, 0x1e
        /*0066*/ 	.short	(.L_3169 - .L_3168)
.L_3168:
        /*0068*/ 	.word	0x00000000


	//----- nvinfo : EIATTR_CBANK_PARAM_SIZE
	.align		4
.L_3169:
        /*006c*/ 	.byte	0x03, 0x19
        /*006e*/ 	.short	0x0018


	//----- nvinfo : EIATTR_PARAM_CBANK
	.align		4
        /*0070*/ 	.byte	0x04, 0x0a
        /*0072*/ 	.short	(.L_3171 - .L_3170)
	.align		4
.L_3170:
        /*0074*/ 	.word	index@(.nv.constant0._ZN2at6native29vectorized_elementwise_kernelILi4EZZZNS0_16sign_kernel_cudaERNS_18TensorIteratorBaseEENKUlvE_clEvENKUlvE7_clEvEUlN3c108BFloat16EE_St5arrayIPcLm2EEEEviT0_T1_)
        /*0078*/ 	.short	0x0210
        /*007a*/ 	.short	0x0018


	//----- nvinfo : EIATTR_SW_WAR
	.align		4
.L_3171:
        /*007c*/ 	.byte	0x04, 0x36
        /*007e*/ 	.short	(.L_3173 - .L_3172)
.L_3172:
        /*0080*/ 	.word	0x00000008
.L_3173:


//--------------------- .nv.info._ZN2at6native29vectorized_elementwise_kernelILi8EZZZNS0_16sign_kernel_cudaERNS_18TensorIteratorBaseEENKUlvE_clEvENKUlvE7_clEvEUlN3c108BFloat16EE_St5arrayIPcLm2EEEEviT0_T1_ --------------------------
	.section	.nv.info._ZN2at6native29vectorized_elementwise_kernelILi8EZZZNS0_16sign_kernel_cudaERNS_18TensorIteratorBaseEENKUlvE_clEvENKUlvE7_clEvEUlN3c108BFloat16EE_St5arrayIPcLm2EEEEviT0_T1_,"",@"SHT_CUDA_INFO"
	.sectionflags	@""
	.align	4


	//----- nvinfo : EIATTR_CUDA_API_VERSION
	.align		4
        /*0000*/ 	.byte	0x04, 0x37
        /*0002*/ 	.short	(.L_3175 - .L_3174)
.L_3174:
        /*0004*/ 	.word	0x00000082


	//----- nvinfo : EIATTR_KPARAM_INFO
	.align		4
.L_3175:
        /*0008*/ 	.byte	0x04, 0x17
        /*000a*/ 	.short	(.L_3177 - .L_3176)
.L_3176:
        /*000c*/ 	.word	0x00000000
        /*0010*/ 	.short	0x0002
        /*0012*/ 	.short	0x0008
        /*0014*/ 	.byte	0x00, 0xf0, 0x41, 0x00


	//----- nvinfo : EIATTR_KPARAM_INFO
	.align		4
.L_3177:
        /*0018*/ 	.byte	0x04, 0x17
        /*001a*/ 	.short	(.L_3179 - .L_3178)
.L_3178:
        /*001c*/ 	.word	0x00000000
        /*0020*/ 	.short	0x0001
        /*0022*/ 	.short	0x0004
        /*0024*/ 	.byte	0x00, 0xf0, 0x05, 0x00


	//----- nvinfo : EIATTR_KPARAM_INFO
	.align		4
.L_3179:
        /*0028*/ 	.byte	0x04, 0x17
        /*002a*/ 	.short	(.L_3181 - .L_3180)
.L_3180:
        /*002c*/ 	.word	0x00000000
        /*0030*/ 	.short	0x0000
        /*0032*/ 	.short	0x0000
        /*0034*/ 	.byte	0x00, 0xf0, 0x11, 0x00


	//----- nvinfo : EIATTR_SPARSE_MMA_MASK
	.align		4
.L_3181:
        /*0038*/ 	.byte	0x03, 0x50
        /*003a*/ 	.short	0x0000


	//----- nvinfo : EIATTR_MAXREG_COUNT
	.align		4
        /*003c*/ 	.byte	0x03, 0x1b
        /*003e*/ 	.short	0x00ff


	//----- nvinfo : EIATTR_MERCURY_ISA_VERSION
	.align		4
        /*0040*/ 	.byte	0x03, 0x5f
        /*0042*/ 	.short	0x0101


	//----- nvinfo : EIATTR_EXIT_INSTR_OFFSETS
	.align		4
        /*0044*/ 	.byte	0x04, 0x1c
        /*0046*/ 	.short	(.L_3183 - .L_3182)


	//   ....[0]....
.L_3182:
        /*0048*/ 	.word	0x00000510


	//   ....[1]....
        /*004c*/ 	.word	0x00001260


	//   ....[2]....
        /*0050*/ 	.word	0x000012b0


	//----- nvinfo : EIATTR_MAX_THREADS
	.align		4
.L_3183:
        /*0054*/ 	.byte	0x04, 0x05
        /*0056*/ 	.short	(.L_3185 - .L_3184)
.L_3184:
        /*0058*/ 	.word	0x00000080
        /*005c*/ 	.word	0x00000001
        /*0060*/ 	.word	0x00000001


	//----- nvinfo : EIATTR_CRS_STACK_SIZE
	.align		4
.L_3185:
        /*0064*/ 	.byte	0x04, 0x1e
        /*0066*/ 	.short	(.L_3187 - .L_3186)
.L_3186:
        /*0068*/ 	.word	0x00000000


	//----- nvinfo : EIATTR_CBANK_PARAM_SIZE
	.align		4
.L_3187:
        /*006c*/ 	.byte	0x03, 0x19
        /*006e*/ 	.short	0x0018


	//----- nvinfo : EIATTR_PARAM_CBANK
	.align		4
        /*0070*/ 	.byte	0x04, 0x0a
        /*0072*/ 	.short	(.L_3189 - .L_3188)
	.align		4
.L_3188:
        /*0074*/ 	.word	index@(.nv.constant0._ZN2at6native29vectorized_elementwise_kernelILi8EZZZNS0_16sign_kernel_cudaERNS_18TensorIteratorBaseEENKUlvE_clEvENKUlvE7_clEvEUlN3c108BFloat16EE_St5arrayIPcLm2EEEEviT0_T1_)
        /*0078*/ 	.short	0x0210
        /*007a*/ 	.short	0x0018


	//----- nvinfo : EIATTR_SW_WAR
	.align		4
.L_3189:
        /*007c*/ 	.byte	0x04, 0x36
        /*007e*/ 	.short	(.L_3191 - .L_3190)
.L_3190:
        /*0080*/ 	.word	0x00000008
.L_3191:


//--------------------- .nv.info._ZN2at6native18elementwise_kernelILi128ELi4EZNS0_15gpu_kernel_implIZZZNS0_16sign_kernel_cudaERNS_18TensorIteratorBaseEENKUlvE_clEvENKUlvE6_clEvEUlN3c104HalfEE_EEvS4_RKT_EUliE_EEviT1_ --------------------------
	.section	.nv.info._ZN2at6native18elementwise_kernelILi128ELi4EZNS0_15gpu_kernel_implIZZZNS0_16sign_kernel_cudaERNS_18TensorIteratorBaseEENKUlvE_clEvENKUlvE6_clEvEUlN3c104HalfEE_EEvS4_RKT_EUliE_EEviT1_,"",@"SHT_CUDA_INFO"
	.sectionflags	@""
	.align	4


	//----- nvinfo : EIATTR_CUDA_API_VERSION
	.align		4
        /*0000*/ 	.byte	0x04, 0x37
        /*0002*/ 	.short	(.L_3193 - .L_3192)
.L_3192:
        /*0004*/ 	.word	0x00000082


	//----- nvinfo : EIATTR_KPARAM_INFO
	.align		4
.L_3193:
        /*0008*/ 	.byte	0x04, 0x17
        /*000a*/ 	.short	(.L_3195 - .L_3194)
.L_3194:
        /*000c*/ 	.word	0x00000000
        /*0010*/ 	.short	0x0001
        /*0012*/ 	.short	0x0008
        /*0014*/ 	.byte	0x00, 0xf0, 0x61, 0x08


	//----- nvinfo : EIATTR_KPARAM_INFO
	.align		4
.L_3195:
        /*0018*/ 	.byte	0x04, 0x17
        /*001a*/ 	.short	(.L_3197 - .L_3196)
.L_3196:
        /*001c*/ 	.word	0x00000000
        /*0020*/ 	.short	0x0000
        /*0022*/ 	.short	0x0000
        /*0024*/ 	.byte	0x00, 0xf0, 0x11, 0x00


	//----- nvinfo : EIATTR_SPARSE_MMA_MASK
	.align		4
.L_3197:
        /*0028*/ 	.byte	0x03, 0x50
        /*002a*/ 	.short	0x0000


	//----- nvinfo : EIATTR_MAXREG_COUNT
	.align		4
        /*002c*/ 	.byte	0x03, 0x1b
        /*002e*/ 	.short	0x0080


	//----- nvinfo : EIATTR_EXTERNS
	.align		4
        /*0030*/ 	.byte	0x04, 0x0f
        /*0032*/ 	.short	(.L_3199 - .L_3198)


	//   ....[0]....
	.align		4
.L_3198:
        /*0034*/ 	.word	index@(__assertfail)


	//----- nvinfo : EIATTR_MERCURY_ISA_VERSION
	.align		4
.L_3199:
        /*0038*/ 	.byte	0x03, 0x5f
        /*003a*/ 	.short	0x0101


	//----- nvinfo : EIATTR_SYSCALL_OFFSETS
	.align		4
        /*003c*/ 	.byte	0x04, 0x46
        /*003e*/ 	.short	(.L_3201 - .L_3200)


	//   ....[0]....
.L_3200:
        /*0040*/ 	.word	0x000022b0


	//   ....[1]....
        /*0044*/ 	.word	0x00003290


	//   ....[2]....
        /*0048*/ 	.word	0x000055a0


	//   ....[3]....
        /*004c*/ 	.word	0x00006580


	//   ....[4]....
        /*0050*/ 	.word	0x00008880


	//   ....[5]....
        /*0054*/ 	.word	0x00009860


	//   ....[6]....
        /*0058*/ 	.word	0x0000bb50


	//   ....[7]....
        /*005c*/ 	.word	0x0000cb30


	//----- nvinfo : EIATTR_EXIT_INSTR_OFFSETS
	.align		4
.L_3201:
        /*0060*/ 	.byte	0x04, 0x1c
        /*0062*/ 	.short	(.L_3203 - .L_3202)


	//   ....[0]....
.L_3202:
        /*0064*/ 	.word	0x00009930


	//   ....[1]....
        /*0068*/ 	.word	0x0000bd60


	//   ....[2]....
        /*006c*/ 	.word	0x0000bda0


	//   ....[3]....
        /*0070*/ 	.word	0x0000be40


	//   ....[4]....
        /*0074*/ 	.word	0x0000be80


	//   ....[5]....
        /*0078*/ 	.word	0x0000bec0


	//   ....[6]....
        /*007c*/ 	.word	0x0000bf50


	//   ....[7]....
        /*0080*/ 	.word	0x0000bf70


	//   ....[8]....
        /*0084*/ 	.word	0x0000c010


	//   ....[9]....
        /*0088*/ 	.word	0x0000c060


	//   ....[10]....
        /*008c*/ 	.word	0x0000c0b0


	//   ....[11]....
        /*0090*/ 	.word	0x0000c180


	//   ....[12]....
        /*0094*/ 	.word	0x0000c1e0


	//   ....[13]....
        /*0098*/ 	.word	0x0000c370


	//   ....[14]....
        /*009c*/ 	.word	0x0000c4d0


	//   ....[15]....
        /*00a0*/ 	.word	0x0000c510


	//   ....[16]....
        /*00a4*/ 	.word	0x0000c5d0


	//   ....[17]....
        /*00a8*/ 	.word	0x0000c750


	//   ....[18]....
        /*00ac*/ 	.word	0x0000c8d0


	//   ....[19]....
        /*00b0*/ 	.word	0x0000ca30


	//   ....[20]....
        /*00b4*/ 	.word	0x0000cb40


	//   ....[21]....
        /*00b8*/ 	.word	0x0000cb80


	//   ....[22]....
        /*00bc*/ 	.word	0x0000cbc0


	//----- nvinfo : EIATTR_MAX_THREADS
	.align		4
.L_3203:
        /*00c0*/ 	.byte	0x04, 0x05
        /*00c2*/ 	.short	(.L_3205 - .L_3204)
.L_3204:
        /*00c4*/ 	.word	0x00000080
        /*00c8*/ 	.word	0x00000001
        /*00cc*/ 	.word	0x00000001


	//----- nvinfo : EIATTR_CRS_STACK_SIZE
	.align		4
.L_3205:
        /*00d0*/ 	.byte	0x04, 0x1e
        /*00d2*/ 	.short	(.L_3207 - .L_3206)
.L_3206:
        /*00d4*/ 	.word	0x00000000


	//----- nvinfo : EIATTR_CBANK_PARAM_SIZE
	.align		4
.L_3207:
        /*00d8*/ 	.byte	0x03, 0x19
        /*00da*/ 	.short	0x0220


	//----- nvinfo : EIATTR_PARAM_CBANK
	.align		4
        /*00dc*/ 	.byte	0x04, 0x0a
        /*00de*/ 	.short	(.L_3209 - .L_3208)
	.align		4
.L_3208:
        /*00e0*/ 	.word	index@(.nv.constant0._ZN2at6native18elementwise_kernelILi128ELi4EZNS0_15gpu_kernel_implIZZZNS0_16sign_kernel_cudaERNS_18TensorIteratorBaseEENKUlvE_clEvENKUlvE6_clEvEUlN3c104HalfEE_EEvS4_RKT_EUliE_EEviT1_)
        /*00e4*/ 	.short	0x0210
        /*00e6*/ 	.short	0x0220


	//----- nvinfo : EIATTR_SW_WAR
	.align		4
.L_3209:
        /*00e8*/ 	.byte	0x04, 0x36
        /*00ea*/ 	.short	(.L_3211 - .L_3210)
.L_3210:
        /*00ec*/ 	.word	0x00000008
.L_3211:


//--------------------- .nv.info._ZN2at6native27unrolled_elementwise_kernelIZZZNS0_16sign_kernel_cudaERNS_18TensorIteratorBaseEENKUlvE_clEvENKUlvE6_clEvEUlN3c104HalfEE_St5arrayIPcLm2EELi4E23TrivialOffsetCalculatorILi1EjESD_NS0_6memory12LoadWithCastILi1EEENSE_13StoreWithCastILi1EEEEEviT_T0_T2_T3_T4_T5_ --------------------------
	.section	.nv.info._ZN2at6native27unrolled_elementwise_kernelIZZZNS0_16sign_kernel_cudaERNS_18TensorIteratorBaseEENKUlvE_clEvENKUlvE6_clEvEUlN3c104HalfEE_St5arrayIPcLm2EELi4E23TrivialOffsetCalculatorILi1EjESD_NS0_6memory12LoadWithCastILi1EEENSE_13StoreWithCastILi1EEEEEviT_T0_T2_T3_T4_T5_,"",@"SHT_CUDA_INFO"
	.sectionflags	@""
	.align	4


	//----- nvinfo : EIATTR_CUDA_API_VERSION
	.align		4
        /*0000*/ 	.byte	0x04, 0x37
        /*0002*/ 	.short	(.L_3213 - .L_3212)
.L_3212:
        /*0004*/ 	.word	0x00000082


	//----- nvinfo : EIATTR_KPARAM_INFO
	.align		4
.L_3213:
        /*0008*/ 	.byte	0x04, 0x17
        /*000a*/ 	.short	(.L_3215 - .L_3214)
.L_3214:
        /*000c*/ 	.word	0x00000000
        /*0010*/ 	.short	0x0006
        /*0012*/ 	.short	0x0024
        /*0014*/ 	.byte	0x00, 0xf0, 0x21, 0x00


	//----- nvinfo : EIATTR_KPARAM_INFO
	.align		4
.L_3215:
        /*0018*/ 	.byte	0x04, 0x17
        /*001a*/ 	.short	(.L_3217 - .L_3216)
.L_3216:
        /*001c*/ 	.word	0x00000000
        /*0020*/ 	.short	0x0005
        /*0022*/ 	.short	0x001c
        /*0024*/ 	.byte	0x00, 0xf0, 0x21, 0x00


	//----- nvinfo : EIATTR_KPARAM_INFO
	.align		4
.L_3217:
        /*0028*/ 	.byte	0x04, 0x17
        /*002a*/ 	.short	(.L_3219 - .L_3218)
.L_3218:
        /*002c*/ 	.word	0x00000000
        /*0030*/ 	.short	0x0004
        /*0032*/ 	.short	0x0019
        /*0034*/ 	.byte	0x00, 0xf0, 0x05, 0x00


	//----- nvinfo : EIATTR_KPARAM_INFO
	.align		4
.L_3219:
        /*0038*/ 	.byte	0x04, 0x17
        /*003a*/ 	.short	(.L_3221 - .L_3220)
.L_3220:
        /*003c*/ 	.word	0x00000000
        /*0040*/ 	.short	0x0003
        /*0042*/ 	.short	0x0018
        /*0044*/ 	.byte	0x00, 0xf0, 0x05, 0x00


	//----- nvinfo : EIATTR_KPARAM_INFO
	.align		4
.L_3221:
        /*0048*/ 	.byte	0x04, 0x17
        /*004a*/ 	.short	(.L_3223 - .L_3222)
.L_3222:
        /*004c*/ 	.word	0x00000000
        /*0050*/ 	.short	0x0002
        /*0052*/ 	.short	0x0008
        /*0054*/ 	.byte	0x00, 0xf0, 0x41, 0x00


	//----- nvinfo : EIATTR_KPARAM_INFO
	.align		4
.L_3223:
        /*0058*/ 	.byte	0x04, 0x17
        /*005a*/ 	.short	(.L_3225 - .L_3224)
.L_3224:
        /*005c*/ 	.word	0x00000000
        /*0060*/ 	.short	0x0001
        /*0062*/ 	.short	0x0004
        /*0064*/ 	.byte	0x00, 0xf0, 0x05, 0x00


	//----- nvinfo : EIATTR_KPARAM_INFO
	.align		4
.L_3225:
        /*0068*/ 	.byte	0x04, 0x17
        /*006a*/ 	.short	(.L_3227 - .L_3226)
.L_3226:
        /*006c*/ 	.word	0x00000000
        /*0070*/ 	.short	0x0000
        /*0072*/ 	.short	0x0000
        /*0074*/ 	.byte	0x00, 0xf0, 0x11, 0x00


	//----- nvinfo : EIATTR_SPARSE_MMA_MASK
	.align		4
.L_3227:
        /*0078*/ 	.byte	0x03, 0x50
        /*007a*/ 	.short	0x0000


	//----- nvinfo : EIATTR_MAXREG_COUNT
	.align		4
        /*007c*/ 	.byte	0x03, 0x1b
        /*007e*/ 	.short	0x00ff


	//----- nvinfo : EIATTR_EXTERNS
	.align		4
        /*0080*/ 	.byte	0x04, 0x0f
        /*0082*/ 	.short	(.L_3229 - .L_3228)


	//   ....[0]....
	.align		4
.L_3228:
        /*0084*/ 	.word	index@(__assertfail)


	//----- nvinfo : EIATTR_MERCURY_ISA_VERSION
	.align		4
.L_3229:
        /*0088*/ 	.byte	0x03, 0x5f
        /*008a*/ 	.short	0x0101


	//----- nvinfo : EIATTR_SYSCALL_OFFSETS
	.align		4
        /*008c*/ 	.byte	0x04, 0x46
        /*008e*/ 	.short	(.L_3231 - .L_3230)


	//   ....[0]....
.L_3230:
        /*0090*/ 	.word	0x000010b0


	//   ....[1]....
        /*0094*/ 	.word	0x000021c0


	//   ....[2]....
        /*0098*/ 	.word	0x000032d0


	//   ....[3]....
        /*009c*/ 	.word	0x000043c0


	//   ....[4]....
        /*00a0*/ 	.word	0x00005840


	//   ....[5]....
        /*00a4*/ 	.word	0x00006860


	//   ....[6]....
        /*00a8*/ 	.word	0x00007840


	//   ....[7]....
        /*00ac*/ 	.word	0x00008820


	//----- nvinfo : EIATTR_EXIT_INSTR_OFFSETS
	.align		4
.L_3231:
        /*00b0*/ 	.byte	0x04, 0x1c
        /*00b2*/ 	.short	(.L_3233 - .L_3232)


	//   ....[0]....
.L_3232:
        /*00b4*/ 	.word	0x00007900


	//   ....[1]....
        /*00b8*/ 	.word	0x00007a50


	//   ....[2]....
        /*00bc*/ 	.word	0x00007a90


	//   ....[3]....
        /*00c0*/ 	.word	0x00007b30


	//   ....[4]....
        /*00c4*/ 	.word	0x00007b70


	//   ....[5]....
        /*00c8*/ 	.word	0x00007bb0


	//   ....[6]....
        /*00cc*/ 	.word	0x00007c40


	//   ....[7]....
        /*00d0*/ 	.word	0x00007c60


	//   ....[8]....
        /*00d4*/ 	.word	0x00007d00


	//   ....[9]....
        /*00d8*/ 	.word	0x00007d50


	//   ....[10]....
        /*00dc*/ 	.word	0x00007da0


	//   ....[11]....
        /*00e0*/ 	.word	0x00007e70


	//   ....[12]....
        /*00e4*/ 	.word	0x00007ed0


	//   ....[13]....
        /*00e8*/ 	.word	0x00008060


	//   ....[14]....
        /*00ec*/ 	.word	0x000081c0


	//   ....[15]....
        /*00f0*/ 	.word	0x00008200


	//   ....[16]....
        /*00f4*/ 	.word	0x000082c0


	//   ....[17]....
        /*00f8*/ 	.word	0x00008440


	//   ....[18]....
        /*00fc*/ 	.word	0x000085c0


	//   ....[19]....
        /*0100*/ 	.word	0x00008720


	//   ....[20]....
        /*0104*/ 	.word	0x00008830


	//   ....[21]....
        /*0108*/ 	.word	0x00008870


	//   ....[22]....
        /*010c*/ 	.word	0x000088b0


	//----- nvinfo : EIATTR_MAX_THREADS
	.align		4
.L_3233:
        /*0110*/ 	.byte	0x04, 0x05
        /*0112*/ 	.short	(.L_3235 - .L_3234)
.L_3234:
        /*0114*/ 	.word	0x00000080
        /*0118*/ 	.word	0x00000001
        /*011c*/ 	.word	0x00000001


	//----- nvinfo : EIATTR_CRS_STACK_SIZE
	.align		4
.L_3235:
        /*0120*/ 	.byte	0x04, 0x1e
        /*0122*/ 	.short	(.L_3237 - .L_3236)
.L_3236:
        /*0124*/ 	.word	0x00000000


	//----- nvinfo : EIATTR_CBANK_PARAM_SIZE
	.align		4
.L_3237:
        /*0128*/ 	.byte	0x03, 0x19
        /*012a*/ 	.short	0x002c


	//----- nvinfo : EIATTR_PARAM_CBANK
	.align		4
        /*012c*/ 	.byte	0x04, 0x0a
        /*012e*/ 	.short	(.L_3239 - .L_3238)
	.align		4
.L_3238:
        /*0130*/ 	.word	index@(.nv.constant0._ZN2at6native27unrolled_elementwise_kernelIZZZNS0_16sign_kernel_cudaERNS_18TensorIteratorBaseEENKUlvE_clEvENKUlvE6_clEvEUlN3c104HalfEE_St5arrayIPcLm2EELi4E23TrivialOffsetCalculatorILi1EjESD_NS0_6memory12LoadWithCastILi1EEENSE_13StoreWithCastILi1EEEEEviT_T0_T2_T3_T4_T5_)
        /*0134*/ 	.short	0x0210
        /*0136*/ 	.short	0x002c


	//----- nvinfo : EIATTR_SW_WAR
	.align		4
.L_3239:
        /*0138*/ 	.byte	0x04, 0x36
        /*013a*/ 	.short	(.L_3241 - .L_3240)
.L_3240:
        /*013c*/ 	.word	0x00000008
.L_3241:


//--------------------- .nv.info._ZN2at6native18elementwise_kernelILi128ELi4EZNS0_22gpu_kernel_impl_nocastIZZZNS0_16sign_kernel_cudaERNS_18TensorIteratorBaseEENKUlvE_clEvENKUlvE6_clEvEUlN3c104HalfEE_EEvS4_RKT_EUliE_EEviT1_ --------------------------
	.section	.nv.info._ZN2at6native18elementwise_kernelILi128ELi4EZNS0_22gpu_kernel_impl_nocastIZZZNS0_16sign_kernel_cudaERNS_18TensorIteratorBaseEENKUlvE_clEvENKUlvE6_clEvEUlN3c104HalfEE_EEvS4_RKT_EUliE_EEviT1_,"",@"SHT_CUDA_INFO"
	.sectionflags	@""
	.align	4


	//----- nvinfo : EIATTR_CUDA_API_VERSION
	.align		4
        /*0000*/ 	.byte	0x04, 0x37
        /*0002*/ 	.short	(.L_3243 - .L_3242)
.L_3242:
        /*0004*/ 	.word	0x00000082


	//----- nvinfo : EIATTR_KPARAM_INFO
	.align		4
.L_3243:
        /*0008*/ 	.byte	0x04, 0x17
        /*000a*/ 	.short	(.L_3245 - .L_3244)
.L_3244:
        /*000c*/ 	.word	0x00000000
        /*0010*/ 	.short	0x0001
        /*0012*/ 	.short	0x0008
        /*0014*/ 	.byte	0x00, 0xf0, 0x61, 0x08


	//----- nvinfo : EIATTR_KPARAM_INFO
	.align		4
.L_3245:
        /*0018*/ 	.byte	0x04, 0x17
        /*001a*/ 	.short	(.L_3247 - .L_3246)
.L_3246:
        /*001c*/ 	.word	0x00000000
        /*0020*/ 	.short	0x0000
        /*0022*/ 	.short	0x0000
        /*0024*/ 	.byte	0x00, 0xf0, 0x11, 0x00


	//----- nvinfo : EIATTR_SPARSE_MMA_MASK
	.align		4
.L_3247:
        /*0028*/ 	.byte	0x03, 0x50
        /*002a*/ 	.short	0x0000


	//----- nvinfo : EIATTR_MAXREG_COUNT
	.align		4
        /*002c*/ 	.byte	0x03, 0x1b
        /*002e*/ 	.short	0x0080


	//----- nvinfo : EIATTR_MERCURY_ISA_VERSION
	.align		4
        /*0030*/ 	.byte	0x03, 0x5f
        /*0032*/ 	.short	0x0101


	//----- nvinfo : EIATTR_EXIT_INSTR_OFFSETS
	.align		4
        /*0034*/ 	.byte	0x04, 0x1c
        /*0036*/ 	.short	(.L_3249 - .L_3248)


	//   ....[0]....
.L_3248:
        /*0038*/ 	.word	0x00003ce0


	//   ....[1]....
        /*003c*/ 	.word	0x000050d0


	//----- nvinfo : EIATTR_MAX_THREADS
	.align		4
.L_3249:
        /*0040*/ 	.byte	0x04, 0x05
        /*0042*/ 	.short	(.L_3251 - .L_3250)
.L_3250:
        /*0044*/ 	.word	0x00000080
        /*0048*/ 	.word	0x00000001
        /*004c*/ 	.word	0x00000001


	//----- nvinfo : EIATTR_CRS_STACK_SIZE
	.align		4
.L_3251:
        /*0050*/ 	.byte	0x04, 0x1e
        /*0052*/ 	.short	(.L_3253 - .L_3252)
.L_3252:
        /*0054*/ 	.word	0x00000000


	//----- nvinfo : EIATTR_CBANK_PARAM_SIZE
	.align		4
.L_3253:
        /*0058*/ 	.byte	0x03, 0x19
        /*005a*/ 	.short	0x0220


	//----- nvinfo : EIATTR_PARAM_CBANK
	.align		4
        /*005c*/ 	.byte	0x04, 0x0a
        /*005e*/ 	.short	(.L_3255 - .L_3254)
	.align		4
.L_3254:
        /*0060*/ 	.word	index@(.nv.constant0._ZN2at6native18elementwise_kernelILi128ELi4EZNS0_22gpu_kernel_impl_nocastIZZZNS0_16sign_kernel_cudaERNS_18TensorIteratorBaseEENKUlvE_clEvENKUlvE6_clEvEUlN3c104HalfEE_EEvS4_RKT_EUliE_EEviT1_)
        /*0064*/ 	.short	0x0210
        /*0066*/ 	.short	0x0220


	//----- nvinfo : EIATTR_SW_WAR
	.align		4
.L_3255:
        /*0068*/ 	.byte	0x04, 0x36
        /*006a*/ 	.short	(.L_3257 - .L_3256)
.L_3256:
        /*006c*/ 	.word	0x00000008
.L_3257:


//--------------------- .nv.info._ZN2at6native27unrolled_elementwise_kernelIZZZNS0_16sign_kernel_cudaERNS_18TensorIteratorBaseEENKUlvE_clEvENKUlvE6_clEvEUlN3c104HalfEE_St5arrayIPcLm2EELi4E23TrivialOffsetCalculatorILi1EjESD_NS0_6memory15LoadWithoutCastENSE_16StoreWithoutCastEEEviT_T0_T2_T3_T4_T5_ --------------------------
	.section	.nv.info._ZN2at6native27unrolled_elementwise_kernelIZZZNS0_16sign_kernel_cudaERNS_18TensorIteratorBaseEENKUlvE_clEvENKUlvE6_clEvEUlN3c104HalfEE_St5arrayIPcLm2EELi4E23TrivialOffsetCalculatorILi1EjESD_NS0_6memory15LoadWithoutCastENSE_16StoreWithoutCastEEEviT_T0_T2_T3_T4_T5_,"",@"SHT_CUDA_INFO"
	.sectionflags	@""
	.align	4


	//----- nvinfo : EIATTR_CUDA_API_VERSION
	.align		4
        /*0000*/ 	.byte	0x04, 0x37
        /*0002*/ 	.short	(.L_3259 - .L_3258)
.L_3258:
        /*0004*/ 	.word	0x00000082


	//----- nvinfo : EIATTR_KPARAM_INFO
	.align		4
.L_3259:
        /*0008*/ 	.byte	0x04, 0x17
        /*000a*/ 	.short	(.L_3261 - .L_3260)
.L_3260:
        /*000c*/ 	.word	0x00000000
        /*0010*/ 	.short	0x0006
        /*0012*/ 	.short	0x001b
        /*0014*/ 	.byte	0x00, 0xf0, 0x05, 0x00


	//----- nvinfo : EIATTR_KPARAM_INFO
	.align		4
.L_3261:
        /*0018*/ 	.byte	0x04, 0x17
        /*001a*/ 	.short	(.L_3263 - .L_3262)
.L_3262:
        /*001c*/ 	.word	0x00000000
        /*0020*/ 	.short	0x0005
        /*0022*/ 	.short	0x001a
        /*0024*/ 	.byte	0x00, 0xf0, 0x05, 0x00


	//----- nvinfo : EIATTR_KPARAM_INFO
	.align		4
.L_3263:
        /*0028*/ 	.byte	0x04, 0x17
        /*002a*/ 	.short	(.L_3265 - .L_3264)
.L_3264:
        /*002c*/ 	.word	0x00000000
        /*0030*/ 	.short	0x0004
        /*0032*/ 	.short	0x0019
        /*0034*/ 	.byte	0x00, 0xf0, 0x05, 0x00


	//----- nvinfo : EIATTR_KPARAM_INFO
	.align		4
.L_3265:
        /*0038*/ 	.byte	0x04, 0x17
        /*003a*/ 	.short	(.L_3267 - .L_3266)
.L_3266:
        /*003c*/ 	.word	0x00000000
        /*0040*/ 	.short	0x0003
        /*0042*/ 	.short	0x0018
        /*0044*/ 	.byte	0x00, 0xf0, 0x05, 0x00


	//----- nvinfo : EIATTR_KPARAM_INFO
	.align		4
.L_3267:
        /*0048*/ 	.byte	0x04, 0x17
        /*004a*/ 	.short	(.L_3269 - .L_3268)
.L_3268:
        /*004c*/ 	.word	0x00000000
        /*0050*/ 	.short	0x0002
        /*0052*/ 	.short	0x0008
        /*0054*/ 	.byte	0x00, 0xf0, 0x41, 0x00


	//----- nvinfo : EIATTR_KPARAM_INFO
	.align		4
.L_3269:
        /*0058*/ 	.byte	0x04, 0x17
        /*005a*/ 	.short	(.L_3271 - .L_3270)
.L_3270:
        /*005c*/ 	.word	0x00000000
        /*0060*/ 	.short	0x0001
        /*0062*/ 	.short	0x0004
        /*0064*/ 	.byte	0x00, 0xf0, 0x05, 0x00


	//----- nvinfo : EIATTR_KPARAM_INFO
	.align		4
.L_3271:
        /*0068*/ 	.byte	0x04, 0x17
        /*006a*/ 	.short	(.L_3273 - .L_3272)
.L_3272:
        /*006c*/ 	.word	0x00000000
        /*0070*/ 	.short	0x0000
        /*0072*/ 	.short	0x0000
        /*0074*/ 	.byte	0x00, 0xf0, 0x11, 0x00


	//----- nvinfo : EIATTR_SPARSE_MMA_MASK
	.align		4
.L_3273:
        /*0078*/ 	.byte	0x03, 0x50
        /*007a*/ 	.short	0x0000


	//----- nvinfo : EIATTR_MAXREG_COUNT
	.align		4
        /*007c*/ 	.byte	0x03, 0x1b
        /*007e*/ 	.short	0x00ff


	//----- nvinfo : EIATTR_MERCURY_ISA_VERSION
	.align		4
        /*0080*/ 	.byte	0x03, 0x5f
        /*0082*/ 	.short	0x0101


	//----- nvinfo : EIATTR_EXIT_INSTR_OFFSETS
	.align		4
        /*0084*/ 	.byte	0x04, 0x1c
        /*0086*/ 	.short	(.L_3275 - .L_3274)


	//   ....[0]....
.L_3274:
        /*0088*/ 	.word	0x00000690


	//   ....[1]....
        /*008c*/ 	.word	0x000006e0


	//----- nvinfo : EIATTR_MAX_THREADS
	.align		4
.L_3275:
        /*0090*/ 	.byte	0x04, 0x05
        /*0092*/ 	.short	(.L_3277 - .L_3276)
.L_3276:
        /*0094*/ 	.word	0x00000080
        /*0098*/ 	.word	0x00000001
        /*009c*/ 	.word	0x00000001


	//----- nvinfo : EIATTR_CRS_STACK_SIZE
	.align		4
.L_3277:
        /*00a0*/ 	.byte	0x04, 0x1e
        /*00a2*/ 	.short	(.L_3279 - .L_3278)
.L_3278:
        /*00a4*/ 	.word	0x00000000


	//----- nvinfo : EIATTR_CBANK_PARAM_SIZE
	.align		4
.L_3279:
        /*00a8*/ 	.byte	0x03, 0x19
        /*00aa*/ 	.short	0x001c


	//----- nvinfo : EIATTR_PARAM_CBANK
	.align		4
        /*00ac*/ 	.byte	0x04, 0x0a
        /*00ae*/ 	.short	(.L_3281 - .L_3280)
	.align		4
.L_3280:
        /*00b0*/ 	.word	index@(.nv.constant0._ZN2at6native27unrolled_elementwise_kernelIZZZNS0_16sign_kernel_cudaERNS_18TensorIteratorBaseEENKUlvE_clEvENKUlvE6_clEvEUlN3c104HalfEE_St5arrayIPcLm2EELi4E23TrivialOffsetCalculatorILi1EjESD_NS0_6memory15LoadWithoutCastENSE_16StoreWithoutCastEEEviT_T0_T2_T3_T4_T5_)
        /*00b4*/ 	.short	0x0210
        /*00b6*/ 	.short	0x001c


	//----- nvinfo : EIATTR_SW_WAR
	.align		4
.L_3281:
        /*00b8*/ 	.byte	0x04, 0x36
        /*00ba*/ 	.short	(.L_3283 - .L_3282)
.L_3282:
        /*00bc*/ 	.word	0x00000008
.L_3283:


//--------------------- .nv.info._ZN2at6native29vectorized_elementwise_kernelILi2EZZZNS0_16sign_kernel_cudaERNS_18TensorIteratorBaseEENKUlvE_clEvENKUlvE6_clEvEUlN3c104HalfEE_St5arrayIPcLm2EEEEviT0_T1_ --------------------------
	.section	.nv.info._ZN2at6native29vectorized_elementwise_kernelILi2EZZZNS0_16sign_kernel_cudaERNS_18TensorIteratorBaseEENKUlvE_clEvENKUlvE6_clEvEUlN3c104HalfEE_St5arrayIPcLm2EEEEviT0_T1_,"",@"SHT_CUDA_INFO"
	.sectionflags	@""
	.align	4


	//----- nvinfo : EIATTR_CUDA_API_VERSION
	.align		4
        /*0000*/ 	.byte	0x04, 0x37
        /*0002*/ 	.short	(.L_3285 - .L_3284)
.L_3284:
        /*0004*/ 	.word	0x00000082


	//----- nvinfo : EIATTR_KPARAM_INFO
	.align		4
.L_3285:
        /*0008*/ 	.byte	0x04, 0x17
        /*000a*/ 	.short	(.L_3287 - .L_3286)
.L_3286:
        /*000c*/ 	.word	0x00000000
        /*0010*/ 	.short	0x0002
        /*0012*/ 	.short	0x0008
        /*0014*/ 	.byte	0x00, 0xf0, 0x41, 0x00


	//----- nvinfo : EIATTR_KPARAM_INFO
	.align		4
.L_3287:
        /*0018*/ 	.byte	0x04, 0x17
        /*001a*/ 	.short	(.L_3289 - .L_3288)
.L_3288:
        /*001c*/ 	.word	0x00000000
        /*0020*/ 	.short	0x0001
        /*0022*/ 	.short	0x0004
        /*0024*/ 	.byte	0x00, 0xf0, 0x05, 0x00


	//----- nvinfo : EIATTR_KPARAM_INFO
	.align		4
.L_3289:
        /*0028*/ 	.byte	0x04, 0x17
        /*002a*/ 	.short	(.L_3291 - .L_3290)
.L_3290:
        /*002c*/ 	.word	0x00000000
        /*0030*/ 	.short	0x0000
        /*0032*/ 	.short	0x0000
        /*0034*/ 	.byte	0x00, 0xf0, 0x11, 0x00


	//----- nvinfo : EIATTR_SPARSE_MMA_MASK
	.align		4
.L_3291:
        /*0038*/ 	.byte	0x03, 0x50
        /*003a*/ 	.short	0x0000


	//----- nvinfo : EIATTR_MAXREG_COUNT
	.align		4
        /*003c*/ 	.byte	0x03, 0x1b
        /*003e*/ 	.short	0x00ff


	//----- nvinfo : EIATTR_MERCURY_ISA_VERSION
	.align		4
        /*0040*/ 	.byte	0x03, 0x5f
        /*0042*/ 	.short	0x0101


	//----- nvinfo : EIATTR_EXIT_INSTR_OFFSETS
	.align		4
        /*0044*/ 	.byte	0x04, 0x1c
        /*0046*/ 	.short	(.L_3293 - .L_3292)


	//   ....[0]....
.L_3292:
        /*0048*/ 	.word	0x00000530


	//   ....[1]....
        /*004c*/ 	.word	0x00001280


	//   ....[2]....
        /*0050*/ 	.word	0x000012d0


	//----- nvinfo : EIATTR_MAX_THREADS
	.align		4
.L_3293:
        /*0054*/ 	.byte	0x04, 0x05
        /*0056*/ 	.short	(.L_3295 - .L_3294)
.L_3294:
        /*0058*/ 	.word	0x00000080
        /*005c*/ 	.word	0x00000001
        /*0060*/ 	.word	0x00000001


	//----- nvinfo : EIATTR_CRS_STACK_SIZE
	.align		4
.L_3295:
        /*0064*/ 	.byte	0x04, 0x1e
        /*0066*/ 	.short	(.L_3297 - .L_3296)
.L_3296:
        /*0068*/ 	.word	0x00000000


	//----- nvinfo : EIATTR_CBANK_PARAM_SIZE
	.align		4
.L_3297:
        /*006c*/ 	.byte	0x03, 0x19
        /*006e*/ 	.short	0x0018


	//----- nvinfo : EIATTR_PARAM_CBANK
	.align		4
        /*0070*/ 	.byte	0x04, 0x0a
        /*0072*/ 	.short	(.L_3299 - .L_3298)
	.align		4
.L_3298:
        /*0074*/ 	.word	index@(.nv.constant0._ZN2at6native29vectorized_elementwise_kernelILi2EZZZNS0_16sign_kernel_cudaERNS_18TensorIteratorBaseEENKUlvE_clEvENKUlvE6_clEvEUlN3c104HalfEE_St5arrayIPcLm2EEEEviT0_T1_)
        /*0078*/ 	.short	0x0210
        /*007a*/ 	.short	0x0018


	//----- nvinfo : EIATTR_SW_WAR
	.align		4
.L_3299:
        /*007c*/ 	.byte	0x04, 0x36
        /*007e*/ 	.short	(.L_3301 - .L_3300)
.L_3300:
        /*0080*/ 	.word	0x00000008
.L_3301:


//--------------------- .nv.info._ZN2at6native29vectorized_elementwise_kernelILi4EZZZNS0_16sign_kernel_cudaERNS_18TensorIteratorBaseEENKUlvE_clEvENKUlvE6_clEvEUlN3c104HalfEE_St5arrayIPcLm2EEEEviT0_T1_ --------------------------
	.section	.nv.info._ZN2at6native29vectorized_elementwise_kernelILi4EZZZNS0_16sign_kernel_cudaERNS_18TensorIteratorBaseEENKUlvE_clEvENKUlvE6_clEvEUlN3c104HalfEE_St5arrayIPcLm2EEEEviT0_T1_,"",@"SHT_CUDA_INFO"
	.sectionflags	@""
	.align	4


	//----- nvinfo : EIATTR_CUDA_API_VERSION
	.align		4
        /*0000*/ 	.byte	0x04, 0x37
        /*0002*/ 	.short	(.L_3303 - .L_3302)
.L_3302:
        /*0004*/ 	.word	0x00000082


	//----- nvinfo : EIATTR_KPARAM_INFO
	.align		4
.L_3303:
        /*0008*/ 	.byte	0x04, 0x17
        /*000a*/ 	.short	(.L_3305 - .L_3304)
.L_3304:
        /*000c*/ 	.word	0x00000000
        /*0010*/ 	.short	0x0002
        /*0012*/ 	.short	0x0008
        /*0014*/ 	.byte	0x00, 0xf0, 0x41, 0x00


	//----- nvinfo : EIATTR_KPARAM_INFO
	.align		4
.L_3305:
        /*0018*/ 	.byte	0x04, 0x17
        /*001a*/ 	.short	(.L_3307 - .L_3306)
.L_3306:
        /*001c*/ 	.word	0x00000000
        /*0020*/ 	.short	0x0001
        /*0022*/ 	.short	0x0004
        /*0024*/ 	.byte	0x00, 0xf0, 0x05, 0x00


	//----- nvinfo : EIATTR_KPARAM_INFO
	.align		4
.L_3307:
        /*0028*/ 	.byte	0x04, 0x17
        /*002a*/ 	.short	(.L_3309 - .L_3308)
.L_3308:
        /*002c*/ 	.word	0x00000000
        /*0030*/ 	.short	0x0000
        /*0032*/ 	.short	0x0000
        /*0034*/ 	.byte	0x00, 0xf0, 0x11, 0x00


	//----- nvinfo : EIATTR_SPARSE_MMA_MASK
	.align		4
.L_3309:
        /*0038*/ 	.byte	0x03, 0x50
        /*003a*/ 	.short	0x0000


	//----- nvinfo : EIATTR_MAXREG_COUNT
	.align		4
        /*003c*/ 	.byte	0x03, 0x1b
        /*003e*/ 	.short	0x00ff


	//----- nvinfo : EIATTR_MERCURY_ISA_VERSION
	.align		4
        /*0040*/ 	.byte	0x03, 0x5f
        /*0042*/ 	.short	0x0101


	//----- nvinfo : EIATTR_EXIT_INSTR_OFFSETS
	.align		4
        /*0044*/ 	.byte	0x04, 0x1c
        /*0046*/ 	.short	(.L_3311 - .L_3310)


	//   ....[0]....
.L_3310:
        /*0048*/ 	.word	0x000004f0


	//   ....[1]....
        /*004c*/ 	.word	0x00001240


	//   ....[2]....
        /*0050*/ 	.word	0x00001290


	//----- nvinfo : EIATTR_MAX_THREADS
	.align		4
.L_3311:
        /*0054*/ 	.byte	0x04, 0x05
        /*0056*/ 	.short	(.L_3313 - .L_3312)
.L_3312:
        /*0058*/ 	.word	0x00000080
        /*005c*/ 	.word	0x00000001
        /*0060*/ 	.word	0x00000001


	//----- nvinfo : EIATTR_CRS_STACK_SIZE
	.align		4
.L_3313:
        /*0064*/ 	.byte	0x04, 0x1e
        /*0066*/ 	.short	(.L_3315 - .L_3314)
.L_3314:
        /*0068*/ 	.word	0x00000000


	//----- nvinfo : EIATTR_CBANK_PARAM_SIZE
	.align		4
.L_3315:
        /*006c*/ 	.byte	0x03, 0x19
        /*006e*/ 	.short	0x0018


	//----- nvinfo : EIATTR_PARAM_CBANK
	.align		4
        /*0070*/ 	.byte	0x04, 0x0a
        /*0072*/ 	.short	(.L_3317 - .L_3316)
	.align		4
.L_3316:
        /*0074*/ 	.word	index@(.nv.constant0._ZN2at6native29vectorized_elementwise_kernelILi4EZZZNS0_16sign_kernel_cudaERNS_18TensorIteratorBaseEENKUlvE_clEvENKUlvE6_clEvEUlN3c104HalfEE_St5arrayIPcLm2EEEEviT0_T1_)
        /*0078*/ 	.short	0x0210
        /*007a*/ 	.short	0x0018


	//----- nvinfo : EIATTR_SW_WAR
	.align		4
.L_3317:
        /*007c*/ 	.byte	0x04, 0x36
        /*007e*/ 	.short	(.L_3319 - .L_3318)
.L_3318:
        /*0080*/ 	.word	0x00000008
.L_3319:


//--------------------- .nv.info._ZN2at6native29vectorized_elementwise_kernelILi8EZZZNS0_16sign_kernel_cudaERNS_18TensorIteratorBaseEENKUlvE_clEvENKUlvE6_clEvEUlN3c104HalfEE_St5arrayIPcLm2EEEEviT0_T1_ --------------------------
	.section	.nv.info._ZN2at6native29vectorized_elementwise_kernelILi8EZZZNS0_16sign_kernel_cudaERNS_18TensorIteratorBaseEENKUlvE_clEvENKUlvE6_clEvEUlN3c104HalfEE_St5arrayIPcLm2EEEEviT0_T1_,"",@"SHT_CUDA_INFO"
	.sectionflags	@""
	.align	4


	//----- nvinfo : EIATTR_CUDA_API_VERSION
	.align		4
        /*0000*/ 	.byte	0x04, 0x37
        /*0002*/ 	.short	(.L_3321 - .L_3320)
.L_3320:
        /*0004*/ 	.word	0x00000082


	//----- nvinfo : EIATTR_KPARAM_INFO
	.align		4
.L_3321:
        /*0008*/ 	.byte	0x04, 0x17
        /*000a*/ 	.short	(.L_3323 - .L_3322)
.L_3322:
        /*000c*/ 	.word	0x00000000
        /*0010*/ 	.short	0x0002
        /*0012*/ 	.short	0x0008
        /*0014*/ 	.byte	0x00, 0xf0, 0x41, 0x00


	//----- nvinfo : EIATTR_KPARAM_INFO
	.align		4
.L_3323:
        /*0018*/ 	.byte	0x04, 0x17
        /*001a*/ 	.short	(.L_3325 - .L_3324)
.L_3324:
        /*001c*/ 	.word	0x00000000
        /*0020*/ 	.short	0x0001
        /*0022*/ 	.short	0x0004
        /*0024*/ 	.byte	0x00, 0xf0, 0x05, 0x00


	//----- nvinfo : EIATTR_KPARAM_INFO
	.align		4
.L_3325:
        /*0028*/ 	.byte	0x04, 0x17
        /*002a*/ 	.short	(.L_3327 - .L_3326)
.L_3326:
        /*002c*/ 	.word	0x00000000
        /*0030*/ 	.short	0x0000
        /*0032*/ 	.short	0x0000
        /*0034*/ 	.byte	0x00, 0xf0, 0x11, 0x00


	//----- nvinfo : EIATTR_SPARSE_MMA_MASK
	.align		4
.L_3327:
        /*0038*/ 	.byte	0x03, 0x50
        /*003a*/ 	.short	0x0000


	//----- nvinfo : EIATTR_MAXREG_COUNT
	.align		4
        /*003c*/ 	.byte	0x03, 0x1b
        /*003e*/ 	.short	0x00ff


	//----- nvinfo : EIATTR_MERCURY_ISA_VERSION
	.align		4
        /*0040*/ 	.byte	0x03, 0x5f
        /*0042*/ 	.short	0x0101


	//----- nvinfo : EIATTR_EXIT_INSTR_OFFSETS
	.align		4
        /*0044*/ 	.byte	0x04, 0x1c
        /*0046*/ 	.short	(.L_3329 - .L_3328)


	//   ....[0]....
.L_3328:
        /*0048*/ 	.word	0x000004d0


	//   ....[1]....
        /*004c*/ 	.word	0x00001220


	//   ....[2]....
        /*0050*/ 	.word	0x00001270


	//----- nvinfo : EIATTR_MAX_THREADS
	.align		4
.L_3329:
        /*0054*/ 	.byte	0x04, 0x05
        /*0056*/ 	.short	(.L_3331 - .L_3330)
.L_3330:
        /*0058*/ 	.word	0x00000080
        /*005c*/ 	.word	0x00000001
        /*0060*/ 	.word	0x00000001


	//----- nvinfo : EIATTR_CRS_STACK_SIZE
	.align		4
.L_3331:
        /*0064*/ 	.byte	0x04, 0x1e
        /*0066*/ 	.short	(.L_3333 - .L_3332)
.L_3332:
        /*0068*/ 	.word	0x00000000


	//----- nvinfo : EIATTR_CBANK_PARAM_SIZE
	.align		4
.L_3333:
        /*006c*/ 	.byte	0x03, 0x19
        /*006e*/ 	.short	0x0018


	//----- nvinfo : EIATTR_PARAM_CBANK
	.align		4
        /*0070*/ 	.byte	0x04, 0x0a
        /*0072*/ 	.short	(.L_3335 - .L_3334)
	.align		4
.L_3334:
        /*0074*/ 	.word	index@(.nv.constant0._ZN2at6native29vectorized_elementwise_kernelILi8EZZZNS0_16sign_kernel_cudaERNS_18TensorIteratorBaseEENKUlvE_clEvENKUlvE6_clEvEUlN3c104HalfEE_St5arrayIPcLm2EEEEviT0_T1_)
        /*0078*/ 	.short	0x0210
        /*007a*/ 	.short	0x0018


	//----- nvinfo : EIATTR_SW_WAR
	.align		4
.L_3335:
        /*007c*/ 	.byte	0x04, 0x36
        /*007e*/ 	.short	(.L_3337 - .L_3336)
.L_3336:
        /*0080*/ 	.word	0x00000008
.L_3337:


//--------------------- .nv.info._ZN2at6native18elementwise_kernelILi128ELi4EZNS0_15gpu_kernel_implIZZZNS0_16sign_kernel_cudaERNS_18TensorIteratorBaseEENKUlvE_clEvENKUlvE5_clEvEUlfE_EEvS4_RKT_EUliE_EEviT1_ --------------------------
	.section	.nv.info._ZN2at6native18elementwise_kernelILi128ELi4EZNS0_15gpu_kernel_implIZZZNS0_16sign_kernel_cudaERNS_18TensorIteratorBaseEENKUlvE_clEvENKUlvE5_clEvEUlfE_EEvS4_RKT_EUliE_EEviT1_,"",@"SHT_CUDA_INFO"
	.sectionflags	@""
	.align	4


	//----- nvinfo : EIATTR_CUDA_API_VERSION
	.align		4
        /*0000*/ 	.byte	0x04, 0x37
        /*0002*/ 	.short	(.L_3339 - .L_3338)
.L_3338:
        /*0004*/ 	.word	0x00000082


	//----- nvinfo : EIATTR_KPARAM_INFO
	.align		4
.L_3339:
        /*0008*/ 	.byte	0x04, 0x17
        /*000a*/ 	.short	(.L_3341 - .L_3340)
.L_3340:
        /*000c*/ 	.word	0x00000000
        /*0010*/ 	.short	0x0001
        /*0012*/ 	.short	0x0008
        /*0014*/ 	.byte	0x00, 0xf0, 0x61, 0x08


	//----- nvinfo : EIATTR_KPARAM_INFO
	.align		4
.L_3341:
        /*0018*/ 	.byte	0x04, 0x17
        /*001a*/ 	.short	(.L_3343 - .L_3342)
.L_3342:
        /*001c*/ 	.word	0x00000000
        /*0020*/ 	.short	0x0000
        /*0022*/ 	.short	0x0000
        /*0024*/ 	.byte	0x00, 0xf0, 0x11, 0x00


	//----- nvinfo : EIATTR_SPARSE_MMA_MASK
	.align		4
.L_3343:
        /*0028*/ 	.byte	0x03, 0x50
        /*002a*/ 	.short	0x0000


	//----- nvinfo : EIATTR_MAXREG_COUNT
	.align		4
        /*002c*/ 	.byte	0x03, 0x1b
        /*002e*/ 	.short	0x0080


	//----- nvinfo : EIATTR_EXTERNS
	.align		4
        /*0030*/ 	.byte	0x04, 0x0f
        /*0032*/ 	.short	(.L_3345 - .L_3344)


	//   ....[0]....
	.align		4
.L_3344:
        /*0034*/ 	.word	index@(__assertfail)


	//----- nvinfo : EIATTR_MERCURY_ISA_VERSION
	.align		4
.L_3345:
        /*0038*/ 	.byte	0x03, 0x5f
        /*003a*/ 	.short	0x0101


	//----- nvinfo : EIATTR_SYSCALL_OFFSETS
	.align		4
        /*003c*/ 	.byte	0x04, 0x46
        /*003e*/ 	.short	(.L_3347 - .L_3346)


	//   ....[0]....
.L_3346:
        /*0040*/ 	.word	0x00002150


	//   ....[1]....
        /*0044*/ 	.word	0x00003000


	//   ....[2]....
        /*0048*/ 	.word	0x00005190


	//   ....[3]....
        /*004c*/ 	.word	0x00006040


	//   ....[4]....
        /*0050*/ 	.word	0x000081c0


	//   ....[5]....
        /*0054*/ 	.word	0x00009070


	//   ....[6]....
        /*0058*/ 	.word	0x0000b1e0


	//   ....[7]....
        /*005c*/ 	.word	0x0000c090


	//----- nvinfo : EIATTR_EXIT_INSTR_OFFSETS
	.align		4
.L_3347:
        /*0060*/ 	.byte	0x04, 0x1c
        /*0062*/ 	.short	(.L_3349 - .L_3348)


	//   ....[0]....
.L_3348:
        /*0064*/ 	.word	0x00009120


	//   ....[1]....
        /*0068*/ 	.word	0x0000b3b0


	//   ....[2]....
        /*006c*/ 	.word	0x0000b3f0


	//   ....[3]....
        /*0070*/ 	.word	0x0000b480


	//   ....[4]....
        /*0074*/ 	.word	0x0000b4b0


	//   ....[5]....
        /*0078*/ 	.word	0x0000b4e0


	//   ....[6]....
        /*007c*/ 	.word	0x0000b560


	//   ....[7]....
        /*0080*/ 	.word	0x0000b590


	//   ....[8]....
        /*0084*/ 	.word	0x0000b620


	//   ....[9]....
        /*0088*/ 	.word	0x0000b660


	//   ....[10]....
        /*008c*/ 	.word	0x0000b6a0


	//   ....[11]....
        /*0090*/ 	.word	0x0000b760


	//   ....[12]....
        /*0094*/ 	.word	0x0000b7b0


	//   ....[13]....
        /*0098*/ 	.word	0x0000b930


	//   ....[14]....
        /*009c*/ 	.word	0x0000ba80


	//   ....[15]....
        /*00a0*/ 	.word	0x0000bab0


	//   ....[16]....
        /*00a4*/ 	.word	0x0000bb60


	//   ....[17]....
        /*00a8*/ 	.word	0x0000bcd0


	//   ....[18]....
        /*00ac*/ 	.word	0x0000be40


	//   ....[19]....
        /*00b0*/ 	.word	0x0000bf90


	//   ....[20]....
        /*00b4*/ 	.word	0x0000c0a0


	//   ....[21]....
        /*00b8*/ 	.word	0x0000c0d0


	//   ....[22]....
        /*00bc*/ 	.word	0x0000c100


	//----- nvinfo : EIATTR_MAX_THREADS
	.align		4
.L_3349:
        /*00c0*/ 	.byte	0x04, 0x05
        /*00c2*/ 	.short	(.L_3351 - .L_3350)
.L_3350:
        /*00c4*/ 	.word	0x00000080
        /*00c8*/ 	.word	0x00000001
        /*00cc*/ 	.word	0x00000001


	//----- nvinfo : EIATTR_CRS_STACK_SIZE
	.align		4
.L_3351:
        /*00d0*/ 	.byte	0x04, 0x1e
        /*00d2*/ 	.short	(.L_3353 - .L_3352)
.L_3352:
        /*00d4*/ 	.word	0x00000000


	//----- nvinfo : EIATTR_CBANK_PARAM_SIZE
	.align		4
.L_3353:
        /*00d8*/ 	.byte	0x03, 0x19
        /*00da*/ 	.short	0x0220


	//----- nvinfo : EIATTR_PARAM_CBANK
	.align		4
        /*00dc*/ 	.byte	0x04, 0x0a
        /*00de*/ 	.short	(.L_3355 - .L_3354)
	.align		4
.L_3354:
        /*00e0*/ 	.word	index@(.nv.constant0._ZN2at6native18elementwise_kernelILi128ELi4EZNS0_15gpu_kernel_implIZZZNS0_16sign_kernel_cudaERNS_18TensorIteratorBaseEENKUlvE_clEvENKUlvE5_clEvEUlfE_EEvS4_RKT_EUliE_EEviT1_)
        /*00e4*/ 	.short	0x0210
        /*00e6*/ 	.short	0x0220


	//----- nvinfo : EIATTR_SW_WAR
	.align		4
.L_3355:
        /*00e8*/ 	.byte	0x04, 0x36
        /*00ea*/ 	.short	(.L_3357 - .L_3356)
.L_3356:
        /*00ec*/ 	.word	0x00000008
.L_3357:


//--------------------- .nv.info._ZN2at6native27unrolled_elementwise_kernelIZZZNS0_16sign_kernel_cudaERNS_18TensorIteratorBaseEENKUlvE_clEvENKUlvE5_clEvEUlfE_St5arrayIPcLm2EELi4E23TrivialOffsetCalculatorILi1EjESB_NS0_6memory12LoadWithCastILi1EEENSC_13StoreWithCastILi1EEEEEviT_T0_T2_T3_T4_T5_ --------------------------
	.section	.nv.info._ZN2at6native27unrolled_elementwise_kernelIZZZNS0_16sign_kernel_cudaERNS_18TensorIteratorBaseEENKUlvE_clEvENKUlvE5_clEvEUlfE_St5arrayIPcLm2EELi4E23TrivialOffsetCalculatorILi1EjESB_NS0_6memory12LoadWithCastILi1EEENSC_13StoreWithCastILi1EEEEEviT_T0_T2_T3_T4_T5_,"",@"SHT_CUDA_INFO"
	.sectionflags	@""
	.align	4


	//----- nvinfo : EIATTR_CUDA_API_VERSION
	.align		4
        /*0000*/ 	.byte	0x04, 0x37
        /*0002*/ 	.short	(.L_3359 - .L_3358)
.L_3358:
        /*0004*/ 	.word	0x00000082


	//----- nvinfo : EIATTR_KPARAM_INFO
	.align		4
.L_3359:
        /*0008*/ 	.byte	0x04, 0x17
        /*000a*/ 	.short	(.L_3361 - .L_3360)
.L_3360:
        /*000c*/ 	.word	0x00000000
        /*0010*/ 	.short	0x0006
        /*0012*/ 	.short	0x0024
        /*0014*/ 	.byte	0x00, 0xf0, 0x21, 0x00


	//----- nvinfo : EIATTR_KPARAM_INFO
	.align		4
.L_3361:
        /*0018*/ 	.byte	0x04, 0x17
        /*001a*/ 	.short	(.L_3363 - .L_3362)
.L_3362:
        /*001c*/ 	.word	0x00000000
        /*0020*/ 	.short	0x0005
        /*0022*/ 	.short	0x001c
        /*0024*/ 	.byte	0x00, 0xf0, 0x21, 0x00


	//----- nvinfo : EIATTR_KPARAM_INFO
	.align		4
.L_3363:
        /*0028*/ 	.byte	0x04, 0x17
        /*002a*/ 	.short	(.L_3365 - .L_3364)
.L_3364:
        /*002c*/ 	.word	0x00000000
        /*0030*/ 	.short	0x0004
        /*0032*/ 	.short	0x0019
        /*0034*/ 	.byte	0x00, 0xf0, 0x05, 0x00


	//----- nvinfo : EIATTR_KPARAM_INFO
	.align		4
.L_3365:
        /*0038*/ 	.byte	0x04, 0x17
        /*003a*/ 	.short	(.L_3367 - .L_3366)
.L_3366:
        /*003c*/ 	.word	0x00000000
        /*0040*/ 	.short	0x0003
        /*0042*/ 	.short	0x0018
        /*0044*/ 	.byte	0x00, 0xf0, 0x05, 0x00


	//----- nvinfo : EIATTR_KPARAM_INFO
	.align		4
.L_3367:
        /*0048*/ 	.byte	0x04, 0x17
        /*004a*/ 	.short	(.L_3369 - .L_3368)
.L_3368:
        /*004c*/ 	.word	0x00000000
        /*0050*/ 	.short	0x0002
        /*0052*/ 	.short	0x0008
        /*0054*/ 	.byte	0x00, 0xf0, 0x41, 0x00


	//----- nvinfo : EIATTR_KPARAM_INFO
	.align		4
.L_3369:
        /*0058*/ 	.byte	0x04, 0x17
        /*005a*/ 	.short	(.L_3371 - .L_3370)
.L_3370:
        /*005c*/ 	.word	0x00000000
        /*0060*/ 	.short	0x0001
        /*0062*/ 	.short	0x0004
        /*0064*/ 	.byte	0x00, 0xf0, 0x05, 0x00


	//----- nvinfo : EIATTR_KPARAM_INFO
	.align		4
.L_3371:
        /*0068*/ 	.byte	0x04, 0x17
        /*006a*/ 	.short	(.L_3373 - .L_3372)
.L_3372:
        /*006c*/ 	.word	0x00000000
        /*0070*/ 	.short	0x0000
        /*0072*/ 	.short	0x0000
        /*0074*/ 	.byte	0x00, 0xf0, 0x11, 0x00


	//----- nvinfo : EIATTR_SPARSE_MMA_MASK
	.align		4
.L_3373:
        /*0078*/ 	.byte	0x03, 0x50
        /*007a*/ 	.short	0x0000


	//----- nvinfo : EIATTR_MAXREG_COUNT
	.align		4
        /*007c*/ 	.byte	0x03, 0x1b
        /*007e*/ 	.short	0x00ff


	//----- nvinfo : EIATTR_EXTERNS
	.align		4
        /*0080*/ 	.byte	0x04, 0x0f
        /*0082*/ 	.short	(.L_3375 - .L_3374)


	//   ....[0]....
	.align		4
.L_3374:
        /*0084*/ 	.word	index@(__assertfail)


	//----- nvinfo : EIATTR_MERCURY_ISA_VERSION
	.align		4
.L_3375:
        /*0088*/ 	.byte	0x03, 0x5f
        /*008a*/ 	.short	0x0101


	//----- nvinfo : EIATTR_SYSCALL_OFFSETS
	.align		4
        /*008c*/ 	.byte	0x04, 0x46
        /*008e*/ 	.short	(.L_3377 - .L_3376)


	//   ....[0]....
.L_3376:
        /*0090*/ 	.word	0x00000e80


	//   ....[1]....
        /*0094*/ 	.word	0x00001d30


	//   ....[2]....
        /*0098*/ 	.word	0x00002bf0


	//   ....[3]....
        /*009c*/ 	.word	0x00003a50


	//   ....[4]....
        /*00a0*/ 	.word	0x00004ad0


	//   ....[5]....
        /*00a4*/ 	.word	0x000059a0


	//   ....[6]....
        /*00a8*/ 	.word	0x00006860


	//   ....[7]....
        /*00ac*/ 	.word	0x00007720


	//----- nvinfo : EIATTR_EXIT_INSTR_OFFSETS
	.align		4
.L_3377:
        /*00b0*/ 	.byte	0x04, 0x1c
        /*00b2*/ 	.short	(.L_3379 - .L_3378)


	//   ....[0]....
.L_3378:
        /*00b4*/ 	.word	0x00006900


	//   ....[1]....
        /*00b8*/ 	.word	0x00006a40


	//   ....[2]....
        /*00bc*/ 	.word	0x00006a80


	//   ....[3]....
        /*00c0*/ 	.word	0x00006b10


	//   ....[4]....
        /*00c4*/ 	.word	0x00006b40


	//   ....[5]....
        /*00c8*/ 	.word	0x00006b70


	//   ....[6]....
        /*00cc*/ 	.word	0x00006bf0


	//   ....[7]....
        /*00d0*/ 	.word	0x00006c20


	//   ....[8]....
        /*00d4*/ 	.word	0x00006cb0


	//   ....[9]....
        /*00d8*/ 	.word	0x00006cf0


	//   ....[10]....
        /*00dc*/ 	.word	0x00006d30


	//   ....[11]....
        /*00e0*/ 	.word	0x00006df0


	//   ....[12]....
        /*00e4*/ 	.word	0x00006e40


	//   ....[13]....
        /*00e8*/ 	.word	0x00006fc0


	//   ....[14]....
        /*00ec*/ 	.word	0x00007110


	//   ....[15]....
        /*00f0*/ 	.word	0x00007140


	//   ....[16]....
        /*00f4*/ 	.word	0x000071f0


	//   ....[17]....
        /*00f8*/ 	.word	0x00007360


	//   ....[18]....
        /*00fc*/ 	.word	0x000074d0


	//   ....[19]....
        /*0100*/ 	.word	0x00007620


	//   ....[20]....
        /*0104*/ 	.word	0x00007730


	//   ....[21]....
        /*0108*/ 	.word	0x00007760


	//   ....[22]....
        /*010c*/ 	.word	0x00007790


	//----- nvinfo : EIATTR_MAX_THREADS
	.align		4
.L_3379:
        /*0110*/ 	.byte	0x04, 0x05
        /*0112*/ 	.short	(.L_3381 - .L_3380)
.L_3380:
        /*0114*/ 	.word	0x00000080
        /*0118*/ 	.word	0x00000001
        /*011c*/ 	.word	0x00000001


	//----- nvinfo : EIATTR_CRS_STACK_SIZE
	.align		4
.L_3381:
        /*0120*/ 	.byte	0x04, 0x1e
        /*0122*/ 	.short	(.L_3383 - .L_3382)
.L_3382:
        /*0124*/ 	.word	0x00000000


	//----- nvinfo : EIATTR_CBANK_PARAM_SIZE
	.align		4
.L_3383:
        /*0128*/ 	.byte	0x03, 0x19
        /*012a*/ 	.short	0x002c


	//----- nvinfo : EIATTR_PARAM_CBANK
	.align		4
        /*012c*/ 	.byte	0x04, 0x0a
        /*012e*/ 	.short	(.L_3385 - .L_3384)
	.align		4
.L_3384:
        /*0130*/ 	.word	index@(.nv.constant0._ZN2at6native27unrolled_elementwise_kernelIZZZNS0_16sign_kernel_cudaERNS_18TensorIteratorBaseEENKUlvE_clEvENKUlvE5_clEvEUlfE_St5arrayIPcLm2EELi4E23TrivialOffsetCalculatorILi1EjESB_NS0_6memory12LoadWithCastILi1EEENSC_13StoreWithCastILi1EEEEEviT_T0_T2_T3_T4_T5_)
        /*0134*/ 	.short	0x0210
        /*0136*/ 	.short	0x002c


	//----- nvinfo : EIATTR_SW_WAR
	.align		4
.L_3385:
        /*0138*/ 	.byte	0x04, 0x36
        /*013a*/ 	.short	(.L_3387 - .L_3386)
.L_3386:
        /*013c*/ 	.word	0x00000008
.L_3387:


//--------------------- .nv.info._ZN2at6native18elementwise_kernelILi128ELi2EZNS0_22gpu_kernel_impl_nocastIZZZNS0_16sign_kernel_cudaERNS_18TensorIteratorBaseEENKUlvE_clEvENKUlvE5_clEvEUlfE_EEvS4_RKT_EUliE_EEviT1_ --------------------------
	.section	.nv.info._ZN2at6native18elementwise_kernelILi128ELi2EZNS0_22gpu_kernel_impl_nocastIZZZNS0_16sign_kernel_cudaERNS_18TensorIteratorBaseEENKUlvE_clEvENKUlvE5_clEvEUlfE_EEvS4_RKT_EUliE_EEviT1_,"",@"SHT_CUDA_INFO"
	.sectionflags	@""
	.align	4


	//----- nvinfo : EIATTR_CUDA_API_VERSION
	.align		4
        /*0000*/ 	.byte	0x04, 0x37
        /*0002*/ 	.short	(.L_3389 - .L_3388)
.L_3388:
        /*0004*/ 	.word	0x00000082


	//----- nvinfo : EIATTR_KPARAM_INFO
	.align		4
.L_3389:
        /*0008*/ 	.byte	0x04, 0x17
        /*000a*/ 	.short	(.L_3391 - .L_3390)
.L_3390:
        /*000c*/ 	.word	0x00000000
        /*0010*/ 	.short	0x0001
        /*0012*/ 	.short	0x0008
        /*0014*/ 	.byte	0x00, 0xf0, 0x61, 0x08


	//----- nvinfo : EIATTR_KPARAM_INFO
	.align		4
.L_3391:
        /*0018*/ 	.byte	0x04, 0x17
        /*001a*/ 	.short	(.L_3393 - .L_3392)
.L_3392:
        /*001c*/ 	.word	0x00000000
        /*0020*/ 	.short	0x0000
        /*0022*/ 	.short	0x0000
        /*0024*/ 	.byte	0x00, 0xf0, 0x11, 0x00


	//----- nvinfo : EIATTR_SPARSE_MMA_MASK
	.align		4
.L_3393:
        /*0028*/ 	.byte	0x03, 0x50
        /*002a*/ 	.short	0x0000


	//----- nvinfo : EIATTR_MAXREG_COUNT
	.align		4
        /*002c*/ 	.byte	0x03, 0x1b
        /*002e*/ 	.short	0x0080


	//----- nvinfo : EIATTR_MERCURY_ISA_VERSION
	.align		4
        /*0030*/ 	.byte	0x03, 0x5f
        /*0032*/ 	.short	0x0101


	//----- nvinfo : EIATTR_EXIT_INSTR_OFFSETS
	.align		4
        /*0034*/ 	.byte	0x04, 0x1c
        /*0036*/ 	.short	(.L_3395 - .L_3394)


	//   ....[0]....
.L_3394:
        /*0038*/ 	.word	0x00001490


	//   ....[1]....
        /*003c*/ 	.word	0x00002870


	//----- nvinfo : EIATTR_MAX_THREADS
	.align		4
.L_3395:
        /*0040*/ 	.byte	0x04, 0x05
        /*0042*/ 	.short	(.L_3397 - .L_3396)
.L_3396:
        /*0044*/ 	.word	0x00000080
        /*0048*/ 	.word	0x00000001
        /*004c*/ 	.word	0x00000001


	//----- nvinfo : EIATTR_CRS_STACK_SIZE
	.align		4
.L_3397:
        /*0050*/ 	.byte	0x04, 0x1e
        /*0052*/ 	.short	(.L_3399 - .L_3398)
.L_3398:
        /*0054*/ 	.word	0x00000000


	//----- nvinfo : EIATTR_CBANK_PARAM_SIZE
	.align		4
.L_3399:
        /*0058*/ 	.byte	0x03, 0x19
        /*005a*/ 	.short	0x0220


	//----- nvinfo : EIATTR_PARAM_CBANK
	.align		4
        /*005c*/ 	.byte	0x04, 0x0a
        /*005e*/ 	.short	(.L_3401 - .L_3400)
	.align		4
.L_3400:
        /*0060*/ 	.word	index@(.nv.constant0._ZN2at6native18elementwise_kernelILi128ELi2EZNS0_22gpu_kernel_impl_nocastIZZZNS0_16sign_kernel_cudaERNS_18TensorIteratorBaseEENKUlvE_clEvENKUlvE5_clEvEUlfE_EEvS4_RKT_EUliE_EEviT1_)
        /*0064*/ 	.short	0x0210
        /*0066*/ 	.short	0x0220


	//----- nvinfo : EIATTR_SW_WAR
	.align		4
.L_3401:
        /*0068*/ 	.byte	0x04, 0x36
        /*006a*/ 	.short	(.L_3403 - .L_3402)
.L_3402:
        /*006c*/ 	.word	0x00000008
.L_3403:


//--------------------- .nv.info._ZN2at6native27unrolled_elementwise_kernelIZZZNS0_16sign_kernel_cudaERNS_18TensorIteratorBaseEENKUlvE_clEvENKUlvE5_clEvEUlfE_St5arrayIPcLm2EELi4E23TrivialOffsetCalculatorILi1EjESB_NS0_6memory15LoadWithoutCastENSC_16StoreWithoutCastEEEviT_T0_T2_T3_T4_T5_ --------------------------
	.section	.nv.info._ZN2at6native27unrolled_elementwise_kernelIZZZNS0_16sign_kernel_cudaERNS_18TensorIteratorBaseEENKUlvE_clEvENKUlvE5_clEvEUlfE_St5arrayIPcLm2EELi4E23TrivialOffsetCalculatorILi1EjESB_NS0_6memory15LoadWithoutCastENSC_16StoreWithoutCastEEEviT_T0_T2_T3_T4_T5_,"",@"SHT_CUDA_INFO"
	.sectionflags	@""
	.align	4


	//----- nvinfo : EIATTR_CUDA_API_VERSION
	.align		4
        /*0000*/ 	.byte	0x04, 0x37
        /*0002*/ 	.short	(.L_3405 - .L_3404)
.L_3404:
        /*0004*/ 	.word	0x00000082


	//----- nvinfo : EIATTR_KPARAM_INFO
	.align		4
.L_3405:
        /*0008*/ 	.byte	0x04, 0x17
        /*000a*/ 	.short	(.L_3407 - .L_3406)
.L_3406:
        /*000c*/ 	.word	0x00000000
        /*0010*/ 	.short	0x0006
        /*0012*/ 	.short	0x001b
        /*0014*/ 	.byte	0x00, 0xf0, 0x05, 0x00


	//----- nvinfo : EIATTR_KPARAM_INFO
	.align		4
.L_3407:
        /*0018*/ 	.byte	0x04, 0x17
        /*001a*/ 	.short	(.L_3409 - .L_3408)
.L_3408:
        /*001c*/ 	.word	0x00000000
        /*0020*/ 	.short	0x0005
        /*0022*/ 	.short	0x001a
        /*0024*/ 	.byte	0x00, 0xf0, 0x05, 0x00


	//----- nvinfo : EIATTR_KPARAM_INFO
	.align		4
.L_3409:
        /*0028*/ 	.byte	0x04, 0x17
        /*002a*/ 	.short	(.L_3411 - .L_3410)
.L_3410:
        /*002c*/ 	.word	0x00000000
        /*0030*/ 	.short	0x0004
        /*0032*/ 	.short	0x0019
        /*0034*/ 	.byte	0x00, 0xf0, 0x05, 0x00


	//----- nvinfo : EIATTR_KPARAM_INFO
	.align		4
.L_3411:
        /*0038*/ 	.byte	0x04, 0x17
        /*003a*/ 	.short	(.L_3413 - .L_3412)
.L_3412:
        /*003c*/ 	.word	0x00000000
        /*0040*/ 	.short	0x0003
        /*0042*/ 	.short	0x0018
        /*0044*/ 	.byte	0x00, 0xf0, 0x05, 0x00


	//----- nvinfo : EIATTR_KPARAM_INFO
	.align		4
.L_3413:
        /*0048*/ 	.byte	0x04, 0x17
        /*004a*/ 	.short	(.L_3415 - .L_3414)
.L_3414:
        /*004c*/ 	.word	0x00000000
        /*0050*/ 	.short	0x0002
        /*0052*/ 	.short	0x0008
        /*0054*/ 	.byte	0x00, 0xf0, 0x41, 0x00


	//----- nvinfo : EIATTR_KPARAM_INFO
	.align		4
.L_3415:
        /*0058*/ 	.byte	0x04, 0x17
        /*005a*/ 	.short	(.L_3417 - .L_3416)
.L_3416:
        /*005c*/ 	.word	0x00000000
        /*0060*/ 	.short	0x0001
        /*0062*/ 	.short	0x0004
        /*0064*/ 	.byte	0x00, 0xf0, 0x05, 0x00


	//----- nvinfo : EIATTR_KPARAM_INFO
	.align		4
.L_3417:
        /*0068*/ 	.byte	0x04, 0x17
        /*006a*/ 	.short	(.L_3419 - .L_3418)
.L_3418:
        /*006c*/ 	.word	0x00000000
        /*0070*/ 	.short	0x0000
        /*0072*/ 	.short	0x0000
        /*0074*/ 	.byte	0x00, 0xf0, 0x11, 0x00


	//----- nvinfo : EIATTR_SPARSE_MMA_MASK
	.align		4
.L_3419:
        /*0078*/ 	.byte	0x03, 0x50
        /*007a*/ 	.short	0x0000


	//----- nvinfo : EIATTR_MAXREG_COUNT
	.align		4
        /*007c*/ 	.byte	0x03, 0x1b
        /*007e*/ 	.short	0x00ff


	//----- nvinfo : EIATTR_MERCURY_ISA_VERSION
	.align		4
        /*0080*/ 	.byte	0x03, 0x5f
        /*0082*/ 	.short	0x0101


	//----- nvinfo : EIATTR_EXIT_INSTR_OFFSETS
	.align		4
        /*0084*/ 	.byte	0x04, 0x1c
        /*0086*/ 	.short	(.L_3421 - .L_3420)


	//   ....[0]....
.L_3420:
        /*0088*/ 	.word	0x000004c0


	//   ....[1]....
        /*008c*/ 	.word	0x00000570


	//----- nvinfo : EIATTR_MAX_THREADS
	.align		4
.L_3421:
        /*0090*/ 	.byte	0x04, 0x05
        /*0092*/ 	.short	(.L_3423 - .L_3422)
.L_3422:
        /*0094*/ 	.word	0x00000080
        /*0098*/ 	.word	0x00000001
        /*009c*/ 	.word	0x00000001


	//----- nvinfo : EIATTR_CRS_STACK_SIZE
	.align		4
.L_3423:
        /*00a0*/ 	.byte	0x04, 0x1e
        /*00a2*/ 	.short	(.L_3425 - .L_3424)
.L_3424:
        /*00a4*/ 	.word	0x00000000


	//----- nvinfo : EIATTR_CBANK_PARAM_SIZE
	.align		4
.L_3425:
        /*00a8*/ 	.byte	0x03, 0x19
        /*00aa*/ 	.short	0x001c


	//----- nvinfo : EIATTR_PARAM_CBANK
	.align		4
        /*00ac*/ 	.byte	0x04, 0x0a
        /*00ae*/ 	.short	(.L_3427 - .L_3426)
	.align		4
.L_3426:
        /*00b0*/ 	.word	index@(.nv.constant0._ZN2at6native27unrolled_elementwise_kernelIZZZNS0_16sign_kernel_cudaERNS_18TensorIteratorBaseEENKUlvE_clEvENKUlvE5_clEvEUlfE_St5arrayIPcLm2EELi4E23TrivialOffsetCalculatorILi1EjESB_NS0_6memory15LoadWithoutCastENSC_16StoreWithoutCastEEEviT_T0_T2_T3_T4_T5_)
        /*00b4*/ 	.short	0x0210
        /*00b6*/ 	.short	0x001c


	//----- nvinfo : EIATTR_SW_WAR
	.align		4
.L_3427:
        /*00b8*/ 	.byte	0x04, 0x36
        /*00ba*/ 	.short	(.L_3429 - .L_3428)
.L_3428:
        /*00bc*/ 	.word	0x00000008
.L_3429:


//--------------------- .nv.info._ZN2at6native29vectorized_elementwise_kernelILi2EZZZNS0_16sign_kernel_cudaERNS_18TensorIteratorBaseEENKUlvE_clEvENKUlvE5_clEvEUlfE_St5arrayIPcLm2EEEEviT0_T1_ --------------------------
	.section	.nv.info._ZN2at6native29vectorized_elementwise_kernelILi2EZZZNS0_16sign_kernel_cudaERNS_18TensorIteratorBaseEENKUlvE_clEvENKUlvE5_clEvEUlfE_St5arrayIPcLm2EEEEviT0_T1_,"",@"SHT_CUDA_INFO"
	.sectionflags	@""
	.align	4


	//----- nvinfo : EIATTR_CUDA_API_VERSION
	.align		4
        /*0000*/ 	.byte	0x04, 0x37
        /*0002*/ 	.short	(.L_3431 - .L_3430)
.L_3430:
        /*0004*/ 	.word	0x00000082


	//----- nvinfo : EIATTR_KPARAM_INFO
	.align		4
.L_3431:
        /*0008*/ 	.byte	0x04, 0x17
        /*000a*/ 	.short	(.L_3433 - .L_3432)
.L_3432:
        /*000c*/ 	.word	0x00000000
        /*0010*/ 	.short	0x0002
        /*0012*/ 	.short	0x0008
        /*0014*/ 	.byte	0x00, 0xf0, 0x41, 0x00


	//----- nvinfo : EIATTR_KPARAM_INFO
	.align		4
.L_3433:
        /*0018*/ 	.byte	0x04, 0x17
        /*001a*/ 	.short	(.L_3435 - .L_3434)
.L_3434:
        /*001c*/ 	.word	0x00000000
        /*0020*/ 	.short	0x0001
        /*0022*/ 	.short	0x0004
        /*0024*/ 	.byte	0x00, 0xf0, 0x05, 0x00


	//----- nvinfo : EIATTR_KPARAM_INFO
	.align		4
.L_3435:
        /*0028*/ 	.byte	0x04, 0x17
        /*002a*/ 	.short	(.L_3437 - .L_3436)
.L_3436:
        /*002c*/ 	.word	0x00000000
        /*0030*/ 	.short	0x0000
        /*0032*/ 	.short	0x0000
        /*0034*/ 	.byte	0x00, 0xf0, 0x11, 0x00


	//----- nvinfo : EIATTR_SPARSE_MMA_MASK
	.align		4
.L_3437:
        /*0038*/ 	.byte	0x03, 0x50
        /*003a*/ 	.short	0x0000


	//----- nvinfo : EIATTR_MAXREG_COUNT
	.align		4
        /*003c*/ 	.byte	0x03, 0x1b
        /*003e*/ 	.short	0x00ff


	//----- nvinfo : EIATTR_MERCURY_ISA_VERSION
	.align		4
        /*0040*/ 	.byte	0x03, 0x5f
        /*0042*/ 	.short	0x0101


	//----- nvinfo : EIATTR_EXIT_INSTR_OFFSETS
	.align		4
        /*0044*/ 	.byte	0x04, 0x1c
        /*0046*/ 	.short	(.L_3439 - .L_3438)


	//   ....[0]....
.L_3438:
        /*0048*/ 	.word	0x00000470


	//   ....[1]....
        /*004c*/ 	.word	0x00000e40


	//   ....[2]....
        /*0050*/ 	.word	0x00000ef0


	//----- nvinfo : EIATTR_MAX_THREADS
	.align		4
.L_3439:
        /*0054*/ 	.byte	0x04, 0x05
        /*0056*/ 	.short	(.L_3441 - .L_3440)
.L_3440:
        /*0058*/ 	.word	0x00000080
        /*005c*/ 	.word	0x00000001
        /*0060*/ 	.word	0x00000001


	//----- nvinfo : EIATTR_CRS_STACK_SIZE
	.align		4
.L_3441:
        /*0064*/ 	.byte	0x04, 0x1e
        /*0066*/ 	.short	(.L_3443 - .L_3442)
.L_3442:
        /*0068*/ 	.word	0x00000000


	//----- nvinfo : EIATTR_CBANK_PARAM_SIZE
	.align		4
.L_3443:
        /*006c*/ 	.byte	0x03, 0x19
        /*006e*/ 	.short	0x0018


	//----- nvinfo : EIATTR_PARAM_CBANK
	.align		4
        /*0070*/ 	.byte	0x04, 0x0a
        /*0072*/ 	.short	(.L_3445 - .L_3444)
	.align		4
.L_3444:
        /*0074*/ 	.word	index@(.nv.constant0._ZN2at6native29vectorized_elementwise_kernelILi2EZZZNS0_16sign_kernel_cudaERNS_18TensorIteratorBaseEENKUlvE_clEvENKUlvE5_clEvEUlfE_St5arrayIPcLm2EEEEviT0_T1_)
        /*0078*/ 	.short	0x0210
        /*007a*/ 	.short	0x0018


	//----- nvinfo : EIATTR_SW_WAR
	.align		4
.L_3445:
        /*007c*/ 	.byte	0x04, 0x36
        /*007e*/ 	.short	(.L_3447 - .L_3446)
.L_3446:
        /*0080*/ 	.word	0x00000008
.L_3447:


//--------------------- .nv.info._ZN2at6native29vectorized_elementwise_kernelILi4EZZZNS0_16sign_kernel_cudaERNS_18TensorIteratorBaseEENKUlvE_clEvENKUlvE5_clEvEUlfE_St5arrayIPcLm2EEEEviT0_T1_ --------------------------
	.section	.nv.info._ZN2at6native29vectorized_elementwise_kernelILi4EZZZNS0_16sign_kernel_cudaERNS_18TensorIteratorBaseEENKUlvE_clEvENKUlvE5_clEvEUlfE_St5arrayIPcLm2EEEEviT0_T1_,"",@"SHT_CUDA_INFO"
	.sectionflags	@""
	.align	4


	//----- nvinfo : EIATTR_CUDA_API_VERSION
	.align		4
        /*0000*/ 	.byte	0x04, 0x37
        /*0002*/ 	.short	(.L_3449 - .L_3448)
.L_3448:
        /*0004*/ 	.word	0x00000082


	//----- nvinfo : EIATTR_KPARAM_INFO
	.align		4
.L_3449:
        /*0008*/ 	.byte	0x04, 0x17
        /*000a*/ 	.short	(.L_3451 - .L_3450)
.L_3450:
        /*000c*/ 	.word	0x00000000
        /*0010*/ 	.short	0x0002
        /*0012*/ 	.short	0x0008
        /*0014*/ 	.byte	0x00, 0xf0, 0x41, 0x00


	//----- nvinfo : EIATTR_KPARAM_INFO
	.align		4
.L_3451:
        /*0018*/ 	.byte	0x04, 0x17
        /*001a*/ 	.short	(.L_3453 - .L_3452)
.L_3452:
        /*001c*/ 	.word	0x00000000
        /*0020*/ 	.short	0x0001
        /*0022*/ 	.short	0x0004
        /*0024*/ 	.byte	0x00, 0xf0, 0x05, 0x00


	//----- nvinfo : EIATTR_KPARAM_INFO
	.align		4
.L_3453:
        /*0028*/ 	.byte	0x04, 0x17
        /*002a*/ 	.short	(.L_3455 - .L_3454)
.L_3454:
        /*002c*/ 	.word	0x00000000
        /*0030*/ 	.short	0x0000
        /*0032*/ 	.short	0x0000
        /*0034*/ 	.byte	0x00, 0xf0, 0x11, 0x00


	//----- nvinfo : EIATTR_SPARSE_MMA_MASK
	.align		4
.L_3455:
        /*0038*/ 	.byte	0x03, 0x50
        /*003a*/ 	.short	0x0000


	//----- nvinfo : EIATTR_MAXREG_COUNT
	.align		4
        /*003c*/ 	.byte	0x03, 0x1b
        /*003e*/ 	.short	0x00ff


	//----- nvinfo : EIATTR_MERCURY_ISA_VERSION
	.align		4
        /*0040*/ 	.byte	0x03, 0x5f
        /*0042*/ 	.short	0x0101


	//----- nvinfo : EIATTR_EXIT_INSTR_OFFSETS
	.align		4
        /*0044*/ 	.byte	0x04, 0x1c
        /*0046*/ 	.short	(.L_3457 - .L_3456)


	//   ....[0]....
.L_3456:
        /*0048*/ 	.word	0x00000430


	//   ....[1]....
        /*004c*/ 	.word	0x00000e00


	//   ....[2]....
        /*0050*/ 	.word	0x00000eb0


	//----- nvinfo : EIATTR_MAX_THREADS
	.align		4
.L_3457:
        /*0054*/ 	.byte	0x04, 0x05
        /*0056*/ 	.short	(.L_3459 - .L_3458)
.L_3458:
        /*0058*/ 	.word	0x00000080
        /*005c*/ 	.word	0x00000001
        /*0060*/ 	.word	0x00000001


	//----- nvinfo : EIATTR_CRS_STACK_SIZE
	.align		4
.L_3459:
        /*0064*/ 	.byte	0x04, 0x1e
        /*0066*/ 	.short	(.L_3461 - .L_3460)
.L_3460:
        /*0068*/ 	.word	0x00000000


	//----- nvinfo : EIATTR_CBANK_PARAM_SIZE
	.align		4
.L_3461:
        /*006c*/ 	.byte	0x03, 0x19
        /*006e*/ 	.short	0x0018


	//----- nvinfo : EIATTR_PARAM_CBANK
	.align		4
        /*0070*/ 	.byte	0x04, 0x0a
        /*0072*/ 	.short	(.L_3463 - .L_3462)
	.align		4
.L_3462:
        /*0074*/ 	.word	index@(.nv.constant0._ZN2at6native29vectorized_elementwise_kernelILi4EZZZNS0_16sign_kernel_cudaERNS_18TensorIteratorBaseEENKUlvE_clEvENKUlvE5_clEvEUlfE_St5arrayIPcLm2EEEEviT0_T1_)
        /*0078*/ 	.short	0x0210
        /*007a*/ 	.short	0x0018


	//----- nvinfo : EIATTR_SW_WAR
	.align		4
.L_3463:
        /*007c*/ 	.byte	0x04, 0x36
        /*007e*/ 	.short	(.L_3465 - .L_3464)
.L_3464:
        /*0080*/ 	.word	0x00000008
.L_3465:


//--------------------- .nv.info._ZN2at6native29vectorized_elementwise_kernelILi8EZZZNS0_16sign_kernel_cudaERNS_18TensorIteratorBaseEENKUlvE_clEvENKUlvE5_clEvEUlfE_St5arrayIPcLm2EEEEviT0_T1_ --------------------------
	.section	.nv.info._ZN2at6native29vectorized_elementwise_kernelILi8EZZZNS0_16sign_kernel_cudaERNS_18TensorIteratorBaseEENKUlvE_clEvENKUlvE5_clEvEUlfE_St5arrayIPcLm2EEEEviT0_T1_,"",@"SHT_CUDA_INFO"
	.sectionflags	@""
	.align	4


	//----- nvinfo : EIATTR_CUDA_API_VERSION
	.align		4
        /*0000*/ 	.byte	0x04, 0x37
        /*0002*/ 	.short	(.L_3467 - .L_3466)
.L_3466:
        /*0004*/ 	.word	0x00000082


	//----- nvinfo : EIATTR_KPARAM_INFO
	.align		4
.L_3467:
        /*0008*/ 	.byte	0x04, 0x17
        /*000a*/ 	.short	(.L_3469 - .L_3468)
.L_3468:
        /*000c*/ 	.word	0x00000000
        /*0010*/ 	.short	0x0002
        /*0012*/ 	.short	0x0008
        /*0014*/ 	.byte	0x00, 0xf0, 0x41, 0x00


	//----- nvinfo : EIATTR_KPARAM_INFO
	.align		4
.L_3469:
        /*0018*/ 	.byte	0x04, 0x17
        /*001a*/ 	.short	(.L_3471 - .L_3470)
.L_3470:
        /*001c*/ 	.word	0x00000000
        /*0020*/ 	.short	0x0001
        /*0022*/ 	.short	0x0004
        /*0024*/ 	.byte	0x00, 0xf0, 0x05, 0x00


	//----- nvinfo : EIATTR_KPARAM_INFO
	.align		4
.L_3471:
        /*0028*/ 	.byte	0x04, 0x17
        /*002a*/ 	.short	(.L_3473 - .L_3472)
.L_3472:
        /*002c*/ 	.word	0x00000000
        /*0030*/ 	.short	0x0000
        /*0032*/ 	.short	0x0000
        /*0034*/ 	.byte	0x00, 0xf0, 0x11, 0x00


	//----- nvinfo : EIATTR_SPARSE_MMA_MASK
	.align		4
.L_3473:
        /*0038*/ 	.byte	0x03, 0x50
        /*003a*/ 	.short	0x0000


	//----- nvinfo : EIATTR_MAXREG_COUNT
	.align		4
        /*003c*/ 	.byte	0x03, 0x1b
        /*003e*/ 	.short	0x00ff


	//----- nvinfo : EIATTR_MERCURY_ISA_VERSION
	.align		4
        /*0040*/ 	.byte	0x03, 0x5f
        /*0042*/ 	.short	0x0101


	//----- nvinfo : EIATTR_EXIT_INSTR_OFFSETS
	.align		4
        /*0044*/ 	.byte	0x04, 0x1c
        /*0046*/ 	.short	(.L_3475 - .L_3474)


	//   ....[0]....
.L_3474:
        /*0048*/ 	.word	0x00000430


	//   ....[1]....
        /*004c*/ 	.word	0x00000e00


	//   ....[2]....
        /*0050*/ 	.word	0x00000eb0


	//----- nvinfo : EIATTR_MAX_THREADS
	.align		4
.L_3475:
        /*0054*/ 	.byte	0x04, 0x05
        /*0056*/ 	.short	(.L_3477 - .L_3476)
.L_3476:
        /*0058*/ 	.word	0x00000080
        /*005c*/ 	.word	0x00000001
        /*0060*/ 	.word	0x00000001


	//----- nvinfo : EIATTR_CRS_STACK_SIZE
	.align		4
.L_3477:
        /*0064*/ 	.byte	0x04, 0x1e
        /*0066*/ 	.short	(.L_3479 - .L_3478)
.L_3478:
        /*0068*/ 	.word	0x00000000


	//----- nvinfo : EIATTR_CBANK_PARAM_SIZE
	.align		4
.L_3479:
        /*006c*/ 	.byte	0x03, 0x19
        /*006e*/ 	.short	0x0018


	//----- nvinfo : EIATTR_PARAM_CBANK
	.align		4
        /*0070*/ 	.byte	0x04, 0x0a
        /*0072*/ 	.short	(.L_3481 - .L_3480)
	.align		4
.L_3480:
        /*0074*/ 	.word	index@(.nv.constant0._ZN2at6native29vectorized_elementwise_kernelILi8EZZZNS0_16sign_kernel_cudaERNS_18TensorIteratorBaseEENKUlvE_clEvENKUlvE5_clEvEUlfE_St5arrayIPcLm2EEEEviT0_T1_)
        /*0078*/ 	.short	0x0210
        /*007a*/ 	.short	0x0018


	//----- nvinfo : EIATTR_SW_WAR
	.align		4
.L_3481:
        /*007c*/ 	.byte	0x04, 0x36
        /*007e*/ 	.short	(.L_3483 - .L_3482)
.L_3482:
        /*0080*/ 	.word	0x00000008
.L_3483:


//--------------------- .nv.info._ZN2at6native18elementwise_kernelILi128ELi4EZNS0_15gpu_kernel_implIZZZNS0_16sign_kernel_cudaERNS_18TensorIteratorBaseEENKUlvE_clEvENKUlvE4_clEvEUldE_EEvS4_RKT_EUliE_EEviT1_ --------------------------
	.section	.nv.info._ZN2at6native18elementwise_kernelILi128ELi4EZNS0_15gpu_kernel_implIZZZNS0_16sign_kernel_cudaERNS_18TensorIteratorBaseEENKUlvE_clEvENKUlvE4_clEvEUldE_EEvS4_RKT_EUliE_EEviT1_,"",@"SHT_CUDA_INFO"
	.sectionflags	@""
	.align	4


	//----- nvinfo : EIATTR_CUDA_API_VERSION
	.align		4
        /*0000*/ 	.byte	0x04, 0x37
        /*0002*/ 	.short	(.L_3485 - .L_3484)
.L_3484:
        /*0004*/ 	.word	0x00000082


	//----- nvinfo : EIATTR_KPARAM_INFO
	.align		4
.L_3485:
        /*0008*/ 	.byte	0x04, 0x17
        /*000a*/ 	.short	(.L_3487 - .L_3486)
.L_3486:
        /*000c*/ 	.word	0x00000000
        /*0010*/ 	.short	0x0001
        /*0012*/ 	.short	0x0008
        /*0014*/ 	.byte	0x00, 0xf0, 0x61, 0x08


	//----- nvinfo : EIATTR_KPARAM_INFO
	.align		4
.L_3487:
        /*0018*/ 	.byte	0x04, 0x17
        /*001a*/ 	.short	(.L_3489 - .L_3488)
.L_3488:
        /*001c*/ 	.word	0x00000000
        /*0020*/ 	.short	0x0000
        /*0022*/ 	.short	0x0000
        /*0024*/ 	.byte	0x00, 0xf0, 0x11, 0x00


	//----- nvinfo : EIATTR_SPARSE_MMA_MASK
	.align		4
.L_3489:
        /*0028*/ 	.byte	0x03, 0x50
        /*002a*/ 	.short	0x0000


	//----- nvinfo : EIATTR_MAXREG_COUNT
	.align		4
        /*002c*/ 	.byte	0x03, 0x1b
        /*002e*/ 	.short	0x0080


	//----- nvinfo : EIATTR_EXTERNS
	.align		4
        /*0030*/ 	.byte	0x04, 0x0f
        /*0032*/ 	.short	(.L_3491 - .L_3490)


	//   ....[0]....
	.align		4
.L_3490:
        /*0034*/ 	.word	index@(__assertfail)


	//----- nvinfo : EIATTR_MERCURY_ISA_VERSION
	.align		4
.L_3491:
        /*0038*/ 	.byte	0x03, 0x5f
        /*003a*/ 	.short	0x0101


	//----- nvinfo : EIATTR_SYSCALL_OFFSETS
	.align		4
        /*003c*/ 	.byte	0x04, 0x46
        /*003e*/ 	.short	(.L_3493 - .L_3492)


	//   ....[0]....
.L_3492:
        /*0040*/ 	.word	0x00002250


	//   ....[1]....
        /*0044*/ 	.word	0x000033d0


	//   ....[2]....
        /*0048*/ 	.word	0x00005660


	//   ....[3]....
        /*004c*/ 	.word	0x000067e0


	//   ....[4]....
        /*0050*/ 	.word	0x00008a60


	//   ....[5]....
        /*0054*/ 	.word	0x00009be0


	//   ....[6]....
        /*0058*/ 	.word	0x0000be50


	//   ....[7]....
        /*005c*/ 	.word	0x0000cfd0


	//----- nvinfo : EIATTR_EXIT_INSTR_OFFSETS
	.align		4
.L_3493:
        /*0060*/ 	.byte	0x04, 0x1c
        /*0062*/ 	.short	(.L_3495 - .L_3494)


	//   ....[0]....
.L_3494:
        /*0064*/ 	.word	0x00009c90


	//   ....[1]....
        /*0068*/ 	.word	0x0000c010


	//   ....[2]....
        /*006c*/ 	.word	0x0000c050


	//   ....[3]....
        /*0070*/ 	.word	0x0000c0e0


	//   ....[4]....
        /*0074*/ 	.word	0x0000c110


	//   ....[5]....
        /*0078*/ 	.word	0x0000c140


	//   ....[6]....
        /*007c*/ 	.word	0x0000c210


	//   ....[7]....
        /*0080*/ 	.word	0x0000c290


	//   ....[8]....
        /*0084*/ 	.word	0x0000c370


	//   ....[9]....
        /*0088*/ 	.word	0x0000c400


	//   ....[10]....
        /*008c*/ 	.word	0x0000c420


	//   ....[11]....
        /*0090*/ 	.word	0x0000c4e0


	//   ....[12]....
        /*0094*/ 	.word	0x0000c510


	//   ....[13]....
        /*0098*/ 	.word	0x0000c6e0


	//   ....[14]....
        /*009c*/ 	.word	0x0000c880


	//   ....[15]....
        /*00a0*/ 	.word	0x0000c900


	//   ....[16]....
        /*00a4*/ 	.word	0x0000c9b0


	//   ....[17]....
        /*00a8*/ 	.word	0x0000cb70


	//   ....[18]....
        /*00ac*/ 	.word	0x0000cd30


	//   ....[19]....
        /*00b0*/ 	.word	0x0000ced0


	//   ....[20]....
        /*00b4*/ 	.word	0x0000cfe0


	//   ....[21]....
        /*00b8*/ 	.word	0x0000d010


	//   ....[22]....
        /*00bc*/ 	.word	0x0000d040


	//----- nvinfo : EIATTR_MAX_THREADS
	.align		4
.L_3495:
        /*00c0*/ 	.byte	0x04, 0x05
        /*00c2*/ 	.short	(.L_3497 - .L_3496)
.L_3496:
        /*00c4*/ 	.word	0x00000080
        /*00c8*/ 	.word	0x00000001
        /*00cc*/ 	.word	0x00000001


	//----- nvinfo : EIATTR_CRS_STACK_SIZE
	.align		4
.L_3497:
        /*00d0*/ 	.byte	0x04, 0x1e
        /*00d2*/ 	.short	(.L_3499 - .L_3498)
.L_3498:
        /*00d4*/ 	.word	0x00000000


	//----- nvinfo : EIATTR_CBANK_PARAM_SIZE
	.align		4
.L_3499:
        /*00d8*/ 	.byte	0x03, 0x19
        /*00da*/ 	.short	0x0220


	//----- nvinfo : EIATTR_PARAM_CBANK
	.align		4
        /*00dc*/ 	.byte	0x04, 0x0a
        /*00de*/ 	.short	(.L_3501 - .L_3500)
	.align		4
.L_3500:
        /*00e0*/ 	.word	index@(.nv.constant0._ZN2at6native18elementwise_kernelILi128ELi4EZNS0_15gpu_kernel_implIZZZNS0_16sign_kernel_cudaERNS_18TensorIteratorBaseEENKUlvE_clEvENKUlvE4_clEvEUldE_EEvS4_RKT_EUliE_EEviT1_)
        /*00e4*/ 	.short	0x0210
        /*00e6*/ 	.short	0x0220


	//----- nvinfo : EIATTR_SW_WAR
	.align		4
.L_3501:
        /*00e8*/ 	.byte	0x04, 0x36
        /*00ea*/ 	.short	(.L_3503 - .L_3502)
.L_3502:
        /*00ec*/ 	.word	0x00000008
.L_3503:


//--------------------- .nv.info._ZN2at6native27unrolled_elementwise_kernelIZZZNS0_16sign_kernel_cudaERNS_18TensorIteratorBaseEENKUlvE_clEvENKUlvE4_clEvEUldE_St5arrayIPcLm2EELi4E23TrivialOffsetCalculatorILi1EjESB_NS0_6memory12LoadWithCastILi1EEENSC_13StoreWithCastILi1EEEEEviT_T0_T2_T3_T4_T5_ --------------------------
	.section	.nv.info._ZN2at6native27unrolled_elementwise_kernelIZZZNS0_16sign_kernel_cudaERNS_18TensorIteratorBaseEENKUlvE_clEvENKUlvE4_clEvEUldE_St5arrayIPcLm2EELi4E23TrivialOffsetCalculatorILi1EjESB_NS0_6memory12LoadWithCastILi1EEENSC_13StoreWithCastILi1EEEEEviT_T0_T2_T3_T4_T5_,"",@"SHT_CUDA_INFO"
	.sectionflags	@""
	.align	4


	//----- nvinfo : EIATTR_CUDA_API_VERSION
	.align		4
        /*0000*/ 	.byte	0x04, 0x37
        /*0002*/ 	.short	(.L_3505 - .L_3504)
.L_3504:
        /*0004*/ 	.word	0x00000082


	//----- nvinfo : EIATTR_KPARAM_INFO
	.align		4
.L_3505:
        /*0008*/ 	.byte	0x04, 0x17
        /*000a*/ 	.short	(.L_3507 - .L_3506)
.L_3506:
        /*000c*/ 	.word	0x00000000
        /*0010*/ 	.short	0x0006
        /*0012*/ 	.short	0x0024
        /*0014*/ 	.byte	0x00, 0xf0, 0x21, 0x00


	//----- nvinfo : EIATTR_KPARAM_INFO
	.align		4
.L_3507:
        /*0018*/ 	.byte	0x04, 0x17
        /*001a*/ 	.short	(.L_3509 - .L_3508)
.L_3508:
        /*001c*/ 	.word	0x00000000
        /*0020*/ 	.short	0x0005
        /*0022*/ 	.short	0x001c
        /*0024*/ 	.byte	0x00, 0xf0, 0x21, 0x00


	//----- nvinfo : EIATTR_KPARAM_INFO
	.align		4
.L_3509:
        /*0028*/ 	.byte	0x04, 0x17
        /*002a*/ 	.short	(.L_3511 - .L_3510)
.L_3510:
        /*002c*/ 	.word	0x00000000
        /*0030*/ 	.short	0x0004
        /*0032*/ 	.short	0x0019
        /*0034*/ 	.byte	0x00, 0xf0, 0x05, 0x00


	//----- nvinfo : EIATTR_KPARAM_INFO
	.align		4
.L_3511:
        /*0038*/ 	.byte	0x04, 0x17
        /*003a*/ 	.short	(.L_3513 - .L_3512)
.L_3512:
        /*003c*/ 	.word	0x00000000
        /*0040*/ 	.short	0x0003
        /*0042*/ 	.short	0x0018
        /*0044*/ 	.byte	0x00, 0xf0, 0x05, 0x00


	//----- nvinfo : EIATTR_KPARAM_INFO
	.align		4
.L_3513:
        /*0048*/ 	.byte	0x04, 0x17
        /*004a*/ 	.short	(.L_3515 - .L_3514)
.L_3514:
        /*004c*/ 	.word	0x00000000
        /*0050*/ 	.short	0x0002
        /*0052*/ 	.short	0x0008
        /*0054*/ 	.byte	0x00, 0xf0, 0x41, 0x00


	//----- nvinfo : EIATTR_KPARAM_INFO
	.align		4
.L_3515:
        /*0058*/ 	.byte	0x04, 0x17
        /*005a*/ 	.short	(.L_3517 - .L_3516)
.L_3516:
        /*005c*/ 	.word	0x00000000
        /*0060*/ 	.short	0x0001
        /*0062*/ 	.short	0x0004
        /*0064*/ 	.byte	0x00, 0xf0, 0x05, 0x00


	//----- nvinfo : EIATTR_KPARAM_INFO
	.align		4
.L_3517:
        /*0068*/ 	.byte	0x04, 0x17
        /*006a*/ 	.short	(.L_3519 - .L_3518)
.L_3518:
        /*006c*/ 	.word	0x00000000
        /*0070*/ 	.short	0x0000
        /*0072*/ 	.short	0x0000
        /*0074*/ 	.byte	0x00, 0xf0, 0x11, 0x00


	//----- nvinfo : EIATTR_SPARSE_MMA_MASK
	.align		4
.L_3519:
        /*0078*/ 	.byte	0x03, 0x50
        /*007a*/ 	.short	0x0000


	//----- nvinfo : EIATTR_MAXREG_COUNT
	.align		4
        /*007c*/ 	.byte	0x03, 0x1b
        /*007e*/ 	.short	0x00ff


	//----- nvinfo : EIATTR_EXTERNS
	.align		4
        /*0080*/ 	.byte	0x04, 0x0f
        /*0082*/ 	.short	(.L_3521 - .L_3520)


	//   ....[0]....
	.align		4
.L_3520:
        /*0084*/ 	.word	index@(__assertfail)


	//----- nvinfo : EIATTR_MERCURY_ISA_VERSION
	.align		4
.L_3521:
        /*0088*/ 	.byte	0x03, 0x5f
        /*008a*/ 	.short	0x0101


	//----- nvinfo : EIATTR_SYSCALL_OFFSETS
	.align		4
        /*008c*/ 	.byte	0x04, 0x46
        /*008e*/ 	.short	(.L_3523 - .L_3522)


	//   ....[0]....
.L_3522:
        /*0090*/ 	.word	0x00000f80


	//   ....[1]....
        /*0094*/ 	.word	0x00001f20


	//   ....[2]....
        /*0098*/ 	.word	0x00002ed0


	//   ....[3]....
        /*009c*/ 	.word	0x00003e50


	//   ....[4]....
        /*00a0*/ 	.word	0x00005190


	//   ....[5]....
        /*00a4*/ 	.word	0x00006320


	//   ....[6]....
        /*00a8*/ 	.word	0x000074a0


	//   ....[7]....
        /*00ac*/ 	.word	0x00008640


	//----- nvinfo : EIATTR_EXIT_INSTR_OFFSETS
	.align		4
.L_3523:
        /*00b0*/ 	.byte	0x04, 0x1c
        /*00b2*/ 	.short	(.L_3525 - .L_3524)


	//   ....[0]....
.L_3524:
        /*00b4*/ 	.word	0x00007540


	//   ....[1]....
        /*00b8*/ 	.word	0x00007680


	//   ....[2]....
        /*00bc*/ 	.word	0x000076c0


	//   ....[3]....
        /*00c0*/ 	.word	0x00007750


	//   ....[4]....
        /*00c4*/ 	.word	0x00007780


	//   ....[5]....
        /*00c8*/ 	.word	0x000077b0


	//   ....[6]....
        /*00cc*/ 	.word	0x00007880


	//   ....[7]....
        /*00d0*/ 	.word	0x00007900


	//   ....[8]....
        /*00d4*/ 	.word	0x000079e0


	//   ....[9]....
        /*00d8*/ 	.word	0x00007a70


	//   ....[10]....
        /*00dc*/ 	.word	0x00007a90


	//   ....[11]....
        /*00e0*/ 	.word	0x00007b50


	//   ....[12]....
        /*00e4*/ 	.word	0x00007b80


	//   ....[13]....
        /*00e8*/ 	.word	0x00007d50


	//   ....[14]....
        /*00ec*/ 	.word	0x00007ef0


	//   ....[15]....
        /*00f0*/ 	.word	0x00007f70


	//   ....[16]....
        /*00f4*/ 	.word	0x00008020


	//   ....[17]....
        /*00f8*/ 	.word	0x000081e0


	//   ....[18]....
        /*00fc*/ 	.word	0x000083a0


	//   ....[19]....
        /*0100*/ 	.word	0x00008540


	//   ....[20]....
        /*0104*/ 	.word	0x00008650


	//   ....[21]....
        /*0108*/ 	.word	0x00008680


	//   ....[22]....
        /*010c*/ 	.word	0x000086b0


	//----- nvinfo : EIATTR_MAX_THREADS
	.align		4
.L_3525:
        /*0110*/ 	.byte	0x04, 0x05
        /*0112*/ 	.short	(.L_3527 - .L_3526)
.L_3526:
        /*0114*/ 	.word	0x00000080
        /*0118*/ 	.word	0x00000001
        /*011c*/ 	.word	0x00000001


	//----- nvinfo : EIATTR_CRS_STACK_SIZE
	.align		4
.L_3527:
        /*0120*/ 	.byte	0x04, 0x1e
        /*0122*/ 	.short	(.L_3529 - .L_3528)
.L_3528:
        /*0124*/ 	.word	0x00000000


	//----- nvinfo : EIATTR_CBANK_PARAM_SIZE
	.align		4
.L_3529:
        /*0128*/ 	.byte	0x03, 0x19
        /*012a*/ 	.short	0x002c


	//----- nvinfo : EIATTR_PARAM_CBANK
	.align		4
        /*012c*/ 	.byte	0x04, 0x0a
        /*012e*/ 	.short	(.L_3531 - .L_3530)
	.align		4
.L_3530:
        /*0130*/ 	.word	index@(.nv.constant0._ZN2at6native27unrolled_elementwise_kernelIZZZNS0_16sign_kernel_cudaERNS_18TensorIteratorBaseEENKUlvE_clEvENKUlvE4_clEvEUldE_St5arrayIPcLm2EELi4E23TrivialOffsetCalculatorILi1EjESB_NS0_6memory12LoadWithCastILi1EEENSC_13StoreWithCastILi1EEEEEviT_T0_T2_T3_T4_T5_)
        /*0134*/ 	.short	0x0210
        /*0136*/ 	.short	0x002c


	//----- nvinfo : EIATTR_SW_WAR
	.align		4
.L_3531:
        /*0138*/ 	.byte	0x04, 0x36
        /*013a*/ 	.short	(.L_3533 - .L_3532)
.L_3532:
        /*013c*/ 	.word	0x00000008
.L_3533:


//--------------------- .nv.info._ZN2at6native18elementwise_kernelILi128ELi2EZNS0_22gpu_kernel_impl_nocastIZZZNS0_16sign_kernel_cudaERNS_18TensorIteratorBaseEENKUlvE_clEvENKUlvE4_clEvEUldE_EEvS4_RKT_EUliE_EEviT1_ --------------------------
	.section	.nv.info._ZN2at6native18elementwise_kernelILi128ELi2EZNS0_22gpu_kernel_impl_nocastIZZZNS0_16sign_kernel_cudaERNS_18TensorIteratorBaseEENKUlvE_clEvENKUlvE4_clEvEUldE_EEvS4_RKT_EUliE_EEviT1_,"",@"SHT_CUDA_INFO"
	.sectionflags	@""
	.align	4


	//----- nvinfo : EIATTR_CUDA_API_VERSION
	.align		4
        /*0000*/ 	.byte	0x04, 0x37
        /*0002*/ 	.short	(.L_3535 - .L_3534)
.L_3534:
        /*0004*/ 	.word	0x00000082


	//----- nvinfo : EIATTR_KPARAM_INFO
	.align		4
.L_3535:
        /*0008*/ 	.byte	0x04, 0x17
        /*000a*/ 	.short	(.L_3537 - .L_3536)
.L_3536:
        /*000c*/ 	.word	0x00000000
        /*0010*/ 	.short	0x0001
        /*0012*/ 	.short	0x0008
        /*0014*/ 	.byte	0x00, 0xf0, 0x61, 0x08


	//----- nvinfo : EIATTR_KPARAM_INFO
	.align		4
.L_3537:
        /*0018*/ 	.byte	0x04, 0x17
        /*001a*/ 	.short	(.L_3539 - .L_3538)
.L_3538:
        /*001c*/ 	.word	0x00000000
        /*0020*/ 	.short	0x0000
        /*0022*/ 	.short	0x0000
        /*0024*/ 	.byte	0x00, 0xf0, 0x11, 0x00


	//----- nvinfo : EIATTR_SPARSE_MMA_MASK
	.align		4
.L_3539:
        /*0028*/ 	.byte	0x03, 0x50
        /*002a*/ 	.short	0x0000


	//----- nvinfo : EIATTR_MAXREG_COUNT
	.align		4
        /*002c*/ 	.byte	0x03, 0x1b
        /*002e*/ 	.short	0x0080


	//----- nvinfo : EIATTR_MERCURY_ISA_VERSION
	.align		4
        /*0030*/ 	.byte	0x03, 0x5f
        /*0032*/ 	.short	0x0101


	//----- nvinfo : EIATTR_EXIT_INSTR_OFFSETS
	.align		4
        /*0034*/ 	.byte	0x04, 0x1c
        /*0036*/ 	.short	(.L_3541 - .L_3540)


	//   ....[0]....
.L_3540:
        /*0038*/ 	.word	0x00001490


	//   ....[1]....
        /*003c*/ 	.word	0x00002870


	//----- nvinfo : EIATTR_MAX_THREADS
	.align		4
.L_3541:
        /*0040*/ 	.byte	0x04, 0x05
        /*0042*/ 	.short	(.L_3543 - .L_3542)
.L_3542:
        /*0044*/ 	.word	0x00000080
        /*0048*/ 	.word	0x00000001
        /*004c*/ 	.word	0x00000001


	//----- nvinfo : EIATTR_CRS_STACK_SIZE
	.align		4
.L_3543:
        /*0050*/ 	.byte	0x04, 0x1e
        /*0052*/ 	.short	(.L_3545 - .L_3544)
.L_3544:
        /*0054*/ 	.word	0x00000000


	//----- nvinfo : EIATTR_CBANK_PARAM_SIZE
	.align		4
.L_3545:
        /*0058*/ 	.byte	0x03, 0x19
        /*005a*/ 	.short	0x0220


	//----- nvinfo : EIATTR_PARAM_CBANK
	.align		4
        /*005c*/ 	.byte	0x04, 0x0a
        /*005e*/ 	.short	(.L_3547 - .L_3546)
	.align		4
.L_3546:
        /*0060*/ 	.word	index@(.nv.constant0._ZN2at6native18elementwise_kernelILi128ELi2EZNS0_22gpu_kernel_impl_nocastIZZZNS0_16sign_kernel_cudaERNS_18TensorIteratorBaseEENKUlvE_clEvENKUlvE4_clEvEUldE_EEvS4_RKT_EUliE_EEviT1_)
        /*0064*/ 	.short	0x0210
        /*0066*/ 	.short	0x0220


	//----- nvinfo : EIATTR_SW_WAR
	.align		4
.L_3547:
        /*0068*/ 	.byte	0x04, 0x36
        /*006a*/ 	.short	(.L_3549 - .L_3548)
.L_3548:
        /*006c*/ 	.word	0x00000008
.L_3549:


//--------------------- .nv.info._ZN2at6native27unrolled_elementwise_kernelIZZZNS0_16sign_kernel_cudaERNS_18TensorIteratorBaseEENKUlvE_clEvENKUlvE4_clEvEUldE_St5arrayIPcLm2EELi4E23TrivialOffsetCalculatorILi1EjESB_NS0_6memory15LoadWithoutCastENSC_16StoreWithoutCastEEEviT_T0_T2_T3_T4_T5_ --------------------------
	.section	.nv.info._ZN2at6native27unrolled_elementwise_kernelIZZZNS0_16sign_kernel_cudaERNS_18TensorIteratorBaseEENKUlvE_clEvENKUlvE4_clEvEUldE_St5arrayIPcLm2EELi4E23TrivialOffsetCalculatorILi1EjESB_NS0_6memory15LoadWithoutCastENSC_16StoreWithoutCastEEEviT_T0_T2_T3_T4_T5_,"",@"SHT_CUDA_INFO"
	.sectionflags	@""
	.align	4


	//----- nvinfo : EIATTR_CUDA_API_VERSION
	.align		4
        /*0000*/ 	.byte	0x04, 0x37
        /*0002*/ 	.short	(.L_3551 - .L_3550)
.L_3550:
        /*0004*/ 	.word	0x00000082


	//----- nvinfo : EIATTR_KPARAM_INFO
	.align		4
.L_3551:
        /*0008*/ 	.byte	0x04, 0x17
        /*000a*/ 	.short	(.L_3553 - .L_3552)
.L_3552:
        /*000c*/ 	.word	0x00000000
        /*0010*/ 	.short	0x0006
        /*0012*/ 	.short	0x001b
        /*0014*/ 	.byte	0x00, 0xf0, 0x05, 0x00


	//----- nvinfo : EIATTR_KPARAM_INFO
	.align		4
.L_3553:
        /*0018*/ 	.byte	0x04, 0x17
        /*001a*/ 	.short	(.L_3555 - .L_3554)
.L_3554:
        /*001c*/ 	.word	0x00000000
        /*0020*/ 	.short	0x0005
        /*0022*/ 	.short	0x001a
        /*0024*/ 	.byte	0x00, 0xf0, 0x05, 0x00


	//----- nvinfo : EIATTR_KPARAM_INFO
	.align		4
.L_3555:
        /*0028*/ 	.byte	0x04, 0x17
        /*002a*/ 	.short	(.L_3557 - .L_3556)
.L_3556:
        /*002c*/ 	.word	0x00000000
        /*0030*/ 	.short	0x0004
        /*0032*/ 	.short	0x0019
        /*0034*/ 	.byte	0x00, 0xf0, 0x05, 0x00


	//----- nvinfo : EIATTR_KPARAM_INFO
	.align		4
.L_3557:
        /*0038*/ 	.byte	0x04, 0x17
        /*003a*/ 	.short	(.L_3559 - .L_3558)
.L_3558:
        /*003c*/ 	.word	0x00000000
        /*0040*/ 	.short	0x0003
        /*0042*/ 	.short	0x0018
        /*0044*/ 	.byte	0x00, 0xf0, 0x05, 0x00


	//----- nvinfo : EIATTR_KPARAM_INFO
	.align		4
.L_3559:
        /*0048*/ 	.byte	0x04, 0x17
        /*004a*/ 	.short	(.L_3561 - .L_3560)
.L_3560:
        /*004c*/ 	.word	0x00000000
        /*0050*/ 	.short	0x0002
        /*0052*/ 	.short	0x0008
        /*0054*/ 	.byte	0x00, 0xf0, 0x41, 0x00


	//----- nvinfo : EIATTR_KPARAM_INFO
	.align		4
.L_3561:
        /*0058*/ 	.byte	0x04, 0x17
        /*005a*/ 	.short	(.L_3563 - .L_3562)
.L_3562:
        /*005c*/ 	.word	0x00000000
        /*0060*/ 	.short	0x0001
        /*0062*/ 	.short	0x0004
        /*0064*/ 	.byte	0x00, 0xf0, 0x05, 0x00


	//----- nvinfo : EIATTR_KPARAM_INFO
	.align		4
.L_3563:
        /*0068*/ 	.byte	0x04, 0x17
        /*006a*/ 	.short	(.L_3565 - .L_3564)
.L_3564:
        /*006c*/ 	.word	0x00000000
        /*0070*/ 	.short	0x0000
        /*0072*/ 	.short	0x0000
        /*0074*/ 	.byte	0x00, 0xf0, 0x11, 0x00


	//----- nvinfo : EIATTR_SPARSE_MMA_MASK
	.align		4
.L_3565:
        /*0078*/ 	.byte	0x03, 0x50
        /*007a*/ 	.short	0x0000


	//----- nvinfo : EIATTR_MAXREG_COUNT
	.align		4
        /*007c*/ 	.byte	0x03, 0x1b
        /*007e*/ 	.short	0x00ff


	//----- nvinfo : EIATTR_MERCURY_ISA_VERSION
	.align		4
        /*0080*/ 	.byte	0x03, 0x5f
        /*0082*/ 	.short	0x0101


	//----- nvinfo : EIATTR_EXIT_INSTR_OFFSETS
	.align		4
        /*0084*/ 	.byte	0x04, 0x1c
        /*0086*/ 	.short	(.L_3567 - .L_3566)


	//   ....[0]....
.L_3566:
        /*0088*/ 	.word	0x000004d0


	//   ....[1]....
        /*008c*/ 	.word	0x00000580


	//----- nvinfo : EIATTR_MAX_THREADS
	.align		4
.L_3567:
        /*0090*/ 	.byte	0x04, 0x05
        /*0092*/ 	.short	(.L_3569 - .L_3568)
.L_3568:
        /*0094*/ 	.word	0x00000080
        /*0098*/ 	.word	0x00000001
        /*009c*/ 	.word	0x00000001


	//----- nvinfo : EIATTR_CRS_STACK_SIZE
	.align		4
.L_3569:
        /*00a0*/ 	.byte	0x04, 0x1e
        /*00a2*/ 	.short	(.L_3571 - .L_3570)
.L_3570:
        /*00a4*/ 	.word	0x00000000


	//----- nvinfo : EIATTR_CBANK_PARAM_SIZE
	.align		4
.L_3571:
        /*00a8*/ 	.byte	0x03, 0x19
        /*00aa*/ 	.short	0x001c


	//----- nvinfo : EIATTR_PARAM_CBANK
	.align		4
        /*00ac*/ 	.byte	0x04, 0x0a
        /*00ae*/ 	.short	(.L_3573 - .L_3572)
	.align		4
.L_3572:
        /*00b0*/ 	.word	index@(.nv.constant0._ZN2at6native27unrolled_elementwise_kernelIZZZNS0_16sign_kernel_cudaERNS_18TensorIteratorBaseEENKUlvE_clEvENKUlvE4_clEvEUldE_St5arrayIPcLm2EELi4E23TrivialOffsetCalculatorILi1EjESB_NS0_6memory15LoadWithoutCastENSC_16StoreWithoutCastEEEviT_T0_T2_T3_T4_T5_)
        /*00b4*/ 	.short	0x0210
        /*00b6*/ 	.short	0x001c


	//----- nvinfo : EIATTR_SW_WAR
	.align		4
.L_3573:
        /*00b8*/ 	.byte	0x04, 0x36
        /*00ba*/ 	.short	(.L_3575 - .L_3574)
.L_3574:
        /*00bc*/ 	.word	0x00000008
.L_3575:


//--------------------- .nv.info._ZN2at6native29vectorized_elementwise_kernelILi2EZZZNS0_16sign_kernel_cudaERNS_18TensorIteratorBaseEENKUlvE_clEvENKUlvE4_clEvEUldE_St5arrayIPcLm2EEEEviT0_T1_ --------------------------
	.section	.nv.info._ZN2at6native29vectorized_elementwise_kernelILi2EZZZNS0_16sign_kernel_cudaERNS_18TensorIteratorBaseEENKUlvE_clEvENKUlvE4_clEvEUldE_St5arrayIPcLm2EEEEviT0_T1_,"",@"SHT_CUDA_INFO"
	.sectionflags	@""
	.align	4


	//----- nvinfo : EIATTR_CUDA_API_VERSION
	.align		4
        /*0000*/ 	.byte	0x04, 0x37
        /*0002*/ 	.short	(.L_3577 - .L_3576)
.L_3576:
        /*0004*/ 	.word	0x00000082


	//----- nvinfo : EIATTR_KPARAM_INFO
	.align		4
.L_3577:
        /*0008*/ 	.byte	0x04, 0x17
        /*000a*/ 	.short	(.L_3579 - .L_3578)
.L_3578:
        /*000c*/ 	.word	0x00000000
        /*0010*/ 	.short	0x0002
        /*0012*/ 	.short	0x0008
        /*0014*/ 	.byte	0x00, 0xf0, 0x41, 0x00


	//----- nvinfo : EIATTR_KPARAM_INFO
	.align		4
.L_3579:
        /*0018*/ 	.byte	0x04, 0x17
        /*001a*/ 	.short	(.L_3581 - .L_3580)
.L_3580:
        /*001c*/ 	.word	0x00000000
        /*0020*/ 	.short	0x0001
        /*0022*/ 	.short	0x0004
        /*0024*/ 	.byte	0x00, 0xf0, 0x05, 0x00


	//----- nvinfo : EIATTR_KPARAM_INFO
	.align		4
.L_3581:
        /*0028*/ 	.byte	0x04, 0x17
        /*002a*/ 	.short	(.L_3583 - .L_3582)
.L_3582:
        /*002c*/ 	.word	0x00000000
        /*0030*/ 	.short	0x0000
        /*0032*/ 	.short	0x0000
        /*0034*/ 	.byte	0x00, 0xf0, 0x11, 0x00


	//----- nvinfo : EIATTR_SPARSE_MMA_MASK
	.align		4
.L_3583:
        /*0038*/ 	.byte	0x03, 0x50
        /*003a*/ 	.short	0x0000


	//----- nvinfo : EIATTR_MAXREG_COUNT
	.align		4
        /*003c*/ 	.byte	0x03, 0x1b
        /*003e*/ 	.short	0x00ff


	//----- nvinfo : EIATTR_MERCURY_ISA_VERSION
	.align		4
        /*0040*/ 	.byte	0x03, 0x5f
        /*0042*/ 	.short	0x0101


	//----- nvinfo : EIATTR_EXIT_INSTR_OFFSETS
	.align		4
        /*0044*/ 	.byte	0x04, 0x1c
        /*0046*/ 	.short	(.L_3585 - .L_3584)


	//   ....[0]....
.L_3584:
        /*0048*/ 	.word	0x00000470


	//   ....[1]....
        /*004c*/ 	.word	0x00000e50


	//   ....[2]....
        /*0050*/ 	.word	0x00000f00


	//----- nvinfo : EIATTR_MAX_THREADS
	.align		4
.L_3585:
        /*0054*/ 	.byte	0x04, 0x05
        /*0056*/ 	.short	(.L_3587 - .L_3586)
.L_3586:
        /*0058*/ 	.word	0x00000080
        /*005c*/ 	.word	0x00000001
        /*0060*/ 	.word	0x00000001


	//----- nvinfo : EIATTR_CRS_STACK_SIZE
	.align		4
.L_3587:
        /*0064*/ 	.byte	0x04, 0x1e
        /*0066*/ 	.short	(.L_3589 - .L_3588)
.L_3588:
        /*0068*/ 	.word	0x00000000


	//----- nvinfo : EIATTR_CBANK_PARAM_SIZE
	.align		4
.L_3589:
        /*006c*/ 	.byte	0x03, 0x19
        /*006e*/ 	.short	0x0018


	//----- nvinfo : EIATTR_PARAM_CBANK
	.align		4
        /*0070*/ 	.byte	0x04, 0x0a
        /*0072*/ 	.short	(.L_3591 - .L_3590)
	.align		4
.L_3590:
        /*0074*/ 	.word	index@(.nv.constant0._ZN2at6native29vectorized_elementwise_kernelILi2EZZZNS0_16sign_kernel_cudaERNS_18TensorIteratorBaseEENKUlvE_clEvENKUlvE4_clEvEUldE_St5arrayIPcLm2EEEEviT0_T1_)
        /*0078*/ 	.short	0x0210
        /*007a*/ 	.short	0x0018


	//----- nvinfo : EIATTR_SW_WAR
	.align		4
.L_3591:
        /*007c*/ 	.byte	0x04, 0x36
        /*007e*/ 	.short	(.L_3593 - .L_3592)
.L_3592:
        /*0080*/ 	.word	0x00000008
.L_3593:


//--------------------- .nv.info._ZN2at6native29vectorized_elementwise_kernelILi4EZZZNS0_16sign_kernel_cudaERNS_18TensorIteratorBaseEENKUlvE_clEvENKUlvE4_clEvEUldE_St5arrayIPcLm2EEEEviT0_T1_ --------------------------
	.section	.nv.info._ZN2at6native29vectorized_elementwise_kernelILi4EZZZNS0_16sign_kernel_cudaERNS_18TensorIteratorBaseEENKUlvE_clEvENKUlvE4_clEvEUldE_St5arrayIPcLm2EEEEviT0_T1_,"",@"SHT_CUDA_INFO"
	.sectionflags	@""
	.align	4


	//----- nvinfo : EIATTR_CUDA_API_VERSION
	.align		4
        /*0000*/ 	.byte	0x04, 0x37
        /*0002*/ 	.short	(.L_3595 - .L_3594)
.L_3594:
        /*0004*/ 	.word	0x00000082


	//----- nvinfo : EIATTR_KPARAM_INFO
	.align		4
.L_3595:
        /*0008*/ 	.byte	0x04, 0x17
        /*000a*/ 	.short	(.L_3597 - .L_3596)
.L_3596:
        /*000c*/ 	.word	0x00000000
        /*0010*/ 	.short	0x0002
        /*0012*/ 	.short	0x0008
        /*0014*/ 	.byte	0x00, 0xf0, 0x41, 0x00


	//----- nvinfo : EIATTR_KPARAM_INFO
	.align		4
.L_3597:
        /*0018*/ 	.byte	0x04, 0x17
        /*001a*/ 	.short	(.L_3599 - .L_3598)
.L_3598:
        /*001c*/ 	.word	0x00000000
        /*0020*/ 	.short	0x0001
        /*0022*/ 	.short	0x0004
        /*0024*/ 	.byte	0x00, 0xf0, 0x05, 0x00


	//----- nvinfo : EIATTR_KPARAM_INFO
	.align		4
.L_3599:
        /*0028*/ 	.byte	0x04, 0x17
        /*002a*/ 	.short	(.L_3601 - .L_3600)
.L_3600:
        /*002c*/ 	.word	0x00000000
        /*0030*/ 	.short	0x0000
        /*0032*/ 	.short	0x0000
        /*0034*/ 	.byte	0x00, 0xf0, 0x11, 0x00


	//----- nvinfo : EIATTR_SPARSE_MMA_MASK
	.align		4
.L_3601:
        /*0038*/ 	.byte	0x03, 0x50
        /*003a*/ 	.short	0x0000


	//----- nvinfo : EIATTR_MAXREG_COUNT
	.align		4
        /*003c*/ 	.byte	0x03, 0x1b
        /*003e*/ 	.short	0x00ff


	//----- nvinfo : EIATTR_MERCURY_ISA_VERSION
	.align		4
        /*0040*/ 	.byte	0x03, 0x5f
        /*0042*/ 	.short	0x0101


	//----- nvinfo : EIATTR_EXIT_INSTR_OFFSETS
	.align		4
        /*0044*/ 	.byte	0x04, 0x1c
        /*0046*/ 	.short	(.L_3603 - .L_3602)


	//   ....[0]....
.L_3602:
        /*0048*/ 	.word	0x00000470


	//   ....[1]....
        /*004c*/ 	.word	0x00000e50


	//   ....[2]....
        /*0050*/ 	.word	0x00000f00


	//----- nvinfo : EIATTR_MAX_THREADS
	.align		4
.L_3603:
        /*0054*/ 	.byte	0x04, 0x05
        /*0056*/ 	.short	(.L_3605 - .L_3604)
.L_3604:
        /*0058*/ 	.word	0x00000080
        /*005c*/ 	.word	0x00000001
        /*0060*/ 	.word	0x00000001


	//----- nvinfo : EIATTR_CRS_STACK_SIZE
	.align		4
.L_3605:
        /*0064*/ 	.byte	0x04, 0x1e
        /*0066*/ 	.short	(.L_3607 - .L_3606)
.L_3606:
        /*0068*/ 	.word	0x00000000


	//----- nvinfo : EIATTR_CBANK_PARAM_SIZE
	.align		4
.L_3607:
        /*006c*/ 	.byte	0x03, 0x19
        /*006e*/ 	.short	0x0018


	//----- nvinfo : EIATTR_PARAM_CBANK
	.align		4
        /*0070*/ 	.byte	0x04, 0x0a
        /*0072*/ 	.short	(.L_3609 - .L_3608)
	.align		4
.L_3608:
        /*0074*/ 	.word	index@(.nv.constant0._ZN2at6native29vectorized_elementwise_kernelILi4EZZZNS0_16sign_kernel_cudaERNS_18TensorIteratorBaseEENKUlvE_clEvENKUlvE4_clEvEUldE_St5arrayIPcLm2EEEEviT0_T1_)
        /*0078*/ 	.short	0x0210
        /*007a*/ 	.short	0x0018


	//----- nvinfo : EIATTR_SW_WAR
	.align		4
.L_3609:
        /*007c*/ 	.byte	0x04, 0x36
        /*007e*/ 	.short	(.L_3611 - .L_3610)
.L_3610:
        /*0080*/ 	.word	0x00000008
.L_3611:


//--------------------- .nv.info._ZN2at6native29vectorized_elementwise_kernelILi8EZZZNS0_16sign_kernel_cudaERNS_18TensorIteratorBaseEENKUlvE_clEvENKUlvE4_clEvEUldE_St5arrayIPcLm2EEEEviT0_T1_ --------------------------
	.section	.nv.info._ZN2at6native29vectorized_elementwise_kernelILi8EZZZNS0_16sign_kernel_cudaERNS_18TensorIteratorBaseEENKUlvE_clEvENKUlvE4_clEvEUldE_St5arrayIPcLm2EEEEviT0_T1_,"",@"SHT_CUDA_INFO"
	.sectionflags	@""
	.align	4


	//----- nvinfo : EIATTR_CUDA_API_VERSION
	.align		4
        /*0000*/ 	.byte	0x04, 0x37
        /*0002*/ 	.short	(.L_3613 - .L_3612)
.L_3612:
        /*0004*/ 	.word	0x00000082


	//----- nvinfo : EIATTR_KPARAM_INFO
	.align		4
.L_3613:
        /*0008*/ 	.byte	0x04, 0x17
        /*000a*/ 	.short	(.L_3615 - .L_3614)
.L_3614:
        /*000c*/ 	.word	0x00000000
        /*0010*/ 	.short	0x0002
        /*0012*/ 	.short	0x0008
        /*0014*/ 	.byte	0x00, 0xf0, 0x41, 0x00


	//----- nvinfo : EIATTR_KPARAM_INFO
	.align		4
.L_3615:
        /*0018*/ 	.byte	0x04, 0x17
        /*001a*/ 	.short	(.L_3617 - .L_3616)
.L_3616:
        /*001c*/ 	.word	0x00000000
        /*0020*/ 	.short	0x0001
        /*0022*/ 	.short	0x0004
        /*0024*/ 	.byte	0x00, 0xf0, 0x05, 0x00


	//----- nvinfo : EIATTR_KPARAM_INFO
	.align		4
.L_3617:
        /*0028*/ 	.byte	0x04, 0x17
        /*002a*/ 	.short	(.L_3619 - .L_3618)
.L_3618:
        /*002c*/ 	.word	0x00000000
        /*0030*/ 	.short	0x0000
        /*0032*/ 	.short	0x0000
        /*0034*/ 	.byte	0x00, 0xf0, 0x11, 0x00


	//----- nvinfo : EIATTR_SPARSE_MMA_MASK
	.align		4
.L_3619:
        /*0038*/ 	.byte	0x03, 0x50
        /*003a*/ 	.short	0x0000


	//----- nvinfo : EIATTR_MAXREG_COUNT
	.align		4
        /*003c*/ 	.byte	0x03, 0x1b
        /*003e*/ 	.short	0x00ff


	//----- nvinfo : EIATTR_MERCURY_ISA_VERSION
	.align		4
        /*0040*/ 	.byte	0x03, 0x5f
        /*0042*/ 	.short	0x0101


	//----- nvinfo : EIATTR_EXIT_INSTR_OFFSETS
	.align		4
        /*0044*/ 	.byte	0x04, 0x1c
        /*0046*/ 	.short	(.L_3621 - .L_3620)


	//   ....[0]....
.L_3620:
        /*0048*/ 	.word	0x00000470


	//   ....[1]....
        /*004c*/ 	.word	0x00000e50


	//   ....[2]....
        /*0050*/ 	.word	0x00000f00


	//----- nvinfo : EIATTR_MAX_THREADS
	.align		4
.L_3621:
        /*0054*/ 	.byte	0x04, 0x05
        /*0056*/ 	.short	(.L_3623 - .L_3622)
.L_3622:
        /*0058*/ 	.word	0x00000080
        /*005c*/ 	.word	0x00000001
        /*0060*/ 	.word	0x00000001


	//----- nvinfo : EIATTR_CRS_STACK_SIZE
	.align		4
.L_3623:
        /*0064*/ 	.byte	0x04, 0x1e
        /*0066*/ 	.short	(.L_3625 - .L_3624)
.L_3624:
        /*0068*/ 	.word	0x00000000


	//----- nvinfo : EIATTR_CBANK_PARAM_SIZE
	.align		4
.L_3625:
        /*006c*/ 	.byte	0x03, 0x19
        /*006e*/ 	.short	0x0018


	//----- nvinfo : EIATTR_PARAM_CBANK
	.align		4
        /*0070*/ 	.byte	0x04, 0x0a
        /*0072*/ 	.short	(.L_3627 - .L_3626)
	.align		4
.L_3626:
        /*0074*/ 	.word	index@(.nv.constant0._ZN2at6native29vectorized_elementwise_kernelILi8EZZZNS0_16sign_kernel_cudaERNS_18TensorIteratorBaseEENKUlvE_clEvENKUlvE4_clEvEUldE_St5arrayIPcLm2EEEEviT0_T1_)
        /*0078*/ 	.short	0x0210
        /*007a*/ 	.short	0x0018


	//----- nvinfo : EIATTR_SW_WAR
	.align		4
.L_3627:
        /*007c*/ 	.byte	0x04, 0x36
        /*007e*/ 	.short	(.L_3629 - .L_3628)
.L_3628:
        /*0080*/ 	.word	0x00000008
.L_3629:


//--------------------- .nv.info._ZN2at6native18elementwise_kernelILi128ELi4EZNS0_15gpu_kernel_implIZZZNS0_16sign_kernel_cudaERNS_18TensorIteratorBaseEENKUlvE_clEvENKUlvE3_clEvEUlsE_EEvS4_RKT_EUliE_EEviT1_ --------------------------
	.section	.nv.info._ZN2at6native18elementwise_kernelILi128ELi4EZNS0_15gpu_kernel_implIZZZNS0_16sign_kernel_cudaERNS_18TensorIteratorBaseEENKUlvE_clEvENKUlvE3_clEvEUlsE_EEvS4_RKT_EUliE_EEviT1_,"",@"SHT_CUDA_INFO"
	.sectionflags	@""
	.align	4


	//----- nvinfo : EIATTR_CUDA_API_VERSION
	.align		4
        /*0000*/ 	.byte	0x04, 0x37
        /*0002*/ 	.short	(.L_3631 - .L_3630)
.L_3630:
        /*0004*/ 	.word	0x00000082


	//----- nvinfo : EIATTR_KPARAM_INFO
	.align		4
.L_3631:
        /*0008*/ 	.byte	0x04, 0x17
        /*000a*/ 	.short	(.L_3633 - .L_3632)
.L_3632:
        /*000c*/ 	.word	0x00000000
        /*0010*/ 	.short	0x0001
        /*0012*/ 	.short	0x0008
        /*0014*/ 	.byte	0x00, 0xf0, 0x61, 0x08


	//----- nvinfo : EIATTR_KPARAM_INFO
	.align		4
.L_3633:
        /*0018*/ 	.byte	0x04, 0x17
        /*001a*/ 	.short	(.L_3635 - .L_3634)
.L_3634:
        /*001c*/ 	.word	0x00000000
        /*0020*/ 	.short	0x0000
        /*0022*/ 	.short	0x0000
        /*0024*/ 	.byte	0x00, 0xf0, 0x11, 0x00


	//----- nvinfo : EIATTR_SPARSE_MMA_MASK
	.align		4
.L_3635:
        /*0028*/ 	.byte	0x03, 0x50
        /*002a*/ 	.short	0x0000


	//----- nvinfo : EIATTR_MAXREG_COUNT
	.align		4
        /*002c*/ 	.byte	0x03, 0x1b
        /*002e*/ 	.short	0x0080


	//----- nvinfo : EIATTR_EXTERNS
	.align		4
        /*0030*/ 	.byte	0x04, 0x0f
        /*0032*/ 	.short	(.L_3637 - .L_3636)


	//   ....[0]....
	.align		4
.L_3636:
        /*0034*/ 	.word	index@(__assertfail)


	//----- nvinfo : EIATTR_MERCURY_ISA_VERSION
	.align		4
.L_3637:
        /*0038*/ 	.byte	0x03, 0x5f
        /*003a*/ 	.short	0x0101


	//----- nvinfo : EIATTR_SYSCALL_OFFSETS
	.align		4
        /*003c*/ 	.byte	0x04, 0x46
        /*003e*/ 	.short	(.L_3639 - .L_3638)


	//   ....[0]....
.L_3638:
        /*0040*/ 	.word	0x000021e0


	//   ....[1]....
        /*0044*/ 	.word	0x000030c0


	//   ....[2]....
        /*0048*/ 	.word	0x00005300


	//   ....[3]....
        /*004c*/ 	.word	0x000061e0


	//   ....[4]....
        /*0050*/ 	.word	0x00008410


	//   ....[5]....
        /*0054*/ 	.word	0x000092f0


	//   ....[6]....
        /*0058*/ 	.word	0x0000b510


	//   ....[7]....
        /*005c*/ 	.word	0x0000c3f0


	//----- nvinfo : EIATTR_EXIT_INSTR_OFFSETS
	.align		4
.L_3639:
        /*0060*/ 	.byte	0x04, 0x1c
        /*0062*/ 	.short	(.L_3641 - .L_3640)


	//   ....[0]....
.L_3640:
        /*0064*/ 	.word	0x000093c0


	//   ....[1]....
        /*0068*/ 	.word	0x0000b690


	//   ....[2]....
        /*006c*/ 	.word	0x0000b6b0


	//   ....[3]....
        /*0070*/ 	.word	0x0000b760


	//   ....[4]....
        /*0074*/ 	.word	0x0000b790


	//   ....[5]....
        /*0078*/ 	.word	0x0000b7b0


	//   ....[6]....
        /*007c*/ 	.word	0x0000b840


	//   ....[7]....
        /*0080*/ 	.word	0x0000b880


	//   ....[8]....
        /*0084*/ 	.word	0x0000b920


	//   ....[9]....
        /*0088*/ 	.word	0x0000b970


	//   ....[10]....
        /*008c*/ 	.word	0x0000b9a0


	//   ....[11]....
        /*0090*/ 	.word	0x0000ba70


	//   ....[12]....
        /*0094*/ 	.word	0x0000bab0


	//   ....[13]....
        /*0098*/ 	.word	0x0000bc40


	//   ....[14]....
        /*009c*/ 	.word	0x0000bda0


	//   ....[15]....
        /*00a0*/ 	.word	0x0000bde0


	//   ....[16]....
        /*00a4*/ 	.word	0x0000be80


	//   ....[17]....
        /*00a8*/ 	.word	0x0000c000


	//   ....[18]....
        /*00ac*/ 	.word	0x0000c180


	//   ....[19]....
        /*00b0*/ 	.word	0x0000c2f0


	//   ....[20]....
        /*00b4*/ 	.word	0x0000c400


	//   ....[21]....
        /*00b8*/ 	.word	0x0000c450


	//   ....[22]....
        /*00bc*/ 	.word	0x0000c480


	//----- nvinfo : EIATTR_MAX_THREADS
	.align		4
.L_3641:
        /*00c0*/ 	.byte	0x04, 0x05
        /*00c2*/ 	.short	(.L_3643 - .L_3642)
.L_3642:
        /*00c4*/ 	.word	0x00000080
        /*00c8*/ 	.word	0x00000001
        /*00cc*/ 	.word	0x00000001


	//----- nvinfo : EIATTR_CRS_STACK_SIZE
	.align		4
.L_3643:
        /*00d0*/ 	.byte	0x04, 0x1e
        /*00d2*/ 	.short	(.L_3645 - .L_3644)
.L_3644:
        /*00d4*/ 	.word	0x00000000


	//----- nvinfo : EIATTR_CBANK_PARAM_SIZE
	.align		4
.L_3645:
        /*00d8*/ 	.byte	0x03, 0x19
        /*00da*/ 	.short	0x0220


	//----- nvinfo : EIATTR_PARAM_CBANK
	.align		4
        /*00dc*/ 	.byte	0x04, 0x0a
        /*00de*/ 	.short	(.L_3647 - .L_3646)
	.align		4
.L_3646:
        /*00e0*/ 	.word	index@(.nv.constant0._ZN2at6native18elementwise_kernelILi128ELi4EZNS0_15gpu_kernel_implIZZZNS0_16sign_kernel_cudaERNS_18TensorIteratorBaseEENKUlvE_clEvENKUlvE3_clEvEUlsE_EEvS4_RKT_EUliE_EEviT1_)
        /*00e4*/ 	.short	0x0210
        /*00e6*/ 	.short	0x0220


	//----- nvinfo : EIATTR_SW_WAR
	.align		4
.L_3647:
        /*00e8*/ 	.byte	0x04, 0x36
        /*00ea*/ 	.short	(.L_3649 - .L_3648)
.L_3648:
        /*00ec*/ 	.word	0x00000008
.L_3649:


//--------------------- .nv.info._ZN2at6native27unrolled_elementwise_kernelIZZZNS0_16sign_kernel_cudaERNS_18TensorIteratorBaseEENKUlvE_clEvENKUlvE3_clEvEUlsE_St5arrayIPcLm2EELi4E23TrivialOffsetCalculatorILi1EjESB_NS0_6memory12LoadWithCastILi1EEENSC_13StoreWithCastILi1EEEEEviT_T0_T2_T3_T4_T5_ --------------------------
	.section	.nv.info._ZN2at6native27unrolled_elementwise_kernelIZZZNS0_16sign_kernel_cudaERNS_18TensorIteratorBaseEENKUlvE_clEvENKUlvE3_clEvEUlsE_St5arrayIPcLm2EELi4E23TrivialOffsetCalculatorILi1EjESB_NS0_6memory12LoadWithCastILi1EEENSC_13StoreWithCastILi1EEEEEviT_T0_T2_T3_T4_T5_,"",@"SHT_CUDA_INFO"
	.sectionflags	@""
	.align	4


	//----- nvinfo : EIATTR_CUDA_API_VERSION
	.align		4
        /*0000*/ 	.byte	0x04, 0x37
        /*0002*/ 	.short	(.L_3651 - .L_3650)
.L_3650:
        /*0004*/ 	.word	0x00000082


	//----- nvinfo : EIATTR_KPARAM_INFO
	.align		4
.L_3651:
        /*0008*/ 	.byte	0x04, 0x17
        /*000a*/ 	.short	(.L_3653 - .L_3652)
.L_3652:
        /*000c*/ 	.word	0x00000000
        /*0010*/ 	.short	0x0006
        /*0012*/ 	.short	0x0024
        /*0014*/ 	.byte	0x00, 0xf0, 0x21, 0x00


	//----- nvinfo : EIATTR_KPARAM_INFO
	.align		4
.L_3653:
        /*0018*/ 	.byte	0x04, 0x17
        /*001a*/ 	.short	(.L_3655 - .L_3654)
.L_3654:
        /*001c*/ 	.word	0x00000000
        /*0020*/ 	.short	0x0005
        /*0022*/ 	.short	0x001c
        /*0024*/ 	.byte	0x00, 0xf0, 0x21, 0x00


	//----- nvinfo : EIATTR_KPARAM_INFO
	.align		4
.L_3655:
        /*0028*/ 	.byte	0x04, 0x17
        /*002a*/ 	.short	(.L_3657 - .L_3656)
.L_3656:
        /*002c*/ 	.word	0x00000000
        /*0030*/ 	.short	0x0004
        /*0032*/ 	.short	0x0019
        /*0034*/ 	.byte	0x00, 0xf0, 0x05, 0x00


	//----- nvinfo : EIATTR_KPARAM_INFO
	.align		4
.L_3657:
        /*0038*/ 	.byte	0x04, 0x17
        /*003a*/ 	.short	(.L_3659 - .L_3658)
.L_3658:
        /*003c*/ 	.word	0x00000000
        /*0040*/ 	.short	0x0003
        /*0042*/ 	.short	0x0018
        /*0044*/ 	.byte	0x00, 0xf0, 0x05, 0x00


	//----- nvinfo : EIATTR_KPARAM_INFO
	.align		4
.L_3659:
        /*0048*/ 	.byte	0x04, 0x17
        /*004a*/ 	.short	(.L_3661 - .L_3660)
.L_3660:
        /*004c*/ 	.word	0x00000000
        /*0050*/ 	.short	0x0002
        /*0052*/ 	.short	0x0008
        /*0054*/ 	.byte	0x00, 0xf0, 0x41, 0x00


	//----- nvinfo : EIATTR_KPARAM_INFO
	.align		4
.L_3661:
        /*0058*/ 	.byte	0x04, 0x17
        /*005a*/ 	.short	(.L_3663 - .L_3662)
.L_3662:
        /*005c*/ 	.word	0x00000000
        /*0060*/ 	.short	0x0001
        /*0062*/ 	.short	0x0004
        /*0064*/ 	.byte	0x00, 0xf0, 0x05, 0x00


	//----- nvinfo : EIATTR_KPARAM_INFO
	.align		4
.L_3663:
        /*0068*/ 	.byte	0x04, 0x17
        /*006a*/ 	.short	(.L_3665 - .L_3664)
.L_3664:
        /*006c*/ 	.word	0x00000000
        /*0070*/ 	.short	0x0000
        /*0072*/ 	.short	0x0000
        /*0074*/ 	.byte	0x00, 0xf0, 0x11, 0x00


	//----- nvinfo : EIATTR_SPARSE_MMA_MASK
	.align		4
.L_3665:
        /*0078*/ 	.byte	0x03, 0x50
        /*007a*/ 	.short	0x0000


	//----- nvinfo : EIATTR_MAXREG_COUNT
	.align		4
        /*007c*/ 	.byte	0x03, 0x1b
        /*007e*/ 	.short	0x00ff


	//----- nvinfo : EIATTR_EXTERNS
	.align		4
        /*0080*/ 	.byte	0x04, 0x0f
        /*0082*/ 	.short	(.L_3667 - .L_3666)


	//   ....[0]....
	.align		4
.L_3666:
        /*0084*/ 	.word	index@(__assertfail)


	//----- nvinfo : EIATTR_MERCURY_ISA_VERSION
	.align		4
.L_3667:
        /*0088*/ 	.byte	0x03, 0x5f
        /*008a*/ 	.short	0x0101


	//----- nvinfo : EIATTR_SYSCALL_OFFSETS
	.align		4
        /*008c*/ 	.byte	0x04, 0x46
        /*008e*/ 	.short	(.L_3669 - .L_3668)


	//   ....[0]....
.L_3668:
        /*0090*/ 	.word	0x00000f10


	//   ....[1]....
        /*0094*/ 	.word	0x00001e20


	//   ....[2]....
        /*0098*/ 	.word	0x00002d40


	//   ....[3]....
        /*009c*/ 	.word	0x00003c30


	//   ....[4]....
        /*00a0*/ 	.word	0x00004cd0


	//   ....[5]....
        /*00a4*/ 	.word	0x00005c10


	//   ....[6]....
        /*00a8*/ 	.word	0x00006b30


	//   ....[7]....
        /*00ac*/ 	.word	0x00007a50


	//----- nvinfo : EIATTR_EXIT_INSTR_OFFSETS
	.align		4
.L_3669:
        /*00b0*/ 	.byte	0x04, 0x1c
        /*00b2*/ 	.short	(.L_3671 - .L_3670)


	//   ....[0]....
.L_3670:
        /*00b4*/ 	.word	0x00006be0


	//   ....[1]....
        /*00b8*/ 	.word	0x00006d10


	//   ....[2]....
        /*00bc*/ 	.word	0x00006d30


	//   ....[3]....
        /*00c0*/ 	.word	0x00006dd0


	//   ....[4]....
        /*00c4*/ 	.word	0x00006e00


	//   ....[5]....
        /*00c8*/ 	.word	0x00006e20


	//   ....[6]....
        /*00cc*/ 	.word	0x00006eb0


	//   ....[7]....
        /*00d0*/ 	.word	0x00006ef0


	//   ....[8]....
        /*00d4*/ 	.word	0x00006f90


	//   ....[9]....
        /*00d8*/ 	.word	0x00006fe0


	//   ....[10]....
        /*00dc*/ 	.word	0x00007010


	//   ....[11]....
        /*00e0*/ 	.word	0x000070e0


	//   ....[12]....
        /*00e4*/ 	.word	0x00007120


	//   ....[13]....
        /*00e8*/ 	.word	0x000072b0


	//   ....[14]....
        /*00ec*/ 	.word	0x00007410


	//   ....[15]....
        /*00f0*/ 	.word	0x00007450


	//   ....[16]....
        /*00f4*/ 	.word	0x000074f0


	//   ....[17]....
        /*00f8*/ 	.word	0x00007670


	//   ....[18]....
        /*00fc*/ 	.word	0x000077f0


	//   ....[19]....
        /*0100*/ 	.word	0x00007950


	//   ....[20]....
        /*0104*/ 	.word	0x00007a60


	//   ....[21]....
        /*0108*/ 	.word	0x00007aa0


	//   ....[22]....
        /*010c*/ 	.word	0x00007ad0


	//----- nvinfo : EIATTR_MAX_THREADS
	.align		4
.L_3671:
        /*0110*/ 	.byte	0x04, 0x05
        /*0112*/ 	.short	(.L_3673 - .L_3672)
.L_3672:
        /*0114*/ 	.word	0x00000080
        /*0118*/ 	.word	0x00000001
        /*011c*/ 	.word	0x00000001


	//----- nvinfo : EIATTR_CRS_STACK_SIZE
	.align		4
.L_3673:
        /*0120*/ 	.byte	0x04, 0x1e
        /*0122*/ 	.short	(.L_3675 - .L_3674)
.L_3674:
        /*0124*/ 	.word	0x00000000


	//----- nvinfo : EIATTR_CBANK_PARAM_SIZE
	.align		4
.L_3675:
        /*0128*/ 	.byte	0x03, 0x19
        /*012a*/ 	.short	0x002c


	//----- nvinfo : EIATTR_PARAM_CBANK
	.align		4
        /*012c*/ 	.byte	0x04, 0x0a
        /*012e*/ 	.short	(.L_3677 - .L_3676)
	.align		4
.L_3676:
        /*0130*/ 	.word	index@(.nv.constant0._ZN2at6native27unrolled_elementwise_kernelIZZZNS0_16sign_kernel_cudaERNS_18TensorIteratorBaseEENKUlvE_clEvENKUlvE3_clEvEUlsE_St5arrayIPcLm2EELi4E23TrivialOffsetCalculatorILi1EjESB_NS0_6memory12LoadWithCastILi1EEENSC_13StoreWithCastILi1EEEEEviT_T0_T2_T3_T4_T5_)
        /*0134*/ 	.short	0x0210
        /*0136*/ 	.short	0x002c


	//----- nvinfo : EIATTR_SW_WAR
	.align		4
.L_3677:
        /*0138*/ 	.byte	0x04, 0x36
        /*013a*/ 	.short	(.L_3679 - .L_3678)
.L_3678:
        /*013c*/ 	.word	0x00000008
.L_3679:


//--------------------- .nv.info._ZN2at6native18elementwise_kernelILi128ELi4EZNS0_22gpu_kernel_impl_nocastIZZZNS0_16sign_kernel_cudaERNS_18TensorIteratorBaseEENKUlvE_clEvENKUlvE3_clEvEUlsE_EEvS4_RKT_EUliE_EEviT1_ --------------------------
	.section	.nv.info._ZN2at6native18elementwise_kernelILi128ELi4EZNS0_22gpu_kernel_impl_nocastIZZZNS0_16sign_kernel_cudaERNS_18TensorIteratorBaseEENKUlvE_clEvENKUlvE3_clEvEUlsE_EEvS4_RKT_EUliE_EEviT1_,"",@"SHT_CUDA_INFO"
	.sectionflags	@""
	.align	4


	//----- nvinfo : EIATTR_CUDA_API_VERSION
	.align		4
        /*0000*/ 	.byte	0x04, 0x37
        /*0002*/ 	.short	(.L_3681 - .L_3680)
.L_3680:
        /*0004*/ 	.word	0x00000082


	//----- nvinfo : EIATTR_KPARAM_INFO
	.align		4
.L_3681:
        /*0008*/ 	.byte	0x04, 0x17
        /*000a*/ 	.short	(.L_3683 - .L_3682)
.L_3682:
        /*000c*/ 	.word	0x00000000
        /*0010*/ 	.short	0x0001
        /*0012*/ 	.short	0x0008
        /*0014*/ 	.byte	0x00, 0xf0, 0x61, 0x08


	//----- nvinfo : EIATTR_KPARAM_INFO
	.align		4
.L_3683:
        /*0018*/ 	.byte	0x04, 0x17
        /*001a*/ 	.short	(.L_3685 - .L_3684)
.L_3684:
        /*001c*/ 	.word	0x00000000
        /*0020*/ 	.short	0x0000
        /*0022*/ 	.short	0x0000
        /*0024*/ 	.byte	0x00, 0xf0, 0x11, 0x00


	//----- nvinfo : EIATTR_SPARSE_MMA_MASK
	.align		4
.L_3685:
        /*0028*/ 	.byte	0x03, 0x50
        /*002a*/ 	.short	0x0000


	//----- nvinfo : EIATTR_MAXREG_COUNT
	.align		4
        /*002c*/ 	.byte	0x03, 0x1b
        /*002e*/ 	.short	0x0080


	//----- nvinfo : EIATTR_MERCURY_ISA_VERSION
	.align		4
        /*0030*/ 	.byte	0x03, 0x5f
        /*0032*/ 	.short	0x0101


	//----- nvinfo : EIATTR_EXIT_INSTR_OFFSETS
	.align		4
        /*0034*/ 	.byte	0x04, 0x1c
        /*0036*/ 	.short	(.L_3687 - .L_3686)


	//   ....[0]....
.L_3686:
        /*0038*/ 	.word	0x00003c50


	//   ....[1]....
        /*003c*/ 	.word	0x00005010


	//----- nvinfo : EIATTR_MAX_THREADS
	.align		4
.L_3687:
        /*0040*/ 	.byte	0x04, 0x05
        /*0042*/ 	.short	(.L_3689 - .L_3688)
.L_3688:
        /*0044*/ 	.word	0x00000080
        /*0048*/ 	.word	0x00000001
        /*004c*/ 	.word	0x00000001


	//----- nvinfo : EIATTR_CRS_STACK_SIZE
	.align		4
.L_3689:
        /*0050*/ 	.byte	0x04, 0x1e
        /*0052*/ 	.short	(.L_3691 - .L_3690)
.L_3690:
        /*0054*/ 	.word	0x00000000


	//----- nvinfo : EIATTR_CBANK_PARAM_SIZE
	.align		4
.L_3691:
        /*0058*/ 	.byte	0x03, 0x19
        /*005a*/ 	.short	0x0220


	//----- nvinfo : EIATTR_PARAM_CBANK
	.align		4
        /*005c*/ 	.byte	0x04, 0x0a
        /*005e*/ 	.short	(.L_3693 - .L_3692)
	.align		4
.L_3692:
        /*0060*/ 	.word	index@(.nv.constant0._ZN2at6native18elementwise_kernelILi128ELi4EZNS0_22gpu_kernel_impl_nocastIZZZNS0_16sign_kernel_cudaERNS_18TensorIteratorBaseEENKUlvE_clEvENKUlvE3_clEvEUlsE_EEvS4_RKT_EUliE_EEviT1_)
        /*0064*/ 	.short	0x0210
        /*0066*/ 	.short	0x0220


	//----- nvinfo : EIATTR_SW_WAR
	.align		4
.L_3693:
        /*0068*/ 	.byte	0x04, 0x36
        /*006a*/ 	.short	(.L_3695 - .L_3694)
.L_3694:
        /*006c*/ 	.word	0x00000008
.L_3695:


//--------------------- .nv.info._ZN2at6native27unrolled_elementwise_kernelIZZZNS0_16sign_kernel_cudaERNS_18TensorIteratorBaseEENKUlvE_clEvENKUlvE3_clEvEUlsE_St5arrayIPcLm2EELi4E23TrivialOffsetCalculatorILi1EjESB_NS0_6memory15LoadWithoutCastENSC_16StoreWithoutCastEEEviT_T0_T2_T3_T4_T5_ --------------------------
	.section	.nv.info._ZN2at6native27unrolled_elementwise_kernelIZZZNS0_16sign_kernel_cudaERNS_18TensorIteratorBaseEENKUlvE_clEvENKUlvE3_clEvEUlsE_St5arrayIPcLm2EELi4E23TrivialOffsetCalculatorILi1EjESB_NS0_6memory15LoadWithoutCastENSC_16StoreWithoutCastEEEviT_T0_T2_T3_T4_T5_,"",@"SHT_CUDA_INFO"
	.sectionflags	@""
	.align	4


	//----- nvinfo : EIATTR_CUDA_API_VERSION
	.align		4
        /*0000*/ 	.byte	0x04, 0x37
        /*0002*/ 	.short	(.L_3697 - .L_3696)
.L_3696:
        /*0004*/ 	.word	0x00000082


	//----- nvinfo : EIATTR_KPARAM_INFO
	.align		4
.L_3697:
        /*0008*/ 	.byte	0x04, 0x17
        /*000a*/ 	.short	(.L_3699 - .L_3698)
.L_3698:
        /*000c*/ 	.word	0x00000000
        /*0010*/ 	.short	0x0006
        /*0012*/ 	.short	0x001b
        /*0014*/ 	.byte	0x00, 0xf0, 0x05, 0x00


	//----- nvinfo : EIATTR_KPARAM_INFO
	.align		4
.L_3699:
        /*0018*/ 	.byte	0x04, 0x17
        /*001a*/ 	.short	(.L_3701 - .L_3700)
.L_3700:
        /*001c*/ 	.word	0x00000000
        /*0020*/ 	.short	0x0005
        /*0022*/ 	.short	0x001a
        /*0024*/ 	.byte	0x00, 0xf0, 0x05, 0x00


	//----- nvinfo : EIATTR_KPARAM_INFO
	.align		4
.L_3701:
        /*0028*/ 	.byte	0x04, 0x17
        /*002a*/ 	.short	(.L_3703 - .L_3702)
.L_3702:
        /*002c*/ 	.word	0x00000000
        /*0030*/ 	.short	0x0004
        /*0032*/ 	.short	0x0019
        /*0034*/ 	.byte	0x00, 0xf0, 0x05, 0x00


	//----- nvinfo : EIATTR_KPARAM_INFO
	.align		4
.L_3703:
        /*0038*/ 	.byte	0x04, 0x17
        /*003a*/ 	.short	(.L_3705 - .L_3704)
.L_3704:
        /*003c*/ 	.word	0x00000000
        /*0040*/ 	.short	0x0003
        /*0042*/ 	.short	0x0018
        /*0044*/ 	.byte	0x00, 0xf0, 0x05, 0x00


	//----- nvinfo : EIATTR_KPARAM_INFO
	.align		4
.L_3705:
        /*0048*/ 	.byte	0x04, 0x17
        /*004a*/ 	.short	(.L_3707 - .L_3706)
.L_3706:
        /*004c*/ 	.word	0x00000000
        /*0050*/ 	.short	0x0002
        /*0052*/ 	.short	0x0008
        /*0054*/ 	.byte	0x00, 0xf0, 0x41, 0x00


	//----- nvinfo : EIATTR_KPARAM_INFO
	.align		4
.L_3707:
        /*0058*/ 	.byte	0x04, 0x17
        /*005a*/ 	.short	(.L_3709 - .L_3708)
.L_3708:
        /*005c*/ 	.word	0x00000000
        /*0060*/ 	.short	0x0001
        /*0062*/ 	.short	0x0004
        /*0064*/ 	.byte	0x00, 0xf0, 0x05, 0x00


	//----- nvinfo : EIATTR_KPARAM_INFO
	.align		4
.L_3709:
        /*0068*/ 	.byte	0x04, 0x17
        /*006a*/ 	.short	(.L_3711 - .L_3710)
.L_3710:
        /*006c*/ 	.word	0x00000000
        /*0070*/ 	.short	0x0000
        /*0072*/ 	.short	0x0000
        /*0074*/ 	.byte	0x00, 0xf0, 0x11, 0x00


	//----- nvinfo : EIATTR_SPARSE_MMA_MASK
	.align		4
.L_3711:
        /*0078*/ 	.byte	0x03, 0x50
        /*007a*/ 	.short	0x0000


	//----- nvinfo : EIATTR_MAXREG_COUNT
	.align		4
        /*007c*/ 	.byte	0x03, 0x1b
        /*007e*/ 	.short	0x00ff


	//----- nvinfo : EIATTR_MERCURY_ISA_VERSION
	.align		4
        /*0080*/ 	.byte	0x03, 0x5f
        /*0082*/ 	.short	0x0101


	//----- nvinfo : EIATTR_EXIT_INSTR_OFFSETS
	.align		4
        /*0084*/ 	.byte	0x04, 0x1c
        /*0086*/ 	.short	(.L_3713 - .L_3712)


	//   ....[0]....
.L_3712:
        /*0088*/ 	.word	0x000004a0


	//   ....[1]....
        /*008c*/ 	.word	0x00000540


	//----- nvinfo : EIATTR_MAX_THREADS
	.align		4
.L_3713:
        /*0090*/ 	.byte	0x04, 0x05
        /*0092*/ 	.short	(.L_3715 - .L_3714)
.L_3714:
        /*0094*/ 	.word	0x00000080
        /*0098*/ 	.word	0x00000001
        /*009c*/ 	.word	0x00000001


	//----- nvinfo : EIATTR_CRS_STACK_SIZE
	.align		4
.L_3715:
        /*00a0*/ 	.byte	0x04, 0x1e
        /*00a2*/ 	.short	(.L_3717 - .L_3716)
.L_3716:
        /*00a4*/ 	.word	0x00000000


	//----- nvinfo : EIATTR_CBANK_PARAM_SIZE
	.align		4
.L_3717:
        /*00a8*/ 	.byte	0x03, 0x19
        /*00aa*/ 	.short	0x001c


	//----- nvinfo : EIATTR_PARAM_CBANK
	.align		4
        /*00ac*/ 	.byte	0x04, 0x0a
        /*00ae*/ 	.short	(.L_3719 - .L_3718)
	.align		4
.L_3718:
        /*00b0*/ 	.word	index@(.nv.constant0._ZN2at6native27unrolled_elementwise_kernelIZZZNS0_16sign_kernel_cudaERNS_18TensorIteratorBaseEENKUlvE_clEvENKUlvE3_clEvEUlsE_St5arrayIPcLm2EELi4E23TrivialOffsetCalculatorILi1EjESB_NS0_6memory15LoadWithoutCastENSC_16StoreWithoutCastEEEviT_T0_T2_T3_T4_T5_)
        /*00b4*/ 	.short	0x0210
        /*00b6*/ 	.short	0x001c


	//----- nvinfo : EIATTR_SW_WAR
	.align		4
.L_3719:
        /*00b8*/ 	.byte	0x04, 0x36
        /*00ba*/ 	.short	(.L_3721 - .L_3720)
.L_3720:
        /*00bc*/ 	.word	0x00000008
.L_3721:


//--------------------- .nv.info._ZN2at6native29vectorized_elementwise_kernelILi2EZZZNS0_16sign_kernel_cudaERNS_18TensorIteratorBaseEENKUlvE_clEvENKUlvE3_clEvEUlsE_St5arrayIPcLm2EEEEviT0_T1_ --------------------------
	.section	.nv.info._ZN2at6native29vectorized_elementwise_kernelILi2EZZZNS0_16sign_kernel_cudaERNS_18TensorIteratorBaseEENKUlvE_clEvENKUlvE3_clEvEUlsE_St5arrayIPcLm2EEEEviT0_T1_,"",@"SHT_CUDA_INFO"
	.sectionflags	@""
	.align	4


	//----- nvinfo : EIATTR_CUDA_API_VERSION
	.align		4
        /*0000*/ 	.byte	0x04, 0x37
        /*0002*/ 	.short	(.L_3723 - .L_3722)
.L_3722:
        /*0004*/ 	.word	0x00000082


	//----- nvinfo : EIATTR_KPARAM_INFO
	.align		4
.L_3723:
        /*0008*/ 	.byte	0x04, 0x17
        /*000a*/ 	.short	(.L_3725 - .L_3724)
.L_3724:
        /*000c*/ 	.word	0x00000000
        /*0010*/ 	.short	0x0002
        /*0012*/ 	.short	0x0008
        /*0014*/ 	.byte	0x00, 0xf0, 0x41, 0x00


	//----- nvinfo : EIATTR_KPARAM_INFO
	.align		4
.L_3725:
        /*0018*/ 	.byte	0x04, 0x17
        /*001a*/ 	.short	(.L_3727 - .L_3726)
.L_3726:
        /*001c*/ 	.word	0x00000000
        /*0020*/ 	.short	0x0001
        /*0022*/ 	.short	0x0004
        /*0024*/ 	.byte	0x00, 0xf0, 0x05, 0x00


	//----- nvinfo : EIATTR_KPARAM_INFO
	.align		4
.L_3727:
        /*0028*/ 	.byte	0x04, 0x17
        /*002a*/ 	.short	(.L_3729 - .L_3728)
.L_3728:
        /*002c*/ 	.word	0x00000000
        /*0030*/ 	.short	0x0000
        /*0032*/ 	.short	0x0000
        /*0034*/ 	.byte	0x00, 0xf0, 0x11, 0x00


	//----- nvinfo : EIATTR_SPARSE_MMA_MASK
	.align		4
.L_3729:
        /*0038*/ 	.byte	0x03, 0x50
        /*003a*/ 	.short	0x0000


	//----- nvinfo : EIATTR_MAXREG_COUNT
	.align		4
        /*003c*/ 	.byte	0x03, 0x1b
        /*003e*/ 	.short	0x00ff


	//----- nvinfo : EIATTR_MERCURY_ISA_VERSION
	.align		4
        /*0040*/ 	.byte	0x03, 0x5f
        /*0042*/ 	.short	0x0101


	//----- nvinfo : EIATTR_EXIT_INSTR_OFFSETS
	.align		4
        /*0044*/ 	.byte	0x04, 0x1c
        /*0046*/ 	.short	(.L_3731 - .L_3730)


	//   ....[0]....
.L_3730:
        /*0048*/ 	.word	0x00000460


	//   ....[1]....
        /*004c*/ 	.word	0x00000dd0


	//   ....[2]....
        /*0050*/ 	.word	0x00000e70


	//----- nvinfo : EIATTR_MAX_THREADS
	.align		4
.L_3731:
        /*0054*/ 	.byte	0x04, 0x05
        /*0056*/ 	.short	(.L_3733 - .L_3732)
.L_3732:
        /*0058*/ 	.word	0x00000080
        /*005c*/ 	.word	0x00000001
        /*0060*/ 	.word	0x00000001


	//----- nvinfo : EIATTR_CRS_STACK_SIZE
	.align		4
.L_3733:
        /*0064*/ 	.byte	0x04, 0x1e
        /*0066*/ 	.short	(.L_3735 - .L_3734)
.L_3734:
        /*0068*/ 	.word	0x00000000


	//----- nvinfo : EIATTR_CBANK_PARAM_SIZE
	.align		4
.L_3735:
        /*006c*/ 	.byte	0x03, 0x19
        /*006e*/ 	.short	0x0018


	//----- nvinfo : EIATTR_PARAM_CBANK
	.align		4
        /*0070*/ 	.byte	0x04, 0x0a
        /*0072*/ 	.short	(.L_3737 - .L_3736)
	.align		4
.L_3736:
        /*0074*/ 	.word	index@(.nv.constant0._ZN2at6native29vectorized_elementwise_kernelILi2EZZZNS0_16sign_kernel_cudaERNS_18TensorIteratorBaseEENKUlvE_clEvENKUlvE3_clEvEUlsE_St5arrayIPcLm2EEEEviT0_T1_)
        /*0078*/ 	.short	0x0210
        /*007a*/ 	.short	0x0018


	//----- nvinfo : EIATTR_SW_WAR
	.align		4
.L_3737:
        /*007c*/ 	.byte	0x04, 0x36
        /*007e*/ 	.short	(.L_3739 - .L_3738)
.L_3738:
        /*0080*/ 	.word	0x00000008
.L_3739:


//--------------------- .nv.info._ZN2at6native29vectorized_elementwise_kernelILi4EZZZNS0_16sign_kernel_cudaERNS_18TensorIteratorBaseEENKUlvE_clEvENKUlvE3_clEvEUlsE_St5arrayIPcLm2EEEEviT0_T1_ --------------------------
	.section	.nv.info._ZN2at6native29vectorized_elementwise_kernelILi4EZZZNS0_16sign_kernel_cudaERNS_18TensorIteratorBaseEENKUlvE_clEvENKUlvE3_clEvEUlsE_St5arrayIPcLm2EEEEviT0_T1_,"",@"SHT_CUDA_INFO"
	.sectionflags	@""
	.align	4


	//----- nvinfo : EIATTR_CUDA_API_VERSION
	.align		4
        /*0000*/ 	.byte	0x04, 0x37
        /*0002*/ 	.short	(.L_3741 - .L_3740)
.L_3740:
        /*0004*/ 	.word	0x00000082


	//----- nvinfo : EIATTR_KPARAM_INFO
	.align		4
.L_3741:
        /*0008*/ 	.byte	0x04, 0x17
        /*000a*/ 	.short	(.L_3743 - .L_3742)
.L_3742:
        /*000c*/ 	.word	0x00000000
        /*0010*/ 	.short	0x0002
        /*0012*/ 	.short	0x0008
        /*0014*/ 	.byte	0x00, 0xf0, 0x41, 0x00


	//----- nvinfo : EIATTR_KPARAM_INFO
	.align		4
.L_3743:
        /*0018*/ 	.byte	0x04, 0x17
        /*001a*/ 	.short	(.L_3745 - .L_3744)
.L_3744:
        /*001c*/ 	.word	0x00000000
        /*0020*/ 	.short	0x0001
        /*0022*/ 	.short	0x0004
        /*0024*/ 	.byte	0x00, 0xf0, 0x05, 0x00


	//----- nvinfo : EIATTR_KPARAM_INFO
	.align		4
.L_3745:
        /*0028*/ 	.byte	0x04, 0x17
        /*002a*/ 	.short	(.L_3747 - .L_3746)
.L_3746:
        /*002c*/ 	.word	0x00000000
        /*0030*/ 	.short	0x0000
        /*0032*/ 	.short	0x0000
        /*0034*/ 	.byte	0x00, 0xf0, 0x11, 0x00


	//----- nvinfo : EIATTR_SPARSE_MMA_MASK
	.align		4
.L_3747:
        /*0038*/ 	.byte	0x03, 0x50
        /*003a*/ 	.short	0x0000


	//----- nvinfo : EIATTR_MAXREG_COUNT
	.align		4
        /*003c*/ 	.byte	0x03, 0x1b
        /*003e*/ 	.short	0x00ff


	//----- nvinfo : EIATTR_MERCURY_ISA_VERSION
	.align		4
        /*0040*/ 	.byte	0x03, 0x5f
        /*0042*/ 	.short	0x0101


	//----- nvinfo : EIATTR_EXIT_INSTR_OFFSETS
	.align		4
        /*0044*/ 	.byte	0x04, 0x1c
        /*0046*/ 	.short	(.L_3749 - .L_3748)


	//   ....[0]....
.L_3748:
        /*0048*/ 	.word	0x00000430


	//   ....[1]....
        /*004c*/ 	.word	0x00000da0


	//   ....[2]....
        /*0050*/ 	.word	0x00000e40


	//----- nvinfo : EIATTR_MAX_THREADS
	.align		4
.L_3749:
        /*0054*/ 	.byte	0x04, 0x05
        /*0056*/ 	.short	(.L_3751 - .L_3750)
.L_3750:
        /*0058*/ 	.word	0x00000080
        /*005c*/ 	.word	0x00000001
        /*0060*/ 	.word	0x00000001


	//----- nvinfo : EIATTR_CRS_STACK_SIZE
	.align		4
.L_3751:
        /*0064*/ 	.byte	0x04, 0x1e
        /*0066*/ 	.short	(.L_3753 - .L_3752)
.L_3752:
        /*0068*/ 	.word	0x00000000


	//----- nvinfo : EIATTR_CBANK_PARAM_SIZE
	.align		4
.L_3753:
        /*006c*/ 	.byte	0x03, 0x19
        /*006e*/ 	.short	0x0018


	//----- nvinfo : EIATTR_PARAM_CBANK
	.align		4
        /*0070*/ 	.byte	0x04, 0x0a
        /*0072*/ 	.short	(.L_3755 - .L_3754)
	.align		4
.L_3754:
        /*0074*/ 	.word	index@(.nv.constant0._ZN2at6native29vectorized_elementwise_kernelILi4EZZZNS0_16sign_kernel_cudaERNS_18TensorIteratorBaseEENKUlvE_clEvENKUlvE3_clEvEUlsE_St5arrayIPcLm2EEEEviT0_T1_)
        /*0078*/ 	.short	0x0210
        /*007a*/ 	.short	0x0018


	//----- nvinfo : EIATTR_SW_WAR
	.align		4
.L_3755:
        /*007c*/ 	.byte	0x04, 0x36
        /*007e*/ 	.short	(.L_3757 - .L_3756)
.L_3756:
        /*0080*/ 	.word	0x00000008
.L_3757:


//--------------------- .nv.info._ZN2at6native29vectorized_elementwise_kernelILi8EZZZNS0_16sign_kernel_cudaERNS_18TensorIteratorBaseEENKUlvE_clEvENKUlvE3_clEvEUlsE_St5arrayIPcLm2EEEEviT0_T1_ --------------------------
	.section	.nv.info._ZN2at6native29vectorized_elementwise_kernelILi8EZZZNS0_16sign_kernel_cudaERNS_18TensorIteratorBaseEENKUlvE_clEvENKUlvE3_clEvEUlsE_St5arrayIPcLm2EEEEviT0_T1_,"",@"SHT_CUDA_INFO"
	.sectionflags	@""
	.align	4


	//----- nvinfo : EIATTR_CUDA_API_VERSION
	.align		4
        /*0000*/ 	.byte	0x04, 0x37
        /*0002*/ 	.short	(.L_3759 - .L_3758)
.L_3758:
        /*0004*/ 	.word	0x00000082


	//----- nvinfo : EIATTR_KPARAM_INFO
	.align		4
.L_3759:
        /*0008*/ 	.byte	0x04, 0x17
        /*000a*/ 	.short	(.L_3761 - .L_3760)
.L_3760:
        /*000c*/ 	.word	0x00000000
        /*0010*/ 	.short	0x0002
        /*0012*/ 	.short	0x0008
        /*0014*/ 	.byte	0x00, 0xf0, 0x41, 0x00


	//----- nvinfo : EIATTR_KPARAM_INFO
	.align		4
.L_3761:
        /*0018*/ 	.byte	0x04, 0x17
        /*001a*/ 	.short	(.L_3763 - .L_3762)
.L_3762:
        /*001c*/ 	.word	0x00000000
        /*0020*/ 	.short	0x0001
        /*0022*/ 	.short	0x0004
        /*0024*/ 	.byte	0x00, 0xf0, 0x05, 0x00


	//----- nvinfo : EIATTR_KPARAM_INFO
	.align		4
.L_3763:
        /*0028*/ 	.byte	0x04, 0x17
        /*002a*/ 	.short	(.L_3765 - .L_3764)
.L_3764:
        /*002c*/ 	.word	0x00000000
        /*0030*/ 	.short	0x0000
        /*0032*/ 	.short	0x0000
        /*0034*/ 	.byte	0x00, 0xf0, 0x11, 0x00


	//----- nvinfo : EIATTR_SPARSE_MMA_MASK
	.align		4
.L_3765:
        /*0038*/ 	.byte	0x03, 0x50
        /*003a*/ 	.short	0x0000


	//----- nvinfo : EIATTR_MAXREG_COUNT
	.align		4
        /*003c*/ 	.byte	0x03, 0x1b
        /*003e*/ 	.short	0x00ff


	//----- nvinfo : EIATTR_MERCURY_ISA_VERSION
	.align		4
        /*0040*/ 	.byte	0x03, 0x5f
        /*0042*/ 	.short	0x0101


	//----- nvinfo : EIATTR_EXIT_INSTR_OFFSETS
	.align		4
        /*0044*/ 	.byte	0x04, 0x1c
        /*0046*/ 	.short	(.L_3767 - .L_3766)


	//   ....[0]....
.L_3766:
        /*0048*/ 	.word	0x00000440


	//   ....[1]....
        /*004c*/ 	.word	0x00000db0


	//   ....[2]....
        /*0050*/ 	.word	0x00000e50


	//----- nvinfo : EIATTR_MAX_THREADS
	.align		4
.L_3767:
        /*0054*/ 	.byte	0x04, 0x05
        /*0056*/ 	.short	(.L_3769 - .L_3768)
.L_3768:
        /*0058*/ 	.word	0x00000080
        /*005c*/ 	.word	0x00000001
        /*0060*/ 	.word	0x00000001


	//----- nvinfo : EIATTR_CRS_STACK_SIZE
	.align		4
.L_3769:
        /*0064*/ 	.byte	0x04, 0x1e
        /*0066*/ 	.short	(.L_3771 - .L_3770)
.L_3770:
        /*0068*/ 	.word	0x00000000


	//----- nvinfo : EIATTR_CBANK_PARAM_SIZE
	.align		4
.L_3771:
        /*006c*/ 	.byte	0x03, 0x19
        /*006e*/ 	.short	0x0018


	//----- nvinfo : EIATTR_PARAM_CBANK
	.align		4
        /*0070*/ 	.byte	0x04, 0x0a
        /*0072*/ 	.short	(.L_3773 - .L_3772)
	.align		4
.L_3772:
        /*0074*/ 	.word	index@(.nv.constant0._ZN2at6native29vectorized_elementwise_kernelILi8EZZZNS0_16sign_kernel_cudaERNS_18TensorIteratorBaseEENKUlvE_clEvENKUlvE3_clEvEUlsE_St5arrayIPcLm2EEEEviT0_T1_)
        /*0078*/ 	.short	0x0210
        /*007a*/ 	.short	0x0018


	//----- nvinfo : EIATTR_SW_WAR
	.align		4
.L_3773:
        /*007c*/ 	.byte	0x04, 0x36
        /*007e*/ 	.short	(.L_3775 - .L_3774)
.L_3774:
        /*0080*/ 	.word	0x00000008
.L_3775:


//--------------------- .nv.info._ZN2at6native18elementwise_kernelILi128ELi4EZNS0_15gpu_kernel_implIZZZNS0_16sign_kernel_cudaERNS_18TensorIteratorBaseEENKUlvE_clEvENKUlvE2_clEvEUllE_EEvS4_RKT_EUliE_EEviT1_ --------------------------
	.section	.nv.info._ZN2at6native18elementwise_kernelILi128ELi4EZNS0_15gpu_kernel_implIZZZNS0_16sign_kernel_cudaERNS_18TensorIteratorBaseEENKUlvE_clEvENKUlvE2_clEvEUllE_EEvS4_RKT_EUliE_EEviT1_,"",@"SHT_CUDA_INFO"
	.sectionflags	@""
	.align	4


	//----- nvinfo : EIATTR_CUDA_API_VERSION
	.align		4
        /*0000*/ 	.byte	0x04, 0x37
        /*0002*/ 	.short	(.L_3777 - .L_3776)
.L_3776:
        /*0004*/ 	.word	0x00000082


	//----- nvinfo : EIATTR_KPARAM_INFO
	.align		4
.L_3777:
        /*0008*/ 	.byte	0x04, 0x17
        /*000a*/ 	.short	(.L_3779 - .L_3778)
.L_3778:
        /*000c*/ 	.word	0x00000000
        /*0010*/ 	.short	0x0001
        /*0012*/ 	.short	0x0008
        /*0014*/ 	.byte	0x00, 0xf0, 0x61, 0x08


	//----- nvinfo : EIATTR_KPARAM_INFO
	.align		4
.L_3779:
        /*0018*/ 	.byte	0x04, 0x17
        /*001a*/ 	.short	(.L_3781 - .L_3780)
.L_3780:
        /*001c*/ 	.word	0x00000000
        /*0020*/ 	.short	0x0000
        /*0022*/ 	.short	0x0000
        /*0024*/ 	.byte	0x00, 0xf0, 0x11, 0x00


	//----- nvinfo : EIATTR_SPARSE_MMA_MASK
	.align		4
.L_3781:
        /*0028*/ 	.byte	0x03, 0x50
        /*002a*/ 	.short	0x0000


	//----- nvinfo : EIATTR_MAXREG_COUNT
	.align		4
        /*002c*/ 	.byte	0x03, 0x1b
        /*002e*/ 	.short	0x0080


	//----- nvinfo : EIATTR_EXTERNS
	.align		4
        /*0030*/ 	.byte	0x04, 0x0f
        /*0032*/ 	.short	(.L_3783 - .L_3782)


	//   ....[0]....
	.align		4
.L_3782:
        /*0034*/ 	.word	index@(__assertfail)


	//----- nvinfo : EIATTR_MERCURY_ISA_VERSION
	.align		4
.L_3783:
        /*0038*/ 	.byte	0x03, 0x5f
        /*003a*/ 	.short	0x0101


	//----- nvinfo : EIATTR_SYSCALL_OFFSETS
	.align		4
        /*003c*/ 	.byte	0x04, 0x46
        /*003e*/ 	.short	(.L_3785 - .L_3784)


	//   ....[0]....
.L_3784:
        /*0040*/ 	.word	0x000021c0


	//   ....[1]....
        /*0044*/ 	.word	0x00003080


	//   ....[2]....
        /*0048*/ 	.word	0x00005260


	//   ....[3]....
        /*004c*/ 	.word	0x00006120


	//   ....[4]....
        /*0050*/ 	.word	0x000082f0


	//   ....[5]....
        /*0054*/ 	.word	0x000091b0


	//   ....[6]....
        /*0058*/ 	.word	0x0000b370


	//   ....[7]....
        /*005c*/ 	.word	0x0000c230


	//----- nvinfo : EIATTR_EXIT_INSTR_OFFSETS
	.align		4
.L_3785:
        /*0060*/ 	.byte	0x04, 0x1c
        /*0062*/ 	.short	(.L_3787 - .L_3786)


	//   ....[0]....
.L_3786:
        /*0064*/ 	.word	0x00009240


	//   ....[1]....
        /*0068*/ 	.word	0x0000b510


	//   ....[2]....
        /*006c*/ 	.word	0x0000b530


	//   ....[3]....
        /*0070*/ 	.word	0x0000b5b0


	//   ....[4]....
        /*0074*/ 	.word	0x0000b5d0


	//   ....[5]....
        /*0078*/ 	.word	0x0000b5f0


	//   ....[6]....
        /*007c*/ 	.word	0x0000b680


	//   ....[7]....
        /*0080*/ 	.word	0x0000b6c0


	//   ....[8]....
        /*0084*/ 	.word	0x0000b760


	//   ....[9]....
        /*0088*/ 	.word	0x0000b7b0


	//   ....[10]....
        /*008c*/ 	.word	0x0000b7e0


	//   ....[11]....
        /*0090*/ 	.word	0x0000b8b0


	//   ....[12]....
        /*0094*/ 	.word	0x0000b8f0


	//   ....[13]....
        /*0098*/ 	.word	0x0000ba80


	//   ....[14]....
        /*009c*/ 	.word	0x0000bbe0


	//   ....[15]....
        /*00a0*/ 	.word	0x0000bc20


	//   ....[16]....
        /*00a4*/ 	.word	0x0000bcc0


	//   ....[17]....
        /*00a8*/ 	.word	0x0000be40


	//   ....[18]....
        /*00ac*/ 	.word	0x0000bfc0


	//   ....[19]....
        /*00b0*/ 	.word	0x0000c130


	//   ....[20]....
        /*00b4*/ 	.word	0x0000c240


	//   ....[21]....
        /*00b8*/ 	.word	0x0000c260


	//   ....[22]....
        /*00bc*/ 	.word	0x0000c280


	//----- nvinfo : EIATTR_MAX_THREADS
	.align		4
.L_3787:
        /*00c0*/ 	.byte	0x04, 0x05
        /*00c2*/ 	.short	(.L_3789 - .L_3788)
.L_3788:
        /*00c4*/ 	.word	0x00000080
        /*00c8*/ 	.word	0x00000001
        /*00cc*/ 	.word	0x00000001


	//----- nvinfo : EIATTR_CRS_STACK_SIZE
	.align		4
.L_3789:
        /*00d0*/ 	.byte	0x04, 0x1e
        /*00d2*/ 	.short	(.L_3791 - .L_3790)
.L_3790:
        /*00d4*/ 	.word	0x00000000


	//----- nvinfo : EIATTR_CBANK_PARAM_SIZE
	.align		4
.L_3791:
        /*00d8*/ 	.byte	0x03, 0x19
        /*00da*/ 	.short	0x0220


	//----- nvinfo : EIATTR_PARAM_CBANK
	.align		4
        /*00dc*/ 	.byte	0x04, 0x0a
        /*00de*/ 	.short	(.L_3793 - .L_3792)
	.align		4
.L_3792:
        /*00e0*/ 	.word	index@(.nv.constant0._ZN2at6native18elementwise_kernelILi128ELi4EZNS0_15gpu_kernel_implIZZZNS0_16sign_kernel_cudaERNS_18TensorIteratorBaseEENKUlvE_clEvENKUlvE2_clEvEUllE_EEvS4_RKT_EUliE_EEviT1_)
        /*00e4*/ 	.short	0x0210
        /*00e6*/ 	.short	0x0220


	//----- nvinfo : EIATTR_SW_WAR
	.align		4
.L_3793:
        /*00e8*/ 	.byte	0x04, 0x36
        /*00ea*/ 	.short	(.L_3795 - .L_3794)
.L_3794:
        /*00ec*/ 	.word	0x00000008
.L_3795:


//--------------------- .nv.info._ZN2at6native27unrolled_elementwise_kernelIZZZNS0_16sign_kernel_cudaERNS_18TensorIteratorBaseEENKUlvE_clEvENKUlvE2_clEvEUllE_St5arrayIPcLm2EELi4E23TrivialOffsetCalculatorILi1EjESB_NS0_6memory12LoadWithCastILi1EEENSC_13StoreWithCastILi1EEEEEviT_T0_T2_T3_T4_T5_ --------------------------
	.section	.nv.info._ZN2at6native27unrolled_elementwise_kernelIZZZNS0_16sign_kernel_cudaERNS_18TensorIteratorBaseEENKUlvE_clEvENKUlvE2_clEvEUllE_St5arrayIPcLm2EELi4E23TrivialOffsetCalculatorILi1EjESB_NS0_6memory12LoadWithCastILi1EEENSC_13StoreWithCastILi1EEEEEviT_T0_T2_T3_T4_T5_,"",@"SHT_CUDA_INFO"
	.sectionflags	@""
	.align	4


	//----- nvinfo : EIATTR_CUDA_API_VERSION
	.align		4
        /*0000*/ 	.byte	0x04, 0x37
        /*0002*/ 	.short	(.L_3797 - .L_3796)
.L_3796:
        /*0004*/ 	.word	0x00000082


	//----- nvinfo : EIATTR_KPARAM_INFO
	.align		4
.L_3797:
        /*0008*/ 	.byte	0x04, 0x17
        /*000a*/ 	.short	(.L_3799 - .L_3798)
.L_3798:
        /*000c*/ 	.word	0x00000000
        /*0010*/ 	.short	0x0006
        /*0012*/ 	.short	0x0024
        /*0014*/ 	.byte	0x00, 0xf0, 0x21, 0x00


	//----- nvinfo : EIATTR_KPARAM_INFO
	.align		4
.L_3799:
        /*0018*/ 	.byte	0x04, 0x17
        /*001a*/ 	.short	(.L_3801 - .L_3800)
.L_3800:
        /*001c*/ 	.word	0x00000000
        /*0020*/ 	.short	0x0005
        /*0022*/ 	.short	0x001c
        /*0024*/ 	.byte	0x00, 0xf0, 0x21, 0x00


	//----- nvinfo : EIATTR_KPARAM_INFO
	.align		4
.L_3801:
        /*0028*/ 	.byte	0x04, 0x17
        /*002a*/ 	.short	(.L_3803 - .L_3802)
.L_3802:
        /*002c*/ 	.word	0x00000000
        /*0030*/ 	.short	0x0004
        /*0032*/ 	.short	0x0019
        /*0034*/ 	.byte	0x00, 0xf0, 0x05, 0x00


	//----- nvinfo : EIATTR_KPARAM_INFO
	.align		4
.L_3803:
        /*0038*/ 	.byte	0x04, 0x17
        /*003a*/ 	.short	(.L_3805 - .L_3804)
.L_3804:
        /*003c*/ 	.word	0x00000000
        /*0040*/ 	.short	0x0003
        /*0042*/ 	.short	0x0018
        /*0044*/ 	.byte	0x00, 0xf0, 0x05, 0x00


	//----- nvinfo : EIATTR_KPARAM_INFO
	.align		4
.L_3805:
        /*0048*/ 	.byte	0x04, 0x17
        /*004a*/ 	.short	(.L_3807 - .L_3806)
.L_3806:
        /*004c*/ 	.word	0x00000000
        /*0050*/ 	.short	0x0002
        /*0052*/ 	.short	0x0008
        /*0054*/ 	.byte	0x00, 0xf0, 0x41, 0x00


	//----- nvinfo : EIATTR_KPARAM_INFO
	.align		4
.L_3807:
        /*0058*/ 	.byte	0x04, 0x17
        /*005a*/ 	.short	(.L_3809 - .L_3808)
.L_3808:
        /*005c*/ 	.word	0x00000000
        /*0060*/ 	.short	0x0001
        /*0062*/ 	.short	0x0004
        /*0064*/ 	.byte	0x00, 0xf0, 0x05, 0x00


	//----- nvinfo : EIATTR_KPARAM_INFO
	.align		4
.L_3809:
        /*0068*/ 	.byte	0x04, 0x17
        /*006a*/ 	.short	(.L_3811 - .L_3810)
.L_3810:
        /*006c*/ 	.word	0x00000000
        /*0070*/ 	.short	0x0000
        /*0072*/ 	.short	0x0000
        /*0074*/ 	.byte	0x00, 0xf0, 0x11, 0x00


	//----- nvinfo : EIATTR_SPARSE_MMA_MASK
	.align		4
.L_3811:
        /*0078*/ 	.byte	0x03, 0x50
        /*007a*/ 	.short	0x0000


	//----- nvinfo : EIATTR_MAXREG_COUNT
	.align		4
        /*007c*/ 	.byte	0x03, 0x1b
        /*007e*/ 	.short	0x00ff


	//----- nvinfo : EIATTR_EXTERNS
	.align		4
        /*0080*/ 	.byte	0x04, 0x0f
        /*0082*/ 	.short	(.L_3813 - .L_3812)


	//   ....[0]....
	.align		4
.L_3812:
        /*0084*/ 	.word	index@(__assertfail)


	//----- nvinfo : EIATTR_MERCURY_ISA_VERSION
	.align		4
.L_3813:
        /*0088*/ 	.byte	0x03, 0x5f
        /*008a*/ 	.short	0x0101


	//----- nvinfo : EIATTR_SYSCALL_OFFSETS
	.align		4
        /*008c*/ 	.byte	0x04, 0x46
        /*008e*/ 	.short	(.L_3815 - .L_3814)


	//   ....[0]....
.L_3814:
        /*0090*/ 	.word	0x00000ef0


	//   ....[1]....
        /*0094*/ 	.word	0x00001df0


	//   ....[2]....
        /*0098*/ 	.word	0x00002d00


	//   ....[3]....
        /*009c*/ 	.word	0x00003be0


	//   ....[4]....
        /*00a0*/ 	.word	0x00004c30


	//   ....[5]....
        /*00a4*/ 	.word	0x00005b00


	//   ....[6]....
        /*00a8*/ 	.word	0x000069c0


	//   ....[7]....
        /*00ac*/ 	.word	0x00007880


	//----- nvinfo : EIATTR_EXIT_INSTR_OFFSETS
	.align		4
.L_3815:
        /*00b0*/ 	.byte	0x04, 0x1c
        /*00b2*/ 	.short	(.L_3817 - .L_3816)


	//   ....[0]....
.L_3816:
        /*00b4*/ 	.word	0x00006a40


	//   ....[1]....
        /*00b8*/ 	.word	0x00006b70


	//   ....[2]....
        /*00bc*/ 	.word	0x00006b90


	//   ....[3]....
        /*00c0*/ 	.word	0x00006c10


	//   ....[4]....
        /*00c4*/ 	.word	0x00006c30


	//   ....[5]....
        /*00c8*/ 	.word	0x00006c50


	//   ....[6]....
        /*00cc*/ 	.word	0x00006ce0


	//   ....[7]....
        /*00d0*/ 	.word	0x00006d20


	//   ....[8]....
        /*00d4*/ 	.word	0x00006dc0


	//   ....[9]....
        /*00d8*/ 	.word	0x00006e10


	//   ....[10]....
        /*00dc*/ 	.word	0x00006e40


	//   ....[11]....
        /*00e0*/ 	.word	0x00006f10


	//   ....[12]....
        /*00e4*/ 	.word	0x00006f50


	//   ....[13]....
        /*00e8*/ 	.word	0x000070e0


	//   ....[14]....
        /*00ec*/ 	.word	0x00007240


	//   ....[15]....
        /*00f0*/ 	.word	0x00007280


	//   ....[16]....
        /*00f4*/ 	.word	0x00007320


	//   ....[17]....
        /*00f8*/ 	.word	0x000074a0


	//   ....[18]....
        /*00fc*/ 	.word	0x00007620


	//   ....[19]....
        /*0100*/ 	.word	0x00007780


	//   ....[20]....
        /*0104*/ 	.word	0x00007890


	//   ....[21]....
        /*0108*/ 	.word	0x000078b0


	//   ....[22]....
        /*010c*/ 	.word	0x000078d0


	//----- nvinfo : EIATTR_MAX_THREADS
	.align		4
.L_3817:
        /*0110*/ 	.byte	0x04, 0x05
        /*0112*/ 	.short	(.L_3819 - .L_3818)
.L_3818:
        /*0114*/ 	.word	0x00000080
        /*0118*/ 	.word	0x00000001
        /*011c*/ 	.word	0x00000001


	//----- nvinfo : EIATTR_CRS_STACK_SIZE
	.align		4
.L_3819:
        /*0120*/ 	.byte	0x04, 0x1e
        /*0122*/ 	.short	(.L_3821 - .L_3820)
.L_3820:
        /*0124*/ 	.word	0x00000000


	//----- nvinfo : EIATTR_CBANK_PARAM_SIZE
	.align		4
.L_3821:
        /*0128*/ 	.byte	0x03, 0x19
        /*012a*/ 	.short	0x002c


	//----- nvinfo : EIATTR_PARAM_CBANK
	.align		4
        /*012c*/ 	.byte	0x04, 0x0a
        /*012e*/ 	.short	(.L_3823 - .L_3822)
	.align		4
.L_3822:
        /*0130*/ 	.word	index@(.nv.constant0._ZN2at6native27unrolled_elementwise_kernelIZZZNS0_16sign_kernel_cudaERNS_18TensorIteratorBaseEENKUlvE_clEvENKUlvE2_clEvEUllE_St5arrayIPcLm2EELi4E23TrivialOffsetCalculatorILi1EjESB_NS0_6memory12LoadWithCastILi1EEENSC_13StoreWithCastILi1EEEEEviT_T0_T2_T3_T4_T5_)
        /*0134*/ 	.short	0x0210
        /*0136*/ 	.short	0x002c


	//----- nvinfo : EIATTR_SW_WAR
	.align		4
.L_3823:
        /*0138*/ 	.byte	0x04, 0x36
        /*013a*/ 	.short	(.L_3825 - .L_3824)
.L_3824:
        /*013c*/ 	.word	0x00000008
.L_3825:


//--------------------- .nv.info._ZN2at6native18elementwise_kernelILi128ELi2EZNS0_22gpu_kernel_impl_nocastIZZZNS0_16sign_kernel_cudaERNS_18TensorIteratorBaseEENKUlvE_clEvENKUlvE2_clEvEUllE_EEvS4_RKT_EUliE_EEviT1_ --------------------------
	.section	.nv.info._ZN2at6native18elementwise_kernelILi128ELi2EZNS0_22gpu_kernel_impl_nocastIZZZNS0_16sign_kernel_cudaERNS_18TensorIteratorBaseEENKUlvE_clEvENKUlvE2_clEvEUllE_EEvS4_RKT_EUliE_EEviT1_,"",@"SHT_CUDA_INFO"
	.sectionflags	@""
	.align	4


	//----- nvinfo : EIATTR_CUDA_API_VERSION
	.align		4
        /*0000*/ 	.byte	0x04, 0x37
        /*0002*/ 	.short	(.L_3827 - .L_3826)
.L_3826:
        /*0004*/ 	.word	0x00000082


	//----- nvinfo : EIATTR_KPARAM_INFO
	.align		4
.L_3827:
        /*0008*/ 	.byte	0x04, 0x17
        /*000a*/ 	.short	(.L_3829 - .L_3828)
.L_3828:
        /*000c*/ 	.word	0x00000000
        /*0010*/ 	.short	0x0001
        /*0012*/ 	.short	0x0008
        /*0014*/ 	.byte	0x00, 0xf0, 0x61, 0x08


	//----- nvinfo : EIATTR_KPARAM_INFO
	.align		4
.L_3829:
        /*0018*/ 	.byte	0x04, 0x17
        /*001a*/ 	.short	(.L_3831 - .L_3830)
.L_3830:
        /*001c*/ 	.word	0x00000000
        /*0020*/ 	.short	0x0000
        /*0022*/ 	.short	0x0000
        /*0024*/ 	.byte	0x00, 0xf0, 0x11, 0x00


	//----- nvinfo : EIATTR_SPARSE_MMA_MASK
	.align		4
.L_3831:
        /*0028*/ 	.byte	0x03, 0x50
        /*002a*/ 	.short	0x0000


	//----- nvinfo : EIATTR_MAXREG_COUNT
	.align		4
        /*002c*/ 	.byte	0x03, 0x1b
        /*002e*/ 	.short	0x0080


	//----- nvinfo : EIATTR_MERCURY_ISA_VERSION
	.align		4
        /*0030*/ 	.byte	0x03, 0x5f
        /*0032*/ 	.short	0x0101


	//----- nvinfo : EIATTR_EXIT_INSTR_OFFSETS
	.align		4
        /*0034*/ 	.byte	0x04, 0x1c
        /*0036*/ 	.short	(.L_3833 - .L_3832)


	//   ....[0]....
.L_3832:
        /*0038*/ 	.word	0x00001480


	//   ....[1]....
        /*003c*/ 	.word	0x00002850


	//----- nvinfo : EIATTR_MAX_THREADS
	.align		4
.L_3833:
        /*0040*/ 	.byte	0x04, 0x05
        /*0042*/ 	.short	(.L_3835 - .L_3834)
.L_3834:
        /*0044*/ 	.word	0x00000080
        /*0048*/ 	.word	0x00000001
        /*004c*/ 	.word	0x00000001


	//----- nvinfo : EIATTR_CRS_STACK_SIZE
	.align		4
.L_3835:
        /*0050*/ 	.byte	0x04, 0x1e
        /*0052*/ 	.short	(.L_3837 - .L_3836)
.L_3836:
        /*0054*/ 	.word	0x00000000


	//----- nvinfo : EIATTR_CBANK_PARAM_SIZE
	.align		4
.L_3837:
        /*0058*/ 	.byte	0x03, 0x19
        /*005a*/ 	.short	0x0220


	//----- nvinfo : EIATTR_PARAM_CBANK
	.align		4
        /*005c*/ 	.byte	0x04, 0x0a
        /*005e*/ 	.short	(.L_3839 - .L_3838)
	.align		4
.L_3838:
        /*0060*/ 	.word	index@(.nv.constant0._ZN2at6native18elementwise_kernelILi128ELi2EZNS0_22gpu_kernel_impl_nocastIZZZNS0_16sign_kernel_cudaERNS_18TensorIteratorBaseEENKUlvE_clEvENKUlvE2_clEvEUllE_EEvS4_RKT_EUliE_EEviT1_)
        /*0064*/ 	.short	0x0210
        /*0066*/ 	.short	0x0220


	//----- nvinfo : EIATTR_SW_WAR
	.align		4
.L_3839:
        /*0068*/ 	.byte	0x04, 0x36
        /*006a*/ 	.short	(.L_3841 - .L_3840)
.L_3840:
        /*006c*/ 	.word	0x00000008
.L_3841:


//--------------------- .nv.info._ZN2at6native27unrolled_elementwise_kernelIZZZNS0_16sign_kernel_cudaERNS_18TensorIteratorBaseEENKUlvE_clEvENKUlvE2_clEvEUllE_St5arrayIPcLm2EELi4E23TrivialOffsetCalculatorILi1EjESB_NS0_6memory15LoadWithoutCastENSC_16StoreWithoutCastEEEviT_T0_T2_T3_T4_T5_ --------------------------
	.section	.nv.info._ZN2at6native27unrolled_elementwise_kernelIZZZNS0_16sign_kernel_cudaERNS_18TensorIteratorBaseEENKUlvE_clEvENKUlvE2_clEvEUllE_St5arrayIPcLm2EELi4E23TrivialOffsetCalculatorILi1EjESB_NS0_6memory15LoadWithoutCastENSC_16StoreWithoutCastEEEviT_T0_T2_T3_T4_T5_,"",@"SHT_CUDA_INFO"
	.sectionflags	@""
	.align	4


	//----- nvinfo : EIATTR_CUDA_API_VERSION
	.align		4
        /*0000*/ 	.byte	0x04, 0x37
        /*0002*/ 	.short	(.L_3843 - .L_3842)
.L_3842:
        /*0004*/ 	.word	0x00000082


	//----- nvinfo : EIATTR_KPARAM_INFO
	.align		4
.L_3843:
        /*0008*/ 	.byte	0x04, 0x17
        /*000a*/ 	.short	(.L_3845 - .L_3844)
.L_3844:
        /*000c*/ 	.word	0x00000000
        /*0010*/ 	.short	0x0006
        /*0012*/ 	.short	0x001b
        /*0014*/ 	.byte	0x00, 0xf0, 0x05, 0x00


	//----- nvinfo : EIATTR_KPARAM_INFO
	.align		4
.L_3845:
        /*0018*/ 	.byte	0x04, 0x17
        /*001a*/ 	.short	(.L_3847 - .L_3846)
.L_3846:
        /*001c*/ 	.word	0x00000000
        /*0020*/ 	.short	0x0005
        /*0022*/ 	.short	0x001a
        /*0024*/ 	.byte	0x00, 0xf0, 0x05, 0x00


	//----- nvinfo : EIATTR_KPARAM_INFO
	.align		4
.L_3847:
        /*0028*/ 	.byte	0x04, 0x17
        /*002a*/ 	.short	(.L_3849 - .L_3848)
.L_3848:
        /*002c*/ 	.word	0x00000000
        /*0030*/ 	.short	0x0004
        /*0032*/ 	.short	0x0019
        /*0034*/ 	.byte	0x00, 0xf0, 0x05, 0x00


	//----- nvinfo : EIATTR_KPARAM_INFO
	.align		4
.L_3849:
        /*0038*/ 	.byte	0x04, 0x17
        /*003a*/ 	.short	(.L_3851 - .L_3850)
.L_3850:
        /*003c*/ 	.word	0x00000000
        /*0040*/ 	.short	0x0003
        /*0042*/ 	.short	0x0018
        /*0044*/ 	.byte	0x00, 0xf0, 0x05, 0x00


	//----- nvinfo : EIATTR_KPARAM_INFO
	.align		4
.L_3851:
        /*0048*/ 	.byte	0x04, 0x17
        /*004a*/ 	.short	(.L_3853 - .L_3852)
.L_3852:
        /*004c*/ 	.word	0x00000000
        /*0050*/ 	.short	0x0002
        /*0052*/ 	.short	0x0008
        /*0054*/ 	.byte	0x00, 0xf0, 0x41, 0x00


	//----- nvinfo : EIATTR_KPARAM_INFO
	.align		4
.L_3853:
        /*0058*/ 	.byte	0x04, 0x17
        /*005a*/ 	.short	(.L_3855 - .L_3854)
.L_3854:
        /*005c*/ 	.word	0x00000000
        /*0060*/ 	.short	0x0001
        /*0062*/ 	.short	0x0004
        /*0064*/ 	.byte	0x00, 0xf0, 0x05, 0x00


	//----- nvinfo : EIATTR_KPARAM_INFO
	.align		4
.L_3855:
        /*0068*/ 	.byte	0x04, 0x17
        /*006a*/ 	.short	(.L_3857 - .L_3856)
.L_3856:
        /*006c*/ 	.word	0x00000000
        /*0070*/ 	.short	0x0000
        /*0072*/ 	.short	0x0000
        /*0074*/ 	.byte	0x00, 0xf0, 0x11, 0x00


	//----- nvinfo : EIATTR_SPARSE_MMA_MASK
	.align		4
.L_3857:
        /*0078*/ 	.byte	0x03, 0x50
        /*007a*/ 	.short	0x0000


	//----- nvinfo : EIATTR_MAXREG_COUNT
	.align		4
        /*007c*/ 	.byte	0x03, 0x1b
        /*007e*/ 	.short	0x00ff


	//----- nvinfo : EIATTR_MERCURY_ISA_VERSION
	.align		4
        /*0080*/ 	.byte	0x03, 0x5f
        /*0082*/ 	.short	0x0101


	//----- nvinfo : EIATTR_EXIT_INSTR_OFFSETS
	.align		4
        /*0084*/ 	.byte	0x04, 0x1c
        /*0086*/ 	.short	(.L_3859 - .L_3858)


	//   ....[0]....
.L_3858:
        /*0088*/ 	.word	0x000004a0


	//   ....[1]....
        /*008c*/ 	.word	0x00000540


	//----- nvinfo : EIATTR_MAX_THREADS
	.align		4
.L_3859:
        /*0090*/ 	.byte	0x04, 0x05
        /*0092*/ 	.short	(.L_3861 - .L_3860)
.L_3860:
        /*0094*/ 	.word	0x00000080
        /*0098*/ 	.word	0x00000001
        /*009c*/ 	.word	0x00000001


	//----- nvinfo : EIATTR_CRS_STACK_SIZE
	.align		4
.L_3861:
        /*00a0*/ 	.byte	0x04, 0x1e
        /*00a2*/ 	.short	(.L_3863 - .L_3862)
.L_3862:
        /*00a4*/ 	.word	0x00000000


	//----- nvinfo : EIATTR_CBANK_PARAM_SIZE
	.align		4
.L_3863:
        /*00a8*/ 	.byte	0x03, 0x19
        /*00aa*/ 	.short	0x001c


	//----- nvinfo : EIATTR_PARAM_CBANK
	.align		4
        /*00ac*/ 	.byte	0x04, 0x0a
        /*00ae*/ 	.short	(.L_3865 - .L_3864)
	.align		4
.L_3864:
        /*00b0*/ 	.word	index@(.nv.constant0._ZN2at6native27unrolled_elementwise_kernelIZZZNS0_16sign_kernel_cudaERNS_18TensorIteratorBaseEENKUlvE_clEvENKUlvE2_clEvEUllE_St5arrayIPcLm2EELi4E23TrivialOffsetCalculatorILi1EjESB_NS0_6memory15LoadWithoutCastENSC_16StoreWithoutCastEEEviT_T0_T2_T3_T4_T5_)
        /*00b4*/ 	.short	0x0210
        /*00b6*/ 	.short	0x001c


	//----- nvinfo : EIATTR_SW_WAR
	.align		4
.L_3865:
        /*00b8*/ 	.byte	0x04, 0x36
        /*00ba*/ 	.short	(.L_3867 - .L_3866)
.L_3866:
        /*00bc*/ 	.word	0x00000008
.L_3867:


//--------------------- .nv.info._ZN2at6native29vectorized_elementwise_kernelILi2EZZZNS0_16sign_kernel_cudaERNS_18TensorIteratorBaseEENKUlvE_clEvENKUlvE2_clEvEUllE_St5arrayIPcLm2EEEEviT0_T1_ --------------------------
	.section	.nv.info._ZN2at6native29vectorized_elementwise_kernelILi2EZZZNS0_16sign_kernel_cudaERNS_18TensorIteratorBaseEENKUlvE_clEvENKUlvE2_clEvEUllE_St5arrayIPcLm2EEEEviT0_T1_,"",@"SHT_CUDA_INFO"
	.sectionflags	@""
	.align	4


	//----- nvinfo : EIATTR_CUDA_API_VERSION
	.align		4
        /*0000*/ 	.byte	0x04, 0x37
        /*0002*/ 	.short	(.L_3869 - .L_3868)
.L_3868:
        /*0004*/ 	.word	0x00000082


	//----- nvinfo : EIATTR_KPARAM_INFO
	.align		4
.L_3869:
        /*0008*/ 	.byte	0x04, 0x17
        /*000a*/ 	.short	(.L_3871 - .L_3870)
.L_3870:
        /*000c*/ 	.word	0x00000000
        /*0010*/ 	.short	0x0002
        /*0012*/ 	.short	0x0008
        /*0014*/ 	.byte	0x00, 0xf0, 0x41, 0x00


	//----- nvinfo : EIATTR_KPARAM_INFO
	.align		4
.L_3871:
        /*0018*/ 	.byte	0x04, 0x17
        /*001a*/ 	.short	(.L_3873 - .L_3872)
.L_3872:
        /*001c*/ 	.word	0x00000000
        /*0020*/ 	.short	0x0001
        /*0022*/ 	.short	0x0004
        /*0024*/ 	.byte	0x00, 0xf0, 0x05, 0x00


	//----- nvinfo : EIATTR_KPARAM_INFO
	.align		4
.L_3873:
        /*0028*/ 	.byte	0x04, 0x17
        /*002a*/ 	.short	(.L_3875 - .L_3874)
.L_3874:
        /*002c*/ 	.word	0x00000000
        /*0030*/ 	.short	0x0000
        /*0032*/ 	.short	0x0000
        /*0034*/ 	.byte	0x00, 0xf0, 0x11, 0x00


	//----- nvinfo : EIATTR_SPARSE_MMA_MASK
	.align		4
.L_3875:
        /*0038*/ 	.byte	0x03, 0x50
        /*003a*/ 	.short	0x0000


	//----- nvinfo : EIATTR_MAXREG_COUNT
	.align		4
        /*003c*/ 	.byte	0x03, 0x1b
        /*003e*/ 	.short	0x00ff


	//----- nvinfo : EIATTR_MERCURY_ISA_VERSION
	.align		4
        /*0040*/ 	.byte	0x03, 0x5f
        /*0042*/ 	.short	0x0101


	//----- nvinfo : EIATTR_EXIT_INSTR_OFFSETS
	.align		4
        /*0044*/ 	.byte	0x04, 0x1c
        /*0046*/ 	.short	(.L_3877 - .L_3876)


	//   ....[0]....
.L_3876:
        /*0048*/ 	.word	0x00000490


	//   ....[1]....
        /*004c*/ 	.word	0x00000e00


	//   ....[2]....
        /*0050*/ 	.word	0x00000ea0


	//----- nvinfo : EIATTR_MAX_THREADS
	.align		4
.L_3877:
        /*0054*/ 	.byte	0x04, 0x05
        /*0056*/ 	.short	(.L_3879 - .L_3878)
.L_3878:
        /*0058*/ 	.word	0x00000080
        /*005c*/ 	.word	0x00000001
        /*0060*/ 	.word	0x00000001


	//----- nvinfo : EIATTR_CRS_STACK_SIZE
	.align		4
.L_3879:
        /*0064*/ 	.byte	0x04, 0x1e
        /*0066*/ 	.short	(.L_3881 - .L_3880)
.L_3880:
        /*0068*/ 	.word	0x00000000


	//----- nvinfo : EIATTR_CBANK_PARAM_SIZE
	.align		4
.L_3881:
        /*006c*/ 	.byte	0x03, 0x19
        /*006e*/ 	.short	0x0018


	//----- nvinfo : EIATTR_PARAM_CBANK
	.align		4
        /*0070*/ 	.byte	0x04, 0x0a
        /*0072*/ 	.short	(.L_3883 - .L_3882)
	.align		4
.L_3882:
        /*0074*/ 	.word	index@(.nv.constant0._ZN2at6native29vectorized_elementwise_kernelILi2EZZZNS0_16sign_kernel_cudaERNS_18TensorIteratorBaseEENKUlvE_clEvENKUlvE2_clEvEUllE_St5arrayIPcLm2EEEEviT0_T1_)
        /*0078*/ 	.short	0x0210
        /*007a*/ 	.short	0x0018


	//----- nvinfo : EIATTR_SW_WAR
	.align		4
.L_3883:
        /*007c*/ 	.byte	0x04, 0x36
        /*007e*/ 	.short	(.L_3885 - .L_3884)
.L_3884:
        /*0080*/ 	.word	0x00000008
.L_3885:


//--------------------- .nv.info._ZN2at6native29vectorized_elementwise_kernelILi4EZZZNS0_16sign_kernel_cudaERNS_18TensorIteratorBaseEENKUlvE_clEvENKUlvE2_clEvEUllE_St5arrayIPcLm2EEEEviT0_T1_ --------------------------
	.section	.nv.info._ZN2at6native29vectorized_elementwise_kernelILi4EZZZNS0_16sign_kernel_cudaERNS_18TensorIteratorBaseEENKUlvE_clEvENKUlvE2_clEvEUllE_St5arrayIPcLm2EEEEviT0_T1_,"",@"SHT_CUDA_INFO"
	.sectionflags	@""
	.align	4


	//----- nvinfo : EIATTR_CUDA_API_VERSION
	.align		4
        /*0000*/ 	.byte	0x04, 0x37
        /*0002*/ 	.short	(.L_3887 - .L_3886)
.L_3886:
        /*0004*/ 	.word	0x00000082


	//----- nvinfo : EIATTR_KPARAM_INFO
	.align		4
.L_3887:
        /*0008*/ 	.byte	0x04, 0x17
        /*000a*/ 	.short	(.L_3889 - .L_3888)
.L_3888:
        /*000c*/ 	.word	0x00000000
        /*0010*/ 	.short	0x0002
        /*0012*/ 	.short	0x0008
        /*0014*/ 	.byte	0x00, 0xf0, 0x41, 0x00


	//----- nvinfo : EIATTR_KPARAM_INFO
	.align		4
.L_3889:
        /*0018*/ 	.byte	0x04, 0x17
        /*001a*/ 	.short	(.L_3891 - .L_3890)
.L_3890:
        /*001c*/ 	.word	0x00000000
        /*0020*/ 	.short	0x0001
        /*0022*/ 	.short	0x0004
        /*0024*/ 	.byte	0x00, 0xf0, 0x05, 0x00


	//----- nvinfo : EIATTR_KPARAM_INFO
	.align		4
.L_3891:
        /*0028*/ 	.byte	0x04, 0x17
        /*002a*/ 	.short	(.L_3893 - .L_3892)
.L_3892:
        /*002c*/ 	.word	0x00000000
        /*0030*/ 	.short	0x0000
        /*0032*/ 	.short	0x0000
        /*0034*/ 	.byte	0x00, 0xf0, 0x11, 0x00


	//----- nvinfo : EIATTR_SPARSE_MMA_MASK
	.align		4
.L_3893:
        /*0038*/ 	.byte	0x03, 0x50
        /*003a*/ 	.short	0x0000


	//----- nvinfo : EIATTR_MAXREG_COUNT
	.align		4
        /*003c*/ 	.byte	0x03, 0x1b
        /*003e*/ 	.short	0x00ff


	//----- nvinfo : EIATTR_MERCURY_ISA_VERSION
	.align		4
        /*0040*/ 	.byte	0x03, 0x5f
        /*0042*/ 	.short	0x0101


	//----- nvinfo : EIATTR_EXIT_INSTR_OFFSETS
	.align		4
        /*0044*/ 	.byte	0x04, 0x1c
        /*0046*/ 	.short	(.L_3895 - .L_3894)


	//   ....[0]....
.L_3894:
        /*0048*/ 	.word	0x00000490


	//   ....[1]....
        /*004c*/ 	.word	0x00000e00


	//   ....[2]....
        /*0050*/ 	.word	0x00000ea0


	//----- nvinfo : EIATTR_MAX_THREADS
	.align		4
.L_3895:
        /*0054*/ 	.byte	0x04, 0x05
        /*0056*/ 	.short	(.L_3897 - .L_3896)
.L_3896:
        /*0058*/ 	.word	0x00000080
        /*005c*/ 	.word	0x00000001
        /*0060*/ 	.word	0x00000001


	//----- nvinfo : EIATTR_CRS_STACK_SIZE
	.align		4
.L_3897:
        /*0064*/ 	.byte	0x04, 0x1e
        /*0066*/ 	.short	(.L_3899 - .L_3898)
.L_3898:
        /*0068*/ 	.word	0x00000000


	//----- nvinfo : EIATTR_CBANK_PARAM_SIZE
	.align		4
.L_3899:
        /*006c*/ 	.byte	0x03, 0x19
        /*006e*/ 	.short	0x0018


	//----- nvinfo : EIATTR_PARAM_CBANK
	.align		4
        /*0070*/ 	.byte	0x04, 0x0a
        /*0072*/ 	.short	(.L_3901 - .L_3900)
	.align		4
.L_3900:
        /*0074*/ 	.word	index@(.nv.constant0._ZN2at6native29vectorized_elementwise_kernelILi4EZZZNS0_16sign_kernel_cudaERNS_18TensorIteratorBaseEENKUlvE_clEvENKUlvE2_clEvEUllE_St5arrayIPcLm2EEEEviT0_T1_)
        /*0078*/ 	.short	0x0210
        /*007a*/ 	.short	0x0018


	//----- nvinfo : EIATTR_SW_WAR
	.align		4
.L_3901:
        /*007c*/ 	.byte	0x04, 0x36
        /*007e*/ 	.short	(.L_3903 - .L_3902)
.L_3902:
        /*0080*/ 	.word	0x00000008
.L_3903:


//--------------------- .nv.info._ZN2at6native29vectorized_elementwise_kernelILi8EZZZNS0_16sign_kernel_cudaERNS_18TensorIteratorBaseEENKUlvE_clEvENKUlvE2_clEvEUllE_St5arrayIPcLm2EEEEviT0_T1_ --------------------------
	.section	.nv.info._ZN2at6native29vectorized_elementwise_kernelILi8EZZZNS0_16sign_kernel_cudaERNS_18TensorIteratorBaseEENKUlvE_clEvENKUlvE2_clEvEUllE_St5arrayIPcLm2EEEEviT0_T1_,"",@"SHT_CUDA_INFO"
	.sectionflags	@""
	.align	4


	//----- nvinfo : EIATTR_CUDA_API_VERSION
	.align		4
        /*0000*/ 	.byte	0x04, 0x37
        /*0002*/ 	.short	(.L_3905 - .L_3904)
.L_3904:
        /*0004*/ 	.word	0x00000082


	//----- nvinfo : EIATTR_KPARAM_INFO
	.align		4
.L_3905:
        /*0008*/ 	.byte	0x04, 0x17
        /*000a*/ 	.short	(.L_3907 - .L_3906)
.L_3906:
        /*000c*/ 	.word	0x00000000
        /*0010*/ 	.short	0x0002
        /*0012*/ 	.short	0x0008
        /*0014*/ 	.byte	0x00, 0xf0, 0x41, 0x00


	//----- nvinfo : EIATTR_KPARAM_INFO
	.align		4
.L_3907:
        /*0018*/ 	.byte	0x04, 0x17
        /*001a*/ 	.short	(.L_3909 - .L_3908)
.L_3908:
        /*001c*/ 	.word	0x00000000
        /*0020*/ 	.short	0x0001
        /*0022*/ 	.short	0x0004
        /*0024*/ 	.byte	0x00, 0xf0, 0x05, 0x00


	//----- nvinfo : EIATTR_KPARAM_INFO
	.align		4
.L_3909:
        /*0028*/ 	.byte	0x04, 0x17
        /*002a*/ 	.short	(.L_3911 - .L_3910)
.L_3910:
        /*002c*/ 	.word	0x00000000
        /*0030*/ 	.short	0x0000
        /*0032*/ 	.short	0x0000
        /*0034*/ 	.byte	0x00, 0xf0, 0x11, 0x00


	//----- nvinfo : EIATTR_SPARSE_MMA_MASK
	.align		4
.L_3911:
        /*0038*/ 	.byte	0x03, 0x50
        /*003a*/ 	.short	0x0000


	//----- nvinfo : EIATTR_MAXREG_COUNT
	.align		4
        /*003c*/ 	.byte	0x03, 0x1b
        /*003e*/ 	.short	0x00ff


	//----- nvinfo : EIATTR_MERCURY_ISA_VERSION
	.align		4
        /*0040*/ 	.byte	0x03, 0x5f
        /*0042*/ 	.short	0x0101


	//----- nvinfo : EIATTR_EXIT_INSTR_OFFSETS
	.align		4
        /*0044*/ 	.byte	0x04, 0x1c
        /*0046*/ 	.short	(.L_3913 - .L_3912)


	//   ....[0]....
.L_3912:
        /*0048*/ 	.word	0x00000490


	//   ....[1]....
        /*004c*/ 	.word	0x00000e00


	//   ....[2]....
        /*0050*/ 	.word	0x00000ea0


	//----- nvinfo : EIATTR_MAX_THREADS
	.align		4
.L_3913:
        /*0054*/ 	.byte	0x04, 0x05
        /*0056*/ 	.short	(.L_3915 - .L_3914)
.L_3914:
        /*0058*/ 	.word	0x00000080
        /*005c*/ 	.word	0x00000001
        /*0060*/ 	.word	0x00000001


	//----- nvinfo : EIATTR_CRS_STACK_SIZE
	.align		4
.L_3915:
        /*0064*/ 	.byte	0x04, 0x1e
        /*0066*/ 	.short	(.L_3917 - .L_3916)
.L_3916:
        /*0068*/ 	.word	0x00000000


	//----- nvinfo : EIATTR_CBANK_PARAM_SIZE
	.align		4
.L_3917:
        /*006c*/ 	.byte	0x03, 0x19
        /*006e*/ 	.short	0x0018


	//----- nvinfo : EIATTR_PARAM_CBANK
	.align		4
        /*0070*/ 	.byte	0x04, 0x0a
        /*0072*/ 	.short	(.L_3919 - .L_3918)
	.align		4
.L_3918:
        /*0074*/ 	.word	index@(.nv.constant0._ZN2at6native29vectorized_elementwise_kernelILi8EZZZNS0_16sign_kernel_cudaERNS_18TensorIteratorBaseEENKUlvE_clEvENKUlvE2_clEvEUllE_St5arrayIPcLm2EEEEviT0_T1_)
        /*0078*/ 	.short	0x0210
        /*007a*/ 	.short	0x0018


	//----- nvinfo : EIATTR_SW_WAR
	.align		4
.L_3919:
        /*007c*/ 	.byte	0x04, 0x36
        /*007e*/ 	.short	(.L_3921 - .L_3920)
.L_3920:
        /*0080*/ 	.word	0x00000008
.L_3921:


//--------------------- .nv.info._ZN2at6native18elementwise_kernelILi128ELi4EZNS0_15gpu_kernel_implIZZZNS0_16sign_kernel_cudaERNS_18TensorIteratorBaseEENKUlvE_clEvENKUlvE1_clEvEUliE_EEvS4_RKT_EUliE_EEviT1_ --------------------------
	.section	.nv.info._ZN2at6native18elementwise_kernelILi128ELi4EZNS0_15gpu_kernel_implIZZZNS0_16sign_kernel_cudaERNS_18TensorIteratorBaseEENKUlvE_clEvENKUlvE1_clEvEUliE_EEvS4_RKT_EUliE_EEviT1_,"",@"SHT_CUDA_INFO"
	.sectionflags	@""
	.align	4


	//----- nvinfo : EIATTR_CUDA_API_VERSION
	.align		4
        /*0000*/ 	.byte	0x04, 0x37
        /*0002*/ 	.short	(.L_3923 - .L_3922)
.L_3922:
        /*0004*/ 	.word	0x00000082


	//----- nvinfo : EIATTR_KPARAM_INFO
	.align		4
.L_3923:
        /*0008*/ 	.byte	0x04, 0x17
        /*000a*/ 	.short	(.L_3925 - .L_3924)
.L_3924:
        /*000c*/ 	.word	0x00000000
        /*0010*/ 	.short	0x0001
        /*0012*/ 	.short	0x0008
        /*0014*/ 	.byte	0x00, 0xf0, 0x61, 0x08


	//----- nvinfo : EIATTR_KPARAM_INFO
	.align		4
.L_3925:
        /*0018*/ 	.byte	0x04, 0x17
        /*001a*/ 	.short	(.L_3927 - .L_3926)
.L_3926:
        /*001c*/ 	.word	0x00000000
        /*0020*/ 	.short	0x0000
        /*0022*/ 	.short	0x0000
        /*0024*/ 	.byte	0x00, 0xf0, 0x11, 0x00


	//----- nvinfo : EIATTR_SPARSE_MMA_MASK
	.align		4
.L_3927:
        /*0028*/ 	.byte	0x03, 0x50
        /*002a*/ 	.short	0x0000


	//----- nvinfo : EIATTR_MAXREG_COUNT
	.align		4
        /*002c*/ 	.byte	0x03, 0x1b
        /*002e*/ 	.short	0x0080


	//----- nvinfo : EIATTR_EXTERNS
	.align		4
        /*0030*/ 	.byte	0x04, 0x0f
        /*0032*/ 	.short	(.L_3929 - .L_3928)


	//   ....[0]....
	.align		4
.L_3928:
        /*0034*/ 	.word	index@(__assertfail)


	//----- nvinfo : EIATTR_MERCURY_ISA_VERSION
	.align		4
.L_3929:
        /*0038*/ 	.byte	0x03, 0x5f
        /*003a*/ 	.short	0x0101


	//----- nvinfo : EIATTR_SYSCALL_OFFSETS
	.align		4
        /*003c*/ 	.byte	0x04, 0x46
        /*003e*/ 	.short	(.L_3931 - .L_3930)


	//   ....[0]....
.L_3930:
        /*0040*/ 	.word	0x00002170


	//   ....[1]....
        /*0044*/ 	.word	0x00002fe0


	//   ....[2]....
        /*0048*/ 	.word	0x00005180


	//   ....[3]....
        /*004c*/ 	.word	0x00005ff0


	//   ....[4]....
        /*0050*/ 	.word	0x00008180


	//   ....[5]....
        /*0054*/ 	.word	0x00008ff0


	//   ....[6]....
        /*0058*/ 	.word	0x0000b170


	//   ....[7]....
        /*005c*/ 	.word	0x0000bfe0


	//----- nvinfo : EIATTR_EXIT_INSTR_OFFSETS
	.align		4
.L_3931:
        /*0060*/ 	.byte	0x04, 0x1c
        /*0062*/ 	.short	(.L_3933 - .L_3932)


	//   ....[0]....
.L_3932:
        /*0064*/ 	.word	0x00009090


	//   ....[1]....
        /*0068*/ 	.word	0x0000b2d0


	//   ....[2]....
        /*006c*/ 	.word	0x0000b2f0


	//   ....[3]....
        /*0070*/ 	.word	0x0000b380


	//   ....[4]....
        /*0074*/ 	.word	0x0000b3a0


	//   ....[5]....
        /*0078*/ 	.word	0x0000b3c0


	//   ....[6]....
        /*007c*/ 	.word	0x0000b450


	//   ....[7]....
        /*0080*/ 	.word	0x0000b490


	//   ....[8]....
        /*0084*/ 	.word	0x0000b530


	//   ....[9]....
        /*0088*/ 	.word	0x0000b580


	//   ....[10]....
        /*008c*/ 	.word	0x0000b5b0


	//   ....[11]....
        /*0090*/ 	.word	0x0000b670


	//   ....[12]....
        /*0094*/ 	.word	0x0000b6b0


	//   ....[13]....
        /*0098*/ 	.word	0x0000b840


	//   ....[14]....
        /*009c*/ 	.word	0x0000b9a0


	//   ....[15]....
        /*00a0*/ 	.word	0x0000b9e0


	//   ....[16]....
        /*00a4*/ 	.word	0x0000ba80


	//   ....[17]....
        /*00a8*/ 	.word	0x0000bc00


	//   ....[18]....
        /*00ac*/ 	.word	0x0000bd80


	//   ....[19]....
        /*00b0*/ 	.word	0x0000bee0


	//   ....[20]....
        /*00b4*/ 	.word	0x0000bff0


	//   ....[21]....
        /*00b8*/ 	.word	0x0000c020


	//   ....[22]....
        /*00bc*/ 	.word	0x0000c040


	//----- nvinfo : EIATTR_MAX_THREADS
	.align		4
.L_3933:
        /*00c0*/ 	.byte	0x04, 0x05
        /*00c2*/ 	.short	(.L_3935 - .L_3934)
.L_3934:
        /*00c4*/ 	.word	0x00000080
        /*00c8*/ 	.word	0x00000001
        /*00cc*/ 	.word	0x00000001


	//----- nvinfo : EIATTR_CRS_STACK_SIZE
	.align		4
.L_3935:
        /*00d0*/ 	.byte	0x04, 0x1e
        /*00d2*/ 	.short	(.L_3937 - .L_3936)
.L_3936:
        /*00d4*/ 	.word	0x00000000


	//----- nvinfo : EIATTR_CBANK_PARAM_SIZE
	.align		4
.L_3937:
        /*00d8*/ 	.byte	0x03, 0x19
        /*00da*/ 	.short	0x0220


	//----- nvinfo : EIATTR_PARAM_CBANK
	.align		4
        /*00dc*/ 	.byte	0x04, 0x0a
        /*00de*/ 	.short	(.L_3939 - .L_3938)
	.align		4
.L_3938:
        /*00e0*/ 	.word	index@(.nv.constant0._ZN2at6native18elementwise_kernelILi128ELi4EZNS0_15gpu_kernel_implIZZZNS0_16sign_kernel_cudaERNS_18TensorIteratorBaseEENKUlvE_clEvENKUlvE1_clEvEUliE_EEvS4_RKT_EUliE_EEviT1_)
        /*00e4*/ 	.short	0x0210
        /*00e6*/ 	.short	0x0220


	//----- nvinfo : EIATTR_SW_WAR
	.align		4
.L_3939:
        /*00e8*/ 	.byte	0x04, 0x36
        /*00ea*/ 	.short	(.L_3941 - .L_3940)
.L_3940:
        /*00ec*/ 	.word	0x00000008
.L_3941:


//--------------------- .nv.info._ZN2at6native27unrolled_elementwise_kernelIZZZNS0_16sign_kernel_cudaERNS_18TensorIteratorBaseEENKUlvE_clEvENKUlvE1_clEvEUliE_St5arrayIPcLm2EELi4E23TrivialOffsetCalculatorILi1EjESB_NS0_6memory12LoadWithCastILi1EEENSC_13StoreWithCastILi1EEEEEviT_T0_T2_T3_T4_T5_ --------------------------
	.section	.nv.info._ZN2at6native27unrolled_elementwise_kernelIZZZNS0_16sign_kernel_cudaERNS_18TensorIteratorBaseEENKUlvE_clEvENKUlvE1_clEvEUliE_St5arrayIPcLm2EELi4E23TrivialOffsetCalculatorILi1EjESB_NS0_6memory12LoadWithCastILi1EEENSC_13StoreWithCastILi1EEEEEviT_T0_T2_T3_T4_T5_,"",@"SHT_CUDA_INFO"
	.sectionflags	@""
	.align	4


	//----- nvinfo : EIATTR_CUDA_API_VERSION
	.align		4
        /*0000*/ 	.byte	0x04, 0x37
        /*0002*/ 	.short	(.L_3943 - .L_3942)
.L_3942:
        /*0004*/ 	.word	0x00000082


	//----- nvinfo : EIATTR_KPARAM_INFO
	.align		4
.L_3943:
        /*0008*/ 	.byte	0x04, 0x17
        /*000a*/ 	.short	(.L_3945 - .L_3944)
.L_3944:
        /*000c*/ 	.word	0x00000000
        /*0010*/ 	.short	0x0006
        /*0012*/ 	.short	0x0024
        /*0014*/ 	.byte	0x00, 0xf0, 0x21, 0x00


	//----- nvinfo : EIATTR_KPARAM_INFO
	.align		4
.L_3945:
        /*0018*/ 	.byte	0x04, 0x17
        /*001a*/ 	.short	(.L_3947 - .L_3946)
.L_3946:
        /*001c*/ 	.word	0x00000000
        /*0020*/ 	.short	0x0005
        /*0022*/ 	.short	0x001c
        /*0024*/ 	.byte	0x00, 0xf0, 0x21, 0x00


	//----- nvinfo : EIATTR_KPARAM_INFO
	.align		4
.L_3947:
        /*0028*/ 	.byte	0x04, 0x17
        /*002a*/ 	.short	(.L_3949 - .L_3948)
.L_3948:
        /*002c*/ 	.word	0x00000000
        /*0030*/ 	.short	0x0004
        /*0032*/ 	.short	0x0019
        /*0034*/ 	.byte	0x00, 0xf0, 0x05, 0x00


	//----- nvinfo : EIATTR_KPARAM_INFO
	.align		4
.L_3949:
        /*0038*/ 	.byte	0x04, 0x17
        /*003a*/ 	.short	(.L_3951 - .L_3950)
.L_3950:
        /*003c*/ 	.word	0x00000000
        /*0040*/ 	.short	0x0003
        /*0042*/ 	.short	0x0018
        /*0044*/ 	.byte	0x00, 0xf0, 0x05, 0x00


	//----- nvinfo : EIATTR_KPARAM_INFO
	.align		4
.L_3951:
        /*0048*/ 	.byte	0x04, 0x17
        /*004a*/ 	.short	(.L_3953 - .L_3952)
.L_3952:
        /*004c*/ 	.word	0x00000000
        /*0050*/ 	.short	0x0002
        /*0052*/ 	.short	0x0008
        /*0054*/ 	.byte	0x00, 0xf0, 0x41, 0x00


	//----- nvinfo : EIATTR_KPARAM_INFO
	.align		4
.L_3953:
        /*0058*/ 	.byte	0x04, 0x17
        /*005a*/ 	.short	(.L_3955 - .L_3954)
.L_3954:
        /*005c*/ 	.word	0x00000000
        /*0060*/ 	.short	0x0001
        /*0062*/ 	.short	0x0004
        /*0064*/ 	.byte	0x00, 0xf0, 0x05, 0x00


	//----- nvinfo : EIATTR_KPARAM_INFO
	.align		4
.L_3955:
        /*0068*/ 	.byte	0x04, 0x17
        /*006a*/ 	.short	(.L_3957 - .L_3956)
.L_3956:
        /*006c*/ 	.word	0x00000000
        /*0070*/ 	.short	0x0000
        /*0072*/ 	.short	0x0000
        /*0074*/ 	.byte	0x00, 0xf0, 0x11, 0x00


	//----- nvinfo : EIATTR_SPARSE_MMA_MASK
	.align		4
.L_3957:
        /*0078*/ 	.byte	0x03, 0x50
        /*007a*/ 	.short	0x0000


	//----- nvinfo : EIATTR_MAXREG_COUNT
	.align		4
        /*007c*/ 	.byte	0x03, 0x1b
        /*007e*/ 	.short	0x00ff


	//----- nvinfo : EIATTR_EXTERNS
	.align		4
        /*0080*/ 	.byte	0x04, 0x0f
        /*0082*/ 	.short	(.L_3959 - .L_3958)


	//   ....[0]....
	.align		4
.L_3958:
        /*0084*/ 	.word	index@(__assertfail)


	//----- nvinfo : EIATTR_MERCURY_ISA_VERSION
	.align		4
.L_3959:
        /*0088*/ 	.byte	0x03, 0x5f
        /*008a*/ 	.short	0x0101


	//----- nvinfo : EIATTR_SYSCALL_OFFSETS
	.align		4
        /*008c*/ 	.byte	0x04, 0x46
        /*008e*/ 	.short	(.L_3961 - .L_3960)


	//   ....[0]....
.L_3960:
        /*0090*/ 	.word	0x00000ea0


	//   ....[1]....
        /*0094*/ 	.word	0x00001d30


	//   ....[2]....
        /*0098*/ 	.word	0x00002bd0


	//   ....[3]....
        /*009c*/ 	.word	0x00003a30


	//   ....[4]....
        /*00a0*/ 	.word	0x00004a30


	//   ....[5]....
        /*00a4*/ 	.word	0x00005920


	//   ....[6]....
        /*00a8*/ 	.word	0x00006810


	//   ....[7]....
        /*00ac*/ 	.word	0x000076f0


	//----- nvinfo : EIATTR_EXIT_INSTR_OFFSETS
	.align		4
.L_3961:
        /*00b0*/ 	.byte	0x04, 0x1c
        /*00b2*/ 	.short	(.L_3963 - .L_3962)


	//   ....[0]....
.L_3962:
        /*00b4*/ 	.word	0x000068b0


	//   ....[1]....
        /*00b8*/ 	.word	0x000069e0


	//   ....[2]....
        /*00bc*/ 	.word	0x00006a00


	//   ....[3]....
        /*00c0*/ 	.word	0x00006a90


	//   ....[4]....
        /*00c4*/ 	.word	0x00006ab0


	//   ....[5]....
        /*00c8*/ 	.word	0x00006ad0


	//   ....[6]....
        /*00cc*/ 	.word	0x00006b60


	//   ....[7]....
        /*00d0*/ 	.word	0x00006ba0


	//   ....[8]....
        /*00d4*/ 	.word	0x00006c40


	//   ....[9]....
        /*00d8*/ 	.word	0x00006c90


	//   ....[10]....
        /*00dc*/ 	.word	0x00006cc0


	//   ....[11]....
        /*00e0*/ 	.word	0x00006d80


	//   ....[12]....
        /*00e4*/ 	.word	0x00006dc0


	//   ....[13]....
        /*00e8*/ 	.word	0x00006f50


	//   ....[14]....
        /*00ec*/ 	.word	0x000070b0


	//   ....[15]....
        /*00f0*/ 	.word	0x000070f0


	//   ....[16]....
        /*00f4*/ 	.word	0x00007190


	//   ....[17]....
        /*00f8*/ 	.word	0x00007310


	//   ....[18]....
        /*00fc*/ 	.word	0x00007490


	//   ....[19]....
        /*0100*/ 	.word	0x000075f0


	//   ....[20]....
        /*0104*/ 	.word	0x00007700


	//   ....[21]....
        /*0108*/ 	.word	0x00007730


	//   ....[22]....
        /*010c*/ 	.word	0x00007750


	//----- nvinfo : EIATTR_MAX_THREADS
	.align		4
.L_3963:
        /*0110*/ 	.byte	0x04, 0x05
        /*0112*/ 	.short	(.L_3965 - .L_3964)
.L_3964:
        /*0114*/ 	.word	0x00000080
        /*0118*/ 	.word	0x00000001
        /*011c*/ 	.word	0x00000001


	//----- nvinfo : EIATTR_CRS_STACK_SIZE
	.align		4
.L_3965:
        /*0120*/ 	.byte	0x04, 0x1e
        /*0122*/ 	.short	(.L_3967 - .L_3966)
.L_3966:
        /*0124*/ 	.word	0x00000000


	//----- nvinfo : EIATTR_CBANK_PARAM_SIZE
	.align		4
.L_3967:
        /*0128*/ 	.byte	0x03, 0x19
        /*012a*/ 	.short	0x002c


	//----- nvinfo : EIATTR_PARAM_CBANK
	.align		4
        /*012c*/ 	.byte	0x04, 0x0a
        /*012e*/ 	.short	(.L_3969 - .L_3968)
	.align		4
.L_3968:
        /*0130*/ 	.word	index@(.nv.constant0._ZN2at6native27unrolled_elementwise_kernelIZZZNS0_16sign_kernel_cudaERNS_18TensorIteratorBaseEENKUlvE_clEvENKUlvE1_clEvEUliE_St5arrayIPcLm2EELi4E23TrivialOffsetCalculatorILi1EjESB_NS0_6memory12LoadWithCastILi1EEENSC_13StoreWithCastILi1EEEEEviT_T0_T2_T3_T4_T5_)
        /*0134*/ 	.short	0x0210
        /*0136*/ 	.short	0x002c


	//----- nvinfo : EIATTR_SW_WAR
	.align		4
.L_3969:
        /*0138*/ 	.byte	0x04, 0x36
        /*013a*/ 	.short	(.L_3971 - .L_3970)
.L_3970:
        /*013c*/ 	.word	0x00000008
.L_3971:


//--------------------- .nv.info._ZN2at6native18elementwise_kernelILi128ELi2EZNS0_22gpu_kernel_impl_nocastIZZZNS0_16sign_kernel_cudaERNS_18TensorIteratorBaseEENKUlvE_clEvENKUlvE1_clEvEUliE_EEvS4_RKT_EUliE_EEviT1_ --------------------------
	.section	.nv.info._ZN2at6native18elementwise_kernelILi128ELi2EZNS0_22gpu_kernel_impl_nocastIZZZNS0_16sign_kernel_cudaERNS_18TensorIteratorBaseEENKUlvE_clEvENKUlvE1_clEvEUliE_EEvS4_RKT_EUliE_EEviT1_,"",@"SHT_CUDA_INFO"
	.sectionflags	@""
	.align	4


	//----- nvinfo : EIATTR_CUDA_API_VERSION
	.align		4
        /*0000*/ 	.byte	0x04, 0x37
        /*0002*/ 	.short	(.L_3973 - .L_3972)
.L_3972:
        /*0004*/ 	.word	0x00000082


	//----- nvinfo : EIATTR_KPARAM_INFO
	.align		4
.L_3973:
        /*0008*/ 	.byte	0x04, 0x17
        /*000a*/ 	.short	(.L_3975 - .L_3974)
.L_3974:
        /*000c*/ 	.word	0x00000000
        /*0010*/ 	.short	0x0001
        /*0012*/ 	.short	0x0008
        /*0014*/ 	.byte	0x00, 0xf0, 0x61, 0x08


	//----- nvinfo : EIATTR_KPARAM_INFO
	.align		4
.L_3975:
        /*0018*/ 	.byte	0x04, 0x17
        /*001a*/ 	.short	(.L_3977 - .L_3976)
.L_3976:
        /*001c*/ 	.word	0x00000000
        /*0020*/ 	.short	0x0000
        /*0022*/ 	.short	0x0000
        /*0024*/ 	.byte	0x00, 0xf0, 0x11, 0x00


	//----- nvinfo : EIATTR_SPARSE_MMA_MASK
	.align		4
.L_3977:
        /*0028*/ 	.byte	0x03, 0x50
        /*002a*/ 	.short	0x0000


	//----- nvinfo : EIATTR_MAXREG_COUNT
	.align		4
        /*002c*/ 	.byte	0x03, 0x1b
        /*002e*/ 	.short	0x0080


	//----- nvinfo : EIATTR_MERCURY_ISA_VERSION
	.align		4
        /*0030*/ 	.byte	0x03, 0x5f
        /*0032*/ 	.short	0x0101


	//----- nvinfo : EIATTR_EXIT_INSTR_OFFSETS
	.align		4
        /*0034*/ 	.byte	0x04, 0x1c
        /*0036*/ 	.short	(.L_3979 - .L_3978)


	//   ....[0]....
.L_3978:
        /*0038*/ 	.word	0x00001470


	//   ....[1]....
        /*003c*/ 	.word	0x00002830


	//----- nvinfo : EIATTR_MAX_THREADS
	.align		4
.L_3979:
        /*0040*/ 	.byte	0x04, 0x05
        /*0042*/ 	.short	(.L_3981 - .L_3980)
.L_3980:
        /*0044*/ 	.word	0x00000080
        /*0048*/ 	.word	0x00000001
        /*004c*/ 	.word	0x00000001


	//----- nvinfo : EIATTR_CRS_STACK_SIZE
	.align		4
.L_3981:
        /*0050*/ 	.byte	0x04, 0x1e
        /*0052*/ 	.short	(.L_3983 - .L_3982)
.L_3982:
        /*0054*/ 	.word	0x00000000


	//----- nvinfo : EIATTR_CBANK_PARAM_SIZE
	.align		4
.L_3983:
        /*0058*/ 	.byte	0x03, 0x19
        /*005a*/ 	.short	0x0220


	//----- nvinfo : EIATTR_PARAM_CBANK
	.align		4
        /*005c*/ 	.byte	0x04, 0x0a
        /*005e*/ 	.short	(.L_3985 - .L_3984)
	.align		4
.L_3984:
        /*0060*/ 	.word	index@(.nv.constant0._ZN2at6native18elementwise_kernelILi128ELi2EZNS0_22gpu_kernel_impl_nocastIZZZNS0_16sign_kernel_cudaERNS_18TensorIteratorBaseEENKUlvE_clEvENKUlvE1_clEvEUliE_EEvS4_RKT_EUliE_EEviT1_)
        /*0064*/ 	.short	0x0210
        /*0066*/ 	.short	0x0220


	//----- nvinfo : EIATTR_SW_WAR
	.align		4
.L_3985:
        /*0068*/ 	.byte	0x04, 0x36
        /*006a*/ 	.short	(.L_3987 - .L_3986)
.L_3986:
        /*006c*/ 	.word	0x00000008
.L_3987:


//--------------------- .nv.info._ZN2at6native27unrolled_elementwise_kernelIZZZNS0_16sign_kernel_cudaERNS_18TensorIteratorBaseEENKUlvE_clEvENKUlvE1_clEvEUliE_St5arrayIPcLm2EELi4E23TrivialOffsetCalculatorILi1EjESB_NS0_6memory15LoadWithoutCastENSC_16StoreWithoutCastEEEviT_T0_T2_T3_T4_T5_ --------------------------
	.section	.nv.info._ZN2at6native27unrolled_elementwise_kernelIZZZNS0_16sign_kernel_cudaERNS_18TensorIteratorBaseEENKUlvE_clEvENKUlvE1_clEvEUliE_St5arrayIPcLm2EELi4E23TrivialOffsetCalculatorILi1EjESB_NS0_6memory15LoadWithoutCastENSC_16StoreWithoutCastEEEviT_T0_T2_T3_T4_T5_,"",@"SHT_CUDA_INFO"
	.sectionflags	@""
	.align	4


	//----- nvinfo : EIATTR_CUDA_API_VERSION
	.align		4
        /*0000*/ 	.byte	0x04, 0x37
        /*0002*/ 	.short	(.L_3989 - .L_3988)
.L_3988:
        /*0004*/ 	.word	0x00000082


	//----- nvinfo : EIATTR_KPARAM_INFO
	.align		4
.L_3989:
        /*0008*/ 	.byte	0x04, 0x17
        /*000a*/ 	.short	(.L_3991 - .L_3990)
.L_3990:
        /*000c*/ 	.word	0x00000000
        /*0010*/ 	.short	0x0006
        /*0012*/ 	.short	0x001b
        /*0014*/ 	.byte	0x00, 0xf0, 0x05, 0x00


	//----- nvinfo : EIATTR_KPARAM_INFO
	.align		4
.L_3991:
        /*0018*/ 	.byte	0x04, 0x17
        /*001a*/ 	.short	(.L_3993 - .L_3992)
.L_3992:
        /*001c*/ 	.word	0x00000000
        /*0020*/ 	.short	0x0005
        /*0022*/ 	.short	0x001a
        /*0024*/ 	.byte	0x00, 0xf0, 0x05, 0x00


	//----- nvinfo : EIATTR_KPARAM_INFO
	.align		4
.L_3993:
        /*0028*/ 	.byte	0x04, 0x17
        /*002a*/ 	.short	(.L_3995 - .L_3994)
.L_3994:
        /*002c*/ 	.word	0x00000000
        /*0030*/ 	.short	0x0004
        /*0032*/ 	.short	0x0019
        /*0034*/ 	.byte	0x00, 0xf0, 0x05, 0x00


	//----- nvinfo : EIATTR_KPARAM_INFO
	.align		4
.L_3995:
        /*0038*/ 	.byte	0x04, 0x17
        /*003a*/ 	.short	(.L_3997 - .L_3996)
.L_3996:
        /*003c*/ 	.word	0x00000000
        /*0040*/ 	.short	0x0003
        /*0042*/ 	.short	0x0018
        /*0044*/ 	.byte	0x00, 0xf0, 0x05, 0x00


	//----- nvinfo : EIATTR_KPARAM_INFO
	.align		4
.L_3997:
        /*0048*/ 	.byte	0x04, 0x17
        /*004a*/ 	.short	(.L_3999 - .L_3998)
.L_3998:
        /*004c*/ 	.word	0x00000000
        /*0050*/ 	.short	0x0002
        /*0052*/ 	.short	0x0008
        /*0054*/ 	.byte	0x00, 0xf0, 0x41, 0x00


	//----- nvinfo : EIATTR_KPARAM_INFO
	.align		4
.L_3999:
        /*0058*/ 	.byte	0x04, 0x17
        /*005a*/ 	.short	(.L_4001 - .L_4000)
.L_4000:
        /*005c*/ 	.word	0x00000000
        /*0060*/ 	.short	0x0001
        /*0062*/ 	.short	0x0004
        /*0064*/ 	.byte	0x00, 0xf0, 0x05, 0x00


	//----- nvinfo : EIATTR_KPARAM_INFO
	.align		4
.L_4001:
        /*0068*/ 	.byte	0x04, 0x17
        /*006a*/ 	.short	(.L_4003 - .L_4002)
.L_4002:
        /*006c*/ 	.word	0x00000000
        /*0070*/ 	.short	0x0000
        /*0072*/ 	.short	0x0000
        /*0074*/ 	.byte	0x00, 0xf0, 0x11, 0x00


	//----- nvinfo : EIATTR_SPARSE_MMA_MASK
	.align		4
.L_4003:
        /*0078*/ 	.byte	0x03, 0x50
        /*007a*/ 	.short	0x0000


	//----- nvinfo : EIATTR_MAXREG_COUNT
	.align		4
        /*007c*/ 	.byte	0x03, 0x1b
        /*007e*/ 	.short	0x00ff


	//----- nvinfo : EIATTR_MERCURY_ISA_VERSION
	.align		4
        /*0080*/ 	.byte	0x03, 0x5f
        /*0082*/ 	.short	0x0101


	//----- nvinfo : EIATTR_EXIT_INSTR_OFFSETS
	.align		4
        /*0084*/ 	.byte	0x04, 0x1c
        /*0086*/ 	.short	(.L_4005 - .L_4004)


	//   ....[0]....
.L_4004:
        /*0088*/ 	.word	0x00000460


	//   ....[1]....
        /*008c*/ 	.word	0x000004f0


	//----- nvinfo : EIATTR_MAX_THREADS
	.align		4
.L_4005:
        /*0090*/ 	.byte	0x04, 0x05
        /*0092*/ 	.short	(.L_4007 - .L_4006)
.L_4006:
        /*0094*/ 	.word	0x00000080
        /*0098*/ 	.word	0x00000001
        /*009c*/ 	.word	0x00000001


	//----- nvinfo : EIATTR_CRS_STACK_SIZE
	.align		4
.L_4007:
        /*00a0*/ 	.byte	0x04, 0x1e
        /*00a2*/ 	.short	(.L_4009 - .L_4008)
.L_4008:
        /*00a4*/ 	.word	0x00000000


	//----- nvinfo : EIATTR_CBANK_PARAM_SIZE
	.align		4
.L_4009:
        /*00a8*/ 	.byte	0x03, 0x19
        /*00aa*/ 	.short	0x001c


	//----- nvinfo : EIATTR_PARAM_CBANK
	.align		4
        /*00ac*/ 	.byte	0x04, 0x0a
        /*00ae*/ 	.short	(.L_4011 - .L_4010)
	.align		4
.L_4010:
        /*00b0*/ 	.word	index@(.nv.constant0._ZN2at6native27unrolled_elementwise_kernelIZZZNS0_16sign_kernel_cudaERNS_18TensorIteratorBaseEENKUlvE_clEvENKUlvE1_clEvEUliE_St5arrayIPcLm2EELi4E23TrivialOffsetCalculatorILi1EjESB_NS0_6memory15LoadWithoutCastENSC_16StoreWithoutCastEEEviT_T0_T2_T3_T4_T5_)
        /*00b4*/ 	.short	0x0210
        /*00b6*/ 	.short	0x001c


	//----- nvinfo : EIATTR_SW_WAR
	.align		4
.L_4011:
        /*00b8*/ 	.byte	0x04, 0x36
        /*00ba*/ 	.short	(.L_4013 - .L_4012)
.L_4012:
        /*00bc*/ 	.word	0x00000008
.L_4013:


//--------------------- .nv.info._ZN2at6native29vectorized_elementwise_kernelILi2EZZZNS0_16sign_kernel_cudaERNS_18TensorIteratorBaseEENKUlvE_clEvENKUlvE1_clEvEUliE_St5arrayIPcLm2EEEEviT0_T1_ --------------------------
	.section	.nv.info._ZN2at6native29vectorized_elementwise_kernelILi2EZZZNS0_16sign_kernel_cudaERNS_18TensorIteratorBaseEENKUlvE_clEvENKUlvE1_clEvEUliE_St5arrayIPcLm2EEEEviT0_T1_,"",@"SHT_CUDA_INFO"
	.sectionflags	@""
	.align	4


	//----- nvinfo : EIATTR_CUDA_API_VERSION
	.align		4
        /*0000*/ 	.byte	0x04, 0x37
        /*0002*/ 	.short	(.L_4015 - .L_4014)
.L_4014:
        /*0004*/ 	.word	0x00000082


	//----- nvinfo : EIATTR_KPARAM_INFO
	.align		4
.L_4015:
        /*0008*/ 	.byte	0x04, 0x17
        /*000a*/ 	.short	(.L_4017 - .L_4016)
.L_4016:
        /*000c*/ 	.word	0x00000000
        /*0010*/ 	.short	0x0002
        /*0012*/ 	.short	0x0008
        /*0014*/ 	.byte	0x00, 0xf0, 0x41, 0x00


	//----- nvinfo : EIATTR_KPARAM_INFO
	.align		4
.L_4017:
        /*0018*/ 	.byte	0x04, 0x17
        /*001a*/ 	.short	(.L_4019 - .L_4018)
.L_4018:
        /*001c*/ 	.word	0x00000000
        /*0020*/ 	.short	0x0001
        /*0022*/ 	.short	0x0004
        /*0024*/ 	.byte	0x00, 0xf0, 0x05, 0x00


	//----- nvinfo : EIATTR_KPARAM_INFO
	.align		4
.L_4019:
        /*0028*/ 	.byte	0x04, 0x17
        /*002a*/ 	.short	(.L_4021 - .L_4020)
.L_4020:
        /*002c*/ 	.word	0x00000000
        /*0030*/ 	.short	0x0000
        /*0032*/ 	.short	0x0000
        /*0034*/ 	.byte	0x00, 0xf0, 0x11, 0x00


	//----- nvinfo : EIATTR_SPARSE_MMA_MASK
	.align		4
.L_4021:
        /*0038*/ 	.byte	0x03, 0x50
        /*003a*/ 	.short	0x0000


	//----- nvinfo : EIATTR_MAXREG_COUNT
	.align		4
        /*003c*/ 	.byte	0x03, 0x1b
        /*003e*/ 	.short	0x00ff


	//----- nvinfo : EIATTR_MERCURY_ISA_VERSION
	.align		4
        /*0040*/ 	.byte	0x03, 0x5f
        /*0042*/ 	.short	0x0101


	//----- nvinfo : EIATTR_EXIT_INSTR_OFFSETS
	.align		4
        /*0044*/ 	.byte	0x04, 0x1c
        /*0046*/ 	.short	(.L_4023 - .L_4022)


	//   ....[0]....
.L_4022:
        /*0048*/ 	.word	0x00000370


	//   ....[1]....
        /*004c*/ 	.word	0x00000c50


	//   ....[2]....
        /*0050*/ 	.word	0x00000ce0


	//----- nvinfo : EIATTR_MAX_THREADS
	.align		4
.L_4023:
        /*0054*/ 	.byte	0x04, 0x05
        /*0056*/ 	.short	(.L_4025 - .L_4024)
.L_4024:
        /*0058*/ 	.word	0x00000080
        /*005c*/ 	.word	0x00000001
        /*0060*/ 	.word	0x00000001


	//----- nvinfo : EIATTR_CRS_STACK_SIZE
	.align		4
.L_4025:
        /*0064*/ 	.byte	0x04, 0x1e
        /*0066*/ 	.short	(.L_4027 - .L_4026)
.L_4026:
        /*0068*/ 	.word	0x00000000


	//----- nvinfo : EIATTR_CBANK_PARAM_SIZE
	.align		4
.L_4027:
        /*006c*/ 	.byte	0x03, 0x19
        /*006e*/ 	.short	0x0018


	//----- nvinfo : EIATTR_PARAM_CBANK
	.align		4
        /*0070*/ 	.byte	0x04, 0x0a
        /*0072*/ 	.short	(.L_4029 - .L_4028)
	.align		4
.L_4028:
        /*0074*/ 	.word	index@(.nv.constant0._ZN2at6native29vectorized_elementwise_kernelILi2EZZZNS0_16sign_kernel_cudaERNS_18TensorIteratorBaseEENKUlvE_clEvENKUlvE1_clEvEUliE_St5arrayIPcLm2EEEEviT0_T1_)
        /*0078*/ 	.short	0x0210
        /*007a*/ 	.short	0x0018


	//----- nvinfo : EIATTR_SW_WAR
	.align		4
.L_4029:
        /*007c*/ 	.byte	0x04, 0x36
        /*007e*/ 	.short	(.L_4031 - .L_4030)
.L_4030:
        /*0080*/ 	.word	0x00000008
.L_4031:


//--------------------- .nv.info._ZN2at6native29vectorized_elementwise_kernelILi4EZZZNS0_16sign_kernel_cudaERNS_18TensorIteratorBaseEENKUlvE_clEvENKUlvE1_clEvEUliE_St5arrayIPcLm2EEEEviT0_T1_ --------------------------
	.section	.nv.info._ZN2at6native29vectorized_elementwise_kernelILi4EZZZNS0_16sign_kernel_cudaERNS_18TensorIteratorBaseEENKUlvE_clEvENKUlvE1_clEvEUliE_St5arrayIPcLm2EEEEviT0_T1_,"",@"SHT_CUDA_INFO"
	.sectionflags	@""
	.align	4


	//----- nvinfo : EIATTR_CUDA_API_VERSION
	.align		4
        /*0000*/ 	.byte	0x04, 0x37
        /*0002*/ 	.short	(.L_4033 - .L_4032)
.L_4032:
        /*0004*/ 	.word	0x00000082


	//----- nvinfo : EIATTR_KPARAM_INFO
	.align		4
.L_4033:
        /*0008*/ 	.byte	0x04, 0x17
        /*000a*/ 	.short	(.L_4035 - .L_4034)
.L_4034:
        /*000c*/ 	.word	0x00000000
        /*0010*/ 	.short	0x0002
        /*0012*/ 	.short	0x0008
        /*0014*/ 	.byte	0x00, 0xf0, 0x41, 0x00


	//----- nvinfo : EIATTR_KPARAM_INFO
	.align		4
.L_4035:
        /*0018*/ 	.byte	0x04, 0x17
        /*001a*/ 	.short	(.L_4037 - .L_4036)
.L_4036:
        /*001c*/ 	.word	0x00000000
        /*0020*/ 	.short	0x0001
        /*0022*/ 	.short	0x0004
        /*0024*/ 	.byte	0x00, 0xf0, 0x05, 0x00


	//----- nvinfo : EIATTR_KPARAM_INFO
	.align		4
.L_4037:
        /*0028*/ 	.byte	0x04, 0x17
        /*002a*/ 	.short	(.L_4039 - .L_4038)
.L_4038:
        /*002c*/ 	.word	0x00000000
        /*0030*/ 	.short	0x0000
        /*0032*/ 	.short	0x0000
        /*0034*/ 	.byte	0x00, 0xf0, 0x11, 0x00


	//----- nvinfo : EIATTR_SPARSE_MMA_MASK
	.align		4
.L_4039:
        /*0038*/ 	.byte	0x03, 0x50
        /*003a*/ 	.short	0x0000


	//----- nvinfo : EIATTR_MAXREG_COUNT
	.align		4
        /*003c*/ 	.byte	0x03, 0x1b
        /*003e*/ 	.short	0x00ff


	//----- nvinfo : EIATTR_MERCURY_ISA_VERSION
	.align		4
        /*0040*/ 	.byte	0x03, 0x5f
        /*0042*/ 	.short	0x0101


	//----- nvinfo : EIATTR_EXIT_INSTR_OFFSETS
	.align		4
        /*0044*/ 	.byte	0x04, 0x1c
        /*0046*/ 	.short	(.L_4041 - .L_4040)


	//   ....[0]....
.L_4040:
        /*0048*/ 	.word	0x00000330


	//   ....[1]....
        /*004c*/ 	.word	0x00000c10


	//   ....[2]....
        /*0050*/ 	.word	0x00000ca0


	//----- nvinfo : EIATTR_MAX_THREADS
	.align		4
.L_4041:
        /*0054*/ 	.byte	0x04, 0x05
        /*0056*/ 	.short	(.L_4043 - .L_4042)
.L_4042:
        /*0058*/ 	.word	0x00000080
        /*005c*/ 	.word	0x00000001
        /*0060*/ 	.word	0x00000001


	//----- nvinfo : EIATTR_CRS_STACK_SIZE
	.align		4
.L_4043:
        /*0064*/ 	.byte	0x04, 0x1e
        /*0066*/ 	.short	(.L_4045 - .L_4044)
.L_4044:
        /*0068*/ 	.word	0x00000000


	//----- nvinfo : EIATTR_CBANK_PARAM_SIZE
	.align		4
.L_4045:
        /*006c*/ 	.byte	0x03, 0x19
        /*006e*/ 	.short	0x0018


	//----- nvinfo : EIATTR_PARAM_CBANK
	.align		4
        /*0070*/ 	.byte	0x04, 0x0a
        /*0072*/ 	.short	(.L_4047 - .L_4046)
	.align		4
.L_4046:
        /*0074*/ 	.word	index@(.nv.constant0._ZN2at6native29vectorized_elementwise_kernelILi4EZZZNS0_16sign_kernel_cudaERNS_18TensorIteratorBaseEENKUlvE_clEvENKUlvE1_clEvEUliE_St5arrayIPcLm2EEEEviT0_T1_)
        /*0078*/ 	.short	0x0210
        /*007a*/ 	.short	0x0018


	//----- nvinfo : EIATTR_SW_WAR
	.align		4
.L_4047:
        /*007c*/ 	.byte	0x04, 0x36
        /*007e*/ 	.short	(.L_4049 - .L_4048)
.L_4048:
        /*0080*/ 	.word	0x00000008
.L_4049:


//--------------------- .nv.info._ZN2at6native29vectorized_elementwise_kernelILi8EZZZNS0_16sign_kernel_cudaERNS_18TensorIteratorBaseEENKUlvE_clEvENKUlvE1_clEvEUliE_St5arrayIPcLm2EEEEviT0_T1_ --------------------------
	.section	.nv.info._ZN2at6native29vectorized_elementwise_kernelILi8EZZZNS0_16sign_kernel_cudaERNS_18TensorIteratorBaseEENKUlvE_clEvENKUlvE1_clEvEUliE_St5arrayIPcLm2EEEEviT0_T1_,"",@"SHT_CUDA_INFO"
	.sectionflags	@""
	.align	4


	//----- nvinfo : EIATTR_CUDA_API_VERSION
	.align		4
        /*0000*/ 	.byte	0x04, 0x37
        /*0002*/ 	.short	(.L_4051 - .L_4050)
.L_4050:
        /*0004*/ 	.word	0x00000082


	//----- nvinfo : EIATTR_KPARAM_INFO
	.align		4
.L_4051:
        /*0008*/ 	.byte	0x04, 0x17
        /*000a*/ 	.short	(.L_4053 - .L_4052)
.L_4052:
        /*000c*/ 	.word	0x00000000
        /*0010*/ 	.short	0x0002
        /*0012*/ 	.short	0x0008
        /*0014*/ 	.byte	0x00, 0xf0, 0x41, 0x00


	//----- nvinfo : EIATTR_KPARAM_INFO
	.align		4
.L_4053:
        /*0018*/ 	.byte	0x04, 0x17
        /*001a*/ 	.short	(.L_4055 - .L_4054)
.L_4054:
        /*001c*/ 	.word	0x00000000
        /*0020*/ 	.short	0x0001
        /*0022*/ 	.short	0x0004
        /*0024*/ 	.byte	0x00, 0xf0, 0x05, 0x00


	//----- nvinfo : EIATTR_KPARAM_INFO
	.align		4
.L_4055:
        /*0028*/ 	.byte	0x04, 0x17
        /*002a*/ 	.short	(.L_4057 - .L_4056)
.L_4056:
        /*002c*/ 	.word	0x00000000
        /*0030*/ 	.short	0x0000
        /*0032*/ 	.short	0x0000
        /*0034*/ 	.byte	0x00, 0xf0, 0x11, 0x00


	//----- nvinfo : EIATTR_SPARSE_MMA_MASK
	.align		4
.L_4057:
        /*0038*/ 	.byte	0x03, 0x50
        /*003a*/ 	.short	0x0000


	//----- nvinfo : EIATTR_MAXREG_COUNT
	.align		4
        /*003c*/ 	.byte	0x03, 0x1b
        /*003e*/ 	.short	0x00ff


	//----- nvinfo : EIATTR_MERCURY_ISA_VERSION
	.align		4
        /*0040*/ 	.byte	0x03, 0x5f
        /*0042*/ 	.short	0x0101


	//----- nvinfo : EIATTR_EXIT_INSTR_OFFSETS
	.align		4
        /*0044*/ 	.byte	0x04, 0x1c
        /*0046*/ 	.short	(.L_4059 - .L_4058)


	//   ....[0]....
.L_4058:
        /*0048*/ 	.word	0x00000330


	//   ....[1]....
        /*004c*/ 	.word	0x00000c10


	//   ....[2]....
        /*0050*/ 	.word	0x00000ca0


	//----- nvinfo : EIATTR_MAX_THREADS
	.align		4
.L_4059:
        /*0054*/ 	.byte	0x04, 0x05
        /*0056*/ 	.short	(.L_4061 - .L_4060)
.L_4060:
        /*0058*/ 	.word	0x00000080
        /*005c*/ 	.word	0x00000001
        /*0060*/ 	.word	0x00000001


	//----- nvinfo : EIATTR_CRS_STACK_SIZE
	.align		4
.L_4061:
        /*0064*/ 	.byte	0x04, 0x1e
        /*0066*/ 	.short	(.L_4063 - .L_4062)
.L_4062:
        /*0068*/ 	.word	0x00000000


	//----- nvinfo : EIATTR_CBANK_PARAM_SIZE
	.align		4
.L_4063:
        /*006c*/ 	.byte	0x03, 0x19
        /*006e*/ 	.short	0x0018


	//----- nvinfo : EIATTR_PARAM_CBANK
	.align		4
        /*0070*/ 	.byte	0x04, 0x0a
        /*0072*/ 	.short	(.L_4065 - .L_4064)
	.align		4
.L_4064:
        /*0074*/ 	.word	index@(.nv.constant0._ZN2at6native29vectorized_elementwise_kernelILi8EZZZNS0_16sign_kernel_cudaERNS_18TensorIteratorBaseEENKUlvE_clEvENKUlvE1_clEvEUliE_St5arrayIPcLm2EEEEviT0_T1_)
        /*0078*/ 	.short	0x0210
        /*007a*/ 	.short	0x0018


	//----- nvinfo : EIATTR_SW_WAR
	.align		4
.L_4065:
        /*007c*/ 	.byte	0x04, 0x36
        /*007e*/ 	.short	(.L_4067 - .L_4066)
.L_4066:
        /*0080*/ 	.word	0x00000008
.L_4067:


//--------------------- .nv.info._ZN2at6native18elementwise_kernelILi128ELi4EZNS0_15gpu_kernel_implIZZZNS0_16sign_kernel_cudaERNS_18TensorIteratorBaseEENKUlvE_clEvENKUlvE0_clEvEUlaE_EEvS4_RKT_EUliE_EEviT1_ --------------------------
	.section	.nv.info._ZN2at6native18elementwise_kernelILi128ELi4EZNS0_15gpu_kernel_implIZZZNS0_16sign_kernel_cudaERNS_18TensorIteratorBaseEENKUlvE_clEvENKUlvE0_clEvEUlaE_EEvS4_RKT_EUliE_EEviT1_,"",@"SHT_CUDA_INFO"
	.sectionflags	@""
	.align	4


	//----- nvinfo : EIATTR_CUDA_API_VERSION
	.align		4
        /*0000*/ 	.byte	0x04, 0x37
        /*0002*/ 	.short	(.L_4069 - .L_4068)
.L_4068:
        /*0004*/ 	.word	0x00000082


	//----- nvinfo : EIATTR_KPARAM_INFO
	.align		4
.L_4069:
        /*0008*/ 	.byte	0x04, 0x17
        /*000a*/ 	.short	(.L_4071 - .L_4070)
.L_4070:
        /*000c*/ 	.word	0x00000000
        /*0010*/ 	.short	0x0001
        /*0012*/ 	.short	0x0008
        /*0014*/ 	.byte	0x00, 0xf0, 0x61, 0x08


	//----- nvinfo : EIATTR_KPARAM_INFO
	.align		4
.L_4071:
        /*0018*/ 	.byte	0x04, 0x17
        /*001a*/ 	.short	(.L_4073 - .L_4072)
.L_4072:
        /*001c*/ 	.word	0x00000000
        /*0020*/ 	.short	0x0000
        /*0022*/ 	.short	0x0000
        /*0024*/ 	.byte	0x00, 0xf0, 0x11, 0x00


	//----- nvinfo : EIATTR_SPARSE_MMA_MASK
	.align		4
.L_4073:
        /*0028*/ 	.byte	0x03, 0x50
        /*002a*/ 	.short	0x0000


	//----- nvinfo : EIATTR_MAXREG_COUNT
	.align		4
        /*002c*/ 	.byte	0x03, 0x1b
        /*002e*/ 	.short	0x0080


	//----- nvinfo : EIATTR_EXTERNS
	.align		4
        /*0030*/ 	.byte	0x04, 0x0f
        /*0032*/ 	.short	(.L_4075 - .L_4074)


	//   ....[0]....
	.align		4
.L_4074:
        /*0034*/ 	.word	index@(__assertfail)


	//----- nvinfo : EIATTR_MERCURY_ISA_VERSION
	.align		4
.L_4075:
        /*0038*/ 	.byte	0x03, 0x5f
        /*003a*/ 	.short	0x0101


	//----- nvinfo : EIATTR_SYSCALL_OFFSETS
	.align		4
        /*003c*/ 	.byte	0x04, 0x46
        /*003e*/ 	.short	(.L_4077 - .L_4076)


	//   ....[0]....
.L_4076:
        /*0040*/ 	.word	0x000021e0


	//   ....[1]....
        /*0044*/ 	.word	0x000030c0


	//   ....[2]....
        /*0048*/ 	.word	0x00005300


	//   ....[3]....
        /*004c*/ 	.word	0x000061e0


	//   ....[4]....
        /*0050*/ 	.word	0x00008410


	//   ....[5]....
        /*0054*/ 	.word	0x000092f0


	//   ....[6]....
        /*0058*/ 	.word	0x0000b510


	//   ....[7]....
        /*005c*/ 	.word	0x0000c3f0


	//----- nvinfo : EIATTR_EXIT_INSTR_OFFSETS
	.align		4
.L_4077:
        /*0060*/ 	.byte	0x04, 0x1c
        /*0062*/ 	.short	(.L_4079 - .L_4078)


	//   ....[0]....
.L_4078:
        /*0064*/ 	.word	0x000093c0


	//   ....[1]....
        /*0068*/ 	.word	0x0000b690


	//   ....[2]....
        /*006c*/ 	.word	0x0000b6b0


	//   ....[3]....
        /*0070*/ 	.word	0x0000b760


	//   ....[4]....
        /*0074*/ 	.word	0x0000b790


	//   ....[5]....
        /*0078*/ 	.word	0x0000b7b0


	//   ....[6]....
        /*007c*/ 	.word	0x0000b840


	//   ....[7]....
        /*0080*/ 	.word	0x0000b880


	//   ....[8]....
        /*0084*/ 	.word	0x0000b920


	//   ....[9]....
        /*0088*/ 	.word	0x0000b970


	//   ....[10]....
        /*008c*/ 	.word	0x0000b9a0


	//   ....[11]....
        /*0090*/ 	.word	0x0000ba70


	//   ....[12]....
        /*0094*/ 	.word	0x0000bab0


	//   ....[13]....
        /*0098*/ 	.word	0x0000bc40


	//   ....[14]....
        /*009c*/ 	.word	0x0000bda0


	//   ....[15]....
        /*00a0*/ 	.word	0x0000bde0


	//   ....[16]....
        /*00a4*/ 	.word	0x0000be80


	//   ....[17]....
        /*00a8*/ 	.word	0x0000c000


	//   ....[18]....
        /*00ac*/ 	.word	0x0000c180


	//   ....[19]....
        /*00b0*/ 	.word	0x0000c2f0


	//   ....[20]....
        /*00b4*/ 	.word	0x0000c400


	//   ....[21]....
        /*00b8*/ 	.word	0x0000c450


	//   ....[22]....
        /*00bc*/ 	.word	0x0000c480


	//----- nvinfo : EIATTR_MAX_THREADS
	.align		4
.L_4079:
        /*00c0*/ 	.byte	0x04, 0x05
        /*00c2*/ 	.short	(.L_4081 - .L_4080)
.L_4080:
        /*00c4*/ 	.word	0x00000080
        /*00c8*/ 	.word	0x00000001
        /*00cc*/ 	.word	0x00000001


	//----- nvinfo : EIATTR_CRS_STACK_SIZE
	.align		4
.L_4081:
        /*00d0*/ 	.byte	0x04, 0x1e
        /*00d2*/ 	.short	(.L_4083 - .L_4082)
.L_4082:
        /*00d4*/ 	.word	0x00000000


	//----- nvinfo : EIATTR_CBANK_PARAM_SIZE
	.align		4
.L_4083:
        /*00d8*/ 	.byte	0x03, 0x19
        /*00da*/ 	.short	0x0220


	//----- nvinfo : EIATTR_PARAM_CBANK
	.align		4
        /*00dc*/ 	.byte	0x04, 0x0a
        /*00de*/ 	.short	(.L_4085 - .L_4084)
	.align		4
.L_4084:
        /*00e0*/ 	.word	index@(.nv.constant0._ZN2at6native18elementwise_kernelILi128ELi4EZNS0_15gpu_kernel_implIZZZNS0_16sign_kernel_cudaERNS_18TensorIteratorBaseEENKUlvE_clEvENKUlvE0_clEvEUlaE_EEvS4_RKT_EUliE_EEviT1_)
        /*00e4*/ 	.short	0x0210
        /*00e6*/ 	.short	0x0220


	//----- nvinfo : EIATTR_SW_WAR
	.align		4
.L_4085:
        /*00e8*/ 	.byte	0x04, 0x36
        /*00ea*/ 	.short	(.L_4087 - .L_4086)
.L_4086:
        /*00ec*/ 	.word	0x00000008
.L_4087:


//--------------------- .nv.info._ZN2at6native27unrolled_elementwise_kernelIZZZNS0_16sign_kernel_cudaERNS_18TensorIteratorBaseEENKUlvE_clEvENKUlvE0_clEvEUlaE_St5arrayIPcLm2EELi4E23TrivialOffsetCalculatorILi1EjESB_NS0_6memory12LoadWithCastILi1EEENSC_13StoreWithCastILi1EEEEEviT_T0_T2_T3_T4_T5_ --------------------------
	.section	.nv.info._ZN2at6native27unrolled_elementwise_kernelIZZZNS0_16sign_kernel_cudaERNS_18TensorIteratorBaseEENKUlvE_clEvENKUlvE0_clEvEUlaE_St5arrayIPcLm2EELi4E23TrivialOffsetCalculatorILi1EjESB_NS0_6memory12LoadWithCastILi1EEENSC_13StoreWithCastILi1EEEEEviT_T0_T2_T3_T4_T5_,"",@"SHT_CUDA_INFO"
	.sectionflags	@""
	.align	4


	//----- nvinfo : EIATTR_CUDA_API_VERSION
	.align		4
        /*0000*/ 	.byte	0x04, 0x37
        /*0002*/ 	.short	(.L_4089 - .L_4088)
.L_4088:
        /*0004*/ 	.word	0x00000082


	//----- nvinfo : EIATTR_KPARAM_INFO
	.align		4
.L_4089:
        /*0008*/ 	.byte	0x04, 0x17
        /*000a*/ 	.short	(.L_4091 - .L_4090)
.L_4090:
        /*000c*/ 	.word	0x00000000
        /*0010*/ 	.short	0x0006
        /*0012*/ 	.short	0x0024
        /*0014*/ 	.byte	0x00, 0xf0, 0x21, 0x00


	//----- nvinfo : EIATTR_KPARAM_INFO
	.align		4
.L_4091:
        /*0018*/ 	.byte	0x04, 0x17
        /*001a*/ 	.short	(.L_4093 - .L_4092)
.L_4092:
        /*001c*/ 	.word	0x00000000
        /*0020*/ 	.short	0x0005
        /*0022*/ 	.short	0x001c
        /*0024*/ 	.byte	0x00, 0xf0, 0x21, 0x00


	//----- nvinfo : EIATTR_KPARAM_INFO
	.align		4
.L_4093:
        /*0028*/ 	.byte	0x04, 0x17
        /*002a*/ 	.short	(.L_4095 - .L_4094)
.L_4094:
        /*002c*/ 	.word	0x00000000
        /*0030*/ 	.short	0x0004
        /*0032*/ 	.short	0x0019
        /*0034*/ 	.byte	0x00, 0xf0, 0x05, 0x00


	//----- nvinfo : EIATTR_KPARAM_INFO
	.align		4
.L_4095:
        /*0038*/ 	.byte	0x04, 0x17
        /*003a*/ 	.short	(.L_4097 - .L_4096)
.L_4096:
        /*003c*/ 	.word	0x00000000
        /*0040*/ 	.short	0x0003
        /*0042*/ 	.short	0x0018
        /*0044*/ 	.byte	0x00, 0xf0, 0x05, 0x00


	//----- nvinfo : EIATTR_KPARAM_INFO
	.align		4
.L_4097:
        /*0048*/ 	.byte	0x04, 0x17
        /*004a*/ 	.short	(.L_4099 - .L_4098)
.L_4098:
        /*004c*/ 	.word	0x00000000
        /*0050*/ 	.short	0x0002
        /*0052*/ 	.short	0x0008
        /*0054*/ 	.byte	0x00, 0xf0, 0x41, 0x00


	//----- nvinfo : EIATTR_KPARAM_INFO
	.align		4
.L_4099:
        /*0058*/ 	.byte	0x04, 0x17
        /*005a*/ 	.short	(.L_4101 - .L_4100)
.L_4100:
        /*005c*/ 	.word	0x00000000
        /*0060*/ 	.short	0x0001
        /*0062*/ 	.short	0x0004
        /*0064*/ 	.byte	0x00, 0xf0, 0x05, 0x00


	//----- nvinfo : EIATTR_KPARAM_INFO
	.align		4
.L_4101:
        /*0068*/ 	.byte	0x04, 0x17
        /*006a*/ 	.short	(.L_4103 - .L_4102)
.L_4102:
        /*006c*/ 	.word	0x00000000
        /*0070*/ 	.short	0x0000
        /*0072*/ 	.short	0x0000
        /*0074*/ 	.byte	0x00, 0xf0, 0x11, 0x00


	//----- nvinfo : EIATTR_SPARSE_MMA_MASK
	.align		4
.L_4103:
        /*0078*/ 	.byte	0x03, 0x50
        /*007a*/ 	.short	0x0000


	//----- nvinfo : EIATTR_MAXREG_COUNT
	.align		4
        /*007c*/ 	.byte	0x03, 0x1b
        /*007e*/ 	.short	0x00ff


	//----- nvinfo : EIATTR_EXTERNS
	.align		4
        /*0080*/ 	.byte	0x04, 0x0f
        /*0082*/ 	.short	(.L_4105 - .L_4104)


	//   ....[0]....
	.align		4
.L_4104:
        /*0084*/ 	.word	index@(__assertfail)


	//----- nvinfo : EIATTR_MERCURY_ISA_VERSION
	.align		4
.L_4105:
        /*0088*/ 	.byte	0x03, 0x5f
        /*008a*/ 	.short	0x0101


	//----- nvinfo : EIATTR_SYSCALL_OFFSETS
	.align		4
        /*008c*/ 	.byte	0x04, 0x46
        /*008e*/ 	.short	(.L_4107 - .L_4106)


	//   ....[0]....
.L_4106:
        /*0090*/ 	.word	0x00000f10


	//   ....[1]....
        /*0094*/ 	.word	0x00001e20


	//   ....[2]....
        /*0098*/ 	.word	0x00002d40


	//   ....[3]....
        /*009c*/ 	.word	0x00003c30


	//   ....[4]....
        /*00a0*/ 	.word	0x00004cd0


	//   ....[5]....
        /*00a4*/ 	.word	0x00005c10


	//   ....[6]....
        /*00a8*/ 	.word	0x00006b30


	//   ....[7]....
        /*00ac*/ 	.word	0x00007a50


	//----- nvinfo : EIATTR_EXIT_INSTR_OFFSETS
	.align		4
.L_4107:
        /*00b0*/ 	.byte	0x04, 0x1c
        /*00b2*/ 	.short	(.L_4109 - .L_4108)


	//   ....[0]....
.L_4108:
        /*00b4*/ 	.word	0x00006be0


	//   ....[1]....
        /*00b8*/ 	.word	0x00006d10


	//   ....[2]....
        /*00bc*/ 	.word	0x00006d30


	//   ....[3]....
        /*00c0*/ 	.word	0x00006dd0


	//   ....[4]....
        /*00c4*/ 	.word	0x00006e00


	//   ....[5]....
        /*00c8*/ 	.word	0x00006e20


	//   ....[6]....
        /*00cc*/ 	.word	0x00006eb0


	//   ....[7]....
        /*00d0*/ 	.word	0x00006ef0


	//   ....[8]....
        /*00d4*/ 	.word	0x00006f90


	//   ....[9]....
        /*00d8*/ 	.word	0x00006fe0


	//   ....[10]....
        /*00dc*/ 	.word	0x00007010


	//   ....[11]....
        /*00e0*/ 	.word	0x000070e0


	//   ....[12]....
        /*00e4*/ 	.word	0x00007120


	//   ....[13]....
        /*00e8*/ 	.word	0x000072b0


	//   ....[14]....
        /*00ec*/ 	.word	0x00007410


	//   ....[15]....
        /*00f0*/ 	.word	0x00007450


	//   ....[16]....
        /*00f4*/ 	.word	0x000074f0


	//   ....[17]....
        /*00f8*/ 	.word	0x00007670


	//   ....[18]....
        /*00fc*/ 	.word	0x000077f0


	//   ....[19]....
        /*0100*/ 	.word	0x00007950


	//   ....[20]....
        /*0104*/ 	.word	0x00007a60


	//   ....[21]....
        /*0108*/ 	.word	0x00007aa0


	//   ....[22]....
        /*010c*/ 	.word	0x00007ad0


	//----- nvinfo : EIATTR_MAX_THREADS
	.align		4
.L_4109:
        /*0110*/ 	.byte	0x04, 0x05
        /*0112*/ 	.short	(.L_4111 - .L_4110)
.L_4110:
        /*0114*/ 	.word	0x00000080
        /*0118*/ 	.word	0x00000001
        /*011c*/ 	.word	0x00000001


	//----- nvinfo : EIATTR_CRS_STACK_SIZE
	.align		4
.L_4111:
        /*0120*/ 	.byte	0x04, 0x1e
        /*0122*/ 	.short	(.L_4113 - .L_4112)
.L_4112:
        /*0124*/ 	.word	0x00000000


	//----- nvinfo : EIATTR_CBANK_PARAM_SIZE
	.align		4
.L_4113:
        /*0128*/ 	.byte	0x03, 0x19
        /*012a*/ 	.short	0x002c


	//----- nvinfo : EIATTR_PARAM_CBANK
	.align		4
        /*012c*/ 	.byte	0x04, 0x0a
        /*012e*/ 	.short	(.L_4115 - .L_4114)
	.align		4
.L_4114:
        /*0130*/ 	.word	index@(.nv.constant0._ZN2at6native27unrolled_elementwise_kernelIZZZNS0_16sign_kernel_cudaERNS_18TensorIteratorBaseEENKUlvE_clEvENKUlvE0_clEvEUlaE_St5arrayIPcLm2EELi4E23TrivialOffsetCalculatorILi1EjESB_NS0_6memory12LoadWithCastILi1EEENSC_13StoreWithCastILi1EEEEEviT_T0_T2_T3_T4_T5_)
        /*0134*/ 	.short	0x0210
        /*0136*/ 	.short	0x002c


	//----- nvinfo : EIATTR_SW_WAR
	.align		4
.L_4115:
        /*0138*/ 	.byte	0x04, 0x36
        /*013a*/ 	.short	(.L_4117 - .L_4116)
.L_4116:
        /*013c*/ 	.word	0x00000008
.L_4117:


//--------------------- .nv.info._ZN2at6native18elementwise_kernelILi128ELi4EZNS0_22gpu_kernel_impl_nocastIZZZNS0_16sign_kernel_cudaERNS_18TensorIteratorBaseEENKUlvE_clEvENKUlvE0_clEvEUlaE_EEvS4_RKT_EUliE_EEviT1_ --------------------------
	.section	.nv.info._ZN2at6native18elementwise_kernelILi128ELi4EZNS0_22gpu_kernel_impl_nocastIZZZNS0_16sign_kernel_cudaERNS_18TensorIteratorBaseEENKUlvE_clEvENKUlvE0_clEvEUlaE_EEvS4_RKT_EUliE_EEviT1_,"",@"SHT_CUDA_INFO"
	.sectionflags	@""
	.align	4


	//----- nvinfo : EIATTR_CUDA_API_VERSION
	.align		4
        /*0000*/ 	.byte	0x04, 0x37
        /*0002*/ 	.short	(.L_4119 - .L_4118)
.L_4118:
        /*0004*/ 	.word	0x00000082


	//----- nvinfo : EIATTR_KPARAM_INFO
	.align		4
.L_4119:
        /*0008*/ 	.byte	0x04, 0x17
        /*000a*/ 	.short	(.L_4121 - .L_4120)
.L_4120:
        /*000c*/ 	.word	0x00000000
        /*0010*/ 	.short	0x0001
        /*0012*/ 	.short	0x0008
        /*0014*/ 	.byte	0x00, 0xf0, 0x61, 0x08


	//----- nvinfo : EIATTR_KPARAM_INFO
	.align		4
.L_4121:
        /*0018*/ 	.byte	0x04, 0x17
        /*001a*/ 	.short	(.L_4123 - .L_4122)
.L_4122:
        /*001c*/ 	.word	0x00000000
        /*0020*/ 	.short	0x0000
        /*0022*/ 	.short	0x0000
        /*0024*/ 	.byte	0x00, 0xf0, 0x11, 0x00


	//----- nvinfo : EIATTR_SPARSE_MMA_MASK
	.align		4
.L_4123:
        /*0028*/ 	.byte	0x03, 0x50
        /*002a*/ 	.short	0x0000


	//----- nvinfo : EIATTR_MAXREG_COUNT
	.align		4
        /*002c*/ 	.byte	0x03, 0x1b
        /*002e*/ 	.short	0x0080


	//----- nvinfo : EIATTR_MERCURY_ISA_VERSION
	.align		4
        /*0030*/ 	.byte	0x03, 0x5f
        /*0032*/ 	.short	0x0101


	//----- nvinfo : EIATTR_EXIT_INSTR_OFFSETS
	.align		4
        /*0034*/ 	.byte	0x04, 0x1c
        /*0036*/ 	.short	(.L_4125 - .L_4124)


	//   ....[0]....
.L_4124:
        /*0038*/ 	.word	0x00003c50


	//   ....[1]....
        /*003c*/ 	.word	0x00005010


	//----- nvinfo : EIATTR_MAX_THREADS
	.align		4
.L_4125:
        /*0040*/ 	.byte	0x04, 0x05
        /*0042*/ 	.short	(.L_4127 - .L_4126)
.L_4126:
        /*0044*/ 	.word	0x00000080
        /*0048*/ 	.word	0x00000001
        /*004c*/ 	.word	0x00000001


	//----- nvinfo : EIATTR_CRS_STACK_SIZE
	.align		4
.L_4127:
        /*0050*/ 	.byte	0x04, 0x1e
        /*0052*/ 	.short	(.L_4129 - .L_4128)
.L_4128:
        /*0054*/ 	.word	0x00000000


	//----- nvinfo : EIATTR_CBANK_PARAM_SIZE
	.align		4
.L_4129:
        /*0058*/ 	.byte	0x03, 0x19
        /*005a*/ 	.short	0x0220


	//----- nvinfo : EIATTR_PARAM_CBANK
	.align		4
        /*005c*/ 	.byte	0x04, 0x0a
        /*005e*/ 	.short	(.L_4131 - .L_4130)
	.align		4
.L_4130:
        /*0060*/ 	.word	index@(.nv.constant0._ZN2at6native18elementwise_kernelILi128ELi4EZNS0_22gpu_kernel_impl_nocastIZZZNS0_16sign_kernel_cudaERNS_18TensorIteratorBaseEENKUlvE_clEvENKUlvE0_clEvEUlaE_EEvS4_RKT_EUliE_EEviT1_)
        /*0064*/ 	.short	0x0210
        /*0066*/ 	.short	0x0220


	//----- nvinfo : EIATTR_SW_WAR
	.align		4
.L_4131:
        /*0068*/ 	.byte	0x04, 0x36
        /*006a*/ 	.short	(.L_4133 - .L_4132)
.L_4132:
        /*006c*/ 	.word	0x00000008
.L_4133:


//--------------------- .nv.info._ZN2at6native27unrolled_elementwise_kernelIZZZNS0_16sign_kernel_cudaERNS_18TensorIteratorBaseEENKUlvE_clEvENKUlvE0_clEvEUlaE_St5arrayIPcLm2EELi4E23TrivialOffsetCalculatorILi1EjESB_NS0_6memory15LoadWithoutCastENSC_16StoreWithoutCastEEEviT_T0_T2_T3_T4_T5_ --------------------------
	.section	.nv.info._ZN2at6native27unrolled_elementwise_kernelIZZZNS0_16sign_kernel_cudaERNS_18TensorIteratorBaseEENKUlvE_clEvENKUlvE0_clEvEUlaE_St5arrayIPcLm2EELi4E23TrivialOffsetCalculatorILi1EjESB_NS0_6memory15LoadWithoutCastENSC_16StoreWithoutCastEEEviT_T0_T2_T3_T4_T5_,"",@"SHT_CUDA_INFO"
	.sectionflags	@""
	.align	4


	//----- nvinfo : EIATTR_CUDA_API_VERSION
	.align		4
        /*0000*/ 	.byte	0x04, 0x37
        /*0002*/ 	.short	(.L_4135 - .L_4134)
.L_4134:
        /*0004*/ 	.word	0x00000082


	//----- nvinfo : EIATTR_KPARAM_INFO
	.align		4
.L_4135:
        /*0008*/ 	.byte	0x04, 0x17
        /*000a*/ 	.short	(.L_4137 - .L_4136)
.L_4136:
        /*000c*/ 	.word	0x00000000
        /*0010*/ 	.short	0x0006
        /*0012*/ 	.short	0x001b
        /*0014*/ 	.byte	0x00, 0xf0, 0x05, 0x00


	//----- nvinfo : EIATTR_KPARAM_INFO
	.align		4
.L_4137:
        /*0018*/ 	.byte	0x04, 0x17
        /*001a*/ 	.short	(.L_4139 - .L_4138)
.L_4138:
        /*001c*/ 	.word	0x00000000
        /*0020*/ 	.short	0x0005
        /*0022*/ 	.short	0x001a
        /*0024*/ 	.byte	0x00, 0xf0, 0x05, 0x00


	//----- nvinfo : EIATTR_KPARAM_INFO
	.align		4
.L_4139:
        /*0028*/ 	.byte	0x04, 0x17
        /*002a*/ 	.short	(.L_4141 - .L_4140)
.L_4140:
        /*002c*/ 	.word	0x00000000
        /*0030*/ 	.short	0x0004
        /*0032*/ 	.short	0x0019
        /*0034*/ 	.byte	0x00, 0xf0, 0x05, 0x00


	//----- nvinfo : EIATTR_KPARAM_INFO
	.align		4
.L_4141:
        /*0038*/ 	.byte	0x04, 0x17
        /*003a*/ 	.short	(.L_4143 - .L_4142)
.L_4142:
        /*003c*/ 	.word	0x00000000
        /*0040*/ 	.short	0x0003
        /*0042*/ 	.short	0x0018
        /*0044*/ 	.byte	0x00, 0xf0, 0x05, 0x00


	//----- nvinfo : EIATTR_KPARAM_INFO
	.align		4
.L_4143:
        /*0048*/ 	.byte	0x04, 0x17
        /*004a*/ 	.short	(.L_4145 - .L_4144)
.L_4144:
        /*004c*/ 	.word	0x00000000
        /*0050*/ 	.short	0x0002
        /*0052*/ 	.short	0x0008
        /*0054*/ 	.byte	0x00, 0xf0, 0x41, 0x00


	//----- nvinfo : EIATTR_KPARAM_INFO
	.align		4
.L_4145:
        /*0058*/ 	.byte	0x04, 0x17
        /*005a*/ 	.short	(.L_4147 - .L_4146)
.L_4146:
        /*005c*/ 	.word	0x00000000
        /*0060*/ 	.short	0x0001
        /*0062*/ 	.short	0x0004
        /*0064*/ 	.byte	0x00, 0xf0, 0x05, 0x00


	//----- nvinfo : EIATTR_KPARAM_INFO
	.align		4
.L_4147:
        /*0068*/ 	.byte	0x04, 0x17
        /*006a*/ 	.short	(.L_4149 - .L_4148)
.L_4148:
        /*006c*/ 	.word	0x00000000
        /*0070*/ 	.short	0x0000
        /*0072*/ 	.short	0x0000
        /*0074*/ 	.byte	0x00, 0xf0, 0x11, 0x00


	//----- nvinfo : EIATTR_SPARSE_MMA_MASK
	.align		4
.L_4149:
        /*0078*/ 	.byte	0x03, 0x50
        /*007a*/ 	.short	0x0000


	//----- nvinfo : EIATTR_MAXREG_COUNT
	.align		4
        /*007c*/ 	.byte	0x03, 0x1b
        /*007e*/ 	.short	0x00ff


	//----- nvinfo : EIATTR_MERCURY_ISA_VERSION
	.align		4
        /*0080*/ 	.byte	0x03, 0x5f
        /*0082*/ 	.short	0x0101


	//----- nvinfo : EIATTR_EXIT_INSTR_OFFSETS
	.align		4
        /*0084*/ 	.byte	0x04, 0x1c
        /*0086*/ 	.short	(.L_4151 - .L_4150)


	//   ....[0]....
.L_4150:
        /*0088*/ 	.word	0x00000570


	//   ....[1]....
        /*008c*/ 	.word	0x00000640


	//----- nvinfo : EIATTR_MAX_THREADS
	.align		4
.L_4151:
        /*0090*/ 	.byte	0x04, 0x05
        /*0092*/ 	.short	(.L_4153 - .L_4152)
.L_4152:
        /*0094*/ 	.word	0x00000080
        /*0098*/ 	.word	0x00000001
        /*009c*/ 	.word	0x00000001


	//----- nvinfo : EIATTR_CRS_STACK_SIZE
	.align		4
.L_4153:
        /*00a0*/ 	.byte	0x04, 0x1e
        /*00a2*/ 	.short	(.L_4155 - .L_4154)
.L_4154:
        /*00a4*/ 	.word	0x00000000


	//----- nvinfo : EIATTR_CBANK_PARAM_SIZE
	.align		4
.L_4155:
        /*00a8*/ 	.byte	0x03, 0x19
        /*00aa*/ 	.short	0x001c


	//----- nvinfo : EIATTR_PARAM_CBANK
	.align		4
        /*00ac*/ 	.byte	0x04, 0x0a
        /*00ae*/ 	.short	(.L_4157 - .L_4156)
	.align		4
.L_4156:
        /*00b0*/ 	.word	index@(.nv.constant0._ZN2at6native27unrolled_elementwise_kernelIZZZNS0_16sign_kernel_cudaERNS_18TensorIteratorBaseEENKUlvE_clEvENKUlvE0_clEvEUlaE_St5arrayIPcLm2EELi4E23TrivialOffsetCalculatorILi1EjESB_NS0_6memory15LoadWithoutCastENSC_16StoreWithoutCastEEEviT_T0_T2_T3_T4_T5_)
        /*00b4*/ 	.short	0x0210
        /*00b6*/ 	.short	0x001c


	//----- nvinfo : EIATTR_SW_WAR
	.align		4
.L_4157:
        /*00b8*/ 	.byte	0x04, 0x36
        /*00ba*/ 	.short	(.L_4159 - .L_4158)
.L_4158:
        /*00bc*/ 	.word	0x00000008
.L_4159:


//--------------------- .nv.info._ZN2at6native29vectorized_elementwise_kernelILi2EZZZNS0_16sign_kernel_cudaERNS_18TensorIteratorBaseEENKUlvE_clEvENKUlvE0_clEvEUlaE_St5arrayIPcLm2EEEEviT0_T1_ --------------------------
	.section	.nv.info._ZN2at6native29vectorized_elementwise_kernelILi2EZZZNS0_16sign_kernel_cudaERNS_18TensorIteratorBaseEENKUlvE_clEvENKUlvE0_clEvEUlaE_St5arrayIPcLm2EEEEviT0_T1_,"",@"SHT_CUDA_INFO"
	.sectionflags	@""
	.align	4


	//----- nvinfo : EIATTR_CUDA_API_VERSION
	.align		4
        /*0000*/ 	.byte	0x04, 0x37
        /*0002*/ 	.short	(.L_4161 - .L_4160)
.L_4160:
        /*0004*/ 	.word	0x00000082


	//----- nvinfo : EIATTR_KPARAM_INFO
	.align		4
.L_4161:
        /*0008*/ 	.byte	0x04, 0x17
        /*000a*/ 	.short	(.L_4163 - .L_4162)
.L_4162:
        /*000c*/ 	.word	0x00000000
        /*0010*/ 	.short	0x0002
        /*0012*/ 	.short	0x0008
        /*0014*/ 	.byte	0x00, 0xf0, 0x41, 0x00


	//----- nvinfo : EIATTR_KPARAM_INFO
	.align		4
.L_4163:
        /*0018*/ 	.byte	0x04, 0x17
        /*001a*/ 	.short	(.L_4165 - .L_4164)
.L_4164:
        /*001c*/ 	.word	0x00000000
        /*0020*/ 	.short	0x0001
        /*0022*/ 	.short	0x0004
        /*0024*/ 	.byte	0x00, 0xf0, 0x05, 0x00


	//----- nvinfo : EIATTR_KPARAM_INFO
	.align		4
.L_4165:
        /*0028*/ 	.byte	0x04, 0x17
        /*002a*/ 	.short	(.L_4167 - .L_4166)
.L_4166:
        /*002c*/ 	.word	0x00000000
        /*0030*/ 	.short	0x0000
        /*0032*/ 	.short	0x0000
        /*0034*/ 	.byte	0x00, 0xf0, 0x11, 0x00


	//----- nvinfo : EIATTR_SPARSE_MMA_MASK
	.align		4
.L_4167:
        /*0038*/ 	.byte	0x03, 0x50
        /*003a*/ 	.short	0x0000


	//----- nvinfo : EIATTR_MAXREG_COUNT
	.align		4
        /*003c*/ 	.byte	0x03, 0x1b
        /*003e*/ 	.short	0x00ff


	//----- nvinfo : EIATTR_MERCURY_ISA_VERSION
	.align		4
        /*0040*/ 	.byte	0x03, 0x5f
        /*0042*/ 	.short	0x0101


	//----- nvinfo : EIATTR_EXIT_INSTR_OFFSETS
	.align		4
        /*0044*/ 	.byte	0x04, 0x1c
        /*0046*/ 	.short	(.L_4169 - .L_4168)


	//   ....[0]....
.L_4168:
        /*0048*/ 	.word	0x000004b0


	//   ....[1]....
        /*004c*/ 	.word	0x00000ff0


	//   ....[2]....
        /*0050*/ 	.word	0x000010c0


	//----- nvinfo : EIATTR_MAX_THREADS
	.align		4
.L_4169:
        /*0054*/ 	.byte	0x04, 0x05
        /*0056*/ 	.short	(.L_4171 - .L_4170)
.L_4170:
        /*0058*/ 	.word	0x00000080
        /*005c*/ 	.word	0x00000001
        /*0060*/ 	.word	0x00000001


	//----- nvinfo : EIATTR_CRS_STACK_SIZE
	.align		4
.L_4171:
        /*0064*/ 	.byte	0x04, 0x1e
        /*0066*/ 	.short	(.L_4173 - .L_4172)
.L_4172:
        /*0068*/ 	.word	0x00000000


	//----- nvinfo : EIATTR_CBANK_PARAM_SIZE
	.align		4
.L_4173:
        /*006c*/ 	.byte	0x03, 0x19
        /*006e*/ 	.short	0x0018


	//----- nvinfo : EIATTR_PARAM_CBANK
	.align		4
        /*0070*/ 	.byte	0x04, 0x0a
        /*0072*/ 	.short	(.L_4175 - .L_4174)
	.align		4
.L_4174:
        /*0074*/ 	.word	index@(.nv.constant0._ZN2at6native29vectorized_elementwise_kernelILi2EZZZNS0_16sign_kernel_cudaERNS_18TensorIteratorBaseEENKUlvE_clEvENKUlvE0_clEvEUlaE_St5arrayIPcLm2EEEEviT0_T1_)
        /*0078*/ 	.short	0x0210
        /*007a*/ 	.short	0x0018


	//----- nvinfo : EIATTR_SW_WAR
	.align		4
.L_4175:
        /*007c*/ 	.byte	0x04, 0x36
        /*007e*/ 	.short	(.L_4177 - .L_4176)
.L_4176:
        /*0080*/ 	.word	0x00000008
.L_4177:


//--------------------- .nv.info._ZN2at6native29vectorized_elementwise_kernelILi4EZZZNS0_16sign_kernel_cudaERNS_18TensorIteratorBaseEENKUlvE_clEvENKUlvE0_clEvEUlaE_St5arrayIPcLm2EEEEviT0_T1_ --------------------------
	.section	.nv.info._ZN2at6native29vectorized_elementwise_kernelILi4EZZZNS0_16sign_kernel_cudaERNS_18TensorIteratorBaseEENKUlvE_clEvENKUlvE0_clEvEUlaE_St5arrayIPcLm2EEEEviT0_T1_,"",@"SHT_CUDA_INFO"
	.sectionflags	@""
	.align	4


	//----- nvinfo : EIATTR_CUDA_API_VERSION
	.align		4
        /*0000*/ 	.byte	0x04, 0x37
        /*0002*/ 	.short	(.L_4179 - .L_4178)
.L_4178:
        /*0004*/ 	.word	0x00000082


	//----- nvinfo : EIATTR_KPARAM_INFO
	.align		4
.L_4179:
        /*0008*/ 	.byte	0x04, 0x17
        /*000a*/ 	.short	(.L_4181 - .L_4180)
.L_4180:
        /*000c*/ 	.word	0x00000000
        /*0010*/ 	.short	0x0002
        /*0012*/ 	.short	0x0008
        /*0014*/ 	.byte	0x00, 0xf0, 0x41, 0x00


	//----- nvinfo : EIATTR_KPARAM_INFO
	.align		4
.L_4181:
        /*0018*/ 	.byte	0x04, 0x17
        /*001a*/ 	.short	(.L_4183 - .L_4182)
.L_4182:
        /*001c*/ 	.word	0x00000000
        /*0020*/ 	.short	0x0001
        /*0022*/ 	.short	0x0004
        /*0024*/ 	.byte	0x00, 0xf0, 0x05, 0x00


	//----- nvinfo : EIATTR_KPARAM_INFO
	.align		4
.L_4183:
        /*0028*/ 	.byte	0x04, 0x17
        /*002a*/ 	.short	(.L_4185 - .L_4184)
.L_4184:
        /*002c*/ 	.word	0x00000000
        /*0030*/ 	.short	0x0000
        /*0032*/ 	.short	0x0000
        /*0034*/ 	.byte	0x00, 0xf0, 0x11, 0x00


	//----- nvinfo : EIATTR_SPARSE_MMA_MASK
	.align		4
.L_4185:
        /*0038*/ 	.byte	0x03, 0x50
        /*003a*/ 	.short	0x0000


	//----- nvinfo : EIATTR_MAXREG_COUNT
	.align		4
        /*003c*/ 	.byte	0x03, 0x1b
        /*003e*/ 	.short	0x00ff


	//----- nvinfo : EIATTR_MERCURY_ISA_VERSION
	.align		4
        /*0040*/ 	.byte	0x03, 0x5f
        /*0042*/ 	.short	0x0101


	//----- nvinfo : EIATTR_EXIT_INSTR_OFFSETS
	.align		4
        /*0044*/ 	.byte	0x04, 0x1c
        /*0046*/ 	.short	(.L_4187 - .L_4186)


	//   ....[0]....
.L_4186:
        /*0048*/ 	.word	0x000004b0


	//   ....[1]....
        /*004c*/ 	.word	0x00000ff0


	//   ....[2]....
        /*0050*/ 	.word	0x000010c0


	//----- nvinfo : EIATTR_MAX_THREADS
	.align		4
.L_4187:
        /*0054*/ 	.byte	0x04, 0x05
        /*0056*/ 	.short	(.L_4189 - .L_4188)
.L_4188:
        /*0058*/ 	.word	0x00000080
        /*005c*/ 	.word	0x00000001
        /*0060*/ 	.word	0x00000001


	//----- nvinfo : EIATTR_CRS_STACK_SIZE
	.align		4
.L_4189:
        /*0064*/ 	.byte	0x04, 0x1e
        /*0066*/ 	.short	(.L_4191 - .L_4190)
.L_4190:
        /*0068*/ 	.word	0x00000000


	//----- nvinfo : EIATTR_CBANK_PARAM_SIZE
	.align		4
.L_4191:
        /*006c*/ 	.byte	0x03, 0x19
        /*006e*/ 	.short	0x0018


	//----- nvinfo : EIATTR_PARAM_CBANK
	.align		4
        /*0070*/ 	.byte	0x04, 0x0a
        /*0072*/ 	.short	(.L_4193 - .L_4192)
	.align		4
.L_4192:
        /*0074*/ 	.word	index@(.nv.constant0._ZN2at6native29vectorized_elementwise_kernelILi4EZZZNS0_16sign_kernel_cudaERNS_18TensorIteratorBaseEENKUlvE_clEvENKUlvE0_clEvEUlaE_St5arrayIPcLm2EEEEviT0_T1_)
        /*0078*/ 	.short	0x0210
        /*007a*/ 	.short	0x0018


	//----- nvinfo : EIATTR_SW_WAR
	.align		4
.L_4193:
        /*007c*/ 	.byte	0x04, 0x36
        /*007e*/ 	.short	(.L_4195 - .L_4194)
.L_4194:
        /*0080*/ 	.word	0x00000008
.L_4195:


//--------------------- .nv.info._ZN2at6native29vectorized_elementwise_kernelILi8EZZZNS0_16sign_kernel_cudaERNS_18TensorIteratorBaseEENKUlvE_clEvENKUlvE0_clEvEUlaE_St5arrayIPcLm2EEEEviT0_T1_ --------------------------
	.section	.nv.info._ZN2at6native29vectorized_elementwise_kernelILi8EZZZNS0_16sign_kernel_cudaERNS_18TensorIteratorBaseEENKUlvE_clEvENKUlvE0_clEvEUlaE_St5arrayIPcLm2EEEEviT0_T1_,"",@"SHT_CUDA_INFO"
	.sectionflags	@""
	.align	4


	//----- nvinfo : EIATTR_CUDA_API_VERSION
	.align		4
        /*0000*/ 	.byte	0x04, 0x37
        /*0002*/ 	.short	(.L_4197 - .L_4196)
.L_4196:
        /*0004*/ 	.word	0x00000082


	//----- nvinfo : EIATTR_KPARAM_INFO
	.align		4
.L_4197:
        /*0008*/ 	.byte	0x04, 0x17
        /*000a*/ 	.short	(.L_4199 - .L_4198)
.L_4198:
        /*000c*/ 	.word	0x00000000
        /*0010*/ 	.short	0x0002
        /*0012*/ 	.short	0x0008
        /*0014*/ 	.byte	0x00, 0xf0, 0x41, 0x00


	//----- nvinfo : EIATTR_KPARAM_INFO
	.align		4
.L_4199:
        /*0018*/ 	.byte	0x04, 0x17
        /*001a*/ 	.short	(.L_4201 - .L_4200)
.L_4200:
        /*001c*/ 	.word	0x00000000
        /*0020*/ 	.short	0x0001
        /*0022*/ 	.short	0x0004
        /*0024*/ 	.byte	0x00, 0xf0, 0x05, 0x00


	//----- nvinfo : EIATTR_KPARAM_INFO
	.align		4
.L_4201:
        /*0028*/ 	.byte	0x04, 0x17
        /*002a*/ 	.short	(.L_4203 - .L_4202)
.L_4202:
        /*002c*/ 	.word	0x00000000
        /*0030*/ 	.short	0x0000
        /*0032*/ 	.short	0x0000
        /*0034*/ 	.byte	0x00, 0xf0, 0x11, 0x00


	//----- nvinfo : EIATTR_SPARSE_MMA_MASK
	.align		4
.L_4203:
        /*0038*/ 	.byte	0x03, 0x50
        /*003a*/ 	.short	0x0000


	//----- nvinfo : EIATTR_MAXREG_COUNT
	.align		4
        /*003c*/ 	.byte	0x03, 0x1b
        /*003e*/ 	.short	0x00ff


	//----- nvinfo : EIATTR_MERCURY_ISA_VERSION
	.align		4
        /*0040*/ 	.byte	0x03, 0x5f
        /*0042*/ 	.short	0x0101


	//----- nvinfo : EIATTR_EXIT_INSTR_OFFSETS
	.align		4
        /*0044*/ 	.byte	0x04, 0x1c
        /*0046*/ 	.short	(.L_4205 - .L_4204)


	//   ....[0]....
.L_4204:
        /*0048*/ 	.word	0x00000670


	//   ....[1]....
        /*004c*/ 	.word	0x000011b0


	//   ....[2]....
        /*0050*/ 	.word	0x00001280


	//----- nvinfo : EIATTR_MAX_THREADS
	.align		4
.L_4205:
        /*0054*/ 	.byte	0x04, 0x05
        /*0056*/ 	.short	(.L_4207 - .L_4206)
.L_4206:
        /*0058*/ 	.word	0x00000080
        /*005c*/ 	.word	0x00000001
        /*0060*/ 	.word	0x00000001


	//----- nvinfo : EIATTR_CRS_STACK_SIZE
	.align		4
.L_4207:
        /*0064*/ 	.byte	0x04, 0x1e
        /*0066*/ 	.short	(.L_4209 - .L_4208)
.L_4208:
        /*0068*/ 	.word	0x00000000


	//----- nvinfo : EIATTR_CBANK_PARAM_SIZE
	.align		4
.L_4209:
        /*006c*/ 	.byte	0x03, 0x19
        /*006e*/ 	.short	0x0018


	//----- nvinfo : EIATTR_PARAM_CBANK
	.align		4
        /*0070*/ 	.byte	0x04, 0x0a
        /*0072*/ 	.short	(.L_4211 - .L_4210)
	.align		4
.L_4210:
        /*0074*/ 	.word	index@(.nv.constant0._ZN2at6native29vectorized_elementwise_kernelILi8EZZZNS0_16sign_kernel_cudaERNS_18TensorIteratorBaseEENKUlvE_clEvENKUlvE0_clEvEUlaE_St5arrayIPcLm2EEEEviT0_T1_)
        /*0078*/ 	.short	0x0210
        /*007a*/ 	.short	0x0018


	//----- nvinfo : EIATTR_SW_WAR
	.align		4
.L_4211:
        /*007c*/ 	.byte	0x04, 0x36
        /*007e*/ 	.short	(.L_4213 - .L_4212)
.L_4212:
        /*0080*/ 	.word	0x00000008
.L_4213:


//--------------------- .nv.info._ZN2at6native18elementwise_kernelILi128ELi4EZNS0_15gpu_kernel_implIZZZNS0_16sign_kernel_cudaERNS_18TensorIteratorBaseEENKUlvE_clEvENKUlvE_clEvEUlhE_EEvS4_RKT_EUliE_EEviT1_ --------------------------
	.section	.nv.info._ZN2at6native18elementwise_kernelILi128ELi4EZNS0_15gpu_kernel_implIZZZNS0_16sign_kernel_cudaERNS_18TensorIteratorBaseEENKUlvE_clEvENKUlvE_clEvEUlhE_EEvS4_RKT_EUliE_EEviT1_,"",@"SHT_CUDA_INFO"
	.sectionflags	@""
	.align	4


	//----- nvinfo : EIATTR_CUDA_API_VERSION
	.align		4
        /*0000*/ 	.byte	0x04, 0x37
        /*0002*/ 	.short	(.L_4215 - .L_4214)
.L_4214:
        /*0004*/ 	.word	0x00000082


	//----- nvinfo : EIATTR_KPARAM_INFO
	.align		4
.L_4215:
        /*0008*/ 	.byte	0x04, 0x17
        /*000a*/ 	.short	(.L_4217 - .L_4216)
.L_4216:
        /*000c*/ 	.word	0x00000000
        /*0010*/ 	.short	0x0001
        /*0012*/ 	.short	0x0008
        /*0014*/ 	.byte	0x00, 0xf0, 0x61, 0x08


	//----- nvinfo : EIATTR_KPARAM_INFO
	.align		4
.L_4217:
        /*0018*/ 	.byte	0x04, 0x17
        /*001a*/ 	.short	(.L_4219 - .L_4218)
.L_4218:
        /*001c*/ 	.word	0x00000000
        /*0020*/ 	.short	0x0000
        /*0022*/ 	.short	0x0000
        /*0024*/ 	.byte	0x00, 0xf0, 0x11, 0x00


	//----- nvinfo : EIATTR_SPARSE_MMA_MASK
	.align		4
.L_4219:
        /*0028*/ 	.byte	0x03, 0x50
        /*002a*/ 	.short	0x0000


	//----- nvinfo : EIATTR_MAXREG_COUNT
	.align		4
        /*002c*/ 	.byte	0x03, 0x1b
        /*002e*/ 	.short	0x0080


	//----- nvinfo : EIATTR_EXTERNS
	.align		4
        /*0030*/ 	.byte	0x04, 0x0f
        /*0032*/ 	.short	(.L_4221 - .L_4220)


	//   ....[0]....
	.align		4
.L_4220:
        /*0034*/ 	.word	index@(__assertfail)


	//----- nvinfo : EIATTR_MERCURY_ISA_VERSION
	.align		4
.L_4221:
        /*0038*/ 	.byte	0x03, 0x5f
        /*003a*/ 	.short	0x0101


	//----- nvinfo : EIATTR_SYSCALL_OFFSETS
	.align		4
        /*003c*/ 	.byte	0x04, 0x46
        /*003e*/ 	.short	(.L_4223 - .L_4222)


	//   ....[0]....
.L_4222:
        /*0040*/ 	.word	0x00002220


	//   ....[1]....
        /*0044*/ 	.word	0x00002f90


	//   ....[2]....
        /*0048*/ 	.word	0x00005200


	//   ....[3]....
        /*004c*/ 	.word	0x00005f60


	//   ....[4]....
        /*0050*/ 	.word	0x000081b0


	//   ....[5]....
        /*0054*/ 	.word	0x00008f10


	//   ....[6]....
        /*0058*/ 	.word	0x0000b150


	//   ....[7]....
        /*005c*/ 	.word	0x0000beb0


	//----- nvinfo : EIATTR_EXIT_INSTR_OFFSETS
	.align		4
.L_4223:
        /*0060*/ 	.byte	0x04, 0x1c
        /*0062*/ 	.short	(.L_4225 - .L_4224)


	//   ....[0]....
.L_4224:
        /*0064*/ 	.word	0x00008fc0


	//   ....[1]....
        /*0068*/ 	.word	0x0000b2a0


	//   ....[2]....
        /*006c*/ 	.word	0x0000b2c0


	//   ....[3]....
        /*0070*/ 	.word	0x0000b350


	//   ....[4]....
        /*0074*/ 	.word	0x0000b370


	//   ....[5]....
        /*0078*/ 	.word	0x0000b390


	//   ....[6]....
        /*007c*/ 	.word	0x0000b420


	//   ....[7]....
        /*0080*/ 	.word	0x0000b460


	//   ....[8]....
        /*0084*/ 	.word	0x0000b500


	//   ....[9]....
        /*0088*/ 	.word	0x0000b550


	//   ....[10]....
        /*008c*/ 	.word	0x0000b590


	//   ....[11]....
        /*0090*/ 	.word	0x0000b630


	//   ....[12]....
        /*0094*/ 	.word	0x0000b680


	//   ....[13]....
        /*0098*/ 	.word	0x0000b7d0


	//   ....[14]....
        /*009c*/ 	.word	0x0000b870


	//   ....[15]....
        /*00a0*/ 	.word	0x0000b8b0


	//   ....[16]....
        /*00a4*/ 	.word	0x0000b900


	//   ....[17]....
        /*00a8*/ 	.word	0x0000b940


	//   ....[18]....
        /*00ac*/ 	.word	0x0000b9e0


	//   ....[19]....
        /*00b0*/ 	.word	0x0000bb20


	//   ....[20]....
        /*00b4*/ 	.word	0x0000bc60


	//   ....[21]....
        /*00b8*/ 	.word	0x0000bdb0


	//   ....[22]....
        /*00bc*/ 	.word	0x0000bec0


	//   ....[23]....
        /*00c0*/ 	.word	0x0000bef0


	//   ....[24]....
        /*00c4*/ 	.word	0x0000bf10


	//----- nvinfo : EIATTR_MAX_THREADS
	.align		4
.L_4225:
        /*00c8*/ 	.byte	0x04, 0x05
        /*00ca*/ 	.short	(.L_4227 - .L_4226)
.L_4226:
        /*00cc*/ 	.word	0x00000080
        /*00d0*/ 	.word	0x00000001
        /*00d4*/ 	.word	0x00000001


	//----- nvinfo : EIATTR_CRS_STACK_SIZE
	.align		4
.L_4227:
        /*00d8*/ 	.byte	0x04, 0x1e
        /*00da*/ 	.short	(.L_4229 - .L_4228)
.L_4228:
        /*00dc*/ 	.word	0x00000000


	//----- nvinfo : EIATTR_CBANK_PARAM_SIZE
	.align		4
.L_4229:
        /*00e0*/ 	.byte	0x03, 0x19
        /*00e2*/ 	.short	0x0220


	//----- nvinfo : EIATTR_PARAM_CBANK
	.align		4
        /*00e4*/ 	.byte	0x04, 0x0a
        /*00e6*/ 	.short	(.L_4231 - .L_4230)
	.align		4
.L_4230:
        /*00e8*/ 	.word	index@(.nv.constant0._ZN2at6native18elementwise_kernelILi128ELi4EZNS0_15gpu_kernel_implIZZZNS0_16sign_kernel_cudaERNS_18TensorIteratorBaseEENKUlvE_clEvENKUlvE_clEvEUlhE_EEvS4_RKT_EUliE_EEviT1_)
        /*00ec*/ 	.short	0x0210
        /*00ee*/ 	.short	0x0220


	//----- nvinfo : EIATTR_SW_WAR
	.align		4
.L_4231:
        /*00f0*/ 	.byte	0x04, 0x36
        /*00f2*/ 	.short	(.L_4233 - .L_4232)
.L_4232:
        /*00f4*/ 	.word	0x00000008
.L_4233:


//--------------------- .nv.info._ZN2at6native27unrolled_elementwise_kernelIZZZNS0_16sign_kernel_cudaERNS_18TensorIteratorBaseEENKUlvE_clEvENKUlvE_clEvEUlhE_St5arrayIPcLm2EELi4E23TrivialOffsetCalculatorILi1EjESB_NS0_6memory12LoadWithCastILi1EEENSC_13StoreWithCastILi1EEEEEviT_T0_T2_T3_T4_T5_ --------------------------
	.section	.nv.info._ZN2at6native27unrolled_elementwise_kernelIZZZNS0_16sign_kernel_cudaERNS_18TensorIteratorBaseEENKUlvE_clEvENKUlvE_clEvEUlhE_St5arrayIPcLm2EELi4E23TrivialOffsetCalculatorILi1EjESB_NS0_6memory12LoadWithCastILi1EEENSC_13StoreWithCastILi1EEEEEviT_T0_T2_T3_T4_T5_,"",@"SHT_CUDA_INFO"
	.sectionflags	@""
	.align	4


	//----- nvinfo : EIATTR_CUDA_API_VERSION
	.align		4
        /*0000*/ 	.byte	0x04, 0x37
        /*0002*/ 	.short	(.L_4235 - .L_4234)
.L_4234:
        /*0004*/ 	.word	0x00000082


	//----- nvinfo : EIATTR_KPARAM_INFO
	.align		4
.L_4235:
        /*0008*/ 	.byte	0x04, 0x17
        /*000a*/ 	.short	(.L_4237 - .L_4236)
.L_4236:
        /*000c*/ 	.word	0x00000000
        /*0010*/ 	.short	0x0006
        /*0012*/ 	.short	0x0024
        /*0014*/ 	.byte	0x00, 0xf0, 0x21, 0x00


	//----- nvinfo : EIATTR_KPARAM_INFO
	.align		4
.L_4237:
        /*0018*/ 	.byte	0x04, 0x17
        /*001a*/ 	.short	(.L_4239 - .L_4238)
.L_4238:
        /*001c*/ 	.word	0x00000000
        /*0020*/ 	.short	0x0005
        /*0022*/ 	.short	0x001c
        /*0024*/ 	.byte	0x00, 0xf0, 0x21, 0x00


	//----- nvinfo : EIATTR_KPARAM_INFO
	.align		4
.L_4239:
        /*0028*/ 	.byte	0x04, 0x17
        /*002a*/ 	.short	(.L_4241 - .L_4240)
.L_4240:
        /*002c*/ 	.word	0x00000000
        /*0030*/ 	.short	0x0004
        /*0032*/ 	.short	0x0019
        /*0034*/ 	.byte	0x00, 0xf0, 0x05, 0x00


	//----- nvinfo : EIATTR_KPARAM_INFO
	.align		4
.L_4241:
        /*0038*/ 	.byte	0x04, 0x17
        /*003a*/ 	.short	(.L_4243 - .L_4242)
.L_4242:
        /*003c*/ 	.word	0x00000000
        /*0040*/ 	.short	0x0003
        /*0042*/ 	.short	0x0018
        /*0044*/ 	.byte	0x00, 0xf0, 0x05, 0x00


	//----- nvinfo : EIATTR_KPARAM_INFO
	.align		4
.L_4243:
        /*0048*/ 	.byte	0x04, 0x17
        /*004a*/ 	.short	(.L_4245 - .L_4244)
.L_4244:
        /*004c*/ 	.word	0x00000000
        /*0050*/ 	.short	0x0002
        /*0052*/ 	.short	0x0008
        /*0054*/ 	.byte	0x00, 0xf0, 0x41, 0x00


	//----- nvinfo : EIATTR_KPARAM_INFO
	.align		4
.L_4245:
        /*0058*/ 	.byte	0x04, 0x17
        /*005a*/ 	.short	(.L_4247 - .L_4246)
.L_4246:
        /*005c*/ 	.word	0x00000000
        /*0060*/ 	.short	0x0001
        /*0062*/ 	.short	0x0004
        /*0064*/ 	.byte	0x00, 0xf0, 0x05, 0x00


	//----- nvinfo : EIATTR_KPARAM_INFO
	.align		4
.L_4247:
        /*0068*/ 	.byte	0x04, 0x17
        /*006a*/ 	.short	(.L_4249 - .L_4248)
.L_4248:
        /*006c*/ 	.word	0x00000000
        /*0070*/ 	.short	0x0000
        /*0072*/ 	.short	0x0000
        /*0074*/ 	.byte	0x00, 0xf0, 0x11, 0x00


	//----- nvinfo : EIATTR_SPARSE_MMA_MASK
	.align		4
.L_4249:
        /*0078*/ 	.byte	0x03, 0x50
        /*007a*/ 	.short	0x0000


	//----- nvinfo : EIATTR_MAXREG_COUNT
	.align		4
        /*007c*/ 	.byte	0x03, 0x1b
        /*007e*/ 	.short	0x00ff


	//----- nvinfo : EIATTR_EXTERNS
	.align		4
        /*0080*/ 	.byte	0x04, 0x0f
        /*0082*/ 	.short	(.L_4251 - .L_4250)


	//   ....[0]....
	.align		4
.L_4250:
        /*0084*/ 	.word	index@(__assertfail)


	//----- nvinfo : EIATTR_MERCURY_ISA_VERSION
	.align		4
.L_4251:
        /*0088*/ 	.byte	0x03, 0x5f
        /*008a*/ 	.short	0x0101


	//----- nvinfo : EIATTR_SYSCALL_OFFSETS
	.align		4
        /*008c*/ 	.byte	0x04, 0x46
        /*008e*/ 	.short	(.L_4253 - .L_4252)


	//   ....[0]....
.L_4252:
        /*0090*/ 	.word	0x00000f50


	//   ....[1]....
        /*0094*/ 	.word	0x00001ea0


	//   ....[2]....
        /*0098*/ 	.word	0x00002e00


	//   ....[3]....
        /*009c*/ 	.word	0x00003d30


	//   ....[4]....
        /*00a0*/ 	.word	0x00004cb0


	//   ....[5]....
        /*00a4*/ 	.word	0x00005b90


	//   ....[6]....
        /*00a8*/ 	.word	0x00006a60


	//   ....[7]....
        /*00ac*/ 	.word	0x00007920


	//----- nvinfo : EIATTR_EXIT_INSTR_OFFSETS
	.align		4
.L_4253:
        /*00b0*/ 	.byte	0x04, 0x1c
        /*00b2*/ 	.short	(.L_4255 - .L_4254)


	//   ....[0]....
.L_4254:
        /*00b4*/ 	.word	0x00006b00


	//   ....[1]....
        /*00b8*/ 	.word	0x00006c30


	//   ....[2]....
        /*00bc*/ 	.word	0x00006c50


	//   ....[3]....
        /*00c0*/ 	.word	0x00006ce0


	//   ....[4]....
        /*00c4*/ 	.word	0x00006d00


	//   ....[5]....
        /*00c8*/ 	.word	0x00006d20


	//   ....[6]....
        /*00cc*/ 	.word	0x00006db0


	//   ....[7]....
        /*00d0*/ 	.word	0x00006df0


	//   ....[8]....
        /*00d4*/ 	.word	0x00006e90


	//   ....[9]....
        /*00d8*/ 	.word	0x00006ee0


	//   ....[10]....
        /*00dc*/ 	.word	0x00006f10


	//   ....[11]....
        /*00e0*/ 	.word	0x00006fb0


	//   ....[12]....
        /*00e4*/ 	.word	0x00006ff0


	//   ....[13]....
        /*00e8*/ 	.word	0x00007180


	//   ....[14]....
        /*00ec*/ 	.word	0x000072e0


	//   ....[15]....
        /*00f0*/ 	.word	0x00007320


	//   ....[16]....
        /*00f4*/ 	.word	0x000073c0


	//   ....[17]....
        /*00f8*/ 	.word	0x00007540


	//   ....[18]....
        /*00fc*/ 	.word	0x000076c0


	//   ....[19]....
        /*0100*/ 	.word	0x00007820


	//   ....[20]....
        /*0104*/ 	.word	0x00007930


	//   ....[21]....
        /*0108*/ 	.word	0x00007960


	//   ....[22]....
        /*010c*/ 	.word	0x00007980


	//----- nvinfo : EIATTR_MAX_THREADS
	.align		4
.L_4255:
        /*0110*/ 	.byte	0x04, 0x05
        /*0112*/ 	.short	(.L_4257 - .L_4256)
.L_4256:
        /*0114*/ 	.word	0x00000080
        /*0118*/ 	.word	0x00000001
        /*011c*/ 	.word	0x00000001


	//----- nvinfo : EIATTR_CRS_STACK_SIZE
	.align		4
.L_4257:
        /*0120*/ 	.byte	0x04, 0x1e
        /*0122*/ 	.short	(.L_4259 - .L_4258)
.L_4258:
        /*0124*/ 	.word	0x00000000


	//----- nvinfo : EIATTR_CBANK_PARAM_SIZE
	.align		4
.L_4259:
        /*0128*/ 	.byte	0x03, 0x19
        /*012a*/ 	.short	0x002c


	//----- nvinfo : EIATTR_PARAM_CBANK
	.align		4
        /*012c*/ 	.byte	0x04, 0x0a
        /*012e*/ 	.short	(.L_4261 - .L_4260)
	.align		4
.L_4260:
        /*0130*/ 	.word	index@(.nv.constant0._ZN2at6native27unrolled_elementwise_kernelIZZZNS0_16sign_kernel_cudaERNS_18TensorIteratorBaseEENKUlvE_clEvENKUlvE_clEvEUlhE_St5arrayIPcLm2EELi4E23TrivialOffsetCalculatorILi1EjESB_NS0_6memory12LoadWithCastILi1EEENSC_13StoreWithCastILi1EEEEEviT_T0_T2_T3_T4_T5_)
        /*0134*/ 	.short	0x0210
        /*0136*/ 	.short	0x002c


	//----- nvinfo : EIATTR_SW_WAR
	.align		4
.L_4261:
        /*0138*/ 	.byte	0x04, 0x36
        /*013a*/ 	.short	(.L_4263 - .L_4262)
.L_4262:
        /*013c*/ 	.word	0x00000008
.L_4263:


//--------------------- .nv.info._ZN2at6native18elementwise_kernelILi128ELi4EZNS0_22gpu_kernel_impl_nocastIZZZNS0_16sign_kernel_cudaERNS_18TensorIteratorBaseEENKUlvE_clEvENKUlvE_clEvEUlhE_EEvS4_RKT_EUliE_EEviT1_ --------------------------
	.section	.nv.info._ZN2at6native18elementwise_kernelILi128ELi4EZNS0_22gpu_kernel_impl_nocastIZZZNS0_16sign_kernel_cudaERNS_18TensorIteratorBaseEENKUlvE_clEvENKUlvE_clEvEUlhE_EEvS4_RKT_EUliE_EEviT1_,"",@"SHT_CUDA_INFO"
	.sectionflags	@""
	.align	4


	//----- nvinfo : EIATTR_CUDA_API_VERSION
	.align		4
        /*0000*/ 	.byte	0x04, 0x37
        /*0002*/ 	.short	(.L_4265 - .L_4264)
.L_4264:
        /*0004*/ 	.word	0x00000082


	//----- nvinfo : EIATTR_KPARAM_INFO
	.align		4
.L_4265:
        /*0008*/ 	.byte	0x04, 0x17
        /*000a*/ 	.short	(.L_4267 - .L_4266)
.L_4266:
        /*000c*/ 	.word	0x00000000
        /*0010*/ 	.short	0x0001
        /*0012*/ 	.short	0x0008
        /*0014*/ 	.byte	0x00, 0xf0, 0x61, 0x08


	//----- nvinfo : EIATTR_KPARAM_INFO
	.align		4
.L_4267:
        /*0018*/ 	.byte	0x04, 0x17
        /*001a*/ 	.short	(.L_4269 - .L_4268)
.L_4268:
        /*001c*/ 	.word	0x00000000
        /*0020*/ 	.short	0x0000
        /*0022*/ 	.short	0x0000
        /*0024*/ 	.byte	0x00, 0xf0, 0x11, 0x00


	//----- nvinfo : EIATTR_SPARSE_MMA_MASK
	.align		4
.L_4269:
        /*0028*/ 	.byte	0x03, 0x50
        /*002a*/ 	.short	0x0000


	//----- nvinfo : EIATTR_MAXREG_COUNT
	.align		4
        /*002c*/ 	.byte	0x03, 0x1b
        /*002e*/ 	.short	0x0080


	//----- nvinfo : EIATTR_MERCURY_ISA_VERSION
	.align		4
        /*0030*/ 	.byte	0x03, 0x5f
        /*0032*/ 	.short	0x0101


	//----- nvinfo : EIATTR_EXIT_INSTR_OFFSETS
	.align		4
        /*0034*/ 	.byte	0x04, 0x1c
        /*0036*/ 	.short	(.L_4271 - .L_4270)


	//   ....[0]....
.L_4270:
        /*0038*/ 	.word	0x00003bc0


	//   ....[1]....
        /*003c*/ 	.word	0x00004f50


	//----- nvinfo : EIATTR_MAX_THREADS
	.align		4
.L_4271:
        /*0040*/ 	.byte	0x04, 0x05
        /*0042*/ 	.short	(.L_4273 - .L_4272)
.L_4272:
        /*0044*/ 	.word	0x00000080
        /*0048*/ 	.word	0x00000001
        /*004c*/ 	.word	0x00000001


	//----- nvinfo : EIATTR_CRS_STACK_SIZE
	.align		4
.L_4273:
        /*0050*/ 	.byte	0x04, 0x1e
        /*0052*/ 	.short	(.L_4275 - .L_4274)
.L_4274:
        /*0054*/ 	.word	0x00000000


	//----- nvinfo : EIATTR_CBANK_PARAM_SIZE
	.align		4
.L_4275:
        /*0058*/ 	.byte	0x03, 0x19
        /*005a*/ 	.short	0x0220


	//----- nvinfo : EIATTR_PARAM_CBANK
	.align		4
        /*005c*/ 	.byte	0x04, 0x0a
        /*005e*/ 	.short	(.L_4277 - .L_4276)
	.align		4
.L_4276:
        /*0060*/ 	.word	index@(.nv.constant0._ZN2at6native18elementwise_kernelILi128ELi4EZNS0_22gpu_kernel_impl_nocastIZZZNS0_16sign_kernel_cudaERNS_18TensorIteratorBaseEENKUlvE_clEvENKUlvE_clEvEUlhE_EEvS4_RKT_EUliE_EEviT1_)
        /*0064*/ 	.short	0x0210
        /*0066*/ 	.short	0x0220


	//----- nvinfo : EIATTR_SW_WAR
	.align		4
.L_4277:
        /*0068*/ 	.byte	0x04, 0x36
        /*006a*/ 	.short	(.L_4279 - .L_4278)
.L_4278:
        /*006c*/ 	.word	0x00000008
.L_4279:


//--------------------- .nv.info._ZN2at6native27unrolled_elementwise_kernelIZZZNS0_16sign_kernel_cudaERNS_18TensorIteratorBaseEENKUlvE_clEvENKUlvE_clEvEUlhE_St5arrayIPcLm2EELi4E23TrivialOffsetCalculatorILi1EjESB_NS0_6memory15LoadWithoutCastENSC_16StoreWithoutCastEEEviT_T0_T2_T3_T4_T5_ --------------------------
	.section	.nv.info._ZN2at6native27unrolled_elementwise_kernelIZZZNS0_16sign_kernel_cudaERNS_18TensorIteratorBaseEENKUlvE_clEvENKUlvE_clEvEUlhE_St5arrayIPcLm2EELi4E23TrivialOffsetCalculatorILi1EjESB_NS0_6memory15LoadWithoutCastENSC_16StoreWithoutCastEEEviT_T0_T2_T3_T4_T5_,"",@"SHT_CUDA_INFO"
	.sectionflags	@""
	.align	4


	//----- nvinfo : EIATTR_CUDA_API_VERSION
	.align		4
        /*0000*/ 	.byte	0x04, 0x37
        /*0002*/ 	.short	(.L_4281 - .L_4280)
.L_4280:
        /*0004*/ 	.word	0x00000082


	//----- nvinfo : EIATTR_KPARAM_INFO
	.align		4
.L_4281:
        /*0008*/ 	.byte	0x04, 0x17
        /*000a*/ 	.short	(.L_4283 - .L_4282)
.L_4282:
        /*000c*/ 	.word	0x00000000
        /*0010*/ 	.short	0x0006
        /*0012*/ 	.short	0x001b
        /*0014*/ 	.byte	0x00, 0xf0, 0x05, 0x00


	//----- nvinfo : EIATTR_KPARAM_INFO
	.align		4
.L_4283:
        /*0018*/ 	.byte	0x04, 0x17
        /*001a*/ 	.short	(.L_4285 - .L_4284)
.L_4284:
        /*001c*/ 	.word	0x00000000
        /*0020*/ 	.short	0x0005
        /*0022*/ 	.short	0x001a
        /*0024*/ 	.byte	0x00, 0xf0, 0x05, 0x00


	//----- nvinfo : EIATTR_KPARAM_INFO
	.align		4
.L_4285:
        /*0028*/ 	.byte	0x04, 0x17
        /*002a*/ 	.short	(.L_4287 - .L_4286)
.L_4286:
        /*002c*/ 	.word	0x00000000
        /*0030*/ 	.short	0x0004
        /*0032*/ 	.short	0x0019
        /*0034*/ 	.byte	0x00, 0xf0, 0x05, 0x00


	//----- nvinfo : EIATTR_KPARAM_INFO
	.align		4
.L_4287:
        /*0038*/ 	.byte	0x04, 0x17
        /*003a*/ 	.short	(.L_4289 - .L_4288)
.L_4288:
        /*003c*/ 	.word	0x00000000
        /*0040*/ 	.short	0x0003
        /*0042*/ 	.short	0x0018
        /*0044*/ 	.byte	0x00, 0xf0, 0x05, 0x00


	//----- nvinfo : EIATTR_KPARAM_INFO
	.align		4
.L_4289:
        /*0048*/ 	.byte	0x04, 0x17
        /*004a*/ 	.short	(.L_4291 - .L_4290)
.L_4290:
        /*004c*/ 	.word	0x00000000
        /*0050*/ 	.short	0x0002
        /*0052*/ 	.short	0x0008
        /*0054*/ 	.byte	0x00, 0xf0, 0x41, 0x00


	//----- nvinfo : EIATTR_KPARAM_INFO
	.align		4
.L_4291:
        /*0058*/ 	.byte	0x04, 0x17
        /*005a*/ 	.short	(.L_4293 - .L_4292)
.L_4292:
        /*005c*/ 	.word	0x00000000
        /*0060*/ 	.short	0x0001
        /*0062*/ 	.short	0x0004
        /*0064*/ 	.byte	0x00, 0xf0, 0x05, 0x00


	//----- nvinfo : EIATTR_KPARAM_INFO
	.align		4
.L_4293:
        /*0068*/ 	.byte	0x04, 0x17
        /*006a*/ 	.short	(.L_4295 - .L_4294)
.L_4294:
        /*006c*/ 	.word	0x00000000
        /*0070*/ 	.short	0x0000
        /*0072*/ 	.short	0x0000
        /*0074*/ 	.byte	0x00, 0xf0, 0x11, 0x00


	//----- nvinfo : EIATTR_SPARSE_MMA_MASK
	.align		4
.L_4295:
        /*0078*/ 	.byte	0x03, 0x50
        /*007a*/ 	.short	0x0000


	//----- nvinfo : EIATTR_MAXREG_COUNT
	.align		4
        /*007c*/ 	.byte	0x03, 0x1b
        /*007e*/ 	.short	0x00ff


	//----- nvinfo : EIATTR_MERCURY_ISA_VERSION
	.align		4
        /*0080*/ 	.byte	0x03, 0x5f
        /*0082*/ 	.short	0x0101


	//----- nvinfo : EIATTR_EXIT_INSTR_OFFSETS
	.align		4
        /*0084*/ 	.byte	0x04, 0x1c
        /*0086*/ 	.short	(.L_4297 - .L_4296)


	//   ....[0]....
.L_4296:
        /*0088*/ 	.word	0x00000470


	//   ....[1]....
        /*008c*/ 	.word	0x00000510


	//----- nvinfo : EIATTR_MAX_THREADS
	.align		4
.L_4297:
        /*0090*/ 	.byte	0x04, 0x05
        /*0092*/ 	.short	(.L_4299 - .L_4298)
.L_4298:
        /*0094*/ 	.word	0x00000080
        /*0098*/ 	.word	0x00000001
        /*009c*/ 	.word	0x00000001


	//----- nvinfo : EIATTR_CRS_STACK_SIZE
	.align		4
.L_4299:
        /*00a0*/ 	.byte	0x04, 0x1e
        /*00a2*/ 	.short	(.L_4301 - .L_4300)
.L_4300:
        /*00a4*/ 	.word	0x00000000


	//----- nvinfo : EIATTR_CBANK_PARAM_SIZE
	.align		4
.L_4301:
        /*00a8*/ 	.byte	0x03, 0x19
        /*00aa*/ 	.short	0x001c


	//----- nvinfo : EIATTR_PARAM_CBANK
	.align		4
        /*00ac*/ 	.byte	0x04, 0x0a
        /*00ae*/ 	.short	(.L_4303 - .L_4302)
	.align		4
.L_4302:
        /*00b0*/ 	.word	index@(.nv.constant0._ZN2at6native27unrolled_elementwise_kernelIZZZNS0_16sign_kernel_cudaERNS_18TensorIteratorBaseEENKUlvE_clEvENKUlvE_clEvEUlhE_St5arrayIPcLm2EELi4E23TrivialOffsetCalculatorILi1EjESB_NS0_6memory15LoadWithoutCastENSC_16StoreWithoutCastEEEviT_T0_T2_T3_T4_T5_)
        /*00b4*/ 	.short	0x0210
        /*00b6*/ 	.short	0x001c


	//----- nvinfo : EIATTR_SW_WAR
	.align		4
.L_4303:
        /*00b8*/ 	.byte	0x04, 0x36
        /*00ba*/ 	.short	(.L_4305 - .L_4304)
.L_4304:
        /*00bc*/ 	.word	0x00000008
.L_4305:


//--------------------- .nv.info._ZN2at6native29vectorized_elementwise_kernelILi2EZZZNS0_16sign_kernel_cudaERNS_18TensorIteratorBaseEENKUlvE_clEvENKUlvE_clEvEUlhE_St5arrayIPcLm2EEEEviT0_T1_ --------------------------
	.section	.nv.info._ZN2at6native29vectorized_elementwise_kernelILi2EZZZNS0_16sign_kernel_cudaERNS_18TensorIteratorBaseEENKUlvE_clEvENKUlvE_clEvEUlhE_St5arrayIPcLm2EEEEviT0_T1_,"",@"SHT_CUDA_INFO"
	.sectionflags	@""
	.align	4


	//----- nvinfo : EIATTR_CUDA_API_VERSION
	.align		4
        /*0000*/ 	.byte	0x04, 0x37
        /*0002*/ 	.short	(.L_4307 - .L_4306)
.L_4306:
        /*0004*/ 	.word	0x00000082


	//----- nvinfo : EIATTR_KPARAM_INFO
	.align		4
.L_4307:
        /*0008*/ 	.byte	0x04, 0x17
        /*000a*/ 	.short	(.L_4309 - .L_4308)
.L_4308:
        /*000c*/ 	.word	0x00000000
        /*0010*/ 	.short	0x0002
        /*0012*/ 	.short	0x0008
        /*0014*/ 	.byte	0x00, 0xf0, 0x41, 0x00


	//----- nvinfo : EIATTR_KPARAM_INFO
	.align		4
.L_4309:
        /*0018*/ 	.byte	0x04, 0x17
        /*001a*/ 	.short	(.L_4311 - .L_4310)
.L_4310:
        /*001c*/ 	.word	0x00000000
        /*0020*/ 	.short	0x0001
        /*0022*/ 	.short	0x0004
        /*0024*/ 	.byte	0x00, 0xf0, 0x05, 0x00


	//----- nvinfo : EIATTR_KPARAM_INFO
	.align		4
.L_4311:
        /*0028*/ 	.byte	0x04, 0x17
        /*002a*/ 	.short	(.L_4313 - .L_4312)
.L_4312:
        /*002c*/ 	.word	0x00000000
        /*0030*/ 	.short	0x0000
        /*0032*/ 	.short	0x0000
        /*0034*/ 	.byte	0x00, 0xf0, 0x11, 0x00


	//----- nvinfo : EIATTR_SPARSE_MMA_MASK
	.align		4
.L_4313:
        /*0038*/ 	.byte	0x03, 0x50
        /*003a*/ 	.short	0x0000


	//----- nvinfo : EIATTR_MAXREG_COUNT
	.align		4
        /*003c*/ 	.byte	0x03, 0x1b
        /*003e*/ 	.short	0x00ff


	//----- nvinfo : EIATTR_MERCURY_ISA_VERSION
	.align		4
        /*0040*/ 	.byte	0x03, 0x5f
        /*0042*/ 	.short	0x0101


	//----- nvinfo : EIATTR_EXIT_INSTR_OFFSETS
	.align		4
        /*0044*/ 	.byte	0x04, 0x1c
        /*0046*/ 	.short	(.L_4315 - .L_4314)


	//   ....[0]....
.L_4314:
        /*0048*/ 	.word	0x00000390


	//   ....[1]....
        /*004c*/ 	.word	0x00000cd0


	//   ....[2]....
        /*0050*/ 	.word	0x00000d30


	//----- nvinfo : EIATTR_MAX_THREADS
	.align		4
.L_4315:
        /*0054*/ 	.byte	0x04, 0x05
        /*0056*/ 	.short	(.L_4317 - .L_4316)
.L_4316:
        /*0058*/ 	.word	0x00000080
        /*005c*/ 	.word	0x00000001
        /*0060*/ 	.word	0x00000001


	//----- nvinfo : EIATTR_CRS_STACK_SIZE
	.align		4
.L_4317:
        /*0064*/ 	.byte	0x04, 0x1e
        /*0066*/ 	.short	(.L_4319 - .L_4318)
.L_4318:
        /*0068*/ 	.word	0x00000000


	//----- nvinfo : EIATTR_CBANK_PARAM_SIZE
	.align		4
.L_4319:
        /*006c*/ 	.byte	0x03, 0x19
        /*006e*/ 	.short	0x0018


	//----- nvinfo : EIATTR_PARAM_CBANK
	.align		4
        /*0070*/ 	.byte	0x04, 0x0a
        /*0072*/ 	.short	(.L_4321 - .L_4320)
	.align		4
.L_4320:
        /*0074*/ 	.word	index@(.nv.constant0._ZN2at6native29vectorized_elementwise_kernelILi2EZZZNS0_16sign_kernel_cudaERNS_18TensorIteratorBaseEENKUlvE_clEvENKUlvE_clEvEUlhE_St5arrayIPcLm2EEEEviT0_T1_)
        /*0078*/ 	.short	0x0210
        /*007a*/ 	.short	0x0018


	//----- nvinfo : EIATTR_SW_WAR
	.align		4
.L_4321:
        /*007c*/ 	.byte	0x04, 0x36
        /*007e*/ 	.short	(.L_4323 - .L_4322)
.L_4322:
        /*0080*/ 	.word	0x00000008
.L_4323:


//--------------------- .nv.info._ZN2at6native29vectorized_elementwise_kernelILi4EZZZNS0_16sign_kernel_cudaERNS_18TensorIteratorBaseEENKUlvE_clEvENKUlvE_clEvEUlhE_St5arrayIPcLm2EEEEviT0_T1_ --------------------------
	.section	.nv.info._ZN2at6native29vectorized_elementwise_kernelILi4EZZZNS0_16sign_kernel_cudaERNS_18TensorIteratorBaseEENKUlvE_clEvENKUlvE_clEvEUlhE_St5arrayIPcLm2EEEEviT0_T1_,"",@"SHT_CUDA_INFO"
	.sectionflags	@""
	.align	4


	//----- nvinfo : EIATTR_CUDA_API_VERSION
	.align		4
        /*0000*/ 	.byte	0x04, 0x37
        /*0002*/ 	.short	(.L_4325 - .L_4324)
.L_4324:
        /*0004*/ 	.word	0x00000082


	//----- nvinfo : EIATTR_KPARAM_INFO
	.align		4
.L_4325:
        /*0008*/ 	.byte	0x04, 0x17
        /*000a*/ 	.short	(.L_4327 - .L_4326)
.L_4326:
        /*000c*/ 	.word	0x00000000
        /*0010*/ 	.short	0x0002
        /*0012*/ 	.short	0x0008
        /*0014*/ 	.byte	0x00, 0xf0, 0x41, 0x00


	//----- nvinfo : EIATTR_KPARAM_INFO
	.align		4
.L_4327:
        /*0018*/ 	.byte	0x04, 0x17
        /*001a*/ 	.short	(.L_4329 - .L_4328)
.L_4328:
        /*001c*/ 	.word	0x00000000
        /*0020*/ 	.short	0x0001
        /*0022*/ 	.short	0x0004
        /*0024*/ 	.byte	0x00, 0xf0, 0x05, 0x00


	//----- nvinfo : EIATTR_KPARAM_INFO
	.align		4
.L_4329:
        /*0028*/ 	.byte	0x04, 0x17
        /*002a*/ 	.short	(.L_4331 - .L_4330)
.L_4330:
        /*002c*/ 	.word	0x00000000
        /*0030*/ 	.short	0x0000
        /*0032*/ 	.short	0x0000
        /*0034*/ 	.byte	0x00, 0xf0, 0x11, 0x00


	//----- nvinfo : EIATTR_SPARSE_MMA_MASK
	.align		4
.L_4331:
        /*0038*/ 	.byte	0x03, 0x50
        /*003a*/ 	.short	0x0000


	//----- nvinfo : EIATTR_MAXREG_COUNT
	.align		4
        /*003c*/ 	.byte	0x03, 0x1b
        /*003e*/ 	.short	0x00ff


	//----- nvinfo : EIATTR_MERCURY_ISA_VERSION
	.align		4
        /*0040*/ 	.byte	0x03, 0x5f
        /*0042*/ 	.short	0x0101


	//----- nvinfo : EIATTR_EXIT_INSTR_OFFSETS
	.align		4
        /*0044*/ 	.byte	0x04, 0x1c
        /*0046*/ 	.short	(.L_4333 - .L_4332)


	//   ....[0]....
.L_4332:
        /*0048*/ 	.word	0x00000370


	//   ....[1]....
        /*004c*/ 	.word	0x00000cb0


	//   ....[2]....
        /*0050*/ 	.word	0x00000d10


	//----- nvinfo : EIATTR_MAX_THREADS
	.align		4
.L_4333:
        /*0054*/ 	.byte	0x04, 0x05
        /*0056*/ 	.short	(.L_4335 - .L_4334)
.L_4334:
        /*0058*/ 	.word	0x00000080
        /*005c*/ 	.word	0x00000001
        /*0060*/ 	.word	0x00000001


	//----- nvinfo : EIATTR_CRS_STACK_SIZE
	.align		4
.L_4335:
        /*0064*/ 	.byte	0x04, 0x1e
        /*0066*/ 	.short	(.L_4337 - .L_4336)
.L_4336:
        /*0068*/ 	.word	0x00000000


	//----- nvinfo : EIATTR_CBANK_PARAM_SIZE
	.align		4
.L_4337:
        /*006c*/ 	.byte	0x03, 0x19
        /*006e*/ 	.short	0x0018


	//----- nvinfo : EIATTR_PARAM_CBANK
	.align		4
        /*0070*/ 	.byte	0x04, 0x0a
        /*0072*/ 	.short	(.L_4339 - .L_4338)
	.align		4
.L_4338:
        /*0074*/ 	.word	index@(.nv.constant0._ZN2at6native29vectorized_elementwise_kernelILi4EZZZNS0_16sign_kernel_cudaERNS_18TensorIteratorBaseEENKUlvE_clEvENKUlvE_clEvEUlhE_St5arrayIPcLm2EEEEviT0_T1_)
        /*0078*/ 	.short	0x0210
        /*007a*/ 	.short	0x0018


	//----- nvinfo : EIATTR_SW_WAR
	.align		4
.L_4339:
        /*007c*/ 	.byte	0x04, 0x36
        /*007e*/ 	.short	(.L_4341 - .L_4340)
.L_4340:
        /*0080*/ 	.word	0x00000008
.L_4341:


//--------------------- .nv.info._ZN2at6native29vectorized_elementwise_kernelILi8EZZZNS0_16sign_kernel_cudaERNS_18TensorIteratorBaseEENKUlvE_clEvENKUlvE_clEvEUlhE_St5arrayIPcLm2EEEEviT0_T1_ --------------------------
	.section	.nv.info._ZN2at6native29vectorized_elementwise_kernelILi8EZZZNS0_16sign_kernel_cudaERNS_18TensorIteratorBaseEENKUlvE_clEvENKUlvE_clEvEUlhE_St5arrayIPcLm2EEEEviT0_T1_,"",@"SHT_CUDA_INFO"
	.sectionflags	@""
	.align	4


	//----- nvinfo : EIATTR_CUDA_API_VERSION
	.align		4
        /*0000*/ 	.byte	0x04, 0x37
        /*0002*/ 	.short	(.L_4343 - .L_4342)
.L_4342:
        /*0004*/ 	.word	0x00000082


	//----- nvinfo : EIATTR_KPARAM_INFO
	.align		4
.L_4343:
        /*0008*/ 	.byte	0x04, 0x17
        /*000a*/ 	.short	(.L_4345 - .L_4344)
.L_4344:
        /*000c*/ 	.word	0x00000000
        /*0010*/ 	.short	0x0002
        /*0012*/ 	.short	0x0008
        /*0014*/ 	.byte	0x00, 0xf0, 0x41, 0x00


	//----- nvinfo : EIATTR_KPARAM_INFO
	.align		4
.L_4345:
        /*0018*/ 	.byte	0x04, 0x17
        /*001a*/ 	.short	(.L_4347 - .L_4346)
.L_4346:
        /*001c*/ 	.word	0x00000000
        /*0020*/ 	.short	0x0001
        /*0022*/ 	.short	0x0004
        /*0024*/ 	.byte	0x00, 0xf0, 0x05, 0x00


	//----- nvinfo : EIATTR_KPARAM_INFO
	.align		4
.L_4347:
        /*0028*/ 	.byte	0x04, 0x17
        /*002a*/ 	.short	(.L_4349 - .L_4348)
.L_4348:
        /*002c*/ 	.word	0x00000000
        /*0030*/ 	.short	0x0000
        /*0032*/ 	.short	0x0000
        /*0034*/ 	.byte	0x00, 0xf0, 0x11, 0x00


	//----- nvinfo : EIATTR_SPARSE_MMA_MASK
	.align		4
.L_4349:
        /*0038*/ 	.byte	0x03, 0x50
        /*003a*/ 	.short	0x0000


	//----- nvinfo : EIATTR_MAXREG_COUNT
	.align		4
        /*003c*/ 	.byte	0x03, 0x1b
        /*003e*/ 	.short	0x00ff


	//----- nvinfo : EIATTR_MERCURY_ISA_VERSION
	.align		4
        /*0040*/ 	.byte	0x03, 0x5f
        /*0042*/ 	.short	0x0101


	//----- nvinfo : EIATTR_EXIT_INSTR_OFFSETS
	.align		4
        /*0044*/ 	.byte	0x04, 0x1c
        /*0046*/ 	.short	(.L_4351 - .L_4350)


	//   ....[0]....
.L_4350:
        /*0048*/ 	.word	0x00000410


	//   ....[1]....
        /*004c*/ 	.word	0x00000d50


	//   ....[2]....
        /*0050*/ 	.word	0x00000db0


	//----- nvinfo : EIATTR_MAX_THREADS
	.align		4
.L_4351:
        /*0054*/ 	.byte	0x04, 0x05
        /*0056*/ 	.short	(.L_4353 - .L_4352)
.L_4352:
        /*0058*/ 	.word	0x00000080
        /*005c*/ 	.word	0x00000001
        /*0060*/ 	.word	0x00000001


	//----- nvinfo : EIATTR_CRS_STACK_SIZE
	.align		4
.L_4353:
        /*0064*/ 	.byte	0x04, 0x1e
        /*0066*/ 	.short	(.L_4355 - .L_4354)
.L_4354:
        /*0068*/ 	.word	0x00000000


	//----- nvinfo : EIATTR_CBANK_PARAM_SIZE
	.align		4
.L_4355:
        /*006c*/ 	.byte	0x03, 0x19
        /*006e*/ 	.short	0x0018


	//----- nvinfo : EIATTR_PARAM_CBANK
	.align		4
        /*0070*/ 	.byte	0x04, 0x0a
        /*0072*/ 	.short	(.L_4357 - .L_4356)
	.align		4
.L_4356:
        /*0074*/ 	.word	index@(.nv.constant0._ZN2at6native29vectorized_elementwise_kernelILi8EZZZNS0_16sign_kernel_cudaERNS_18TensorIteratorBaseEENKUlvE_clEvENKUlvE_clEvEUlhE_St5arrayIPcLm2EEEEviT0_T1_)
        /*0078*/ 	.short	0x0210
        /*007a*/ 	.short	0x0018


	//----- nvinfo : EIATTR_SW_WAR
	.align		4
.L_4357:
        /*007c*/ 	.byte	0x04, 0x36
        /*007e*/ 	.short	(.L_4359 - .L_4358)
.L_4358:
        /*0080*/ 	.word	0x00000008
.L_4359:


//--------------------- .nv.info._ZN2at6native18elementwise_kernelILi128ELi4EZNS0_15gpu_kernel_implIZNS0_16sign_kernel_cudaERNS_18TensorIteratorBaseEEUlbE_EEvS4_RKT_EUliE_EEviT1_ --------------------------
	.section	.nv.info._ZN2at6native18elementwise_kernelILi128ELi4EZNS0_15gpu_kernel_implIZNS0_16sign_kernel_cudaERNS_18TensorIteratorBaseEEUlbE_EEvS4_RKT_EUliE_EEviT1_,"",@"SHT_CUDA_INFO"
	.sectionflags	@""
	.align	4


	//----- nvinfo : EIATTR_CUDA_API_VERSION
	.align		4
        /*0000*/ 	.byte	0x04, 0x37
        /*0002*/ 	.short	(.L_4361 - .L_4360)
.L_4360:
        /*0004*/ 	.word	0x00000082


	//----- nvinfo : EIATTR_KPARAM_INFO
	.align		4
.L_4361:
        /*0008*/ 	.byte	0x04, 0x17
        /*000a*/ 	.short	(.L_4363 - .L_4362)
.L_4362:
        /*000c*/ 	.word	0x00000000
        /*0010*/ 	.short	0x0001
        /*0012*/ 	.short	0x0008
        /*0014*/ 	.byte	0x00, 0xf0, 0x61, 0x08


	//----- nvinfo : EIATTR_KPARAM_INFO
	.align		4
.L_4363:
        /*0018*/ 	.byte	0x04, 0x17
        /*001a*/ 	.short	(.L_4365 - .L_4364)
.L_4364:
        /*001c*/ 	.word	0x00000000
        /*0020*/ 	.short	0x0000
        /*0022*/ 	.short	0x0000
        /*0024*/ 	.byte	0x00, 0xf0, 0x11, 0x00


	//----- nvinfo : EIATTR_SPARSE_MMA_MASK
	.align		4
.L_4365:
        /*0028*/ 	.byte	0x03, 0x50
        /*002a*/ 	.short	0x0000


	//----- nvinfo : EIATTR_MAXREG_COUNT
	.align		4
        /*002c*/ 	.byte	0x03, 0x1b
        /*002e*/ 	.short	0x0080


	//----- nvinfo : EIATTR_EXTERNS
	.align		4
        /*0030*/ 	.byte	0x04, 0x0f
        /*0032*/ 	.short	(.L_4367 - .L_4366)


	//   ....[0]....
	.align		4
.L_4366:
        /*0034*/ 	.word	index@(__assertfail)


	//----- nvinfo : EIATTR_MERCURY_ISA_VERSION
	.align		4
.L_4367:
        /*0038*/ 	.byte	0x03, 0x5f
        /*003a*/ 	.short	0x0101


	//----- nvinfo : EIATTR_SYSCALL_OFFSETS
	.align		4
        /*003c*/ 	.byte	0x04, 0x46
        /*003e*/ 	.short	(.L_4369 - .L_4368)


	//   ....[0]....
.L_4368:
        /*0040*/ 	.word	0x00002250


	//   ....[1]....
        /*0044*/ 	.word	0x000030b0


	//   ....[2]....
        /*0048*/ 	.word	0x00005330


	//   ....[3]....
        /*004c*/ 	.word	0x00006190


	//   ....[4]....
        /*0050*/ 	.word	0x00008400


	//   ....[5]....
        /*0054*/ 	.word	0x00009260


	//   ....[6]....
        /*0058*/ 	.word	0x0000b4c0


	//   ....[7]....
        /*005c*/ 	.word	0x0000c320


	//----- nvinfo : EIATTR_EXIT_INSTR_OFFSETS
	.align		4
.L_4369:
        /*0060*/ 	.byte	0x04, 0x1c
        /*0062*/ 	.short	(.L_4371 - .L_4370)


	//   ....[0]....
.L_4370:
        /*0064*/ 	.word	0x00009300


	//   ....[1]....
        /*0068*/ 	.word	0x0000b630


	//   ....[2]....
        /*006c*/ 	.word	0x0000b650


	//   ....[3]....
        /*0070*/ 	.word	0x0000b6e0


	//   ....[4]....
        /*0074*/ 	.word	0x0000b700


	//   ....[5]....
        /*0078*/ 	.word	0x0000b720


	//   ....[6]....
        /*007c*/ 	.word	0x0000b7b0


	//   ....[7]....
        /*0080*/ 	.word	0x0000b7f0


	//   ....[8]....
        /*0084*/ 	.word	0x0000b890


	//   ....[9]....
        /*0088*/ 	.word	0x0000b8e0


	//   ....[10]....
        /*008c*/ 	.word	0x0000b910


	//   ....[11]....
        /*0090*/ 	.word	0x0000b9b0


	//   ....[12]....
        /*0094*/ 	.word	0x0000b9f0


	//   ....[13]....
        /*0098*/ 	.word	0x0000bb80


	//   ....[14]....
        /*009c*/ 	.word	0x0000bce0


	//   ....[15]....
        /*00a0*/ 	.word	0x0000bd20


	//   ....[16]....
        /*00a4*/ 	.word	0x0000bdc0


	//   ....[17]....
        /*00a8*/ 	.word	0x0000bf40


	//   ....[18]....
        /*00ac*/ 	.word	0x0000c0c0


	//   ....[19]....
        /*00b0*/ 	.word	0x0000c220


	//   ....[20]....
        /*00b4*/ 	.word	0x0000c330


	//   ....[21]....
        /*00b8*/ 	.word	0x0000c360


	//   ....[22]....
        /*00bc*/ 	.word	0x0000c380


	//----- nvinfo : EIATTR_MAX_THREADS
	.align		4
.L_4371:
        /*00c0*/ 	.byte	0x04, 0x05
        /*00c2*/ 	.short	(.L_4373 - .L_4372)
.L_4372:
        /*00c4*/ 	.word	0x00000080
        /*00c8*/ 	.word	0x00000001
        /*00cc*/ 	.word	0x00000001


	//----- nvinfo : EIATTR_CRS_STACK_SIZE
	.align		4
.L_4373:
        /*00d0*/ 	.byte	0x04, 0x1e
        /*00d2*/ 	.short	(.L_4375 - .L_4374)
.L_4374:
        /*00d4*/ 	.word	0x00000000


	//----- nvinfo : EIATTR_CBANK_PARAM_SIZE
	.align		4
.L_4375:
        /*00d8*/ 	.byte	0x03, 0x19
        /*00da*/ 	.short	0x0220


	//----- nvinfo : EIATTR_PARAM_CBANK
	.align		4
        /*00dc*/ 	.byte	0x04, 0x0a
        /*00de*/ 	.short	(.L_4377 - .L_4376)
	.align		4
.L_4376:
        /*00e0*/ 	.word	index@(.nv.constant0._ZN2at6native18elementwise_kernelILi128ELi4EZNS0_15gpu_kernel_implIZNS0_16sign_kernel_cudaERNS_18TensorIteratorBaseEEUlbE_EEvS4_RKT_EUliE_EEviT1_)
        /*00e4*/ 	.short	0x0210
        /*00e6*/ 	.short	0x0220


	//----- nvinfo : EIATTR_SW_WAR
	.align		4
.L_4377:
        /*00e8*/ 	.byte	0x04, 0x36
        /*00ea*/ 	.short	(.L_4379 - .L_4378)
.L_4378:
        /*00ec*/ 	.word	0x00000008
.L_4379:


//--------------------- .nv.info._ZN2at6native27unrolled_elementwise_kernelIZNS0_16sign_kernel_cudaERNS_18TensorIteratorBaseEEUlbE_St5arrayIPcLm2EELi4E23TrivialOffsetCalculatorILi1EjES9_NS0_6memory12LoadWithCastILi1EEENSA_13StoreWithCastILi1EEEEEviT_T0_T2_T3_T4_T5_ --------------------------
	.section	.nv.info._ZN2at6native27unrolled_elementwise_kernelIZNS0_16sign_kernel_cudaERNS_18TensorIteratorBaseEEUlbE_St5arrayIPcLm2EELi4E23TrivialOffsetCalculatorILi1EjES9_NS0_6memory12LoadWithCastILi1EEENSA_13StoreWithCastILi1EEEEEviT_T0_T2_T3_T4_T5_,"",@"SHT_CUDA_INFO"
	.sectionflags	@""
	.align	4


	//----- nvinfo : EIATTR_CUDA_API_VERSION
	.align		4
        /*0000*/ 	.byte	0x04, 0x37
        /*0002*/ 	.short	(.L_4381 - .L_4380)
.L_4380:
        /*0004*/ 	.word	0x00000082


	//----- nvinfo : EIATTR_KPARAM_INFO
	.align		4
.L_4381:
        /*0008*/ 	.byte	0x04, 0x17
        /*000a*/ 	.short	(.L_4383 - .L_4382)
.L_4382:
        /*000c*/ 	.word	0x00000000
        /*0010*/ 	.short	0x0006
        /*0012*/ 	.short	0x0024
        /*0014*/ 	.byte	0x00, 0xf0, 0x21, 0x00


	//----- nvinfo : EIATTR_KPARAM_INFO
	.align		4
.L_4383:
        /*0018*/ 	.byte	0x04, 0x17
        /*001a*/ 	.short	(.L_4385 - .L_4384)
.L_4384:
        /*001c*/ 	.word	0x00000000
        /*0020*/ 	.short	0x0005
        /*0022*/ 	.short	0x001c
        /*0024*/ 	.byte	0x00, 0xf0, 0x21, 0x00


	//----- nvinfo : EIATTR_KPARAM_INFO
	.align		4
.L_4385:
        /*0028*/ 	.byte	0x04, 0x17
        /*002a*/ 	.short	(.L_4387 - .L_4386)
.L_4386:
        /*002c*/ 	.word	0x00000000
        /*0030*/ 	.short	0x0004
        /*0032*/ 	.short	0x0019
        /*0034*/ 	.byte	0x00, 0xf0, 0x05, 0x00


	//----- nvinfo : EIATTR_KPARAM_INFO
	.align		4
.L_4387:
        /*0038*/ 	.byte	0x04, 0x17
        /*003a*/ 	.short	(.L_4389 - .L_4388)
.L_4388:
        /*003c*/ 	.word	0x00000000
        /*0040*/ 	.short	0x0003
        /*0042*/ 	.short	0x0018
        /*0044*/ 	.byte	0x00, 0xf0, 0x05, 0x00


	//----- nvinfo : EIATTR_KPARAM_INFO
	.align		4
.L_4389:
        /*0048*/ 	.byte	0x04, 0x17
        /*004a*/ 	.short	(.L_4391 - .L_4390)
.L_4390:
        /*004c*/ 	.word	0x00000000
        /*0050*/ 	.short	0x0002
        /*0052*/ 	.short	0x0008
        /*0054*/ 	.byte	0x00, 0xf0, 0x41, 0x00


	//----- nvinfo : EIATTR_KPARAM_INFO
	.align		4
.L_4391:
        /*0058*/ 	.byte	0x04, 0x17
        /*005a*/ 	.short	(.L_4393 - .L_4392)
.L_4392:
        /*005c*/ 	.word	0x00000000
        /*0060*/ 	.short	0x0001
        /*0062*/ 	.short	0x0004
        /*0064*/ 	.byte	0x00, 0xf0, 0x05, 0x00


	//----- nvinfo : EIATTR_KPARAM_INFO
	.align		4
.L_4393:
        /*0068*/ 	.byte	0x04, 0x17
        /*006a*/ 	.short	(.L_4395 - .L_4394)
.L_4394:
        /*006c*/ 	.word	0x00000000
        /*0070*/ 	.short	0x0000
        /*0072*/ 	.short	0x0000
        /*0074*/ 	.byte	0x00, 0xf0, 0x11, 0x00


	//----- nvinfo : EIATTR_SPARSE_MMA_MASK
	.align		4
.L_4395:
        /*0078*/ 	.byte	0x03, 0x50
        /*007a*/ 	.short	0x0000


	//----- nvinfo : EIATTR_MAXREG_COUNT
	.align		4
        /*007c*/ 	.byte	0x03, 0x1b
        /*007e*/ 	.short	0x00ff


	//----- nvinfo : EIATTR_EXTERNS
	.align		4
        /*0080*/ 	.byte	0x04, 0x0f
        /*0082*/ 	.short	(.L_4397 - .L_4396)


	//   ....[0]....
	.align		4
.L_4396:
        /*0084*/ 	.word	index@(__assertfail)


	//----- nvinfo : EIATTR_MERCURY_ISA_VERSION
	.align		4
.L_4397:
        /*0088*/ 	.byte	0x03, 0x5f
        /*008a*/ 	.short	0x0101


	//----- nvinfo : EIATTR_SYSCALL_OFFSETS
	.align		4
        /*008c*/ 	.byte	0x04, 0x46
        /*008e*/ 	.short	(.L_4399 - .L_4398)


	//   ....[0]....
.L_4398:
        /*0090*/ 	.word	0x00000f80


	//   ....[1]....
        /*0094*/ 	.word	0x00001f40


	//   ....[2]....
        /*0098*/ 	.word	0x00002f10


	//   ....[3]....
        /*009c*/ 	.word	0x00003eb0


	//   ....[4]....
        /*00a0*/ 	.word	0x00004e00


	//   ....[5]....
        /*00a4*/ 	.word	0x00005d00


	//   ....[6]....
        /*00a8*/ 	.word	0x00006bf0


	//   ....[7]....
        /*00ac*/ 	.word	0x00007ae0


	//----- nvinfo : EIATTR_EXIT_INSTR_OFFSETS
	.align		4
.L_4399:
        /*00b0*/ 	.byte	0x04, 0x1c
        /*00b2*/ 	.short	(.L_4401 - .L_4400)


	//   ....[0]....
.L_4400:
        /*00b4*/ 	.word	0x00006ca0


	//   ....[1]....
        /*00b8*/ 	.word	0x00006dd0


	//   ....[2]....
        /*00bc*/ 	.word	0x00006df0


	//   ....[3]....
        /*00c0*/ 	.word	0x00006e90


	//   ....[4]....
        /*00c4*/ 	.word	0x00006ec0


	//   ....[5]....
        /*00c8*/ 	.word	0x00006ee0


	//   ....[6]....
        /*00cc*/ 	.word	0x00006f70


	//   ....[7]....
        /*00d0*/ 	.word	0x00006fb0


	//   ....[8]....
        /*00d4*/ 	.word	0x00007050


	//   ....[9]....
        /*00d8*/ 	.word	0x000070a0


	//   ....[10]....
        /*00dc*/ 	.word	0x000070d0


	//   ....[11]....
        /*00e0*/ 	.word	0x00007170


	//   ....[12]....
        /*00e4*/ 	.word	0x000071b0


	//   ....[13]....
        /*00e8*/ 	.word	0x00007340


	//   ....[14]....
        /*00ec*/ 	.word	0x000074a0


	//   ....[15]....
        /*00f0*/ 	.word	0x000074e0


	//   ....[16]....
        /*00f4*/ 	.word	0x00007580


	//   ....[17]....
        /*00f8*/ 	.word	0x00007700


	//   ....[18]....
        /*00fc*/ 	.word	0x00007880


	//   ....[19]....
        /*0100*/ 	.word	0x000079e0


	//   ....[20]....
        /*0104*/ 	.word	0x00007af0


	//   ....[21]....
        /*0108*/ 	.word	0x00007b30


	//   ....[22]....
        /*010c*/ 	.word	0x00007b60


	//----- nvinfo : EIATTR_MAX_THREADS
	.align		4
.L_4401:
        /*0110*/ 	.byte	0x04, 0x05
        /*0112*/ 	.short	(.L_4403 - .L_4402)
.L_4402:
        /*0114*/ 	.word	0x00000080
        /*0118*/ 	.word	0x00000001
        /*011c*/ 	.word	0x00000001


	//----- nvinfo : EIATTR_CRS_STACK_SIZE
	.align		4
.L_4403:
        /*0120*/ 	.byte	0x04, 0x1e
        /*0122*/ 	.short	(.L_4405 - .L_4404)
.L_4404:
        /*0124*/ 	.word	0x00000000


	//----- nvinfo : EIATTR_CBANK_PARAM_SIZE
	.align		4
.L_4405:
        /*0128*/ 	.byte	0x03, 0x19
        /*012a*/ 	.short	0x002c


	//----- nvinfo : EIATTR_PARAM_CBANK
	.align		4
        /*012c*/ 	.byte	0x04, 0x0a
        /*012e*/ 	.short	(.L_4407 - .L_4406)
	.align		4
.L_4406:
        /*0130*/ 	.word	index@(.nv.constant0._ZN2at6native27unrolled_elementwise_kernelIZNS0_16sign_kernel_cudaERNS_18TensorIteratorBaseEEUlbE_St5arrayIPcLm2EELi4E23TrivialOffsetCalculatorILi1EjES9_NS0_6memory12LoadWithCastILi1EEENSA_13StoreWithCastILi1EEEEEviT_T0_T2_T3_T4_T5_)
        /*0134*/ 	.short	0x0210
        /*0136*/ 	.short	0x002c


	//----- nvinfo : EIATTR_SW_WAR
	.align		4
.L_4407:
        /*0138*/ 	.byte	0x04, 0x36
        /*013a*/ 	.short	(.L_4409 - .L_4408)
.L_4408:
        /*013c*/ 	.word	0x00000008
.L_4409:


//--------------------- .nv.info._ZN2at6native18elementwise_kernelILi128ELi4EZNS0_22gpu_kernel_impl_nocastIZNS0_16sign_kernel_cudaERNS_18TensorIteratorBaseEEUlbE_EEvS4_RKT_EUliE_EEviT1_ --------------------------
	.section	.nv.info._ZN2at6native18elementwise_kernelILi128ELi4EZNS0_22gpu_kernel_impl_nocastIZNS0_16sign_kernel_cudaERNS_18TensorIteratorBaseEEUlbE_EEvS4_RKT_EUliE_EEviT1_,"",@"SHT_CUDA_INFO"
	.sectionflags	@""
	.align	4


	//----- nvinfo : EIATTR_CUDA_API_VERSION
	.align		4
        /*0000*/ 	.byte	0x04, 0x37
        /*0002*/ 	.short	(.L_4411 - .L_4410)
.L_4410:
        /*0004*/ 	.word	0x00000082


	//----- nvinfo : EIATTR_KPARAM_INFO
	.align		4
.L_4411:
        /*0008*/ 	.byte	0x04, 0x17
        /*000a*/ 	.short	(.L_4413 - .L_4412)
.L_4412:
        /*000c*/ 	.word	0x00000000
        /*0010*/ 	.short	0x0001
        /*0012*/ 	.short	0x0008
        /*0014*/ 	.byte	0x00, 0xf0, 0x61, 0x08


	//----- nvinfo : EIATTR_KPARAM_INFO
	.align		4
.L_4413:
        /*0018*/ 	.byte	0x04, 0x17
        /*001a*/ 	.short	(.L_4415 - .L_4414)
.L_4414:
        /*001c*/ 	.word	0x00000000
        /*0020*/ 	.short	0x0000
        /*0022*/ 	.short	0x0000
        /*0024*/ 	.byte	0x00, 0xf0, 0x11, 0x00


	//----- nvinfo : EIATTR_SPARSE_MMA_MASK
	.align		4
.L_4415:
        /*0028*/ 	.byte	0x03, 0x50
        /*002a*/ 	.short	0x0000


	//----- nvinfo : EIATTR_MAXREG_COUNT
	.align		4
        /*002c*/ 	.byte	0x03, 0x1b
        /*002e*/ 	.short	0x0080


	//----- nvinfo : EIATTR_MERCURY_ISA_VERSION
	.align		4
        /*0030*/ 	.byte	0x03, 0x5f
        /*0032*/ 	.short	0x0101


	//----- nvinfo : EIATTR_EXIT_INSTR_OFFSETS
	.align		4
        /*0034*/ 	.byte	0x04, 0x1c
        /*0036*/ 	.short	(.L_4417 - .L_4416)


	//   ....[0]....
.L_4416:
        /*0038*/ 	.word	0x00003bc0


	//   ....[1]....
        /*003c*/ 	.word	0x00004f50


	//----- nvinfo : EIATTR_MAX_THREADS
	.align		4
.L_4417:
        /*0040*/ 	.byte	0x04, 0x05
        /*0042*/ 	.short	(.L_4419 - .L_4418)
.L_4418:
        /*0044*/ 	.word	0x00000080
        /*0048*/ 	.word	0x00000001
        /*004c*/ 	.word	0x00000001


	//----- nvinfo : EIATTR_CRS_STACK_SIZE
	.align		4
.L_4419:
        /*0050*/ 	.byte	0x04, 0x1e
        /*0052*/ 	.short	(.L_4421 - .L_4420)
.L_4420:
        /*0054*/ 	.word	0x00000000


	//----- nvinfo : EIATTR_CBANK_PARAM_SIZE
	.align		4
.L_4421:
        /*0058*/ 	.byte	0x03, 0x19
        /*005a*/ 	.short	0x0220


	//----- nvinfo : EIATTR_PARAM_CBANK
	.align		4
        /*005c*/ 	.byte	0x04, 0x0a
        /*005e*/ 	.short	(.L_4423 - .L_4422)
	.align		4
.L_4422:
        /*0060*/ 	.word	index@(.nv.constant0._ZN2at6native18elementwise_kernelILi128ELi4EZNS0_22gpu_kernel_impl_nocastIZNS0_16sign_kernel_cudaERNS_18TensorIteratorBaseEEUlbE_EEvS4_RKT_EUliE_EEviT1_)
        /*0064*/ 	.short	0x0210
        /*0066*/ 	.short	0x0220


	//----- nvinfo : EIATTR_SW_WAR
	.align		4
.L_4423:
        /*0068*/ 	.byte	0x04, 0x36
        /*006a*/ 	.short	(.L_4425 - .L_4424)
.L_4424:
        /*006c*/ 	.word	0x00000008
.L_4425:


//--------------------- .nv.info._ZN2at6native27unrolled_elementwise_kernelIZNS0_16sign_kernel_cudaERNS_18TensorIteratorBaseEEUlbE_St5arrayIPcLm2EELi4E23TrivialOffsetCalculatorILi1EjES9_NS0_6memory15LoadWithoutCastENSA_16StoreWithoutCastEEEviT_T0_T2_T3_T4_T5_ --------------------------
	.section	.nv.info._ZN2at6native27unrolled_elementwise_kernelIZNS0_16sign_kernel_cudaERNS_18TensorIteratorBaseEEUlbE_St5arrayIPcLm2EELi4E23TrivialOffsetCalculatorILi1EjES9_NS0_6memory15LoadWithoutCastENSA_16StoreWithoutCastEEEviT_T0_T2_T3_T4_T5_,"",@"SHT_CUDA_INFO"
	.sectionflags	@""
	.align	4


	//----- nvinfo : EIATTR_CUDA_API_VERSION
	.align		4
        /*0000*/ 	.byte	0x04, 0x37
        /*0002*/ 	.short	(.L_4427 - .L_4426)
.L_4426:
        /*0004*/ 	.word	0x00000082


	//----- nvinfo : EIATTR_KPARAM_INFO
	.align		4
.L_4427:
        /*0008*/ 	.byte	0x04, 0x17
        /*000a*/ 	.short	(.L_4429 - .L_4428)
.L_4428:
        /*000c*/ 	.word	0x00000000
        /*0010*/ 	.short	0x0006
        /*0012*/ 	.short	0x001b
        /*0014*/ 	.byte	0x00, 0xf0, 0x05, 0x00


	//----- nvinfo : EIATTR_KPARAM_INFO
	.align		4
.L_4429:
        /*0018*/ 	.byte	0x04, 0x17
        /*001a*/ 	.short	(.L_4431 - .L_4430)
.L_4430:
        /*001c*/ 	.word	0x00000000
        /*0020*/ 	.short	0x0005
        /*0022*/ 	.short	0x001a
        /*0024*/ 	.byte	0x00, 0xf0, 0x05, 0x00


	//----- nvinfo : EIATTR_KPARAM_INFO
	.align		4
.L_4431:
        /*0028*/ 	.byte	0x04, 0x17
        /*002a*/ 	.short	(.L_4433 - .L_4432)
.L_4432:
        /*002c*/ 	.word	0x00000000
        /*0030*/ 	.short	0x0004
        /*0032*/ 	.short	0x0019
        /*0034*/ 	.byte	0x00, 0xf0, 0x05, 0x00


	//----- nvinfo : EIATTR_KPARAM_INFO
	.align		4
.L_4433:
        /*0038*/ 	.byte	0x04, 0x17
        /*003a*/ 	.short	(.L_4435 - .L_4434)
.L_4434:
        /*003c*/ 	.word	0x00000000
        /*0040*/ 	.short	0x0003
        /*0042*/ 	.short	0x0018
        /*0044*/ 	.byte	0x00, 0xf0, 0x05, 0x00


	//----- nvinfo : EIATTR_KPARAM_INFO
	.align		4
.L_4435:
        /*0048*/ 	.byte	0x04, 0x17
        /*004a*/ 	.short	(.L_4437 - .L_4436)
.L_4436:
        /*004c*/ 	.word	0x00000000
        /*0050*/ 	.short	0x0002
        /*0052*/ 	.short	0x0008
        /*0054*/ 	.byte	0x00, 0xf0, 0x41, 0x00


	//----- nvinfo : EIATTR_KPARAM_INFO
	.align		4
.L_4437:
        /*0058*/ 	.byte	0x04, 0x17
        /*005a*/ 	.short	(.L_4439 - .L_4438)
.L_4438:
        /*005c*/ 	.word	0x00000000
        /*0060*/ 	.short	0x0001
        /*0062*/ 	.short	0x0004
        /*0064*/ 	.byte	0x00, 0xf0, 0x05, 0x00


	//----- nvinfo : EIATTR_KPARAM_INFO
	.align		4
.L_4439:
        /*0068*/ 	.byte	0x04, 0x17
        /*006a*/ 	.short	(.L_4441 - .L_4440)
.L_4440:
        /*006c*/ 	.word	0x00000000
        /*0070*/ 	.short	0x0000
        /*0072*/ 	.short	0x0000
        /*0074*/ 	.byte	0x00, 0xf0, 0x11, 0x00


	//----- nvinfo : EIATTR_SPARSE_MMA_MASK
	.align		4
.L_4441:
        /*0078*/ 	.byte	0x03, 0x50
        /*007a*/ 	.short	0x0000


	//----- nvinfo : EIATTR_MAXREG_COUNT
	.align		4
        /*007c*/ 	.byte	0x03, 0x1b
        /*007e*/ 	.short	0x00ff


	//----- nvinfo : EIATTR_MERCURY_ISA_VERSION
	.align		4
        /*0080*/ 	.byte	0x03, 0x5f
        /*0082*/ 	.short	0x0101


	//----- nvinfo : EIATTR_EXIT_INSTR_OFFSETS
	.align		4
        /*0084*/ 	.byte	0x04, 0x1c
        /*0086*/ 	.short	(.L_4443 - .L_4442)


	//   ....[0]....
.L_4442:
        /*0088*/ 	.word	0x00000440


	//   ....[1]....
        /*008c*/ 	.word	0x000004e0


	//----- nvinfo : EIATTR_MAX_THREADS
	.align		4
.L_4443:
        /*0090*/ 	.byte	0x04, 0x05
        /*0092*/ 	.short	(.L_4445 - .L_4444)
.L_4444:
        /*0094*/ 	.word	0x00000080
        /*0098*/ 	.word	0x00000001
        /*009c*/ 	.word	0x00000001


	//----- nvinfo : EIATTR_CRS_STACK_SIZE
	.align		4
.L_4445:
        /*00a0*/ 	.byte	0x04, 0x1e
        /*00a2*/ 	.short	(.L_4447 - .L_4446)
.L_4446:
        /*00a4*/ 	.word	0x00000000


	//----- nvinfo : EIATTR_CBANK_PARAM_SIZE
	.align		4
.L_4447:
        /*00a8*/ 	.byte	0x03, 0x19
        /*00aa*/ 	.short	0x001c


	//----- nvinfo : EIATTR_PARAM_CBANK
	.align		4
        /*00ac*/ 	.byte	0x04, 0x0a
        /*00ae*/ 	.short	(.L_4449 - .L_4448)
	.align		4
.L_4448:
        /*00b0*/ 	.word	index@(.nv.constant0._ZN2at6native27unrolled_elementwise_kernelIZNS0_16sign_kernel_cudaERNS_18TensorIteratorBaseEEUlbE_St5arrayIPcLm2EELi4E23TrivialOffsetCalculatorILi1EjES9_NS0_6memory15LoadWithoutCastENSA_16StoreWithoutCastEEEviT_T0_T2_T3_T4_T5_)
        /*00b4*/ 	.short	0x0210
        /*00b6*/ 	.short	0x001c


	//----- nvinfo : EIATTR_SW_WAR
	.align		4
.L_4449:
        /*00b8*/ 	.byte	0x04, 0x36
        /*00ba*/ 	.short	(.L_4451 - .L_4450)
.L_4450:
        /*00bc*/ 	.word	0x00000008
.L_4451:


//--------------------- .nv.info._ZN2at6native29vectorized_elementwise_kernelILi2EZNS0_16sign_kernel_cudaERNS_18TensorIteratorBaseEEUlbE_St5arrayIPcLm2EEEEviT0_T1_ --------------------------
	.section	.nv.info._ZN2at6native29vectorized_elementwise_kernelILi2EZNS0_16sign_kernel_cudaERNS_18TensorIteratorBaseEEUlbE_St5arrayIPcLm2EEEEviT0_T1_,"",@"SHT_CUDA_INFO"
	.sectionflags	@""
	.align	4


	//----- nvinfo : EIATTR_CUDA_API_VERSION
	.align		4
        /*0000*/ 	.byte	0x04, 0x37
        /*0002*/ 	.short	(.L_4453 - .L_4452)
.L_4452:
        /*0004*/ 	.word	0x00000082


	//----- nvinfo : EIATTR_KPARAM_INFO
	.align		4
.L_4453:
        /*0008*/ 	.byte	0x04, 0x17
        /*000a*/ 	.short	(.L_4455 - .L_4454)
.L_4454:
        /*000c*/ 	.word	0x00000000
        /*0010*/ 	.short	0x0002
        /*0012*/ 	.short	0x0008
        /*0014*/ 	.byte	0x00, 0xf0, 0x41, 0x00


	//----- nvinfo : EIATTR_KPARAM_INFO
	.align		4
.L_4455:
        /*0018*/ 	.byte	0x04, 0x17
        /*001a*/ 	.short	(.L_4457 - .L_4456)
.L_4456:
        /*001c*/ 	.word	0x00000000
        /*0020*/ 	.short	0x0001
        /*0022*/ 	.short	0x0004
        /*0024*/ 	.byte	0x00, 0xf0, 0x05, 0x00


	//----- nvinfo : EIATTR_KPARAM_INFO
	.align		4
.L_4457:
        /*0028*/ 	.byte	0x04, 0x17
        /*002a*/ 	.short	(.L_4459 - .L_4458)
.L_4458:
        /*002c*/ 	.word	0x00000000
        /*0030*/ 	.short	0x0000
        /*0032*/ 	.short	0x0000
        /*0034*/ 	.byte	0x00, 0xf0, 0x11, 0x00


	//----- nvinfo : EIATTR_SPARSE_MMA_MASK
	.align		4
.L_4459:
        /*0038*/ 	.byte	0x03, 0x50
        /*003a*/ 	.short	0x0000


	//----- nvinfo : EIATTR_MAXREG_COUNT
	.align		4
        /*003c*/ 	.byte	0x03, 0x1b
        /*003e*/ 	.short	0x00ff


	//----- nvinfo : EIATTR_MERCURY_ISA_VERSION
	.align		4
        /*0040*/ 	.byte	0x03, 0x5f
        /*0042*/ 	.short	0x0101


	//----- nvinfo : EIATTR_EXIT_INSTR_OFFSETS
	.align		4
        /*0044*/ 	.byte	0x04, 0x1c
        /*0046*/ 	.short	(.L_4461 - .L_4460)


	//   ....[0]....
.L_4460:
        /*0048*/ 	.word	0x00000390


	//   ....[1]....
        /*004c*/ 	.word	0x00000d40


	//   ....[2]....
        /*0050*/ 	.word	0x00000da0


	//----- nvinfo : EIATTR_MAX_THREADS
	.align		4
.L_4461:
        /*0054*/ 	.byte	0x04, 0x05
        /*0056*/ 	.short	(.L_4463 - .L_4462)
.L_4462:
        /*0058*/ 	.word	0x00000080
        /*005c*/ 	.word	0x00000001
        /*0060*/ 	.word	0x00000001


	//----- nvinfo : EIATTR_CRS_STACK_SIZE
	.align		4
.L_4463:
        /*0064*/ 	.byte	0x04, 0x1e
        /*0066*/ 	.short	(.L_4465 - .L_4464)
.L_4464:
        /*0068*/ 	.word	0x00000000


	//----- nvinfo : EIATTR_CBANK_PARAM_SIZE
	.align		4
.L_4465:
        /*006c*/ 	.byte	0x03, 0x19
        /*006e*/ 	.short	0x0018


	//----- nvinfo : EIATTR_PARAM_CBANK
	.align		4
        /*0070*/ 	.byte	0x04, 0x0a
        /*0072*/ 	.short	(.L_4467 - .L_4466)
	.align		4
.L_4466:
        /*0074*/ 	.word	index@(.nv.constant0._ZN2at6native29vectorized_elementwise_kernelILi2EZNS0_16sign_kernel_cudaERNS_18TensorIteratorBaseEEUlbE_St5arrayIPcLm2EEEEviT0_T1_)
        /*0078*/ 	.short	0x0210
        /*007a*/ 	.short	0x0018


	//----- nvinfo : EIATTR_SW_WAR
	.align		4
.L_4467:
        /*007c*/ 	.byte	0x04, 0x36
        /*007e*/ 	.short	(.L_4469 - .L_4468)
.L_4468:
        /*0080*/ 	.word	0x00000008
.L_4469:


//--------------------- .nv.info._ZN2at6native29vectorized_elementwise_kernelILi4EZNS0_16sign_kernel_cudaERNS_18TensorIteratorBaseEEUlbE_St5arrayIPcLm2EEEEviT0_T1_ --------------------------
	.section	.nv.info._ZN2at6native29vectorized_elementwise_kernelILi4EZNS0_16sign_kernel_cudaERNS_18TensorIteratorBaseEEUlbE_St5arrayIPcLm2EEEEviT0_T1_,"",@"SHT_CUDA_INFO"
	.sectionflags	@""
	.align	4


	//----- nvinfo : EIATTR_CUDA_API_VERSION
	.align		4
        /*0000*/ 	.byte	0x04, 0x37
        /*0002*/ 	.short	(.L_4471 - .L_4470)
.L_4470:
        /*0004*/ 	.word	0x00000082


	//----- nvinfo : EIATTR_KPARAM_INFO
	.align		4
.L_4471:
        /*0008*/ 	.byte	0x04, 0x17
        /*000a*/ 	.short	(.L_4473 - .L_4472)
.L_4472:
        /*000c*/ 	.word	0x00000000
        /*0010*/ 	.short	0x0002
        /*0012*/ 	.short	0x0008
        /*0014*/ 	.byte	0x00, 0xf0, 0x41, 0x00


	//----- nvinfo : EIATTR_KPARAM_INFO
	.align		4
.L_4473:
        /*0018*/ 	.byte	0x04, 0x17
        /*001a*/ 	.short	(.L_4475 - .L_4474)
.L_4474:
        /*001c*/ 	.word	0x00000000
        /*0020*/ 	.short	0x0001
        /*0022*/ 	.short	0x0004
        /*0024*/ 	.byte	0x00, 0xf0, 0x05, 0x00


	//----- nvinfo : EIATTR_KPARAM_INFO
	.align		4
.L_4475:
        /*0028*/ 	.byte	0x04, 0x17
        /*002a*/ 	.short	(.L_4477 - .L_4476)
.L_4476:
        /*002c*/ 	.word	0x00000000
        /*0030*/ 	.short	0x0000
        /*0032*/ 	.short	0x0000
        /*0034*/ 	.byte	0x00, 0xf0, 0x11, 0x00


	//----- nvinfo : EIATTR_SPARSE_MMA_MASK
	.align		4
.L_4477:
        /*0038*/ 	.byte	0x03, 0x50
        /*003a*/ 	.short	0x0000


	//----- nvinfo : EIATTR_MAXREG_COUNT
	.align		4
        /*003c*/ 	.byte	0x03, 0x1b
        /*003e*/ 	.short	0x00ff


	//----- nvinfo : EIATTR_MERCURY_ISA_VERSION
	.align		4
        /*0040*/ 	.byte	0x03, 0x5f
        /*0042*/ 	.short	0x0101


	//----- nvinfo : EIATTR_EXIT_INSTR_OFFSETS
	.align		4
        /*0044*/ 	.byte	0x04, 0x1c
        /*0046*/ 	.short	(.L_4479 - .L_4478)


	//   ....[0]....
.L_4478:
        /*0048*/ 	.word	0x00000370


	//   ....[1]....
        /*004c*/ 	.word	0x00000d20


	//   ....[2]....
        /*0050*/ 	.word	0x00000d80


	//----- nvinfo : EIATTR_MAX_THREADS
	.align		4
.L_4479:
        /*0054*/ 	.byte	0x04, 0x05
        /*0056*/ 	.short	(.L_4481 - .L_4480)
.L_4480:
        /*0058*/ 	.word	0x00000080
        /*005c*/ 	.word	0x00000001
        /*0060*/ 	.word	0x00000001


	//----- nvinfo : EIATTR_CRS_STACK_SIZE
	.align		4
.L_4481:
        /*0064*/ 	.byte	0x04, 0x1e
        /*0066*/ 	.short	(.L_4483 - .L_4482)
.L_4482:
        /*0068*/ 	.word	0x00000000


	//----- nvinfo : EIATTR_CBANK_PARAM_SIZE
	.align		4
.L_4483:
        /*006c*/ 	.byte	0x03, 0x19
        /*006e*/ 	.short	0x0018


	//----- nvinfo : EIATTR_PARAM_CBANK
	.align		4
        /*0070*/ 	.byte	0x04, 0x0a
        /*0072*/ 	.short	(.L_4485 - .L_4484)
	.align		4
.L_4484:
        /*0074*/ 	.word	index@(.nv.constant0._ZN2at6native29vectorized_elementwise_kernelILi4EZNS0_16sign_kernel_cudaERNS_18TensorIteratorBaseEEUlbE_St5arrayIPcLm2EEEEviT0_T1_)
        /*0078*/ 	.short	0x0210
        /*007a*/ 	.short	0x0018


	//----- nvinfo : EIATTR_SW_WAR
	.align		4
.L_4485:
        /*007c*/ 	.byte	0x04, 0x36
        /*007e*/ 	.short	(.L_4487 - .L_4486)
.L_4486:
        /*0080*/ 	.word	0x00000008
.L_4487:


//--------------------- .nv.info._ZN2at6native29vectorized_elementwise_kernelILi8EZNS0_16sign_kernel_cudaERNS_18TensorIteratorBaseEEUlbE_St5arrayIPcLm2EEEEviT0_T1_ --------------------------
	.section	.nv.info._ZN2at6native29vectorized_elementwise_kernelILi8EZNS0_16sign_kernel_cudaERNS_18TensorIteratorBaseEEUlbE_St5arrayIPcLm2EEEEviT0_T1_,"",@"SHT_CUDA_INFO"
	.sectionflags	@""
	.align	4


	//----- nvinfo : EIATTR_CUDA_API_VERSION
	.align		4
        /*0000*/ 	.byte	0x04, 0x37
        /*0002*/ 	.short	(.L_4489 - .L_4488)
.L_4488:
        /*0004*/ 	.word	0x00000082


	//----- nvinfo : EIATTR_KPARAM_INFO
	.align		4
.L_4489:
        /*0008*/ 	.byte	0x04, 0x17
        /*000a*/ 	.short	(.L_4491 - .L_4490)
.L_4490:
        /*000c*/ 	.word	0x00000000
        /*0010*/ 	.short	0x0002
        /*0012*/ 	.short	0x0008
        /*0014*/ 	.byte	0x00, 0xf0, 0x41, 0x00


	//----- nvinfo : EIATTR_KPARAM_INFO
	.align		4
.L_4491:
        /*0018*/ 	.byte	0x04, 0x17
        /*001a*/ 	.short	(.L_4493 - .L_4492)
.L_4492:
        /*001c*/ 	.word	0x00000000
        /*0020*/ 	.short	0x0001
        /*0022*/ 	.short	0x0004
        /*0024*/ 	.byte	0x00, 0xf0, 0x05, 0x00


	//----- nvinfo : EIATTR_KPARAM_INFO
	.align		4
.L_4493:
        /*0028*/ 	.byte	0x04, 0x17
        /*002a*/ 	.short	(.L_4495 - .L_4494)
.L_4494:
        /*002c*/ 	.word	0x00000000
        /*0030*/ 	.short	0x0000
        /*0032*/ 	.short	0x0000
        /*0034*/ 	.byte	0x00, 0xf0, 0x11, 0x00


	//----- nvinfo : EIATTR_SPARSE_MMA_MASK
	.align		4
.L_4495:
        /*0038*/ 	.byte	0x03, 0x50
        /*003a*/ 	.short	0x0000


	//----- nvinfo : EIATTR_MAXREG_COUNT
	.align		4
        /*003c*/ 	.byte	0x03, 0x1b
        /*003e*/ 	.short	0x00ff


	//----- nvinfo : EIATTR_MERCURY_ISA_VERSION
	.align		4
        /*0040*/ 	.byte	0x03, 0x5f
        /*0042*/ 	.short	0x0101


	//----- nvinfo : EIATTR_EXIT_INSTR_OFFSETS
	.align		4
        /*0044*/ 	.byte	0x04, 0x1c
        /*0046*/ 	.short	(.L_4497 - .L_4496)


	//   ....[0]....
.L_4496:
        /*0048*/ 	.word	0x00000410


	//   ....[1]....
        /*004c*/ 	.word	0x00000dc0


	//   ....[2]....
        /*0050*/ 	.word	0x00000e20


	//----- nvinfo : EIATTR_MAX_THREADS
	.align		4
.L_4497:
        /*0054*/ 	.byte	0x04, 0x05
        /*0056*/ 	.short	(.L_4499 - .L_4498)
.L_4498:
        /*0058*/ 	.word	0x00000080
        /*005c*/ 	.word	0x00000001
        /*0060*/ 	.word	0x00000001


	//----- nvinfo : EIATTR_CRS_STACK_SIZE
	.align		4
.L_4499:
        /*0064*/ 	.byte	0x04, 0x1e
        /*0066*/ 	.short	(.L_4501 - .L_4500)
.L_4500:
        /*0068*/ 	.word	0x00000000


	//----- nvinfo : EIATTR_CBANK_PARAM_SIZE
	.align		4
.L_4501:
        /*006c*/ 	.byte	0x03, 0x19
        /*006e*/ 	.short	0x0018


	//----- nvinfo : EIATTR_PARAM_CBANK
	.align		4
        /*0070*/ 	.byte	0x04, 0x0a
        /*0072*/ 	.short	(.L_4503 - .L_4502)
	.align		4
.L_4502:
        /*0074*/ 	.word	index@(.nv.constant0._ZN2at6native29vectorized_elementwise_kernelILi8EZNS0_16sign_kernel_cudaERNS_18TensorIteratorBaseEEUlbE_St5arrayIPcLm2EEEEviT0_T1_)
        /*0078*/ 	.short	0x0210
        /*007a*/ 	.short	0x0018


	//----- nvinfo : EIATTR_SW_WAR
	.align		4
.L_4503:
        /*007c*/ 	.byte	0x04, 0x36
        /*007e*/ 	.short	(.L_4505 - .L_4504)
.L_4504:
        /*0080*/ 	.word	0x00000008
.L_4505:


//--------------------- .nv.info._ZN2at6native18elementwise_kernelILi128ELi4EZNS0_15gpu_kernel_implIZZZNS0_15neg_kernel_cudaERNS_18TensorIteratorBaseEENKUlvE0_clEvENKUlvE7_clEvEUlN3c108BFloat16EE_EEvS4_RKT_EUliE_EEviT1_ --------------------------
	.section	.nv.info._ZN2at6native18elementwise_kernelILi128ELi4EZNS0_15gpu_kernel_implIZZZNS0_15neg_kernel_cudaERNS_18TensorIteratorBaseEENKUlvE0_clEvENKUlvE7_clEvEUlN3c108BFloat16EE_EEvS4_RKT_EUliE_EEviT1_,"",@"SHT_CUDA_INFO"
	.sectionflags	@""
	.align	4


	//----- nvinfo : EIATTR_CUDA_API_VERSION
	.align		4
        /*0000*/ 	.byte	0x04, 0x37
        /*0002*/ 	.short	(.L_4507 - .L_4506)
.L_4506:
        /*0004*/ 	.word	0x00000082


	//----- nvinfo : EIATTR_KPARAM_INFO
	.align		4
.L_4507:
        /*0008*/ 	.byte	0x04, 0x17
        /*000a*/ 	.short	(.L_4509 - .L_4508)
.L_4508:
        /*000c*/ 	.word	0x00000000
        /*0010*/ 	.short	0x0001
        /*0012*/ 	.short	0x0008
        /*0014*/ 	.byte	0x00, 0xf0, 0x61, 0x08


	//----- nvinfo : EIATTR_KPARAM_INFO
	.align		4
.L_4509:
        /*0018*/ 	.byte	0x04, 0x17
        /*001a*/ 	.short	(.L_4511 - .L_4510)
.L_4510:
        /*001c*/ 	.word	0x00000000
        /*0020*/ 	.short	0x0000
        /*0022*/ 	.short	0x0000
        /*0024*/ 	.byte	0x00, 0xf0, 0x11, 0x00


	//----- nvinfo : EIATTR_SPARSE_MMA_MASK
	.align		4
.L_4511:
        /*0028*/ 	.byte	0x03, 0x50
        /*002a*/ 	.short	0x0000


	//----- nvinfo : EIATTR_MAXREG_COUNT
	.align		4
        /*002c*/ 	.byte	0x03, 0x1b
        /*002e*/ 	.short	0x0080


	//----- nvinfo : EIATTR_EXTERNS
	.align		4
        /*0030*/ 	.byte	0x04, 0x0f
        /*0032*/ 	.short	(.L_4513 - .L_4512)


	//   ....[0]....
	.align		4
.L_4512:
        /*0034*/ 	.word	index@(__assertfail)


	//----- nvinfo : EIATTR_MERCURY_ISA_VERSION
	.align		4
.L_4513:
        /*0038*/ 	.byte	0x03, 0x5f
        /*003a*/ 	.short	0x0101


	//----- nvinfo : EIATTR_SYSCALL_OFFSETS
	.align		4
        /*003c*/ 	.byte	0x04, 0x46
        /*003e*/ 	.short	(.L_4515 - .L_4514)


	//   ....[0]....
.L_4514:
        /*0040*/ 	.word	0x000022d0


	//   ....[1]....
        /*0044*/ 	.word	0x00003260


	//   ....[2]....
        /*0048*/ 	.word	0x00005590


	//   ....[3]....
        /*004c*/ 	.word	0x00006520


	//   ....[4]....
        /*0050*/ 	.word	0x00008840


	//   ....[5]....
        /*0054*/ 	.word	0x000097d0


	//   ....[6]....
        /*0058*/ 	.word	0x0000bae0


	//   ....[7]....
        /*005c*/ 	.word	0x0000ca70


	//----- nvinfo : EIATTR_EXIT_INSTR_OFFSETS
	.align		4
.L_4515:
        /*0060*/ 	.byte	0x04, 0x1c
        /*0062*/ 	.short	(.L_4517 - .L_4516)


	//   ....[0]....
.L_4516:
        /*0064*/ 	.word	0x000098a0


	//   ....[1]....
        /*0068*/ 	.word	0x0000bca0


	//   ....[2]....
        /*006c*/ 	.word	0x0000bce0


	//   ....[3]....
        /*0070*/ 	.word	0x0000bd80


	//   ....[4]....
        /*0074*/ 	.word	0x0000bdc0


	//   ....[5]....
        /*0078*/ 	.word	0x0000be00


	//   ....[6]....
        /*007c*/ 	.word	0x0000be90


	//   ....[7]....
        /*0080*/ 	.word	0x0000bed0


	//   ....[8]....
        /*0084*/ 	.word	0x0000bf70


	//   ....[9]....
        /*0088*/ 	.word	0x0000bfc0


	//   ....[10]....
        /*008c*/ 	.word	0x0000c010


	//   ....[11]....
        /*0090*/ 	.word	0x0000c0e0


	//   ....[12]....
        /*0094*/ 	.word	0x0000c140


	//   ....[13]....
        /*0098*/ 	.word	0x0000c2d0


	//   ....[14]....
        /*009c*/ 	.word	0x0000c430


	//   ....[15]....
        /*00a0*/ 	.word	0x0000c450


	//   ....[16]....
        /*00a4*/ 	.word	0x0000c510


	//   ....[17]....
        /*00a8*/ 	.word	0x0000c690


	//   ....[18]....
        /*00ac*/ 	.word	0x0000c810


	//   ....[19]....
        /*00b0*/ 	.word	0x0000c970


	//   ....[20]....
        /*00b4*/ 	.word	0x0000ca80


	//   ....[21]....
        /*00b8*/ 	.word	0x0000cac0


	//   ....[22]....
        /*00bc*/ 	.word	0x0000cb00


	//----- nvinfo : EIATTR_MAX_THREADS
	.align		4
.L_4517:
        /*00c0*/ 	.byte	0x04, 0x05
        /*00c2*/ 	.short	(.L_4519 - .L_4518)
.L_4518:
        /*00c4*/ 	.word	0x00000080
        /*00c8*/ 	.word	0x00000001
        /*00cc*/ 	.word	0x00000001


	//----- nvinfo : EIATTR_CRS_STACK_SIZE
	.align		4
.L_4519:
        /*00d0*/ 	.byte	0x04, 0x1e
        /*00d2*/ 	.short	(.L_4521 - .L_4520)
.L_4520:
        /*00d4*/ 	.word	0x00000000


	//----- nvinfo : EIATTR_CBANK_PARAM_SIZE
	.align		4
.L_4521:
        /*00d8*/ 	.byte	0x03, 0x19
        /*00da*/ 	.short	0x0220


	//----- nvinfo : EIATTR_PARAM_CBANK
	.align		4
        /*00dc*/ 	.byte	0x04, 0x0a
        /*00de*/ 	.short	(.L_4523 - .L_4522)
	.align		4
.L_4522:
        /*00e0*/ 	.word	index@(.nv.constant0._ZN2at6native18elementwise_kernelILi128ELi4EZNS0_15gpu_kernel_implIZZZNS0_15neg_kernel_cudaERNS_18TensorIteratorBaseEENKUlvE0_clEvENKUlvE7_clEvEUlN3c108BFloat16EE_EEvS4_RKT_EUliE_EEviT1_)
        /*00e4*/ 	.short	0x0210
        /*00e6*/ 	.short	0x0220


	//----- nvinfo : EIATTR_SW_WAR
	.align		4
.L_4523:
        /*00e8*/ 	.byte	0x04, 0x36
        /*00ea*/ 	.short	(.L_4525 - .L_4524)
.L_4524:
        /*00ec*/ 	.word	0x00000008
.L_4525:


//--------------------- .nv.info._ZN2at6native27unrolled_elementwise_kernelIZZZNS0_15neg_kernel_cudaERNS_18TensorIteratorBaseEENKUlvE0_clEvENKUlvE7_clEvEUlN3c108BFloat16EE_St5arrayIPcLm2EELi4E23TrivialOffsetCalculatorILi1EjESD_NS0_6memory12LoadWithCastILi1EEENSE_13StoreWithCastILi1EEEEEviT_T0_T2_T3_T4_T5_ --------------------------
	.section	.nv.info._ZN2at6native27unrolled_elementwise_kernelIZZZNS0_15neg_kernel_cudaERNS_18TensorIteratorBaseEENKUlvE0_clEvENKUlvE7_clEvEUlN3c108BFloat16EE_St5arrayIPcLm2EELi4E23TrivialOffsetCalculatorILi1EjESD_NS0_6memory12LoadWithCastILi1EEENSE_13StoreWithCastILi1EEEEEviT_T0_T2_T3_T4_T5_,"",@"SHT_CUDA_INFO"
	.sectionflags	@""
	.align	4


	//----- nvinfo : EIATTR_CUDA_API_VERSION
	.align		4
        /*0000*/ 	.byte	0x04, 0x37
        /*0002*/ 	.short	(.L_4527 - .L_4526)
.L_4526:
        /*0004*/ 	.word	0x00000082


	//----- nvinfo : EIATTR_KPARAM_INFO
	.align		4
.L_4527:
        /*0008*/ 	.byte	0x04, 0x17
        /*000a*/ 	.short	(.L_4529 - .L_4528)
.L_4528:
        /*000c*/ 	.word	0x00000000
        /*0010*/ 	.short	0x0006
        /*0012*/ 	.short	0x0024
        /*0014*/ 	.byte	0x00, 0xf0, 0x21, 0x00


	//----- nvinfo : EIATTR_KPARAM_INFO
	.align		4
.L_4529:
        /*0018*/ 	.byte	0x04, 0x17
        /*001a*/ 	.short	(.L_4531 - .L_4530)
.L_4530:
        /*001c*/ 	.word	0x00000000
        /*0020*/ 	.short	0x0005
        /*0022*/ 	.short	0x001c
        /*0024*/ 	.byte	0x00, 0xf0, 0x21, 0x00


	//----- nvinfo : EIATTR_KPARAM_INFO
	.align		4
.L_4531:
        /*0028*/ 	.byte	0x04, 0x17
        /*002a*/ 	.short	(.L_4533 - .L_4532)
.L_4532:
        /*002c*/ 	.word	0x00000000
        /*0030*/ 	.short	0x0004
        /*0032*/ 	.short	0x0019
        /*0034*/ 	.byte	0x00, 0xf0, 0x05, 0x00


	//----- nvinfo : EIATTR_KPARAM_INFO
	.align		4
.L_4533:
        /*0038*/ 	.byte	0x04, 0x17
        /*003a*/ 	.short	(.L_4535 - .L_4534)
.L_4534:
        /*003c*/ 	.word	0x00000000
        /*0040*/ 	.short	0x0003
        /*0042*/ 	.short	0x0018
        /*0044*/ 	.byte	0x00, 0xf0, 0x05, 0x00


	//----- nvinfo : EIATTR_KPARAM_INFO
	.align		4
.L_4535:
        /*0048*/ 	.byte	0x04, 0x17
        /*004a*/ 	.short	(.L_4537 - .L_4536)
.L_4536:
        /*004c*/ 	.word	0x00000000
        /*0050*/ 	.short	0x0002
        /*0052*/ 	.short	0x0008
        /*0054*/ 	.byte	0x00, 0xf0, 0x41, 0x00


	//----- nvinfo : EIATTR_KPARAM_INFO
	.align		4
.L_4537:
        /*0058*/ 	.byte	0x04, 0x17
        /*005a*/ 	.short	(.L_4539 - .L_4538)
.L_4538:
        /*005c*/ 	.word	0x00000000
        /*0060*/ 	.short	0x0001
        /*0062*/ 	.short	0x0004
        /*0064*/ 	.byte	0x00, 0xf0, 0x05, 0x00


	//----- nvinfo : EIATTR_KPARAM_INFO
	.align		4
.L_4539:
        /*0068*/ 	.byte	0x04, 0x17
        /*006a*/ 	.short	(.L_4541 - .L_4540)
.L_4540:
        /*006c*/ 	.word	0x00000000
        /*0070*/ 	.short	0x0000
        /*0072*/ 	.short	0x0000
        /*0074*/ 	.byte	0x00, 0xf0, 0x11, 0x00


	//----- nvinfo : EIATTR_SPARSE_MMA_MASK
	.align		4
.L_4541:
        /*0078*/ 	.byte	0x03, 0x50
        /*007a*/ 	.short	0x0000


	//----- nvinfo : EIATTR_MAXREG_COUNT
	.align		4
        /*007c*/ 	.byte	0x03, 0x1b
        /*007e*/ 	.short	0x00ff


	//----- nvinfo : EIATTR_EXTERNS
	.align		4
        /*0080*/ 	.byte	0x04, 0x0f
        /*0082*/ 	.short	(.L_4543 - .L_4542)


	//   ....[0]....
	.align		4
.L_4542:
        /*0084*/ 	.word	index@(__assertfail)


	//----- nvinfo : EIATTR_MERCURY_ISA_VERSION
	.align		4
.L_4543:
        /*0088*/ 	.byte	0x03, 0x5f
        /*008a*/ 	.short	0x0101


	//----- nvinfo : EIATTR_SYSCALL_OFFSETS
	.align		4
        /*008c*/ 	.byte	0x04, 0x46
        /*008e*/ 	.short	(.L_4545 - .L_4544)


	//   ....[0]....
.L_4544:
        /*0090*/ 	.word	0x000010e0


	//   ....[1]....
        /*0094*/ 	.word	0x00002220


	//   ....[2]....
        /*0098*/ 	.word	0x00003370


	//   ....[3]....
        /*009c*/ 	.word	0x00004490


	//   ....[4]....
        /*00a0*/ 	.word	0x00005720


	//   ....[5]....
        /*00a4*/ 	.word	0x00006740


	//   ....[6]....
        /*00a8*/ 	.word	0x00007720


	//   ....[7]....
        /*00ac*/ 	.word	0x00008700


	//----- nvinfo : EIATTR_EXIT_INSTR_OFFSETS
	.align		4
.L_4545:
        /*00b0*/ 	.byte	0x04, 0x1c
        /*00b2*/ 	.short	(.L_4547 - .L_4546)


	//   ....[0]....
.L_4546:
        /*00b4*/ 	.word	0x000077e0


	//   ....[1]....
        /*00b8*/ 	.word	0x00007930


	//   ....[2]....
        /*00bc*/ 	.word	0x00007970


	//   ....[3]....
        /*00c0*/ 	.word	0x00007a10


	//   ....[4]....
        /*00c4*/ 	.word	0x00007a50


	//   ....[5]....
        /*00c8*/ 	.word	0x00007a90


	//   ....[6]....
        /*00cc*/ 	.word	0x00007b20


	//   ....[7]....
        /*00d0*/ 	.word	0x00007b60


	//   ....[8]....
        /*00d4*/ 	.word	0x00007c00


	//   ....[9]....
        /*00d8*/ 	.word	0x00007c50


	//   ....[10]....
        /*00dc*/ 	.word	0x00007ca0


	//   ....[11]....
        /*00e0*/ 	.word	0x00007d70


	//   ....[12]....
        /*00e4*/ 	.word	0x00007dd0


	//   ....[13]....
        /*00e8*/ 	.word	0x00007f60


	//   ....[14]....
        /*00ec*/ 	.word	0x000080c0


	//   ....[15]....
        /*00f0*/ 	.word	0x000080e0


	//   ....[16]....
        /*00f4*/ 	.word	0x000081a0


	//   ....[17]....
        /*00f8*/ 	.word	0x00008320


	//   ....[18]....
        /*00fc*/ 	.word	0x000084a0


	//   ....[19]....
        /*0100*/ 	.word	0x00008600


	//   ....[20]....
        /*0104*/ 	.word	0x00008710


	//   ....[21]....
        /*0108*/ 	.word	0x00008750


	//   ....[22]....
        /*010c*/ 	.word	0x00008790


	//----- nvinfo : EIATTR_MAX_THREADS
	.align		4
.L_4547:
        /*0110*/ 	.byte	0x04, 0x05
        /*0112*/ 	.short	(.L_4549 - .L_4548)
.L_4548:
        /*0114*/ 	.word	0x00000080
        /*0118*/ 	.word	0x00000001
        /*011c*/ 	.word	0x00000001


	//----- nvinfo : EIATTR_CRS_STACK_SIZE
	.align		4
.L_4549:
        /*0120*/ 	.byte	0x04, 0x1e
        /*0122*/ 	.short	(.L_4551 - .L_4550)
.L_4550:
        /*0124*/ 	.word	0x00000000


	//----- nvinfo : EIATTR_CBANK_PARAM_SIZE
	.align		4
.L_4551:
        /*0128*/ 	.byte	0x03, 0x19
        /*012a*/ 	.short	0x002c


	//----- nvinfo : EIATTR_PARAM_CBANK
	.align		4
        /*012c*/ 	.byte	0x04, 0x0a
        /*012e*/ 	.short	(.L_4553 - .L_4552)
	.align		4
.L_4552:
        /*0130*/ 	.word	index@(.nv.constant0._ZN2at6native27unrolled_elementwise_kernelIZZZNS0_15neg_kernel_cudaERNS_18TensorIteratorBaseEENKUlvE0_clEvENKUlvE7_clEvEUlN3c108BFloat16EE_St5arrayIPcLm2EELi4E23TrivialOffsetCalculatorILi1EjESD_NS0_6memory12LoadWithCastILi1EEENSE_13StoreWithCastILi1EEEEEviT_T0_T2_T3_T4_T5_)
        /*0134*/ 	.short	0x0210
        /*0136*/ 	.short	0x002c


	//----- nvinfo : EIATTR_SW_WAR
	.align		4
.L_4553:
        /*0138*/ 	.byte	0x04, 0x36
        /*013a*/ 	.short	(.L_4555 - .L_4554)
.L_4554:
        /*013c*/ 	.word	0x00000008
.L_4555:


//--------------------- .nv.info._ZN2at6native18elementwise_kernelILi128ELi4EZNS0_22gpu_kernel_impl_nocastIZZZNS0_15neg_kernel_cudaERNS_18TensorIteratorBaseEENKUlvE0_clEvENKUlvE7_clEvEUlN3c108BFloat16EE_EEvS4_RKT_EUliE_EEviT1_ --------------------------
	.section	.nv.info._ZN2at6native18elementwise_kernelILi128ELi4EZNS0_22gpu_kernel_impl_nocastIZZZNS0_15neg_kernel_cudaERNS_18TensorIteratorBaseEENKUlvE0_clEvENKUlvE7_clEvEUlN3c108BFloat16EE_EEvS4_RKT_EUliE_EEviT1_,"",@"SHT_CUDA_INFO"
	.sectionflags	@""
	.align	4


	//----- nvinfo : EIATTR_CUDA_API_VERSION
	.align		4
        /*0000*/ 	.byte	0x04, 0x37
        /*0002*/ 	.short	(.L_4557 - .L_4556)
.L_4556:
        /*0004*/ 	.word	0x00000082


	//----- nvinfo : EIATTR_KPARAM_INFO
	.align		4
.L_4557:
        /*0008*/ 	.byte	0x04, 0x17
        /*000a*/ 	.short	(.L_4559 - .L_4558)
.L_4558:
        /*000c*/ 	.word	0x00000000
        /*0010*/ 	.short	0x0001
        /*0012*/ 	.short	0x0008
        /*0014*/ 	.byte	0x00, 0xf0, 0x61, 0x08


	//----- nvinfo : EIATTR_KPARAM_INFO
	.align		4
.L_4559:
        /*0018*/ 	.byte	0x04, 0x17
        /*001a*/ 	.short	(.L_4561 - .L_4560)
.L_4560:
        /*001c*/ 	.word	0x00000000
        /*0020*/ 	.short	0x0000
        /*0022*/ 	.short	0x0000
        /*0024*/ 	.byte	0x00, 0xf0, 0x11, 0x00


	//----- nvinfo : EIATTR_SPARSE_MMA_MASK
	.align		4
.L_4561:
        /*0028*/ 	.byte	0x03, 0x50
        /*002a*/ 	.short	0x0000


	//----- nvinfo : EIATTR_MAXREG_COUNT
	.align		4
        /*002c*/ 	.byte	0x03, 0x1b
        /*002e*/ 	.short	0x0080


	//----- nvinfo : EIATTR_MERCURY_ISA_VERSION
	.align		4
        /*0030*/ 	.byte	0x03, 0x5f
        /*0032*/ 	.short	0x0101


	//----- nvinfo : EIATTR_EXIT_INSTR_OFFSETS
	.align		4
        /*0034*/ 	.byte	0x04, 0x1c
        /*0036*/ 	.short	(.L_4563 - .L_4562)


	//   ....[0]....
.L_4562:
        /*0038*/ 	.word	0x00003bf0


	//   ....[1]....
        /*003c*/ 	.word	0x00004f90


	//----- nvinfo : EIATTR_MAX_THREADS
	.align		4
.L_4563:
        /*0040*/ 	.byte	0x04, 0x05
        /*0042*/ 	.short	(.L_4565 - .L_4564)
.L_4564:
        /*0044*/ 	.word	0x00000080
        /*0048*/ 	.word	0x00000001
        /*004c*/ 	.word	0x00000001


	//----- nvinfo : EIATTR_CRS_STACK_SIZE
	.align		4
.L_4565:
        /*0050*/ 	.byte	0x04, 0x1e
        /*0052*/ 	.short	(.L_4567 - .L_4566)
.L_4566:
        /*0054*/ 	.word	0x00000000


	//----- nvinfo : EIATTR_CBANK_PARAM_SIZE
	.align		4
.L_4567:
        /*0058*/ 	.byte	0x03, 0x19
        /*005a*/ 	.short	0x0220


	//----- nvinfo : EIATTR_PARAM_CBANK
	.align		4
        /*005c*/ 	.byte	0x04, 0x0a
        /*005e*/ 	.short	(.L_4569 - .L_4568)
	.align		4
.L_4568:
        /*0060*/ 	.word	index@(.nv.constant0._ZN2at6native18elementwise_kernelILi128ELi4EZNS0_22gpu_kernel_impl_nocastIZZZNS0_15neg_kernel_cudaERNS_18TensorIteratorBaseEENKUlvE0_clEvENKUlvE7_clEvEUlN3c108BFloat16EE_EEvS4_RKT_EUliE_EEviT1_)
        /*0064*/ 	.short	0x0210
        /*0066*/ 	.short	0x0220


	//----- nvinfo : EIATTR_SW_WAR
	.align		4
.L_4569:
        /*0068*/ 	.byte	0x04, 0x36
        /*006a*/ 	.short	(.L_4571 - .L_4570)
.L_4570:
        /*006c*/ 	.word	0x00000008
.L_4571:


//--------------------- .nv.info._ZN2at6native27unrolled_elementwise_kernelIZZZNS0_15neg_kernel_cudaERNS_18TensorIteratorBaseEENKUlvE0_clEvENKUlvE7_clEvEUlN3c108BFloat16EE_St5arrayIPcLm2EELi4E23TrivialOffsetCalculatorILi1EjESD_NS0_6memory15LoadWithoutCastENSE_16StoreWithoutCastEEEviT_T0_T2_T3_T4_T5_ --------------------------
	.section	.nv.info._ZN2at6native27unrolled_elementwise_kernelIZZZNS0_15neg_kernel_cudaERNS_18TensorIteratorBaseEENKUlvE0_clEvENKUlvE7_clEvEUlN3c108BFloat16EE_St5arrayIPcLm2EELi4E23TrivialOffsetCalculatorILi1EjESD_NS0_6memory15LoadWithoutCastENSE_16StoreWithoutCastEEEviT_T0_T2_T3_T4_T5_,"",@"SHT_CUDA_INFO"
	.sectionflags	@""
	.align	4


	//----- nvinfo : EIATTR_CUDA_API_VERSION
	.align		4
        /*0000*/ 	.byte	0x04, 0x37
        /*0002*/ 	.short	(.L_4573 - .L_4572)
.L_4572:
        /*0004*/ 	.word	0x00000082


	//----- nvinfo : EIATTR_KPARAM_INFO
	.align		4
.L_4573:
        /*0008*/ 	.byte	0x04, 0x17
        /*000a*/ 	.short	(.L_4575 - .L_4574)
.L_4574:
        /*000c*/ 	.word	0x00000000
        /*0010*/ 	.short	0x0006
        /*0012*/ 	.short	0x001b
        /*0014*/ 	.byte	0x00, 0xf0, 0x05, 0x00


	//----- nvinfo : EIATTR_KPARAM_INFO
	.align		4
.L_4575:
        /*0018*/ 	.byte	0x04, 0x17
        /*001a*/ 	.short	(.L_4577 - .L_4576)
.L_4576:
        /*001c*/ 	.word	0x00000000
        /*0020*/ 	.short	0x0005
        /*0022*/ 	.short	0x001a
        /*0024*/ 	.byte	0x00, 0xf0, 0x05, 0x00


	//----- nvinfo : EIATTR_KPARAM_INFO
	.align		4
.L_4577:
        /*0028*/ 	.byte	0x04, 0x17
        /*002a*/ 	.short	(.L_4579 - .L_4578)
.L_4578:
        /*002c*/ 	.word	0x00000000
        /*0030*/ 	.short	0x0004
        /*0032*/ 	.short	0x0019
        /*0034*/ 	.byte	0x00, 0xf0, 0x05, 0x00


	//----- nvinfo : EIATTR_KPARAM_INFO
	.align		4
.L_4579:
        /*0038*/ 	.byte	0x04, 0x17
        /*003a*/ 	.short	(.L_4581 - .L_4580)
.L_4580:
        /*003c*/ 	.word	0x00000000
        /*0040*/ 	.short	0x0003
        /*0042*/ 	.short	0x0018
        /*0044*/ 	.byte	0x00, 0xf0, 0x05, 0x00


	//----- nvinfo : EIATTR_KPARAM_INFO
	.align		4
.L_4581:
        /*0048*/ 	.byte	0x04, 0x17
        /*004a*/ 	.short	(.L_4583 - .L_4582)
.L_4582:
        /*004c*/ 	.word	0x00000000
        /*0050*/ 	.short	0x0002
        /*0052*/ 	.short	0x0008
        /*0054*/ 	.byte	0x00, 0xf0, 0x41, 0x00


	//----- nvinfo : EIATTR_KPARAM_INFO
	.align		4
.L_4583:
        /*0058*/ 	.byte	0x04, 0x17
        /*005a*/ 	.short	(.L_4585 - .L_4584)
.L_4584:
        /*005c*/ 	.word	0x00000000
        /*0060*/ 	.short	0x0001
        /*0062*/ 	.short	0x0004
        /*0064*/ 	.byte	0x00, 0xf0, 0x05, 0x00


	//----- nvinfo : EIATTR_KPARAM_INFO
	.align		4
.L_4585:
        /*0068*/ 	.byte	0x04, 0x17
        /*006a*/ 	.short	(.L_4587 - .L_4586)
.L_4586:
        /*006c*/ 	.word	0x00000000
        /*0070*/ 	.short	0x0000
        /*0072*/ 	.short	0x0000
        /*0074*/ 	.byte	0x00, 0xf0, 0x11, 0x00


	//----- nvinfo : EIATTR_SPARSE_MMA_MASK
	.align		4
.L_4587:
        /*0078*/ 	.byte	0x03, 0x50
        /*007a*/ 	.short	0x0000


	//----- nvinfo : EIATTR_MAXREG_COUNT
	.align		4
        /*007c*/ 	.byte	0x03, 0x1b
        /*007e*/ 	.short	0x00ff


	//----- nvinfo : EIATTR_MERCURY_ISA_VERSION
	.align		4
        /*0080*/ 	.byte	0x03, 0x5f
        /*0082*/ 	.short	0x0101


	//----- nvinfo : EIATTR_EXIT_INSTR_OFFSETS
	.align		4
        /*0084*/ 	.byte	0x04, 0x1c
        /*0086*/ 	.short	(.L_4589 - .L_4588)


	//   ....[0]....
.L_4588:
        /*0088*/ 	.word	0x00000460


	//   ....[1]....
        /*008c*/ 	.word	0x000004e0


	//----- nvinfo : EIATTR_MAX_THREADS
	.align		4
.L_4589:
        /*0090*/ 	.byte	0x04, 0x05
        /*0092*/ 	.short	(.L_4591 - .L_4590)
.L_4590:
        /*0094*/ 	.word	0x00000080
        /*0098*/ 	.word	0x00000001
        /*009c*/ 	.word	0x00000001


	//----- nvinfo : EIATTR_CRS_STACK_SIZE
	.align		4
.L_4591:
        /*00a0*/ 	.byte	0x04, 0x1e
        /*00a2*/ 	.short	(.L_4593 - .L_4592)
.L_4592:
        /*00a4*/ 	.word	0x00000000


	//----- nvinfo : EIATTR_CBANK_PARAM_SIZE
	.align		4
.L_4593:
        /*00a8*/ 	.byte	0x03, 0x19
        /*00aa*/ 	.short	0x001c


	//----- nvinfo : EIATTR_PARAM_CBANK
	.align		4
        /*00ac*/ 	.byte	0x04, 0x0a
        /*00ae*/ 	.short	(.L_4595 - .L_4594)
	.align		4
.L_4594:
        /*00b0*/ 	.word	index@(.nv.constant0._ZN2at6native27unrolled_elementwise_kernelIZZZNS0_15neg_kernel_cudaERNS_18TensorIteratorBaseEENKUlvE0_clEvENKUlvE7_clEvEUlN3c108BFloat16EE_St5arrayIPcLm2EELi4E23TrivialOffsetCalculatorILi1EjESD_NS0_6memory15LoadWithoutCastENSE_16StoreWithoutCastEEEviT_T0_T2_T3_T4_T5_)
        /*00b4*/ 	.short	0x0210
        /*00b6*/ 	.short	0x001c


	//----- nvinfo : EIATTR_SW_WAR
	.align		4
.L_4595:
        /*00b8*/ 	.byte	0x04, 0x36
        /*00ba*/ 	.short	(.L_4597 - .L_4596)
.L_4596:
        /*00bc*/ 	.word	0x00000008
.L_4597:


//--------------------- .nv.info._ZN2at6native29vectorized_elementwise_kernelILi2EZZZNS0_15neg_kernel_cudaERNS_18TensorIteratorBaseEENKUlvE0_clEvENKUlvE7_clEvEUlN3c108BFloat16EE_St5arrayIPcLm2EEEEviT0_T1_ --------------------------
	.section	.nv.info._ZN2at6native29vectorized_elementwise_kernelILi2EZZZNS0_15neg_kernel_cudaERNS_18TensorIteratorBaseEENKUlvE0_clEvENKUlvE7_clEvEUlN3c108BFloat16EE_St5arrayIPcLm2EEEEviT0_T1_,"",@"SHT_CUDA_INFO"
	.sectionflags	@""
	.align	4


	//----- nvinfo : EIATTR_CUDA_API_VERSION
	.align		4
        /*0000*/ 	.byte	0x04, 0x37
        /*0002*/ 	.short	(.L_4599 - .L_4598)
.L_4598:
        /*0004*/ 	.word	0x00000082


	//----- nvinfo : EIATTR_KPARAM_INFO
	.align		4
.L_4599:
        /*0008*/ 	.byte	0x04, 0x17
        /*000a*/ 	.short	(.L_4601 - .L_4600)
.L_4600:
        /*000c*/ 	.word	0x00000000
        /*0010*/ 	.short	0x0002
        /*0012*/ 	.short	0x0008
        /*0014*/ 	.byte	0x00, 0xf0, 0x41, 0x00


	//----- nvinfo : EIATTR_KPARAM_INFO
	.align		4
.L_4601:
        /*0018*/ 	.byte	0x04, 0x17
        /*001a*/ 	.short	(.L_4603 - .L_4602)
.L_4602:
        /*001c*/ 	.word	0x00000000
        /*0020*/ 	.short	0x0001
        /*0022*/ 	.short	0x0004
        /*0024*/ 	.byte	0x00, 0xf0, 0x05, 0x00


	//----- nvinfo : EIATTR_KPARAM_INFO
	.align		4
.L_4603:
        /*0028*/ 	.byte	0x04, 0x17
        /*002a*/ 	.short	(.L_4605 - .L_4604)
.L_4604:
        /*002c*/ 	.word	0x00000000
        /*0030*/ 	.short	0x0000
        /*0032*/ 	.short	0x0000
        /*0034*/ 	.byte	0x00, 0xf0, 0x11, 0x00


	//----- nvinfo : EIATTR_SPARSE_MMA_MASK
	.align		4
.L_4605:
        /*0038*/ 	.byte	0x03, 0x50
        /*003a*/ 	.short	0x0000


	//----- nvinfo : EIATTR_MAXREG_COUNT
	.align		4
        /*003c*/ 	.byte	0x03, 0x1b
        /*003e*/ 	.short	0x00ff


	//----- nvinfo : EIATTR_MERCURY_ISA_VERSION
	.align		4
        /*0040*/ 	.byte	0x03, 0x5f
        /*0042*/ 	.short	0x0101


	//----- nvinfo : EIATTR_EXIT_INSTR_OFFSETS
	.align		4
        /*0044*/ 	.byte	0x04, 0x1c
        /*0046*/ 	.short	(.L_4607 - .L_4606)


	//   ....[0]....
.L_4606:
        /*0048*/ 	.word	0x000002f0


	//   ....[1]....
        /*004c*/ 	.word	0x00000c40


	//   ....[2]....
        /*0050*/ 	.word	0x00000c90


	//----- nvinfo : EIATTR_MAX_THREADS
	.align		4
.L_4607:
        /*0054*/ 	.byte	0x04, 0x05
        /*0056*/ 	.short	(.L_4609 - .L_4608)
.L_4608:
        /*0058*/ 	.word	0x00000080
        /*005c*/ 	.word	0x00000001
        /*0060*/ 	.word	0x00000001


	//----- nvinfo : EIATTR_CRS_STACK_SIZE
	.align		4
.L_4609:
        /*0064*/ 	.byte	0x04, 0x1e
        /*0066*/ 	.short	(.L_4611 - .L_4610)
.L_4610:
        /*0068*/ 	.word	0x00000000


	//----- nvinfo : EIATTR_CBANK_PARAM_SIZE
	.align		4
.L_4611:
        /*006c*/ 	.byte	0x03, 0x19
        /*006e*/ 	.short	0x0018


	//----- nvinfo : EIATTR_PARAM_CBANK
	.align		4
        /*0070*/ 	.byte	0x04, 0x0a
        /*0072*/ 	.short	(.L_4613 - .L_4612)
	.align		4
.L_4612:
        /*0074*/ 	.word	index@(.nv.constant0._ZN2at6native29vectorized_elementwise_kernelILi2EZZZNS0_15neg_kernel_cudaERNS_18TensorIteratorBaseEENKUlvE0_clEvENKUlvE7_clEvEUlN3c108BFloat16EE_St5arrayIPcLm2EEEEviT0_T1_)
        /*0078*/ 	.short	0x0210
        /*007a*/ 	.short	0x0018


	//----- nvinfo : EIATTR_SW_WAR
	.align		4
.L_4613:
        /*007c*/ 	.byte	0x04, 0x36
        /*007e*/ 	.short	(.L_4615 - .L_4614)
.L_4614:
        /*0080*/ 	.word	0x00000008
.L_4615:


//--------------------- .nv.info._ZN2at6native29vectorized_elementwise_kernelILi4EZZZNS0_15neg_kernel_cudaERNS_18TensorIteratorBaseEENKUlvE0_clEvENKUlvE7_clEvEUlN3c108BFloat16EE_St5arrayIPcLm2EEEEviT0_T1_ --------------------------
	.section	.nv.info._ZN2at6native29vectorized_elementwise_kernelILi4EZZZNS0_15neg_kernel_cudaERNS_18TensorIteratorBaseEENKUlvE0_clEvENKUlvE7_clEvEUlN3c108BFloat16EE_St5arrayIPcLm2EEEEviT0_T1_,"",@"SHT_CUDA_INFO"
	.sectionflags	@""
	.align	4


	//----- nvinfo : EIATTR_CUDA_API_VERSION
	.align		4
        /*0000*/ 	.byte	0x04, 0x37
        /*0002*/ 	.short	(.L_4617 - .L_4616)
.L_4616:
        /*0004*/ 	.word	0x00000082


	//----- nvinfo : EIATTR_KPARAM_INFO
	.align		4
.L_4617:
        /*0008*/ 	.byte	0x04, 0x17
        /*000a*/ 	.short	(.L_4619 - .L_4618)
.L_4618:
        /*000c*/ 	.word	0x00000000
        /*0010*/ 	.short	0x0002
        /*0012*/ 	.short	0x0008
        /*0014*/ 	.byte	0x00, 0xf0, 0x41, 0x00


	//----- nvinfo : EIATTR_KPARAM_INFO
	.align		4
.L_4619:
        /*0018*/ 	.byte	0x04, 0x17
        /*001a*/ 	.short	(.L_4621 - .L_4620)
.L_4620:
        /*001c*/ 	.word	0x00000000
        /*0020*/ 	.short	0x0001
        /*0022*/ 	.short	0x0004
        /*0024*/ 	.byte	0x00, 0xf0, 0x05, 0x00


	//----- nvinfo : EIATTR_KPARAM_INFO
	.align		4
.L_4621:
        /*0028*/ 	.byte	0x04, 0x17
        /*002a*/ 	.short	(.L_4623 - .L_4622)
.L_4622:
        /*002c*/ 	.word	0x00000000
        /*0030*/ 	.short	0x0000
        /*0032*/ 	.short	0x0000
        /*0034*/ 	.byte	0x00, 0xf0, 0x11, 0x00


	//----- nvinfo : EIATTR_SPARSE_MMA_MASK
	.align		4
.L_4623:
        /*0038*/ 	.byte	0x03, 0x50
        /*003a*/ 	.short	0x0000


	//----- nvinfo : EIATTR_MAXREG_COUNT
	.align		4
        /*003c*/ 	.byte	0x03, 0x1b
        /*003e*/ 	.short	0x00ff


	//----- nvinfo : EIATTR_MERCURY_ISA_VERSION
	.align		4
        /*0040*/ 	.byte	0x03, 0x5f
        /*0042*/ 	.short	0x0101


	//----- nvinfo : EIATTR_EXIT_INSTR_OFFSETS
	.align		4
        /*0044*/ 	.byte	0x04, 0x1c
        /*0046*/ 	.short	(.L_4625 - .L_4624)


	//   ....[0]....
.L_4624:
        /*0048*/ 	.word	0x000002b0


	//   ....[1]....
        /*004c*/ 	.word	0x00000c00


	//   ....[2]....
        /*0050*/ 	.word	0x00000c50


	//----- nvinfo : EIATTR_MAX_THREADS
	.align		4
.L_4625:
        /*0054*/ 	.byte	0x04, 0x05
        /*0056*/ 	.short	(.L_4627 - .L_4626)
.L_4626:
        /*0058*/ 	.word	0x00000080
        /*005c*/ 	.word	0x00000001
        /*0060*/ 	.word	0x00000001


	//----- nvinfo : EIATTR_CRS_STACK_SIZE
	.align		4
.L_4627:
        /*0064*/ 	.byte	0x04, 0x1e
        /*0066*/ 	.short	(.L_4629 - .L_4628)
.L_4628:
        /*0068*/ 	.word	0x00000000


	//----- nvinfo : EIATTR_CBANK_PARAM_SIZE
	.align		4
.L_4629:
        /*006c*/ 	.byte	0x03, 0x19
        /*006e*/ 	.short	0x0018


	//----- nvinfo : EIATTR_PARAM_CBANK
	.align		4
        /*0070*/ 	.byte	0x04, 0x0a
        /*0072*/ 	.short	(.L_4631 - .L_4630)
	.align		4
.L_4630:
        /*0074*/ 	.word	index@(.nv.constant0._ZN2at6native29vectorized_elementwise_kernelILi4EZZZNS0_15neg_kernel_cudaERNS_18TensorIteratorBaseEENKUlvE0_clEvENKUlvE7_clEvEUlN3c108BFloat16EE_St5arrayIPcLm2EEEEviT0_T1_)
        /*0078*/ 	.short	0x0210
        /*007a*/ 	.short	0x0018


	//----- nvinfo : EIATTR_SW_WAR
	.align		4
.L_4631:
        /*007c*/ 	.byte	0x04, 0x36
        /*007e*/ 	.short	(.L_4633 - .L_4632)
.L_4632:
        /*0080*/ 	.word	0x00000008
.L_4633:


//--------------------- .nv.info._ZN2at6native29vectorized_elementwise_kernelILi8EZZZNS0_15neg_kernel_cudaERNS_18TensorIteratorBaseEENKUlvE0_clEvENKUlvE7_clEvEUlN3c108BFloat16EE_St5arrayIPcLm2EEEEviT0_T1_ --------------------------
	.section	.nv.info._ZN2at6native29vectorized_elementwise_kernelILi8EZZZNS0_15neg_kernel_cudaERNS_18TensorIteratorBaseEENKUlvE0_clEvENKUlvE7_clEvEUlN3c108BFloat16EE_St5arrayIPcLm2EEEEviT0_T1_,"",@"SHT_CUDA_INFO"
	.sectionflags	@""
	.align	4


	//----- nvinfo : EIATTR_CUDA_API_VERSION
	.align		4
        /*0000*/ 	.byte	0x04, 0x37
        /*0002*/ 	.short	(.L_4635 - .L_4634)
.L_4634:
        /*0004*/ 	.word	0x00000082


	//----- nvinfo : EIATTR_KPARAM_INFO
	.align		4
.L_4635:
        /*0008*/ 	.byte	0x04, 0x17
        /*000a*/ 	.short	(.L_4637 - .L_4636)
.L_4636:
        /*000c*/ 	.word	0x00000000
        /*0010*/ 	.short	0x0002
        /*0012*/ 	.short	0x0008
        /*0014*/ 	.byte	0x00, 0xf0, 0x41, 0x00


	//----- nvinfo : EIATTR_KPARAM_INFO
	.align		4
.L_4637:
        /*0018*/ 	.byte	0x04, 0x17
        /*001a*/ 	.short	(.L_4639 - .L_4638)
.L_4638:
        /*001c*/ 	.word	0x00000000
        /*0020*/ 	.short	0x0001
        /*0022*/ 	.short	0x0004
        /*0024*/ 	.byte	0x00, 0xf0, 0x05, 0x00


	//----- nvinfo : EIATTR_KPARAM_INFO
	.align		4
.L_4639:
        /*0028*/ 	.byte	0x04, 0x17
        /*002a*/ 	.short	(.L_4641 - .L_4640)
.L_4640:
        /*002c*/ 	.word	0x00000000
        /*0030*/ 	.short	0x0000
        /*0032*/ 	.short	0x0000
        /*0034*/ 	.byte	0x00, 0xf0, 0x11, 0x00


	//----- nvinfo : EIATTR_SPARSE_MMA_MASK
	.align		4
.L_4641:
        /*0038*/ 	.byte	0x03, 0x50
        /*003a*/ 	.short	0x0000


	//----- nvinfo : EIATTR_MAXREG_COUNT
	.align		4
        /*003c*/ 	.byte	0x03, 0x1b
        /*003e*/ 	.short	0x00ff


	//----- nvinfo : EIATTR_MERCURY_ISA_VERSION
	.align		4
        /*0040*/ 	.byte	0x03, 0x5f
        /*0042*/ 	.short	0x0101


	//----- nvinfo : EIATTR_EXIT_INSTR_OFFSETS
	.align		4
        /*0044*/ 	.byte	0x04, 0x1c
        /*0046*/ 	.short	(.L_4643 - .L_4642)


	//   ....[0]....
.L_4642:
        /*0048*/ 	.word	0x00000290


	//   ....[1]....
        /*004c*/ 	.word	0x00000be0


	//   ....[2]....
        /*0050*/ 	.word	0x00000c30


	//----- nvinfo : EIATTR_MAX_THREADS
	.align		4
.L_4643:
        /*0054*/ 	.byte	0x04, 0x05
        /*0056*/ 	.short	(.L_4645 - .L_4644)
.L_4644:
        /*0058*/ 	.word	0x00000080
        /*005c*/ 	.word	0x00000001
        /*0060*/ 	.word	0x00000001


	//----- nvinfo : EIATTR_CRS_STACK_SIZE
	.align		4
.L_4645:
        /*0064*/ 	.byte	0x04, 0x1e
        /*0066*/ 	.short	(.L_4647 - .L_4646)
.L_4646:
        /*0068*/ 	.word	0x00000000


	//----- nvinfo : EIATTR_CBANK_PARAM_SIZE
	.align		4
.L_4647:
        /*006c*/ 	.byte	0x03, 0x19
        /*006e*/ 	.short	0x0018


	//----- nvinfo : EIATTR_PARAM_CBANK
	.align		4
        /*0070*/ 	.byte	0x04, 0x0a
        /*0072*/ 	.short	(.L_4649 - .L_4648)
	.align		4
.L_4648:
        /*0074*/ 	.word	index@(.nv.constant0._ZN2at6native29vectorized_elementwise_kernelILi8EZZZNS0_15neg_kernel_cudaERNS_18TensorIteratorBaseEENKUlvE0_clEvENKUlvE7_clEvEUlN3c108BFloat16EE_St5arrayIPcLm2EEEEviT0_T1_)
        /*0078*/ 	.short	0x0210
        /*007a*/ 	.short	0x0018


	//----- nvinfo : EIATTR_SW_WAR
	.align		4
.L_4649:
        /*007c*/ 	.byte	0x04, 0x36
        /*007e*/ 	.short	(.L_4651 - .L_4650)
.L_4650:
        /*0080*/ 	.word	0x00000008
.L_4651:


//--------------------- .nv.info._ZN2at6native18elementwise_kernelILi128ELi4EZNS0_15gpu_kernel_implIZZZNS0_15neg_kernel_cudaERNS_18TensorIteratorBaseEENKUlvE0_clEvENKUlvE6_clEvEUlN3c104HalfEE_EEvS4_RKT_EUliE_EEviT1_ --------------------------
	.section	.nv.info._ZN2at6native18elementwise_kernelILi128ELi4EZNS0_15gpu_kernel_implIZZZNS0_15neg_kernel_cudaERNS_18TensorIteratorBaseEENKUlvE0_clEvENKUlvE6_clEvEUlN3c104HalfEE_EEvS4_RKT_EUliE_EEviT1_,"",@"SHT_CUDA_INFO"
	.sectionflags	@""
	.align	4


	//----- nvinfo : EIATTR_CUDA_API_VERSION
	.align		4
        /*0000*/ 	.byte	0x04, 0x37
        /*0002*/ 	.short	(.L_4653 - .L_4652)
.L_4652:
        /*0004*/ 	.word	0x00000082


	//----- nvinfo : EIATTR_KPARAM_INFO
	.align		4
.L_4653:
        /*0008*/ 	.byte	0x04, 0x17
        /*000a*/ 	.short	(.L_4655 - .L_4654)
.L_4654:
        /*000c*/ 	.word	0x00000000
        /*0010*/ 	.short	0x0001
        /*0012*/ 	.short	0x0008
        /*0014*/ 	.byte	0x00, 0xf0, 0x61, 0x08


	//----- nvinfo : EIATTR_KPARAM_INFO
	.align		4
.L_4655:
        /*0018*/ 	.byte	0x04, 0x17
        /*001a*/ 	.short	(.L_4657 - .L_4656)
.L_4656:
        /*001c*/ 	.word	0x00000000
        /*0020*/ 	.short	0x0000
        /*0022*/ 	.short	0x0000
        /*0024*/ 	.byte	0x00, 0xf0, 0x11, 0x00


	//----- nvinfo : EIATTR_SPARSE_MMA_MASK
	.align		4
.L_4657:
        /*0028*/ 	.byte	0x03, 0x50
        /*002a*/ 	.short	0x0000


	//----- nvinfo : EIATTR_MAXREG_COUNT
	.align		4
        /*002c*/ 	.byte	0x03, 0x1b
        /*002e*/ 	.short	0x0080


	//----- nvinfo : EIATTR_EXTERNS
	.align		4
        /*0030*/ 	.byte	0x04, 0x0f
        /*0032*/ 	.short	(.L_4659 - .L_4658)


	//   ....[0]....
	.align		4
.L_4658:
        /*0034*/ 	.word	index@(__assertfail)


	//----- nvinfo : EIATTR_MERCURY_ISA_VERSION
	.align		4
.L_4659:
        /*0038*/ 	.byte	0x03, 0x5f
        /*003a*/ 	.short	0x0101


	//----- nvinfo : EIATTR_SYSCALL_OFFSETS
	.align		4
        /*003c*/ 	.byte	0x04, 0x46
        /*003e*/ 	.short	(.L_4661 - .L_4660)


	//   ....[0]....
.L_4660:
        /*0040*/ 	.word	0x000022b0


	//   ....[1]....
        /*0044*/ 	.word	0x00003230


	//   ....[2]....
        /*0048*/ 	.word	0x00005540


	//   ....[3]....
        /*004c*/ 	.word	0x000064c0


	//   ....[4]....
        /*0050*/ 	.word	0x000087c0


	//   ....[5]....
        /*0054*/ 	.word	0x00009740


	//   ....[6]....
        /*0058*/ 	.word	0x0000ba30


	//   ....[7]....
        /*005c*/ 	.word	0x0000c9b0


	//----- nvinfo : EIATTR_EXIT_INSTR_OFFSETS
	.align		4
.L_4661:
        /*0060*/ 	.byte	0x04, 0x1c
        /*0062*/ 	.short	(.L_4663 - .L_4662)


	//   ....[0]....
.L_4662:
        /*0064*/ 	.word	0x00009810


	//   ....[1]....
        /*0068*/ 	.word	0x0000bbe0


	//   ....[2]....
        /*006c*/ 	.word	0x0000bc20


	//   ....[3]....
        /*0070*/ 	.word	0x0000bcc0


	//   ....[4]....
        /*0074*/ 	.word	0x0000bd00


	//   ....[5]....
        /*0078*/ 	.word	0x0000bd40


	//   ....[6]....
        /*007c*/ 	.word	0x0000bdd0


	//   ....[7]....
        /*0080*/ 	.word	0x0000bdf0


	//   ....[8]....
        /*0084*/ 	.word	0x0000be90


	//   ....[9]....
        /*0088*/ 	.word	0x0000bee0


	//   ....[10]....
        /*008c*/ 	.word	0x0000bf30


	//   ....[11]....
        /*0090*/ 	.word	0x0000c000


	//   ....[12]....
        /*0094*/ 	.word	0x0000c060


	//   ....[13]....
        /*0098*/ 	.word	0x0000c1f0


	//   ....[14]....
        /*009c*/ 	.word	0x0000c350


	//   ....[15]....
        /*00a0*/ 	.word	0x0000c390


	//   ....[16]....
        /*00a4*/ 	.word	0x0000c450


	//   ....[17]....
        /*00a8*/ 	.word	0x0000c5d0


	//   ....[18]....
        /*00ac*/ 	.word	0x0000c750


	//   ....[19]....
        /*00b0*/ 	.word	0x0000c8b0


	//   ....[20]....
        /*00b4*/ 	.word	0x0000c9c0


	//   ....[21]....
        /*00b8*/ 	.word	0x0000ca00


	//   ....[22]....
        /*00bc*/ 	.word	0x0000ca40


	//----- nvinfo : EIATTR_MAX_THREADS
	.align		4
.L_4663:
        /*00c0*/ 	.byte	0x04, 0x05
        /*00c2*/ 	.short	(.L_4665 - .L_4664)
.L_4664:
        /*00c4*/ 	.word	0x00000080
        /*00c8*/ 	.word	0x00000001
        /*00cc*/ 	.word	0x00000001


	//----- nvinfo : EIATTR_CRS_STACK_SIZE
	.align		4
.L_4665:
        /*00d0*/ 	.byte	0x04, 0x1e
        /*00d2*/ 	.short	(.L_4667 - .L_4666)
.L_4666:
        /*00d4*/ 	.word	0x00000000


	//----- nvinfo : EIATTR_CBANK_PARAM_SIZE
	.align		4
.L_4667:
        /*00d8*/ 	.byte	0x03, 0x19
        /*00da*/ 	.short	0x0220


	//----- nvinfo : EIATTR_PARAM_CBANK
	.align		4
        /*00dc*/ 	.byte	0x04, 0x0a
        /*00de*/ 	.short	(.L_4669 - .L_4668)
	.align		4
.L_4668:
        /*00e0*/ 	.word	index@(.nv.constant0._ZN2at6native18elementwise_kernelILi128ELi4EZNS0_15gpu_kernel_implIZZZNS0_15neg_kernel_cudaERNS_18TensorIteratorBaseEENKUlvE0_clEvENKUlvE6_clEvEUlN3c104HalfEE_EEvS4_RKT_EUliE_EEviT1_)
        /*00e4*/ 	.short	0x0210
        /*00e6*/ 	.short	0x0220


	//----- nvinfo : EIATTR_SW_WAR
	.align		4
.L_4669:
        /*00e8*/ 	.byte	0x04, 0x36
        /*00ea*/ 	.short	(.L_4671 - .L_4670)
.L_4670:
        /*00ec*/ 	.word	0x00000008
.L_4671:


//--------------------- .nv.info._ZN2at6native27unrolled_elementwise_kernelIZZZNS0_15neg_kernel_cudaERNS_18TensorIteratorBaseEENKUlvE0_clEvENKUlvE6_clEvEUlN3c104HalfEE_St5arrayIPcLm2EELi4E23TrivialOffsetCalculatorILi1EjESD_NS0_6memory12LoadWithCastILi1EEENSE_13StoreWithCastILi1EEEEEviT_T0_T2_T3_T4_T5_ --------------------------
	.section	.nv.info._ZN2at6native27unrolled_elementwise_kernelIZZZNS0_15neg_kernel_cudaERNS_18TensorIteratorBaseEENKUlvE0_clEvENKUlvE6_clEvEUlN3c104HalfEE_St5arrayIPcLm2EELi4E23TrivialOffsetCalculatorILi1EjESD_NS0_6memory12LoadWithCastILi1EEENSE_13StoreWithCastILi1EEEEEviT_T0_T2_T3_T4_T5_,"",@"SHT_CUDA_INFO"
	.sectionflags	@""
	.align	4


	//----- nvinfo : EIATTR_CUDA_API_VERSION
	.align		4
        /*0000*/ 	.byte	0x04, 0x37
        /*0002*/ 	.short	(.L_4673 - .L_4672)
.L_4672:
        /*0004*/ 	.word	0x00000082


	//----- nvinfo : EIATTR_KPARAM_INFO
	.align		4
.L_4673:
        /*0008*/ 	.byte	0x04, 0x17
        /*000a*/ 	.short	(.L_4675 - .L_4674)
.L_4674:
        /*000c*/ 	.word	0x00000000
        /*0010*/ 	.short	0x0006
        /*0012*/ 	.short	0x0024
        /*0014*/ 	.byte	0x00, 0xf0, 0x21, 0x00


	//----- nvinfo : EIATTR_KPARAM_INFO
	.align		4
.L_4675:
        /*0018*/ 	.byte	0x04, 0x17
        /*001a*/ 	.short	(.L_4677 - .L_4676)
.L_4676:
        /*001c*/ 	.word	0x00000000
        /*0020*/ 	.short	0x0005
        /*0022*/ 	.short	0x001c
        /*0024*/ 	.byte	0x00, 0xf0, 0x21, 0x00


	//----- nvinfo : EIATTR_KPARAM_INFO
	.align		4
.L_4677:
        /*0028*/ 	.byte	0x04, 0x17
        /*002a*/ 	.short	(.L_4679 - .L_4678)
.L_4678:
        /*002c*/ 	.word	0x00000000
        /*0030*/ 	.short	0x0004
        /*0032*/ 	.short	0x0019
        /*0034*/ 	.byte	0x00, 0xf0, 0x05, 0x00


	//----- nvinfo : EIATTR_KPARAM_INFO
	.align		4
.L_4679:
        /*0038*/ 	.byte	0x04, 0x17
        /*003a*/ 	.short	(.L_4681 - .L_4680)
.L_4680:
        /*003c*/ 	.word	0x00000000
        /*0040*/ 	.short	0x0003
        /*0042*/ 	.short	0x0018
        /*0044*/ 	.byte	0x00, 0xf0, 0x05, 0x00


	//----- nvinfo : EIATTR_KPARAM_INFO
	.align		4
.L_4681:
        /*0048*/ 	.byte	0x04, 0x17
        /*004a*/ 	.short	(.L_4683 - .L_4682)
.L_4682:
        /*004c*/ 	.word	0x00000000
        /*0050*/ 	.short	0x0002
        /*0052*/ 	.short	0x0008
        /*0054*/ 	.byte	0x00, 0xf0, 0x41, 0x00


	//----- nvinfo : EIATTR_KPARAM_INFO
	.align		4
.L_4683:
        /*0058*/ 	.byte	0x04, 0x17
        /*005a*/ 	.short	(.L_4685 - .L_4684)
.L_4684:
        /*005c*/ 	.word	0x00000000
        /*0060*/ 	.short	0x0001
        /*0062*/ 	.short	0x0004
        /*0064*/ 	.byte	0x00, 0xf0, 0x05, 0x00


	//----- nvinfo : EIATTR_KPARAM_INFO
	.align		4
.L_4685:
        /*0068*/ 	.byte	0x04, 0x17
        /*006a*/ 	.short	(.L_4687 - .L_4686)
.L_4686:
        /*006c*/ 	.word	0x00000000
        /*0070*/ 	.short	0x0000
        /*0072*/ 	.short	0x0000
        /*0074*/ 	.byte	0x00, 0xf0, 0x11, 0x00


	//----- nvinfo : EIATTR_SPARSE_MMA_MASK
	.align		4
.L_4687:
        /*0078*/ 	.byte	0x03, 0x50
        /*007a*/ 	.short	0x0000


	//----- nvinfo : EIATTR_MAXREG_COUNT
	.align		4
        /*007c*/ 	.byte	0x03, 0x1b
        /*007e*/ 	.short	0x00ff


	//----- nvinfo : EIATTR_EXTERNS
	.align		4
        /*0080*/ 	.byte	0x04, 0x0f
        /*0082*/ 	.short	(.L_4689 - .L_4688)


	//   ....[0]....
	.align		4
.L_4688:
        /*0084*/ 	.word	index@(__assertfail)


	//----- nvinfo : EIATTR_MERCURY_ISA_VERSION
	.align		4
.L_4689:
        /*0088*/ 	.byte	0x03, 0x5f
        /*008a*/ 	.short	0x0101


	//----- nvinfo : EIATTR_SYSCALL_OFFSETS
	.align		4
        /*008c*/ 	.byte	0x04, 0x46
        /*008e*/ 	.short	(.L_4691 - .L_4690)


	//   ....[0]....
.L_4690:
        /*0090*/ 	.word	0x000010b0


	//   ....[1]....
        /*0094*/ 	.word	0x000021c0


	//   ....[2]....
        /*0098*/ 	.word	0x000032e0


	//   ....[3]....
        /*009c*/ 	.word	0x000043d0


	//   ....[4]....
        /*00a0*/ 	.word	0x00005660


	//   ....[5]....
        /*00a4*/ 	.word	0x00006680


	//   ....[6]....
        /*00a8*/ 	.word	0x00007660


	//   ....[7]....
        /*00ac*/ 	.word	0x00008640


	//----- nvinfo : EIATTR_EXIT_INSTR_OFFSETS
	.align		4
.L_4691:
        /*00b0*/ 	.byte	0x04, 0x1c
        /*00b2*/ 	.short	(.L_4693 - .L_4692)


	//   ....[0]....
.L_4692:
        /*00b4*/ 	.word	0x00007720


	//   ....[1]....
        /*00b8*/ 	.word	0x00007870


	//   ....[2]....
        /*00bc*/ 	.word	0x000078b0


	//   ....[3]....
        /*00c0*/ 	.word	0x00007950


	//   ....[4]....
        /*00c4*/ 	.word	0x00007990


	//   ....[5]....
        /*00c8*/ 	.word	0x000079d0


	//   ....[6]....
        /*00cc*/ 	.word	0x00007a60


	//   ....[7]....
        /*00d0*/ 	.word	0x00007a80


	//   ....[8]....
        /*00d4*/ 	.word	0x00007b20


	//   ....[9]....
        /*00d8*/ 	.word	0x00007b70


	//   ....[10]....
        /*00dc*/ 	.word	0x00007bc0


	//   ....[11]....
        /*00e0*/ 	.word	0x00007c90


	//   ....[12]....
        /*00e4*/ 	.word	0x00007cf0


	//   ....[13]....
        /*00e8*/ 	.word	0x00007e80


	//   ....[14]....
        /*00ec*/ 	.word	0x00007fe0


	//   ....[15]....
        /*00f0*/ 	.word	0x00008020


	//   ....[16]....
        /*00f4*/ 	.word	0x000080e0


	//   ....[17]....
        /*00f8*/ 	.word	0x00008260


	//   ....[18]....
        /*00fc*/ 	.word	0x000083e0


	//   ....[19]....
        /*0100*/ 	.word	0x00008540


	//   ....[20]....
        /*0104*/ 	.word	0x00008650


	//   ....[21]....
        /*0108*/ 	.word	0x00008690


	//   ....[22]....
        /*010c*/ 	.word	0x000086d0


	//----- nvinfo : EIATTR_MAX_THREADS
	.align		4
.L_4693:
        /*0110*/ 	.byte	0x04, 0x05
        /*0112*/ 	.short	(.L_4695 - .L_4694)
.L_4694:
        /*0114*/ 	.word	0x00000080
        /*0118*/ 	.word	0x00000001
        /*011c*/ 	.word	0x00000001


	//----- nvinfo : EIATTR_CRS_STACK_SIZE
	.align		4
.L_4695:
        /*0120*/ 	.byte	0x04, 0x1e
        /*0122*/ 	.short	(.L_4697 - .L_4696)
.L_4696:
        /*0124*/ 	.word	0x00000000


	//----- nvinfo : EIATTR_CBANK_PARAM_SIZE
	.align		4
.L_4697:
        /*0128*/ 	.byte	0x03, 0x19
        /*012a*/ 	.short	0x002c


	//----- nvinfo : EIATTR_PARAM_CBANK
	.align		4
        /*012c*/ 	.byte	0x04, 0x0a
        /*012e*/ 	.short	(.L_4699 - .L_4698)
	.align		4
.L_4698:
        /*0130*/ 	.word	index@(.nv.constant0._ZN2at6native27unrolled_elementwise_kernelIZZZNS0_15neg_kernel_cudaERNS_18TensorIteratorBaseEENKUlvE0_clEvENKUlvE6_clEvEUlN3c104HalfEE_St5arrayIPcLm2EELi4E23TrivialOffsetCalculatorILi1EjESD_NS0_6memory12LoadWithCastILi1EEENSE_13StoreWithCastILi1EEEEEviT_T0_T2_T3_T4_T5_)
        /*0134*/ 	.short	0x0210
        /*0136*/ 	.short	0x002c


	//----- nvinfo : EIATTR_SW_WAR
	.align		4
.L_4699:
        /*0138*/ 	.byte	0x04, 0x36
        /*013a*/ 	.short	(.L_4701 - .L_4700)
.L_4700:
        /*013c*/ 	.word	0x00000008
.L_4701:


//--------------------- .nv.info._ZN2at6native18elementwise_kernelILi128ELi4EZNS0_22gpu_kernel_impl_nocastIZZZNS0_15neg_kernel_cudaERNS_18TensorIteratorBaseEENKUlvE0_clEvENKUlvE6_clEvEUlN3c104HalfEE_EEvS4_RKT_EUliE_EEviT1_ --------------------------
	.section	.nv.info._ZN2at6native18elementwise_kernelILi128ELi4EZNS0_22gpu_kernel_impl_nocastIZZZNS0_15neg_kernel_cudaERNS_18TensorIteratorBaseEENKUlvE0_clEvENKUlvE6_clEvEUlN3c104HalfEE_EEvS4_RKT_EUliE_EEviT1_,"",@"SHT_CUDA_INFO"
	.sectionflags	@""
	.align	4


	//----- nvinfo : EIATTR_CUDA_API_VERSION
	.align		4
        /*0000*/ 	.byte	0x04, 0x37
        /*0002*/ 	.short	(.L_4703 - .L_4702)
.L_4702:
        /*0004*/ 	.word	0x00000082


	//----- nvinfo : EIATTR_KPARAM_INFO
	.align		4
.L_4703:
        /*0008*/ 	.byte	0x04, 0x17
        /*000a*/ 	.short	(.L_4705 - .L_4704)
.L_4704:
        /*000c*/ 	.word	0x00000000
        /*0010*/ 	.short	0x0001
        /*0012*/ 	.short	0x0008
        /*0014*/ 	.byte	0x00, 0xf0, 0x61, 0x08


	//----- nvinfo : EIATTR_KPARAM_INFO
	.align		4
.L_4705:
        /*0018*/ 	.byte	0x04, 0x17
        /*001a*/ 	.short	(.L_4707 - .L_4706)
.L_4706:
        /*001c*/ 	.word	0x00000000
        /*0020*/ 	.short	0x0000
        /*0022*/ 	.short	0x0000
        /*0024*/ 	.byte	0x00, 0xf0, 0x11, 0x00


	//----- nvinfo : EIATTR_SPARSE_MMA_MASK
	.align		4
.L_4707:
        /*0028*/ 	.byte	0x03, 0x50
        /*002a*/ 	.short	0x0000


	//----- nvinfo : EIATTR_MAXREG_COUNT
	.align		4
        /*002c*/ 	.byte	0x03, 0x1b
        /*002e*/ 	.short	0x0080


	//----- nvinfo : EIATTR_MERCURY_ISA_VERSION
	.align		4
        /*0030*/ 	.byte	0x03, 0x5f
        /*0032*/ 	.short	0x0101


	//----- nvinfo : EIATTR_EXIT_INSTR_OFFSETS
	.align		4
        /*0034*/ 	.byte	0x04, 0x1c
        /*0036*/ 	.short	(.L_4709 - .L_4708)


	//   ....[0]....
.L_4708:
        /*0038*/ 	.word	0x00003bc0


	//   ....[1]....
        /*003c*/ 	.word	0x00004f50


	//----- nvinfo : EIATTR_MAX_THREADS
	.align		4
.L_4709:
        /*0040*/ 	.byte	0x04, 0x05
        /*0042*/ 	.short	(.L_4711 - .L_4710)
.L_4710:
        /*0044*/ 	.word	0x00000080
        /*0048*/ 	.word	0x00000001
        /*004c*/ 	.word	0x00000001


	//----- nvinfo : EIATTR_CRS_STACK_SIZE
	.align		4
.L_4711:
        /*0050*/ 	.byte	0x04, 0x1e
        /*0052*/ 	.short	(.L_4713 - .L_4712)
.L_4712:
        /*0054*/ 	.word	0x00000000


	//----- nvinfo : EIATTR_CBANK_PARAM_SIZE
	.align		4
.L_4713:
        /*0058*/ 	.byte	0x03, 0x19
        /*005a*/ 	.short	0x0220


	//----- nvinfo : EIATTR_PARAM_CBANK
	.align		4
        /*005c*/ 	.byte	0x04, 0x0a
        /*005e*/ 	.short	(.L_4715 - .L_4714)
	.align		4
.L_4714:
        /*0060*/ 	.word	index@(.nv.constant0._ZN2at6native18elementwise_kernelILi128ELi4EZNS0_22gpu_kernel_impl_nocastIZZZNS0_15neg_kernel_cudaERNS_18TensorIteratorBaseEENKUlvE0_clEvENKUlvE6_clEvEUlN3c104HalfEE_EEvS4_RKT_EUliE_EEviT1_)
        /*0064*/ 	.short	0x0210
        /*0066*/ 	.short	0x0220


	//----- nvinfo : EIATTR_SW_WAR
	.align		4
.L_4715:
        /*0068*/ 	.byte	0x04, 0x36
        /*006a*/ 	.short	(.L_4717 - .L_4716)
.L_4716:
        /*006c*/ 	.word	0x00000008
.L_4717:


//--------------------- .nv.info._ZN2at6native27unrolled_elementwise_kernelIZZZNS0_15neg_kernel_cudaERNS_18TensorIteratorBaseEENKUlvE0_clEvENKUlvE6_clEvEUlN3c104HalfEE_St5arrayIPcLm2EELi4E23TrivialOffsetCalculatorILi1EjESD_NS0_6memory15LoadWithoutCastENSE_16StoreWithoutCastEEEviT_T0_T2_T3_T4_T5_ --------------------------
	.section	.nv.info._ZN2at6native27unrolled_elementwise_kernelIZZZNS0_15neg_kernel_cudaERNS_18TensorIteratorBaseEENKUlvE0_clEvENKUlvE6_clEvEUlN3c104HalfEE_St5arrayIPcLm2EELi4E23TrivialOffsetCalculatorILi1EjESD_NS0_6memory15LoadWithoutCastENSE_16StoreWithoutCastEEEviT_T0_T2_T3_T4_T5_,"",@"SHT_CUDA_INFO"
	.sectionflags	@""
	.align	4


	//----- nvinfo : EIATTR_CUDA_API_VERSION
	.align		4
        /*0000*/ 	.byte	0x04, 0x37
        /*0002*/ 	.short	(.L_4719 - .L_4718)
.L_4718:
        /*0004*/ 	.word	0x00000082


	//----- nvinfo : EIATTR_KPARAM_INFO
	.align		4
.L_4719:
        /*0008*/ 	.byte	0x04, 0x17
        /*000a*/ 	.short	(.L_4721 - .L_4720)
.L_4720:
        /*000c*/ 	.word	0x00000000
        /*0010*/ 	.short	0x0006
        /*0012*/ 	.short	0x001b
        /*0014*/ 	.byte	0x00, 0xf0, 0x05, 0x00


	//----- nvinfo : EIATTR_KPARAM_INFO
	.align		4
.L_4721:
        /*0018*/ 	.byte	0x04, 0x17
        /*001a*/ 	.short	(.L_4723 - .L_4722)
.L_4722:
        /*001c*/ 	.word	0x00000000
        /*0020*/ 	.short	0x0005
        /*0022*/ 	.short	0x001a
        /*0024*/ 	.byte	0x00, 0xf0, 0x05, 0x00


	//----- nvinfo : EIATTR_KPARAM_INFO
	.align		4
.L_4723:
        /*0028*/ 	.byte	0x04, 0x17
        /*002a*/ 	.short	(.L_4725 - .L_4724)
.L_4724:
        /*002c*/ 	.word	0x00000000
        /*0030*/ 	.short	0x0004
        /*0032*/ 	.short	0x0019
        /*0034*/ 	.byte	0x00, 0xf0, 0x05, 0x00


	//----- nvinfo : EIATTR_KPARAM_INFO
	.align		4
.L_4725:
        /*0038*/ 	.byte	0x04, 0x17
        /*003a*/ 	.short	(.L_4727 - .L_4726)
.L_4726:
        /*003c*/ 	.word	0x00000000
        /*0040*/ 	.short	0x0003
        /*0042*/ 	.short	0x0018
        /*0044*/ 	.byte	0x00, 0xf0, 0x05, 0x00


	//----- nvinfo : EIATTR_KPARAM_INFO
	.align		4
.L_4727:
        /*0048*/ 	.byte	0x04, 0x17
        /*004a*/ 	.short	(.L_4729 - .L_4728)
.L_4728:
        /*004c*/ 	.word	0x00000000
        /*0050*/ 	.short	0x0002
        /*0052*/ 	.short	0x0008
        /*0054*/ 	.byte	0x00, 0xf0, 0x41, 0x00


	//----- nvinfo : EIATTR_KPARAM_INFO
	.align		4
.L_4729:
        /*0058*/ 	.byte	0x04, 0x17
        /*005a*/ 	.short	(.L_4731 - .L_4730)
.L_4730:
        /*005c*/ 	.word	0x00000000
        /*0060*/ 	.short	0x0001
        /*0062*/ 	.short	0x0004
        /*0064*/ 	.byte	0x00, 0xf0, 0x05, 0x00


	//----- nvinfo : EIATTR_KPARAM_INFO
	.align		4
.L_4731:
        /*0068*/ 	.byte	0x04, 0x17
        /*006a*/ 	.short	(.L_4733 - .L_4732)
.L_4732:
        /*006c*/ 	.word	0x00000000
        /*0070*/ 	.short	0x0000
        /*0072*/ 	.short	0x0000
        /*0074*/ 	.byte	0x00, 0xf0, 0x11, 0x00


	//----- nvinfo : EIATTR_SPARSE_MMA_MASK
	.align		4
.L_4733:
        /*0078*/ 	.byte	0x03, 0x50
        /*007a*/ 	.short	0x0000


	//----- nvinfo : EIATTR_MAXREG_COUNT
	.align		4
        /*007c*/ 	.byte	0x03, 0x1b
        /*007e*/ 	.short	0x00ff


	//----- nvinfo : EIATTR_MERCURY_ISA_VERSION
	.align		4
        /*0080*/ 	.byte	0x03, 0x5f
        /*0082*/ 	.short	0x0101


	//----- nvinfo : EIATTR_EXIT_INSTR_OFFSETS
	.align		4
        /*0084*/ 	.byte	0x04, 0x1c
        /*0086*/ 	.short	(.L_4735 - .L_4734)


	//   ....[0]....
.L_4734:
        /*0088*/ 	.word	0x00000440


	//   ....[1]....
        /*008c*/ 	.word	0x000004d0


	//----- nvinfo : EIATTR_MAX_THREADS
	.align		4
.L_4735:
        /*0090*/ 	.byte	0x04, 0x05
        /*0092*/ 	.short	(.L_4737 - .L_4736)
.L_4736:
        /*0094*/ 	.word	0x00000080
        /*0098*/ 	.word	0x00000001
        /*009c*/ 	.word	0x00000001


	//----- nvinfo : EIATTR_CRS_STACK_SIZE
	.align		4
.L_4737:
        /*00a0*/ 	.byte	0x04, 0x1e
        /*00a2*/ 	.short	(.L_4739 - .L_4738)
.L_4738:
        /*00a4*/ 	.word	0x00000000


	//----- nvinfo : EIATTR_CBANK_PARAM_SIZE
	.align		4
.L_4739:
        /*00a8*/ 	.byte	0x03, 0x19
        /*00aa*/ 	.short	0x001c


	//----- nvinfo : EIATTR_PARAM_CBANK
	.align		4
        /*00ac*/ 	.byte	0x04, 0x0a
        /*00ae*/ 	.short	(.L_4741 - .L_4740)
	.align		4
.L_4740:
        /*00b0*/ 	.word	index@(.nv.constant0._ZN2at6native27unrolled_elementwise_kernelIZZZNS0_15neg_kernel_cudaERNS_18TensorIteratorBaseEENKUlvE0_clEvENKUlvE6_clEvEUlN3c104HalfEE_St5arrayIPcLm2EELi4E23TrivialOffsetCalculatorILi1EjESD_NS0_6memory15LoadWithoutCastENSE_16StoreWithoutCastEEEviT_T0_T2_T3_T4_T5_)
        /*00b4*/ 	.short	0x0210
        /*00b6*/ 	.short	0x001c


	//----- nvinfo : EIATTR_SW_WAR
	.align		4
.L_4741:
        /*00b8*/ 	.byte	0x04, 0x36
        /*00ba*/ 	.short	(.L_4743 - .L_4742)
.L_4742:
        /*00bc*/ 	.word	0x00000008
.L_4743:


//--------------------- .nv.info._ZN2at6native29vectorized_elementwise_kernelILi2EZZZNS0_15neg_kernel_cudaERNS_18TensorIteratorBaseEENKUlvE0_clEvENKUlvE6_clEvEUlN3c104HalfEE_St5arrayIPcLm2EEEEviT0_T1_ --------------------------
	.section	.nv.info._ZN2at6native29vectorized_elementwise_kernelILi2EZZZNS0_15neg_kernel_cudaERNS_18TensorIteratorBaseEENKUlvE0_clEvENKUlvE6_clEvEUlN3c104HalfEE_St5arrayIPcLm2EEEEviT0_T1_,"",@"SHT_CUDA_INFO"
	.sectionflags	@""
	.align	4


	//----- nvinfo : EIATTR_CUDA_API_VERSION
	.align		4
        /*0000*/ 	.byte	0x04, 0x37
        /*0002*/ 	.short	(.L_4745 - .L_4744)
.L_4744:
        /*0004*/ 	.word	0x00000082


	//----- nvinfo : EIATTR_KPARAM_INFO
	.align		4
.L_4745:
        /*0008*/ 	.byte	0x04, 0x17
        /*000a*/ 	.short	(.L_4747 - .L_4746)
.L_4746:
        /*000c*/ 	.word	0x00000000
        /*0010*/ 	.short	0x0002
        /*0012*/ 	.short	0x0008
        /*0014*/ 	.byte	0x00, 0xf0, 0x41, 0x00


	//----- nvinfo : EIATTR_KPARAM_INFO
	.align		4
.L_4747:
        /*0018*/ 	.byte	0x04, 0x17
        /*001a*/ 	.short	(.L_4749 - .L_4748)
.L_4748:
        /*001c*/ 	.word	0x00000000
        /*0020*/ 	.short	0x0001
        /*0022*/ 	.short	0x0004
        /*0024*/ 	.byte	0x00, 0xf0, 0x05, 0x00


	//----- nvinfo : EIATTR_KPARAM_INFO
	.align		4
.L_4749:
        /*0028*/ 	.byte	0x04, 0x17
        /*002a*/ 	.short	(.L_4751 - .L_4750)
.L_4750:
        /*002c*/ 	.word	0x00000000
        /*0030*/ 	.short	0x0000
        /*0032*/ 	.short	0x0000
        /*0034*/ 	.byte	0x00, 0xf0, 0x11, 0x00


	//----- nvinfo : EIATTR_SPARSE_MMA_MASK
	.align		4
.L_4751:
        /*0038*/ 	.byte	0x03, 0x50
        /*003a*/ 	.short	0x0000


	//----- nvinfo : EIATTR_MAXREG_COUNT
	.align		4
        /*003c*/ 	.byte	0x03, 0x1b
        /*003e*/ 	.short	0x00ff


	//----- nvinfo : EIATTR_MERCURY_ISA_VERSION
	.align		4
        /*0040*/ 	.byte	0x03, 0x5f
        /*0042*/ 	.short	0x0101


	//----- nvinfo : EIATTR_EXIT_INSTR_OFFSETS
	.align		4
        /*0044*/ 	.byte	0x04, 0x1c
        /*0046*/ 	.short	(.L_4753 - .L_4752)


	//   ....[0]....
.L_4752:
        /*0048*/ 	.word	0x000002b0


	//   ....[1]....
        /*004c*/ 	.word	0x00000c00


	//   ....[2]....
        /*0050*/ 	.word	0x00000c50


	//----- nvinfo : EIATTR_MAX_THREADS
	.align		4
.L_4753:
        /*0054*/ 	.byte	0x04, 0x05
        /*0056*/ 	.short	(.L_4755 - .L_4754)
.L_4754:
        /*0058*/ 	.word	0x00000080
        /*005c*/ 	.word	0x00000001
        /*0060*/ 	.word	0x00000001


	//----- nvinfo : EIATTR_CRS_STACK_SIZE
	.align		4
.L_4755:
        /*0064*/ 	.byte	0x04, 0x1e
        /*0066*/ 	.short	(.L_4757 - .L_4756)
.L_4756:
        /*0068*/ 	.word	0x00000000


	//----- nvinfo : EIATTR_CBANK_PARAM_SIZE
	.align		4
.L_4757:
        /*006c*/ 	.byte	0x03, 0x19
        /*006e*/ 	.short	0x0018


	//----- nvinfo : EIATTR_PARAM_CBANK
	.align		4
        /*0070*/ 	.byte	0x04, 0x0a
        /*0072*/ 	.short	(.L_4759 - .L_4758)
	.align		4
.L_4758:
        /*0074*/ 	.word	index@(.nv.constant0._ZN2at6native29vectorized_elementwise_kernelILi2EZZZNS0_15neg_kernel_cudaERNS_18TensorIteratorBaseEENKUlvE0_clEvENKUlvE6_clEvEUlN3c104HalfEE_St5arrayIPcLm2EEEEviT0_T1_)
        /*0078*/ 	.short	0x0210
        /*007a*/ 	.short	0x0018


	//----- nvinfo : EIATTR_SW_WAR
	.align		4
.L_4759:
        /*007c*/ 	.byte	0x04, 0x36
        /*007e*/ 	.short	(.L_4761 - .L_4760)
.L_4760:
        /*0080*/ 	.word	0x00000008
.L_4761:


//--------------------- .nv.info._ZN2at6native29vectorized_elementwise_kernelILi4EZZZNS0_15neg_kernel_cudaERNS_18TensorIteratorBaseEENKUlvE0_clEvENKUlvE6_clEvEUlN3c104HalfEE_St5arrayIPcLm2EEEEviT0_T1_ --------------------------
	.section	.nv.info._ZN2at6native29vectorized_elementwise_kernelILi4EZZZNS0_15neg_kernel_cudaERNS_18TensorIteratorBaseEENKUlvE0_clEvENKUlvE6_clEvEUlN3c104HalfEE_St5arrayIPcLm2EEEEviT0_T1_,"",@"SHT_CUDA_INFO"
	.sectionflags	@""
	.align	4


	//----- nvinfo : EIATTR_CUDA_API_VERSION
	.align		4
        /*0000*/ 	.byte	0x04, 0x37
        /*0002*/ 	.short	(.L_4763 - .L_4762)
.L_4762:
        /*0004*/ 	.word	0x00000082


	//----- nvinfo : EIATTR_KPARAM_INFO
	.align		4
.L_4763:
        /*0008*/ 	.byte	0x04, 0x17
        /*000a*/ 	.short	(.L_4765 - .L_4764)
.L_4764:
        /*000c*/ 	.word	0x00000000
        /*0010*/ 	.short	0x0002
        /*0012*/ 	.short	0x0008
        /*0014*/ 	.byte	0x00, 0xf0, 0x41, 0x00


	//----- nvinfo : EIATTR_KPARAM_INFO
	.align		4
.L_4765:
        /*0018*/ 	.byte	0x04, 0x17
        /*001a*/ 	.short	(.L_4767 - .L_4766)
.L_4766:
        /*001c*/ 	.word	0x00000000
        /*0020*/ 	.short	0x0001
        /*0022*/ 	.short	0x0004
        /*0024*/ 	.byte	0x00, 0xf0, 0x05, 0x00


	//----- nvinfo : EIATTR_KPARAM_INFO
	.align		4
.L_4767:
        /*0028*/ 	.byte	0x04, 0x17
        /*002a*/ 	.short	(.L_4769 - .L_4768)
.L_4768:
        /*002c*/ 	.word	0x00000000
        /*0030*/ 	.short	0x0000
        /*0032*/ 	.short	0x0000
        /*0034*/ 	.byte	0x00, 0xf0, 0x11, 0x00


	//----- nvinfo : EIATTR_SPARSE_MMA_MASK
	.align		4
.L_4769:
        /*0038*/ 	.byte	0x03, 0x50
        /*003a*/ 	.short	0x0000


	//----- nvinfo : EIATTR_MAXREG_COUNT
	.align		4
        /*003c*/ 	.byte	0x03, 0x1b
        /*003e*/ 	.short	0x00ff


	//----- nvinfo : EIATTR_MERCURY_ISA_VERSION
	.align		4
        /*0040*/ 	.byte	0x03, 0x5f
        /*0042*/ 	.short	0x0101


	//----- nvinfo : EIATTR_EXIT_INSTR_OFFSETS
	.align		4
        /*0044*/ 	.byte	0x04, 0x1c
        /*0046*/ 	.short	(.L_4771 - .L_4770)


	//   ....[0]....
.L_4770:
        /*0048*/ 	.word	0x00000270


	//   ....[1]....
        /*004c*/ 	.word	0x00000bc0


	//   ....[2]....
        /*0050*/ 	.word	0x00000c10


	//----- nvinfo : EIATTR_MAX_THREADS
	.align		4
.L_4771:
        /*0054*/ 	.byte	0x04, 0x05
        /*0056*/ 	.short	(.L_4773 - .L_4772)
.L_4772:
        /*0058*/ 	.word	0x00000080
        /*005c*/ 	.word	0x00000001
        /*0060*/ 	.word	0x00000001


	//----- nvinfo : EIATTR_CRS_STACK_SIZE
	.align		4
.L_4773:
        /*0064*/ 	.byte	0x04, 0x1e
        /*0066*/ 	.short	(.L_4775 - .L_4774)
.L_4774:
        /*0068*/ 	.word	0x00000000


	//----- nvinfo : EIATTR_CBANK_PARAM_SIZE
	.align		4
.L_4775:
        /*006c*/ 	.byte	0x03, 0x19
        /*006e*/ 	.short	0x0018


	//----- nvinfo : EIATTR_PARAM_CBANK
	.align		4
        /*0070*/ 	.byte	0x04, 0x0a
        /*0072*/ 	.short	(.L_4777 - .L_4776)
	.align		4
.L_4776:
        /*0074*/ 	.word	index@(.nv.constant0._ZN2at6native29vectorized_elementwise_kernelILi4EZZZNS0_15neg_kernel_cudaERNS_18TensorIteratorBaseEENKUlvE0_clEvENKUlvE6_clEvEUlN3c104HalfEE_St5arrayIPcLm2EEEEviT0_T1_)
        /*0078*/ 	.short	0x0210
        /*007a*/ 	.short	0x0018


	//----- nvinfo : EIATTR_SW_WAR
	.align		4
.L_4777:
        /*007c*/ 	.byte	0x04, 0x36
        /*007e*/ 	.short	(.L_4779 - .L_4778)
.L_4778:
        /*0080*/ 	.word	0x00000008
.L_4779:


//--------------------- .nv.info._ZN2at6native29vectorized_elementwise_kernelILi8EZZZNS0_15neg_kernel_cudaERNS_18TensorIteratorBaseEENKUlvE0_clEvENKUlvE6_clEvEUlN3c104HalfEE_St5arrayIPcLm2EEEEviT0_T1_ --------------------------
	.section	.nv.info._ZN2at6native29vectorized_elementwise_kernelILi8EZZZNS0_15neg_kernel_cudaERNS_18TensorIteratorBaseEENKUlvE0_clEvENKUlvE6_clEvEUlN3c104HalfEE_St5arrayIPcLm2EEEEviT0_T1_,"",@"SHT_CUDA_INFO"
	.sectionflags	@""
	.align	4


	//----- nvinfo : EIATTR_CUDA_API_VERSION
	.align		4
        /*0000*/ 	.byte	0x04, 0x37
        /*0002*/ 	.short	(.L_4781 - .L_4780)
.L_4780:
        /*0004*/ 	.word	0x00000082


	//----- nvinfo : EIATTR_KPARAM_INFO
	.align		4
.L_4781:
        /*0008*/ 	.byte	0x04, 0x17
        /*000a*/ 	.short	(.L_4783 - .L_4782)
.L_4782:
        /*000c*/ 	.word	0x00000000
        /*0010*/ 	.short	0x0002
        /*0012*/ 	.short	0x0008
        /*0014*/ 	.byte	0x00, 0xf0, 0x41, 0x00


	//----- nvinfo : EIATTR_KPARAM_INFO
	.align		4
.L_4783:
        /*0018*/ 	.byte	0x04, 0x17
        /*001a*/ 	.short	(.L_4785 - .L_4784)
.L_4784:
        /*001c*/ 	.word	0x00000000
        /*0020*/ 	.short	0x0001
        /*0022*/ 	.short	0x0004
        /*0024*/ 	.byte	0x00, 0xf0, 0x05, 0x00


	//----- nvinfo : EIATTR_KPARAM_INFO
	.align		4
.L_4785:
        /*0028*/ 	.byte	0x04, 0x17
        /*002a*/ 	.short	(.L_4787 - .L_4786)
.L_4786:
        /*002c*/ 	.word	0x00000000
        /*0030*/ 	.short	0x0000
        /*0032*/ 	.short	0x0000
        /*0034*/ 	.byte	0x00, 0xf0, 0x11, 0x00


	//----- nvinfo : EIATTR_SPARSE_MMA_MASK
	.align		4
.L_4787:
        /*0038*/ 	.byte	0x03, 0x50
        /*003a*/ 	.short	0x0000


	//----- nvinfo : EIATTR_MAXREG_COUNT
	.align		4
        /*003c*/ 	.byte	0x03, 0x1b
        /*003e*/ 	.short	0x00ff


	//----- nvinfo : EIATTR_MERCURY_ISA_VERSION
	.align		4
        /*0040*/ 	.byte	0x03, 0x5f
        /*0042*/ 	.short	0x0101


	//----- nvinfo : EIATTR_EXIT_INSTR_OFFSETS
	.align		4
        /*0044*/ 	.byte	0x04, 0x1c
        /*0046*/ 	.short	(.L_4789 - .L_4788)


	//   ....[0]....
.L_4788:
        /*0048*/ 	.word	0x00000250


	//   ....[1]....
        /*004c*/ 	.word	0x00000ba0


	//   ....[2]....
        /*0050*/ 	.word	0x00000bf0


	//----- nvinfo : EIATTR_MAX_THREADS
	.align		4
.L_4789:
        /*0054*/ 	.byte	0x04, 0x05
        /*0056*/ 	.short	(.L_4791 - .L_4790)
.L_4790:
        /*0058*/ 	.word	0x00000080
        /*005c*/ 	.word	0x00000001
        /*0060*/ 	.word	0x00000001


	//----- nvinfo : EIATTR_CRS_STACK_SIZE
	.align		4
.L_4791:
        /*0064*/ 	.byte	0x04, 0x1e
        /*0066*/ 	.short	(.L_4793 - .L_4792)
.L_4792:
        /*0068*/ 	.word	0x00000000


	//----- nvinfo : EIATTR_CBANK_PARAM_SIZE
	.align		4
.L_4793:
        /*006c*/ 	.byte	0x03, 0x19
        /*006e*/ 	.short	0x0018


	//----- nvinfo : EIATTR_PARAM_CBANK
	.align		4
        /*0070*/ 	.byte	0x04, 0x0a
        /*0072*/ 	.short	(.L_4795 - .L_4794)
	.align		4
.L_4794:
        /*0074*/ 	.word	index@(.nv.constant0._ZN2at6native29vectorized_elementwise_kernelILi8EZZZNS0_15neg_kernel_cudaERNS_18TensorIteratorBaseEENKUlvE0_clEvENKUlvE6_clEvEUlN3c104HalfEE_St5arrayIPcLm2EEEEviT0_T1_)
        /*0078*/ 	.short	0x0210
        /*007a*/ 	.short	0x0018


	//----- nvinfo : EIATTR_SW_WAR
	.align		4
.L_4795:
        /*007c*/ 	.byte	0x04, 0x36
        /*007e*/ 	.short	(.L_4797 - .L_4796)
.L_4796:
        /*0080*/ 	.word	0x00000008
.L_4797:


//--------------------- .nv.info._ZN2at6native18elementwise_kernelILi128ELi4EZNS0_15gpu_kernel_implIZZZNS0_15neg_kernel_cudaERNS_18TensorIteratorBaseEENKUlvE0_clEvENKUlvE5_clEvEUlfE_EEvS4_RKT_EUliE_EEviT1_ --------------------------
	.section	.nv.info._ZN2at6native18elementwise_kernelILi128ELi4EZNS0_15gpu_kernel_implIZZZNS0_15neg_kernel_cudaERNS_18TensorIteratorBaseEENKUlvE0_clEvENKUlvE5_clEvEUlfE_EEvS4_RKT_EUliE_EEviT1_,"",@"SHT_CUDA_INFO"
	.sectionflags	@""
	.align	4


	//----- nvinfo : EIATTR_CUDA_API_VERSION
	.align		4
        /*0000*/ 	.byte	0x04, 0x37
        /*0002*/ 	.short	(.L_4799 - .L_4798)
.L_4798:
        /*0004*/ 	.word	0x00000082


	//----- nvinfo : EIATTR_KPARAM_INFO
	.align		4
.L_4799:
        /*0008*/ 	.byte	0x04, 0x17
        /*000a*/ 	.short	(.L_4801 - .L_4800)
.L_4800:
        /*000c*/ 	.word	0x00000000
        /*0010*/ 	.short	0x0001
        /*0012*/ 	.short	0x0008
        /*0014*/ 	.byte	0x00, 0xf0, 0x61, 0x08


	//----- nvinfo : EIATTR_KPARAM_INFO
	.align		4
.L_4801:
        /*0018*/ 	.byte	0x04, 0x17
        /*001a*/ 	.short	(.L_4803 - .L_4802)
.L_4802:
        /*001c*/ 	.word	0x00000000
        /*0020*/ 	.short	0x0000
        /*0022*/ 	.short	0x0000
        /*0024*/ 	.byte	0x00, 0xf0, 0x11, 0x00


	//----- nvinfo : EIATTR_SPARSE_MMA_MASK
	.align		4
.L_4803:
        /*0028*/ 	.byte	0x03, 0x50
        /*002a*/ 	.short	0x0000


	//----- nvinfo : EIATTR_MAXREG_COUNT
	.align		4
        /*002c*/ 	.byte	0x03, 0x1b
        /*002e*/ 	.short	0x0080


	//----- nvinfo : EIATTR_EXTERNS
	.align		4
        /*0030*/ 	.byte	0x04, 0x0f
        /*0032*/ 	.short	(.L_4805 - .L_4804)


	//   ....[0]....
	.align		4
.L_4804:
        /*0034*/ 	.word	index@(__assertfail)


	//----- nvinfo : EIATTR_MERCURY_ISA_VERSION
	.align		4
.L_4805:
        /*0038*/ 	.byte	0x03, 0x5f
        /*003a*/ 	.short	0x0101


	//----- nvinfo : EIATTR_SYSCALL_OFFSETS
	.align		4
        /*003c*/ 	.byte	0x04, 0x46
        /*003e*/ 	.short	(.L_4807 - .L_4806)


	//   ....[0]....
.L_4806:
        /*0040*/ 	.word	0x00002150


	//   ....[1]....
        /*0044*/ 	.word	0x00002fa0


	//   ....[2]....
        /*0048*/ 	.word	0x00005130


	//   ....[3]....
        /*004c*/ 	.word	0x00005f80


	//   ....[4]....
        /*0050*/ 	.word	0x00008100


	//   ....[5]....
        /*0054*/ 	.word	0x00008f50


	//   ....[6]....
        /*0058*/ 	.word	0x0000b0c0


	//   ....[7]....
        /*005c*/ 	.word	0x0000bf10


	//----- nvinfo : EIATTR_EXIT_INSTR_OFFSETS
	.align		4
.L_4807:
        /*0060*/ 	.byte	0x04, 0x1c
        /*0062*/ 	.short	(.L_4809 - .L_4808)


	//   ....[0]....
.L_4808:
        /*0064*/ 	.word	0x00009000


	//   ....[1]....
        /*0068*/ 	.word	0x0000b240


	//   ....[2]....
        /*006c*/ 	.word	0x0000b270


	//   ....[3]....
        /*0070*/ 	.word	0x0000b300


	//   ....[4]....
        /*0074*/ 	.word	0x0000b330


	//   ....[5]....
        /*0078*/ 	.word	0x0000b360


	//   ....[6]....
        /*007c*/ 	.word	0x0000b3e0


	//   ....[7]....
        /*0080*/ 	.word	0x0000b410


	//   ....[8]....
        /*0084*/ 	.word	0x0000b4a0


	//   ....[9]....
        /*0088*/ 	.word	0x0000b4e0


	//   ....[10]....
        /*008c*/ 	.word	0x0000b520


	//   ....[11]....
        /*0090*/ 	.word	0x0000b5e0


	//   ....[12]....
        /*0094*/ 	.word	0x0000b630


	//   ....[13]....
        /*0098*/ 	.word	0x0000b7b0


	//   ....[14]....
        /*009c*/ 	.word	0x0000b900


	//   ....[15]....
        /*00a0*/ 	.word	0x0000b930


	//   ....[16]....
        /*00a4*/ 	.word	0x0000b9e0


	//   ....[17]....
        /*00a8*/ 	.word	0x0000bb50


	//   ....[18]....
        /*00ac*/ 	.word	0x0000bcc0


	//   ....[19]....
        /*00b0*/ 	.word	0x0000be10


	//   ....[20]....
        /*00b4*/ 	.word	0x0000bf20


	//   ....[21]....
        /*00b8*/ 	.word	0x0000bf50


	//   ....[22]....
        /*00bc*/ 	.word	0x0000bf80


	//----- nvinfo : EIATTR_MAX_THREADS
	.align		4
.L_4809:
        /*00c0*/ 	.byte	0x04, 0x05
        /*00c2*/ 	.short	(.L_4811 - .L_4810)
.L_4810:
        /*00c4*/ 	.word	0x00000080
        /*00c8*/ 	.word	0x00000001
        /*00cc*/ 	.word	0x00000001


	//----- nvinfo : EIATTR_CRS_STACK_SIZE
	.align		4
.L_4811:
        /*00d0*/ 	.byte	0x04, 0x1e
        /*00d2*/ 	.short	(.L_4813 - .L_4812)
.L_4812:
        /*00d4*/ 	.word	0x00000000


	//----- nvinfo : EIATTR_CBANK_PARAM_SIZE
	.align		4
.L_4813:
        /*00d8*/ 	.byte	0x03, 0x19
        /*00da*/ 	.short	0x0220


	//----- nvinfo : EIATTR_PARAM_CBANK
	.align		4
        /*00dc*/ 	.byte	0x04, 0x0a
        /*00de*/ 	.short	(.L_4815 - .L_4814)
	.align		4
.L_4814:
        /*00e0*/ 	.word	index@(.nv.constant0._ZN2at6native18elementwise_kernelILi128ELi4EZNS0_15gpu_kernel_implIZZZNS0_15neg_kernel_cudaERNS_18TensorIteratorBaseEENKUlvE0_clEvENKUlvE5_clEvEUlfE_EEvS4_RKT_EUliE_EEviT1_)
        /*00e4*/ 	.short	0x0210
        /*00e6*/ 	.short	0x0220


	//----- nvinfo : EIATTR_SW_WAR
	.align		4
.L_4815:
        /*00e8*/ 	.byte	0x04, 0x36
        /*00ea*/ 	.short	(.L_4817 - .L_4816)
.L_4816:
        /*00ec*/ 	.word	0x00000008
.L_4817:


//--------------------- .nv.info._ZN2at6native27unrolled_elementwise_kernelIZZZNS0_15neg_kernel_cudaERNS_18TensorIteratorBaseEENKUlvE0_clEvENKUlvE5_clEvEUlfE_St5arrayIPcLm2EELi4E23TrivialOffsetCalculatorILi1EjESB_NS0_6memory12LoadWithCastILi1EEENSC_13StoreWithCastILi1EEEEEviT_T0_T2_T3_T4_T5_ --------------------------
	.section	.nv.info._ZN2at6native27unrolled_elementwise_kernelIZZZNS0_15neg_kernel_cudaERNS_18TensorIteratorBaseEENKUlvE0_clEvENKUlvE5_clEvEUlfE_St5arrayIPcLm2EELi4E23TrivialOffsetCalculatorILi1EjESB_NS0_6memory12LoadWithCastILi1EEENSC_13StoreWithCastILi1EEEEEviT_T0_T2_T3_T4_T5_,"",@"SHT_CUDA_INFO"
	.sectionflags	@""
	.align	4


	//----- nvinfo : EIATTR_CUDA_API_VERSION
	.align		4
        /*0000*/ 	.byte	0x04, 0x37
        /*0002*/ 	.short	(.L_4819 - .L_4818)
.L_4818:
        /*0004*/ 	.word	0x00000082


	//----- nvinfo : EIATTR_KPARAM_INFO
	.align		4
.L_4819:
        /*0008*/ 	.byte	0x04, 0x17
        /*000a*/ 	.short	(.L_4821 - .L_4820)
.L_4820:
        /*000c*/ 	.word	0x00000000
        /*0010*/ 	.short	0x0006
        /*0012*/ 	.short	0x0024
        /*0014*/ 	.byte	0x00, 0xf0, 0x21, 0x00


	//----- nvinfo : EIATTR_KPARAM_INFO
	.align		4
.L_4821:
        /*0018*/ 	.byte	0x04, 0x17
        /*001a*/ 	.short	(.L_4823 - .L_4822)
.L_4822:
        /*001c*/ 	.word	0x00000000
        /*0020*/ 	.short	0x0005
        /*0022*/ 	.short	0x001c
        /*0024*/ 	.byte	0x00, 0xf0, 0x21, 0x00


	//----- nvinfo : EIATTR_KPARAM_INFO
	.align		4
.L_4823:
        /*0028*/ 	.byte	0x04, 0x17
        /*002a*/ 	.short	(.L_4825 - .L_4824)
.L_4824:
        /*002c*/ 	.word	0x00000000
        /*0030*/ 	.short	0x0004
        /*0032*/ 	.short	0x0019
        /*0034*/ 	.byte	0x00, 0xf0, 0x05, 0x00


	//----- nvinfo : EIATTR_KPARAM_INFO
	.align		4
.L_4825:
        /*0038*/ 	.byte	0x04, 0x17
        /*003a*/ 	.short	(.L_4827 - .L_4826)
.L_4826:
        /*003c*/ 	.word	0x00000000
        /*0040*/ 	.short	0x0003
        /*0042*/ 	.short	0x0018
        /*0044*/ 	.byte	0x00, 0xf0, 0x05, 0x00


	//----- nvinfo : EIATTR_KPARAM_INFO
	.align		4
.L_4827:
        /*0048*/ 	.byte	0x04, 0x17
        /*004a*/ 	.short	(.L_4829 - .L_4828)
.L_4828:
        /*004c*/ 	.word	0x00000000
        /*0050*/ 	.short	0x0002
        /*0052*/ 	.short	0x0008
        /*0054*/ 	.byte	0x00, 0xf0, 0x41, 0x00


	//----- nvinfo : EIATTR_KPARAM_INFO
	.align		4
.L_4829:
        /*0058*/ 	.byte	0x04, 0x17
        /*005a*/ 	.short	(.L_4831 - .L_4830)
.L_4830:
        /*005c*/ 	.word	0x00000000
        /*0060*/ 	.short	0x0001
        /*0062*/ 	.short	0x0004
        /*0064*/ 	.byte	0x00, 0xf0, 0x05, 0x00


	//----- nvinfo : EIATTR_KPARAM_INFO
	.align		4
.L_4831:
        /*0068*/ 	.byte	0x04, 0x17
        /*006a*/ 	.short	(.L_4833 - .L_4832)
.L_4832:
        /*006c*/ 	.word	0x00000000
        /*0070*/ 	.short	0x0000
        /*0072*/ 	.short	0x0000
        /*0074*/ 	.byte	0x00, 0xf0, 0x11, 0x00


	//----- nvinfo : EIATTR_SPARSE_MMA_MASK
	.align		4
.L_4833:
        /*0078*/ 	.byte	0x03, 0x50
        /*007a*/ 	.short	0x0000


	//----- nvinfo : EIATTR_MAXREG_COUNT
	.align		4
        /*007c*/ 	.byte	0x03, 0x1b
        /*007e*/ 	.short	0x00ff


	//----- nvinfo : EIATTR_EXTERNS
	.align		4
        /*0080*/ 	.byte	0x04, 0x0f
        /*0082*/ 	.short	(.L_4835 - .L_4834)


	//   ....[0]....
	.align		4
.L_4834:
        /*0084*/ 	.word	index@(__assertfail)


	//----- nvinfo : EIATTR_MERCURY_ISA_VERSION
	.align		4
.L_4835:
        /*0088*/ 	.byte	0x03, 0x5f
        /*008a*/ 	.short	0x0101


	//----- nvinfo : EIATTR_SYSCALL_OFFSETS
	.align		4
        /*008c*/ 	.byte	0x04, 0x46
        /*008e*/ 	.short	(.L_4837 - .L_4836)


	//   ....[0]....
.L_4836:
        /*0090*/ 	.word	0x00000e80


	//   ....[1]....
        /*0094*/ 	.word	0x00001d30


	//   ....[2]....
        /*0098*/ 	.word	0x00002bf0


	//   ....[3]....
        /*009c*/ 	.word	0x00003a50


	//   ....[4]....
        /*00a0*/ 	.word	0x00004980


	//   ....[5]....
        /*00a4*/ 	.word	0x00005840


	//   ....[6]....
        /*00a8*/ 	.word	0x000066f0


	//   ....[7]....
        /*00ac*/ 	.word	0x000075c0


	//----- nvinfo : EIATTR_EXIT_INSTR_OFFSETS
	.align		4
.L_4837:
        /*00b0*/ 	.byte	0x04, 0x1c
        /*00b2*/ 	.short	(.L_4839 - .L_4838)


	//   ....[0]....
.L_4838:
        /*00b4*/ 	.word	0x00006790


	//   ....[1]....
        /*00b8*/ 	.word	0x000068e0


	//   ....[2]....
        /*00bc*/ 	.word	0x00006920


	//   ....[3]....
        /*00c0*/ 	.word	0x000069b0


	//   ....[4]....
        /*00c4*/ 	.word	0x000069e0


	//   ....[5]....
        /*00c8*/ 	.word	0x00006a10


	//   ....[6]....
        /*00cc*/ 	.word	0x00006a90


	//   ....[7]....
        /*00d0*/ 	.word	0x00006ac0


	//   ....[8]....
        /*00d4*/ 	.word	0x00006b50


	//   ....[9]....
        /*00d8*/ 	.word	0x00006b90


	//   ....[10]....
        /*00dc*/ 	.word	0x00006bd0


	//   ....[11]....
        /*00e0*/ 	.word	0x00006c90


	//   ....[12]....
        /*00e4*/ 	.word	0x00006ce0


	//   ....[13]....
        /*00e8*/ 	.word	0x00006e60


	//   ....[14]....
        /*00ec*/ 	.word	0x00006fb0


	//   ....[15]....
        /*00f0*/ 	.word	0x00006fe0


	//   ....[16]....
        /*00f4*/ 	.word	0x00007090


	//   ....[17]....
        /*00f8*/ 	.word	0x00007200


	//   ....[18]....
        /*00fc*/ 	.word	0x00007370


	//   ....[19]....
        /*0100*/ 	.word	0x000074c0


	//   ....[20]....
        /*0104*/ 	.word	0x000075d0


	//   ....[21]....
        /*0108*/ 	.word	0x00007600


	//   ....[22]....
        /*010c*/ 	.word	0x00007630


	//----- nvinfo : EIATTR_MAX_THREADS
	.align		4
.L_4839:
        /*0110*/ 	.byte	0x04, 0x05
        /*0112*/ 	.short	(.L_4841 - .L_4840)
.L_4840:
        /*0114*/ 	.word	0x00000080
        /*0118*/ 	.word	0x00000001
        /*011c*/ 	.word	0x00000001


	//----- nvinfo : EIATTR_CRS_STACK_SIZE
	.align		4
.L_4841:
        /*0120*/ 	.byte	0x04, 0x1e
        /*0122*/ 	.short	(.L_4843 - .L_4842)
.L_4842:
        /*0124*/ 	.word	0x00000000


	//----- nvinfo : EIATTR_CBANK_PARAM_SIZE
	.align		4
.L_4843:
        /*0128*/ 	.byte	0x03, 0x19
        /*012a*/ 	.short	0x002c


	//----- nvinfo : EIATTR_PARAM_CBANK
	.align		4
        /*012c*/ 	.byte	0x04, 0x0a
        /*012e*/ 	.short	(.L_4845 - .L_4844)
	.align		4
.L_4844:
        /*0130*/ 	.word	index@(.nv.constant0._ZN2at6native27unrolled_elementwise_kernelIZZZNS0_15neg_kernel_cudaERNS_18TensorIteratorBaseEENKUlvE0_clEvENKUlvE5_clEvEUlfE_St5arrayIPcLm2EELi4E23TrivialOffsetCalculatorILi1EjESB_NS0_6memory12LoadWithCastILi1EEENSC_13StoreWithCastILi1EEEEEviT_T0_T2_T3_T4_T5_)
        /*0134*/ 	.short	0x0210
        /*0136*/ 	.short	0x002c


	//----- nvinfo : EIATTR_SW_WAR
	.align		4
.L_4845:
        /*0138*/ 	.byte	0x04, 0x36
        /*013a*/ 	.short	(.L_4847 - .L_4846)
.L_4846:
        /*013c*/ 	.word	0x00000008
.L_4847:


//--------------------- .nv.info._ZN2at6native18elementwise_kernelILi128ELi2EZNS0_22gpu_kernel_impl_nocastIZZZNS0_15neg_kernel_cudaERNS_18TensorIteratorBaseEENKUlvE0_clEvENKUlvE5_clEvEUlfE_EEvS4_RKT_EUliE_EEviT1_ --------------------------
	.section	.nv.info._ZN2at6native18elementwise_kernelILi128ELi2EZNS0_22gpu_kernel_impl_nocastIZZZNS0_15neg_kernel_cudaERNS_18TensorIteratorBaseEENKUlvE0_clEvENKUlvE5_clEvEUlfE_EEvS4_RKT_EUliE_EEviT1_,"",@"SHT_CUDA_INFO"
	.sectionflags	@""
	.align	4


	//----- nvinfo : EIATTR_CUDA_API_VERSION
	.align		4
        /*0000*/ 	.byte	0x04, 0x37
        /*0002*/ 	.short	(.L_4849 - .L_4848)
.L_4848:
        /*0004*/ 	.word	0x00000082


	//----- nvinfo : EIATTR_KPARAM_INFO
	.align		4
.L_4849:
        /*0008*/ 	.byte	0x04, 0x17
        /*000a*/ 	.short	(.L_4851 - .L_4850)
.L_4850:
        /*000c*/ 	.word	0x00000000
        /*0010*/ 	.short	0x0001
        /*0012*/ 	.short	0x0008
        /*0014*/ 	.byte	0x00, 0xf0, 0x61, 0x08


	//----- nvinfo : EIATTR_KPARAM_INFO
	.align		4
.L_4851:
        /*0018*/ 	.byte	0x04, 0x17
        /*001a*/ 	.short	(.L_4853 - .L_4852)
.L_4852:
        /*001c*/ 	.word	0x00000000
        /*0020*/ 	.short	0x0000
        /*0022*/ 	.short	0x0000
        /*0024*/ 	.byte	0x00, 0xf0, 0x11, 0x00


	//----- nvinfo : EIATTR_SPARSE_MMA_MASK
	.align		4
.L_4853:
        /*0028*/ 	.byte	0x03, 0x50
        /*002a*/ 	.short	0x0000


	//----- nvinfo : EIATTR_MAXREG_COUNT
	.align		4
        /*002c*/ 	.byte	0x03, 0x1b
        /*002e*/ 	.short	0x0080


	//----- nvinfo : EIATTR_MERCURY_ISA_VERSION
	.align		4
        /*0030*/ 	.byte	0x03, 0x5f
        /*0032*/ 	.short	0x0101


	//----- nvinfo : EIATTR_EXIT_INSTR_OFFSETS
	.align		4
        /*0034*/ 	.byte	0x04, 0x1c
        /*0036*/ 	.short	(.L_4855 - .L_4854)


	//   ....[0]....
.L_4854:
        /*0038*/ 	.word	0x00001440


	//   ....[1]....
        /*003c*/ 	.word	0x000027d0


	//----- nvinfo : EIATTR_MAX_THREADS
	.align		4
.L_4855:
        /*0040*/ 	.byte	0x04, 0x05
        /*0042*/ 	.short	(.L_4857 - .L_4856)
.L_4856:
        /*0044*/ 	.word	0x00000080
        /*0048*/ 	.word	0x00000001
        /*004c*/ 	.word	0x00000001


	//----- nvinfo : EIATTR_CRS_STACK_SIZE
	.align		4
.L_4857:
        /*0050*/ 	.byte	0x04, 0x1e
        /*0052*/ 	.short	(.L_4859 - .L_4858)
.L_4858:
        /*0054*/ 	.word	0x00000000


	//----- nvinfo : EIATTR_CBANK_PARAM_SIZE
	.align		4
.L_4859:
        /*0058*/ 	.byte	0x03, 0x19
        /*005a*/ 	.short	0x0220


	//----- nvinfo : EIATTR_PARAM_CBANK
	.align		4
        /*005c*/ 	.byte	0x04, 0x0a
        /*005e*/ 	.short	(.L_4861 - .L_4860)
	.align		4
.L_4860:
        /*0060*/ 	.word	index@(.nv.constant0._ZN2at6native18elementwise_kernelILi128ELi2EZNS0_22gpu_kernel_impl_nocastIZZZNS0_15neg_kernel_cudaERNS_18TensorIteratorBaseEENKUlvE0_clEvENKUlvE5_clEvEUlfE_EEvS4_RKT_EUliE_EEviT1_)
        /*0064*/ 	.short	0x0210
        /*0066*/ 	.short	0x0220


	//----- nvinfo : EIATTR_SW_WAR
	.align		4
.L_4861:
        /*0068*/ 	.byte	0x04, 0x36
        /*006a*/ 	.short	(.L_4863 - .L_4862)
.L_4862:
        /*006c*/ 	.word	0x00000008
.L_4863:


//--------------------- .nv.info._ZN2at6native27unrolled_elementwise_kernelIZZZNS0_15neg_kernel_cudaERNS_18TensorIteratorBaseEENKUlvE0_clEvENKUlvE5_clEvEUlfE_St5arrayIPcLm2EELi4E23TrivialOffsetCalculatorILi1EjESB_NS0_6memory15LoadWithoutCastENSC_16StoreWithoutCastEEEviT_T0_T2_T3_T4_T5_ --------------------------
	.section	.nv.info._ZN2at6native27unrolled_elementwise_kernelIZZZNS0_15neg_kernel_cudaERNS_18TensorIteratorBaseEENKUlvE0_clEvENKUlvE5_clEvEUlfE_St5arrayIPcLm2EELi4E23TrivialOffsetCalculatorILi1EjESB_NS0_6memory15LoadWithoutCastENSC_16StoreWithoutCastEEEviT_T0_T2_T3_T4_T5_,"",@"SHT_CUDA_INFO"
	.sectionflags	@""
	.align	4


	//----- nvinfo : EIATTR_CUDA_API_VERSION
	.align		4
        /*0000*/ 	.byte	0x04, 0x37
        /*0002*/ 	.short	(.L_4865 - .L_4864)
.L_4864:
        /*0004*/ 	.word	0x00000082


	//----- nvinfo : EIATTR_KPARAM_INFO
	.align		4
.L_4865:
        /*0008*/ 	.byte	0x04, 0x17
        /*000a*/ 	.short	(.L_4867 - .L_4866)
.L_4866:
        /*000c*/ 	.word	0x00000000
        /*0010*/ 	.short	0x0006
        /*0012*/ 	.short	0x001b
        /*0014*/ 	.byte	0x00, 0xf0, 0x05, 0x00


	//----- nvinfo : EIATTR_KPARAM_INFO
	.align		4
.L_4867:
        /*0018*/ 	.byte	0x04, 0x17
        /*001a*/ 	.short	(.L_4869 - .L_4868)
.L_4868:
        /*001c*/ 	.word	0x00000000
        /*0020*/ 	.short	0x0005
        /*0022*/ 	.short	0x001a
        /*0024*/ 	.byte	0x00, 0xf0, 0x05, 0x00


	//----- nvinfo : EIATTR_KPARAM_INFO
	.align		4
.L_4869:
        /*0028*/ 	.byte	0x04, 0x17
        /*002a*/ 	.short	(.L_4871 - .L_4870)
.L_4870:
        /*002c*/ 	.word	0x00000000
        /*0030*/ 	.short	0x0004
        /*0032*/ 	.short	0x0019
        /*0034*/ 	.byte	0x00, 0xf0, 0x05, 0x00


	//----- nvinfo : EIATTR_KPARAM_INFO
	.align		4
.L_4871:
        /*0038*/ 	.byte	0x04, 0x17
        /*003a*/ 	.short	(.L_4873 - .L_4872)
.L_4872:
        /*003c*/ 	.word	0x00000000
        /*0040*/ 	.short	0x0003
        /*0042*/ 	.short	0x0018
        /*0044*/ 	.byte	0x00, 0xf0, 0x05, 0x00


	//----- nvinfo : EIATTR_KPARAM_INFO
	.align		4
.L_4873:
        /*0048*/ 	.byte	0x04, 0x17
        /*004a*/ 	.short	(.L_4875 - .L_4874)
.L_4874:
        /*004c*/ 	.word	0x00000000
        /*0050*/ 	.short	0x0002
        /*0052*/ 	.short	0x0008
        /*0054*/ 	.byte	0x00, 0xf0, 0x41, 0x00


	//----- nvinfo : EIATTR_KPARAM_INFO
	.align		4
.L_4875:
        /*0058*/ 	.byte	0x04, 0x17
        /*005a*/ 	.short	(.L_4877 - .L_4876)
.L_4876:
        /*005c*/ 	.word	0x00000000
        /*0060*/ 	.short	0x0001
        /*0062*/ 	.short	0x0004
        /*0064*/ 	.byte	0x00, 0xf0, 0x05, 0x00


	//----- nvinfo : EIATTR_KPARAM_INFO
	.align		4
.L_4877:
        /*0068*/ 	.byte	0x04, 0x17
        /*006a*/ 	.short	(.L_4879 - .L_4878)
.L_4878:
        /*006c*/ 	.word	0x00000000
        /*0070*/ 	.short	0x0000
        /*0072*/ 	.short	0x0000
        /*0074*/ 	.byte	0x00, 0xf0, 0x11, 0x00


	//----- nvinfo : EIATTR_SPARSE_MMA_MASK
	.align		4
.L_4879:
        /*0078*/ 	.byte	0x03, 0x50
        /*007a*/ 	.short	0x0000


	//----- nvinfo : EIATTR_MAXREG_COUNT
	.align		4
        /*007c*/ 	.byte	0x03, 0x1b
        /*007e*/ 	.short	0x00ff


	//----- nvinfo : EIATTR_MERCURY_ISA_VERSION
	.align		4
        /*0080*/ 	.byte	0x03, 0x5f
        /*0082*/ 	.short	0x0101


	//----- nvinfo : EIATTR_EXIT_INSTR_OFFSETS
	.align		4
        /*0084*/ 	.byte	0x04, 0x1c
        /*0086*/ 	.short	(.L_4881 - .L_4880)


	//   ....[0]....
.L_4880:
        /*0088*/ 	.word	0x00000370


	//   ....[1]....
        /*008c*/ 	.word	0x000003d0


	//----- nvinfo : EIATTR_MAX_THREADS
	.align		4
.L_4881:
        /*0090*/ 	.byte	0x04, 0x05
        /*0092*/ 	.short	(.L_4883 - .L_4882)
.L_4882:
        /*0094*/ 	.word	0x00000080
        /*0098*/ 	.word	0x00000001
        /*009c*/ 	.word	0x00000001


	//----- nvinfo : EIATTR_CRS_STACK_SIZE
	.align		4
.L_4883:
        /*00a0*/ 	.byte	0x04, 0x1e
        /*00a2*/ 	.short	(.L_4885 - .L_4884)
.L_4884:
        /*00a4*/ 	.word	0x00000000


	//----- nvinfo : EIATTR_CBANK_PARAM_SIZE
	.align		4
.L_4885:
        /*00a8*/ 	.byte	0x03, 0x19
        /*00aa*/ 	.short	0x001c


	//----- nvinfo : EIATTR_PARAM_CBANK
	.align		4
        /*00ac*/ 	.byte	0x04, 0x0a
        /*00ae*/ 	.short	(.L_4887 - .L_4886)
	.align		4
.L_4886:
        /*00b0*/ 	.word	index@(.nv.constant0._ZN2at6native27unrolled_elementwise_kernelIZZZNS0_15neg_kernel_cudaERNS_18TensorIteratorBaseEENKUlvE0_clEvENKUlvE5_clEvEUlfE_St5arrayIPcLm2EELi4E23TrivialOffsetCalculatorILi1EjESB_NS0_6memory15LoadWithoutCastENSC_16StoreWithoutCastEEEviT_T0_T2_T3_T4_T5_)
        /*00b4*/ 	.short	0x0210
        /*00b6*/ 	.short	0x001c


	//----- nvinfo : EIATTR_SW_WAR
	.align		4
.L_4887:
        /*00b8*/ 	.byte	0x04, 0x36
        /*00ba*/ 	.short	(.L_4889 - .L_4888)
.L_4888:
        /*00bc*/ 	.word	0x00000008
.L_4889:


//--------------------- .nv.info._ZN2at6native29vectorized_elementwise_kernelILi2EZZZNS0_15neg_kernel_cudaERNS_18TensorIteratorBaseEENKUlvE0_clEvENKUlvE5_clEvEUlfE_St5arrayIPcLm2EEEEviT0_T1_ --------------------------
	.section	.nv.info._ZN2at6native29vectorized_elementwise_kernelILi2EZZZNS0_15neg_kernel_cudaERNS_18TensorIteratorBaseEENKUlvE0_clEvENKUlvE5_clEvEUlfE_St5arrayIPcLm2EEEEviT0_T1_,"",@"SHT_CUDA_INFO"
	.sectionflags	@""
	.align	4


	//----- nvinfo : EIATTR_CUDA_API_VERSION
	.align		4
        /*0000*/ 	.byte	0x04, 0x37
        /*0002*/ 	.short	(.L_4891 - .L_4890)
.L_4890:
        /*0004*/ 	.word	0x00000082


	//----- nvinfo : EIATTR_KPARAM_INFO
	.align		4
.L_4891:
        /*0008*/ 	.byte	0x04, 0x17
        /*000a*/ 	.short	(.L_4893 - .L_4892)
.L_4892:
        /*000c*/ 	.word	0x00000000
        /*0010*/ 	.short	0x0002
        /*0012*/ 	.short	0x0008
        /*0014*/ 	.byte	0x00, 0xf0, 0x41, 0x00


	//----- nvinfo : EIATTR_KPARAM_INFO
	.align		4
.L_4893:
        /*0018*/ 	.byte	0x04, 0x17
        /*001a*/ 	.short	(.L_4895 - .L_4894)
.L_4894:
        /*001c*/ 	.word	0x00000000
        /*0020*/ 	.short	0x0001
        /*0022*/ 	.short	0x0004
        /*0024*/ 	.byte	0x00, 0xf0, 0x05, 0x00


	//----- nvinfo : EIATTR_KPARAM_INFO
	.align		4
.L_4895:
        /*0028*/ 	.byte	0x04, 0x17
        /*002a*/ 	.short	(.L_4897 - .L_4896)
.L_4896:
        /*002c*/ 	.word	0x00000000
        /*0030*/ 	.short	0x0000
        /*0032*/ 	.short	0x0000
        /*0034*/ 	.byte	0x00, 0xf0, 0x11, 0x00


	//----- nvinfo : EIATTR_SPARSE_MMA_MASK
	.align		4
.L_4897:
        /*0038*/ 	.byte	0x03, 0x50
        /*003a*/ 	.short	0x0000


	//----- nvinfo : EIATTR_MAXREG_COUNT
	.align		4
        /*003c*/ 	.byte	0x03, 0x1b
        /*003e*/ 	.short	0x00ff


	//----- nvinfo : EIATTR_MERCURY_ISA_VERSION
	.align		4
        /*0040*/ 	.byte	0x03, 0x5f
        /*0042*/ 	.short	0x0101


	//----- nvinfo : EIATTR_EXIT_INSTR_OFFSETS
	.align		4
        /*0044*/ 	.byte	0x04, 0x1c
        /*0046*/ 	.short	(.L_4899 - .L_4898)


	//   ....[0]....
.L_4898:
        /*0048*/ 	.word	0x000001f0


	//   ....[1]....
        /*004c*/ 	.word	0x00000930


	//   ....[2]....
        /*0050*/ 	.word	0x00000990


	//----- nvinfo : EIATTR_MAX_THREADS
	.align		4
.L_4899:
        /*0054*/ 	.byte	0x04, 0x05
        /*0056*/ 	.short	(.L_4901 - .L_4900)
.L_4900:
        /*0058*/ 	.word	0x00000080
        /*005c*/ 	.word	0x00000001
        /*0060*/ 	.word	0x00000001


	//----- nvinfo : EIATTR_CRS_STACK_SIZE
	.align		4
.L_4901:
        /*0064*/ 	.byte	0x04, 0x1e
        /*0066*/ 	.short	(.L_4903 - .L_4902)
.L_4902:
        /*0068*/ 	.word	0x00000000


	//----- nvinfo : EIATTR_CBANK_PARAM_SIZE
	.align		4
.L_4903:
        /*006c*/ 	.byte	0x03, 0x19
        /*006e*/ 	.short	0x0018


	//----- nvinfo : EIATTR_PARAM_CBANK
	.align		4
        /*0070*/ 	.byte	0x04, 0x0a
        /*0072*/ 	.short	(.L_4905 - .L_4904)
	.align		4
.L_4904:
        /*0074*/ 	.word	index@(.nv.constant0._ZN2at6native29vectorized_elementwise_kernelILi2EZZZNS0_15neg_kernel_cudaERNS_18TensorIteratorBaseEENKUlvE0_clEvENKUlvE5_clEvEUlfE_St5arrayIPcLm2EEEEviT0_T1_)
        /*0078*/ 	.short	0x0210
        /*007a*/ 	.short	0x0018


	//----- nvinfo : EIATTR_SW_WAR
	.align		4
.L_4905:
        /*007c*/ 	.byte	0x04, 0x36
        /*007e*/ 	.short	(.L_4907 - .L_4906)
.L_4906:
        /*0080*/ 	.word	0x00000008
.L_4907:


//--------------------- .nv.info._ZN2at6native29vectorized_elementwise_kernelILi4EZZZNS0_15neg_kernel_cudaERNS_18TensorIteratorBaseEENKUlvE0_clEvENKUlvE5_clEvEUlfE_St5arrayIPcLm2EEEEviT0_T1_ --------------------------
	.section	.nv.info._ZN2at6native29vectorized_elementwise_kernelILi4EZZZNS0_15neg_kernel_cudaERNS_18TensorIteratorBaseEENKUlvE0_clEvENKUlvE5_clEvEUlfE_St5arrayIPcLm2EEEEviT0_T1_,"",@"SHT_CUDA_INFO"
	.sectionflags	@""
	.align	4


	//----- nvinfo : EIATTR_CUDA_API_VERSION
	.align		4
        /*0000*/ 	.byte	0x04, 0x37
        /*0002*/ 	.short	(.L_4909 - .L_4908)
.L_4908:
        /*0004*/ 	.word	0x00000082


	//----- nvinfo : EIATTR_KPARAM_INFO
	.align		4
.L_4909:
        /*0008*/ 	.byte	0x04, 0x17
        /*000a*/ 	.short	(.L_4911 - .L_4910)
.L_4910:
        /*000c*/ 	.word	0x00000000
        /*0010*/ 	.short	0x0002
        /*0012*/ 	.short	0x0008
        /*0014*/ 	.byte	0x00, 0xf0, 0x41, 0x00


	//----- nvinfo : EIATTR_KPARAM_INFO
	.align		4
.L_4911:
        /*0018*/ 	.byte	0x04, 0x17
        /*001a*/ 	.short	(.L_4913 - .L_4912)
.L_4912:
        /*001c*/ 	.word	0x00000000
        /*0020*/ 	.short	0x0001
        /*0022*/ 	.short	0x0004
        /*0024*/ 	.byte	0x00, 0xf0, 0x05, 0x00


	//----- nvinfo : EIATTR_KPARAM_INFO
	.align		4
.L_4913:
        /*0028*/ 	.byte	0x04, 0x17
        /*002a*/ 	.short	(.L_4915 - .L_4914)
.L_4914:
        /*002c*/ 	.word	0x00000000
        /*0030*/ 	.short	0x0000
        /*0032*/ 	.short	0x0000
        /*0034*/ 	.byte	0x00, 0xf0, 0x11, 0x00


	//----- nvinfo : EIATTR_SPARSE_MMA_MASK
	.align		4
.L_4915:
        /*0038*/ 	.byte	0x03, 0x50
        /*003a*/ 	.short	0x0000


	//----- nvinfo : EIATTR_MAXREG_COUNT
	.align		4
        /*003c*/ 	.byte	0x03, 0x1b
        /*003e*/ 	.short	0x00ff


	//----- nvinfo : EIATTR_MERCURY_ISA_VERSION
	.align		4
        /*0040*/ 	.byte	0x03, 0x5f
        /*0042*/ 	.short	0x0101


	//----- nvinfo : EIATTR_EXIT_INSTR_OFFSETS
	.align		4
        /*0044*/ 	.byte	0x04, 0x1c
        /*0046*/ 	.short	(.L_4917 - .L_4916)


	//   ....[0]....
.L_4916:
        /*0048*/ 	.word	0x000001b0


	//   ....[1]....
        /*004c*/ 	.word	0x000008f0


	//   ....[2]....
        /*0050*/ 	.word	0x00000950


	//----- nvinfo : EIATTR_MAX_THREADS
	.align		4
.L_4917:
        /*0054*/ 	.byte	0x04, 0x05
        /*0056*/ 	.short	(.L_4919 - .L_4918)
.L_4918:
        /*0058*/ 	.word	0x00000080
        /*005c*/ 	.word	0x00000001
        /*0060*/ 	.word	0x00000001


	//----- nvinfo : EIATTR_CRS_STACK_SIZE
	.align		4
.L_4919:
        /*0064*/ 	.byte	0x04, 0x1e
        /*0066*/ 	.short	(.L_4921 - .L_4920)
.L_4920:
        /*0068*/ 	.word	0x00000000


	//----- nvinfo : EIATTR_CBANK_PARAM_SIZE
	.align		4
.L_4921:
        /*006c*/ 	.byte	0x03, 0x19
        /*006e*/ 	.short	0x0018


	//----- nvinfo : EIATTR_PARAM_CBANK
	.align		4
        /*0070*/ 	.byte	0x04, 0x0a
        /*0072*/ 	.short	(.L_4923 - .L_4922)
	.align		4
.L_4922:
        /*0074*/ 	.word	index@(.nv.constant0._ZN2at6native29vectorized_elementwise_kernelILi4EZZZNS0_15neg_kernel_cudaERNS_18TensorIteratorBaseEENKUlvE0_clEvENKUlvE5_clEvEUlfE_St5arrayIPcLm2EEEEviT0_T1_)
        /*0078*/ 	.short	0x0210
        /*007a*/ 	.short	0x0018


	//----- nvinfo : EIATTR_SW_WAR
	.align		4
.L_4923:
        /*007c*/ 	.byte	0x04, 0x36
        /*007e*/ 	.short	(.L_4925 - .L_4924)
.L_4924:
        /*0080*/ 	.word	0x00000008
.L_4925:


//--------------------- .nv.info._ZN2at6native29vectorized_elementwise_kernelILi8EZZZNS0_15neg_kernel_cudaERNS_18TensorIteratorBaseEENKUlvE0_clEvENKUlvE5_clEvEUlfE_St5arrayIPcLm2EEEEviT0_T1_ --------------------------
	.section	.nv.info._ZN2at6native29vectorized_elementwise_kernelILi8EZZZNS0_15neg_kernel_cudaERNS_18TensorIteratorBaseEENKUlvE0_clEvENKUlvE5_clEvEUlfE_St5arrayIPcLm2EEEEviT0_T1_,"",@"SHT_CUDA_INFO"
	.sectionflags	@""
	.align	4


	//----- nvinfo : EIATTR_CUDA_API_VERSION
	.align		4
        /*0000*/ 	.byte	0x04, 0x37
        /*0002*/ 	.short	(.L_4927 - .L_4926)
.L_4926:
        /*0004*/ 	.word	0x00000082


	//----- nvinfo : EIATTR_KPARAM_INFO
	.align		4
.L_4927:
        /*0008*/ 	.byte	0x04, 0x17
        /*000a*/ 	.short	(.L_4929 - .L_4928)
.L_4928:
        /*000c*/ 	.word	0x00000000
        /*0010*/ 	.short	0x0002
        /*0012*/ 	.short	0x0008
        /*0014*/ 	.byte	0x00, 0xf0, 0x41, 0x00


	//----- nvinfo : EIATTR_KPARAM_INFO
	.align		4
.L_4929:
        /*0018*/ 	.byte	0x04, 0x17
        /*001a*/ 	.short	(.L_4931 - .L_4930)
.L_4930:
        /*001c*/ 	.word	0x00000000
        /*0020*/ 	.short	0x0001
        /*0022*/ 	.short	0x0004
        /*0024*/ 	.byte	0x00, 0xf0, 0x05, 0x00


	//----- nvinfo : EIATTR_KPARAM_INFO
	.align		4
.L_4931:
        /*0028*/ 	.byte	0x04, 0x17
        /*002a*/ 	.short	(.L_4933 - .L_4932)
.L_4932:
        /*002c*/ 	.word	0x00000000
        /*0030*/ 	.short	0x0000
        /*0032*/ 	.short	0x0000
        /*0034*/ 	.byte	0x00, 0xf0, 0x11, 0x00


	//----- nvinfo : EIATTR_SPARSE_MMA_MASK
	.align		4
.L_4933:
        /*0038*/ 	.byte	0x03, 0x50
        /*003a*/ 	.short	0x0000


	//----- nvinfo : EIATTR_MAXREG_COUNT
	.align		4
        /*003c*/ 	.byte	0x03, 0x1b
        /*003e*/ 	.short	0x00ff


	//----- nvinfo : EIATTR_MERCURY_ISA_VERSION
	.align		4
        /*0040*/ 	.byte	0x03, 0x5f
        /*0042*/ 	.short	0x0101


	//----- nvinfo : EIATTR_EXIT_INSTR_OFFSETS
	.align		4
        /*0044*/ 	.byte	0x04, 0x1c
        /*0046*/ 	.short	(.L_4935 - .L_4934)


	//   ....[0]....
.L_4934:
        /*0048*/ 	.word	0x000001b0


	//   ....[1]....
        /*004c*/ 	.word	0x000008f0


	//   ....[2]....
        /*0050*/ 	.word	0x00000950


	//----- nvinfo : EIATTR_MAX_THREADS
	.align		4
.L_4935:
        /*0054*/ 	.byte	0x04, 0x05
        /*0056*/ 	.short	(.L_4937 - .L_4936)
.L_4936:
        /*0058*/ 	.word	0x00000080
        /*005c*/ 	.word	0x00000001
        /*0060*/ 	.word	0x00000001


	//----- nvinfo : EIATTR_CRS_STACK_SIZE
	.align		4
.L_4937:
        /*0064*/ 	.byte	0x04, 0x1e
        /*0066*/ 	.short	(.L_4939 - .L_4938)
.L_4938:
        /*0068*/ 	.word	0x00000000


	//----- nvinfo : EIATTR_CBANK_PARAM_SIZE
	.align		4
.L_4939:
        /*006c*/ 	.byte	0x03, 0x19
        /*006e*/ 	.short	0x0018


	//----- nvinfo : EIATTR_PARAM_CBANK
	.align		4
        /*0070*/ 	.byte	0x04, 0x0a
        /*0072*/ 	.short	(.L_4941 - .L_4940)
	.align		4
.L_4940:
        /*0074*/ 	.word	index@(.nv.constant0._ZN2at6native29vectorized_elementwise_kernelILi8EZZZNS0_15neg_kernel_cudaERNS_18TensorIteratorBaseEENKUlvE0_clEvENKUlvE5_clEvEUlfE_St5arrayIPcLm2EEEEviT0_T1_)
        /*0078*/ 	.short	0x0210
        /*007a*/ 	.short	0x0018


	//----- nvinfo : EIATTR_SW_WAR
	.align		4
.L_4941:
        /*007c*/ 	.byte	0x04, 0x36
        /*007e*/ 	.short	(.L_4943 - .L_4942)
.L_4942:
        /*0080*/ 	.word	0x00000008
.L_4943:


//--------------------- .nv.info._ZN2at6native18elementwise_kernelILi128ELi4EZNS0_15gpu_kernel_implIZZZNS0_15neg_kernel_cudaERNS_18TensorIteratorBaseEENKUlvE0_clEvENKUlvE4_clEvEUldE_EEvS4_RKT_EUliE_EEviT1_ --------------------------
	.section	.nv.info._ZN2at6native18elementwise_kernelILi128ELi4EZNS0_15gpu_kernel_implIZZZNS0_15neg_kernel_cudaERNS_18TensorIteratorBaseEENKUlvE0_clEvENKUlvE4_clEvEUldE_EEvS4_RKT_EUliE_EEviT1_,"",@"SHT_CUDA_INFO"
	.sectionflags	@""
	.align	4


	//----- nvinfo : EIATTR_CUDA_API_VERSION
	.align		4
        /*0000*/ 	.byte	0x04, 0x37
        /*0002*/ 	.short	(.L_4945 - .L_4944)
.L_4944:
        /*0004*/ 	.word	0x00000082


	//----- nvinfo : EIATTR_KPARAM_INFO
	.align		4
.L_4945:
        /*0008*/ 	.byte	0x04, 0x17
        /*000a*/ 	.short	(.L_4947 - .L_4946)
.L_4946:
        /*000c*/ 	.word	0x00000000
        /*0010*/ 	.short	0x0001
        /*0012*/ 	.short	0x0008
        /*0014*/ 	.byte	0x00, 0xf0, 0x61, 0x08


	//----- nvinfo : EIATTR_KPARAM_INFO
	.align		4
.L_4947:
        /*0018*/ 	.byte	0x04, 0x17
        /*001a*/ 	.short	(.L_4949 - .L_4948)
.L_4948:
        /*001c*/ 	.word	0x00000000
        /*0020*/ 	.short	0x0000
        /*0022*/ 	.short	0x0000
        /*0024*/ 	.byte	0x00, 0xf0, 0x11, 0x00


	//----- nvinfo : EIATTR_SPARSE_MMA_MASK
	.align		4
.L_4949:
        /*0028*/ 	.byte	0x03, 0x50
        /*002a*/ 	.short	0x0000


	//----- nvinfo : EIATTR_MAXREG_COUNT
	.align		4
        /*002c*/ 	.byte	0x03, 0x1b
        /*002e*/ 	.short	0x0080


	//----- nvinfo : EIATTR_EXTERNS
	.align		4
        /*0030*/ 	.byte	0x04, 0x0f
        /*0032*/ 	.short	(.L_4951 - .L_4950)


	//   ....[0]....
	.align		4
.L_4950:
        /*0034*/ 	.word	index@(__assertfail)


	//----- nvinfo : EIATTR_MERCURY_ISA_VERSION
	.align		4
.L_4951:
        /*0038*/ 	.byte	0x03, 0x5f
        /*003a*/ 	.short	0x0101


	//----- nvinfo : EIATTR_SYSCALL_OFFSETS
	.align		4
        /*003c*/ 	.byte	0x04, 0x46
        /*003e*/ 	.short	(.L_4953 - .L_4952)


	//   ....[0]....
.L_4952:
        /*0040*/ 	.word	0x00002250


	//   ....[1]....
        /*0044*/ 	.word	0x00003390


	//   ....[2]....
        /*0048*/ 	.word	0x00005620


	//   ....[3]....
        /*004c*/ 	.word	0x00006760


	//   ....[4]....
        /*0050*/ 	.word	0x000089e0


	//   ....[5]....
        /*0054*/ 	.word	0x00009b20


	//   ....[6]....
        /*0058*/ 	.word	0x0000bd90


	//   ....[7]....
        /*005c*/ 	.word	0x0000ced0


	//----- nvinfo : EIATTR_EXIT_INSTR_OFFSETS
	.align		4
.L_4953:
        /*0060*/ 	.byte	0x04, 0x1c
        /*0062*/ 	.short	(.L_4955 - .L_4954)


	//   ....[0]....
.L_4954:
        /*0064*/ 	.word	0x00009bd0


	//   ....[1]....
        /*0068*/ 	.word	0x0000bef0


	//   ....[2]....
        /*006c*/ 	.word	0x0000bf30


	//   ....[3]....
        /*0070*/ 	.word	0x0000bfc0


	//   ....[4]....
        /*0074*/ 	.word	0x0000bff0


	//   ....[5]....
        /*0078*/ 	.word	0x0000c020


	//   ....[6]....
        /*007c*/ 	.word	0x0000c0f0


	//   ....[7]....
        /*0080*/ 	.word	0x0000c170


	//   ....[8]....
        /*0084*/ 	.word	0x0000c250


	//   ....[9]....
        /*0088*/ 	.word	0x0000c2e0


	//   ....[10]....
        /*008c*/ 	.word	0x0000c310


	//   ....[11]....
        /*0090*/ 	.word	0x0000c3d0


	//   ....[12]....
        /*0094*/ 	.word	0x0000c410


	//   ....[13]....
        /*0098*/ 	.word	0x0000c5e0


	//   ....[14]....
        /*009c*/ 	.word	0x0000c780


	//   ....[15]....
        /*00a0*/ 	.word	0x0000c800


	//   ....[16]....
        /*00a4*/ 	.word	0x0000c8b0


	//   ....[17]....
        /*00a8*/ 	.word	0x0000ca70


	//   ....[18]....
        /*00ac*/ 	.word	0x0000cc30


	//   ....[19]....
        /*00b0*/ 	.word	0x0000cdd0


	//   ....[20]....
        /*00b4*/ 	.word	0x0000cee0


	//   ....[21]....
        /*00b8*/ 	.word	0x0000cf10


	//   ....[22]....
        /*00bc*/ 	.word	0x0000cf40


	//----- nvinfo : EIATTR_MAX_THREADS
	.align		4
.L_4955:
        /*00c0*/ 	.byte	0x04, 0x05
        /*00c2*/ 	.short	(.L_4957 - .L_4956)
.L_4956:
        /*00c4*/ 	.word	0x00000080
        /*00c8*/ 	.word	0x00000001
        /*00cc*/ 	.word	0x00000001


	//----- nvinfo : EIATTR_CRS_STACK_SIZE
	.align		4
.L_4957:
        /*00d0*/ 	.byte	0x04, 0x1e
        /*00d2*/ 	.short	(.L_4959 - .L_4958)
.L_4958:
        /*00d4*/ 	.word	0x00000000


	//----- nvinfo : EIATTR_CBANK_PARAM_SIZE
	.align		4
.L_4959:
        /*00d8*/ 	.byte	0x03, 0x19
        /*00da*/ 	.short	0x0220


	//----- nvinfo : EIATTR_PARAM_CBANK
	.align		4
        /*00dc*/ 	.byte	0x04, 0x0a
        /*00de*/ 	.short	(.L_4961 - .L_4960)
	.align		4
.L_4960:
        /*00e0*/ 	.word	index@(.nv.constant0._ZN2at6native18elementwise_kernelILi128ELi4EZNS0_15gpu_kernel_implIZZZNS0_15neg_kernel_cudaERNS_18TensorIteratorBaseEENKUlvE0_clEvENKUlvE4_clEvEUldE_EEvS4_RKT_EUliE_EEviT1_)
        /*00e4*/ 	.short	0x0210
        /*00e6*/ 	.short	0x0220


	//----- nvinfo : EIATTR_SW_WAR
	.align		4
.L_4961:
        /*00e8*/ 	.byte	0x04, 0x36
        /*00ea*/ 	.short	(.L_4963 - .L_4962)
.L_4962:
        /*00ec*/ 	.word	0x00000008
.L_4963:


//--------------------- .nv.info._ZN2at6native27unrolled_elementwise_kernelIZZZNS0_15neg_kernel_cudaERNS_18TensorIteratorBaseEENKUlvE0_clEvENKUlvE4_clEvEUldE_St5arrayIPcLm2EELi4E23TrivialOffsetCalculatorILi1EjESB_NS0_6memory12LoadWithCastILi1EEENSC_13StoreWithCastILi1EEEEEviT_T0_T2_T3_T4_T5_ --------------------------
	.section	.nv.info._ZN2at6native27unrolled_elementwise_kernelIZZZNS0_15neg_kernel_cudaERNS_18TensorIteratorBaseEENKUlvE0_clEvENKUlvE4_clEvEUldE_St5arrayIPcLm2EELi4E23TrivialOffsetCalculatorILi1EjESB_NS0_6memory12LoadWithCastILi1EEENSC_13StoreWithCastILi1EEEEEviT_T0_T2_T3_T4_T5_,"",@"SHT_CUDA_INFO"
	.sectionflags	@""
	.align	4


	//----- nvinfo : EIATTR_CUDA_API_VERSION
	.align		4
        /*0000*/ 	.byte	0x04, 0x37
        /*0002*/ 	.short	(.L_4965 - .L_4964)
.L_4964:
        /*0004*/ 	.word	0x00000082


	//----- nvinfo : EIATTR_KPARAM_INFO
	.align		4
.L_4965:
        /*0008*/ 	.byte	0x04, 0x17
        /*000a*/ 	.short	(.L_4967 - .L_4966)
.L_4966:
        /*000c*/ 	.word	0x00000000
        /*0010*/ 	.short	0x0006
        /*0012*/ 	.short	0x0024
        /*0014*/ 	.byte	0x00, 0xf0, 0x21, 0x00


	//----- nvinfo : EIATTR_KPARAM_INFO
	.align		4
.L_4967:
        /*0018*/ 	.byte	0x04, 0x17
        /*001a*/ 	.short	(.L_4969 - .L_4968)
.L_4968:
        /*001c*/ 	.word	0x00000000
        /*0020*/ 	.short	0x0005
        /*0022*/ 	.short	0x001c
        /*0024*/ 	.byte	0x00, 0xf0, 0x21, 0x00


	//----- nvinfo : EIATTR_KPARAM_INFO
	.align		4
.L_4969:
        /*0028*/ 	.byte	0x04, 0x17
        /*002a*/ 	.short	(.L_4971 - .L_4970)
.L_4970:
        /*002c*/ 	.word	0x00000000
        /*0030*/ 	.short	0x0004
        /*0032*/ 	.short	0x0019
        /*0034*/ 	.byte	0x00, 0xf0, 0x05, 0x00


	//----- nvinfo : EIATTR_KPARAM_INFO
	.align		4
.L_4971:
        /*0038*/ 	.byte	0x04, 0x17
        /*003a*/ 	.short	(.L_4973 - .L_4972)
.L_4972:
        /*003c*/ 	.word	0x00000000
        /*0040*/ 	.short	0x0003
        /*0042*/ 	.short	0x0018
        /*0044*/ 	.byte	0x00, 0xf0, 0x05, 0x00


	//----- nvinfo : EIATTR_KPARAM_INFO
	.align		4
.L_4973:
        /*0048*/ 	.byte	0x04, 0x17
        /*004a*/ 	.short	(.L_4975 - .L_4974)
.L_4974:
        /*004c*/ 	.word	0x00000000
        /*0050*/ 	.short	0x0002
        /*0052*/ 	.short	0x0008
        /*0054*/ 	.byte	0x00, 0xf0, 0x41, 0x00


	//----- nvinfo : EIATTR_KPARAM_INFO
	.align		4
.L_4975:
        /*0058*/ 	.byte	0x04, 0x17
        /*005a*/ 	.short	(.L_4977 - .L_4976)
.L_4976:
        /*005c*/ 	.word	0x00000000
        /*0060*/ 	.short	0x0001
        /*0062*/ 	.short	0x0004
        /*0064*/ 	.byte	0x00, 0xf0, 0x05, 0x00


	//----- nvinfo : EIATTR_KPARAM_INFO
	.align		4
.L_4977:
        /*0068*/ 	.byte	0x04, 0x17
        /*006a*/ 	.short	(.L_4979 - .L_4978)
.L_4978:
        /*006c*/ 	.word	0x00000000
        /*0070*/ 	.short	0x0000
        /*0072*/ 	.short	0x0000
        /*0074*/ 	.byte	0x00, 0xf0, 0x11, 0x00


	//----- nvinfo : EIATTR_SPARSE_MMA_MASK
	.align		4
.L_4979:
        /*0078*/ 	.byte	0x03, 0x50
        /*007a*/ 	.short	0x0000


	//----- nvinfo : EIATTR_MAXREG_COUNT
	.align		4
        /*007c*/ 	.byte	0x03, 0x1b
        /*007e*/ 	.short	0x00ff


	//----- nvinfo : EIATTR_EXTERNS
	.align		4
        /*0080*/ 	.byte	0x04, 0x0f
        /*0082*/ 	.short	(.L_4981 - .L_4980)


	//   ....[0]....
	.align		4
.L_4980:
        /*0084*/ 	.word	index@(__assertfail)


	//----- nvinfo : EIATTR_MERCURY_ISA_VERSION
	.align		4
.L_4981:
        /*0088*/ 	.byte	0x03, 0x5f
        /*008a*/ 	.short	0x0101


	//----- nvinfo : EIATTR_SYSCALL_OFFSETS
	.align		4
        /*008c*/ 	.byte	0x04, 0x46
        /*008e*/ 	.short	(.L_4983 - .L_4982)


	//   ....[0]....
.L_4982:
        /*0090*/ 	.word	0x00000f80


	//   ....[1]....
        /*0094*/ 	.word	0x00001f20


	//   ....[2]....
        /*0098*/ 	.word	0x00002ed0


	//   ....[3]....
        /*009c*/ 	.word	0x00003e50


	//   ....[4]....
        /*00a0*/ 	.word	0x00005050


	//   ....[5]....
        /*00a4*/ 	.word	0x00006220


	//   ....[6]....
        /*00a8*/ 	.word	0x000073e0


	//   ....[7]....
        /*00ac*/ 	.word	0x000085a0


	//----- nvinfo : EIATTR_EXIT_INSTR_OFFSETS
	.align		4
.L_4983:
        /*00b0*/ 	.byte	0x04, 0x1c
        /*00b2*/ 	.short	(.L_4985 - .L_4984)


	//   ....[0]....
.L_4984:
        /*00b4*/ 	.word	0x00007480


	//   ....[1]....
        /*00b8*/ 	.word	0x000075c0


	//   ....[2]....
        /*00bc*/ 	.word	0x00007600


	//   ....[3]....
        /*00c0*/ 	.word	0x00007690


	//   ....[4]....
        /*00c4*/ 	.word	0x000076c0


	//   ....[5]....
        /*00c8*/ 	.word	0x000076f0


	//   ....[6]....
        /*00cc*/ 	.word	0x000077c0


	//   ....[7]....
        /*00d0*/ 	.word	0x00007840


	//   ....[8]....
        /*00d4*/ 	.word	0x00007920


	//   ....[9]....
        /*00d8*/ 	.word	0x000079b0


	//   ....[10]....
        /*00dc*/ 	.word	0x000079e0


	//   ....[11]....
        /*00e0*/ 	.word	0x00007aa0


	//   ....[12]....
        /*00e4*/ 	.word	0x00007ae0


	//   ....[13]....
        /*00e8*/ 	.word	0x00007cb0


	//   ....[14]....
        /*00ec*/ 	.word	0x00007e50


	//   ....[15]....
        /*00f0*/ 	.word	0x00007ed0


	//   ....[16]....
        /*00f4*/ 	.word	0x00007f80


	//   ....[17]....
        /*00f8*/ 	.word	0x00008140


	//   ....[18]....
        /*00fc*/ 	.word	0x00008300


	//   ....[19]....
        /*0100*/ 	.word	0x000084a0


	//   ....[20]....
        /*0104*/ 	.word	0x000085b0


	//   ....[21]....
        /*0108*/ 	.word	0x000085e0


	//   ....[22]....
        /*010c*/ 	.word	0x00008610


	//----- nvinfo : EIATTR_MAX_THREADS
	.align		4
.L_4985:
        /*0110*/ 	.byte	0x04, 0x05
        /*0112*/ 	.short	(.L_4987 - .L_4986)
.L_4986:
        /*0114*/ 	.word	0x00000080
        /*0118*/ 	.word	0x00000001
        /*011c*/ 	.word	0x00000001


	//----- nvinfo : EIATTR_CRS_STACK_SIZE
	.align		4
.L_4987:
        /*0120*/ 	.byte	0x04, 0x1e
        /*0122*/ 	.short	(.L_4989 - .L_4988)
.L_4988:
        /*0124*/ 	.word	0x00000000


	//----- nvinfo : EIATTR_CBANK_PARAM_SIZE
	.align		4
.L_4989:
        /*0128*/ 	.byte	0x03, 0x19
        /*012a*/ 	.short	0x002c


	//----- nvinfo : EIATTR_PARAM_CBANK
	.align		4
        /*012c*/ 	.byte	0x04, 0x0a
        /*012e*/ 	.short	(.L_4991 - .L_4990)
	.align		4
.L_4990:
        /*0130*/ 	.word	index@(.nv.constant0._ZN2at6native27unrolled_elementwise_kernelIZZZNS0_15neg_kernel_cudaERNS_18TensorIteratorBaseEENKUlvE0_clEvENKUlvE4_clEvEUldE_St5arrayIPcLm2EELi4E23TrivialOffsetCalculatorILi1EjESB_NS0_6memory12LoadWithCastILi1EEENSC_13StoreWithCastILi1EEEEEviT_T0_T2_T3_T4_T5_)
        /*0134*/ 	.short	0x0210
        /*0136*/ 	.short	0x002c


	//----- nvinfo : EIATTR_SW_WAR
	.align		4
.L_4991:
        /*0138*/ 	.byte	0x04, 0x36
        /*013a*/ 	.short	(.L_4993 - .L_4992)
.L_4992:
        /*013c*/ 	.word	0x00000008
.L_4993:


//--------------------- .nv.info._ZN2at6native18elementwise_kernelILi128ELi2EZNS0_22gpu_kernel_impl_nocastIZZZNS0_15neg_kernel_cudaERNS_18TensorIteratorBaseEENKUlvE0_clEvENKUlvE4_clEvEUldE_EEvS4_RKT_EUliE_EEviT1_ --------------------------
	.section	.nv.info._ZN2at6native18elementwise_kernelILi128ELi2EZNS0_22gpu_kernel_impl_nocastIZZZNS0_15neg_kernel_cudaERNS_18TensorIteratorBaseEENKUlvE0_clEvENKUlvE4_clEvEUldE_EEvS4_RKT_EUliE_EEviT1_,"",@"SHT_CUDA_INFO"
	.sectionflags	@""
	.align	4


	//----- nvinfo : EIATTR_CUDA_API_VERSION
	.align		4
        /*0000*/ 	.byte	0x04, 0x37
        /*0002*/ 	.short	(.L_4995 - .L_4994)
.L_4994:
        /*0004*/ 	.word	0x00000082


	//----- nvinfo : EIATTR_KPARAM_INFO
	.align		4
.L_4995:
        /*0008*/ 	.byte	0x04, 0x17
        /*000a*/ 	.short	(.L_4997 - .L_4996)
.L_4996:
        /*000c*/ 	.word	0x00000000
        /*0010*/ 	.short	0x0001
        /*0012*/ 	.short	0x0008
        /*0014*/ 	.byte	0x00, 0xf0, 0x61, 0x08


	//----- nvinfo : EIATTR_KPARAM_INFO
	.align		4
.L_4997:
        /*0018*/ 	.byte	0x04, 0x17
        /*001a*/ 	.short	(.L_4999 - .L_4998)
.L_4998:
        /*001c*/ 	.word	0x00000000
        /*0020*/ 	.short	0x0000
        /*0022*/ 	.short	0x0000
        /*0024*/ 	.byte	0x00, 0xf0, 0x11, 0x00


	//----- nvinfo : EIATTR_SPARSE_MMA_MASK
	.align		4
.L_4999:
        /*0028*/ 	.byte	0x03, 0x50
        /*002a*/ 	.short	0x0000


	//----- nvinfo : EIATTR_MAXREG_COUNT
	.align		4
        /*002c*/ 	.byte	0x03, 0x1b
        /*002e*/ 	.short	0x0080


	//----- nvinfo : EIATTR_MERCURY_ISA_VERSION
	.align		4
        /*0030*/ 	.byte	0x03, 0x5f
        /*0032*/ 	.short	0x0101


	//----- nvinfo : EIATTR_EXIT_INSTR_OFFSETS
	.align		4
        /*0034*/ 	.byte	0x04, 0x1c
        /*0036*/ 	.short	(.L_5001 - .L_5000)


	//   ....[0]....
.L_5000:
        /*0038*/ 	.word	0x00001440


	//   ....[1]....
        /*003c*/ 	.word	0x000027d0


	//----- nvinfo : EIATTR_MAX_THREADS
	.align		4
.L_5001:
        /*0040*/ 	.byte	0x04, 0x05
        /*0042*/ 	.short	(.L_5003 - .L_5002)
.L_5002:
        /*0044*/ 	.word	0x00000080
        /*0048*/ 	.word	0x00000001
        /*004c*/ 	.word	0x00000001


	//----- nvinfo : EIATTR_CRS_STACK_SIZE
	.align		4
.L_5003:
        /*0050*/ 	.byte	0x04, 0x1e
        /*0052*/ 	.short	(.L_5005 - .L_5004)
.L_5004:
        /*0054*/ 	.word	0x00000000


	//----- nvinfo : EIATTR_CBANK_PARAM_SIZE
	.align		4
.L_5005:
        /*0058*/ 	.byte	0x03, 0x19
        /*005a*/ 	.short	0x0220


	//----- nvinfo : EIATTR_PARAM_CBANK
	.align		4
        /*005c*/ 	.byte	0x04, 0x0a
        /*005e*/ 	.short	(.L_5007 - .L_5006)
	.align		4
.L_5006:
        /*0060*/ 	.word	index@(.nv.constant0._ZN2at6native18elementwise_kernelILi128ELi2EZNS0_22gpu_kernel_impl_nocastIZZZNS0_15neg_kernel_cudaERNS_18TensorIteratorBaseEENKUlvE0_clEvENKUlvE4_clEvEUldE_EEvS4_RKT_EUliE_EEviT1_)
        /*0064*/ 	.short	0x0210
        /*0066*/ 	.short	0x0220


	//----- nvinfo : EIATTR_SW_WAR
	.align		4
.L_5007:
        /*0068*/ 	.byte	0x04, 0x36
        /*006a*/ 	.short	(.L_5009 - .L_5008)
.L_5008:
        /*006c*/ 	.word	0x00000008
.L_5009:


//--------------------- .nv.info._ZN2at6native27unrolled_elementwise_kernelIZZZNS0_15neg_kernel_cudaERNS_18TensorIteratorBaseEENKUlvE0_clEvENKUlvE4_clEvEUldE_St5arrayIPcLm2EELi4E23TrivialOffsetCalculatorILi1EjESB_NS0_6memory15LoadWithoutCastENSC_16StoreWithoutCastEEEviT_T0_T2_T3_T4_T5_ --------------------------
	.section	.nv.info._ZN2at6native27unrolled_elementwise_kernelIZZZNS0_15neg_kernel_cudaERNS_18TensorIteratorBaseEENKUlvE0_clEvENKUlvE4_clEvEUldE_St5arrayIPcLm2EELi4E23TrivialOffsetCalculatorILi1EjESB_NS0_6memory15LoadWithoutCastENSC_16StoreWithoutCastEEEviT_T0_T2_T3_T4_T5_,"",@"SHT_CUDA_INFO"
	.sectionflags	@""
	.align	4


	//----- nvinfo : EIATTR_CUDA_API_VERSION
	.align		4
        /*0000*/ 	.byte	0x04, 0x37
        /*0002*/ 	.short	(.L_5011 - .L_5010)
.L_5010:
        /*0004*/ 	.word	0x00000082


	//----- nvinfo : EIATTR_KPARAM_INFO
	.align		4
.L_5011:
        /*0008*/ 	.byte	0x04, 0x17
        /*000a*/ 	.short	(.L_5013 - .L_5012)
.L_5012:
        /*000c*/ 	.word	0x00000000
        /*0010*/ 	.short	0x0006
        /*0012*/ 	.short	0x001b
        /*0014*/ 	.byte	0x00, 0xf0, 0x05, 0x00


	//----- nvinfo : EIATTR_KPARAM_INFO
	.align		4
.L_5013:
        /*0018*/ 	.byte	0x04, 0x17
        /*001a*/ 	.short	(.L_5015 - .L_5014)
.L_5014:
        /*001c*/ 	.word	0x00000000
        /*0020*/ 	.short	0x0005
        /*0022*/ 	.short	0x001a
        /*0024*/ 	.byte	0x00, 0xf0, 0x05, 0x00


	//----- nvinfo : EIATTR_KPARAM_INFO
	.align		4
.L_5015:
        /*0028*/ 	.byte	0x04, 0x17
        /*002a*/ 	.short	(.L_5017 - .L_5016)
.L_5016:
        /*002c*/ 	.word	0x00000000
        /*0030*/ 	.short	0x0004
        /*0032*/ 	.short	0x0019
        /*0034*/ 	.byte	0x00, 0xf0, 0x05, 0x00


	//----- nvinfo : EIATTR_KPARAM_INFO
	.align		4
.L_5017:
        /*0038*/ 	.byte	0x04, 0x17
        /*003a*/ 	.short	(.L_5019 - .L_5018)
.L_5018:
        /*003c*/ 	.word	0x00000000
        /*0040*/ 	.short	0x0003
        /*0042*/ 	.short	0x0018
        /*0044*/ 	.byte	0x00, 0xf0, 0x05, 0x00


	//----- nvinfo : EIATTR_KPARAM_INFO
	.align		4
.L_5019:
        /*0048*/ 	.byte	0x04, 0x17
        /*004a*/ 	.short	(.L_5021 - .L_5020)
.L_5020:
        /*004c*/ 	.word	0x00000000
        /*0050*/ 	.short	0x0002
        /*0052*/ 	.short	0x0008
        /*0054*/ 	.byte	0x00, 0xf0, 0x41, 0x00


	//----- nvinfo : EIATTR_KPARAM_INFO
	.align		4
.L_5021:
        /*0058*/ 	.byte	0x04, 0x17
        /*005a*/ 	.short	(.L_5023 - .L_5022)
.L_5022:
        /*005c*/ 	.word	0x00000000
        /*0060*/ 	.short	0x0001
        /*0062*/ 	.short	0x0004
        /*0064*/ 	.byte	0x00, 0xf0, 0x05, 0x00


	//----- nvinfo : EIATTR_KPARAM_INFO
	.align		4
.L_5023:
        /*0068*/ 	.byte	0x04, 0x17
        /*006a*/ 	.short	(.L_5025 - .L_5024)
.L_5024:
        /*006c*/ 	.word	0x00000000
        /*0070*/ 	.short	0x0000
        /*0072*/ 	.short	0x0000
        /*0074*/ 	.byte	0x00, 0xf0, 0x11, 0x00


	//----- nvinfo : EIATTR_SPARSE_MMA_MASK
	.align		4
.L_5025:
        /*0078*/ 	.byte	0x03, 0x50
        /*007a*/ 	.short	0x0000


	//----- nvinfo : EIATTR_MAXREG_COUNT
	.align		4
        /*007c*/ 	.byte	0x03, 0x1b
        /*007e*/ 	.short	0x00ff


	//----- nvinfo : EIATTR_MERCURY_ISA_VERSION
	.align		4
        /*0080*/ 	.byte	0x03, 0x5f
        /*0082*/ 	.short	0x0101


	//----- nvinfo : EIATTR_EXIT_INSTR_OFFSETS
	.align		4
        /*0084*/ 	.byte	0x04, 0x1c
        /*0086*/ 	.short	(.L_5027 - .L_5026)


	//   ....[0]....
.L_5026:
        /*0088*/ 	.word	0x00000390


	//   ....[1]....
        /*008c*/ 	.word	0x000003f0


	//----- nvinfo : EIATTR_MAX_THREADS
	.align		4
.L_5027:
        /*0090*/ 	.byte	0x04, 0x05
        /*0092*/ 	.short	(.L_5029 - .L_5028)
.L_5028:
        /*0094*/ 	.word	0x00000080
        /*0098*/ 	.word	0x00000001
        /*009c*/ 	.word	0x00000001


	//----- nvinfo : EIATTR_CRS_STACK_SIZE
	.align		4
.L_5029:
        /*00a0*/ 	.byte	0x04, 0x1e
        /*00a2*/ 	.short	(.L_5031 - .L_5030)
.L_5030:
        /*00a4*/ 	.word	0x00000000


	//----- nvinfo : EIATTR_CBANK_PARAM_SIZE
	.align		4
.L_5031:
        /*00a8*/ 	.byte	0x03, 0x19
        /*00aa*/ 	.short	0x001c


	//----- nvinfo : EIATTR_PARAM_CBANK
	.align		4
        /*00ac*/ 	.byte	0x04, 0x0a
        /*00ae*/ 	.short	(.L_5033 - .L_5032)
	.align		4
.L_5032:
        /*00b0*/ 	.word	index@(.nv.constant0._ZN2at6native27unrolled_elementwise_kernelIZZZNS0_15neg_kernel_cudaERNS_18TensorIteratorBaseEENKUlvE0_clEvENKUlvE4_clEvEUldE_St5arrayIPcLm2EELi4E23TrivialOffsetCalculatorILi1EjESB_NS0_6memory15LoadWithoutCastENSC_16StoreWithoutCastEEEviT_T0_T2_T3_T4_T5_)
        /*00b4*/ 	.short	0x0210
        /*00b6*/ 	.short	0x001c


	//----- nvinfo : EIATTR_SW_WAR
	.align		4
.L_5033:
        /*00b8*/ 	.byte	0x04, 0x36
        /*00ba*/ 	.short	(.L_5035 - .L_5034)
.L_5034:
        /*00bc*/ 	.word	0x00000008
.L_5035:


//--------------------- .nv.info._ZN2at6native29vectorized_elementwise_kernelILi2EZZZNS0_15neg_kernel_cudaERNS_18TensorIteratorBaseEENKUlvE0_clEvENKUlvE4_clEvEUldE_St5arrayIPcLm2EEEEviT0_T1_ --------------------------
	.section	.nv.info._ZN2at6native29vectorized_elementwise_kernelILi2EZZZNS0_15neg_kernel_cudaERNS_18TensorIteratorBaseEENKUlvE0_clEvENKUlvE4_clEvEUldE_St5arrayIPcLm2EEEEviT0_T1_,"",@"SHT_CUDA_INFO"
	.sectionflags	@""
	.align	4


	//----- nvinfo : EIATTR_CUDA_API_VERSION
	.align		4
        /*0000*/ 	.byte	0x04, 0x37
        /*0002*/ 	.short	(.L_5037 - .L_5036)
.L_5036:
        /*0004*/ 	.word	0x00000082


	//----- nvinfo : EIATTR_KPARAM_INFO
	.align		4
.L_5037:
        /*0008*/ 	.byte	0x04, 0x17
        /*000a*/ 	.short	(.L_5039 - .L_5038)
.L_5038:
        /*000c*/ 	.word	0x00000000
        /*0010*/ 	.short	0x0002
        /*0012*/ 	.short	0x0008
        /*0014*/ 	.byte	0x00, 0xf0, 0x41, 0x00


	//----- nvinfo : EIATTR_KPARAM_INFO
	.align		4
.L_5039:
        /*0018*/ 	.byte	0x04, 0x17
        /*001a*/ 	.short	(.L_5041 - .L_5040)
.L_5040:
        /*001c*/ 	.word	0x00000000
        /*0020*/ 	.short	0x0001
        /*0022*/ 	.short	0x0004
        /*0024*/ 	.byte	0x00, 0xf0, 0x05, 0x00


	//----- nvinfo : EIATTR_KPARAM_INFO
	.align		4
.L_5041:
        /*0028*/ 	.byte	0x04, 0x17
        /*002a*/ 	.short	(.L_5043 - .L_5042)
.L_5042:
        /*002c*/ 	.word	0x00000000
        /*0030*/ 	.short	0x0000
        /*0032*/ 	.short	0x0000
        /*0034*/ 	.byte	0x00, 0xf0, 0x11, 0x00


	//----- nvinfo : EIATTR_SPARSE_MMA_MASK
	.align		4
.L_5043:
        /*0038*/ 	.byte	0x03, 0x50
        /*003a*/ 	.short	0x0000


	//----- nvinfo : EIATTR_MAXREG_COUNT
	.align		4
        /*003c*/ 	.byte	0x03, 0x1b
        /*003e*/ 	.short	0x00ff


	//----- nvinfo : EIATTR_MERCURY_ISA_VERSION
	.align		4
        /*0040*/ 	.byte	0x03, 0x5f
        /*0042*/ 	.short	0x0101


	//----- nvinfo : EIATTR_EXIT_INSTR_OFFSETS
	.align		4
        /*0044*/ 	.byte	0x04, 0x1c
        /*0046*/ 	.short	(.L_5045 - .L_5044)


	//   ....[0]....
.L_5044:
        /*0048*/ 	.word	0x000001f0


	//   ....[1]....
        /*004c*/ 	.word	0x00000950


	//   ....[2]....
        /*0050*/ 	.word	0x000009b0


	//----- nvinfo : EIATTR_MAX_THREADS
	.align		4
.L_5045:
        /*0054*/ 	.byte	0x04, 0x05
        /*0056*/ 	.short	(.L_5047 - .L_5046)
.L_5046:
        /*0058*/ 	.word	0x00000080
        /*005c*/ 	.word	0x00000001
        /*0060*/ 	.word	0x00000001


	//----- nvinfo : EIATTR_CRS_STACK_SIZE
	.align		4
.L_5047:
        /*0064*/ 	.byte	0x04, 0x1e
        /*0066*/ 	.short	(.L_5049 - .L_5048)
.L_5048:
        /*0068*/ 	.word	0x00000000


	//----- nvinfo : EIATTR_CBANK_PARAM_SIZE
	.align		4
.L_5049:
        /*006c*/ 	.byte	0x03, 0x19
        /*006e*/ 	.short	0x0018


	//----- nvinfo : EIATTR_PARAM_CBANK
	.align		4
        /*0070*/ 	.byte	0x04, 0x0a
        /*0072*/ 	.short	(.L_5051 - .L_5050)
	.align		4
.L_5050:
        /*0074*/ 	.word	index@(.nv.constant0._ZN2at6native29vectorized_elementwise_kernelILi2EZZZNS0_15neg_kernel_cudaERNS_18TensorIteratorBaseEENKUlvE0_clEvENKUlvE4_clEvEUldE_St5arrayIPcLm2EEEEviT0_T1_)
        /*0078*/ 	.short	0x0210
        /*007a*/ 	.short	0x0018


	//----- nvinfo : EIATTR_SW_WAR
	.align		4
.L_5051:
        /*007c*/ 	.byte	0x04, 0x36
        /*007e*/ 	.short	(.L_5053 - .L_5052)
.L_5052:
        /*0080*/ 	.word	0x00000008
.L_5053:


//--------------------- .nv.info._ZN2at6native29vectorized_elementwise_kernelILi4EZZZNS0_15neg_kernel_cudaERNS_18TensorIteratorBaseEENKUlvE0_clEvENKUlvE4_clEvEUldE_St5arrayIPcLm2EEEEviT0_T1_ --------------------------
	.section	.nv.info._ZN2at6native29vectorized_elementwise_kernelILi4EZZZNS0_15neg_kernel_cudaERNS_18TensorIteratorBaseEENKUlvE0_clEvENKUlvE4_clEvEUldE_St5arrayIPcLm2EEEEviT0_T1_,"",@"SHT_CUDA_INFO"
	.sectionflags	@""
	.align	4


	//----- nvinfo : EIATTR_CUDA_API_VERSION
	.align		4
        /*0000*/ 	.byte	0x04, 0x37
        /*0002*/ 	.short	(.L_5055 - .L_5054)
.L_5054:
        /*0004*/ 	.word	0x00000082


	//----- nvinfo : EIATTR_KPARAM_INFO
	.align		4
.L_5055:
        /*0008*/ 	.byte	0x04, 0x17
        /*000a*/ 	.short	(.L_5057 - .L_5056)
.L_5056:
        /*000c*/ 	.word	0x00000000
        /*0010*/ 	.short	0x0002
        /*0012*/ 	.short	0x0008
        /*0014*/ 	.byte	0x00, 0xf0, 0x41, 0x00


	//----- nvinfo : EIATTR_KPARAM_INFO
	.align		4
.L_5057:
        /*0018*/ 	.byte	0x04, 0x17
        /*001a*/ 	.short	(.L_5059 - .L_5058)
.L_5058:
        /*001c*/ 	.word	0x00000000
        /*0020*/ 	.short	0x0001
        /*0022*/ 	.short	0x0004
        /*0024*/ 	.byte	0x00, 0xf0, 0x05, 0x00


	//----- nvinfo : EIATTR_KPARAM_INFO
	.align		4
.L_5059:
        /*0028*/ 	.byte	0x04, 0x17
        /*002a*/ 	.short	(.L_5061 - .L_5060)
.L_5060:
        /*002c*/ 	.word	0x00000000
        /*0030*/ 	.short	0x0000
        /*0032*/ 	.short	0x0000
        /*0034*/ 	.byte	0x00, 0xf0, 0x11, 0x00


	//----- nvinfo : EIATTR_SPARSE_MMA_MASK
	.align		4
.L_5061:
        /*0038*/ 	.byte	0x03, 0x50
        /*003a*/ 	.short	0x0000


	//----- nvinfo : EIATTR_MAXREG_COUNT
	.align		4
        /*003c*/ 	.byte	0x03, 0x1b
        /*003e*/ 	.short	0x00ff


	//----- nvinfo : EIATTR_MERCURY_ISA_VERSION
	.align		4
        /*0040*/ 	.byte	0x03, 0x5f
        /*0042*/ 	.short	0x0101


	//----- nvinfo : EIATTR_EXIT_INSTR_OFFSETS
	.align		4
        /*0044*/ 	.byte	0x04, 0x1c
        /*0046*/ 	.short	(.L_5063 - .L_5062)


	//   ....[0]....
.L_5062:
        /*0048*/ 	.word	0x000001f0


	//   ....[1]....
        /*004c*/ 	.word	0x00000950


	//   ....[2]....
        /*0050*/ 	.word	0x000009b0


	//----- nvinfo : EIATTR_MAX_THREADS
	.align		4
.L_5063:
        /*0054*/ 	.byte	0x04, 0x05
        /*0056*/ 	.short	(.L_5065 - .L_5064)
.L_5064:
        /*0058*/ 	.word	0x00000080
        /*005c*/ 	.word	0x00000001
        /*0060*/ 	.word	0x00000001


	//----- nvinfo : EIATTR_CRS_STACK_SIZE
	.align		4
.L_5065:
        /*0064*/ 	.byte	0x04, 0x1e
        /*0066*/ 	.short	(.L_5067 - .L_5066)
.L_5066:
        /*0068*/ 	.word	0x00000000


	//----- nvinfo : EIATTR_CBANK_PARAM_SIZE
	.align		4
.L_5067:
        /*006c*/ 	.byte	0x03, 0x19
        /*006e*/ 	.short	0x0018


	//----- nvinfo : EIATTR_PARAM_CBANK
	.align		4
        /*0070*/ 	.byte	0x04, 0x0a
        /*0072*/ 	.short	(.L_5069 - .L_5068)
	.align		4
.L_5068:
        /*0074*/ 	.word	index@(.nv.constant0._ZN2at6native29vectorized_elementwise_kernelILi4EZZZNS0_15neg_kernel_cudaERNS_18TensorIteratorBaseEENKUlvE0_clEvENKUlvE4_clEvEUldE_St5arrayIPcLm2EEEEviT0_T1_)
        /*0078*/ 	.short	0x0210
        /*007a*/ 	.short	0x0018


	//----- nvinfo : EIATTR_SW_WAR
	.align		4
.L_5069:
        /*007c*/ 	.byte	0x04, 0x36
        /*007e*/ 	.short	(.L_5071 - .L_5070)
.L_5070:
        /*0080*/ 	.word	0x00000008
.L_5071:


//--------------------- .nv.info._ZN2at6native29vectorized_elementwise_kernelILi8EZZZNS0_15neg_kernel_cudaERNS_18TensorIteratorBaseEENKUlvE0_clEvENKUlvE4_clEvEUldE_St5arrayIPcLm2EEEEviT0_T1_ --------------------------
	.section	.nv.info._ZN2at6native29vectorized_elementwise_kernelILi8EZZZNS0_15neg_kernel_cudaERNS_18TensorIteratorBaseEENKUlvE0_clEvENKUlvE4_clEvEUldE_St5arrayIPcLm2EEEEviT0_T1_,"",@"SHT_CUDA_INFO"
	.sectionflags	@""
	.align	4


	//----- nvinfo : EIATTR_CUDA_API_VERSION
	.align		4
        /*0000*/ 	.byte	0x04, 0x37
        /*0002*/ 	.short	(.L_5073 - .L_5072)
.L_5072:
        /*0004*/ 	.word	0x00000082


	//----- nvinfo : EIATTR_KPARAM_INFO
	.align		4
.L_5073:
        /*0008*/ 	.byte	0x04, 0x17
        /*000a*/ 	.short	(.L_5075 - .L_5074)
.L_5074:
        /*000c*/ 	.word	0x00000000
        /*0010*/ 	.short	0x0002
        /*0012*/ 	.short	0x0008
        /*0014*/ 	.byte	0x00, 0xf0, 0x41, 0x00


	//----- nvinfo : EIATTR_KPARAM_INFO
	.align		4
.L_5075:
        /*0018*/ 	.byte	0x04, 0x17
        /*001a*/ 	.short	(.L_5077 - .L_5076)
.L_5076:
        /*001c*/ 	.word	0x00000000
        /*0020*/ 	.short	0x0001
        /*0022*/ 	.short	0x0004
        /*0024*/ 	.byte	0x00, 0xf0, 0x05, 0x00


	//----- nvinfo : EIATTR_KPARAM_INFO
	.align		4
.L_5077:
        /*0028*/ 	.byte	0x04, 0x17
        /*002a*/ 	.short	(.L_5079 - .L_5078)
.L_5078:
        /*002c*/ 	.word	0x00000000
        /*0030*/ 	.short	0x0000
        /*0032*/ 	.short	0x0000
        /*0034*/ 	.byte	0x00, 0xf0, 0x11, 0x00


	//----- nvinfo : EIATTR_SPARSE_MMA_MASK
	.align		4
.L_5079:
        /*0038*/ 	.byte	0x03, 0x50
        /*003a*/ 	.short	0x0000


	//----- nvinfo : EIATTR_MAXREG_COUNT
	.align		4
        /*003c*/ 	.byte	0x03, 0x1b
        /*003e*/ 	.short	0x00ff


	//----- nvinfo : EIATTR_MERCURY_ISA_VERSION
	.align		4
        /*0040*/ 	.byte	0x03, 0x5f
        /*0042*/ 	.short	0x0101


	//----- nvinfo : EIATTR_EXIT_INSTR_OFFSETS
	.align		4
        /*0044*/ 	.byte	0x04, 0x1c
        /*0046*/ 	.short	(.L_5081 - .L_5080)


	//   ....[0]....
.L_5080:
        /*0048*/ 	.word	0x000001f0


	//   ....[1]....
        /*004c*/ 	.word	0x00000950


	//   ....[2]....
        /*0050*/ 	.word	0x000009b0


	//----- nvinfo : EIATTR_MAX_THREADS
	.align		4
.L_5081:
        /*0054*/ 	.byte	0x04, 0x05
        /*0056*/ 	.short	(.L_5083 - .L_5082)
.L_5082:
        /*0058*/ 	.word	0x00000080
        /*005c*/ 	.word	0x00000001
        /*0060*/ 	.word	0x00000001


	//----- nvinfo : EIATTR_CRS_STACK_SIZE
	.align		4
.L_5083:
        /*0064*/ 	.byte	0x04, 0x1e
        /*0066*/ 	.short	(.L_5085 - .L_5084)
.L_5084:
        /*0068*/ 	.word	0x00000000


	//----- nvinfo : EIATTR_CBANK_PARAM_SIZE
	.align		4
.L_5085:
        /*006c*/ 	.byte	0x03, 0x19
        /*006e*/ 	.short	0x0018


	//----- nvinfo : EIATTR_PARAM_CBANK
	.align		4
        /*0070*/ 	.byte	0x04, 0x0a
        /*0072*/ 	.short	(.L_5087 - .L_5086)
	.align		4
.L_5086:
        /*0074*/ 	.word	index@(.nv.constant0._ZN2at6native29vectorized_elementwise_kernelILi8EZZZNS0_15neg_kernel_cudaERNS_18TensorIteratorBaseEENKUlvE0_clEvENKUlvE4_clEvEUldE_St5arrayIPcLm2EEEEviT0_T1_)
        /*0078*/ 	.short	0x0210
        /*007a*/ 	.short	0x0018


	//----- nvinfo : EIATTR_SW_WAR
	.align		4
.L_5087:
        /*007c*/ 	.byte	0x04, 0x36
        /*007e*/ 	.short	(.L_5089 - .L_5088)
.L_5088:
        /*0080*/ 	.word	0x00000008
.L_5089:


//--------------------- .nv.info._ZN2at6native18elementwise_kernelILi128ELi4EZNS0_15gpu_kernel_implIZZZNS0_15neg_kernel_cudaERNS_18TensorIteratorBaseEENKUlvE0_clEvENKUlvE3_clEvEUlsE_EEvS4_RKT_EUliE_EEviT1_ --------------------------
	.section	.nv.info._ZN2at6native18elementwise_kernelILi128ELi4EZNS0_15gpu_kernel_implIZZZNS0_15neg_kernel_cudaERNS_18TensorIteratorBaseEENKUlvE0_clEvENKUlvE3_clEvEUlsE_EEvS4_RKT_EUliE_EEviT1_,"",@"SHT_CUDA_INFO"
	.sectionflags	@""
	.align	4


	//----- nvinfo : EIATTR_CUDA_API_VERSION
	.align		4
        /*0000*/ 	.byte	0x04, 0x37
        /*0002*/ 	.short	(.L_5091 - .L_5090)
.L_5090:
        /*0004*/ 	.word	0x00000082


	//----- nvinfo : EIATTR_KPARAM_INFO
	.align		4
.L_5091:
        /*0008*/ 	.byte	0x04, 0x17
        /*000a*/ 	.short	(.L_5093 - .L_5092)
.L_5092:
        /*000c*/ 	.word	0x00000000
        /*0010*/ 	.short	0x0001
        /*0012*/ 	.short	0x0008
        /*0014*/ 	.byte	0x00, 0xf0, 0x61, 0x08


	//----- nvinfo : EIATTR_KPARAM_INFO
	.align		4
.L_5093:
        /*0018*/ 	.byte	0x04, 0x17
        /*001a*/ 	.short	(.L_5095 - .L_5094)
.L_5094:
        /*001c*/ 	.word	0x00000000
        /*0020*/ 	.short	0x0000
        /*0022*/ 	.short	0x0000
        /*0024*/ 	.byte	0x00, 0xf0, 0x11, 0x00


	//----- nvinfo : EIATTR_SPARSE_MMA_MASK
	.align		4
.L_5095:
        /*0028*/ 	.byte	0x03, 0x50
        /*002a*/ 	.short	0x0000


	//----- nvinfo : EIATTR_MAXREG_COUNT
	.align		4
        /*002c*/ 	.byte	0x03, 0x1b
        /*002e*/ 	.short	0x0080


	//----- nvinfo : EIATTR_EXTERNS
	.align		4
        /*0030*/ 	.byte	0x04, 0x0f
        /*0032*/ 	.short	(.L_5097 - .L_5096)


	//   ....[0]....
	.align		4
.L_5096:
        /*0034*/ 	.word	index@(__assertfail)


	//----- nvinfo : EIATTR_MERCURY_ISA_VERSION
	.align		4
.L_5097:
        /*0038*/ 	.byte	0x03, 0x5f
        /*003a*/ 	.short	0x0101


	//----- nvinfo : EIATTR_SYSCALL_OFFSETS
	.align		4
        /*003c*/ 	.byte	0x04, 0x46
        /*003e*/ 	.short	(.L_5099 - .L_5098)


	//   ....[0]....
.L_5098:
        /*0040*/ 	.word	0x000021e0


	//   ....[1]....
        /*0044*/ 	.word	0x000030a0


	//   ....[2]....
        /*0048*/ 	.word	0x00005300


	//   ....[3]....
        /*004c*/ 	.word	0x000061c0


	//   ....[4]....
        /*0050*/ 	.word	0x00008410


	//   ....[5]....
        /*0054*/ 	.word	0x000092d0


	//   ....[6]....
        /*0058*/ 	.word	0x0000b510


	//   ....[7]....
        /*005c*/ 	.word	0x0000c3d0


	//----- nvinfo : EIATTR_EXIT_INSTR_OFFSETS
	.align		4
.L_5099:
        /*0060*/ 	.byte	0x04, 0x1c
        /*0062*/ 	.short	(.L_5101 - .L_5100)


	//   ....[0]....
.L_5100:
        /*0064*/ 	.word	0x000093c0


	//   ....[1]....
        /*0068*/ 	.word	0x0000b660


	//   ....[2]....
        /*006c*/ 	.word	0x0000b680


	//   ....[3]....
        /*0070*/ 	.word	0x0000b740


	//   ....[4]....
        /*0074*/ 	.word	0x0000b780


	//   ....[5]....
        /*0078*/ 	.word	0x0000b7a0


	//   ....[6]....
        /*007c*/ 	.word	0x0000b830


	//   ....[7]....
        /*0080*/ 	.word	0x0000b870


	//   ....[8]....
        /*0084*/ 	.word	0x0000b910


	//   ....[9]....
        /*0088*/ 	.word	0x0000b960


	//   ....[10]....
        /*008c*/ 	.word	0x0000b990


	//   ....[11]....
        /*0090*/ 	.word	0x0000ba60


	//   ....[12]....
        /*0094*/ 	.word	0x0000baa0


	//   ....[13]....
        /*0098*/ 	.word	0x0000bc30


	//   ....[14]....
        /*009c*/ 	.word	0x0000bd90


	//   ....[15]....
        /*00a0*/ 	.word	0x0000bdd0


	//   ....[16]....
        /*00a4*/ 	.word	0x0000be70


	//   ....[17]....
        /*00a8*/ 	.word	0x0000bff0


	//   ....[18]....
        /*00ac*/ 	.word	0x0000c170


	//   ....[19]....
        /*00b0*/ 	.word	0x0000c2d0


	//   ....[20]....
        /*00b4*/ 	.word	0x0000c3e0


	//   ....[21]....
        /*00b8*/ 	.word	0x0000c440


	//   ....[22]....
        /*00bc*/ 	.word	0x0000c480


	//----- nvinfo : EIATTR_MAX_THREADS
	.align		4
.L_5101:
        /*00c0*/ 	.byte	0x04, 0x05
        /*00c2*/ 	.short	(.L_5103 - .L_5102)
.L_5102:
        /*00c4*/ 	.word	0x00000080
        /*00c8*/ 	.word	0x00000001
        /*00cc*/ 	.word	0x00000001


	//----- nvinfo : EIATTR_CRS_STACK_SIZE
	.align		4
.L_5103:
        /*00d0*/ 	.byte	0x04, 0x1e
        /*00d2*/ 	.short	(.L_5105 - .L_5104)
.L_5104:
        /*00d4*/ 	.word	0x00000000


	//----- nvinfo : EIATTR_CBANK_PARAM_SIZE
	.align		4
.L_5105:
        /*00d8*/ 	.byte	0x03, 0x19
        /*00da*/ 	.short	0x0220


	//----- nvinfo : EIATTR_PARAM_CBANK
	.align		4
        /*00dc*/ 	.byte	0x04, 0x0a
        /*00de*/ 	.short	(.L_5107 - .L_5106)
	.align		4
.L_5106:
        /*00e0*/ 	.word	index@(.nv.constant0._ZN2at6native18elementwise_kernelILi128ELi4EZNS0_15gpu_kernel_implIZZZNS0_15neg_kernel_cudaERNS_18TensorIteratorBaseEENKUlvE0_clEvENKUlvE3_clEvEUlsE_EEvS4_RKT_EUliE_EEviT1_)
        /*00e4*/ 	.short	0x0210
        /*00e6*/ 	.short	0x0220


	//----- nvinfo : EIATTR_SW_WAR
	.align		4
.L_5107:
        /*00e8*/ 	.byte	0x04, 0x36
        /*00ea*/ 	.short	(.L_5109 - .L_5108)
.L_5108:
        /*00ec*/ 	.word	0x00000008
.L_5109:


//--------------------- .nv.info._ZN2at6native27unrolled_elementwise_kernelIZZZNS0_15neg_kernel_cudaERNS_18TensorIteratorBaseEENKUlvE0_clEvENKUlvE3_clEvEUlsE_St5arrayIPcLm2EELi4E23TrivialOffsetCalculatorILi1EjESB_NS0_6memory12LoadWithCastILi1EEENSC_13StoreWithCastILi1EEEEEviT_T0_T2_T3_T4_T5_ --------------------------
	.section	.nv.info._ZN2at6native27unrolled_elementwise_kernelIZZZNS0_15neg_kernel_cudaERNS_18TensorIteratorBaseEENKUlvE0_clEvENKUlvE3_clEvEUlsE_St5arrayIPcLm2EELi4E23TrivialOffsetCalculatorILi1EjESB_NS0_6memory12LoadWithCastILi1EEENSC_13StoreWithCastILi1EEEEEviT_T0_T2_T3_T4_T5_,"",@"SHT_CUDA_INFO"
	.sectionflags	@""
	.align	4


	//----- nvinfo : EIATTR_CUDA_API_VERSION
	.align		4
        /*0000*/ 	.byte	0x04, 0x37
        /*0002*/ 	.short	(.L_5111 - .L_5110)
.L_5110:
        /*0004*/ 	.word	0x00000082


	//----- nvinfo : EIATTR_KPARAM_INFO
	.align		4
.L_5111:
        /*0008*/ 	.byte	0x04, 0x17
        /*000a*/ 	.short	(.L_5113 - .L_5112)
.L_5112:
        /*000c*/ 	.word	0x00000000
        /*0010*/ 	.short	0x0006
        /*0012*/ 	.short	0x0024
        /*0014*/ 	.byte	0x00, 0xf0, 0x21, 0x00


	//----- nvinfo : EIATTR_KPARAM_INFO
	.align		4
.L_5113:
        /*0018*/ 	.byte	0x04, 0x17
        /*001a*/ 	.short	(.L_5115 - .L_5114)
.L_5114:
        /*001c*/ 	.word	0x00000000
        /*0020*/ 	.short	0x0005
        /*0022*/ 	.short	0x001c
        /*0024*/ 	.byte	0x00, 0xf0, 0x21, 0x00


	//----- nvinfo : EIATTR_KPARAM_INFO
	.align		4
.L_5115:
        /*0028*/ 	.byte	0x04, 0x17
        /*002a*/ 	.short	(.L_5117 - .L_5116)
.L_5116:
        /*002c*/ 	.word	0x00000000
        /*0030*/ 	.short	0x0004
        /*0032*/ 	.short	0x0019
        /*0034*/ 	.byte	0x00, 0xf0, 0x05, 0x00


	//----- nvinfo : EIATTR_KPARAM_INFO
	.align		4
.L_5117:
        /*0038*/ 	.byte	0x04, 0x17
        /*003a*/ 	.short	(.L_5119 - .L_5118)
.L_5118:
        /*003c*/ 	.word	0x00000000
        /*0040*/ 	.short	0x0003
        /*0042*/ 	.short	0x0018
        /*0044*/ 	.byte	0x00, 0xf0, 0x05, 0x00


	//----- nvinfo : EIATTR_KPARAM_INFO
	.align		4
.L_5119:
        /*0048*/ 	.byte	0x04, 0x17
        /*004a*/ 	.short	(.L_5121 - .L_5120)
.L_5120:
        /*004c*/ 	.word	0x00000000
        /*0050*/ 	.short	0x0002
        /*0052*/ 	.short	0x0008
        /*0054*/ 	.byte	0x00, 0xf0, 0x41, 0x00


	//----- nvinfo : EIATTR_KPARAM_INFO
	.align		4
.L_5121:
        /*0058*/ 	.byte	0x04, 0x17
        /*005a*/ 	.short	(.L_5123 - .L_5122)
.L_5122:
        /*005c*/ 	.word	0x00000000
        /*0060*/ 	.short	0x0001
        /*0062*/ 	.short	0x0004
        /*0064*/ 	.byte	0x00, 0xf0, 0x05, 0x00


	//----- nvinfo : EIATTR_KPARAM_INFO
	.align		4
.L_5123:
        /*0068*/ 	.byte	0x04, 0x17
        /*006a*/ 	.short	(.L_5125 - .L_5124)
.L_5124:
        /*006c*/ 	.word	0x00000000
        /*0070*/ 	.short	0x0000
        /*0072*/ 	.short	0x0000
        /*0074*/ 	.byte	0x00, 0xf0, 0x11, 0x00


	//----- nvinfo : EIATTR_SPARSE_MMA_MASK
	.align		4
.L_5125:
        /*0078*/ 	.byte	0x03, 0x50
        /*007a*/ 	.short	0x0000


	//----- nvinfo : EIATTR_MAXREG_COUNT
	.align		4
        /*007c*/ 	.byte	0x03, 0x1b
        /*007e*/ 	.short	0x00ff


	//----- nvinfo : EIATTR_EXTERNS
	.align		4
        /*0080*/ 	.byte	0x04, 0x0f
        /*0082*/ 	.short	(.L_5127 - .L_5126)


	//   ....[0]....
	.align		4
.L_5126:
        /*0084*/ 	.word	index@(__assertfail)


	//----- nvinfo : EIATTR_MERCURY_ISA_VERSION
	.align		4
.L_5127:
        /*0088*/ 	.byte	0x03, 0x5f
        /*008a*/ 	.short	0x0101


	//----- nvinfo : EIATTR_SYSCALL_OFFSETS
	.align		4
        /*008c*/ 	.byte	0x04, 0x46
        /*008e*/ 	.short	(.L_5129 - .L_5128)


	//   ....[0]....
.L_5128:
        /*0090*/ 	.word	0x00000f10


	//   ....[1]....
        /*0094*/ 	.word	0x00001e20


	//   ....[2]....
        /*0098*/ 	.word	0x00002d40


	//   ....[3]....
        /*009c*/ 	.word	0x00003c30


	//   ....[4]....
        /*00a0*/ 	.word	0x00004c10


	//   ....[5]....
        /*00a4*/ 	.word	0x00005d30


	//   ....[6]....
        /*00a8*/ 	.word	0x00006e40


	//   ....[7]....
        /*00ac*/ 	.word	0x00007f70


	//----- nvinfo : EIATTR_EXIT_INSTR_OFFSETS
	.align		4
.L_5129:
        /*00b0*/ 	.byte	0x04, 0x1c
        /*00b2*/ 	.short	(.L_5131 - .L_5130)


	//   ....[0]....
.L_5130:
        /*00b4*/ 	.word	0x00006f20


	//   ....[1]....
        /*00b8*/ 	.word	0x00007070


	//   ....[2]....
        /*00bc*/ 	.word	0x00007090


	//   ....[3]....
        /*00c0*/ 	.word	0x00007150


	//   ....[4]....
        /*00c4*/ 	.word	0x00007190


	//   ....[5]....
        /*00c8*/ 	.word	0x000071b0


	//   ....[6]....
        /*00cc*/ 	.word	0x00007260


	//   ....[7]....
        /*00d0*/ 	.word	0x000072c0


	//   ....[8]....
        /*00d4*/ 	.word	0x00007380


	//   ....[9]....
        /*00d8*/ 	.word	0x000073f0


	//   ....[10]....
        /*00dc*/ 	.word	0x00007440


	//   ....[11]....
        /*00e0*/ 	.word	0x00007520


	//   ....[12]....
        /*00e4*/ 	.word	0x00007580


	//   ....[13]....
        /*00e8*/ 	.word	0x00007730


	//   ....[14]....
        /*00ec*/ 	.word	0x000078b0


	//   ....[15]....
        /*00f0*/ 	.word	0x00007910


	//   ....[16]....
        /*00f4*/ 	.word	0x000079b0


	//   ....[17]....
        /*00f8*/ 	.word	0x00007b50


	//   ....[18]....
        /*00fc*/ 	.word	0x00007cf0


	//   ....[19]....
        /*0100*/ 	.word	0x00007e70


	//   ....[20]....
        /*0104*/ 	.word	0x00007f80


	//   ....[21]....
        /*0108*/ 	.word	0x00007fe0


	//   ....[22]....
        /*010c*/ 	.word	0x00008020


	//----- nvinfo : EIATTR_MAX_THREADS
	.align		4
.L_5131:
        /*0110*/ 	.byte	0x04, 0x05
        /*0112*/ 	.short	(.L_5133 - .L_5132)
.L_5132:
        /*0114*/ 	.word	0x00000080
        /*0118*/ 	.word	0x00000001
        /*011c*/ 	.word	0x00000001


	//----- nvinfo : EIATTR_CRS_STACK_SIZE
	.align		4
.L_5133:
        /*0120*/ 	.byte	0x04, 0x1e
        /*0122*/ 	.short	(.L_5135 - .L_5134)
.L_5134:
        /*0124*/ 	.word	0x00000000


	//----- nvinfo : EIATTR_CBANK_PARAM_SIZE
	.align		4
.L_5135:
        /*0128*/ 	.byte	0x03, 0x19
        /*012a*/ 	.short	0x002c


	//----- nvinfo : EIATTR_PARAM_CBANK
	.align		4
        /*012c*/ 	.byte	0x04, 0x0a
        /*012e*/ 	.short	(.L_5137 - .L_5136)
	.align		4
.L_5136:
        /*0130*/ 	.word	index@(.nv.constant0._ZN2at6native27unrolled_elementwise_kernelIZZZNS0_15neg_kernel_cudaERNS_18TensorIteratorBaseEENKUlvE0_clEvENKUlvE3_clEvEUlsE_St5arrayIPcLm2EELi4E23TrivialOffsetCalculatorILi1EjESB_NS0_6memory12LoadWithCastILi1EEENSC_13StoreWithCastILi1EEEEEviT_T0_T2_T3_T4_T5_)
        /*0134*/ 	.short	0x0210
        /*0136*/ 	.short	0x002c


	//----- nvinfo : EIATTR_SW_WAR
	.align		4
.L_5137:
        /*0138*/ 	.byte	0x04, 0x36
        /*013a*/ 	.short	(.L_5139 - .L_5138)
.L_5138:
        /*013c*/ 	.word	0x00000008
.L_5139:


//--------------------- .nv.info._ZN2at6native18elementwise_kernelILi128ELi4EZNS0_22gpu_kernel_impl_nocastIZZZNS0_15neg_kernel_cudaERNS_18TensorIteratorBaseEENKUlvE0_clEvENKUlvE3_clEvEUlsE_EEvS4_RKT_EUliE_EEviT1_ --------------------------
	.section	.nv.info._ZN2at6native18elementwise_kernelILi128ELi4EZNS0_22gpu_kernel_impl_nocastIZZZNS0_15neg_kernel_cudaERNS_18TensorIteratorBaseEENKUlvE0_clEvENKUlvE3_clEvEUlsE_EEvS4_RKT_EUliE_EEviT1_,"",@"SHT_CUDA_INFO"
	.sectionflags	@""
	.align	4


	//----- nvinfo : EIATTR_CUDA_API_VERSION
	.align		4
        /*0000*/ 	.byte	0x04, 0x37
        /*0002*/ 	.short	(.L_5141 - .L_5140)
.L_5140:
        /*0004*/ 	.word	0x00000082


	//----- nvinfo : EIATTR_KPARAM_INFO
	.align		4
.L_5141:
        /*0008*/ 	.byte	0x04, 0x17
        /*000a*/ 	.short	(.L_5143 - .L_5142)
.L_5142:
        /*000c*/ 	.word	0x00000000
        /*0010*/ 	.short	0x0001
        /*0012*/ 	.short	0x0008
        /*0014*/ 	.byte	0x00, 0xf0, 0x61, 0x08


	//----- nvinfo : EIATTR_KPARAM_INFO
	.align		4
.L_5143:
        /*0018*/ 	.byte	0x04, 0x17
        /*001a*/ 	.short	(.L_5145 - .L_5144)
.L_5144:
        /*001c*/ 	.word	0x00000000
        /*0020*/ 	.short	0x0000
        /*0022*/ 	.short	0x0000
        /*0024*/ 	.byte	0x00, 0xf0, 0x11, 0x00


	//----- nvinfo : EIATTR_SPARSE_MMA_MASK
	.align		4
.L_5145:
        /*0028*/ 	.byte	0x03, 0x50
        /*002a*/ 	.short	0x0000


	//----- nvinfo : EIATTR_MAXREG_COUNT
	.align		4
        /*002c*/ 	.byte	0x03, 0x1b
        /*002e*/ 	.short	0x0080


	//----- nvinfo : EIATTR_MERCURY_ISA_VERSION
	.align		4
        /*0030*/ 	.byte	0x03, 0x5f
        /*0032*/ 	.short	0x0101


	//----- nvinfo : EIATTR_EXIT_INSTR_OFFSETS
	.align		4
        /*0034*/ 	.byte	0x04, 0x1c
        /*0036*/ 	.short	(.L_5147 - .L_5146)


	//   ....[0]....
.L_5146:
        /*0038*/ 	.word	0x00003bc0


	//   ....[1]....
        /*003c*/ 	.word	0x00004f50


	//----- nvinfo : EIATTR_MAX_THREADS
	.align		4
.L_5147:
        /*0040*/ 	.byte	0x04, 0x05
        /*0042*/ 	.short	(.L_5149 - .L_5148)
.L_5148:
        /*0044*/ 	.word	0x00000080
        /*0048*/ 	.word	0x00000001
        /*004c*/ 	.word	0x00000001


	//----- nvinfo : EIATTR_CRS_STACK_SIZE
	.align		4
.L_5149:
        /*0050*/ 	.byte	0x04, 0x1e
        /*0052*/ 	.short	(.L_5151 - .L_5150)
.L_5150:
        /*0054*/ 	.word	0x00000000


	//----- nvinfo : EIATTR_CBANK_PARAM_SIZE
	.align		4
.L_5151:
        /*0058*/ 	.byte	0x03, 0x19
        /*005a*/ 	.short	0x0220


	//----- nvinfo : EIATTR_PARAM_CBANK
	.align		4
        /*005c*/ 	.byte	0x04, 0x0a
        /*005e*/ 	.short	(.L_5153 - .L_5152)
	.align		4
.L_5152:
        /*0060*/ 	.word	index@(.nv.constant0._ZN2at6native18elementwise_kernelILi128ELi4EZNS0_22gpu_kernel_impl_nocastIZZZNS0_15neg_kernel_cudaERNS_18TensorIteratorBaseEENKUlvE0_clEvENKUlvE3_clEvEUlsE_EEvS4_RKT_EUliE_EEviT1_)
        /*0064*/ 	.short	0x0210
        /*0066*/ 	.short	0x0220


	//----- nvinfo : EIATTR_SW_WAR
	.align		4
.L_5153:
        /*0068*/ 	.byte	0x04, 0x36
        /*006a*/ 	.short	(.L_5155 - .L_5154)
.L_5154:
        /*006c*/ 	.word	0x00000008
.L_5155:


//--------------------- .nv.info._ZN2at6native27unrolled_elementwise_kernelIZZZNS0_15neg_kernel_cudaERNS_18TensorIteratorBaseEENKUlvE0_clEvENKUlvE3_clEvEUlsE_St5arrayIPcLm2EELi4E23TrivialOffsetCalculatorILi1EjESB_NS0_6memory15LoadWithoutCastENSC_16StoreWithoutCastEEEviT_T0_T2_T3_T4_T5_ --------------------------
	.section	.nv.info._ZN2at6native27unrolled_elementwise_kernelIZZZNS0_15neg_kernel_cudaERNS_18TensorIteratorBaseEENKUlvE0_clEvENKUlvE3_clEvEUlsE_St5arrayIPcLm2EELi4E23TrivialOffsetCalculatorILi1EjESB_NS0_6memory15LoadWithoutCastENSC_16StoreWithoutCastEEEviT_T0_T2_T3_T4_T5_,"",@"SHT_CUDA_INFO"
	.sectionflags	@""
	.align	4


	//----- nvinfo : EIATTR_CUDA_API_VERSION
	.align		4
        /*0000*/ 	.byte	0x04, 0x37
        /*0002*/ 	.short	(.L_5157 - .L_5156)
.L_5156:
        /*0004*/ 	.word	0x00000082


	//----- nvinfo : EIATTR_KPARAM_INFO
	.align		4
.L_5157:
        /*0008*/ 	.byte	0x04, 0x17
        /*000a*/ 	.short	(.L_5159 - .L_5158)
.L_5158:
        /*000c*/ 	.word	0x00000000
        /*0010*/ 	.short	0x0006
        /*0012*/ 	.short	0x001b
        /*0014*/ 	.byte	0x00, 0xf0, 0x05, 0x00


	//----- nvinfo : EIATTR_KPARAM_INFO
	.align		4
.L_5159:
        /*0018*/ 	.byte	0x04, 0x17
        /*001a*/ 	.short	(.L_5161 - .L_5160)
.L_5160:
        /*001c*/ 	.word	0x00000000
        /*0020*/ 	.short	0x0005
        /*0022*/ 	.short	0x001a
        /*0024*/ 	.byte	0x00, 0xf0, 0x05, 0x00


	//----- nvinfo : EIATTR_KPARAM_INFO
	.align		4
.L_5161:
        /*0028*/ 	.byte	0x04, 0x17
        /*002a*/ 	.short	(.L_5163 - .L_5162)
.L_5162:
        /*002c*/ 	.word	0x00000000
        /*0030*/ 	.short	0x0004
        /*0032*/ 	.short	0x0019
        /*0034*/ 	.byte	0x00, 0xf0, 0x05, 0x00


	//----- nvinfo : EIATTR_KPARAM_INFO
	.align		4
.L_5163:
        /*0038*/ 	.byte	0x04, 0x17
        /*003a*/ 	.short	(.L_5165 - .L_5164)
.L_5164:
        /*003c*/ 	.word	0x00000000
        /*0040*/ 	.short	0x0003
        /*0042*/ 	.short	0x0018
        /*0044*/ 	.byte	0x00, 0xf0, 0x05, 0x00


	//----- nvinfo : EIATTR_KPARAM_INFO
	.align		4
.L_5165:
        /*0048*/ 	.byte	0x04, 0x17
        /*004a*/ 	.short	(.L_5167 - .L_5166)
.L_5166:
        /*004c*/ 	.word	0x00000000
        /*0050*/ 	.short	0x0002
        /*0052*/ 	.short	0x0008
        /*0054*/ 	.byte	0x00, 0xf0, 0x41, 0x00


	//----- nvinfo : EIATTR_KPARAM_INFO
	.align		4
.L_5167:
        /*0058*/ 	.byte	0x04, 0x17
        /*005a*/ 	.short	(.L_5169 - .L_5168)
.L_5168:
        /*005c*/ 	.word	0x00000000
        /*0060*/ 	.short	0x0001
        /*0062*/ 	.short	0x0004
        /*0064*/ 	.byte	0x00, 0xf0, 0x05, 0x00


	//----- nvinfo : EIATTR_KPARAM_INFO
	.align		4
.L_5169:
        /*0068*/ 	.byte	0x04, 0x17
        /*006a*/ 	.short	(.L_5171 - .L_5170)
.L_5170:
        /*006c*/ 	.word	0x00000000
        /*0070*/ 	.short	0x0000
        /*0072*/ 	.short	0x0000
        /*0074*/ 	.byte	0x00, 0xf0, 0x11, 0x00


	//----- nvinfo : EIATTR_SPARSE_MMA_MASK
	.align		4
.L_5171:
        /*0078*/ 	.byte	0x03, 0x50
        /*007a*/ 	.short	0x0000


	//----- nvinfo : EIATTR_MAXREG_COUNT
	.align		4
        /*007c*/ 	.byte	0x03, 0x1b
        /*007e*/ 	.short	0x00ff


	//----- nvinfo : EIATTR_MERCURY_ISA_VERSION
	.align		4
        /*0080*/ 	.byte	0x03, 0x5f
        /*0082*/ 	.short	0x0101


	//----- nvinfo : EIATTR_EXIT_INSTR_OFFSETS
	.align		4
        /*0084*/ 	.byte	0x04, 0x1c
        /*0086*/ 	.short	(.L_5173 - .L_5172)


	//   ....[0]....
.L_5172:
        /*0088*/ 	.word	0x000003d0


	//   ....[1]....
        /*008c*/ 	.word	0x00000460


	//----- nvinfo : EIATTR_MAX_THREADS
	.align		4
.L_5173:
        /*0090*/ 	.byte	0x04, 0x05
        /*0092*/ 	.short	(.L_5175 - .L_5174)
.L_5174:
        /*0094*/ 	.word	0x00000080
        /*0098*/ 	.word	0x00000001
        /*009c*/ 	.word	0x00000001


	//----- nvinfo : EIATTR_CRS_STACK_SIZE
	.align		4
.L_5175:
        /*00a0*/ 	.byte	0x04, 0x1e
        /*00a2*/ 	.short	(.L_5177 - .L_5176)
.L_5176:
        /*00a4*/ 	.word	0x00000000


	//----- nvinfo : EIATTR_CBANK_PARAM_SIZE
	.align		4
.L_5177:
        /*00a8*/ 	.byte	0x03, 0x19
        /*00aa*/ 	.short	0x001c


	//----- nvinfo : EIATTR_PARAM_CBANK
	.align		4
        /*00ac*/ 	.byte	0x04, 0x0a
        /*00ae*/ 	.short	(.L_5179 - .L_5178)
	.align		4
.L_5178:
        /*00b0*/ 	.word	index@(.nv.constant0._ZN2at6native27unrolled_elementwise_kernelIZZZNS0_15neg_kernel_cudaERNS_18TensorIteratorBaseEENKUlvE0_clEvENKUlvE3_clEvEUlsE_St5arrayIPcLm2EELi4E23TrivialOffsetCalculatorILi1EjESB_NS0_6memory15LoadWithoutCastENSC_16StoreWithoutCastEEEviT_T0_T2_T3_T4_T5_)
        /*00b4*/ 	.short	0x0210
        /*00b6*/ 	.short	0x001c


	//----- nvinfo : EIATTR_SW_WAR
	.align		4
.L_5179:
        /*00b8*/ 	.byte	0x04, 0x36
        /*00ba*/ 	.short	(.L_5181 - .L_5180)
.L_5180:
        /*00bc*/ 	.word	0x00000008
.L_5181:


//--------------------- .nv.info._ZN2at6native29vectorized_elementwise_kernelILi2EZZZNS0_15neg_kernel_cudaERNS_18TensorIteratorBaseEENKUlvE0_clEvENKUlvE3_clEvEUlsE_St5arrayIPcLm2EEEEviT0_T1_ --------------------------
	.section	.nv.info._ZN2at6native29vectorized_elementwise_kernelILi2EZZZNS0_15neg_kernel_cudaERNS_18TensorIteratorBaseEENKUlvE0_clEvENKUlvE3_clEvEUlsE_St5arrayIPcLm2EEEEviT0_T1_,"",@"SHT_CUDA_INFO"
	.sectionflags	@""
	.align	4


	//----- nvinfo : EIATTR_CUDA_API_VERSION
	.align		4
        /*0000*/ 	.byte	0x04, 0x37
        /*0002*/ 	.short	(.L_5183 - .L_5182)
.L_5182:
        /*0004*/ 	.word	0x00000082


	//----- nvinfo : EIATTR_KPARAM_INFO
	.align		4
.L_5183:
        /*0008*/ 	.byte	0x04, 0x17
        /*000a*/ 	.short	(.L_5185 - .L_5184)
.L_5184:
        /*000c*/ 	.word	0x00000000
        /*0010*/ 	.short	0x0002
        /*0012*/ 	.short	0x0008
        /*0014*/ 	.byte	0x00, 0xf0, 0x41, 0x00


	//----- nvinfo : EIATTR_KPARAM_INFO
	.align		4
.L_5185:
        /*0018*/ 	.byte	0x04, 0x17
        /*001a*/ 	.short	(.L_5187 - .L_5186)
.L_5186:
        /*001c*/ 	.word	0x00000000
        /*0020*/ 	.short	0x0001
        /*0022*/ 	.short	0x0004
        /*0024*/ 	.byte	0x00, 0xf0, 0x05, 0x00


	//----- nvinfo : EIATTR_KPARAM_INFO
	.align		4
.L_5187:
        /*0028*/ 	.byte	0x04, 0x17
        /*002a*/ 	.short	(.L_5189 - .L_5188)
.L_5188:
        /*002c*/ 	.word	0x00000000
        /*0030*/ 	.short	0x0000
        /*0032*/ 	.short	0x0000
        /*0034*/ 	.byte	0x00, 0xf0, 0x11, 0x00


	//----- nvinfo : EIATTR_SPARSE_MMA_MASK
	.align		4
.L_5189:
        /*0038*/ 	.byte	0x03, 0x50
        /*003a*/ 	.short	0x0000


	//----- nvinfo : EIATTR_MAXREG_COUNT
	.align		4
        /*003c*/ 	.byte	0x03, 0x1b
        /*003e*/ 	.short	0x00ff


	//----- nvinfo : EIATTR_MERCURY_ISA_VERSION
	.align		4
        /*0040*/ 	.byte	0x03, 0x5f
        /*0042*/ 	.short	0x0101


	//----- nvinfo : EIATTR_EXIT_INSTR_OFFSETS
	.align		4
        /*0044*/ 	.byte	0x04, 0x1c
        /*0046*/ 	.short	(.L_5191 - .L_5190)


	//   ....[0]....
.L_5190:
        /*0048*/ 	.word	0x000002f0


	//   ....[1]....
        /*004c*/ 	.word	0x00000b50


	//   ....[2]....
        /*0050*/ 	.word	0x00000ba0


	//----- nvinfo : EIATTR_MAX_THREADS
	.align		4
.L_5191:
        /*0054*/ 	.byte	0x04, 0x05
        /*0056*/ 	.short	(.L_5193 - .L_5192)
.L_5192:
        /*0058*/ 	.word	0x00000080
        /*005c*/ 	.word	0x00000001
        /*0060*/ 	.word	0x00000001


	//----- nvinfo : EIATTR_CRS_STACK_SIZE
	.align		4
.L_5193:
        /*0064*/ 	.byte	0x04, 0x1e
        /*0066*/ 	.short	(.L_5195 - .L_5194)
.L_5194:
        /*0068*/ 	.word	0x00000000


	//----- nvinfo : EIATTR_CBANK_PARAM_SIZE
	.align		4
.L_5195:
        /*006c*/ 	.byte	0x03, 0x19
        /*006e*/ 	.short	0x0018


	//----- nvinfo : EIATTR_PARAM_CBANK
	.align		4
        /*0070*/ 	.byte	0x04, 0x0a
        /*0072*/ 	.short	(.L_5197 - .L_5196)
	.align		4
.L_5196:
        /*0074*/ 	.word	index@(.nv.constant0._ZN2at6native29vectorized_elementwise_kernelILi2EZZZNS0_15neg_kernel_cudaERNS_18TensorIteratorBaseEENKUlvE0_clEvENKUlvE3_clEvEUlsE_St5arrayIPcLm2EEEEviT0_T1_)
        /*0078*/ 	.short	0x0210
        /*007a*/ 	.short	0x0018


	//----- nvinfo : EIATTR_SW_WAR
	.align		4
.L_5197:
        /*007c*/ 	.byte	0x04, 0x36
        /*007e*/ 	.short	(.L_5199 - .L_5198)
.L_5198:
        /*0080*/ 	.word	0x00000008
.L_5199:


//--------------------- .nv.info._ZN2at6native29vectorized_elementwise_kernelILi4EZZZNS0_15neg_kernel_cudaERNS_18TensorIteratorBaseEENKUlvE0_clEvENKUlvE3_clEvEUlsE_St5arrayIPcLm2EEEEviT0_T1_ --------------------------
	.section	.nv.info._ZN2at6native29vectorized_elementwise_kernelILi4EZZZNS0_15neg_kernel_cudaERNS_18TensorIteratorBaseEENKUlvE0_clEvENKUlvE3_clEvEUlsE_St5arrayIPcLm2EEEEviT0_T1_,"",@"SHT_CUDA_INFO"
	.sectionflags	@""
	.align	4


	//----- nvinfo : EIATTR_CUDA_API_VERSION
	.align		4
        /*0000*/ 	.byte	0x04, 0x37
        /*0002*/ 	.short	(.L_5201 - .L_5200)
.L_5200:
        /*0004*/ 	.word	0x00000082


	//----- nvinfo : EIATTR_KPARAM_INFO
	.align		4
.L_5201:
        /*0008*/ 	.byte	0x04, 0x17
        /*000a*/ 	.short	(.L_5203 - .L_5202)
.L_5202:
        /*000c*/ 	.word	0x00000000
        /*0010*/ 	.short	0x0002
        /*0012*/ 	.short	0x0008
        /*0014*/ 	.byte	0x00, 0xf0, 0x41, 0x00


	//----- nvinfo : EIATTR_KPARAM_INFO
	.align		4
.L_5203:
        /*0018*/ 	.byte	0x04, 0x17
        /*001a*/ 	.short	(.L_5205 - .L_5204)
.L_5204:
        /*001c*/ 	.word	0x00000000
        /*0020*/ 	.short	0x0001
        /*0022*/ 	.short	0x0004
        /*0024*/ 	.byte	0x00, 0xf0, 0x05, 0x00


	//----- nvinfo : EIATTR_KPARAM_INFO
	.align		4
.L_5205:
        /*0028*/ 	.byte	0x04, 0x17
        /*002a*/ 	.short	(.L_5207 - .L_5206)
.L_5206:
        /*002c*/ 	.word	0x00000000
        /*0030*/ 	.short	0x0000
        /*0032*/ 	.short	0x0000
        /*0034*/ 	.byte	0x00, 0xf0, 0x11, 0x00


	//----- nvinfo : EIATTR_SPARSE_MMA_MASK
	.align		4
.L_5207:
        /*0038*/ 	.byte	0x03, 0x50
        /*003a*/ 	.short	0x0000


	//----- nvinfo : EIATTR_MAXREG_COUNT
	.align		4
        /*003c*/ 	.byte	0x03, 0x1b
        /*003e*/ 	.short	0x00ff


	//----- nvinfo : EIATTR_MERCURY_ISA_VERSION
	.align		4
        /*0040*/ 	.byte	0x03, 0x5f
        /*0042*/ 	.short	0x0101


	//----- nvinfo : EIATTR_EXIT_INSTR_OFFSETS
	.align		4
        /*0044*/ 	.byte	0x04, 0x1c
        /*0046*/ 	.short	(.L_5209 - .L_5208)


	//   ....[0]....
.L_5208:
        /*0048*/ 	.word	0x000002b0


	//   ....[1]....
        /*004c*/ 	.word	0x00000b10


	//   ....[2]....
        /*0050*/ 	.word	0x00000b60


	//----- nvinfo : EIATTR_MAX_THREADS
	.align		4
.L_5209:
        /*0054*/ 	.byte	0x04, 0x05
        /*0056*/ 	.short	(.L_5211 - .L_5210)
.L_5210:
        /*0058*/ 	.word	0x00000080
        /*005c*/ 	.word	0x00000001
        /*0060*/ 	.word	0x00000001


	//----- nvinfo : EIATTR_CRS_STACK_SIZE
	.align		4
.L_5211:
        /*0064*/ 	.byte	0x04, 0x1e
        /*0066*/ 	.short	(.L_5213 - .L_5212)
.L_5212:
        /*0068*/ 	.word	0x00000000


	//----- nvinfo : EIATTR_CBANK_PARAM_SIZE
	.align		4
.L_5213:
        /*006c*/ 	.byte	0x03, 0x19
        /*006e*/ 	.short	0x0018


	//----- nvinfo : EIATTR_PARAM_CBANK
	.align		4
        /*0070*/ 	.byte	0x04, 0x0a
        /*0072*/ 	.short	(.L_5215 - .L_5214)
	.align		4
.L_5214:
        /*0074*/ 	.word	index@(.nv.constant0._ZN2at6native29vectorized_elementwise_kernelILi4EZZZNS0_15neg_kernel_cudaERNS_18TensorIteratorBaseEENKUlvE0_clEvENKUlvE3_clEvEUlsE_St5arrayIPcLm2EEEEviT0_T1_)
        /*0078*/ 	.short	0x0210
        /*007a*/ 	.short	0x0018


	//----- nvinfo : EIATTR_SW_WAR
	.align		4
.L_5215:
        /*007c*/ 	.byte	0x04, 0x36
        /*007e*/ 	.short	(.L_5217 - .L_5216)
.L_5216:
        /*0080*/ 	.word	0x00000008
.L_5217:


//--------------------- .nv.info._ZN2at6native29vectorized_elementwise_kernelILi8EZZZNS0_15neg_kernel_cudaERNS_18TensorIteratorBaseEENKUlvE0_clEvENKUlvE3_clEvEUlsE_St5arrayIPcLm2EEEEviT0_T1_ --------------------------
	.section	.nv.info._ZN2at6native29vectorized_elementwise_kernelILi8EZZZNS0_15neg_kernel_cudaERNS_18TensorIteratorBaseEENKUlvE0_clEvENKUlvE3_clEvEUlsE_St5arrayIPcLm2EEEEviT0_T1_,"",@"SHT_CUDA_INFO"
	.sectionflags	@""
	.align	4


	//----- nvinfo : EIATTR_CUDA_API_VERSION
	.align		4
        /*0000*/ 	.byte	0x04, 0x37
        /*0002*/ 	.short	(.L_5219 - .L_5218)
.L_5218:
        /*0004*/ 	.word	0x00000082


	//----- nvinfo : EIATTR_KPARAM_INFO
	.align		4
.L_5219:
        /*0008*/ 	.byte	0x04, 0x17
        /*000a*/ 	.short	(.L_5221 - .L_5220)
.L_5220:
        /*000c*/ 	.word	0x00000000
        /*0010*/ 	.short	0x0002
        /*0012*/ 	.short	0x0008
        /*0014*/ 	.byte	0x00, 0xf0, 0x41, 0x00


	//----- nvinfo : EIATTR_KPARAM_INFO
	.align		4
.L_5221:
        /*0018*/ 	.byte	0x04, 0x17
        /*001a*/ 	.short	(.L_5223 - .L_5222)
.L_5222:
        /*001c*/ 	.word	0x00000000
        /*0020*/ 	.short	0x0001
        /*0022*/ 	.short	0x0004
        /*0024*/ 	.byte	0x00, 0xf0, 0x05, 0x00


	//----- nvinfo : EIATTR_KPARAM_INFO
	.align		4
.L_5223:
        /*0028*/ 	.byte	0x04, 0x17
        /*002a*/ 	.short	(.L_5225 - .L_5224)
.L_5224:
        /*002c*/ 	.word	0x00000000
        /*0030*/ 	.short	0x0000
        /*0032*/ 	.short	0x0000
        /*0034*/ 	.byte	0x00, 0xf0, 0x11, 0x00


	//----- nvinfo : EIATTR_SPARSE_MMA_MASK
	.align		4
.L_5225:
        /*0038*/ 	.byte	0x03, 0x50
        /*003a*/ 	.short	0x0000


	//----- nvinfo : EIATTR_MAXREG_COUNT
	.align		4
        /*003c*/ 	.byte	0x03, 0x1b
        /*003e*/ 	.short	0x00ff


	//----- nvinfo : EIATTR_MERCURY_ISA_VERSION
	.align		4
        /*0040*/ 	.byte	0x03, 0x5f
        /*0042*/ 	.short	0x0101


	//----- nvinfo : EIATTR_EXIT_INSTR_OFFSETS
	.align		4
        /*0044*/ 	.byte	0x04, 0x1c
        /*0046*/ 	.short	(.L_5227 - .L_5226)


	//   ....[0]....
.L_5226:
        /*0048*/ 	.word	0x00000290


	//   ....[1]....
        /*004c*/ 	.word	0x00000af0


	//   ....[2]....
        /*0050*/ 	.word	0x00000b40


	//----- nvinfo : EIATTR_MAX_THREADS
	.align		4
.L_5227:
        /*0054*/ 	.byte	0x04, 0x05
        /*0056*/ 	.short	(.L_5229 - .L_5228)
.L_5228:
        /*0058*/ 	.word	0x00000080
        /*005c*/ 	.word	0x00000001
        /*0060*/ 	.word	0x00000001


	//----- nvinfo : EIATTR_CRS_STACK_SIZE
	.align		4
.L_5229:
        /*0064*/ 	.byte	0x04, 0x1e
        /*0066*/ 	.short	(.L_5231 - .L_5230)
.L_5230:
        /*0068*/ 	.word	0x00000000


	//----- nvinfo : EIATTR_CBANK_PARAM_SIZE
	.align		4
.L_5231:
        /*006c*/ 	.byte	0x03, 0x19
        /*006e*/ 	.short	0x0018


	//----- nvinfo : EIATTR_PARAM_CBANK
	.align		4
        /*0070*/ 	.byte	0x04, 0x0a
        /*0072*/ 	.short	(.L_5233 - .L_5232)
	.align		4
.L_5232:
        /*0074*/ 	.word	index@(.nv.constant0._ZN2at6native29vectorized_elementwise_kernelILi8EZZZNS0_15neg_kernel_cudaERNS_18TensorIteratorBaseEENKUlvE0_clEvENKUlvE3_clEvEUlsE_St5arrayIPcLm2EEEEviT0_T1_)
        /*0078*/ 	.short	0x0210
        /*007a*/ 	.short	0x0018


	//----- nvinfo : EIATTR_SW_WAR
	.align		4
.L_5233:
        /*007c*/ 	.byte	0x04, 0x36
        /*007e*/ 	.short	(.L_5235 - .L_5234)
.L_5234:
        /*0080*/ 	.word	0x00000008
.L_5235:


//--------------------- .nv.info._ZN2at6native18elementwise_kernelILi128ELi4EZNS0_15gpu_kernel_implIZZZNS0_15neg_kernel_cudaERNS_18TensorIteratorBaseEENKUlvE0_clEvENKUlvE2_clEvEUllE_EEvS4_RKT_EUliE_EEviT1_ --------------------------
	.section	.nv.info._ZN2at6native18elementwise_kernelILi128ELi4EZNS0_15gpu_kernel_implIZZZNS0_15neg_kernel_cudaERNS_18TensorIteratorBaseEENKUlvE0_clEvENKUlvE2_clEvEUllE_EEvS4_RKT_EUliE_EEviT1_,"",@"SHT_CUDA_INFO"
	.sectionflags	@""
	.align	4


	//----- nvinfo : EIATTR_CUDA_API_VERSION
	.align		4
        /*0000*/ 	.byte	0x04, 0x37
        /*0002*/ 	.short	(.L_5237 - .L_5236)
.L_5236:
        /*0004*/ 	.word	0x00000082


	//----- nvinfo : EIATTR_KPARAM_INFO
	.align		4
.L_5237:
        /*0008*/ 	.byte	0x04, 0x17
        /*000a*/ 	.short	(.L_5239 - .L_5238)
.L_5238:
        /*000c*/ 	.word	0x00000000
        /*0010*/ 	.short	0x0001
        /*0012*/ 	.short	0x0008
        /*0014*/ 	.byte	0x00, 0xf0, 0x61, 0x08


	//----- nvinfo : EIATTR_KPARAM_INFO
	.align		4
.L_5239:
        /*0018*/ 	.byte	0x04, 0x17
        /*001a*/ 	.short	(.L_5241 - .L_5240)
.L_5240:
        /*001c*/ 	.word	0x00000000
        /*0020*/ 	.short	0x0000
        /*0022*/ 	.short	0x0000
        /*0024*/ 	.byte	0x00, 0xf0, 0x11, 0x00


	//----- nvinfo : EIATTR_SPARSE_MMA_MASK
	.align		4
.L_5241:
        /*0028*/ 	.byte	0x03, 0x50
        /*002a*/ 	.short	0x0000


	//----- nvinfo : EIATTR_MAXREG_COUNT
	.align		4
        /*002c*/ 	.byte	0x03, 0x1b
        /*002e*/ 	.short	0x0080


	//----- nvinfo : EIATTR_EXTERNS
	.align		4
        /*0030*/ 	.byte	0x04, 0x0f
        /*0032*/ 	.short	(.L_5243 - .L_5242)


	//   ....[0]....
	.align		4
.L_5242:
        /*0034*/ 	.word	index@(__assertfail)


	//----- nvinfo : EIATTR_MERCURY_ISA_VERSION
	.align		4
.L_5243:
        /*0038*/ 	.byte	0x03, 0x5f
        /*003a*/ 	.short	0x0101


	//----- nvinfo : EIATTR_SYSCALL_OFFSETS
	.align		4
        /*003c*/ 	.byte	0x04, 0x46
        /*003e*/ 	.short	(.L_5245 - .L_5244)


	//   ....[0]....
.L_5244:
        /*0040*/ 	.word	0x000021c0


	//   ....[1]....
        /*0044*/ 	.word	0x000031d0


	//   ....[2]....
        /*0048*/ 	.word	0x000053b0


	//   ....[3]....
        /*004c*/ 	.word	0x000063c0


	//   ....[4]....
        /*0050*/ 	.word	0x00008590


	//   ....[5]....
        /*0054*/ 	.word	0x000095a0


	//   ....[6]....
        /*0058*/ 	.word	0x0000b760


	//   ....[7]....
        /*005c*/ 	.word	0x0000c770


	//----- nvinfo : EIATTR_EXIT_INSTR_OFFSETS
	.align		4
.L_5245:
        /*0060*/ 	.byte	0x04, 0x1c
        /*0062*/ 	.short	(.L_5247 - .L_5246)


	//   ....[0]....
.L_5246:
        /*0064*/ 	.word	0x00009630


	//   ....[1]....
        /*0068*/ 	.word	0x0000b8d0


	//   ....[2]....
        /*006c*/ 	.word	0x0000b8f0


	//   ....[3]....
        /*0070*/ 	.word	0x0000b970


	//   ....[4]....
        /*0074*/ 	.word	0x0000b990


	//   ....[5]....
        /*0078*/ 	.word	0x0000b9b0


	//   ....[6]....
        /*007c*/ 	.word	0x0000ba60


	//   ....[7]....
        /*0080*/ 	.word	0x0000bac0


	//   ....[8]....
        /*0084*/ 	.word	0x0000bb80


	//   ....[9]....
        /*0088*/ 	.word	0x0000bbf0


	//   ....[10]....
        /*008c*/ 	.word	0x0000bc40


	//   ....[11]....
        /*0090*/ 	.word	0x0000bd10


	//   ....[12]....
        /*0094*/ 	.word	0x0000bd70


	//   ....[13]....
        /*0098*/ 	.word	0x0000bf20


	//   ....[14]....
        /*009c*/ 	.word	0x0000c0a0


	//   ....[15]....
        /*00a0*/ 	.word	0x0000c100


	//   ....[16]....
        /*00a4*/ 	.word	0x0000c1a0


	//   ....[17]....
        /*00a8*/ 	.word	0x0000c340


	//   ....[18]....
        /*00ac*/ 	.word	0x0000c4e0


	//   ....[19]....
        /*00b0*/ 	.word	0x0000c670


	//   ....[20]....
        /*00b4*/ 	.word	0x0000c780


	//   ....[21]....
        /*00b8*/ 	.word	0x0000c7a0


	//   ....[22]....
        /*00bc*/ 	.word	0x0000c7c0


	//----- nvinfo : EIATTR_MAX_THREADS
	.align		4
.L_5247:
        /*00c0*/ 	.byte	0x04, 0x05
        /*00c2*/ 	.short	(.L_5249 - .L_5248)
.L_5248:
        /*00c4*/ 	.word	0x00000080
        /*00c8*/ 	.word	0x00000001
        /*00cc*/ 	.word	0x00000001


	//----- nvinfo : EIATTR_CRS_STACK_SIZE
	.align		4
.L_5249:
        /*00d0*/ 	.byte	0x04, 0x1e
        /*00d2*/ 	.short	(.L_5251 - .L_5250)
.L_5250:
        /*00d4*/ 	.word	0x00000000


	//----- nvinfo : EIATTR_CBANK_PARAM_SIZE
	.align		4
.L_5251:
        /*00d8*/ 	.byte	0x03, 0x19
        /*00da*/ 	.short	0x0220


	//----- nvinfo : EIATTR_PARAM_CBANK
	.align		4
        /*00dc*/ 	.byte	0x04, 0x0a
        /*00de*/ 	.short	(.L_5253 - .L_5252)
	.align		4
.L_5252:
        /*00e0*/ 	.word	index@(.nv.constant0._ZN2at6native18elementwise_kernelILi128ELi4EZNS0_15gpu_kernel_implIZZZNS0_15neg_kernel_cudaERNS_18TensorIteratorBaseEENKUlvE0_clEvENKUlvE2_clEvEUllE_EEvS4_RKT_EUliE_EEviT1_)
        /*00e4*/ 	.short	0x0210
        /*00e6*/ 	.short	0x0220


	//----- nvinfo : EIATTR_SW_WAR
	.align		4
.L_5253:
        /*00e8*/ 	.byte	0x04, 0x36
        /*00ea*/ 	.short	(.L_5255 - .L_5254)
.L_5254:
        /*00ec*/ 	.word	0x00000008
.L_5255:


//--------------------- .nv.info._ZN2at6native27unrolled_elementwise_kernelIZZZNS0_15neg_kernel_cudaERNS_18TensorIteratorBaseEENKUlvE0_clEvENKUlvE2_clEvEUllE_St5arrayIPcLm2EELi4E23TrivialOffsetCalculatorILi1EjESB_NS0_6memory12LoadWithCastILi1EEENSC_13StoreWithCastILi1EEEEEviT_T0_T2_T3_T4_T5_ --------------------------
	.section	.nv.info._ZN2at6native27unrolled_elementwise_kernelIZZZNS0_15neg_kernel_cudaERNS_18TensorIteratorBaseEENKUlvE0_clEvENKUlvE2_clEvEUllE_St5arrayIPcLm2EELi4E23TrivialOffsetCalculatorILi1EjESB_NS0_6memory12LoadWithCastILi1EEENSC_13StoreWithCastILi1EEEEEviT_T0_T2_T3_T4_T5_,"",@"SHT_CUDA_INFO"
	.sectionflags	@""
	.align	4


	//----- nvinfo : EIATTR_CUDA_API_VERSION
	.align		4
        /*0000*/ 	.byte	0x04, 0x37
        /*0002*/ 	.short	(.L_5257 - .L_5256)
.L_5256:
        /*0004*/ 	.word	0x00000082


	//----- nvinfo : EIATTR_KPARAM_INFO
	.align		4
.L_5257:
        /*0008*/ 	.byte	0x04, 0x17
        /*000a*/ 	.short	(.L_5259 - .L_5258)
.L_5258:
        /*000c*/ 	.word	0x00000000
        /*0010*/ 	.short	0x0006
        /*0012*/ 	.short	0x0024
        /*0014*/ 	.byte	0x00, 0xf0, 0x21, 0x00


	//----- nvinfo : EIATTR_KPARAM_INFO
	.align		4
.L_5259:
        /*0018*/ 	.byte	0x04, 0x17
        /*001a*/ 	.short	(.L_5261 - .L_5260)
.L_5260:
        /*001c*/ 	.word	0x00000000
        /*0020*/ 	.short	0x0005
        /*0022*/ 	.short	0x001c
        /*0024*/ 	.byte	0x00, 0xf0, 0x21, 0x00


	//----- nvinfo : EIATTR_KPARAM_INFO
	.align		4
.L_5261:
        /*0028*/ 	.byte	0x04, 0x17
        /*002a*/ 	.short	(.L_5263 - .L_5262)
.L_5262:
        /*002c*/ 	.word	0x00000000
        /*0030*/ 	.short	0x0004
        /*0032*/ 	.short	0x0019
        /*0034*/ 	.byte	0x00, 0xf0, 0x05, 0x00


	//----- nvinfo : EIATTR_KPARAM_INFO
	.align		4
.L_5263:
        /*0038*/ 	.byte	0x04, 0x17
        /*003a*/ 	.short	(.L_5265 - .L_5264)
.L_5264:
        /*003c*/ 	.word	0x00000000
        /*0040*/ 	.short	0x0003
        /*0042*/ 	.short	0x0018
        /*0044*/ 	.byte	0x00, 0xf0, 0x05, 0x00


	//----- nvinfo : EIATTR_KPARAM_INFO
	.align		4
.L_5265:
        /*0048*/ 	.byte	0x04, 0x17
        /*004a*/ 	.short	(.L_5267 - .L_5266)
.L_5266:
        /*004c*/ 	.word	0x00000000
        /*0050*/ 	.short	0x0002
        /*0052*/ 	.short	0x0008
        /*0054*/ 	.byte	0x00, 0xf0, 0x41, 0x00


	//----- nvinfo : EIATTR_KPARAM_INFO
	.align		4
.L_5267:
        /*0058*/ 	.byte	0x04, 0x17
        /*005a*/ 	.short	(.L_5269 - .L_5268)
.L_5268:
        /*005c*/ 	.word	0x00000000
        /*0060*/ 	.short	0x0001
        /*0062*/ 	.short	0x0004
        /*0064*/ 	.byte	0x00, 0xf0, 0x05, 0x00


	//----- nvinfo : EIATTR_KPARAM_INFO
	.align		4
.L_5269:
        /*0068*/ 	.byte	0x04, 0x17
        /*006a*/ 	.short	(.L_5271 - .L_5270)
.L_5270:
        /*006c*/ 	.word	0x00000000
        /*0070*/ 	.short	0x0000
        /*0072*/ 	.short	0x0000
        /*0074*/ 	.byte	0x00, 0xf0, 0x11, 0x00


	//----- nvinfo : EIATTR_SPARSE_MMA_MASK
	.align		4
.L_5271:
        /*0078*/ 	.byte	0x03, 0x50
        /*007a*/ 	.short	0x0000


	//----- nvinfo : EIATTR_MAXREG_COUNT
	.align		4
        /*007c*/ 	.byte	0x03, 0x1b
        /*007e*/ 	.short	0x00ff


	//----- nvinfo : EIATTR_EXTERNS
	.align		4
        /*0080*/ 	.byte	0x04, 0x0f
        /*0082*/ 	.short	(.L_5273 - .L_5272)


	//   ....[0]....
	.align		4
.L_5272:
        /*0084*/ 	.word	index@(__assertfail)


	//----- nvinfo : EIATTR_MERCURY_ISA_VERSION
	.align		4
.L_5273:
        /*0088*/ 	.byte	0x03, 0x5f
        /*008a*/ 	.short	0x0101


	//----- nvinfo : EIATTR_SYSCALL_OFFSETS
	.align		4
        /*008c*/ 	.byte	0x04, 0x46
        /*008e*/ 	.short	(.L_5275 - .L_5274)


	//   ....[0]....
.L_5274:
        /*0090*/ 	.word	0x00000ef0


	//   ....[1]....
        /*0094*/ 	.word	0x00001df0


	//   ....[2]....
        /*0098*/ 	.word	0x00002d00


	//   ....[3]....
        /*009c*/ 	.word	0x00003be0


	//   ....[4]....
        /*00a0*/ 	.word	0x00004cc0


	//   ....[5]....
        /*00a4*/ 	.word	0x00005cf0


	//   ....[6]....
        /*00a8*/ 	.word	0x00006d10


	//   ....[7]....
        /*00ac*/ 	.word	0x00007d90


	//----- nvinfo : EIATTR_EXIT_INSTR_OFFSETS
	.align		4
.L_5275:
        /*00b0*/ 	.byte	0x04, 0x1c
        /*00b2*/ 	.short	(.L_5277 - .L_5276)


	//   ....[0]....
.L_5276:
        /*00b4*/ 	.word	0x00006d90


	//   ....[1]....
        /*00b8*/ 	.word	0x00006ef0


	//   ....[2]....
        /*00bc*/ 	.word	0x00006f10


	//   ....[3]....
        /*00c0*/ 	.word	0x00006f90


	//   ....[4]....
        /*00c4*/ 	.word	0x00006fb0


	//   ....[5]....
        /*00c8*/ 	.word	0x00006fd0


	//   ....[6]....
        /*00cc*/ 	.word	0x00007080


	//   ....[7]....
        /*00d0*/ 	.word	0x000070e0


	//   ....[8]....
        /*00d4*/ 	.word	0x000071a0


	//   ....[9]....
        /*00d8*/ 	.word	0x00007210


	//   ....[10]....
        /*00dc*/ 	.word	0x00007260


	//   ....[11]....
        /*00e0*/ 	.word	0x00007330


	//   ....[12]....
        /*00e4*/ 	.word	0x00007390


	//   ....[13]....
        /*00e8*/ 	.word	0x00007540


	//   ....[14]....
        /*00ec*/ 	.word	0x000076c0


	//   ....[15]....
        /*00f0*/ 	.word	0x00007720


	//   ....[16]....
        /*00f4*/ 	.word	0x000077c0


	//   ....[17]....
        /*00f8*/ 	.word	0x00007960


	//   ....[18]....
        /*00fc*/ 	.word	0x00007b00


	//   ....[19]....
        /*0100*/ 	.word	0x00007c90


	//   ....[20]....
        /*0104*/ 	.word	0x00007da0


	//   ....[21]....
        /*0108*/ 	.word	0x00007dc0


	//   ....[22]....
        /*010c*/ 	.word	0x00007de0


	//----- nvinfo : EIATTR_MAX_THREADS
	.align		4
.L_5277:
        /*0110*/ 	.byte	0x04, 0x05
        /*0112*/ 	.short	(.L_5279 - .L_5278)
.L_5278:
        /*0114*/ 	.word	0x00000080
        /*0118*/ 	.word	0x00000001
        /*011c*/ 	.word	0x00000001


	//----- nvinfo : EIATTR_CRS_STACK_SIZE
	.align		4
.L_5279:
        /*0120*/ 	.byte	0x04, 0x1e
        /*0122*/ 	.short	(.L_5281 - .L_5280)
.L_5280:
        /*0124*/ 	.word	0x00000000


	//----- nvinfo : EIATTR_CBANK_PARAM_SIZE
	.align		4
.L_5281:
        /*0128*/ 	.byte	0x03, 0x19
        /*012a*/ 	.short	0x002c


	//----- nvinfo : EIATTR_PARAM_CBANK
	.align		4
        /*012c*/ 	.byte	0x04, 0x0a
        /*012e*/ 	.short	(.L_5283 - .L_5282)
	.align		4
.L_5282:
        /*0130*/ 	.word	index@(.nv.constant0._ZN2at6native27unrolled_elementwise_kernelIZZZNS0_15neg_kernel_cudaERNS_18TensorIteratorBaseEENKUlvE0_clEvENKUlvE2_clEvEUllE_St5arrayIPcLm2EELi4E23TrivialOffsetCalculatorILi1EjESB_NS0_6memory12LoadWithCastILi1EEENSC_13StoreWithCastILi1EEEEEviT_T0_T2_T3_T4_T5_)
        /*0134*/ 	.short	0x0210
        /*0136*/ 	.short	0x002c


	//----- nvinfo : EIATTR_SW_WAR
	.align		4
.L_5283:
        /*0138*/ 	.byte	0x04, 0x36
        /*013a*/ 	.short	(.L_5285 - .L_5284)
.L_5284:
        /*013c*/ 	.word	0x00000008
.L_5285:


//--------------------- .nv.info._ZN2at6native18elementwise_kernelILi128ELi2EZNS0_22gpu_kernel_impl_nocastIZZZNS0_15neg_kernel_cudaERNS_18TensorIteratorBaseEENKUlvE0_clEvENKUlvE2_clEvEUllE_EEvS4_RKT_EUliE_EEviT1_ --------------------------
	.section	.nv.info._ZN2at6native18elementwise_kernelILi128ELi2EZNS0_22gpu_kernel_impl_nocastIZZZNS0_15neg_kernel_cudaERNS_18TensorIteratorBaseEENKUlvE0_clEvENKUlvE2_clEvEUllE_EEvS4_RKT_EUliE_EEviT1_,"",@"SHT_CUDA_INFO"
	.sectionflags	@""
	.align	4


	//----- nvinfo : EIATTR_CUDA_API_VERSION
	.align		4
        /*0000*/ 	.byte	0x04, 0x37
        /*0002*/ 	.short	(.L_5287 - .L_5286)
.L_5286:
        /*0004*/ 	.word	0x00000082


	//----- nvinfo : EIATTR_KPARAM_INFO
	.align		4
.L_5287:
        /*0008*/ 	.byte	0x04, 0x17
        /*000a*/ 	.short	(.L_5289 - .L_5288)
.L_5288:
        /*000c*/ 	.word	0x00000000
        /*0010*/ 	.short	0x0001
        /*0012*/ 	.short	0x0008
        /*0014*/ 	.byte	0x00, 0xf0, 0x61, 0x08


	//----- nvinfo : EIATTR_KPARAM_INFO
	.align		4
.L_5289:
        /*0018*/ 	.byte	0x04, 0x17
        /*001a*/ 	.short	(.L_5291 - .L_5290)
.L_5290:
        /*001c*/ 	.word	0x00000000
        /*0020*/ 	.short	0x0000
        /*0022*/ 	.short	0x0000
        /*0024*/ 	.byte	0x00, 0xf0, 0x11, 0x00


	//----- nvinfo : EIATTR_SPARSE_MMA_MASK
	.align		4
.L_5291:
        /*0028*/ 	.byte	0x03, 0x50
        /*002a*/ 	.short	0x0000


	//----- nvinfo : EIATTR_MAXREG_COUNT
	.align		4
        /*002c*/ 	.byte	0x03, 0x1b
        /*002e*/ 	.short	0x0080


	//----- nvinfo : EIATTR_MERCURY_ISA_VERSION
	.align		4
        /*0030*/ 	.byte	0x03, 0x5f
        /*0032*/ 	.short	0x0101


	//----- nvinfo : EIATTR_EXIT_INSTR_OFFSETS
	.align		4
        /*0034*/ 	.byte	0x04, 0x1c
        /*0036*/ 	.short	(.L_5293 - .L_5292)


	//   ....[0]....
.L_5292:
        /*0038*/ 	.word	0x00001450


	//   ....[1]....
        /*003c*/ 	.word	0x000027f0


	//----- nvinfo : EIATTR_MAX_THREADS
	.align		4
.L_5293:
        /*0040*/ 	.byte	0x04, 0x05
        /*0042*/ 	.short	(.L_5295 - .L_5294)
.L_5294:
        /*0044*/ 	.word	0x00000080
        /*0048*/ 	.word	0x00000001
        /*004c*/ 	.word	0x00000001


	//----- nvinfo : EIATTR_CRS_STACK_SIZE
	.align		4
.L_5295:
        /*0050*/ 	.byte	0x04, 0x1e
        /*0052*/ 	.short	(.L_5297 - .L_5296)
.L_5296:
        /*0054*/ 	.word	0x00000000


	//----- nvinfo : EIATTR_CBANK_PARAM_SIZE
	.align		4
.L_5297:
        /*0058*/ 	.byte	0x03, 0x19
        /*005a*/ 	.short	0x0220


	//----- nvinfo : EIATTR_PARAM_CBANK
	.align		4
        /*005c*/ 	.byte	0x04, 0x0a
        /*005e*/ 	.short	(.L_5299 - .L_5298)
	.align		4
.L_5298:
        /*0060*/ 	.word	index@(.nv.constant0._ZN2at6native18elementwise_kernelILi128ELi2EZNS0_22gpu_kernel_impl_nocastIZZZNS0_15neg_kernel_cudaERNS_18TensorIteratorBaseEENKUlvE0_clEvENKUlvE2_clEvEUllE_EEvS4_RKT_EUliE_EEviT1_)
        /*0064*/ 	.short	0x0210
        /*0066*/ 	.short	0x0220


	//----- nvinfo : EIATTR_SW_WAR
	.align		4
.L_5299:
        /*0068*/ 	.byte	0x04, 0x36
        /*006a*/ 	.short	(.L_5301 - .L_5300)
.L_5300:
        /*006c*/ 	.word	0x00000008
.L_5301:


//--------------------- .nv.info._ZN2at6native27unrolled_elementwise_kernelIZZZNS0_15neg_kernel_cudaERNS_18TensorIteratorBaseEENKUlvE0_clEvENKUlvE2_clEvEUllE_St5arrayIPcLm2EELi4E23TrivialOffsetCalculatorILi1EjESB_NS0_6memory15LoadWithoutCastENSC_16StoreWithoutCastEEEviT_T0_T2_T3_T4_T5_ --------------------------
	.section	.nv.info._ZN2at6native27unrolled_elementwise_kernelIZZZNS0_15neg_kernel_cudaERNS_18TensorIteratorBaseEENKUlvE0_clEvENKUlvE2_clEvEUllE_St5arrayIPcLm2EELi4E23TrivialOffsetCalculatorILi1EjESB_NS0_6memory15LoadWithoutCastENSC_16StoreWithoutCastEEEviT_T0_T2_T3_T4_T5_,"",@"SHT_CUDA_INFO"
	.sectionflags	@""
	.align	4


	//----- nvinfo : EIATTR_CUDA_API_VERSION
	.align		4
        /*0000*/ 	.byte	0x04, 0x37
        /*0002*/ 	.short	(.L_5303 - .L_5302)
.L_5302:
        /*0004*/ 	.word	0x00000082


	//----- nvinfo : EIATTR_KPARAM_INFO
	.align		4
.L_5303:
        /*0008*/ 	.byte	0x04, 0x17
        /*000a*/ 	.short	(.L_5305 - .L_5304)
.L_5304:
        /*000c*/ 	.word	0x00000000
        /*0010*/ 	.short	0x0006
        /*0012*/ 	.short	0x001b
        /*0014*/ 	.byte	0x00, 0xf0, 0x05, 0x00


	//----- nvinfo : EIATTR_KPARAM_INFO
	.align		4
.L_5305:
        /*0018*/ 	.byte	0x04, 0x17
        /*001a*/ 	.short	(.L_5307 - .L_5306)
.L_5306:
        /*001c*/ 	.word	0x00000000
        /*0020*/ 	.short	0x0005
        /*0022*/ 	.short	0x001a
        /*0024*/ 	.byte	0x00, 0xf0, 0x05, 0x00


	//----- nvinfo : EIATTR_KPARAM_INFO
	.align		4
.L_5307:
        /*0028*/ 	.byte	0x04, 0x17
        /*002a*/ 	.short	(.L_5309 - .L_5308)
.L_5308:
        /*002c*/ 	.word	0x00000000
        /*0030*/ 	.short	0x0004
        /*0032*/ 	.short	0x0019
        /*0034*/ 	.byte	0x00, 0xf0, 0x05, 0x00


	//----- nvinfo : EIATTR_KPARAM_INFO
	.align		4
.L_5309:
        /*0038*/ 	.byte	0x04, 0x17
        /*003a*/ 	.short	(.L_5311 - .L_5310)
.L_5310:
        /*003c*/ 	.word	0x00000000
        /*0040*/ 	.short	0x0003
        /*0042*/ 	.short	0x0018
        /*0044*/ 	.byte	0x00, 0xf0, 0x05, 0x00


	//----- nvinfo : EIATTR_KPARAM_INFO
	.align		4
.L_5311:
        /*0048*/ 	.byte	0x04, 0x17
        /*004a*/ 	.short	(.L_5313 - .L_5312)
.L_5312:
        /*004c*/ 	.word	0x00000000
        /*0050*/ 	.short	0x0002
        /*0052*/ 	.short	0x0008
        /*0054*/ 	.byte	0x00, 0xf0, 0x41, 0x00


	//----- nvinfo : EIATTR_KPARAM_INFO
	.align		4
.L_5313:
        /*0058*/ 	.byte	0x04, 0x17
        /*005a*/ 	.short	(.L_5315 - .L_5314)
.L_5314:
        /*005c*/ 	.word	0x00000000
        /*0060*/ 	.short	0x0001
        /*0062*/ 	.short	0x0004
        /*0064*/ 	.byte	0x00, 0xf0, 0x05, 0x00


	//----- nvinfo : EIATTR_KPARAM_INFO
	.align		4
.L_5315:
        /*0068*/ 	.byte	0x04, 0x17
        /*006a*/ 	.short	(.L_5317 - .L_5316)
.L_5316:
        /*006c*/ 	.word	0x00000000
        /*0070*/ 	.short	0x0000
        /*0072*/ 	.short	0x0000
        /*0074*/ 	.byte	0x00, 0xf0, 0x11, 0x00


	//----- nvinfo : EIATTR_SPARSE_MMA_MASK
	.align		4
.L_5317:
        /*0078*/ 	.byte	0x03, 0x50
        /*007a*/ 	.short	0x0000


	//----- nvinfo : EIATTR_MAXREG_COUNT
	.align		4
        /*007c*/ 	.byte	0x03, 0x1b
        /*007e*/ 	.short	0x00ff


	//----- nvinfo : EIATTR_MERCURY_ISA_VERSION
	.align		4
        /*0080*/ 	.byte	0x03, 0x5f
        /*0082*/ 	.short	0x0101


	//----- nvinfo : EIATTR_EXIT_INSTR_OFFSETS
	.align		4
        /*0084*/ 	.byte	0x04, 0x1c
        /*0086*/ 	.short	(.L_5319 - .L_5318)


	//   ....[0]....
.L_5318:
        /*0088*/ 	.word	0x00000410


	//   ....[1]....
        /*008c*/ 	.word	0x000004b0


	//----- nvinfo : EIATTR_MAX_THREADS
	.align		4
.L_5319:
        /*0090*/ 	.byte	0x04, 0x05
        /*0092*/ 	.short	(.L_5321 - .L_5320)
.L_5320:
        /*0094*/ 	.word	0x00000080
        /*0098*/ 	.word	0x00000001
        /*009c*/ 	.word	0x00000001


	//----- nvinfo : EIATTR_CRS_STACK_SIZE
	.align		4
.L_5321:
        /*00a0*/ 	.byte	0x04, 0x1e
        /*00a2*/ 	.short	(.L_5323 - .L_5322)
.L_5322:
        /*00a4*/ 	.word	0x00000000


	//----- nvinfo : EIATTR_CBANK_PARAM_SIZE
	.align		4
.L_5323:
        /*00a8*/ 	.byte	0x03, 0x19
        /*00aa*/ 	.short	0x001c


	//----- nvinfo : EIATTR_PARAM_CBANK
	.align		4
        /*00ac*/ 	.byte	0x04, 0x0a
        /*00ae*/ 	.short	(.L_5325 - .L_5324)
	.align		4
.L_5324:
        /*00b0*/ 	.word	index@(.nv.constant0._ZN2at6native27unrolled_elementwise_kernelIZZZNS0_15neg_kernel_cudaERNS_18TensorIteratorBaseEENKUlvE0_clEvENKUlvE2_clEvEUllE_St5arrayIPcLm2EELi4E23TrivialOffsetCalculatorILi1EjESB_NS0_6memory15LoadWithoutCastENSC_16StoreWithoutCastEEEviT_T0_T2_T3_T4_T5_)
        /*00b4*/ 	.short	0x0210
        /*00b6*/ 	.short	0x001c


	//----- nvinfo : EIATTR_SW_WAR
	.align		4
.L_5325:
        /*00b8*/ 	.byte	0x04, 0x36
        /*00ba*/ 	.short	(.L_5327 - .L_5326)
.L_5326:
        /*00bc*/ 	.word	0x00000008
.L_5327:


//--------------------- .nv.info._ZN2at6native29vectorized_elementwise_kernelILi2EZZZNS0_15neg_kernel_cudaERNS_18TensorIteratorBaseEENKUlvE0_clEvENKUlvE2_clEvEUllE_St5arrayIPcLm2EEEEviT0_T1_ --------------------------
	.section	.nv.info._ZN2at6native29vectorized_elementwise_kernelILi2EZZZNS0_15neg_kernel_cudaERNS_18TensorIteratorBaseEENKUlvE0_clEvENKUlvE2_clEvEUllE_St5arrayIPcLm2EEEEviT0_T1_,"",@"SHT_CUDA_INFO"
	.sectionflags	@""
	.align	4


	//----- nvinfo : EIATTR_CUDA_API_VERSION
	.align		4
        /*0000*/ 	.byte	0x04, 0x37
        /*0002*/ 	.short	(.L_5329 - .L_5328)
.L_5328:
        /*0004*/ 	.word	0x00000082


	//----- nvinfo : EIATTR_KPARAM_INFO
	.align		4
.L_5329:
        /*0008*/ 	.byte	0x04, 0x17
        /*000a*/ 	.short	(.L_5331 - .L_5330)
.L_5330:
        /*000c*/ 	.word	0x00000000
        /*0010*/ 	.short	0x0002
        /*0012*/ 	.short	0x0008
        /*0014*/ 	.byte	0x00, 0xf0, 0x41, 0x00


	//----- nvinfo : EIATTR_KPARAM_INFO
	.align		4
.L_5331:
        /*0018*/ 	.byte	0x04, 0x17
        /*001a*/ 	.short	(.L_5333 - .L_5332)
.L_5332:
        /*001c*/ 	.word	0x00000000
        /*0020*/ 	.short	0x0001
        /*0022*/ 	.short	0x0004
        /*0024*/ 	.byte	0x00, 0xf0, 0x05, 0x00


	//----- nvinfo : EIATTR_KPARAM_INFO
	.align		4
.L_5333:
        /*0028*/ 	.byte	0x04, 0x17
        /*002a*/ 	.short	(.L_5335 - .L_5334)
.L_5334:
        /*002c*/ 	.word	0x00000000
        /*0030*/ 	.short	0x0000
        /*0032*/ 	.short	0x0000
        /*0034*/ 	.byte	0x00, 0xf0, 0x11, 0x00


	//----- nvinfo : EIATTR_SPARSE_MMA_MASK
	.align		4
.L_5335:
        /*0038*/ 	.byte	0x03, 0x50
        /*003a*/ 	.short	0x0000


	//----- nvinfo : EIATTR_MAXREG_COUNT
	.align		4
        /*003c*/ 	.byte	0x03, 0x1b
        /*003e*/ 	.short	0x00ff


	//----- nvinfo : EIATTR_MERCURY_ISA_VERSION
	.align		4
        /*0040*/ 	.byte	0x03, 0x5f
        /*0042*/ 	.short	0x0101


	//----- nvinfo : EIATTR_EXIT_INSTR_OFFSETS
	.align		4
        /*0044*/ 	.byte	0x04, 0x1c
        /*0046*/ 	.short	(.L_5337 - .L_5336)


	//   ....[0]....
.L_5336:
        /*0048*/ 	.word	0x000002a0


	//   ....[1]....
        /*004c*/ 	.word	0x00000b00


	//   ....[2]....
        /*0050*/ 	.word	0x00000b50


	//----- nvinfo : EIATTR_MAX_THREADS
	.align		4
.L_5337:
        /*0054*/ 	.byte	0x04, 0x05
        /*0056*/ 	.short	(.L_5339 - .L_5338)
.L_5338:
        /*0058*/ 	.word	0x00000080
        /*005c*/ 	.word	0x00000001
        /*0060*/ 	.word	0x00000001


	//----- nvinfo : EIATTR_CRS_STACK_SIZE
	.align		4
.L_5339:
        /*0064*/ 	.byte	0x04, 0x1e
        /*0066*/ 	.short	(.L_5341 - .L_5340)
.L_5340:
        /*0068*/ 	.word	0x00000000


	//----- nvinfo : EIATTR_CBANK_PARAM_SIZE
	.align		4
.L_5341:
        /*006c*/ 	.byte	0x03, 0x19
        /*006e*/ 	.short	0x0018


	//----- nvinfo : EIATTR_PARAM_CBANK
	.align		4
        /*0070*/ 	.byte	0x04, 0x0a
        /*0072*/ 	.short	(.L_5343 - .L_5342)
	.align		4
.L_5342:
        /*0074*/ 	.word	index@(.nv.constant0._ZN2at6native29vectorized_elementwise_kernelILi2EZZZNS0_15neg_kernel_cudaERNS_18TensorIteratorBaseEENKUlvE0_clEvENKUlvE2_clEvEUllE_St5arrayIPcLm2EEEEviT0_T1_)
        /*0078*/ 	.short	0x0210
        /*007a*/ 	.short	0x0018


	//----- nvinfo : EIATTR_SW_WAR
	.align		4
.L_5343:
        /*007c*/ 	.byte	0x04, 0x36
        /*007e*/ 	.short	(.L_5345 - .L_5344)
.L_5344:
        /*0080*/ 	.word	0x00000008
.L_5345:


//--------------------- .nv.info._ZN2at6native29vectorized_elementwise_kernelILi4EZZZNS0_15neg_kernel_cudaERNS_18TensorIteratorBaseEENKUlvE0_clEvENKUlvE2_clEvEUllE_St5arrayIPcLm2EEEEviT0_T1_ --------------------------
	.section	.nv.info._ZN2at6native29vectorized_elementwise_kernelILi4EZZZNS0_15neg_kernel_cudaERNS_18TensorIteratorBaseEENKUlvE0_clEvENKUlvE2_clEvEUllE_St5arrayIPcLm2EEEEviT0_T1_,"",@"SHT_CUDA_INFO"
	.sectionflags	@""
	.align	4


	//----- nvinfo : EIATTR_CUDA_API_VERSION
	.align		4
        /*0000*/ 	.byte	0x04, 0x37
        /*0002*/ 	.short	(.L_5347 - .L_5346)
.L_5346:
        /*0004*/ 	.word	0x00000082


	//----- nvinfo : EIATTR_KPARAM_INFO
	.align		4
.L_5347:
        /*0008*/ 	.byte	0x04, 0x17
        /*000a*/ 	.short	(.L_5349 - .L_5348)
.L_5348:
        /*000c*/ 	.word	0x00000000
        /*0010*/ 	.short	0x0002
        /*0012*/ 	.short	0x0008
        /*0014*/ 	.byte	0x00, 0xf0, 0x41, 0x00


	//----- nvinfo : EIATTR_KPARAM_INFO
	.align		4
.L_5349:
        /*0018*/ 	.byte	0x04, 0x17
        /*001a*/ 	.short	(.L_5351 - .L_5350)
.L_5350:
        /*001c*/ 	.word	0x00000000
        /*0020*/ 	.short	0x0001
        /*0022*/ 	.short	0x0004
        /*0024*/ 	.byte	0x00, 0xf0, 0x05, 0x00


	//----- nvinfo : EIATTR_KPARAM_INFO
	.align		4
.L_5351:
        /*0028*/ 	.byte	0x04, 0x17
        /*002a*/ 	.short	(.L_5353 - .L_5352)
.L_5352:
        /*002c*/ 	.word	0x00000000
        /*0030*/ 	.short	0x0000
        /*0032*/ 	.short	0x0000
        /*0034*/ 	.byte	0x00, 0xf0, 0x11, 0x00


	//----- nvinfo : EIATTR_SPARSE_MMA_MASK
	.align		4
.L_5353:
        /*0038*/ 	.byte	0x03, 0x50
        /*003a*/ 	.short	0x0000


	//----- nvinfo : EIATTR_MAXREG_COUNT
	.align		4
        /*003c*/ 	.byte	0x03, 0x1b
        /*003e*/ 	.short	0x00ff


	//----- nvinfo : EIATTR_MERCURY_ISA_VERSION
	.align		4
        /*0040*/ 	.byte	0x03, 0x5f
        /*0042*/ 	.short	0x0101


	//----- nvinfo : EIATTR_EXIT_INSTR_OFFSETS
	.align		4
        /*0044*/ 	.byte	0x04, 0x1c
        /*0046*/ 	.short	(.L_5355 - .L_5354)


	//   ....[0]....
.L_5354:
        /*0048*/ 	.word	0x000002a0


	//   ....[1]....
        /*004c*/ 	.word	0x00000b00


	//   ....[2]....
        /*0050*/ 	.word	0x00000b50


	//----- nvinfo : EIATTR_MAX_THREADS
	.align		4
.L_5355:
        /*0054*/ 	.byte	0x04, 0x05
        /*0056*/ 	.short	(.L_5357 - .L_5356)
.L_5356:
        /*0058*/ 	.word	0x00000080
        /*005c*/ 	.word	0x00000001
        /*0060*/ 	.word	0x00000001


	//----- nvinfo : EIATTR_CRS_STACK_SIZE
	.align		4
.L_5357:
        /*0064*/ 	.byte	0x04, 0x1e
        /*0066*/ 	.short	(.L_5359 - .L_5358)
.L_5358:
        /*0068*/ 	.word	0x00000000


	//----- nvinfo : EIATTR_CBANK_PARAM_SIZE
	.align		4
.L_5359:
        /*006c*/ 	.byte	0x03, 0x19
        /*006e*/ 	.short	0x0018


	//----- nvinfo : EIATTR_PARAM_CBANK
	.align		4
        /*0070*/ 	.byte	0x04, 0x0a
        /*0072*/ 	.short	(.L_5361 - .L_5360)
	.align		4
.L_5360:
        /*0074*/ 	.word	index@(.nv.constant0._ZN2at6native29vectorized_elementwise_kernelILi4EZZZNS0_15neg_kernel_cudaERNS_18TensorIteratorBaseEENKUlvE0_clEvENKUlvE2_clEvEUllE_St5arrayIPcLm2EEEEviT0_T1_)
        /*0078*/ 	.short	0x0210
        /*007a*/ 	.short	0x0018


	//----- nvinfo : EIATTR_SW_WAR
	.align		4
.L_5361:
        /*007c*/ 	.byte	0x04, 0x36
        /*007e*/ 	.short	(.L_5363 - .L_5362)
.L_5362:
        /*0080*/ 	.word	0x00000008
.L_5363:


//--------------------- .nv.info._ZN2at6native29vectorized_elementwise_kernelILi8EZZZNS0_15neg_kernel_cudaERNS_18TensorIteratorBaseEENKUlvE0_clEvENKUlvE2_clEvEUllE_St5arrayIPcLm2EEEEviT0_T1_ --------------------------
	.section	.nv.info._ZN2at6native29vectorized_elementwise_kernelILi8EZZZNS0_15neg_kernel_cudaERNS_18TensorIteratorBaseEENKUlvE0_clEvENKUlvE2_clEvEUllE_St5arrayIPcLm2EEEEviT0_T1_,"",@"SHT_CUDA_INFO"
	.sectionflags	@""
	.align	4


	//----- nvinfo : EIATTR_CUDA_API_VERSION
	.align		4
        /*0000*/ 	.byte	0x04, 0x37
        /*0002*/ 	.short	(.L_5365 - .L_5364)
.L_5364:
        /*0004*/ 	.word	0x00000082


	//----- nvinfo : EIATTR_KPARAM_INFO
	.align		4
.L_5365:
        /*0008*/ 	.byte	0x04, 0x17
        /*000a*/ 	.short	(.L_5367 - .L_5366)
.L_5366:
        /*000c*/ 	.word	0x00000000
        /*0010*/ 	.short	0x0002
        /*0012*/ 	.short	0x0008
        /*0014*/ 	.byte	0x00, 0xf0, 0x41, 0x00


	//----- nvinfo : EIATTR_KPARAM_INFO
	.align		4
.L_5367:
        /*0018*/ 	.byte	0x04, 0x17
        /*001a*/ 	.short	(.L_5369 - .L_5368)
.L_5368:
        /*001c*/ 	.word	0x00000000
        /*0020*/ 	.short	0x0001
        /*0022*/ 	.short	0x0004
        /*0024*/ 	.byte	0x00, 0xf0, 0x05, 0x00


	//----- nvinfo : EIATTR_KPARAM_INFO
	.align		4
.L_5369:
        /*0028*/ 	.byte	0x04, 0x17
        /*002a*/ 	.short	(.L_5371 - .L_5370)
.L_5370:
        /*002c*/ 	.word	0x00000000
        /*0030*/ 	.short	0x0000
        /*0032*/ 	.short	0x0000
        /*0034*/ 	.byte	0x00, 0xf0, 0x11, 0x00


	//----- nvinfo : EIATTR_SPARSE_MMA_MASK
	.align		4
.L_5371:
        /*0038*/ 	.byte	0x03, 0x50
        /*003a*/ 	.short	0x0000


	//----- nvinfo : EIATTR_MAXREG_COUNT
	.align		4
        /*003c*/ 	.byte	0x03, 0x1b
        /*003e*/ 	.short	0x00ff


	//----- nvinfo : EIATTR_MERCURY_ISA_VERSION
	.align		4
        /*0040*/ 	.byte	0x03, 0x5f
        /*0042*/ 	.short	0x0101


	//----- nvinfo : EIATTR_EXIT_INSTR_OFFSETS
	.align		4
        /*0044*/ 	.byte	0x04, 0x1c
        /*0046*/ 	.short	(.L_5373 - .L_5372)


	//   ....[0]....
.L_5372:
        /*0048*/ 	.word	0x000002a0


	//   ....[1]....
        /*004c*/ 	.word	0x00000b00


	//   ....[2]....
        /*0050*/ 	.word	0x00000b50


	//----- nvinfo : EIATTR_MAX_THREADS
	.align		4
.L_5373:
        /*0054*/ 	.byte	0x04, 0x05
        /*0056*/ 	.short	(.L_5375 - .L_5374)
.L_5374:
        /*0058*/ 	.word	0x00000080
        /*005c*/ 	.word	0x00000001
        /*0060*/ 	.word	0x00000001


	//----- nvinfo : EIATTR_CRS_STACK_SIZE
	.align		4
.L_5375:
        /*0064*/ 	.byte	0x04, 0x1e
        /*0066*/ 	.short	(.L_5377 - .L_5376)
.L_5376:
        /*0068*/ 	.word	0x00000000


	//----- nvinfo : EIATTR_CBANK_PARAM_SIZE
	.align		4
.L_5377:
        /*006c*/ 	.byte	0x03, 0x19
        /*006e*/ 	.short	0x0018


	//----- nvinfo : EIATTR_PARAM_CBANK
	.align		4
        /*0070*/ 	.byte	0x04, 0x0a
        /*0072*/ 	.short	(.L_5379 - .L_5378)
	.align		4
.L_5378:
        /*0074*/ 	.word	index@(.nv.constant0._ZN2at6native29vectorized_elementwise_kernelILi8EZZZNS0_15neg_kernel_cudaERNS_18TensorIteratorBaseEENKUlvE0_clEvENKUlvE2_clEvEUllE_St5arrayIPcLm2EEEEviT0_T1_)
        /*0078*/ 	.short	0x0210
        /*007a*/ 	.short	0x0018


	//----- nvinfo : EIATTR_SW_WAR
	.align		4
.L_5379:
        /*007c*/ 	.byte	0x04, 0x36
        /*007e*/ 	.short	(.L_5381 - .L_5380)
.L_5380:
        /*0080*/ 	.word	0x00000008
.L_5381:


//--------------------- .nv.info._ZN2at6native18elementwise_kernelILi128ELi4EZNS0_15gpu_kernel_implIZZZNS0_15neg_kernel_cudaERNS_18TensorIteratorBaseEENKUlvE0_clEvENKUlvE1_clEvEUliE_EEvS4_RKT_EUliE_EEviT1_ --------------------------
	.section	.nv.info._ZN2at6native18elementwise_kernelILi128ELi4EZNS0_15gpu_kernel_implIZZZNS0_15neg_kernel_cudaERNS_18TensorIteratorBaseEENKUlvE0_clEvENKUlvE1_clEvEUliE_EEvS4_RKT_EUliE_EEviT1_,"",@"SHT_CUDA_INFO"
	.sectionflags	@""
	.align	4


	//----- nvinfo : EIATTR_CUDA_API_VERSION
	.align		4
        /*0000*/ 	.byte	0x04, 0x37
        /*0002*/ 	.short	(.L_5383 - .L_5382)
.L_5382:
        /*0004*/ 	.word	0x00000082


	//----- nvinfo : EIATTR_KPARAM_INFO
	.align		4
.L_5383:
        /*0008*/ 	.byte	0x04, 0x17
        /*000a*/ 	.short	(.L_5385 - .L_5384)
.L_5384:
        /*000c*/ 	.word	0x00000000
        /*0010*/ 	.short	0x0001
        /*0012*/ 	.short	0x0008
        /*0014*/ 	.byte	0x00, 0xf0, 0x61, 0x08


	//----- nvinfo : EIATTR_KPARAM_INFO
	.align		4
.L_5385:
        /*0018*/ 	.byte	0x04, 0x17
        /*001a*/ 	.short	(.L_5387 - .L_5386)
.L_5386:
        /*001c*/ 	.word	0x00000000
        /*0020*/ 	.short	0x0000
        /*0022*/ 	.short	0x0000
        /*0024*/ 	.byte	0x00, 0xf0, 0x11, 0x00


	//----- nvinfo : EIATTR_SPARSE_MMA_MASK
	.align		4
.L_5387:
        /*0028*/ 	.byte	0x03, 0x50
        /*002a*/ 	.short	0x0000


	//----- nvinfo : EIATTR_MAXREG_COUNT
	.align		4
        /*002c*/ 	.byte	0x03, 0x1b
        /*002e*/ 	.short	0x0080


	//----- nvinfo : EIATTR_EXTERNS
	.align		4
        /*0030*/ 	.byte	0x04, 0x0f
        /*0032*/ 	.short	(.L_5389 - .L_5388)


	//   ....[0]....
	.align		4
.L_5388:
        /*0034*/ 	.word	index@(__assertfail)


	//----- nvinfo : EIATTR_MERCURY_ISA_VERSION
	.align		4
.L_5389:
        /*0038*/ 	.byte	0x03, 0x5f
        /*003a*/ 	.short	0x0101


	//----- nvinfo : EIATTR_SYSCALL_OFFSETS
	.align		4
        /*003c*/ 	.byte	0x04, 0x46
        /*003e*/ 	.short	(.L_5391 - .L_5390)


	//   ....[0]....
.L_5390:
        /*0040*/ 	.word	0x00002170


	//   ....[1]....
        /*0044*/ 	.word	0x00002fb0


	//   ....[2]....
        /*0048*/ 	.word	0x00005150


	//   ....[3]....
        /*004c*/ 	.word	0x00005f90


	//   ....[4]....
        /*0050*/ 	.word	0x00008120


	//   ....[5]....
        /*0054*/ 	.word	0x00008f60


	//   ....[6]....
        /*0058*/ 	.word	0x0000b0e0


	//   ....[7]....
        /*005c*/ 	.word	0x0000bf20


	//----- nvinfo : EIATTR_EXIT_INSTR_OFFSETS
	.align		4
.L_5391:
        /*0060*/ 	.byte	0x04, 0x1c
        /*0062*/ 	.short	(.L_5393 - .L_5392)


	//   ....[0]....
.L_5392:
        /*0064*/ 	.word	0x00009000


	//   ....[1]....
        /*0068*/ 	.word	0x0000b210


	//   ....[2]....
        /*006c*/ 	.word	0x0000b230


	//   ....[3]....
        /*0070*/ 	.word	0x0000b2c0


	//   ....[4]....
        /*0074*/ 	.word	0x0000b2e0


	//   ....[5]....
        /*0078*/ 	.word	0x0000b300


	//   ....[6]....
        /*007c*/ 	.word	0x0000b390


	//   ....[7]....
        /*0080*/ 	.word	0x0000b3d0


	//   ....[8]....
        /*0084*/ 	.word	0x0000b470


	//   ....[9]....
        /*0088*/ 	.word	0x0000b4c0


	//   ....[10]....
        /*008c*/ 	.word	0x0000b4f0


	//   ....[11]....
        /*0090*/ 	.word	0x0000b5b0


	//   ....[12]....
        /*0094*/ 	.word	0x0000b5f0


	//   ....[13]....
        /*0098*/ 	.word	0x0000b780


	//   ....[14]....
        /*009c*/ 	.word	0x0000b8e0


	//   ....[15]....
        /*00a0*/ 	.word	0x0000b920


	//   ....[16]....
        /*00a4*/ 	.word	0x0000b9c0


	//   ....[17]....
        /*00a8*/ 	.word	0x0000bb40


	//   ....[18]....
        /*00ac*/ 	.word	0x0000bcc0


	//   ....[19]....
        /*00b0*/ 	.word	0x0000be20


	//   ....[20]....
        /*00b4*/ 	.word	0x0000bf30


	//   ....[21]....
        /*00b8*/ 	.word	0x0000bf60


	//   ....[22]....
        /*00bc*/ 	.word	0x0000bf80


	//----- nvinfo : EIATTR_MAX_THREADS
	.align		4
.L_5393:
        /*00c0*/ 	.byte	0x04, 0x05
        /*00c2*/ 	.short	(.L_5395 - .L_5394)
.L_5394:
        /*00c4*/ 	.word	0x00000080
        /*00c8*/ 	.word	0x00000001
        /*00cc*/ 	.word	0x00000001


	//----- nvinfo : EIATTR_CRS_STACK_SIZE
	.align		4
.L_5395:
        /*00d0*/ 	.byte	0x04, 0x1e
        /*00d2*/ 	.short	(.L_5397 - .L_5396)
.L_5396:
        /*00d4*/ 	.word	0x00000000


	//----- nvinfo : EIATTR_CBANK_PARAM_SIZE
	.align		4
.L_5397:
        /*00d8*/ 	.byte	0x03, 0x19
        /*00da*/ 	.short	0x0220


	//----- nvinfo : EIATTR_PARAM_CBANK
	.align		4
        /*00dc*/ 	.byte	0x04, 0x0a
        /*00de*/ 	.short	(.L_5399 - .L_5398)
	.align		4
.L_5398:
        /*00e0*/ 	.word	index@(.nv.constant0._ZN2at6native18elementwise_kernelILi128ELi4EZNS0_15gpu_kernel_implIZZZNS0_15neg_kernel_cudaERNS_18TensorIteratorBaseEENKUlvE0_clEvENKUlvE1_clEvEUliE_EEvS4_RKT_EUliE_EEviT1_)
        /*00e4*/ 	.short	0x0210
        /*00e6*/ 	.short	0x0220


	//----- nvinfo : EIATTR_SW_WAR
	.align		4
.L_5399:
        /*00e8*/ 	.byte	0x04, 0x36
        /*00ea*/ 	.short	(.L_5401 - .L_5400)
.L_5400:
        /*00ec*/ 	.word	0x00000008
.L_5401:


//--------------------- .nv.info._ZN2at6native27unrolled_elementwise_kernelIZZZNS0_15neg_kernel_cudaERNS_18TensorIteratorBaseEENKUlvE0_clEvENKUlvE1_clEvEUliE_St5arrayIPcLm2EELi4E23TrivialOffsetCalculatorILi1EjESB_NS0_6memory12LoadWithCastILi1EEENSC_13StoreWithCastILi1EEEEEviT_T0_T2_T3_T4_T5_ --------------------------
	.section	.nv.info._ZN2at6native27unrolled_elementwise_kernelIZZZNS0_15neg_kernel_cudaERNS_18TensorIteratorBaseEENKUlvE0_clEvENKUlvE1_clEvEUliE_St5arrayIPcLm2EELi4E23TrivialOffsetCalculatorILi1EjESB_NS0_6memory12LoadWithCastILi1EEENSC_13StoreWithCastILi1EEEEEviT_T0_T2_T3_T4_T5_,"",@"SHT_CUDA_INFO"
	.sectionflags	@""
	.align	4


	//----- nvinfo : EIATTR_CUDA_API_VERSION
	.align		4
        /*0000*/ 	.byte	0x04, 0x37
        /*0002*/ 	.short	(.L_5403 - .L_5402)
.L_5402:
        /*0004*/ 	.word	0x00000082


	//----- nvinfo : EIATTR_KPARAM_INFO
	.align		4
.L_5403:
        /*0008*/ 	.byte	0x04, 0x17
        /*000a*/ 	.short	(.L_5405 - .L_5404)
.L_5404:
        /*000c*/ 	.word	0x00000000
        /*0010*/ 	.short	0x0006
        /*0012*/ 	.short	0x0024
        /*0014*/ 	.byte	0x00, 0xf0, 0x21, 0x00


	//----- nvinfo : EIATTR_KPARAM_INFO
	.align		4
.L_5405:
        /*0018*/ 	.byte	0x04, 0x17
        /*001a*/ 	.short	(.L_5407 - .L_5406)
.L_5406:
        /*001c*/ 	.word	0x00000000
        /*0020*/ 	.short	0x0005
        /*0022*/ 	.short	0x001c
        /*0024*/ 	.byte	0x00, 0xf0, 0x21, 0x00


	//----- nvinfo : EIATTR_KPARAM_INFO
	.align		4
.L_5407:
        /*0028*/ 	.byte	0x04, 0x17
        /*002a*/ 	.short	(.L_5409 - .L_5408)
.L_5408:
        /*002c*/ 	.word	0x00000000
        /*0030*/ 	.short	0x0004
        /*0032*/ 	.short	0x0019
        /*0034*/ 	.byte	0x00, 0xf0, 0x05, 0x00


	//----- nvinfo : EIATTR_KPARAM_INFO
	.align		4
.L_5409:
        /*0038*/ 	.byte	0x04, 0x17
        /*003a*/ 	.short	(.L_5411 - .L_5410)
.L_5410:
        /*003c*/ 	.word	0x00000000
        /*0040*/ 	.short	0x0003
        /*0042*/ 	.short	0x0018
        /*0044*/ 	.byte	0x00, 0xf0, 0x05, 0x00


	//----- nvinfo : EIATTR_KPARAM_INFO
	.align		4
.L_5411:
        /*0048*/ 	.byte	0x04, 0x17
        /*004a*/ 	.short	(.L_5413 - .L_5412)
.L_5412:
        /*004c*/ 	.word	0x00000000
        /*0050*/ 	.short	0x0002
        /*0052*/ 	.short	0x0008
        /*0054*/ 	.byte	0x00, 0xf0, 0x41, 0x00


	//----- nvinfo : EIATTR_KPARAM_INFO
	.align		4
.L_5413:
        /*0058*/ 	.byte	0x04, 0x17
        /*005a*/ 	.short	(.L_5415 - .L_5414)
.L_5414:
        /*005c*/ 	.word	0x00000000
        /*0060*/ 	.short	0x0001
        /*0062*/ 	.short	0x0004
        /*0064*/ 	.byte	0x00, 0xf0, 0x05, 0x00


	//----- nvinfo : EIATTR_KPARAM_INFO
	.align		4
.L_5415:
        /*0068*/ 	.byte	0x04, 0x17
        /*006a*/ 	.short	(.L_5417 - .L_5416)
.L_5416:
        /*006c*/ 	.word	0x00000000
        /*0070*/ 	.short	0x0000
        /*0072*/ 	.short	0x0000
        /*0074*/ 	.byte	0x00, 0xf0, 0x11, 0x00


	//----- nvinfo : EIATTR_SPARSE_MMA_MASK
	.align		4
.L_5417:
        /*0078*/ 	.byte	0x03, 0x50
        /*007a*/ 	.short	0x0000


	//----- nvinfo : EIATTR_MAXREG_COUNT
	.align		4
        /*007c*/ 	.byte	0x03, 0x1b
        /*007e*/ 	.short	0x00ff


	//----- nvinfo : EIATTR_EXTERNS
	.align		4
        /*0080*/ 	.byte	0x04, 0x0f
        /*0082*/ 	.short	(.L_5419 - .L_5418)


	//   ....[0]....
	.align		4
.L_5418:
        /*0084*/ 	.word	index@(__assertfail)


	//----- nvinfo : EIATTR_MERCURY_ISA_VERSION
	.align		4
.L_5419:
        /*0088*/ 	.byte	0x03, 0x5f
        /*008a*/ 	.short	0x0101


	//----- nvinfo : EIATTR_SYSCALL_OFFSETS
	.align		4
        /*008c*/ 	.byte	0x04, 0x46
        /*008e*/ 	.short	(.L_5421 - .L_5420)


	//   ....[0]....
.L_5420:
        /*0090*/ 	.word	0x00000ea0


	//   ....[1]....
        /*0094*/ 	.word	0x00001d30


	//   ....[2]....
        /*0098*/ 	.word	0x00002bc0


	//   ....[3]....
        /*009c*/ 	.word	0x00003a20


	//   ....[4]....
        /*00a0*/ 	.word	0x00004950


	//   ....[5]....
        /*00a4*/ 	.word	0x00005900


	//   ....[6]....
        /*00a8*/ 	.word	0x000068b0


	//   ....[7]....
        /*00ac*/ 	.word	0x00007870


	//----- nvinfo : EIATTR_EXIT_INSTR_OFFSETS
	.align		4
.L_5421:
        /*00b0*/ 	.byte	0x04, 0x1c
        /*00b2*/ 	.short	(.L_5423 - .L_5422)


	//   ....[0]....
.L_5422:
        /*00b4*/ 	.word	0x00006950


	//   ....[1]....
        /*00b8*/ 	.word	0x00006a90


	//   ....[2]....
        /*00bc*/ 	.word	0x00006ab0


	//   ....[3]....
        /*00c0*/ 	.word	0x00006b50


	//   ....[4]....
        /*00c4*/ 	.word	0x00006b70


	//   ....[5]....
        /*00c8*/ 	.word	0x00006b90


	//   ....[6]....
        /*00cc*/ 	.word	0x00006c30


	//   ....[7]....
        /*00d0*/ 	.word	0x00006c80


	//   ....[8]....
        /*00d4*/ 	.word	0x00006d30


	//   ....[9]....
        /*00d8*/ 	.word	0x00006d90


	//   ....[10]....
        /*00dc*/ 	.word	0x00006dd0


	//   ....[11]....
        /*00e0*/ 	.word	0x00006e90


	//   ....[12]....
        /*00e4*/ 	.word	0x00006ee0


	//   ....[13]....
        /*00e8*/ 	.word	0x00007080


	//   ....[14]....
        /*00ec*/ 	.word	0x000071f0


	//   ....[15]....
        /*00f0*/ 	.word	0x00007240


	//   ....[16]....
        /*00f4*/ 	.word	0x000072e0


	//   ....[17]....
        /*00f8*/ 	.word	0x00007470


	//   ....[18]....
        /*00fc*/ 	.word	0x00007600


	//   ....[19]....
        /*0100*/ 	.word	0x00007770


	//   ....[20]....
        /*0104*/ 	.word	0x00007880


	//   ....[21]....
        /*0108*/ 	.word	0x000078c0


	//   ....[22]....
        /*010c*/ 	.word	0x000078e0


	//----- nvinfo : EIATTR_MAX_THREADS
	.align		4
.L_5423:
        /*0110*/ 	.byte	0x04, 0x05
        /*0112*/ 	.short	(.L_5425 - .L_5424)
.L_5424:
        /*0114*/ 	.word	0x00000080
        /*0118*/ 	.word	0x00000001
        /*011c*/ 	.word	0x00000001


	//----- nvinfo : EIATTR_CRS_STACK_SIZE
	.align		4
.L_5425:
        /*0120*/ 	.byte	0x04, 0x1e
        /*0122*/ 	.short	(.L_5427 - .L_5426)
.L_5426:
        /*0124*/ 	.word	0x00000000


	//----- nvinfo : EIATTR_CBANK_PARAM_SIZE
	.align		4
.L_5427:
        /*0128*/ 	.byte	0x03, 0x19
        /*012a*/ 	.short	0x002c


	//----- nvinfo : EIATTR_PARAM_CBANK
	.align		4
        /*012c*/ 	.byte	0x04, 0x0a
        /*012e*/ 	.short	(.L_5429 - .L_5428)
	.align		4
.L_5428:
        /*0130*/ 	.word	index@(.nv.constant0._ZN2at6native27unrolled_elementwise_kernelIZZZNS0_15neg_kernel_cudaERNS_18TensorIteratorBaseEENKUlvE0_clEvENKUlvE1_clEvEUliE_St5arrayIPcLm2EELi4E23TrivialOffsetCalculatorILi1EjESB_NS0_6memory12LoadWithCastILi1EEENSC_13StoreWithCastILi1EEEEEviT_T0_T2_T3_T4_T5_)
        /*0134*/ 	.short	0x0210
        /*0136*/ 	.short	0x002c


	//----- nvinfo : EIATTR_SW_WAR
	.align		4
.L_5429:
        /*0138*/ 	.byte	0x04, 0x36
        /*013a*/ 	.short	(.L_5431 - .L_5430)
.L_5430:
        /*013c*/ 	.word	0x00000008
.L_5431:


//--------------------- .nv.info._ZN2at6native18elementwise_kernelILi128ELi2EZNS0_22gpu_kernel_impl_nocastIZZZNS0_15neg_kernel_cudaERNS_18TensorIteratorBaseEENKUlvE0_clEvENKUlvE1_clEvEUliE_EEvS4_RKT_EUliE_EEviT1_ --------------------------
	.section	.nv.info._ZN2at6native18elementwise_kernelILi128ELi2EZNS0_22gpu_kernel_impl_nocastIZZZNS0_15neg_kernel_cudaERNS_18TensorIteratorBaseEENKUlvE0_clEvENKUlvE1_clEvEUliE_EEvS4_RKT_EUliE_EEviT1_,"",@"SHT_CUDA_INFO"
	.sectionflags	@""
	.align	4


	//----- nvinfo : EIATTR_CUDA_API_VERSION
	.align		4
        /*0000*/ 	.byte	0x04, 0x37
        /*0002*/ 	.short	(.L_5433 - .L_5432)
.L_5432:
        /*0004*/ 	.word	0x00000082


	//----- nvinfo : EIATTR_KPARAM_INFO
	.align		4
.L_5433:
        /*0008*/ 	.byte	0x04, 0x17
        /*000a*/ 	.short	(.L_5435 - .L_5434)
.L_5434:
        /*000c*/ 	.word	0x00000000
        /*0010*/ 	.short	0x0001
        /*0012*/ 	.short	0x0008
        /*0014*/ 	.byte	0x00, 0xf0, 0x61, 0x08


	//----- nvinfo : EIATTR_KPARAM_INFO
	.align		4
.L_5435:
        /*0018*/ 	.byte	0x04, 0x17
        /*001a*/ 	.short	(.L_5437 - .L_5436)
.L_5436:
        /*001c*/ 	.word	0x00000000
        /*0020*/ 	.short	0x0000
        /*0022*/ 	.short	0x0000
        /*0024*/ 	.byte	0x00, 0xf0, 0x11, 0x00


	//----- nvinfo : EIATTR_SPARSE_MMA_MASK
	.align		4
.L_5437:
        /*0028*/ 	.byte	0x03, 0x50
        /*002a*/ 	.short	0x0000


	//----- nvinfo : EIATTR_MAXREG_COUNT
	.align		4
        /*002c*/ 	.byte	0x03, 0x1b
        /*002e*/ 	.short	0x0080


	//----- nvinfo : EIATTR_MERCURY_ISA_VERSION
	.align		4
        /*0030*/ 	.byte	0x03, 0x5f
        /*0032*/ 	.short	0x0101


	//----- nvinfo : EIATTR_EXIT_INSTR_OFFSETS
	.align		4
        /*0034*/ 	.byte	0x04, 0x1c
        /*0036*/ 	.short	(.L_5439 - .L_5438)


	//   ....[0]....
.L_5438:
        /*0038*/ 	.word	0x00001440


	//   ....[1]....
        /*003c*/ 	.word	0x000027d0


	//----- nvinfo : EIATTR_MAX_THREADS
	.align		4
.L_5439:
        /*0040*/ 	.byte	0x04, 0x05
        /*0042*/ 	.short	(.L_5441 - .L_5440)
.L_5440:
        /*0044*/ 	.word	0x00000080
        /*0048*/ 	.word	0x00000001
        /*004c*/ 	.word	0x00000001


	//----- nvinfo : EIATTR_CRS_STACK_SIZE
	.align		4
.L_5441:
        /*0050*/ 	.byte	0x04, 0x1e
        /*0052*/ 	.short	(.L_5443 - .L_5442)
.L_5442:
        /*0054*/ 	.word	0x00000000


	//----- nvinfo : EIATTR_CBANK_PARAM_SIZE
	.align		4
.L_5443:
        /*0058*/ 	.byte	0x03, 0x19
        /*005a*/ 	.short	0x0220


	//----- nvinfo : EIATTR_PARAM_CBANK
	.align		4
        /*005c*/ 	.byte	0x04, 0x0a
        /*005e*/ 	.short	(.L_5445 - .L_5444)
	.align		4
.L_5444:
        /*0060*/ 	.word	index@(.nv.constant0._ZN2at6native18elementwise_kernelILi128ELi2EZNS0_22gpu_kernel_impl_nocastIZZZNS0_15neg_kernel_cudaERNS_18TensorIteratorBaseEENKUlvE0_clEvENKUlvE1_clEvEUliE_EEvS4_RKT_EUliE_EEviT1_)
        /*0064*/ 	.short	0x0210
        /*0066*/ 	.short	0x0220


	//----- nvinfo : EIATTR_SW_WAR
	.align		4
.L_5445:
        /*0068*/ 	.byte	0x04, 0x36
        /*006a*/ 	.short	(.L_5447 - .L_5446)
.L_5446:
        /*006c*/ 	.word	0x00000008
.L_5447:


//--------------------- .nv.info._ZN2at6native27unrolled_elementwise_kernelIZZZNS0_15neg_kernel_cudaERNS_18TensorIteratorBaseEENKUlvE0_clEvENKUlvE1_clEvEUliE_St5arrayIPcLm2EELi4E23TrivialOffsetCalculatorILi1EjESB_NS0_6memory15LoadWithoutCastENSC_16StoreWithoutCastEEEviT_T0_T2_T3_T4_T5_ --------------------------
	.section	.nv.info._ZN2at6native27unrolled_elementwise_kernelIZZZNS0_15neg_kernel_cudaERNS_18TensorIteratorBaseEENKUlvE0_clEvENKUlvE1_clEvEUliE_St5arrayIPcLm2EELi4E23TrivialOffsetCalculatorILi1EjESB_NS0_6memory15LoadWithoutCastENSC_16StoreWithoutCastEEEviT_T0_T2_T3_T4_T5_,"",@"SHT_CUDA_INFO"
	.sectionflags	@""
	.align	4


	//----- nvinfo : EIATTR_CUDA_API_VERSION
	.align		4
        /*0000*/ 	.byte	0x04, 0x37
        /*0002*/ 	.short	(.L_5449 - .L_5448)
.L_5448:
        /*0004*/ 	.word	0x00000082


	//----- nvinfo : EIATTR_KPARAM_INFO
	.align		4
.L_5449:
        /*0008*/ 	.byte	0x04, 0x17
        /*000a*/ 	.short	(.L_5451 - .L_5450)
.L_5450:
        /*000c*/ 	.word	0x00000000
        /*0010*/ 	.short	0x0006
        /*0012*/ 	.short	0x001b
        /*0014*/ 	.byte	0x00, 0xf0, 0x05, 0x00


	//----- nvinfo : EIATTR_KPARAM_INFO
	.align		4
.L_5451:
        /*0018*/ 	.byte	0x04, 0x17
        /*001a*/ 	.short	(.L_5453 - .L_5452)
.L_5452:
        /*001c*/ 	.word	0x00000000
        /*0020*/ 	.short	0x0005
        /*0022*/ 	.short	0x001a
        /*0024*/ 	.byte	0x00, 0xf0, 0x05, 0x00


	//----- nvinfo : EIATTR_KPARAM_INFO
	.align		4
.L_5453:
        /*0028*/ 	.byte	0x04, 0x17
        /*002a*/ 	.short	(.L_5455 - .L_5454)
.L_5454:
        /*002c*/ 	.word	0x00000000
        /*0030*/ 	.short	0x0004
        /*0032*/ 	.short	0x0019
        /*0034*/ 	.byte	0x00, 0xf0, 0x05, 0x00


	//----- nvinfo : EIATTR_KPARAM_INFO
	.align		4
.L_5455:
        /*0038*/ 	.byte	0x04, 0x17
        /*003a*/ 	.short	(.L_5457 - .L_5456)
.L_5456:
        /*003c*/ 	.word	0x00000000
        /*0040*/ 	.short	0x0003
        /*0042*/ 	.short	0x0018
        /*0044*/ 	.byte	0x00, 0xf0, 0x05, 0x00


	//----- nvinfo : EIATTR_KPARAM_INFO
	.align		4
.L_5457:
        /*0048*/ 	.byte	0x04, 0x17
        /*004a*/ 	.short	(.L_5459 - .L_5458)
.L_5458:
        /*004c*/ 	.word	0x00000000
        /*0050*/ 	.short	0x0002
        /*0052*/ 	.short	0x0008
        /*0054*/ 	.byte	0x00, 0xf0, 0x41, 0x00


	//----- nvinfo : EIATTR_KPARAM_INFO
	.align		4
.L_5459:
        /*0058*/ 	.byte	0x04, 0x17
        /*005a*/ 	.short	(.L_5461 - .L_5460)
.L_5460:
        /*005c*/ 	.word	0x00000000
        /*0060*/ 	.short	0x0001
        /*0062*/ 	.short	0x0004
        /*0064*/ 	.byte	0x00, 0xf0, 0x05, 0x00


	//----- nvinfo : EIATTR_KPARAM_INFO
	.align		4
.L_5461:
        /*0068*/ 	.byte	0x04, 0x17
        /*006a*/ 	.short	(.L_5463 - .L_5462)
.L_5462:
        /*006c*/ 	.word	0x00000000
        /*0070*/ 	.short	0x0000
        /*0072*/ 	.short	0x0000
        /*0074*/ 	.byte	0x00, 0xf0, 0x11, 0x00


	//----- nvinfo : EIATTR_SPARSE_MMA_MASK
	.align		4
.L_5463:
        /*0078*/ 	.byte	0x03, 0x50
        /*007a*/ 	.short	0x0000


	//----- nvinfo : EIATTR_MAXREG_COUNT
	.align		4
        /*007c*/ 	.byte	0x03, 0x1b
        /*007e*/ 	.short	0x00ff


	//----- nvinfo : EIATTR_MERCURY_ISA_VERSION
	.align		4
        /*0080*/ 	.byte	0x03, 0x5f
        /*0082*/ 	.short	0x0101


	//----- nvinfo : EIATTR_EXIT_INSTR_OFFSETS
	.align		4
        /*0084*/ 	.byte	0x04, 0x1c
        /*0086*/ 	.short	(.L_5465 - .L_5464)


	//   ....[0]....
.L_5464:
        /*0088*/ 	.word	0x00000380


	//   ....[1]....
        /*008c*/ 	.word	0x000003f0


	//----- nvinfo : EIATTR_MAX_THREADS
	.align		4
.L_5465:
        /*0090*/ 	.byte	0x04, 0x05
        /*0092*/ 	.short	(.L_5467 - .L_5466)
.L_5466:
        /*0094*/ 	.word	0x00000080
        /*0098*/ 	.word	0x00000001
        /*009c*/ 	.word	0x00000001


	//----- nvinfo : EIATTR_CRS_STACK_SIZE
	.align		4
.L_5467:
        /*00a0*/ 	.byte	0x04, 0x1e
        /*00a2*/ 	.short	(.L_5469 - .L_5468)
.L_5468:
        /*00a4*/ 	.word	0x00000000


	//----- nvinfo : EIATTR_CBANK_PARAM_SIZE
	.align		4
.L_5469:
        /*00a8*/ 	.byte	0x03, 0x19
        /*00aa*/ 	.short	0x001c


	//----- nvinfo : EIATTR_PARAM_CBANK
	.align		4
        /*00ac*/ 	.byte	0x04, 0x0a
        /*00ae*/ 	.short	(.L_5471 - .L_5470)
	.align		4
.L_5470:
        /*00b0*/ 	.word	index@(.nv.constant0._ZN2at6native27unrolled_elementwise_kernelIZZZNS0_15neg_kernel_cudaERNS_18TensorIteratorBaseEENKUlvE0_clEvENKUlvE1_clEvEUliE_St5arrayIPcLm2EELi4E23TrivialOffsetCalculatorILi1EjESB_NS0_6memory15LoadWithoutCastENSC_16StoreWithoutCastEEEviT_T0_T2_T3_T4_T5_)
        /*00b4*/ 	.short	0x0210
        /*00b6*/ 	.short	0x001c


	//----- nvinfo : EIATTR_SW_WAR
	.align		4
.L_5471:
        /*00b8*/ 	.byte	0x04, 0x36
        /*00ba*/ 	.short	(.L_5473 - .L_5472)
.L_5472:
        /*00bc*/ 	.word	0x00000008
.L_5473:


//--------------------- .nv.info._ZN2at6native29vectorized_elementwise_kernelILi2EZZZNS0_15neg_kernel_cudaERNS_18TensorIteratorBaseEENKUlvE0_clEvENKUlvE1_clEvEUliE_St5arrayIPcLm2EEEEviT0_T1_ --------------------------
	.section	.nv.info._ZN2at6native29vectorized_elementwise_kernelILi2EZZZNS0_15neg_kernel_cudaERNS_18TensorIteratorBaseEENKUlvE0_clEvENKUlvE1_clEvEUliE_St5arrayIPcLm2EEEEviT0_T1_,"",@"SHT_CUDA_INFO"
	.sectionflags	@""
	.align	4


	//----- nvinfo : EIATTR_CUDA_API_VERSION
	.align		4
        /*0000*/ 	.byte	0x04, 0x37
        /*0002*/ 	.short	(.L_5475 - .L_5474)
.L_5474:
        /*0004*/ 	.word	0x00000082


	//----- nvinfo : EIATTR_KPARAM_INFO
	.align		4
.L_5475:
        /*0008*/ 	.byte	0x04, 0x17
        /*000a*/ 	.short	(.L_5477 - .L_5476)
.L_5476:
        /*000c*/ 	.word	0x00000000
        /*0010*/ 	.short	0x0002
        /*0012*/ 	.short	0x0008
        /*0014*/ 	.byte	0x00, 0xf0, 0x41, 0x00


	//----- nvinfo : EIATTR_KPARAM_INFO
	.align		4
.L_5477:
        /*0018*/ 	.byte	0x04, 0x17
        /*001a*/ 	.short	(.L_5479 - .L_5478)
.L_5478:
        /*001c*/ 	.word	0x00000000
        /*0020*/ 	.short	0x0001
        /*0022*/ 	.short	0x0004
        /*0024*/ 	.byte	0x00, 0xf0, 0x05, 0x00


	//----- nvinfo : EIATTR_KPARAM_INFO
	.align		4
.L_5479:
        /*0028*/ 	.byte	0x04, 0x17
        /*002a*/ 	.short	(.L_5481 - .L_5480)
.L_5480:
        /*002c*/ 	.word	0x00000000
        /*0030*/ 	.short	0x0000
        /*0032*/ 	.short	0x0000
        /*0034*/ 	.byte	0x00, 0xf0, 0x11, 0x00


	//----- nvinfo : EIATTR_SPARSE_MMA_MASK
	.align		4
.L_5481:
        /*0038*/ 	.byte	0x03, 0x50
        /*003a*/ 	.short	0x0000


	//----- nvinfo : EIATTR_MAXREG_COUNT
	.align		4
        /*003c*/ 	.byte	0x03, 0x1b
        /*003e*/ 	.short	0x00ff


	//----- nvinfo : EIATTR_MERCURY_ISA_VERSION
	.align		4
        /*0040*/ 	.byte	0x03, 0x5f
        /*0042*/ 	.short	0x0101


	//----- nvinfo : EIATTR_EXIT_INSTR_OFFSETS
	.align		4
        /*0044*/ 	.byte	0x04, 0x1c
        /*0046*/ 	.short	(.L_5483 - .L_5482)


	//   ....[0]....
.L_5482:
        /*0048*/ 	.word	0x000001f0


	//   ....[1]....
        /*004c*/ 	.word	0x00000930


	//   ....[2]....
        /*0050*/ 	.word	0x00000980


	//----- nvinfo : EIATTR_MAX_THREADS
	.align		4
.L_5483:
        /*0054*/ 	.byte	0x04, 0x05
        /*0056*/ 	.short	(.L_5485 - .L_5484)
.L_5484:
        /*0058*/ 	.word	0x00000080
        /*005c*/ 	.word	0x00000001
        /*0060*/ 	.word	0x00000001


	//----- nvinfo : EIATTR_CRS_STACK_SIZE
	.align		4
.L_5485:
        /*0064*/ 	.byte	0x04, 0x1e
        /*0066*/ 	.short	(.L_5487 - .L_5486)
.L_5486:
        /*0068*/ 	.word	0x00000000


	//----- nvinfo : EIATTR_CBANK_PARAM_SIZE
	.align		4
.L_5487:
        /*006c*/ 	.byte	0x03, 0x19
        /*006e*/ 	.short	0x0018


	//----- nvinfo : EIATTR_PARAM_CBANK
	.align		4
        /*0070*/ 	.byte	0x04, 0x0a
        /*0072*/ 	.short	(.L_5489 - .L_5488)
	.align		4
.L_5488:
        /*0074*/ 	.word	index@(.nv.constant0._ZN2at6native29vectorized_elementwise_kernelILi2EZZZNS0_15neg_kernel_cudaERNS_18TensorIteratorBaseEENKUlvE0_clEvENKUlvE1_clEvEUliE_St5arrayIPcLm2EEEEviT0_T1_)
        /*0078*/ 	.short	0x0210
        /*007a*/ 	.short	0x0018


	//----- nvinfo : EIATTR_SW_WAR
	.align		4
.L_5489:
        /*007c*/ 	.byte	0x04, 0x36
        /*007e*/ 	.short	(.L_5491 - .L_5490)
.L_5490:
        /*0080*/ 	.word	0x00000008
.L_5491:


//--------------------- .nv.info._ZN2at6native29vectorized_elementwise_kernelILi4EZZZNS0_15neg_kernel_cudaERNS_18TensorIteratorBaseEENKUlvE0_clEvENKUlvE1_clEvEUliE_St5arrayIPcLm2EEEEviT0_T1_ --------------------------
	.section	.nv.info._ZN2at6native29vectorized_elementwise_kernelILi4EZZZNS0_15neg_kernel_cudaERNS_18TensorIteratorBaseEENKUlvE0_clEvENKUlvE1_clEvEUliE_St5arrayIPcLm2EEEEviT0_T1_,"",@"SHT_CUDA_INFO"
	.sectionflags	@""
	.align	4


	//----- nvinfo : EIATTR_CUDA_API_VERSION
	.align		4
        /*0000*/ 	.byte	0x04, 0x37
        /*0002*/ 	.short	(.L_5493 - .L_5492)
.L_5492:
        /*0004*/ 	.word	0x00000082


	//----- nvinfo : EIATTR_KPARAM_INFO
	.align		4
.L_5493:
        /*0008*/ 	.byte	0x04, 0x17
        /*000a*/ 	.short	(.L_5495 - .L_5494)
.L_5494:
        /*000c*/ 	.word	0x00000000
        /*0010*/ 	.short	0x0002
        /*0012*/ 	.short	0x0008
        /*0014*/ 	.byte	0x00, 0xf0, 0x41, 0x00


	//----- nvinfo : EIATTR_KPARAM_INFO
	.align		4
.L_5495:
        /*0018*/ 	.byte	0x04, 0x17
        /*001a*/ 	.short	(.L_5497 - .L_5496)
.L_5496:
        /*001c*/ 	.word	0x00000000
        /*0020*/ 	.short	0x0001
        /*0022*/ 	.short	0x0004
        /*0024*/ 	.byte	0x00, 0xf0, 0x05, 0x00


	//----- nvinfo : EIATTR_KPARAM_INFO
	.align		4
.L_5497:
        /*0028*/ 	.byte	0x04, 0x17
        /*002a*/ 	.short	(.L_5499 - .L_5498)
.L_5498:
        /*002c*/ 	.word	0x00000000
        /*0030*/ 	.short	0x0000
        /*0032*/ 	.short	0x0000
        /*0034*/ 	.byte	0x00, 0xf0, 0x11, 0x00


	//----- nvinfo : EIATTR_SPARSE_MMA_MASK
	.align		4
.L_5499:
        /*0038*/ 	.byte	0x03, 0x50
        /*003a*/ 	.short	0x0000


	//----- nvinfo : EIATTR_MAXREG_COUNT
	.align		4
        /*003c*/ 	.byte	0x03, 0x1b
        /*003e*/ 	.short	0x00ff


	//----- nvinfo : EIATTR_MERCURY_ISA_VERSION
	.align		4
        /*0040*/ 	.byte	0x03, 0x5f
        /*0042*/ 	.short	0x0101


	//----- nvinfo : EIATTR_EXIT_INSTR_OFFSETS
	.align		4
        /*0044*/ 	.byte	0x04, 0x1c
        /*0046*/ 	.short	(.L_5501 - .L_5500)


	//   ....[0]....
.L_5500:
        /*0048*/ 	.word	0x000001b0


	//   ....[1]....
        /*004c*/ 	.word	0x000008f0


	//   ....[2]....
        /*0050*/ 	.word	0x00000940


	//----- nvinfo : EIATTR_MAX_THREADS
	.align		4
.L_5501:
        /*0054*/ 	.byte	0x04, 0x05
        /*0056*/ 	.short	(.L_5503 - .L_5502)
.L_5502:
        /*0058*/ 	.word	0x00000080
        /*005c*/ 	.word	0x00000001
        /*0060*/ 	.word	0x00000001


	//----- nvinfo : EIATTR_CRS_STACK_SIZE
	.align		4
.L_5503:
        /*0064*/ 	.byte	0x04, 0x1e
        /*0066*/ 	.short	(.L_5505 - .L_5504)
.L_5504:
        /*0068*/ 	.word	0x00000000


	//----- nvinfo : EIATTR_CBANK_PARAM_SIZE
	.align		4
.L_5505:
        /*006c*/ 	.byte	0x03, 0x19
        /*006e*/ 	.short	0x0018


	//----- nvinfo : EIATTR_PARAM_CBANK
	.align		4
        /*0070*/ 	.byte	0x04, 0x0a
        /*0072*/ 	.short	(.L_5507 - .L_5506)
	.align		4
.L_5506:
        /*0074*/ 	.word	index@(.nv.constant0._ZN2at6native29vectorized_elementwise_kernelILi4EZZZNS0_15neg_kernel_cudaERNS_18TensorIteratorBaseEENKUlvE0_clEvENKUlvE1_clEvEUliE_St5arrayIPcLm2EEEEviT0_T1_)
        /*0078*/ 	.short	0x0210
        /*007a*/ 	.short	0x0018


	//----- nvinfo : EIATTR_SW_WAR
	.align		4
.L_5507:
        /*007c*/ 	.byte	0x04, 0x36
        /*007e*/ 	.short	(.L_5509 - .L_5508)
.L_5508:
        /*0080*/ 	.word	0x00000008
.L_5509:


//--------------------- .nv.info._ZN2at6native29vectorized_elementwise_kernelILi8EZZZNS0_15neg_kernel_cudaERNS_18TensorIteratorBaseEENKUlvE0_clEvENKUlvE1_clEvEUliE_St5arrayIPcLm2EEEEviT0_T1_ --------------------------
	.section	.nv.info._ZN2at6native29vectorized_elementwise_kernelILi8EZZZNS0_15neg_kernel_cudaERNS_18TensorIteratorBaseEENKUlvE0_clEvENKUlvE1_clEvEUliE_St5arrayIPcLm2EEEEviT0_T1_,"",@"SHT_CUDA_INFO"
	.sectionflags	@""
	.align	4


	//----- nvinfo : EIATTR_CUDA_API_VERSION
	.align		4
        /*0000*/ 	.byte	0x04, 0x37
        /*0002*/ 	.short	(.L_5511 - .L_5510)
.L_5510:
        /*0004*/ 	.word	0x00000082


	//----- nvinfo : EIATTR_KPARAM_INFO
	.align		4
.L_5511:
        /*0008*/ 	.byte	0x04, 0x17
        /*000a*/ 	.short	(.L_5513 - .L_5512)
.L_5512:
        /*000c*/ 	.word	0x00000000
        /*0010*/ 	.short	0x0002
        /*0012*/ 	.short	0x0008
        /*0014*/ 	.byte	0x00, 0xf0, 0x41, 0x00


	//----- nvinfo : EIATTR_KPARAM_INFO
	.align		4
.L_5513:
        /*0018*/ 	.byte	0x04, 0x17
        /*001a*/ 	.short	(.L_5515 - .L_5514)
.L_5514:
        /*001c*/ 	.word	0x00000000
        /*0020*/ 	.short	0x0001
        /*0022*/ 	.short	0x0004
        /*0024*/ 	.byte	0x00, 0xf0, 0x05, 0x00


	//----- nvinfo : EIATTR_KPARAM_INFO
	.align		4
.L_5515:
        /*0028*/ 	.byte	0x04, 0x17
        /*002a*/ 	.short	(.L_5517 - .L_5516)
.L_5516:
        /*002c*/ 	.word	0x00000000
        /*0030*/ 	.short	0x0000
        /*0032*/ 	.short	0x0000
        /*0034*/ 	.byte	0x00, 0xf0, 0x11, 0x00


	//----- nvinfo : EIATTR_SPARSE_MMA_MASK
	.align		4
.L_5517:
        /*0038*/ 	.byte	0x03, 0x50
        /*003a*/ 	.short	0x0000


	//----- nvinfo : EIATTR_MAXREG_COUNT
	.align		4
        /*003c*/ 	.byte	0x03, 0x1b
        /*003e*/ 	.short	0x00ff


	//----- nvinfo : EIATTR_MERCURY_ISA_VERSION
	.align		4
        /*0040*/ 	.byte	0x03, 0x5f
        /*0042*/ 	.short	0x0101


	//----- nvinfo : EIATTR_EXIT_INSTR_OFFSETS
	.align		4
        /*0044*/ 	.byte	0x04, 0x1c
        /*0046*/ 	.short	(.L_5519 - .L_5518)


	//   ....[0]....
.L_5518:
        /*0048*/ 	.word	0x000001b0


	//   ....[1]....
        /*004c*/ 	.word	0x000008f0


	//   ....[2]....
        /*0050*/ 	.word	0x00000940


	//----- nvinfo : EIATTR_MAX_THREADS
	.align		4
.L_5519:
        /*0054*/ 	.byte	0x04, 0x05
        /*0056*/ 	.short	(.L_5521 - .L_5520)
.L_5520:
        /*0058*/ 	.word	0x00000080
        /*005c*/ 	.word	0x00000001
        /*0060*/ 	.word	0x00000001


	//----- nvinfo : EIATTR_CRS_STACK_SIZE
	.align		4
.L_5521:
        /*0064*/ 	.byte	0x04, 0x1e
        /*0066*/ 	.short	(.L_5523 - .L_5522)
.L_5522:
        /*0068*/ 	.word	0x00000000


	//----- nvinfo : EIATTR_CBANK_PARAM_SIZE
	.align		4
.L_5523:
        /*006c*/ 	.byte	0x03, 0x19
        /*006e*/ 	.short	0x0018


	//----- nvinfo : EIATTR_PARAM_CBANK
	.align		4
        /*0070*/ 	.byte	0x04, 0x0a
        /*0072*/ 	.short	(.L_5525 - .L_5524)
	.align		4
.L_5524:
        /*0074*/ 	.word	index@(.nv.constant0._ZN2at6native29vectorized_elementwise_kernelILi8EZZZNS0_15neg_kernel_cudaERNS_18TensorIteratorBaseEENKUlvE0_clEvENKUlvE1_clEvEUliE_St5arrayIPcLm2EEEEviT0_T1_)
        /*0078*/ 	.short	0x0210
        /*007a*/ 	.short	0x0018


	//----- nvinfo : EIATTR_SW_WAR
	.align		4
.L_5525:
        /*007c*/ 	.byte	0x04, 0x36
        /*007e*/ 	.short	(.L_5527 - .L_5526)
.L_5526:
        /*0080*/ 	.word	0x00000008
.L_5527:


//--------------------- .nv.info._ZN2at6native18elementwise_kernelILi128ELi4EZNS0_15gpu_kernel_implIZZZNS0_15neg_kernel_cudaERNS_18TensorIteratorBaseEENKUlvE0_clEvENKUlvE0_clEvEUlaE_EEvS4_RKT_EUliE_EEviT1_ --------------------------
	.section	.nv.info._ZN2at6native18elementwise_kernelILi128ELi4EZNS0_15gpu_kernel_implIZZZNS0_15neg_kernel_cudaERNS_18TensorIteratorBaseEENKUlvE0_clEvENKUlvE0_clEvEUlaE_EEvS4_RKT_EUliE_EEviT1_,"",@"SHT_CUDA_INFO"
	.sectionflags	@""
	.align	4


	//----- nvinfo : EIATTR_CUDA_API_VERSION
	.align		4
        /*0000*/ 	.byte	0x04, 0x37
        /*0002*/ 	.short	(.L_5529 - .L_5528)
.L_5528:
        /*0004*/ 	.word	0x00000082


	//----- nvinfo : EIATTR_KPARAM_INFO
	.align		4
.L_5529:
        /*0008*/ 	.byte	0x04, 0x17
        /*000a*/ 	.short	(.L_5531 - .L_5530)
.L_5530:
        /*000c*/ 	.word	0x00000000
        /*0010*/ 	.short	0x0001
        /*0012*/ 	.short	0x0008
        /*0014*/ 	.byte	0x00, 0xf0, 0x61, 0x08


	//----- nvinfo : EIATTR_KPARAM_INFO
	.align		4
.L_5531:
        /*0018*/ 	.byte	0x04, 0x17
        /*001a*/ 	.short	(.L_5533 - .L_5532)
.L_5532:
        /*001c*/ 	.word	0x00000000
        /*0020*/ 	.short	0x0000
        /*0022*/ 	.short	0x0000
        /*0024*/ 	.byte	0x00, 0xf0, 0x11, 0x00


	//----- nvinfo : EIATTR_SPARSE_MMA_MASK
	.align		4
.L_5533:
        /*0028*/ 	.byte	0x03, 0x50
        /*002a*/ 	.short	0x0000


	//----- nvinfo : EIATTR_MAXREG_COUNT
	.align		4
        /*002c*/ 	.byte	0x03, 0x1b
        /*002e*/ 	.short	0x0080


	//----- nvinfo : EIATTR_EXTERNS
	.align		4
        /*0030*/ 	.byte	0x04, 0x0f
        /*0032*/ 	.short	(.L_5535 - .L_5534)


	//   ....[0]....
	.align		4
.L_5534:
        /*0034*/ 	.word	index@(__assertfail)


	//----- nvinfo : EIATTR_MERCURY_ISA_VERSION
	.align		4
.L_5535:
        /*0038*/ 	.byte	0x03, 0x5f
        /*003a*/ 	.short	0x0101


	//----- nvinfo : EIATTR_SYSCALL_OFFSETS
	.align		4
        /*003c*/ 	.byte	0x04, 0x46
        /*003e*/ 	.short	(.L_5537 - .L_5536)


	//   ....[0]....
.L_5536:
        /*0040*/ 	.word	0x000021e0


	//   ....[1]....
        /*0044*/ 	.word	0x00003110


	//   ....[2]....
        /*0048*/ 	.word	0x00005370


	//   ....[3]....
        /*004c*/ 	.word	0x000062a0


	//   ....[4]....
        /*0050*/ 	.word	0x000084f0


	//   ....[5]....
        /*0054*/ 	.word	0x00009420


	//   ....[6]....
        /*0058*/ 	.word	0x0000b660


	//   ....[7]....
        /*005c*/ 	.word	0x0000c590


	//----- nvinfo : EIATTR_EXIT_INSTR_OFFSETS
	.align		4
.L_5537:
        /*0060*/ 	.byte	0x04, 0x1c
        /*0062*/ 	.short	(.L_5539 - .L_5538)


	//   ....[0]....
.L_5538:
        /*0064*/ 	.word	0x00009510


	//   ....[1]....
        /*0068*/ 	.word	0x0000b7b0


	//   ....[2]....
        /*006c*/ 	.word	0x0000b7d0


	//   ....[3]....
        /*0070*/ 	.word	0x0000b890


	//   ....[4]....
        /*0074*/ 	.word	0x0000b8d0


	//   ....[5]....
        /*0078*/ 	.word	0x0000b910


	//   ....[6]....
        /*007c*/ 	.word	0x0000b9a0


	//   ....[7]....
        /*0080*/ 	.word	0x0000b9e0


	//   ....[8]....
        /*0084*/ 	.word	0x0000ba80


	//   ....[9]....
        /*0088*/ 	.word	0x0000bad0


	//   ....[10]....
        /*008c*/ 	.word	0x0000bb20


	//   ....[11]....
        /*0090*/ 	.word	0x0000bbe0


	//   ....[12]....
        /*0094*/ 	.word	0x0000bc40


	//   ....[13]....
        /*0098*/ 	.word	0x0000bdd0


	//   ....[14]....
        /*009c*/ 	.word	0x0000bf30


	//   ....[15]....
        /*00a0*/ 	.word	0x0000bf70


	//   ....[16]....
        /*00a4*/ 	.word	0x0000c030


	//   ....[17]....
        /*00a8*/ 	.word	0x0000c1b0


	//   ....[18]....
        /*00ac*/ 	.word	0x0000c330


	//   ....[19]....
        /*00b0*/ 	.word	0x0000c490


	//   ....[20]....
        /*00b4*/ 	.word	0x0000c5a0


	//   ....[21]....
        /*00b8*/ 	.word	0x0000c600


	//   ....[22]....
        /*00bc*/ 	.word	0x0000c640


	//----- nvinfo : EIATTR_MAX_THREADS
	.align		4
.L_5539:
        /*00c0*/ 	.byte	0x04, 0x05
        /*00c2*/ 	.short	(.L_5541 - .L_5540)
.L_5540:
        /*00c4*/ 	.word	0x00000080
        /*00c8*/ 	.word	0x00000001
        /*00cc*/ 	.word	0x00000001


	//----- nvinfo : EIATTR_CRS_STACK_SIZE
	.align		4
.L_5541:
        /*00d0*/ 	.byte	0x04, 0x1e
        /*00d2*/ 	.short	(.L_5543 - .L_5542)
.L_5542:
        /*00d4*/ 	.word	0x00000000


	//----- nvinfo : EIATTR_CBANK_PARAM_SIZE
	.align		4
.L_5543:
        /*00d8*/ 	.byte	0x03, 0x19
        /*00da*/ 	.short	0x0220


	//----- nvinfo : EIATTR_PARAM_CBANK
	.align		4
        /*00dc*/ 	.byte	0x04, 0x0a
        /*00de*/ 	.short	(.L_5545 - .L_5544)
	.align		4
.L_5544:
        /*00e0*/ 	.word	index@(.nv.constant0._ZN2at6native18elementwise_kernelILi128ELi4EZNS0_15gpu_kernel_implIZZZNS0_15neg_kernel_cudaERNS_18TensorIteratorBaseEENKUlvE0_clEvENKUlvE0_clEvEUlaE_EEvS4_RKT_EUliE_EEviT1_)
        /*00e4*/ 	.short	0x0210
        /*00e6*/ 	.short	0x0220


	//----- nvinfo : EIATTR_SW_WAR
	.align		4
.L_5545:
        /*00e8*/ 	.byte	0x04, 0x36
        /*00ea*/ 	.short	(.L_5547 - .L_5546)
.L_5546:
        /*00ec*/ 	.word	0x00000008
.L_5547:


//--------------------- .nv.info._ZN2at6native27unrolled_elementwise_kernelIZZZNS0_15neg_kernel_cudaERNS_18TensorIteratorBaseEENKUlvE0_clEvENKUlvE0_clEvEUlaE_St5arrayIPcLm2EELi4E23TrivialOffsetCalculatorILi1EjESB_NS0_6memory12LoadWithCastILi1EEENSC_13StoreWithCastILi1EEEEEviT_T0_T2_T3_T4_T5_ --------------------------
	.section	.nv.info._ZN2at6native27unrolled_elementwise_kernelIZZZNS0_15neg_kernel_cudaERNS_18TensorIteratorBaseEENKUlvE0_clEvENKUlvE0_clEvEUlaE_St5arrayIPcLm2EELi4E23TrivialOffsetCalculatorILi1EjESB_NS0_6memory12LoadWithCastILi1EEENSC_13StoreWithCastILi1EEEEEviT_T0_T2_T3_T4_T5_,"",@"SHT_CUDA_INFO"
	.sectionflags	@""
	.align	4


	//----- nvinfo : EIATTR_CUDA_API_VERSION
	.align		4
        /*0000*/ 	.byte	0x04, 0x37
        /*0002*/ 	.short	(.L_5549 - .L_5548)
.L_5548:
        /*0004*/ 	.word	0x00000082


	//----- nvinfo : EIATTR_KPARAM_INFO
	.align		4
.L_5549:
        /*0008*/ 	.byte	0x04, 0x17
        /*000a*/ 	.short	(.L_5551 - .L_5550)
.L_5550:
        /*000c*/ 	.word	0x00000000
        /*0010*/ 	.short	0x0006
        /*0012*/ 	.short	0x0024
        /*0014*/ 	.byte	0x00, 0xf0, 0x21, 0x00


	//----- nvinfo : EIATTR_KPARAM_INFO
	.align		4
.L_5551:
        /*0018*/ 	.byte	0x04, 0x17
        /*001a*/ 	.short	(.L_5553 - .L_5552)
.L_5552:
        /*001c*/ 	.word	0x00000000
        /*0020*/ 	.short	0x0005
        /*0022*/ 	.short	0x001c
        /*0024*/ 	.byte	0x00, 0xf0, 0x21, 0x00


	//----- nvinfo : EIATTR_KPARAM_INFO
	.align		4
.L_5553:
        /*0028*/ 	.byte	0x04, 0x17
        /*002a*/ 	.short	(.L_5555 - .L_5554)
.L_5554:
        /*002c*/ 	.word	0x00000000
        /*0030*/ 	.short	0x0004
        /*0032*/ 	.short	0x0019
        /*0034*/ 	.byte	0x00, 0xf0, 0x05, 0x00


	//----- nvinfo : EIATTR_KPARAM_INFO
	.align		4
.L_5555:
        /*0038*/ 	.byte	0x04, 0x17
        /*003a*/ 	.short	(.L_5557 - .L_5556)
.L_5556:
        /*003c*/ 	.word	0x00000000
        /*0040*/ 	.short	0x0003
        /*0042*/ 	.short	0x0018
        /*0044*/ 	.byte	0x00, 0xf0, 0x05, 0x00


	//----- nvinfo : EIATTR_KPARAM_INFO
	.align		4
.L_5557:
        /*0048*/ 	.byte	0x04, 0x17
        /*004a*/ 	.short	(.L_5559 - .L_5558)
.L_5558:
        /*004c*/ 	.word	0x00000000
        /*0050*/ 	.short	0x0002
        /*0052*/ 	.short	0x0008
        /*0054*/ 	.byte	0x00, 0xf0, 0x41, 0x00


	//----- nvinfo : EIATTR_KPARAM_INFO
	.align		4
.L_5559:
        /*0058*/ 	.byte	0x04, 0x17
        /*005a*/ 	.short	(.L_5561 - .L_5560)
.L_5560:
        /*005c*/ 	.word	0x00000000
        /*0060*/ 	.short	0x0001
        /*0062*/ 	.short	0x0004
        /*0064*/ 	.byte	0x00, 0xf0, 0x05, 0x00


	//----- nvinfo : EIATTR_KPARAM_INFO
	.align		4
.L_5561:
        /*0068*/ 	.byte	0x04, 0x17
        /*006a*/ 	.short	(.L_5563 - .L_5562)
.L_5562:
        /*006c*/ 	.word	0x00000000
        /*0070*/ 	.short	0x0000
        /*0072*/ 	.short	0x0000
        /*0074*/ 	.byte	0x00, 0xf0, 0x11, 0x00


	//----- nvinfo : EIATTR_SPARSE_MMA_MASK
	.align		4
.L_5563:
        /*0078*/ 	.byte	0x03, 0x50
        /*007a*/ 	.short	0x0000


	//----- nvinfo : EIATTR_MAXREG_COUNT
	.align		4
        /*007c*/ 	.byte	0x03, 0x1b
        /*007e*/ 	.short	0x00ff


	//----- nvinfo : EIATTR_EXTERNS
	.align		4
        /*0080*/ 	.byte	0x04, 0x0f
        /*0082*/ 	.short	(.L_5565 - .L_5564)


	//   ....[0]....
	.align		4
.L_5564:
        /*0084*/ 	.word	index@(__assertfail)


	//----- nvinfo : EIATTR_MERCURY_ISA_VERSION
	.align		4
.L_5565:
        /*0088*/ 	.byte	0x03, 0x5f
        /*008a*/ 	.short	0x0101


	//----- nvinfo : EIATTR_SYSCALL_OFFSETS
	.align		4
        /*008c*/ 	.byte	0x04, 0x46
        /*008e*/ 	.short	(.L_5567 - .L_5566)


	//   ....[0]....
.L_5566:
        /*0090*/ 	.word	0x00000f10


	//   ....[1]....
        /*0094*/ 	.word	0x00001e20


	//   ....[2]....
        /*0098*/ 	.word	0x00002d40


	//   ....[3]....
        /*009c*/ 	.word	0x00003c30


	//   ....[4]....
        /*00a0*/ 	.word	0x00004c90


	//   ....[5]....
        /*00a4*/ 	.word	0x00005c90


	//   ....[6]....
        /*00a8*/ 	.word	0x00006c80


	//   ....[7]....
        /*00ac*/ 	.word	0x00007c70


	//----- nvinfo : EIATTR_EXIT_INSTR_OFFSETS
	.align		4
.L_5567:
        /*00b0*/ 	.byte	0x04, 0x1c
        /*00b2*/ 	.short	(.L_5569 - .L_5568)


	//   ....[0]....
.L_5568:
        /*00b4*/ 	.word	0x00006d60


	//   ....[1]....
        /*00b8*/ 	.word	0x00006e90


	//   ....[2]....
        /*00bc*/ 	.word	0x00006eb0


	//   ....[3]....
        /*00c0*/ 	.word	0x00006f70


	//   ....[4]....
        /*00c4*/ 	.word	0x00006fb0


	//   ....[5]....
        /*00c8*/ 	.word	0x00006ff0


	//   ....[6]....
        /*00cc*/ 	.word	0x00007080


	//   ....[7]....
        /*00d0*/ 	.word	0x000070c0


	//   ....[8]....
        /*00d4*/ 	.word	0x00007160


	//   ....[9]....
        /*00d8*/ 	.word	0x000071b0


	//   ....[10]....
        /*00dc*/ 	.word	0x00007200


	//   ....[11]....
        /*00e0*/ 	.word	0x000072c0


	//   ....[12]....
        /*00e4*/ 	.word	0x00007320


	//   ....[13]....
        /*00e8*/ 	.word	0x000074b0


	//   ....[14]....
        /*00ec*/ 	.word	0x00007610


	//   ....[15]....
        /*00f0*/ 	.word	0x00007650


	//   ....[16]....
        /*00f4*/ 	.word	0x00007710


	//   ....[17]....
        /*00f8*/ 	.word	0x00007890


	//   ....[18]....
        /*00fc*/ 	.word	0x00007a10


	//   ....[19]....
        /*0100*/ 	.word	0x00007b70


	//   ....[20]....
        /*0104*/ 	.word	0x00007c80


	//   ....[21]....
        /*0108*/ 	.word	0x00007ce0


	//   ....[22]....
        /*010c*/ 	.word	0x00007d20


	//----- nvinfo : EIATTR_MAX_THREADS
	.align		4
.L_5569:
        /*0110*/ 	.byte	0x04, 0x05
        /*0112*/ 	.short	(.L_5571 - .L_5570)
.L_5570:
        /*0114*/ 	.word	0x00000080
        /*0118*/ 	.word	0x00000001
        /*011c*/ 	.word	0x00000001


	//----- nvinfo : EIATTR_CRS_STACK_SIZE
	.align		4
.L_5571:
        /*0120*/ 	.byte	0x04, 0x1e
        /*0122*/ 	.short	(.L_5573 - .L_5572)
.L_5572:
        /*0124*/ 	.word	0x00000000


	//----- nvinfo : EIATTR_CBANK_PARAM_SIZE
	.align		4
.L_5573:
        /*0128*/ 	.byte	0x03, 0x19
        /*012a*/ 	.short	0x002c


	//----- nvinfo : EIATTR_PARAM_CBANK
	.align		4
        /*012c*/ 	.byte	0x04, 0x0a
        /*012e*/ 	.short	(.L_5575 - .L_5574)
	.align		4
.L_5574:
        /*0130*/ 	.word	index@(.nv.constant0._ZN2at6native27unrolled_elementwise_kernelIZZZNS0_15neg_kernel_cudaERNS_18TensorIteratorBaseEENKUlvE0_clEvENKUlvE0_clEvEUlaE_St5arrayIPcLm2EELi4E23TrivialOffsetCalculatorILi1EjESB_NS0_6memory12LoadWithCastILi1EEENSC_13StoreWithCastILi1EEEEEviT_T0_T2_T3_T4_T5_)
        /*0134*/ 	.short	0x0210
        /*0136*/ 	.short	0x002c


	//----- nvinfo : EIATTR_SW_WAR
	.align		4
.L_5575:
        /*0138*/ 	.byte	0x04, 0x36
        /*013a*/ 	.short	(.L_5577 - .L_5576)
.L_5576:
        /*013c*/ 	.word	0x00000008
.L_5577:


//--------------------- .nv.info._ZN2at6native18elementwise_kernelILi128ELi4EZNS0_22gpu_kernel_impl_nocastIZZZNS0_15neg_kernel_cudaERNS_18TensorIteratorBaseEENKUlvE0_clEvENKUlvE0_clEvEUlaE_EEvS4_RKT_EUliE_EEviT1_ --------------------------
	.section	.nv.info._ZN2at6native18elementwise_kernelILi128ELi4EZNS0_22gpu_kernel_impl_nocastIZZZNS0_15neg_kernel_cudaERNS_18TensorIteratorBaseEENKUlvE0_clEvENKUlvE0_clEvEUlaE_EEvS4_RKT_EUliE_EEviT1_,"",@"SHT_CUDA_INFO"
	.sectionflags	@""
	.align	4


	//----- nvinfo : EIATTR_CUDA_API_VERSION
	.align		4
        /*0000*/ 	.byte	0x04, 0x37
        /*0002*/ 	.short	(.L_5579 - .L_5578)
.L_5578:
        /*0004*/ 	.word	0x00000082


	//----- nvinfo : EIATTR_KPARAM_INFO
	.align		4
.L_5579:
        /*0008*/ 	.byte	0x04, 0x17
        /*000a*/ 	.short	(.L_5581 - .L_5580)
.L_5580:
        /*000c*/ 	.word	0x00000000
        /*0010*/ 	.short	0x0001
        /*0012*/ 	.short	0x0008
        /*0014*/ 	.byte	0x00, 0xf0, 0x61, 0x08


	//----- nvinfo : EIATTR_KPARAM_INFO
	.align		4
.L_5581:
        /*0018*/ 	.byte	0x04, 0x17
        /*001a*/ 	.short	(.L_5583 - .L_5582)
.L_5582:
        /*001c*/ 	.word	0x00000000
        /*0020*/ 	.short	0x0000
        /*0022*/ 	.short	0x0000
        /*0024*/ 	.byte	0x00, 0xf0, 0x11, 0x00


	//----- nvinfo : EIATTR_SPARSE_MMA_MASK
	.align		4
.L_5583:
        /*0028*/ 	.byte	0x03, 0x50
        /*002a*/ 	.short	0x0000


	//----- nvinfo : EIATTR_MAXREG_COUNT
	.align		4
        /*002c*/ 	.byte	0x03, 0x1b
        /*002e*/ 	.short	0x0080


	//----- nvinfo : EIATTR_MERCURY_ISA_VERSION
	.align		4
        /*0030*/ 	.byte	0x03, 0x5f
        /*0032*/ 	.short	0x0101


	//----- nvinfo : EIATTR_EXIT_INSTR_OFFSETS
	.align		4
        /*0034*/ 	.byte	0x04, 0x1c
        /*0036*/ 	.short	(.L_5585 - .L_5584)


	//   ....[0]....
.L_5584:
        /*0038*/ 	.word	0x00003bc0


	//   ....[1]....
        /*003c*/ 	.word	0x00004f50


	//----- nvinfo : EIATTR_MAX_THREADS
	.align		4
.L_5585:
        /*0040*/ 	.byte	0x04, 0x05
        /*0042*/ 	.short	(.L_5587 - .L_5586)
.L_5586:
        /*0044*/ 	.word	0x00000080
        /*0048*/ 	.word	0x00000001
        /*004c*/ 	.word	0x00000001


	//----- nvinfo : EIATTR_CRS_STACK_SIZE
	.align		4
.L_5587:
        /*0050*/ 	.byte	0x04, 0x1e
        /*0052*/ 	.short	(.L_5589 - .L_5588)
.L_5588:
        /*0054*/ 	.word	0x00000000


	//----- nvinfo : EIATTR_CBANK_PARAM_SIZE
	.align		4
.L_5589:
        /*0058*/ 	.byte	0x03, 0x19
        /*005a*/ 	.short	0x0220


	//----- nvinfo : EIATTR_PARAM_CBANK
	.align		4
        /*005c*/ 	.byte	0x04, 0x0a
        /*005e*/ 	.short	(.L_5591 - .L_5590)
	.align		4
.L_5590:
        /*0060*/ 	.word	index@(.nv.constant0._ZN2at6native18elementwise_kernelILi128ELi4EZNS0_22gpu_kernel_impl_nocastIZZZNS0_15neg_kernel_cudaERNS_18TensorIteratorBaseEENKUlvE0_clEvENKUlvE0_clEvEUlaE_EEvS4_RKT_EUliE_EEviT1_)
        /*0064*/ 	.short	0x0210
        /*0066*/ 	.short	0x0220


	//----- nvinfo : EIATTR_SW_WAR
	.align		4
.L_5591:
        /*0068*/ 	.byte	0x04, 0x36
        /*006a*/ 	.short	(.L_5593 - .L_5592)
.L_5592:
        /*006c*/ 	.word	0x00000008
.L_5593:


//--------------------- .nv.info._ZN2at6native27unrolled_elementwise_kernelIZZZNS0_15neg_kernel_cudaERNS_18TensorIteratorBaseEENKUlvE0_clEvENKUlvE0_clEvEUlaE_St5arrayIPcLm2EELi4E23TrivialOffsetCalculatorILi1EjESB_NS0_6memory15LoadWithoutCastENSC_16StoreWithoutCastEEEviT_T0_T2_T3_T4_T5_ --------------------------
	.section	.nv.info._ZN2at6native27unrolled_elementwise_kernelIZZZNS0_15neg_kernel_cudaERNS_18TensorIteratorBaseEENKUlvE0_clEvENKUlvE0_clEvEUlaE_St5arrayIPcLm2EELi4E23TrivialOffsetCalculatorILi1EjESB_NS0_6memory15LoadWithoutCastENSC_16StoreWithoutCastEEEviT_T0_T2_T3_T4_T5_,"",@"SHT_CUDA_INFO"
	.sectionflags	@""
	.align	4


	//----- nvinfo : EIATTR_CUDA_API_VERSION
	.align		4
        /*0000*/ 	.byte	0x04, 0x37
        /*0002*/ 	.short	(.L_5595 - .L_5594)
.L_5594:
        /*0004*/ 	.word	0x00000082


	//----- nvinfo : EIATTR_KPARAM_INFO
	.align		4
.L_5595:
        /*0008*/ 	.byte	0x04, 0x17
        /*000a*/ 	.short	(.L_5597 - .L_5596)
.L_5596:
        /*000c*/ 	.word	0x00000000
        /*0010*/ 	.short	0x0006
        /*0012*/ 	.short	0x001b
        /*0014*/ 	.byte	0x00, 0xf0, 0x05, 0x00


	//----- nvinfo : EIATTR_KPARAM_INFO
	.align		4
.L_5597:
        /*0018*/ 	.byte	0x04, 0x17
        /*001a*/ 	.short	(.L_5599 - .L_5598)
.L_5598:
        /*001c*/ 	.word	0x00000000
        /*0020*/ 	.short	0x0005
        /*0022*/ 	.short	0x001a
        /*0024*/ 	.byte	0x00, 0xf0, 0x05, 0x00


	//----- nvinfo : EIATTR_KPARAM_INFO
	.align		4
.L_5599:
        /*0028*/ 	.byte	0x04, 0x17
        /*002a*/ 	.short	(.L_5601 - .L_5600)
.L_5600:
        /*002c*/ 	.word	0x00000000
        /*0030*/ 	.short	0x0004
        /*0032*/ 	.short	0x0019
        /*0034*/ 	.byte	0x00, 0xf0, 0x05, 0x00


	//----- nvinfo : EIATTR_KPARAM_INFO
	.align		4
.L_5601:
        /*0038*/ 	.byte	0x04, 0x17
        /*003a*/ 	.short	(.L_5603 - .L_5602)
.L_5602:
        /*003c*/ 	.word	0x00000000
        /*0040*/ 	.short	0x0003
        /*0042*/ 	.short	0x0018
        /*0044*/ 	.byte	0x00, 0xf0, 0x05, 0x00


	//----- nvinfo : EIATTR_KPARAM_INFO
	.align		4
.L_5603:
        /*0048*/ 	.byte	0x04, 0x17
        /*004a*/ 	.short	(.L_5605 - .L_5604)
.L_5604:
        /*004c*/ 	.word	0x00000000
        /*0050*/ 	.short	0x0002
        /*0052*/ 	.short	0x0008
        /*0054*/ 	.byte	0x00, 0xf0, 0x41, 0x00


	//----- nvinfo : EIATTR_KPARAM_INFO
	.align		4
.L_5605:
        /*0058*/ 	.byte	0x04, 0x17
        /*005a*/ 	.short	(.L_5607 - .L_5606)
.L_5606:
        /*005c*/ 	.word	0x00000000
        /*0060*/ 	.short	0x0001
        /*0062*/ 	.short	0x0004
        /*0064*/ 	.byte	0x00, 0xf0, 0x05, 0x00


	//----- nvinfo : EIATTR_KPARAM_INFO
	.align		4
.L_5607:
        /*0068*/ 	.byte	0x04, 0x17
        /*006a*/ 	.short	(.L_5609 - .L_5608)
.L_5608:
        /*006c*/ 	.word	0x00000000
        /*0070*/ 	.short	0x0000
        /*0072*/ 	.short	0x0000
        /*0074*/ 	.byte	0x00, 0xf0, 0x11, 0x00


	//----- nvinfo : EIATTR_SPARSE_MMA_MASK
	.align		4
.L_5609:
        /*0078*/ 	.byte	0x03, 0x50
        /*007a*/ 	.short	0x0000


	//----- nvinfo : EIATTR_MAXREG_COUNT
	.align		4
        /*007c*/ 	.byte	0x03, 0x1b
        /*007e*/ 	.short	0x00ff


	//----- nvinfo : EIATTR_MERCURY_ISA_VERSION
	.align		4
        /*0080*/ 	.byte	0x03, 0x5f
        /*0082*/ 	.short	0x0101


	//----- nvinfo : EIATTR_EXIT_INSTR_OFFSETS
	.align		4
        /*0084*/ 	.byte	0x04, 0x1c
        /*0086*/ 	.short	(.L_5611 - .L_5610)


	//   ....[0]....
.L_5610:
        /*0088*/ 	.word	0x00000440


	//   ....[1]....
        /*008c*/ 	.word	0x000004e0


	//----- nvinfo : EIATTR_MAX_THREADS
	.align		4
.L_5611:
        /*0090*/ 	.byte	0x04, 0x05
        /*0092*/ 	.short	(.L_5613 - .L_5612)
.L_5612:
        /*0094*/ 	.word	0x00000080
        /*0098*/ 	.word	0x00000001
        /*009c*/ 	.word	0x00000001


	//----- nvinfo : EIATTR_CRS_STACK_SIZE
	.align		4
.L_5613:
        /*00a0*/ 	.byte	0x04, 0x1e
        /*00a2*/ 	.short	(.L_5615 - .L_5614)
.L_5614:
        /*00a4*/ 	.word	0x00000000


	//----- nvinfo : EIATTR_CBANK_PARAM_SIZE
	.align		4
.L_5615:
        /*00a8*/ 	.byte	0x03, 0x19
        /*00aa*/ 	.short	0x001c


	//----- nvinfo : EIATTR_PARAM_CBANK
	.align		4
        /*00ac*/ 	.byte	0x04, 0x0a
        /*00ae*/ 	.short	(.L_5617 - .L_5616)
	.align		4
.L_5616:
        /*00b0*/ 	.word	index@(.nv.constant0._ZN2at6native27unrolled_elementwise_kernelIZZZNS0_15neg_kernel_cudaERNS_18TensorIteratorBaseEENKUlvE0_clEvENKUlvE0_clEvEUlaE_St5arrayIPcLm2EELi4E23TrivialOffsetCalculatorILi1EjESB_NS0_6memory15LoadWithoutCastENSC_16StoreWithoutCastEEEviT_T0_T2_T3_T4_T5_)
        /*00b4*/ 	.short	0x0210
        /*00b6*/ 	.short	0x001c


	//----- nvinfo : EIATTR_SW_WAR
	.align		4
.L_5617:
        /*00b8*/ 	.byte	0x04, 0x36
        /*00ba*/ 	.short	(.L_5619 - .L_5618)
.L_5618:
        /*00bc*/ 	.word	0x00000008
.L_5619:


//--------------------- .nv.info._ZN2at6native29vectorized_elementwise_kernelILi2EZZZNS0_15neg_kernel_cudaERNS_18TensorIteratorBaseEENKUlvE0_clEvENKUlvE0_clEvEUlaE_St5arrayIPcLm2EEEEviT0_T1_ --------------------------
	.section	.nv.info._ZN2at6native29vectorized_elementwise_kernelILi2EZZZNS0_15neg_kernel_cudaERNS_18TensorIteratorBaseEENKUlvE0_clEvENKUlvE0_clEvEUlaE_St5arrayIPcLm2EEEEviT0_T1_,"",@"SHT_CUDA_INFO"
	.sectionflags	@""
	.align	4


	//----- nvinfo : EIATTR_CUDA_API_VERSION
	.align		4
        /*0000*/ 	.byte	0x04, 0x37
        /*0002*/ 	.short	(.L_5621 - .L_5620)
.L_5620:
        /*0004*/ 	.word	0x00000082


	//----- nvinfo : EIATTR_KPARAM_INFO
	.align		4
.L_5621:
        /*0008*/ 	.byte	0x04, 0x17
        /*000a*/ 	.short	(.L_5623 - .L_5622)
.L_5622:
        /*000c*/ 	.word	0x00000000
        /*0010*/ 	.short	0x0002
        /*0012*/ 	.short	0x0008
        /*0014*/ 	.byte	0x00, 0xf0, 0x41, 0x00


	//----- nvinfo : EIATTR_KPARAM_INFO
	.align		4
.L_5623:
        /*0018*/ 	.byte	0x04, 0x17
        /*001a*/ 	.short	(.L_5625 - .L_5624)
.L_5624:
        /*001c*/ 	.word	0x00000000
        /*0020*/ 	.short	0x0001
        /*0022*/ 	.short	0x0004
        /*0024*/ 	.byte	0x00, 0xf0, 0x05, 0x00


	//----- nvinfo : EIATTR_KPARAM_INFO
	.align		4
.L_5625:
        /*0028*/ 	.byte	0x04, 0x17
        /*002a*/ 	.short	(.L_5627 - .L_5626)
.L_5626:
        /*002c*/ 	.word	0x00000000
        /*0030*/ 	.short	0x0000
        /*0032*/ 	.short	0x0000
        /*0034*/ 	.byte	0x00, 0xf0, 0x11, 0x00


	//----- nvinfo : EIATTR_SPARSE_MMA_MASK
	.align		4
.L_5627:
        /*0038*/ 	.byte	0x03, 0x50
        /*003a*/ 	.short	0x0000


	//----- nvinfo : EIATTR_MAXREG_COUNT
	.align		4
        /*003c*/ 	.byte	0x03, 0x1b
        /*003e*/ 	.short	0x00ff


	//----- nvinfo : EIATTR_MERCURY_ISA_VERSION
	.align		4
        /*0040*/ 	.byte	0x03, 0x5f
        /*0042*/ 	.short	0x0101


	//----- nvinfo : EIATTR_EXIT_INSTR_OFFSETS
	.align		4
        /*0044*/ 	.byte	0x04, 0x1c
        /*0046*/ 	.short	(.L_5629 - .L_5628)


	//   ....[0]....
.L_5628:
        /*0048*/ 	.word	0x00000390


	//   ....[1]....
        /*004c*/ 	.word	0x00000d40


	//   ....[2]....
        /*0050*/ 	.word	0x00000da0


	//----- nvinfo : EIATTR_MAX_THREADS
	.align		4
.L_5629:
        /*0054*/ 	.byte	0x04, 0x05
        /*0056*/ 	.short	(.L_5631 - .L_5630)
.L_5630:
        /*0058*/ 	.word	0x00000080
        /*005c*/ 	.word	0x00000001
        /*0060*/ 	.word	0x00000001


	//----- nvinfo : EIATTR_CRS_STACK_SIZE
	.align		4
.L_5631:
        /*0064*/ 	.byte	0x04, 0x1e
        /*0066*/ 	.short	(.L_5633 - .L_5632)
.L_5632:
        /*0068*/ 	.word	0x00000000


	//----- nvinfo : EIATTR_CBANK_PARAM_SIZE
	.align		4
.L_5633:
        /*006c*/ 	.byte	0x03, 0x19
        /*006e*/ 	.short	0x0018


	//----- nvinfo : EIATTR_PARAM_CBANK
	.align		4
        /*0070*/ 	.byte	0x04, 0x0a
        /*0072*/ 	.short	(.L_5635 - .L_5634)
	.align		4
.L_5634:
        /*0074*/ 	.word	index@(.nv.constant0._ZN2at6native29vectorized_elementwise_kernelILi2EZZZNS0_15neg_kernel_cudaERNS_18TensorIteratorBaseEENKUlvE0_clEvENKUlvE0_clEvEUlaE_St5arrayIPcLm2EEEEviT0_T1_)
        /*0078*/ 	.short	0x0210
        /*007a*/ 	.short	0x0018


	//----- nvinfo : EIATTR_SW_WAR
	.align		4
.L_5635:
        /*007c*/ 	.byte	0x04, 0x36
        /*007e*/ 	.short	(.L_5637 - .L_5636)
.L_5636:
        /*0080*/ 	.word	0x00000008
.L_5637:


//--------------------- .nv.info._ZN2at6native29vectorized_elementwise_kernelILi4EZZZNS0_15neg_kernel_cudaERNS_18TensorIteratorBaseEENKUlvE0_clEvENKUlvE0_clEvEUlaE_St5arrayIPcLm2EEEEviT0_T1_ --------------------------
	.section	.nv.info._ZN2at6native29vectorized_elementwise_kernelILi4EZZZNS0_15neg_kernel_cudaERNS_18TensorIteratorBaseEENKUlvE0_clEvENKUlvE0_clEvEUlaE_St5arrayIPcLm2EEEEviT0_T1_,"",@"SHT_CUDA_INFO"
	.sectionflags	@""
	.align	4


	//----- nvinfo : EIATTR_CUDA_API_VERSION
	.align		4
        /*0000*/ 	.byte	0x04, 0x37
        /*0002*/ 	.short	(.L_5639 - .L_5638)
.L_5638:
        /*0004*/ 	.word	0x00000082


	//----- nvinfo : EIATTR_KPARAM_INFO
	.align		4
.L_5639:
        /*0008*/ 	.byte	0x04, 0x17
        /*000a*/ 	.short	(.L_5641 - .L_5640)
.L_5640:
        /*000c*/ 	.word	0x00000000
        /*0010*/ 	.short	0x0002
        /*0012*/ 	.short	0x0008
        /*0014*/ 	.byte	0x00, 0xf0, 0x41, 0x00


	//----- nvinfo : EIATTR_KPARAM_INFO
	.align		4
.L_5641:
        /*0018*/ 	.byte	0x04, 0x17
        /*001a*/ 	.short	(.L_5643 - .L_5642)
.L_5642:
        /*001c*/ 	.word	0x00000000
        /*0020*/ 	.short	0x0001
        /*0022*/ 	.short	0x0004
        /*0024*/ 	.byte	0x00, 0xf0, 0x05, 0x00


	//----- nvinfo : EIATTR_KPARAM_INFO
	.align		4
.L_5643:
        /*0028*/ 	.byte	0x04, 0x17
        /*002a*/ 	.short	(.L_5645 - .L_5644)
.L_5644:
        /*002c*/ 	.word	0x00000000
        /*0030*/ 	.short	0x0000
        /*0032*/ 	.short	0x0000
        /*0034*/ 	.byte	0x00, 0xf0, 0x11, 0x00


	//----- nvinfo : EIATTR_SPARSE_MMA_MASK
	.align		4
.L_5645:
        /*0038*/ 	.byte	0x03, 0x50
        /*003a*/ 	.short	0x0000


	//----- nvinfo : EIATTR_MAXREG_COUNT
	.align		4
        /*003c*/ 	.byte	0x03, 0x1b
        /*003e*/ 	.short	0x00ff


	//----- nvinfo : EIATTR_MERCURY_ISA_VERSION
	.align		4
        /*0040*/ 	.byte	0x03, 0x5f
        /*0042*/ 	.short	0x0101


	//----- nvinfo : EIATTR_EXIT_INSTR_OFFSETS
	.align		4
        /*0044*/ 	.byte	0x04, 0x1c
        /*0046*/ 	.short	(.L_5647 - .L_5646)


	//   ....[0]....
.L_5646:
        /*0048*/ 	.word	0x00000370


	//   ....[1]....
        /*004c*/ 	.word	0x00000d20


	//   ....[2]....
        /*0050*/ 	.word	0x00000d80


	//----- nvinfo : EIATTR_MAX_THREADS
	.align		4
.L_5647:
        /*0054*/ 	.byte	0x04, 0x05
        /*0056*/ 	.short	(.L_5649 - .L_5648)
.L_5648:
        /*0058*/ 	.word	0x00000080
        /*005c*/ 	.word	0x00000001
        /*0060*/ 	.word	0x00000001


	//----- nvinfo : EIATTR_CRS_STACK_SIZE
	.align		4
.L_5649:
        /*0064*/ 	.byte	0x04, 0x1e
        /*0066*/ 	.short	(.L_5651 - .L_5650)
.L_5650:
        /*0068*/ 	.word	0x00000000


	//----- nvinfo : EIATTR_CBANK_PARAM_SIZE
	.align		4
.L_5651:
        /*006c*/ 	.byte	0x03, 0x19
        /*006e*/ 	.short	0x0018


	//----- nvinfo : EIATTR_PARAM_CBANK
	.align		4
        /*0070*/ 	.byte	0x04, 0x0a
        /*0072*/ 	.short	(.L_5653 - .L_5652)
	.align		4
.L_5652:
        /*0074*/ 	.word	index@(.nv.constant0._ZN2at6native29vectorized_elementwise_kernelILi4EZZZNS0_15neg_kernel_cudaERNS_18TensorIteratorBaseEENKUlvE0_clEvENKUlvE0_clEvEUlaE_St5arrayIPcLm2EEEEviT0_T1_)
        /*0078*/ 	.short	0x0210
        /*007a*/ 	.short	0x0018


	//----- nvinfo : EIATTR_SW_WAR
	.align		4
.L_5653:
        /*007c*/ 	.byte	0x04, 0x36
        /*007e*/ 	.short	(.L_5655 - .L_5654)
.L_5654:
        /*0080*/ 	.word	0x00000008
.L_5655:


//--------------------- .nv.info._ZN2at6native29vectorized_elementwise_kernelILi8EZZZNS0_15neg_kernel_cudaERNS_18TensorIteratorBaseEENKUlvE0_clEvENKUlvE0_clEvEUlaE_St5arrayIPcLm2EEEEviT0_T1_ --------------------------
	.section	.nv.info._ZN2at6native29vectorized_elementwise_kernelILi8EZZZNS0_15neg_kernel_cudaERNS_18TensorIteratorBaseEENKUlvE0_clEvENKUlvE0_clEvEUlaE_St5arrayIPcLm2EEEEviT0_T1_,"",@"SHT_CUDA_INFO"
	.sectionflags	@""
	.align	4


	//----- nvinfo : EIATTR_CUDA_API_VERSION
	.align		4
        /*0000*/ 	.byte	0x04, 0x37
        /*0002*/ 	.short	(.L_5657 - .L_5656)
.L_5656:
        /*0004*/ 	.word	0x00000082


	//----- nvinfo : EIATTR_KPARAM_INFO
	.align		4
.L_5657:
        /*0008*/ 	.byte	0x04, 0x17
        /*000a*/ 	.short	(.L_5659 - .L_5658)
.L_5658:
        /*000c*/ 	.word	0x00000000
        /*0010*/ 	.short	0x0002
        /*0012*/ 	.short	0x0008
        /*0014*/ 	.byte	0x00, 0xf0, 0x41, 0x00


	//----- nvinfo : EIATTR_KPARAM_INFO
	.align		4
.L_5659:
        /*0018*/ 	.byte	0x04, 0x17
        /*001a*/ 	.short	(.L_5661 - .L_5660)
.L_5660:
        /*001c*/ 	.word	0x00000000
        /*0020*/ 	.short	0x0001
        /*0022*/ 	.short	0x0004
        /*0024*/ 	.byte	0x00, 0xf0, 0x05, 0x00


	//----- nvinfo : EIATTR_KPARAM_INFO
	.align		4
.L_5661:
        /*0028*/ 	.byte	0x04, 0x17
        /*002a*/ 	.short	(.L_5663 - .L_5662)
.L_5662:
        /*002c*/ 	.word	0x00000000
        /*0030*/ 	.short	0x0000
        /*0032*/ 	.short	0x0000
        /*0034*/ 	.byte	0x00, 0xf0, 0x11, 0x00


	//----- nvinfo : EIATTR_SPARSE_MMA_MASK
	.align		4
.L_5663:
        /*0038*/ 	.byte	0x03, 0x50
        /*003a*/ 	.short	0x0000


	//----- nvinfo : EIATTR_MAXREG_COUNT
	.align		4
        /*003c*/ 	.byte	0x03, 0x1b
        /*003e*/ 	.short	0x00ff


	//----- nvinfo : EIATTR_MERCURY_ISA_VERSION
	.align		4
        /*0040*/ 	.byte	0x03, 0x5f
        /*0042*/ 	.short	0x0101


	//----- nvinfo : EIATTR_EXIT_INSTR_OFFSETS
	.align		4
        /*0044*/ 	.byte	0x04, 0x1c
        /*0046*/ 	.short	(.L_5665 - .L_5664)


	//   ....[0]....
.L_5664:
        /*0048*/ 	.word	0x000003f0


	//   ....[1]....
        /*004c*/ 	.word	0x00000da0


	//   ....[2]....
        /*0050*/ 	.word	0x00000e00


	//----- nvinfo : EIATTR_MAX_THREADS
	.align		4
.L_5665:
        /*0054*/ 	.byte	0x04, 0x05
        /*0056*/ 	.short	(.L_5667 - .L_5666)
.L_5666:
        /*0058*/ 	.word	0x00000080
        /*005c*/ 	.word	0x00000001
        /*0060*/ 	.word	0x00000001


	//----- nvinfo : EIATTR_CRS_STACK_SIZE
	.align		4
.L_5667:
        /*0064*/ 	.byte	0x04, 0x1e
        /*0066*/ 	.short	(.L_5669 - .L_5668)
.L_5668:
        /*0068*/ 	.word	0x00000000


	//----- nvinfo : EIATTR_CBANK_PARAM_SIZE
	.align		4
.L_5669:
        /*006c*/ 	.byte	0x03, 0x19
        /*006e*/ 	.short	0x0018


	//----- nvinfo : EIATTR_PARAM_CBANK
	.align		4
        /*0070*/ 	.byte	0x04, 0x0a
        /*0072*/ 	.short	(.L_5671 - .L_5670)
	.align		4
.L_5670:
        /*0074*/ 	.word	index@(.nv.constant0._ZN2at6native29vectorized_elementwise_kernelILi8EZZZNS0_15neg_kernel_cudaERNS_18TensorIteratorBaseEENKUlvE0_clEvENKUlvE0_clEvEUlaE_St5arrayIPcLm2EEEEviT0_T1_)
        /*0078*/ 	.short	0x0210
        /*007a*/ 	.short	0x0018


	//----- nvinfo : EIATTR_SW_WAR
	.align		4
.L_5671:
        /*007c*/ 	.byte	0x04, 0x36
        /*007e*/ 	.short	(.L_5673 - .L_5672)
.L_5672:
        /*0080*/ 	.word	0x00000008
.L_5673:


//--------------------- .nv.info._ZN2at6native18elementwise_kernelILi128ELi4EZNS0_15gpu_kernel_implIZZZNS0_15neg_kernel_cudaERNS_18TensorIteratorBaseEENKUlvE0_clEvENKUlvE_clEvEUlhE_EEvS4_RKT_EUliE_EEviT1_ --------------------------
	.section	.nv.info._ZN2at6native18elementwise_kernelILi128ELi4EZNS0_15gpu_kernel_implIZZZNS0_15neg_kernel_cudaERNS_18TensorIteratorBaseEENKUlvE0_clEvENKUlvE_clEvEUlhE_EEvS4_RKT_EUliE_EEviT1_,"",@"SHT_CUDA_INFO"
	.sectionflags	@""
	.align	4


	//----- nvinfo : EIATTR_CUDA_API_VERSION
	.align		4
        /*0000*/ 	.byte	0x04, 0x37
        /*0002*/ 	.short	(.L_5675 - .L_5674)
.L_5674:
        /*0004*/ 	.word	0x00000082


	//----- nvinfo : EIATTR_KPARAM_INFO
	.align		4
.L_5675:
        /*0008*/ 	.byte	0x04, 0x17
        /*000a*/ 	.short	(.L_5677 - .L_5676)
.L_5676:
        /*000c*/ 	.word	0x00000000
        /*0010*/ 	.short	0x0001
        /*0012*/ 	.short	0x0008
        /*0014*/ 	.byte	0x00, 0xf0, 0x61, 0x08


	//----- nvinfo : EIATTR_KPARAM_INFO
	.align		4
.L_5677:
        /*0018*/ 	.byte	0x04, 0x17
        /*001a*/ 	.short	(.L_5679 - .L_5678)
.L_5678:
        /*001c*/ 	.word	0x00000000
        /*0020*/ 	.short	0x0000
        /*0022*/ 	.short	0x0000
        /*0024*/ 	.byte	0x00, 0xf0, 0x11, 0x00


	//----- nvinfo : EIATTR_SPARSE_MMA_MASK
	.align		4
.L_5679:
        /*0028*/ 	.byte	0x03, 0x50
        /*002a*/ 	.short	0x0000


	//----- nvinfo : EIATTR_MAXREG_COUNT
	.align		4
        /*002c*/ 	.byte	0x03, 0x1b
        /*002e*/ 	.short	0x0080


	//----- nvinfo : EIATTR_EXTERNS
	.align		4
        /*0030*/ 	.byte	0x04, 0x0f
        /*0032*/ 	.short	(.L_5681 - .L_5680)


	//   ....[0]....
	.align		4
.L_5680:
        /*0034*/ 	.word	index@(__assertfail)


	//----- nvinfo : EIATTR_MERCURY_ISA_VERSION
	.align		4
.L_5681:
        /*0038*/ 	.byte	0x03, 0x5f
        /*003a*/ 	.short	0x0101


	//----- nvinfo : EIATTR_SYSCALL_OFFSETS
	.align		4
        /*003c*/ 	.byte	0x04, 0x46
        /*003e*/ 	.short	(.L_5683 - .L_5682)


	//   ....[0]....
.L_5682:
        /*0040*/ 	.word	0x00002220


	//   ....[1]....
        /*0044*/ 	.word	0x00003180


	//   ....[2]....
        /*0048*/ 	.word	0x000053f0


	//   ....[3]....
        /*004c*/ 	.word	0x00006350


	//   ....[4]....
        /*0050*/ 	.word	0x000085b0


	//   ....[5]....
        /*0054*/ 	.word	0x00009510


	//   ....[6]....
        /*0058*/ 	.word	0x0000b760


	//   ....[7]....
        /*005c*/ 	.word	0x0000c6c0


	//----- nvinfo : EIATTR_EXIT_INSTR_OFFSETS
	.align		4
.L_5683:
        /*0060*/ 	.byte	0x04, 0x1c
        /*0062*/ 	.short	(.L_5685 - .L_5684)


	//   ....[0]....
.L_5684:
        /*0064*/ 	.word	0x000095d0


	//   ....[1]....
        /*0068*/ 	.word	0x0000b8b0


	//   ....[2]....
        /*006c*/ 	.word	0x0000b8d0


	//   ....[3]....
        /*0070*/ 	.word	0x0000b970


	//   ....[4]....
        /*0074*/ 	.word	0x0000b9a0


	//   ....[5]....
        /*0078*/ 	.word	0x0000b9d0


	//   ....[6]....
        /*007c*/ 	.word	0x0000ba70


	//   ....[7]....
        /*0080*/ 	.word	0x0000bac0


	//   ....[8]....
        /*0084*/ 	.word	0x0000bb70


	//   ....[9]....
        /*0088*/ 	.word	0x0000bbd0


	//   ....[10]....
        /*008c*/ 	.word	0x0000bc10


	//   ....[11]....
        /*0090*/ 	.word	0x0000bcd0


	//   ....[12]....
        /*0094*/ 	.word	0x0000bd20


	//   ....[13]....
        /*0098*/ 	.word	0x0000bec0


	//   ....[14]....
        /*009c*/ 	.word	0x0000c030


	//   ....[15]....
        /*00a0*/ 	.word	0x0000c080


	//   ....[16]....
        /*00a4*/ 	.word	0x0000c130


	//   ....[17]....
        /*00a8*/ 	.word	0x0000c2c0


	//   ....[18]....
        /*00ac*/ 	.word	0x0000c450


	//   ....[19]....
        /*00b0*/ 	.word	0x0000c5c0


	//   ....[20]....
        /*00b4*/ 	.word	0x0000c6d0


	//   ....[21]....
        /*00b8*/ 	.word	0x0000c710


	//   ....[22]....
        /*00bc*/ 	.word	0x0000c740


	//----- nvinfo : EIATTR_MAX_THREADS
	.align		4
.L_5685:
        /*00c0*/ 	.byte	0x04, 0x05
        /*00c2*/ 	.short	(.L_5687 - .L_5686)
.L_5686:
        /*00c4*/ 	.word	0x00000080
        /*00c8*/ 	.word	0x00000001
        /*00cc*/ 	.word	0x00000001


	//----- nvinfo : EIATTR_CRS_STACK_SIZE
	.align		4
.L_5687:
        /*00d0*/ 	.byte	0x04, 0x1e
        /*00d2*/ 	.short	(.L_5689 - .L_5688)
.L_5688:
        /*00d4*/ 	.word	0x00000000


	//----- nvinfo : EIATTR_CBANK_PARAM_SIZE
	.align		4
.L_5689:
        /*00d8*/ 	.byte	0x03, 0x19
        /*00da*/ 	.short	0x0220


	//----- nvinfo : EIATTR_PARAM_CBANK
	.align		4
        /*00dc*/ 	.byte	0x04, 0x0a
        /*00de*/ 	.short	(.L_5691 - .L_5690)
	.align		4
.L_5690:
        /*00e0*/ 	.word	index@(.nv.constant0._ZN2at6native18elementwise_kernelILi128ELi4EZNS0_15gpu_kernel_implIZZZNS0_15neg_kernel_cudaERNS_18TensorIteratorBaseEENKUlvE0_clEvENKUlvE_clEvEUlhE_EEvS4_RKT_EUliE_EEviT1_)
        /*00e4*/ 	.short	0x0210
        /*00e6*/ 	.short	0x0220


	//----- nvinfo : EIATTR_SW_WAR
	.align		4
.L_5691:
        /*00e8*/ 	.byte	0x04, 0x36
        /*00ea*/ 	.short	(.L_5693 - .L_5692)
.L_5692:
        /*00ec*/ 	.word	0x00000008
.L_5693:


//--------------------- .nv.info._ZN2at6native27unrolled_elementwise_kernelIZZZNS0_15neg_kernel_cudaERNS_18TensorIteratorBaseEENKUlvE0_clEvENKUlvE_clEvEUlhE_St5arrayIPcLm2EELi4E23TrivialOffsetCalculatorILi1EjESB_NS0_6memory12LoadWithCastILi1EEENSC_13StoreWithCastILi1EEEEEviT_T0_T2_T3_T4_T5_ --------------------------
	.section	.nv.info._ZN2at6native27unrolled_elementwise_kernelIZZZNS0_15neg_kernel_cudaERNS_18TensorIteratorBaseEENKUlvE0_clEvENKUlvE_clEvEUlhE_St5arrayIPcLm2EELi4E23TrivialOffsetCalculatorILi1EjESB_NS0_6memory12LoadWithCastILi1EEENSC_13StoreWithCastILi1EEEEEviT_T0_T2_T3_T4_T5_,"",@"SHT_CUDA_INFO"
	.sectionflags	@""
	.align	4


	//----- nvinfo : EIATTR_CUDA_API_VERSION
	.align		4
        /*0000*/ 	.byte	0x04, 0x37
        /*0002*/ 	.short	(.L_5695 - .L_5694)
.L_5694:
        /*0004*/ 	.word	0x00000082


	//----- nvinfo : EIATTR_KPARAM_INFO
	.align		4
.L_5695:
        /*0008*/ 	.byte	0x04, 0x17
        /*000a*/ 	.short	(.L_5697 - .L_5696)
.L_5696:
        /*000c*/ 	.word	0x00000000
        /*0010*/ 	.short	0x0006
        /*0012*/ 	.short	0x0024
        /*0014*/ 	.byte	0x00, 0xf0, 0x21, 0x00


	//----- nvinfo : EIATTR_KPARAM_INFO
	.align		4
.L_5697:
        /*0018*/ 	.byte	0x04, 0x17
        /*001a*/ 	.short	(.L_5699 - .L_5698)
.L_5698:
        /*001c*/ 	.word	0x00000000
        /*0020*/ 	.short	0x0005
        /*0022*/ 	.short	0x001c
        /*0024*/ 	.byte	0x00, 0xf0, 0x21, 0x00


	//----- nvinfo : EIATTR_KPARAM_INFO
	.align		4
.L_5699:
        /*0028*/ 	.byte	0x04, 0x17
        /*002a*/ 	.short	(.L_5701 - .L_5700)
.L_5700:
        /*002c*/ 	.word	0x00000000
        /*0030*/ 	.short	0x0004
        /*0032*/ 	.short	0x0019
        /*0034*/ 	.byte	0x00, 0xf0, 0x05, 0x00


	//----- nvinfo : EIATTR_KPARAM_INFO
	.align		4
.L_5701:
        /*0038*/ 	.byte	0x04, 0x17
        /*003a*/ 	.short	(.L_5703 - .L_5702)
.L_5702:
        /*003c*/ 	.word	0x00000000
        /*0040*/ 	.short	0x0003
        /*0042*/ 	.short	0x0018
        /*0044*/ 	.byte	0x00, 0xf0, 0x05, 0x00


	//----- nvinfo : EIATTR_KPARAM_INFO
	.align		4
.L_5703:
        /*0048*/ 	.byte	0x04, 0x17
        /*004a*/ 	.short	(.L_5705 - .L_5704)
.L_5704:
        /*004c*/ 	.word	0x00000000
        /*0050*/ 	.short	0x0002
        /*0052*/ 	.short	0x0008
        /*0054*/ 	.byte	0x00, 0xf0, 0x41, 0x00


	//----- nvinfo : EIATTR_KPARAM_INFO
	.align		4
.L_5705:
        /*0058*/ 	.byte	0x04, 0x17
        /*005a*/ 	.short	(.L_5707 - .L_5706)
.L_5706:
        /*005c*/ 	.word	0x00000000
        /*0060*/ 	.short	0x0001
        /*0062*/ 	.short	0x0004
        /*0064*/ 	.byte	0x00, 0xf0, 0x05, 0x00


	//----- nvinfo : EIATTR_KPARAM_INFO
	.align		4
.L_5707:
        /*0068*/ 	.byte	0x04, 0x17
        /*006a*/ 	.short	(.L_5709 - .L_5708)
.L_5708:
        /*006c*/ 	.word	0x00000000
        /*0070*/ 	.short	0x0000
        /*0072*/ 	.short	0x0000
        /*0074*/ 	.byte	0x00, 0xf0, 0x11, 0x00


	//----- nvinfo : EIATTR_SPARSE_MMA_MASK
	.align		4
.L_5709:
        /*0078*/ 	.byte	0x03, 0x50
        /*007a*/ 	.short	0x0000


	//----- nvinfo : EIATTR_MAXREG_COUNT
	.align		4
        /*007c*/ 	.byte	0x03, 0x1b
        /*007e*/ 	.short	0x00ff


	//----- nvinfo : EIATTR_EXTERNS
	.align		4
        /*0080*/ 	.byte	0x04, 0x0f
        /*0082*/ 	.short	(.L_5711 - .L_5710)


	//   ....[0]....
	.align		4
.L_5710:
        /*0084*/ 	.word	index@(__assertfail)


	//----- nvinfo : EIATTR_MERCURY_ISA_VERSION
	.align		4
.L_5711:
        /*0088*/ 	.byte	0x03, 0x5f
        /*008a*/ 	.short	0x0101


	//----- nvinfo : EIATTR_SYSCALL_OFFSETS
	.align		4
        /*008c*/ 	.byte	0x04, 0x46
        /*008e*/ 	.short	(.L_5713 - .L_5712)


	//   ....[0]....
.L_5712:
        /*0090*/ 	.word	0x00000f50


	//   ....[1]....
        /*0094*/ 	.word	0x00001ea0


	//   ....[2]....
        /*0098*/ 	.word	0x00002e00


	//   ....[3]....
        /*009c*/ 	.word	0x00003d30


	//   ....[4]....
        /*00a0*/ 	.word	0x00004db0


	//   ....[5]....
        /*00a4*/ 	.word	0x00005db0


	//   ....[6]....
        /*00a8*/ 	.word	0x00006da0


	//   ....[7]....
        /*00ac*/ 	.word	0x00007d90


	//----- nvinfo : EIATTR_EXIT_INSTR_OFFSETS
	.align		4
.L_5713:
        /*00b0*/ 	.byte	0x04, 0x1c
        /*00b2*/ 	.short	(.L_5715 - .L_5714)


	//   ....[0]....
.L_5714:
        /*00b4*/ 	.word	0x00006e50


	//   ....[1]....
        /*00b8*/ 	.word	0x00006f80


	//   ....[2]....
        /*00bc*/ 	.word	0x00006fa0


	//   ....[3]....
        /*00c0*/ 	.word	0x00007040


	//   ....[4]....
        /*00c4*/ 	.word	0x00007070


	//   ....[5]....
        /*00c8*/ 	.word	0x000070a0


	//   ....[6]....
        /*00cc*/ 	.word	0x00007140


	//   ....[7]....
        /*00d0*/ 	.word	0x00007190


	//   ....[8]....
        /*00d4*/ 	.word	0x00007240


	//   ....[9]....
        /*00d8*/ 	.word	0x000072a0


	//   ....[10]....
        /*00dc*/ 	.word	0x000072e0


	//   ....[11]....
        /*00e0*/ 	.word	0x000073a0


	//   ....[12]....
        /*00e4*/ 	.word	0x000073f0


	//   ....[13]....
        /*00e8*/ 	.word	0x00007590


	//   ....[14]....
        /*00ec*/ 	.word	0x00007700


	//   ....[15]....
        /*00f0*/ 	.word	0x00007750


	//   ....[16]....
        /*00f4*/ 	.word	0x00007800


	//   ....[17]....
        /*00f8*/ 	.word	0x00007990


	//   ....[18]....
        /*00fc*/ 	.word	0x00007b20


	//   ....[19]....
        /*0100*/ 	.word	0x00007c90


	//   ....[20]....
        /*0104*/ 	.word	0x00007da0


	//   ....[21]....
        /*0108*/ 	.word	0x00007de0


	//   ....[22]....
        /*010c*/ 	.word	0x00007e10


	//----- nvinfo : EIATTR_MAX_THREADS
	.align		4
.L_5715:
        /*0110*/ 	.byte	0x04, 0x05
        /*0112*/ 	.short	(.L_5717 - .L_5716)
.L_5716:
        /*0114*/ 	.word	0x00000080
        /*0118*/ 	.word	0x00000001
        /*011c*/ 	.word	0x00000001


	//----- nvinfo : EIATTR_CRS_STACK_SIZE
	.align		4
.L_5717:
        /*0120*/ 	.byte	0x04, 0x1e
        /*0122*/ 	.short	(.L_5719 - .L_5718)
.L_5718:
        /*0124*/ 	.word	0x00000000


	//----- nvinfo : EIATTR_CBANK_PARAM_SIZE
	.align		4
.L_5719:
        /*0128*/ 	.byte	0x03, 0x19
        /*012a*/ 	.short	0x002c


	//----- nvinfo : EIATTR_PARAM_CBANK
	.align		4
        /*012c*/ 	.byte	0x04, 0x0a
        /*012e*/ 	.short	(.L_5721 - .L_5720)
	.align		4
.L_5720:
        /*0130*/ 	.word	index@(.nv.constant0._ZN2at6native27unrolled_elementwise_kernelIZZZNS0_15neg_kernel_cudaERNS_18TensorIteratorBaseEENKUlvE0_clEvENKUlvE_clEvEUlhE_St5arrayIPcLm2EELi4E23TrivialOffsetCalculatorILi1EjESB_NS0_6memory12LoadWithCastILi1EEENSC_13StoreWithCastILi1EEEEEviT_T0_T2_T3_T4_T5_)
        /*0134*/ 	.short	0x0210
        /*0136*/ 	.short	0x002c


	//----- nvinfo : EIATTR_SW_WAR
	.align		4
.L_5721:
        /*0138*/ 	.byte	0x04, 0x36
        /*013a*/ 	.short	(.L_5723 - .L_5722)
.L_5722:
        /*013c*/ 	.word	0x00000008
.L_5723:


//--------------------- .nv.info._ZN2at6native18elementwise_kernelILi128ELi4EZNS0_22gpu_kernel_impl_nocastIZZZNS0_15neg_kernel_cudaERNS_18TensorIteratorBaseEENKUlvE0_clEvENKUlvE_clEvEUlhE_EEvS4_RKT_EUliE_EEviT1_ --------------------------
	.section	.nv.info._ZN2at6native18elementwise_kernelILi128ELi4EZNS0_22gpu_kernel_impl_nocastIZZZNS0_15neg_kernel_cudaERNS_18TensorIteratorBaseEENKUlvE0_clEvENKUlvE_clEvEUlhE_EEvS4_RKT_EUliE_EEviT1_,"",@"SHT_CUDA_INFO"
	.sectionflags	@""
	.align	4


	//----- nvinfo : EIATTR_CUDA_API_VERSION
	.align		4
        /*0000*/ 	.byte	0x04, 0x37
        /*0002*/ 	.short	(.L_5725 - .L_5724)
.L_5724:
        /*0004*/ 	.word	0x00000082


	//----- nvinfo : EIATTR_KPARAM_INFO
	.align		4
.L_5725:
        /*0008*/ 	.byte	0x04, 0x17
        /*000a*/ 	.short	(.L_5727 - .L_5726)
.L_5726:
        /*000c*/ 	.word	0x00000000
        /*0010*/ 	.short	0x0001
        /*0012*/ 	.short	0x0008
        /*0014*/ 	.byte	0x00, 0xf0, 0x61, 0x08


	//----- nvinfo : EIATTR_KPARAM_INFO
	.align		4
.L_5727:
        /*0018*/ 	.byte	0x04, 0x17
        /*001a*/ 	.short	(.L_5729 - .L_5728)
.L_5728:
        /*001c*/ 	.word	0x00000000
        /*0020*/ 	.short	0x0000
        /*0022*/ 	.short	0x0000
        /*0024*/ 	.byte	0x00, 0xf0, 0x11, 0x00


	//----- nvinfo : EIATTR_SPARSE_MMA_MASK
	.align		4
.L_5729:
        /*0028*/ 	.byte	0x03, 0x50
        /*002a*/ 	.short	0x0000


	//----- nvinfo : EIATTR_MAXREG_COUNT
	.align		4
        /*002c*/ 	.byte	0x03, 0x1b
        /*002e*/ 	.short	0x0080


	//----- nvinfo : EIATTR_MERCURY_ISA_VERSION
	.align		4
        /*0030*/ 	.byte	0x03, 0x5f
        /*0032*/ 	.short	0x0101


	//----- nvinfo : EIATTR_EXIT_INSTR_OFFSETS
	.align		4
        /*0034*/ 	.byte	0x04, 0x1c
        /*0036*/ 	.short	(.L_5731 - .L_5730)


	//   ....[0]....
.L_5730:
        /*0038*/ 	.word	0x00003bc0


	//   ....[1]....
        /*003c*/ 	.word	0x00004f50


	//----- nvinfo : EIATTR_MAX_THREADS
	.align		4
.L_5731:
        /*0040*/ 	.byte	0x04, 0x05
        /*0042*/ 	.short	(.L_5733 - .L_5732)
.L_5732:
        /*0044*/ 	.word	0x00000080
        /*0048*/ 	.word	0x00000001
        /*004c*/ 	.word	0x00000001


	//----- nvinfo : EIATTR_CRS_STACK_SIZE
	.align		4
.L_5733:
        /*0050*/ 	.byte	0x04, 0x1e
        /*0052*/ 	.short	(.L_5735 - .L_5734)
.L_5734:
        /*0054*/ 	.word	0x00000000


	//----- nvinfo : EIATTR_CBANK_PARAM_SIZE
	.align		4
.L_5735:
        /*0058*/ 	.byte	0x03, 0x19
        /*005a*/ 	.short	0x0220


	//----- nvinfo : EIATTR_PARAM_CBANK
	.align		4
        /*005c*/ 	.byte	0x04, 0x0a
        /*005e*/ 	.short	(.L_5737 - .L_5736)
	.align		4
.L_5736:
        /*0060*/ 	.word	index@(.nv.constant0._ZN2at6native18elementwise_kernelILi128ELi4EZNS0_22gpu_kernel_impl_nocastIZZZNS0_15neg_kernel_cudaERNS_18TensorIteratorBaseEENKUlvE0_clEvENKUlvE_clEvEUlhE_EEvS4_RKT_EUliE_EEviT1_)
        /*0064*/ 	.short	0x0210
        /*0066*/ 	.short	0x0220


	//----- nvinfo : EIATTR_SW_WAR
	.align		4
.L_5737:
        /*0068*/ 	.byte	0x04, 0x36
        /*006a*/ 	.short	(.L_5739 - .L_5738)
.L_5738:
        /*006c*/ 	.word	0x00000008
.L_5739:


//--------------------- .nv.info._ZN2at6native27unrolled_elementwise_kernelIZZZNS0_15neg_kernel_cudaERNS_18TensorIteratorBaseEENKUlvE0_clEvENKUlvE_clEvEUlhE_St5arrayIPcLm2EELi4E23TrivialOffsetCalculatorILi1EjESB_NS0_6memory15LoadWithoutCastENSC_16StoreWithoutCastEEEviT_T0_T2_T3_T4_T5_ --------------------------
	.section	.nv.info._ZN2at6native27unrolled_elementwise_kernelIZZZNS0_15neg_kernel_cudaERNS_18TensorIteratorBaseEENKUlvE0_clEvENKUlvE_clEvEUlhE_St5arrayIPcLm2EELi4E23TrivialOffsetCalculatorILi1EjESB_NS0_6memory15LoadWithoutCastENSC_16StoreWithoutCastEEEviT_T0_T2_T3_T4_T5_,"",@"SHT_CUDA_INFO"
	.sectionflags	@""
	.align	4


	//----- nvinfo : EIATTR_CUDA_API_VERSION
	.align		4
        /*0000*/ 	.byte	0x04, 0x37
        /*0002*/ 	.short	(.L_5741 - .L_5740)
.L_5740:
        /*0004*/ 	.word	0x00000082


	//----- nvinfo : EIATTR_KPARAM_INFO
	.align		4
.L_5741:
        /*0008*/ 	.byte	0x04, 0x17
        /*000a*/ 	.short	(.L_5743 - .L_5742)
.L_5742:
        /*000c*/ 	.word	0x00000000
        /*0010*/ 	.short	0x0006
        /*0012*/ 	.short	0x001b
        /*0014*/ 	.byte	0x00, 0xf0, 0x05, 0x00


	//----- nvinfo : EIATTR_KPARAM_INFO
	.align		4
.L_5743:
        /*0018*/ 	.byte	0x04, 0x17
        /*001a*/ 	.short	(.L_5745 - .L_5744)
.L_5744:
        /*001c*/ 	.word	0x00000000
        /*0020*/ 	.short	0x0005
        /*0022*/ 	.short	0x001a
        /*0024*/ 	.byte	0x00, 0xf0, 0x05, 0x00


	//----- nvinfo : EIATTR_KPARAM_INFO
	.align		4
.L_5745:
        /*0028*/ 	.byte	0x04, 0x17
        /*002a*/ 	.short	(.L_5747 - .L_5746)
.L_5746:
        /*002c*/ 	.word	0x00000000
        /*0030*/ 	.short	0x0004
        /*0032*/ 	.short	0x0019
        /*0034*/ 	.byte	0x00, 0xf0, 0x05, 0x00


	//----- nvinfo : EIATTR_KPARAM_INFO
	.align		4
.L_5747:
        /*0038*/ 	.byte	0x04, 0x17
        /*003a*/ 	.short	(.L_5749 - .L_5748)
.L_5748:
        /*003c*/ 	.word	0x00000000
        /*0040*/ 	.short	0x0003
        /*0042*/ 	.short	0x0018
        /*0044*/ 	.byte	0x00, 0xf0, 0x05, 0x00


	//----- nvinfo : EIATTR_KPARAM_INFO
	.align		4
.L_5749:
        /*0048*/ 	.byte	0x04, 0x17
        /*004a*/ 	.short	(.L_5751 - .L_5750)
.L_5750:
        /*004c*/ 	.word	0x00000000
        /*0050*/ 	.short	0x0002
        /*0052*/ 	.short	0x0008
        /*0054*/ 	.byte	0x00, 0xf0, 0x41, 0x00


	//----- nvinfo : EIATTR_KPARAM_INFO
	.align		4
.L_5751:
        /*0058*/ 	.byte	0x04, 0x17
        /*005a*/ 	.short	(.L_5753 - .L_5752)
.L_5752:
        /*005c*/ 	.word	0x00000000
        /*0060*/ 	.short	0x0001
        /*0062*/ 	.short	0x0004
        /*0064*/ 	.byte	0x00, 0xf0, 0x05, 0x00


	//----- nvinfo : EIATTR_KPARAM_INFO
	.align		4
.L_5753:
        /*0068*/ 	.byte	0x04, 0x17
        /*006a*/ 	.short	(.L_5755 - .L_5754)
.L_5754:
        /*006c*/ 	.word	0x00000000
        /*0070*/ 	.short	0x0000
        /*0072*/ 	.short	0x0000
        /*0074*/ 	.byte	0x00, 0xf0, 0x11, 0x00


	//----- nvinfo : EIATTR_SPARSE_MMA_MASK
	.align		4
.L_5755:
        /*0078*/ 	.byte	0x03, 0x50
        /*007a*/ 	.short	0x0000


	//----- nvinfo : EIATTR_MAXREG_COUNT
	.align		4
        /*007c*/ 	.byte	0x03, 0x1b
        /*007e*/ 	.short	0x00ff


	//----- nvinfo : EIATTR_MERCURY_ISA_VERSION
	.align		4
        /*0080*/ 	.byte	0x03, 0x5f
        /*0082*/ 	.short	0x0101


	//----- nvinfo : EIATTR_EXIT_INSTR_OFFSETS
	.align		4
        /*0084*/ 	.byte	0x04, 0x1c
        /*0086*/ 	.short	(.L_5757 - .L_5756)


	//   ....[0]....
.L_5756:
        /*0088*/ 	.word	0x00000440


	//   ....[1]....
        /*008c*/ 	.word	0x000004e0


	//----- nvinfo : EIATTR_MAX_THREADS
	.align		4
.L_5757:
        /*0090*/ 	.byte	0x04, 0x05
        /*0092*/ 	.short	(.L_5759 - .L_5758)
.L_5758:
        /*0094*/ 	.word	0x00000080
        /*0098*/ 	.word	0x00000001
        /*009c*/ 	.word	0x00000001


	//----- nvinfo : EIATTR_CRS_STACK_SIZE
	.align		4
.L_5759:
        /*00a0*/ 	.byte	0x04, 0x1e
        /*00a2*/ 	.short	(.L_5761 - .L_5760)
.L_5760:
        /*00a4*/ 	.word	0x00000000


	//----- nvinfo : EIATTR_CBANK_PARAM_SIZE
	.align		4
.L_5761:
        /*00a8*/ 	.byte	0x03, 0x19
        /*00aa*/ 	.short	0x001c


	//----- nvinfo : EIATTR_PARAM_CBANK
	.align		4
        /*00ac*/ 	.byte	0x04, 0x0a
        /*00ae*/ 	.short	(.L_5763 - .L_5762)
	.align		4
.L_5762:
        /*00b0*/ 	.word	index@(.nv.constant0._ZN2at6native27unrolled_elementwise_kernelIZZZNS0_15neg_kernel_cudaERNS_18TensorIteratorBaseEENKUlvE0_clEvENKUlvE_clEvEUlhE_St5arrayIPcLm2EELi4E23TrivialOffsetCalculatorILi1EjESB_NS0_6memory15LoadWithoutCastENSC_16StoreWithoutCastEEEviT_T0_T2_T3_T4_T5_)
        /*00b4*/ 	.short	0x0210
        /*00b6*/ 	.short	0x001c


	//----- nvinfo : EIATTR_SW_WAR
	.align		4
.L_5763:
        /*00b8*/ 	.byte	0x04, 0x36
        /*00ba*/ 	.short	(.L_5765 - .L_5764)
.L_5764:
        /*00bc*/ 	.word	0x00000008
.L_5765:


//--------------------- .nv.info._ZN2at6native29vectorized_elementwise_kernelILi2EZZZNS0_15neg_kernel_cudaERNS_18TensorIteratorBaseEENKUlvE0_clEvENKUlvE_clEvEUlhE_St5arrayIPcLm2EEEEviT0_T1_ --------------------------
	.section	.nv.info._ZN2at6native29vectorized_elementwise_kernelILi2EZZZNS0_15neg_kernel_cudaERNS_18TensorIteratorBaseEENKUlvE0_clEvENKUlvE_clEvEUlhE_St5arrayIPcLm2EEEEviT0_T1_,"",@"SHT_CUDA_INFO"
	.sectionflags	@""
	.align	4


	//----- nvinfo : EIATTR_CUDA_API_VERSION
	.align		4
        /*0000*/ 	.byte	0x04, 0x37
        /*0002*/ 	.short	(.L_5767 - .L_5766)
.L_5766:
        /*0004*/ 	.word	0x00000082


	//----- nvinfo : EIATTR_KPARAM_INFO
	.align		4
.L_5767:
        /*0008*/ 	.byte	0x04, 0x17
        /*000a*/ 	.short	(.L_5769 - .L_5768)
.L_5768:
        /*000c*/ 	.word	0x00000000
        /*0010*/ 	.short	0x0002
        /*0012*/ 	.short	0x0008
        /*0014*/ 	.byte	0x00, 0xf0, 0x41, 0x00


	//----- nvinfo : EIATTR_KPARAM_INFO
	.align		4
.L_5769:
        /*0018*/ 	.byte	0x04, 0x17
        /*001a*/ 	.short	(.L_5771 - .L_5770)
.L_5770:
        /*001c*/ 	.word	0x00000000
        /*0020*/ 	.short	0x0001
        /*0022*/ 	.short	0x0004
        /*0024*/ 	.byte	0x00, 0xf0, 0x05, 0x00


	//----- nvinfo : EIATTR_KPARAM_INFO
	.align		4
.L_5771:
        /*0028*/ 	.byte	0x04, 0x17
        /*002a*/ 	.short	(.L_5773 - .L_5772)
.L_5772:
        /*002c*/ 	.word	0x00000000
        /*0030*/ 	.short	0x0000
        /*0032*/ 	.short	0x0000
        /*0034*/ 	.byte	0x00, 0xf0, 0x11, 0x00


	//----- nvinfo : EIATTR_SPARSE_MMA_MASK
	.align		4
.L_5773:
        /*0038*/ 	.byte	0x03, 0x50
        /*003a*/ 	.short	0x0000


	//----- nvinfo : EIATTR_MAXREG_COUNT
	.align		4
        /*003c*/ 	.byte	0x03, 0x1b
        /*003e*/ 	.short	0x00ff


	//----- nvinfo : EIATTR_MERCURY_ISA_VERSION
	.align		4
        /*0040*/ 	.byte	0x03, 0x5f
        /*0042*/ 	.short	0x0101


	//----- nvinfo : EIATTR_EXIT_INSTR_OFFSETS
	.align		4
        /*0044*/ 	.byte	0x04, 0x1c
        /*0046*/ 	.short	(.L_5775 - .L_5774)


	//   ....[0]....
.L_5774:
        /*0048*/ 	.word	0x00000390


	//   ....[1]....
        /*004c*/ 	.word	0x00000d40


	//   ....[2]....
        /*0050*/ 	.word	0x00000da0


	//----- nvinfo : EIATTR_MAX_THREADS
	.align		4
.L_5775:
        /*0054*/ 	.byte	0x04, 0x05
        /*0056*/ 	.short	(.L_5777 - .L_5776)
.L_5776:
        /*0058*/ 	.word	0x00000080
        /*005c*/ 	.word	0x00000001
        /*0060*/ 	.word	0x00000001


	//----- nvinfo : EIATTR_CRS_STACK_SIZE
	.align		4
.L_5777:
        /*0064*/ 	.byte	0x04, 0x1e
        /*0066*/ 	.short	(.L_5779 - .L_5778)
.L_5778:
        /*0068*/ 	.word	0x00000000


	//----- nvinfo : EIATTR_CBANK_PARAM_SIZE
	.align		4
.L_5779:
        /*006c*/ 	.byte	0x03, 0x19
        /*006e*/ 	.short	0x0018


	//----- nvinfo : EIATTR_PARAM_CBANK
	.align		4
        /*0070*/ 	.byte	0x04, 0x0a
        /*0072*/ 	.short	(.L_5781 - .L_5780)
	.align		4
.L_5780:
        /*0074*/ 	.word	index@(.nv.constant0._ZN2at6native29vectorized_elementwise_kernelILi2EZZZNS0_15neg_kernel_cudaERNS_18TensorIteratorBaseEENKUlvE0_clEvENKUlvE_clEvEUlhE_St5arrayIPcLm2EEEEviT0_T1_)
        /*0078*/ 	.short	0x0210
        /*007a*/ 	.short	0x0018


	//----- nvinfo : EIATTR_SW_WAR
	.align		4
.L_5781:
        /*007c*/ 	.byte	0x04, 0x36
        /*007e*/ 	.short	(.L_5783 - .L_5782)
.L_5782:
        /*0080*/ 	.word	0x00000008
.L_5783:


//--------------------- .nv.info._ZN2at6native29vectorized_elementwise_kernelILi4EZZZNS0_15neg_kernel_cudaERNS_18TensorIteratorBaseEENKUlvE0_clEvENKUlvE_clEvEUlhE_St5arrayIPcLm2EEEEviT0_T1_ --------------------------
	.section	.nv.info._ZN2at6native29vectorized_elementwise_kernelILi4EZZZNS0_15neg_kernel_cudaERNS_18TensorIteratorBaseEENKUlvE0_clEvENKUlvE_clEvEUlhE_St5arrayIPcLm2EEEEviT0_T1_,"",@"SHT_CUDA_INFO"
	.sectionflags	@""
	.align	4


	//----- nvinfo : EIATTR_CUDA_API_VERSION
	.align		4
        /*0000*/ 	.byte	0x04, 0x37
        /*0002*/ 	.short	(.L_5785 - .L_5784)
.L_5784:
        /*0004*/ 	.word	0x00000082


	//----- nvinfo : EIATTR_KPARAM_INFO
	.align		4
.L_5785:
        /*0008*/ 	.byte	0x04, 0x17
        /*000a*/ 	.short	(.L_5787 - .L_5786)
.L_5786:
        /*000c*/ 	.word	0x00000000
        /*0010*/ 	.short	0x0002
        /*0012*/ 	.short	0x0008
        /*0014*/ 	.byte	0x00, 0xf0, 0x41, 0x00


	//----- nvinfo : EIATTR_KPARAM_INFO
	.align		4
.L_5787:
        /*0018*/ 	.byte	0x04, 0x17
        /*001a*/ 	.short	(.L_5789 - .L_5788)
.L_5788:
        /*001c*/ 	.word	0x00000000
        /*0020*/ 	.short	0x0001
        /*0022*/ 	.short	0x0004
        /*0024*/ 	.byte	0x00, 0xf0, 0x05, 0x00


	//----- nvinfo : EIATTR_KPARAM_INFO
	.align		4
.L_5789:
        /*0028*/ 	.byte	0x04, 0x17
        /*002a*/ 	.short	(.L_5791 - .L_5790)
.L_5790:
        /*002c*/ 	.word	0x00000000
        /*0030*/ 	.short	0x0000
        /*0032*/ 	.short	0x0000
        /*0034*/ 	.byte	0x00, 0xf0, 0x11, 0x00


	//----- nvinfo : EIATTR_SPARSE_MMA_MASK
	.align		4
.L_5791:
        /*0038*/ 	.byte	0x03, 0x50
        /*003a*/ 	.short	0x0000


	//----- nvinfo : EIATTR_MAXREG_COUNT
	.align		4
        /*003c*/ 	.byte	0x03, 0x1b
        /*003e*/ 	.short	0x00ff


	//----- nvinfo : EIATTR_MERCURY_ISA_VERSION
	.align		4
        /*0040*/ 	.byte	0x03, 0x5f
        /*0042*/ 	.short	0x0101


	//----- nvinfo : EIATTR_EXIT_INSTR_OFFSETS
	.align		4
        /*0044*/ 	.byte	0x04, 0x1c
        /*0046*/ 	.short	(.L_5793 - .L_5792)


	//   ....[0]....
.L_5792:
        /*0048*/ 	.word	0x00000370


	//   ....[1]....
        /*004c*/ 	.word	0x00000d20


	//   ....[2]....
        /*0050*/ 	.word	0x00000d80


	//----- nvinfo : EIATTR_MAX_THREADS
	.align		4
.L_5793:
        /*0054*/ 	.byte	0x04, 0x05
        /*0056*/ 	.short	(.L_5795 - .L_5794)
.L_5794:
        /*0058*/ 	.word	0x00000080
        /*005c*/ 	.word	0x00000001
        /*0060*/ 	.word	0x00000001


	//----- nvinfo : EIATTR_CRS_STACK_SIZE
	.align		4
.L_5795:
        /*0064*/ 	.byte	0x04, 0x1e
        /*0066*/ 	.short	(.L_5797 - .L_5796)
.L_5796:
        /*0068*/ 	.word	0x00000000


	//----- nvinfo : EIATTR_CBANK_PARAM_SIZE
	.align		4
.L_5797:
        /*006c*/ 	.byte	0x03, 0x19
        /*006e*/ 	.short	0x0018


	//----- nvinfo : EIATTR_PARAM_CBANK
	.align		4
        /*0070*/ 	.byte	0x04, 0x0a
        /*0072*/ 	.short	(.L_5799 - .L_5798)
	.align		4
.L_5798:
        /*0074*/ 	.word	index@(.nv.constant0._ZN2at6native29vectorized_elementwise_kernelILi4EZZZNS0_15neg_kernel_cudaERNS_18TensorIteratorBaseEENKUlvE0_clEvENKUlvE_clEvEUlhE_St5arrayIPcLm2EEEEviT0_T1_)
        /*0078*/ 	.short	0x0210
        /*007a*/ 	.short	0x0018


	//----- nvinfo : EIATTR_SW_WAR
	.align		4
.L_5799:
        /*007c*/ 	.byte	0x04, 0x36
        /*007e*/ 	.short	(.L_5801 - .L_5800)
.L_5800:
        /*0080*/ 	.word	0x00000008
.L_5801:


//--------------------- .nv.info._ZN2at6native29vectorized_elementwise_kernelILi8EZZZNS0_15neg_kernel_cudaERNS_18TensorIteratorBaseEENKUlvE0_clEvENKUlvE_clEvEUlhE_St5arrayIPcLm2EEEEviT0_T1_ --------------------------
	.section	.nv.info._ZN2at6native29vectorized_elementwise_kernelILi8EZZZNS0_15neg_kernel_cudaERNS_18TensorIteratorBaseEENKUlvE0_clEvENKUlvE_clEvEUlhE_St5arrayIPcLm2EEEEviT0_T1_,"",@"SHT_CUDA_INFO"
	.sectionflags	@""
	.align	4


	//----- nvinfo : EIATTR_CUDA_API_VERSION
	.align		4
        /*0000*/ 	.byte	0x04, 0x37
        /*0002*/ 	.short	(.L_5803 - .L_5802)
.L_5802:
        /*0004*/ 	.word	0x00000082


	//----- nvinfo : EIATTR_KPARAM_INFO
	.align		4
.L_5803:
        /*0008*/ 	.byte	0x04, 0x17
        /*000a*/ 	.short	(.L_5805 - .L_5804)
.L_5804:
        /*000c*/ 	.word	0x00000000
        /*0010*/ 	.short	0x0002
        /*0012*/ 	.short	0x0008
        /*0014*/ 	.byte	0x00, 0xf0, 0x41, 0x00


	//----- nvinfo : EIATTR_KPARAM_INFO
	.align		4
.L_5805:
        /*0018*/ 	.byte	0x04, 0x17
        /*001a*/ 	.short	(.L_5807 - .L_5806)
.L_5806:
        /*001c*/ 	.word	0x00000000
        /*0020*/ 	.short	0x0001
        /*0022*/ 	.short	0x0004
        /*0024*/ 	.byte	0x00, 0xf0, 0x05, 0x00


	//----- nvinfo : EIATTR_KPARAM_INFO
	.align		4
.L_5807:
        /*0028*/ 	.byte	0x04, 0x17
        /*002a*/ 	.short	(.L_5809 - .L_5808)
.L_5808:
        /*002c*/ 	.word	0x00000000
        /*0030*/ 	.short	0x0000
        /*0032*/ 	.short	0x0000
        /*0034*/ 	.byte	0x00, 0xf0, 0x11, 0x00


	//----- nvinfo : EIATTR_SPARSE_MMA_MASK
	.align		4
.L_5809:
        /*0038*/ 	.byte	0x03, 0x50
        /*003a*/ 	.short	0x0000


	//----- nvinfo : EIATTR_MAXREG_COUNT
	.align		4
        /*003c*/ 	.byte	0x03, 0x1b
        /*003e*/ 	.short	0x00ff


	//----- nvinfo : EIATTR_MERCURY_ISA_VERSION
	.align		4
        /*0040*/ 	.byte	0x03, 0x5f
        /*0042*/ 	.short	0x0101


	//----- nvinfo : EIATTR_EXIT_INSTR_OFFSETS
	.align		4
        /*0044*/ 	.byte	0x04, 0x1c
        /*0046*/ 	.short	(.L_5811 - .L_5810)


	//   ....[0]....
.L_5810:
        /*0048*/ 	.word	0x000003f0


	//   ....[1]....
        /*004c*/ 	.word	0x00000da0


	//   ....[2]....
        /*0050*/ 	.word	0x00000e00


	//----- nvinfo : EIATTR_MAX_THREADS
	.align		4
.L_5811:
        /*0054*/ 	.byte	0x04, 0x05
        /*0056*/ 	.short	(.L_5813 - .L_5812)
.L_5812:
        /*0058*/ 	.word	0x00000080
        /*005c*/ 	.word	0x00000001
        /*0060*/ 	.word	0x00000001


	//----- nvinfo : EIATTR_CRS_STACK_SIZE
	.align		4
.L_5813:
        /*0064*/ 	.byte	0x04, 0x1e
        /*0066*/ 	.short	(.L_5815 - .L_5814)
.L_5814:
        /*0068*/ 	.word	0x00000000


	//----- nvinfo : EIATTR_CBANK_PARAM_SIZE
	.align		4
.L_5815:
        /*006c*/ 	.byte	0x03, 0x19
        /*006e*/ 	.short	0x0018


	//----- nvinfo : EIATTR_PARAM_CBANK
	.align		4
        /*0070*/ 	.byte	0x04, 0x0a
        /*0072*/ 	.short	(.L_5817 - .L_5816)
	.align		4
.L_5816:
        /*0074*/ 	.word	index@(.nv.constant0._ZN2at6native29vectorized_elementwise_kernelILi8EZZZNS0_15neg_kernel_cudaERNS_18TensorIteratorBaseEENKUlvE0_clEvENKUlvE_clEvEUlhE_St5arrayIPcLm2EEEEviT0_T1_)
        /*0078*/ 	.short	0x0210
        /*007a*/ 	.short	0x0018


	//----- nvinfo : EIATTR_SW_WAR
	.align		4
.L_5817:
        /*007c*/ 	.byte	0x04, 0x36
        /*007e*/ 	.short	(.L_5819 - .L_5818)
.L_5818:
        /*0080*/ 	.word	0x00000008
.L_5819:


//--------------------- .nv.info._ZN2at6native18elementwise_kernelILi128ELi4EZNS0_15gpu_kernel_implIZZZNS0_23logical_not_kernel_cudaERNS_18TensorIteratorBaseEENKUlvE0_clEvENKUlvE10_clEvEUlN3c108BFloat16EE_EEvS4_RKT_EUliE_EEviT1_ --------------------------
	.section	.nv.info._ZN2at6native18elementwise_kernelILi128ELi4EZNS0_15gpu_kernel_implIZZZNS0_23logical_not_kernel_cudaERNS_18TensorIteratorBaseEENKUlvE0_clEvENKUlvE10_clEvEUlN3c108BFloat16EE_EEvS4_RKT_EUliE_EEviT1_,"",@"SHT_CUDA_INFO"
	.sectionflags	@""
	.align	4


	//----- nvinfo : EIATTR_CUDA_API_VERSION
	.align		4
        /*0000*/ 	.byte	0x04, 0x37
        /*0002*/ 	.short	(.L_5821 - .L_5820)
.L_5820:
        /*0004*/ 	.word	0x00000082


	//----- nvinfo : EIATTR_KPARAM_INFO
	.align		4
.L_5821:
        /*0008*/ 	.byte	0x04, 0x17
        /*000a*/ 	.short	(.L_5823 - .L_5822)
.L_5822:
        /*000c*/ 	.word	0x00000000
        /*0010*/ 	.short	0x0001
        /*0012*/ 	.short	0x0008
        /*0014*/ 	.byte	0x00, 0xf0, 0x61, 0x08


	//----- nvinfo : EIATTR_KPARAM_INFO
	.align		4
.L_5823:
        /*0018*/ 	.byte	0x04, 0x17
        /*001a*/ 	.short	(.L_5825 - .L_5824)
.L_5824:
        /*001c*/ 	.word	0x00000000
        /*0020*/ 	.short	0x0000
        /*0022*/ 	.short	0x0000
        /*0024*/ 	.byte	0x00, 0xf0, 0x11, 0x00


	//----- nvinfo : EIATTR_SPARSE_MMA_MASK
	.align		4
.L_5825:
        /*0028*/ 	.byte	0x03, 0x50
        /*002a*/ 	.short	0x0000


	//----- nvinfo : EIATTR_MAXREG_COUNT
	.align		4
        /*002c*/ 	.byte	0x03, 0x1b
        /*002e*/ 	.short	0x0080


	//----- nvinfo : EIATTR_EXTERNS
	.align		4
        /*0030*/ 	.byte	0x04, 0x0f
        /*0032*/ 	.short	(.L_5827 - .L_5826)


	//   ....[0]....
	.align		4
.L_5826:
        /*0034*/ 	.word	index@(__assertfail)


	//----- nvinfo : EIATTR_MERCURY_ISA_VERSION
	.align		4
.L_5827:
        /*0038*/ 	.byte	0x03, 0x5f
        /*003a*/ 	.short	0x0101


	//----- nvinfo : EIATTR_SYSCALL_OFFSETS
	.align		4
        /*003c*/ 	.byte	0x04, 0x46
        /*003e*/ 	.short	(.L_5829 - .L_5828)


	//   ....[0]....
.L_5828:
        /*0040*/ 	.word	0x000022d0


	//   ....[1]....
        /*0044*/ 	.word	0x00003090


	//   ....[2]....
        /*0048*/ 	.word	0x000053a0


	//   ....[3]....
        /*004c*/ 	.word	0x00006150


	//   ....[4]....
        /*0050*/ 	.word	0x00008450


	//   ....[5]....
        /*0054*/ 	.word	0x00009200


	//   ....[6]....
        /*0058*/ 	.word	0x0000b4f0


	//   ....[7]....
        /*005c*/ 	.word	0x0000c2a0


	//----- nvinfo : EIATTR_EXIT_INSTR_OFFSETS
	.align		4
.L_5829:
        /*0060*/ 	.byte	0x04, 0x1c
        /*0062*/ 	.short	(.L_5831 - .L_5830)


	//   ....[0]....
.L_5830:
        /*0064*/ 	.word	0x000092b0


	//   ....[1]....
        /*0068*/ 	.word	0x0000b690


	//   ....[2]....
        /*006c*/ 	.word	0x0000b6b0


	//   ....[3]....
        /*0070*/ 	.word	0x0000b740


	//   ....[4]....
        /*0074*/ 	.word	0x0000b760


	//   ....[5]....
        /*0078*/ 	.word	0x0000b780


	//   ....[6]....
        /*007c*/ 	.word	0x0000b810


	//   ....[7]....
        /*0080*/ 	.word	0x0000b850


	//   ....[8]....
        /*0084*/ 	.word	0x0000b8f0


	//   ....[9]....
        /*0088*/ 	.word	0x0000b940


	//   ....[10]....
        /*008c*/ 	.word	0x0000b980


	//   ....[11]....
        /*0090*/ 	.word	0x0000ba20


	//   ....[12]....
        /*0094*/ 	.word	0x0000ba70


	//   ....[13]....
        /*0098*/ 	.word	0x0000bbc0


	//   ....[14]....
        /*009c*/ 	.word	0x0000bc60


	//   ....[15]....
        /*00a0*/ 	.word	0x0000bca0


	//   ....[16]....
        /*00a4*/ 	.word	0x0000bcf0


	//   ....[17]....
        /*00a8*/ 	.word	0x0000bd30


	//   ....[18]....
        /*00ac*/ 	.word	0x0000bdd0


	//   ....[19]....
        /*00b0*/ 	.word	0x0000bf10


	//   ....[20]....
        /*00b4*/ 	.word	0x0000c050


	//   ....[21]....
        /*00b8*/ 	.word	0x0000c1a0


	//   ....[22]....
        /*00bc*/ 	.word	0x0000c2b0


	//   ....[23]....
        /*00c0*/ 	.word	0x0000c2e0


	//   ....[24]....
        /*00c4*/ 	.word	0x0000c300


	//----- nvinfo : EIATTR_MAX_THREADS
	.align		4
.L_5831:
        /*00c8*/ 	.byte	0x04, 0x05
        /*00ca*/ 	.short	(.L_5833 - .L_5832)
.L_5832:
        /*00cc*/ 	.word	0x00000080
        /*00d0*/ 	.word	0x00000001
        /*00d4*/ 	.word	0x00000001


	//----- nvinfo : EIATTR_CRS_STACK_SIZE
	.align		4
.L_5833:
        /*00d8*/ 	.byte	0x04, 0x1e
        /*00da*/ 	.short	(.L_5835 - .L_5834)
.L_5834:
        /*00dc*/ 	.word	0x00000000


	//----- nvinfo : EIATTR_CBANK_PARAM_SIZE
	.align		4
.L_5835:
        /*00e0*/ 	.byte	0x03, 0x19
        /*00e2*/ 	.short	0x0220


	//----- nvinfo : EIATTR_PARAM_CBANK
	.align		4
        /*00e4*/ 	.byte	0x04, 0x0a
        /*00e6*/ 	.short	(.L_5837 - .L_5836)
	.align		4
.L_5836:
        /*00e8*/ 	.word	index@(.nv.constant0._ZN2at6native18elementwise_kernelILi128ELi4EZNS0_15gpu_kernel_implIZZZNS0_23logical_not_kernel_cudaERNS_18TensorIteratorBaseEENKUlvE0_clEvENKUlvE10_clEvEUlN3c108BFloat16EE_EEvS4_RKT_EUliE_EEviT1_)
        /*00ec*/ 	.short	0x0210
        /*00ee*/ 	.short	0x0220


	//----- nvinfo : EIATTR_SW_WAR
	.align		4
.L_5837:
        /*00f0*/ 	.byte	0x04, 0x36
        /*00f2*/ 	.short	(.L_5839 - .L_5838)
.L_5838:
        /*00f4*/ 	.word	0x00000008
.L_5839:


//--------------------- .nv.info._ZN2at6native27unrolled_elementwise_kernelIZZZNS0_23logical_not_kernel_cudaERNS_18TensorIteratorBaseEENKUlvE0_clEvENKUlvE10_clEvEUlN3c108BFloat16EE_St5arrayIPcLm2EELi4E23TrivialOffsetCalculatorILi1EjESD_NS0_6memory12LoadWithCastILi1EEENSE_13StoreWithCastILi1EEEEEviT_T0_T2_T3_T4_T5_ --------------------------
	.section	.nv.info._ZN2at6native27unrolled_elementwise_kernelIZZZNS0_23logical_not_kernel_cudaERNS_18TensorIteratorBaseEENKUlvE0_clEvENKUlvE10_clEvEUlN3c108BFloat16EE_St5arrayIPcLm2EELi4E23TrivialOffsetCalculatorILi1EjESD_NS0_6memory12LoadWithCastILi1EEENSE_13StoreWithCastILi1EEEEEviT_T0_T2_T3_T4_T5_,"",@"SHT_CUDA_INFO"
	.sectionflags	@""
	.align	4


	//----- nvinfo : EIATTR_CUDA_API_VERSION
	.align		4
        /*0000*/ 	.byte	0x04, 0x37
        /*0002*/ 	.short	(.L_5841 - .L_5840)
.L_5840:
        /*0004*/ 	.word	0x00000082


	//----- nvinfo : EIATTR_KPARAM_INFO
	.align		4
.L_5841:
        /*0008*/ 	.byte	0x04, 0x17
        /*000a*/ 	.short	(.L_5843 - .L_5842)
.L_5842:
        /*000c*/ 	.word	0x00000000
        /*0010*/ 	.short	0x0006
        /*0012*/ 	.short	0x0024
        /*0014*/ 	.byte	0x00, 0xf0, 0x21, 0x00


	//----- nvinfo : EIATTR_KPARAM_INFO
	.align		4
.L_5843:
        /*0018*/ 	.byte	0x04, 0x17
        /*001a*/ 	.short	(.L_5845 - .L_5844)
.L_5844:
        /*001c*/ 	.word	0x00000000
        /*0020*/ 	.short	0x0005
        /*0022*/ 	.short	0x001c
        /*0024*/ 	.byte	0x00, 0xf0, 0x21, 0x00


	//----- nvinfo : EIATTR_KPARAM_INFO
	.align		4
.L_5845:
        /*0028*/ 	.byte	0x04, 0x17
        /*002a*/ 	.short	(.L_5847 - .L_5846)
.L_5846:
        /*002c*/ 	.word	0x00000000
        /*0030*/ 	.short	0x0004
        /*0032*/ 	.short	0x0019
        /*0034*/ 	.byte	0x00, 0xf0, 0x05, 0x00


	//----- nvinfo : EIATTR_KPARAM_INFO
	.align		4
.L_5847:
        /*0038*/ 	.byte	0x04, 0x17
        /*003a*/ 	.short	(.L_5849 - .L_5848)
.L_5848:
        /*003c*/ 	.word	0x00000000
        /*0040*/ 	.short	0x0003
        /*0042*/ 	.short	0x0018
        /*0044*/ 	.byte	0x00, 0xf0, 0x05, 0x00


	//----- nvinfo : EIATTR_KPARAM_INFO
	.align		4
.L_5849:
        /*0048*/ 	.byte	0x04, 0x17
        /*004a*/ 	.short	(.L_5851 - .L_5850)
.L_5850:
        /*004c*/ 	.word	0x00000000
        /*0050*/ 	.short	0x0002
        /*0052*/ 	.short	0x0008
        /*0054*/ 	.byte	0x00, 0xf0, 0x41, 0x00


	//----- nvinfo : EIATTR_KPARAM_INFO
	.align		4
.L_5851:
        /*0058*/ 	.byte	0x04, 0x17
        /*005a*/ 	.short	(.L_5853 - .L_5852)
.L_5852:
        /*005c*/ 	.word	0x00000000
        /*0060*/ 	.short	0x0001
        /*0062*/ 	.short	0x0004
        /*0064*/ 	.byte	0x00, 0xf0, 0x05, 0x00


	//----- nvinfo : EIATTR_KPARAM_INFO
	.align		4
.L_5853:
        /*0068*/ 	.byte	0x04, 0x17
        /*006a*/ 	.short	(.L_5855 - .L_5854)
.L_5854:
        /*006c*/ 	.word	0x00000000
        /*0070*/ 	.short	0x0000
        /*0072*/ 	.short	0x0000
        /*0074*/ 	.byte	0x00, 0xf0, 0x11, 0x00


	//----- nvinfo : EIATTR_SPARSE_MMA_MASK
	.align		4
.L_5855:
        /*0078*/ 	.byte	0x03, 0x50
        /*007a*/ 	.short	0x0000


	//----- nvinfo : EIATTR_MAXREG_COUNT
	.align		4
        /*007c*/ 	.byte	0x03, 0x1b
        /*007e*/ 	.short	0x00ff


	//----- nvinfo : EIATTR_EXTERNS
	.align		4
        /*0080*/ 	.byte	0x04, 0x0f
        /*0082*/ 	.short	(.L_5857 - .L_5856)


	//   ....[0]....
	.align		4
.L_5856:
        /*0084*/ 	.word	index@(__assertfail)


	//----- nvinfo : EIATTR_MERCURY_ISA_VERSION
	.align		4
.L_5857:
        /*0088*/ 	.byte	0x03, 0x5f
        /*008a*/ 	.short	0x0101


	//----- nvinfo : EIATTR_SYSCALL_OFFSETS
	.align		4
        /*008c*/ 	.byte	0x04, 0x46
        /*008e*/ 	.short	(.L_5859 - .L_5858)


	//   ....[0]....
.L_5858:
        /*0090*/ 	.word	0x000010e0


	//   ....[1]....
        /*0094*/ 	.word	0x00002220


	//   ....[2]....
        /*0098*/ 	.word	0x00003370


	//   ....[3]....
        /*009c*/ 	.word	0x00004490


	//   ....[4]....
        /*00a0*/ 	.word	0x000056a0


	//   ....[5]....
        /*00a4*/ 	.word	0x000065c0


	//   ....[6]....
        /*00a8*/ 	.word	0x000074a0


	//   ....[7]....
        /*00ac*/ 	.word	0x00008380


	//----- nvinfo : EIATTR_EXIT_INSTR_OFFSETS
	.align		4
.L_5859:
        /*00b0*/ 	.byte	0x04, 0x1c
        /*00b2*/ 	.short	(.L_5861 - .L_5860)


	//   ....[0]....
.L_5860:
        /*00b4*/ 	.word	0x00007540


	//   ....[1]....
        /*00b8*/ 	.word	0x00007670


	//   ....[2]....
        /*00bc*/ 	.word	0x00007690


	//   ....[3]....
        /*00c0*/ 	.word	0x00007720


	//   ....[4]....
        /*00c4*/ 	.word	0x00007740


	//   ....[5]....
        /*00c8*/ 	.word	0x00007760


	//   ....[6]....
        /*00cc*/ 	.word	0x000077f0


	//   ....[7]....
        /*00d0*/ 	.word	0x00007830


	//   ....[8]....
        /*00d4*/ 	.word	0x000078d0


	//   ....[9]....
        /*00d8*/ 	.word	0x00007920


	//   ....[10]....
        /*00dc*/ 	.word	0x00007950


	//   ....[11]....
        /*00e0*/ 	.word	0x00007a10


	//   ....[12]....
        /*00e4*/ 	.word	0x00007a50


	//   ....[13]....
        /*00e8*/ 	.word	0x00007be0


	//   ....[14]....
        /*00ec*/ 	.word	0x00007d40


	//   ....[15]....
        /*00f0*/ 	.word	0x00007d80


	//   ....[16]....
        /*00f4*/ 	.word	0x00007e20


	//   ....[17]....
        /*00f8*/ 	.word	0x00007fa0


	//   ....[18]....
        /*00fc*/ 	.word	0x00008120


	//   ....[19]....
        /*0100*/ 	.word	0x00008280


	//   ....[20]....
        /*0104*/ 	.word	0x00008390


	//   ....[21]....
        /*0108*/ 	.word	0x000083c0


	//   ....[22]....
        /*010c*/ 	.word	0x000083e0


	//----- nvinfo : EIATTR_MAX_THREADS
	.align		4
.L_5861:
        /*0110*/ 	.byte	0x04, 0x05
        /*0112*/ 	.short	(.L_5863 - .L_5862)
.L_5862:
        /*0114*/ 	.word	0x00000080
        /*0118*/ 	.word	0x00000001
        /*011c*/ 	.word	0x00000001


	//----- nvinfo : EIATTR_CRS_STACK_SIZE
	.align		4
.L_5863:
        /*0120*/ 	.byte	0x04, 0x1e
        /*0122*/ 	.short	(.L_5865 - .L_5864)
.L_5864:
        /*0124*/ 	.word	0x00000000


	//----- nvinfo : EIATTR_CBANK_PARAM_SIZE
	.align		4
.L_5865:
        /*0128*/ 	.byte	0x03, 0x19
        /*012a*/ 	.short	0x002c


	//----- nvinfo : EIATTR_PARAM_CBANK
	.align		4
        /*012c*/ 	.byte	0x04, 0x0a
        /*012e*/ 	.short	(.L_5867 - .L_5866)
	.align		4
.L_5866:
        /*0130*/ 	.word	index@(.nv.constant0._ZN2at6native27unrolled_elementwise_kernelIZZZNS0_23logical_not_kernel_cudaERNS_18TensorIteratorBaseEENKUlvE0_clEvENKUlvE10_clEvEUlN3c108BFloat16EE_St5arrayIPcLm2EELi4E23TrivialOffsetCalculatorILi1EjESD_NS0_6memory12LoadWithCastILi1EEENSE_13StoreWithCastILi1EEEEEviT_T0_T2_T3_T4_T5_)
        /*0134*/ 	.short	0x0210
        /*0136*/ 	.short	0x002c


	//----- nvinfo : EIATTR_SW_WAR
	.align		4
.L_5867:
        /*0138*/ 	.byte	0x04, 0x36
        /*013a*/ 	.short	(.L_5869 - .L_5868)
.L_5868:
        /*013c*/ 	.word	0x00000008
.L_5869:


//--------------------- .nv.info._ZN2at6native18elementwise_kernelILi128ELi4EZNS0_22gpu_kernel_impl_nocastIZZZNS0_23logical_not_kernel_cudaERNS_18TensorIteratorBaseEENKUlvE0_clEvENKUlvE10_clEvEUlN3c108BFloat16EE_EEvS4_RKT_EUliE_EEviT1_ --------------------------
	.section	.nv.info._ZN2at6native18elementwise_kernelILi128ELi4EZNS0_22gpu_kernel_impl_nocastIZZZNS0_23logical_not_kernel_cudaERNS_18TensorIteratorBaseEENKUlvE0_clEvENKUlvE10_clEvEUlN3c108BFloat16EE_EEvS4_RKT_EUliE_EEviT1_,"",@"SHT_CUDA_INFO"
	.sectionflags	@""
	.align	4


	//----- nvinfo : EIATTR_CUDA_API_VERSION
	.align		4
        /*0000*/ 	.byte	0x04, 0x37
        /*0002*/ 	.short	(.L_5871 - .L_5870)
.L_5870:
        /*0004*/ 	.word	0x00000082


	//----- nvinfo : EIATTR_KPARAM_INFO
	.align		4
.L_5871:
        /*0008*/ 	.byte	0x04, 0x17
        /*000a*/ 	.short	(.L_5873 - .L_5872)
.L_5872:
        /*000c*/ 	.word	0x00000000
        /*0010*/ 	.short	0x0001
        /*0012*/ 	.short	0x0008
        /*0014*/ 	.byte	0x00, 0xf0, 0x61, 0x08


	//----- nvinfo : EIATTR_KPARAM_INFO
	.align		4
.L_5873:
        /*0018*/ 	.byte	0x04, 0x17
        /*001a*/ 	.short	(.L_5875 - .L_5874)
.L_5874:
        /*001c*/ 	.word	0x00000000
        /*0020*/ 	.short	0x0000
        /*0022*/ 	.short	0x0000
        /*0024*/ 	.byte	0x00, 0xf0, 0x11, 0x00


	//----- nvinfo : EIATTR_SPARSE_MMA_MASK
	.align		4
.L_5875:
        /*0028*/ 	.byte	0x03, 0x50
        /*002a*/ 	.short	0x0000


	//----- nvinfo : EIATTR_MAXREG_COUNT
	.align		4
        /*002c*/ 	.byte	0x03, 0x1b
        /*002e*/ 	.short	0x0080


	//----- nvinfo : EIATTR_MERCURY_ISA_VERSION
	.align		4
        /*0030*/ 	.byte	0x03, 0x5f
        /*0032*/ 	.short	0x0101


	//----- nvinfo : EIATTR_EXIT_INSTR_OFFSETS
	.align		4
        /*0034*/ 	.byte	0x04, 0x1c
        /*0036*/ 	.short	(.L_5877 - .L_5876)


	//   ....[0]....
.L_5876:
        /*0038*/ 	.word	0x00003bf0


	//   ....[1]....
        /*003c*/ 	.word	0x00004f90


	//----- nvinfo : EIATTR_MAX_THREADS
	.align		4
.L_5877:
        /*0040*/ 	.byte	0x04, 0x05
        /*0042*/ 	.short	(.L_5879 - .L_5878)
.L_5878:
        /*0044*/ 	.word	0x00000080
        /*0048*/ 	.word	0x00000001
        /*004c*/ 	.word	0x00000001


	//----- nvinfo : EIATTR_CRS_STACK_SIZE
	.align		4
.L_5879:
        /*0050*/ 	.byte	0x04, 0x1e
        /*0052*/ 	.short	(.L_5881 - .L_5880)
.L_5880:
        /*0054*/ 	.word	0x00000000


	//----- nvinfo : EIATTR_CBANK_PARAM_SIZE
	.align		4
.L_5881:
        /*0058*/ 	.byte	0x03, 0x19
        /*005a*/ 	.short	0x0220


	//----- nvinfo : EIATTR_PARAM_CBANK
	.align		4
        /*005c*/ 	.byte	0x04, 0x0a
        /*005e*/ 	.short	(.L_5883 - .L_5882)
	.align		4
.L_5882:
        /*0060*/ 	.word	index@(.nv.constant0._ZN2at6native18elementwise_kernelILi128ELi4EZNS0_22gpu_kernel_impl_nocastIZZZNS0_23logical_not_kernel_cudaERNS_18TensorIteratorBaseEENKUlvE0_clEvENKUlvE10_clEvEUlN3c108BFloat16EE_EEvS4_RKT_EUliE_EEviT1_)
        /*0064*/ 	.short	0x0210
        /*0066*/ 	.short	0x0220


	//----- nvinfo : EIATTR_SW_WAR
	.align		4
.L_5883:
        /*0068*/ 	.byte	0x04, 0x36
        /*006a*/ 	.short	(.L_5885 - .L_5884)
.L_5884:
        /*006c*/ 	.word	0x00000008
.L_5885:


//--------------------- .nv.info._ZN2at6native27unrolled_elementwise_kernelIZZZNS0_23logical_not_kernel_cudaERNS_18TensorIteratorBaseEENKUlvE0_clEvENKUlvE10_clEvEUlN3c108BFloat16EE_St5arrayIPcLm2EELi4E23TrivialOffsetCalculatorILi1EjESD_NS0_6memory15LoadWithoutCastENSE_16StoreWithoutCastEEEviT_T0_T2_T3_T4_T5_ --------------------------
	.section	.nv.info._ZN2at6native27unrolled_elementwise_kernelIZZZNS0_23logical_not_kernel_cudaERNS_18TensorIteratorBaseEENKUlvE0_clEvENKUlvE10_clEvEUlN3c108BFloat16EE_St5arrayIPcLm2EELi4E23TrivialOffsetCalculatorILi1EjESD_NS0_6memory15LoadWithoutCastENSE_16StoreWithoutCastEEEviT_T0_T2_T3_T4_T5_,"",@"SHT_CUDA_INFO"
	.sectionflags	@""
	.align	4


	//----- nvinfo : EIATTR_CUDA_API_VERSION
	.align		4
        /*0000*/ 	.byte	0x04, 0x37
        /*0002*/ 	.short	(.L_5887 - .L_5886)
.L_5886:
        /*0004*/ 	.word	0x00000082


	//----- nvinfo : EIATTR_KPARAM_INFO
	.align		4
.L_5887:
        /*0008*/ 	.byte	0x04, 0x17
        /*000a*/ 	.short	(.L_5889 - .L_5888)
.L_5888:
        /*000c*/ 	.word	0x00000000
        /*0010*/ 	.short	0x0006
        /*0012*/ 	.short	0x001b
        /*0014*/ 	.byte	0x00, 0xf0, 0x05, 0x00


	//----- nvinfo : EIATTR_KPARAM_INFO
	.align		4
.L_5889:
        /*0018*/ 	.byte	0x04, 0x17
        /*001a*/ 	.short	(.L_5891 - .L_5890)
.L_5890:
        /*001c*/ 	.word	0x00000000
        /*0020*/ 	.short	0x0005
        /*0022*/ 	.short	0x001a
        /*0024*/ 	.byte	0x00, 0xf0, 0x05, 0x00


	//----- nvinfo : EIATTR_KPARAM_INFO
	.align		4
.L_5891:
        /*0028*/ 	.byte	0x04, 0x17
        /*002a*/ 	.short	(.L_5893 - .L_5892)
.L_5892:
        /*002c*/ 	.word	0x00000000
        /*0030*/ 	.short	0x0004
        /*0032*/ 	.short	0x0019
        /*0034*/ 	.byte	0x00, 0xf0, 0x05, 0x00


	//----- nvinfo : EIATTR_KPARAM_INFO
	.align		4
.L_5893:
        /*0038*/ 	.byte	0x04, 0x17
        /*003a*/ 	.short	(.L_5895 - .L_5894)
.L_5894:
        /*003c*/ 	.word	0x00000000
        /*0040*/ 	.short	0x0003
        /*0042*/ 	.short	0x0018
        /*0044*/ 	.byte	0x00, 0xf0, 0x05, 0x00


	//----- nvinfo : EIATTR_KPARAM_INFO
	.align		4
.L_5895:
        /*0048*/ 	.byte	0x04, 0x17
        /*004a*/ 	.short	(.L_5897 - .L_5896)
.L_5896:
        /*004c*/ 	.word	0x00000000
        /*0050*/ 	.short	0x0002
        /*0052*/ 	.short	0x0008
        /*0054*/ 	.byte	0x00, 0xf0, 0x41, 0x00


	//----- nvinfo : EIATTR_KPARAM_INFO
	.align		4
.L_5897:
        /*0058*/ 	.byte	0x04, 0x17
        /*005a*/ 	.short	(.L_5899 - .L_5898)
.L_5898:
        /*005c*/ 	.word	0x00000000
        /*0060*/ 	.short	0x0001
        /*0062*/ 	.short	0x0004
        /*0064*/ 	.byte	0x00, 0xf0, 0x05, 0x00


	//----- nvinfo : EIATTR_KPARAM_INFO
	.align		4
.L_5899:
        /*0068*/ 	.byte	0x04, 0x17
        /*006a*/ 	.short	(.L_5901 - .L_5900)
.L_5900:
        /*006c*/ 	.word	0x00000000
        /*0070*/ 	.short	0x0000
        /*0072*/ 	.short	0x0000
        /*0074*/ 	.byte	0x00, 0xf0, 0x11, 0x00


	//----- nvinfo : EIATTR_SPARSE_MMA_MASK
	.align		4
.L_5901:
        /*0078*/ 	.byte	0x03, 0x50
        /*007a*/ 	.short	0x0000


	//----- nvinfo : EIATTR_MAXREG_COUNT
	.align		4
        /*007c*/ 	.byte	0x03, 0x1b
        /*007e*/ 	.short	0x00ff


	//----- nvinfo : EIATTR_MERCURY_ISA_VERSION
	.align		4
        /*0080*/ 	.byte	0x03, 0x5f
        /*0082*/ 	.short	0x0101


	//----- nvinfo : EIATTR_EXIT_INSTR_OFFSETS
	.align		4
        /*0084*/ 	.byte	0x04, 0x1c
        /*0086*/ 	.short	(.L_5903 - .L_5902)


	//   ....[0]....
.L_5902:
        /*0088*/ 	.word	0x00000490


	//   ....[1]....
        /*008c*/ 	.word	0x00000520


	//----- nvinfo : EIATTR_MAX_THREADS
	.align		4
.L_5903:
        /*0090*/ 	.byte	0x04, 0x05
        /*0092*/ 	.short	(.L_5905 - .L_5904)
.L_5904:
        /*0094*/ 	.word	0x00000080
        /*0098*/ 	.word	0x00000001
        /*009c*/ 	.word	0x00000001


	//----- nvinfo : EIATTR_CRS_STACK_SIZE
	.align		4
.L_5905:
        /*00a0*/ 	.byte	0x04, 0x1e
        /*00a2*/ 	.short	(.L_5907 - .L_5906)
.L_5906:
        /*00a4*/ 	.word	0x00000000


	//----- nvinfo : EIATTR_CBANK_PARAM_SIZE
	.align		4
.L_5907:
        /*00a8*/ 	.byte	0x03, 0x19
        /*00aa*/ 	.short	0x001c


	//----- nvinfo : EIATTR_PARAM_CBANK
	.align		4
        /*00ac*/ 	.byte	0x04, 0x0a
        /*00ae*/ 	.short	(.L_5909 - .L_5908)
	.align		4
.L_5908:
        /*00b0*/ 	.word	index@(.nv.constant0._ZN2at6native27unrolled_elementwise_kernelIZZZNS0_23logical_not_kernel_cudaERNS_18TensorIteratorBaseEENKUlvE0_clEvENKUlvE10_clEvEUlN3c108BFloat16EE_St5arrayIPcLm2EELi4E23TrivialOffsetCalculatorILi1EjESD_NS0_6memory15LoadWithoutCastENSE_16StoreWithoutCastEEEviT_T0_T2_T3_T4_T5_)
        /*00b4*/ 	.short	0x0210
        /*00b6*/ 	.short	0x001c


	//----- nvinfo : EIATTR_SW_WAR
	.align		4
.L_5909:
        /*00b8*/ 	.byte	0x04, 0x36
        /*00ba*/ 	.short	(.L_5911 - .L_5910)
.L_5910:
        /*00bc*/ 	.word	0x00000008
.L_5911:


//--------------------- .nv.info._ZN2at6native29vectorized_elementwise_kernelILi2EZZZNS0_23logical_not_kernel_cudaERNS_18TensorIteratorBaseEENKUlvE0_clEvENKUlvE10_clEvEUlN3c108BFloat16EE_St5arrayIPcLm2EEEEviT0_T1_ --------------------------
	.section	.nv.info._ZN2at6native29vectorized_elementwise_kernelILi2EZZZNS0_23logical_not_kernel_cudaERNS_18TensorIteratorBaseEENKUlvE0_clEvENKUlvE10_clEvEUlN3c108BFloat16EE_St5arrayIPcLm2EEEEviT0_T1_,"",@"SHT_CUDA_INFO"
	.sectionflags	@""
	.align	4


	//----- nvinfo : EIATTR_CUDA_API_VERSION
	.align		4
        /*0000*/ 	.byte	0x04, 0x37
        /*0002*/ 	.short	(.L_5913 - .L_5912)
.L_5912:
        /*0004*/ 	.word	0x00000082


	//----- nvinfo : EIATTR_KPARAM_INFO
	.align		4
.L_5913:
        /*0008*/ 	.byte	0x04, 0x17
        /*000a*/ 	.short	(.L_5915 - .L_5914)
.L_5914:
        /*000c*/ 	.word	0x00000000
        /*0010*/ 	.short	0x0002
        /*0012*/ 	.short	0x0008
        /*0014*/ 	.byte	0x00, 0xf0, 0x41, 0x00


	//----- nvinfo : EIATTR_KPARAM_INFO
	.align		4
.L_5915:
        /*0018*/ 	.byte	0x04, 0x17
        /*001a*/ 	.short	(.L_5917 - .L_5916)
.L_5916:
        /*001c*/ 	.word	0x00000000
        /*0020*/ 	.short	0x0001
        /*0022*/ 	.short	0x0004
        /*0024*/ 	.byte	0x00, 0xf0, 0x05, 0x00


	//----- nvinfo : EIATTR_KPARAM_INFO
	.align		4
.L_5917:
        /*0028*/ 	.byte	0x04, 0x17
        /*002a*/ 	.short	(.L_5919 - .L_5918)
.L_5918:
        /*002c*/ 	.word	0x00000000
        /*0030*/ 	.short	0x0000
        /*0032*/ 	.short	0x0000
        /*0034*/ 	.byte	0x00, 0xf0, 0x11, 0x00


	//----- nvinfo : EIATTR_SPARSE_MMA_MASK
	.align		4
.L_5919:
        /*0038*/ 	.byte	0x03, 0x50
        /*003a*/ 	.short	0x0000


	//----- nvinfo : EIATTR_MAXREG_COUNT
	.align		4
        /*003c*/ 	.byte	0x03, 0x1b
        /*003e*/ 	.short	0x00ff


	//----- nvinfo : EIATTR_MERCURY_ISA_VERSION
	.align		4
        /*0040*/ 	.byte	0x03, 0x5f
        /*0042*/ 	.short	0x0101


	//----- nvinfo : EIATTR_EXIT_INSTR_OFFSETS
	.align		4
        /*0044*/ 	.byte	0x04, 0x1c
        /*0046*/ 	.short	(.L_5921 - .L_5920)


	//   ....[0]....
.L_5920:
        /*0048*/ 	.word	0x00000380


	//   ....[1]....
        /*004c*/ 	.word	0x00000d40


	//   ....[2]....
        /*0050*/ 	.word	0x00000da0


	//----- nvinfo : EIATTR_MAX_THREADS
	.align		4
.L_5921:
        /*0054*/ 	.byte	0x04, 0x05
        /*0056*/ 	.short	(.L_5923 - .L_5922)
.L_5922:
        /*0058*/ 	.word	0x00000080
        /*005c*/ 	.word	0x00000001
        /*0060*/ 	.word	0x00000001


	//----- nvinfo : EIATTR_CRS_STACK_SIZE
	.align		4
.L_5923:
        /*0064*/ 	.byte	0x04, 0x1e
        /*0066*/ 	.short	(.L_5925 - .L_5924)
.L_5924:
        /*0068*/ 	.word	0x00000000


	//----- nvinfo : EIATTR_CBANK_PARAM_SIZE
	.align		4
.L_5925:
        /*006c*/ 	.byte	0x03, 0x19
        /*006e*/ 	.short	0x0018


	//----- nvinfo : EIATTR_PARAM_CBANK
	.align		4
        /*0070*/ 	.byte	0x04, 0x0a
        /*0072*/ 	.short	(.L_5927 - .L_5926)
	.align		4
.L_5926:
        /*0074*/ 	.word	index@(.nv.constant0._ZN2at6native29vectorized_elementwise_kernelILi2EZZZNS0_23logical_not_kernel_cudaERNS_18TensorIteratorBaseEENKUlvE0_clEvENKUlvE10_clEvEUlN3c108BFloat16EE_St5arrayIPcLm2EEEEviT0_T1_)
        /*0078*/ 	.short	0x0210
        /*007a*/ 	.short	0x0018


	//----- nvinfo : EIATTR_SW_WAR
	.align		4
.L_5927:
        /*007c*/ 	.byte	0x04, 0x36
        /*007e*/ 	.short	(.L_5929 - .L_5928)
.L_5928:
        /*0080*/ 	.word	0x00000008
.L_5929:


//--------------------- .nv.info._ZN2at6native29vectorized_elementwise_kernelILi4EZZZNS0_23logical_not_kernel_cudaERNS_18TensorIteratorBaseEENKUlvE0_clEvENKUlvE10_clEvEUlN3c108BFloat16EE_St5arrayIPcLm2EEEEviT0_T1_ --------------------------
	.section	.nv.info._ZN2at6native29vectorized_elementwise_kernelILi4EZZZNS0_23logical_not_kernel_cudaERNS_18TensorIteratorBaseEENKUlvE0_clEvENKUlvE10_clEvEUlN3c108BFloat16EE_St5arrayIPcLm2EEEEviT0_T1_,"",@"SHT_CUDA_INFO"
	.sectionflags	@""
	.align	4


	//----- nvinfo : EIATTR_CUDA_API_VERSION
	.align		4
        /*0000*/ 	.byte	0x04, 0x37
        /*0002*/ 	.short	(.L_5931 - .L_5930)
.L_5930:
        /*0004*/ 	.word	0x00000082


	//----- nvinfo : EIATTR_KPARAM_INFO
	.align		4
.L_5931:
        /*0008*/ 	.byte	0x04, 0x17
        /*000a*/ 	.short	(.L_5933 - .L_5932)
.L_5932:
        /*000c*/ 	.word	0x00000000
        /*0010*/ 	.short	0x0002
        /*0012*/ 	.short	0x0008
        /*0014*/ 	.byte	0x00, 0xf0, 0x41, 0x00


	//----- nvinfo : EIATTR_KPARAM_INFO
	.align		4
.L_5933:
        /*0018*/ 	.byte	0x04, 0x17
        /*001a*/ 	.short	(.L_5935 - .L_5934)
.L_5934:
        /*001c*/ 	.word	0x00000000
        /*0020*/ 	.short	0x0001
        /*0022*/ 	.short	0x0004
        /*0024*/ 	.byte	0x00, 0xf0, 0x05, 0x00


	//----- nvinfo : EIATTR_KPARAM_INFO
	.align		4
.L_5935:
        /*0028*/ 	.byte	0x04, 0x17
        /*002a*/ 	.short	(.L_5937 - .L_5936)
.L_5936:
        /*002c*/ 	.word	0x00000000
        /*0030*/ 	.short	0x0000
        /*0032*/ 	.short	0x0000
        /*0034*/ 	.byte	0x00, 0xf0, 0x11, 0x00


	//----- nvinfo : EIATTR_SPARSE_MMA_MASK
	.align		4
.L_5937:
        /*0038*/ 	.byte	0x03, 0x50
        /*003a*/ 	.short	0x0000


	//----- nvinfo : EIATTR_MAXREG_COUNT
	.align		4
        /*003c*/ 	.byte	0x03, 0x1b
        /*003e*/ 	.short	0x00ff


	//----- nvinfo : EIATTR_MERCURY_ISA_VERSION
	.align		4
        /*0040*/ 	.byte	0x03, 0x5f
        /*0042*/ 	.short	0x0101


	//----- nvinfo : EIATTR_EXIT_INSTR_OFFSETS
	.align		4
        /*0044*/ 	.byte	0x04, 0x1c
        /*0046*/ 	.short	(.L_5939 - .L_5938)


	//   ....[0]....
.L_5938:
        /*0048*/ 	.word	0x00000360


	//   ....[1]....
        /*004c*/ 	.word	0x00000d20


	//   ....[2]....
        /*0050*/ 	.word	0x00000d80


	//----- nvinfo : EIATTR_MAX_THREADS
	.align		4
.L_5939:
        /*0054*/ 	.byte	0x04, 0x05
        /*0056*/ 	.short	(.L_5941 - .L_5940)
.L_5940:
        /*0058*/ 	.word	0x00000080
        /*005c*/ 	.word	0x00000001
        /*0060*/ 	.word	0x00000001


	//----- nvinfo : EIATTR_CRS_STACK_SIZE
	.align		4
.L_5941:
        /*0064*/ 	.byte	0x04, 0x1e
        /*0066*/ 	.short	(.L_5943 - .L_5942)
.L_5942:
        /*0068*/ 	.word	0x00000000


	//----- nvinfo : EIATTR_CBANK_PARAM_SIZE
	.align		4
.L_5943:
        /*006c*/ 	.byte	0x03, 0x19
        /*006e*/ 	.short	0x0018


	//----- nvinfo : EIATTR_PARAM_CBANK
	.align		4
        /*0070*/ 	.byte	0x04, 0x0a
        /*0072*/ 	.short	(.L_5945 - .L_5944)
	.align		4
.L_5944:
        /*0074*/ 	.word	index@(.nv.constant0._ZN2at6native29vectorized_elementwise_kernelILi4EZZZNS0_23logical_not_kernel_cudaERNS_18TensorIteratorBaseEENKUlvE0_clEvENKUlvE10_clEvEUlN3c108BFloat16EE_St5arrayIPcLm2EEEEviT0_T1_)
        /*0078*/ 	.short	0x0210
        /*007a*/ 	.short	0x0018


	//----- nvinfo : EIATTR_SW_WAR
	.align		4
.L_5945:
        /*007c*/ 	.byte	0x04, 0x36
        /*007e*/ 	.short	(.L_5947 - .L_5946)
.L_5946:
        /*0080*/ 	.word	0x00000008
.L_5947:


//--------------------- .nv.info._ZN2at6native29vectorized_elementwise_kernelILi8EZZZNS0_23logical_not_kernel_cudaERNS_18TensorIteratorBaseEENKUlvE0_clEvENKUlvE10_clEvEUlN3c108BFloat16EE_St5arrayIPcLm2EEEEviT0_T1_ --------------------------
	.section	.nv.info._ZN2at6native29vectorized_elementwise_kernelILi8EZZZNS0_23logical_not_kernel_cudaERNS_18TensorIteratorBaseEENKUlvE0_clEvENKUlvE10_clEvEUlN3c108BFloat16EE_St5arrayIPcLm2EEEEviT0_T1_,"",@"SHT_CUDA_INFO"
	.sectionflags	@""
	.align	4


	//----- nvinfo : EIATTR_CUDA_API_VERSION
	.align		4
        /*0000*/ 	.byte	0x04, 0x37
        /*0002*/ 	.short	(.L_5949 - .L_5948)
.L_5948:
        /*0004*/ 	.word	0x00000082


	//----- nvinfo : EIATTR_KPARAM_INFO
	.align		4
.L_5949:
        /*0008*/ 	.byte	0x04, 0x17
        /*000a*/ 	.short	(.L_5951 - .L_5950)
.L_5950:
        /*000c*/ 	.word	0x00000000
        /*0010*/ 	.short	0x0002
        /*0012*/ 	.short	0x0008
        /*0014*/ 	.byte	0x00, 0xf0, 0x41, 0x00


	//----- nvinfo : EIATTR_KPARAM_INFO
	.align		4
.L_5951:
        /*0018*/ 	.byte	0x04, 0x17
        /*001a*/ 	.short	(.L_5953 - .L_5952)
.L_5952:
        /*001c*/ 	.word	0x00000000
        /*0020*/ 	.short	0x0001
        /*0022*/ 	.short	0x0004
        /*0024*/ 	.byte	0x00, 0xf0, 0x05, 0x00


	//----- nvinfo : EIATTR_KPARAM_INFO
	.align		4
.L_5953:
        /*0028*/ 	.byte	0x04, 0x17
        /*002a*/ 	.short	(.L_5955 - .L_5954)
.L_5954:
        /*002c*/ 	.word	0x00000000
        /*0030*/ 	.short	0x0000
        /*0032*/ 	.short	0x0000
        /*0034*/ 	.byte	0x00, 0xf0, 0x11, 0x00


	//----- nvinfo : EIATTR_SPARSE_MMA_MASK
	.align		4
.L_5955:
        /*0038*/ 	.byte	0x03, 0x50
        /*003a*/ 	.short	0x0000


	//----- nvinfo : EIATTR_MAXREG_COUNT
	.align		4
        /*003c*/ 	.byte	0x03, 0x1b
        /*003e*/ 	.short	0x00ff


	//----- nvinfo : EIATTR_MERCURY_ISA_VERSION
	.align		4
        /*0040*/ 	.byte	0x03, 0x5f
        /*0042*/ 	.short	0x0101


	//----- nvinfo : EIATTR_EXIT_INSTR_OFFSETS
	.align		4
        /*0044*/ 	.byte	0x04, 0x1c
        /*0046*/ 	.short	(.L_5957 - .L_5956)


	//   ....[0]....
.L_5956:
        /*0048*/ 	.word	0x00000380


	//   ....[1]....
        /*004c*/ 	.word	0x00000d40


	//   ....[2]....
        /*0050*/ 	.word	0x00000da0


	//----- nvinfo : EIATTR_MAX_THREADS
	.align		4
.L_5957:
        /*0054*/ 	.byte	0x04, 0x05
        /*0056*/ 	.short	(.L_5959 - .L_5958)
.L_5958:
        /*0058*/ 	.word	0x00000080
        /*005c*/ 	.word	0x00000001
        /*0060*/ 	.word	0x00000001


	//----- nvinfo : EIATTR_CRS_STACK_SIZE
	.align		4
.L_5959:
        /*0064*/ 	.byte	0x04, 0x1e
        /*0066*/ 	.short	(.L_5961 - .L_5960)
.L_5960:
        /*0068*/ 	.word	0x00000000


	//----- nvinfo : EIATTR_CBANK_PARAM_SIZE
	.align		4
.L_5961:
        /*006c*/ 	.byte	0x03, 0x19
        /*006e*/ 	.short	0x0018


	//----- nvinfo : EIATTR_PARAM_CBANK
	.align		4
        /*0070*/ 	.byte	0x04, 0x0a
        /*0072*/ 	.short	(.L_5963 - .L_5962)
	.align		4
.L_5962:
        /*0074*/ 	.word	index@(.nv.constant0._ZN2at6native29vectorized_elementwise_kernelILi8EZZZNS0_23logical_not_kernel_cudaERNS_18TensorIteratorBaseEENKUlvE0_clEvENKUlvE10_clEvEUlN3c108BFloat16EE_St5arrayIPcLm2EEEEviT0_T1_)
        /*0078*/ 	.short	0x0210
        /*007a*/ 	.short	0x0018


	//----- nvinfo : EIATTR_SW_WAR
	.align		4
.L_5963:
        /*007c*/ 	.byte	0x04, 0x36
        /*007e*/ 	.short	(.L_5965 - .L_5964)
.L_5964:
        /*0080*/ 	.word	0x00000008
.L_5965:


//--------------------- .nv.info._ZN2at6native18elementwise_kernelILi128ELi4EZNS0_15gpu_kernel_implIZZZNS0_23logical_not_kernel_cudaERNS_18TensorIteratorBaseEENKUlvE0_clEvENKUlvE9_clEvEUlN3c104HalfEE_EEvS4_RKT_EUliE_EEviT1_ --------------------------
	.section	.nv.info._ZN2at6native18elementwise_kernelILi128ELi4EZNS0_15gpu_kernel_implIZZZNS0_23logical_not_kernel_cudaERNS_18TensorIteratorBaseEENKUlvE0_clEvENKUlvE9_clEvEUlN3c104HalfEE_EEvS4_RKT_EUliE_EEviT1_,"",@"SHT_CUDA_INFO"
	.sectionflags	@""
	.align	4


	//----- nvinfo : EIATTR_CUDA_API_VERSION
	.align		4
        /*0000*/ 	.byte	0x04, 0x37
        /*0002*/ 	.short	(.L_5967 - .L_5966)
.L_5966:
        /*0004*/ 	.word	0x00000082


	//----- nvinfo : EIATTR_KPARAM_INFO
	.align		4
.L_5967:
        /*0008*/ 	.byte	0x04, 0x17
        /*000a*/ 	.short	(.L_5969 - .L_5968)
.L_5968:
        /*000c*/ 	.word	0x00000000
        /*0010*/ 	.short	0x0001
        /*0012*/ 	.short	0x0008
        /*0014*/ 	.byte	0x00, 0xf0, 0x61, 0x08


	//----- nvinfo : EIATTR_KPARAM_INFO
	.align		4
.L_5969:
        /*0018*/ 	.byte	0x04, 0x17
        /*001a*/ 	.short	(.L_5971 - .L_5970)
.L_5970:
        /*001c*/ 	.word	0x00000000
        /*0020*/ 	.short	0x0000
        /*0022*/ 	.short	0x0000
        /*0024*/ 	.byte	0x00, 0xf0, 0x11, 0x00


	//----- nvinfo : EIATTR_SPARSE_MMA_MASK
	.align		4
.L_5971:
        /*0028*/ 	.byte	0x03, 0x50
        /*002a*/ 	.short	0x0000


	//----- nvinfo : EIATTR_MAXREG_COUNT
	.align		4
        /*002c*/ 	.byte	0x03, 0x1b
        /*002e*/ 	.short	0x0080


	//----- nvinfo : EIATTR_EXTERNS
	.align		4
        /*0030*/ 	.byte	0x04, 0x0f
        /*0032*/ 	.short	(.L_5973 - .L_5972)


	//   ....[0]....
	.align		4
.L_5972:
        /*0034*/ 	.word	index@(__assertfail)


	//----- nvinfo : EIATTR_MERCURY_ISA_VERSION
	.align		4
.L_5973:
        /*0038*/ 	.byte	0x03, 0x5f
        /*003a*/ 	.short	0x0101


	//----- nvinfo : EIATTR_SYSCALL_OFFSETS
	.align		4
        /*003c*/ 	.byte	0x04, 0x46
        /*003e*/ 	.short	(.L_5975 - .L_5974)


	//   ....[0]....
.L_5974:
        /*0040*/ 	.word	0x000022b0


	//   ....[1]....
        /*0044*/ 	.word	0x00003070


	//   ....[2]....
        /*0048*/ 	.word	0x00005360


	//   ....[3]....
        /*004c*/ 	.word	0x00006110


	//   ....[4]....
        /*0050*/ 	.word	0x000083f0


	//   ....[5]....
        /*0054*/ 	.word	0x000091a0


	//   ....[6]....
        /*0058*/ 	.word	0x0000b470


	//   ....[7]....
        /*005c*/ 	.word	0x0000c220


	//----- nvinfo : EIATTR_EXIT_INSTR_OFFSETS
	.align		4
.L_5975:
        /*0060*/ 	.byte	0x04, 0x1c
        /*0062*/ 	.short	(.L_5977 - .L_5976)


	//   ....[0]....
.L_5976:
        /*0064*/ 	.word	0x00009250


	//   ....[1]....
        /*0068*/ 	.word	0x0000b610


	//   ....[2]....
        /*006c*/ 	.word	0x0000b630


	//   ....[3]....
        /*0070*/ 	.word	0x0000b6c0


	//   ....[4]....
        /*0074*/ 	.word	0x0000b6e0


	//   ....[5]....
        /*0078*/ 	.word	0x0000b700


	//   ....[6]....
        /*007c*/ 	.word	0x0000b790


	//   ....[7]....
        /*0080*/ 	.word	0x0000b7d0


	//   ....[8]....
        /*0084*/ 	.word	0x0000b870


	//   ....[9]....
        /*0088*/ 	.word	0x0000b8c0


	//   ....[10]....
        /*008c*/ 	.word	0x0000b900


	//   ....[11]....
        /*0090*/ 	.word	0x0000b9a0


	//   ....[12]....
        /*0094*/ 	.word	0x0000b9f0


	//   ....[13]....
        /*0098*/ 	.word	0x0000bb40


	//   ....[14]....
        /*009c*/ 	.word	0x0000bbe0


	//   ....[15]....
        /*00a0*/ 	.word	0x0000bc20


	//   ....[16]....
        /*00a4*/ 	.word	0x0000bc70


	//   ....[17]....
        /*00a8*/ 	.word	0x0000bcb0


	//   ....[18]....
        /*00ac*/ 	.word	0x0000bd50


	//   ....[19]....
        /*00b0*/ 	.word	0x0000be90


	//   ....[20]....
        /*00b4*/ 	.word	0x0000bfd0


	//   ....[21]....
        /*00b8*/ 	.word	0x0000c120


	//   ....[22]....
        /*00bc*/ 	.word	0x0000c230


	//   ....[23]....
        /*00c0*/ 	.word	0x0000c260


	//   ....[24]....
        /*00c4*/ 	.word	0x0000c280


	//----- nvinfo : EIATTR_MAX_THREADS
	.align		4
.L_5977:
        /*00c8*/ 	.byte	0x04, 0x05
        /*00ca*/ 	.short	(.L_5979 - .L_5978)
.L_5978:
        /*00cc*/ 	.word	0x00000080
        /*00d0*/ 	.word	0x00000001
        /*00d4*/ 	.word	0x00000001


	//----- nvinfo : EIATTR_CRS_STACK_SIZE
	.align		4
.L_5979:
        /*00d8*/ 	.byte	0x04, 0x1e
        /*00da*/ 	.short	(.L_5981 - .L_5980)
.L_5980:
        /*00dc*/ 	.word	0x00000000


	//----- nvinfo : EIATTR_CBANK_PARAM_SIZE
	.align		4
.L_5981:
        /*00e0*/ 	.byte	0x03, 0x19
        /*00e2*/ 	.short	0x0220


	//----- nvinfo : EIATTR_PARAM_CBANK
	.align		4
        /*00e4*/ 	.byte	0x04, 0x0a
        /*00e6*/ 	.short	(.L_5983 - .L_5982)
	.align		4
.L_5982:
        /*00e8*/ 	.word	index@(.nv.constant0._ZN2at6native18elementwise_kernelILi128ELi4EZNS0_15gpu_kernel_implIZZZNS0_23logical_not_kernel_cudaERNS_18TensorIteratorBaseEENKUlvE0_clEvENKUlvE9_clEvEUlN3c104HalfEE_EEvS4_RKT_EUliE_EEviT1_)
        /*00ec*/ 	.short	0x0210
        /*00ee*/ 	.short	0x0220


	//----- nvinfo : EIATTR_SW_WAR
	.align		4
.L_5983:
        /*00f0*/ 	.byte	0x04, 0x36
        /*00f2*/ 	.short	(.L_5985 - .L_5984)
.L_5984:
        /*00f4*/ 	.word	0x00000008
.L_5985:


//--------------------- .nv.info._ZN2at6native27unrolled_elementwise_kernelIZZZNS0_23logical_not_kernel_cudaERNS_18TensorIteratorBaseEENKUlvE0_clEvENKUlvE9_clEvEUlN3c104HalfEE_St5arrayIPcLm2EELi4E23TrivialOffsetCalculatorILi1EjESD_NS0_6memory12LoadWithCastILi1EEENSE_13StoreWithCastILi1EEEEEviT_T0_T2_T3_T4_T5_ --------------------------
	.section	.nv.info._ZN2at6native27unrolled_elementwise_kernelIZZZNS0_23logical_not_kernel_cudaERNS_18TensorIteratorBaseEENKUlvE0_clEvENKUlvE9_clEvEUlN3c104HalfEE_St5arrayIPcLm2EELi4E23TrivialOffsetCalculatorILi1EjESD_NS0_6memory12LoadWithCastILi1EEENSE_13StoreWithCastILi1EEEEEviT_T0_T2_T3_T4_T5_,"",@"SHT_CUDA_INFO"
	.sectionflags	@""
	.align	4


	//----- nvinfo : EIATTR_CUDA_API_VERSION
	.align		4
        /*0000*/ 	.byte	0x04, 0x37
        /*0002*/ 	.short	(.L_5987 - .L_5986)
.L_5986:
        /*0004*/ 	.word	0x00000082


	//----- nvinfo : EIATTR_KPARAM_INFO
	.align		4
.L_5987:
        /*0008*/ 	.byte	0x04, 0x17
        /*000a*/ 	.short	(.L_5989 - .L_5988)
.L_5988:
        /*000c*/ 	.word	0x00000000
        /*0010*/ 	.short	0x0006
        /*0012*/ 	.short	0x0024
        /*0014*/ 	.byte	0x00, 0xf0, 0x21, 0x00


	//----- nvinfo : EIATTR_KPARAM_INFO
	.align		4
.L_5989:
        /*0018*/ 	.byte	0x04, 0x17
        /*001a*/ 	.short	(.L_5991 - .L_5990)
.L_5990:
        /*001c*/ 	.word	0x00000000
        /*0020*/ 	.short	0x0005
        /*0022*/ 	.short	0x001c
        /*0024*/ 	.byte	0x00, 0xf0, 0x21, 0x00


	//----- nvinfo : EIATTR_KPARAM_INFO
	.align		4
.L_5991:
        /*0028*/ 	.byte	0x04, 0x17
        /*002a*/ 	.short	(.L_5993 - .L_5992)
.L_5992:
        /*002c*/ 	.word	0x00000000
        /*0030*/ 	.short	0x0004
        /*0032*/ 	.short	0x0019
        /*0034*/ 	.byte	0x00, 0xf0, 0x05, 0x00


	//----- nvinfo : EIATTR_KPARAM_INFO
	.align		4
.L_5993:
        /*0038*/ 	.byte	0x04, 0x17
        /*003a*/ 	.short	(.L_5995 - .L_5994)
.L_5994:
        /*003c*/ 	.word	0x00000000
        /*0040*/ 	.short	0x0003
        /*0042*/ 	.short	0x0018
        /*0044*/ 	.byte	0x00, 0xf0, 0x05, 0x00


	//----- nvinfo : EIATTR_KPARAM_INFO
	.align		4
.L_5995:
        /*0048*/ 	.byte	0x04, 0x17
        /*004a*/ 	.short	(.L_5997 - .L_5996)
.L_5996:
        /*004c*/ 	.word	0x00000000
        /*0050*/ 	.short	0x0002
        /*0052*/ 	.short	0x0008
        /*0054*/ 	.byte	0x00, 0xf0, 0x41, 0x00


	//----- nvinfo : EIATTR_KPARAM_INFO
	.align		4
.L_5997:
        /*0058*/ 	.byte	0x04, 0x17
        /*005a*/ 	.short	(.L_5999 - .L_5998)
.L_5998:
        /*005c*/ 	.word	0x00000000
        /*0060*/ 	.short	0x0001
        /*0062*/ 	.short	0x0004
        /*0064*/ 	.byte	0x00, 0xf0, 0x05, 0x00


	//----- nvinfo : EIATTR_KPARAM_INFO
	.align		4
.L_5999:
        /*0068*/ 	.byte	0x04, 0x17
        /*006a*/ 	.short	(.L_6001 - .L_6000)
.L_6000:
        /*006c*/ 	.word	0x00000000
        /*0070*/ 	.short	0x0000
        /*0072*/ 	.short	0x0000
        /*0074*/ 	.byte	0x00, 0xf0, 0x11, 0x00


	//----- nvinfo : EIATTR_SPARSE_MMA_MASK
	.align		4
.L_6001:
        /*0078*/ 	.byte	0x03, 0x50
        /*007a*/ 	.short	0x0000


	//----- nvinfo : EIATTR_MAXREG_COUNT
	.align		4
        /*007c*/ 	.byte	0x03, 0x1b
        /*007e*/ 	.short	0x00ff


	//----- nvinfo : EIATTR_EXTERNS
	.align		4
        /*0080*/ 	.byte	0x04, 0x0f
        /*0082*/ 	.short	(.L_6003 - .L_6002)


	//   ....[0]....
	.align		4
.L_6002:
        /*0084*/ 	.word	index@(__assertfail)


	//----- nvinfo : EIATTR_MERCURY_ISA_VERSION
	.align		4
.L_6003:
        /*0088*/ 	.byte	0x03, 0x5f
        /*008a*/ 	.short	0x0101


	//----- nvinfo : EIATTR_SYSCALL_OFFSETS
	.align		4
        /*008c*/ 	.byte	0x04, 0x46
        /*008e*/ 	.short	(.L_6005 - .L_6004)


	//   ....[0]....
.L_6004:
        /*0090*/ 	.word	0x000010b0


	//   ....[1]....
        /*0094*/ 	.word	0x000021c0


	//   ....[2]....
        /*0098*/ 	.word	0x000032e0


	//   ....[3]....
        /*009c*/ 	.word	0x000043d0


	//   ....[4]....
        /*00a0*/ 	.word	0x000055e0


	//   ....[5]....
        /*00a4*/ 	.word	0x00006500


	//   ....[6]....
        /*00a8*/ 	.word	0x000073e0


	//   ....[7]....
        /*00ac*/ 	.word	0x000082c0


	//----- nvinfo : EIATTR_EXIT_INSTR_OFFSETS
	.align		4
.L_6005:
        /*00b0*/ 	.byte	0x04, 0x1c
        /*00b2*/ 	.short	(.L_6007 - .L_6006)


	//   ....[0]....
.L_6006:
        /*00b4*/ 	.word	0x00007480


	//   ....[1]....
        /*00b8*/ 	.word	0x000075b0


	//   ....[2]....
        /*00bc*/ 	.word	0x000075d0


	//   ....[3]....
        /*00c0*/ 	.word	0x00007660


	//   ....[4]....
        /*00c4*/ 	.word	0x00007680


	//   ....[5]....
        /*00c8*/ 	.word	0x000076a0


	//   ....[6]....
        /*00cc*/ 	.word	0x00007730


	//   ....[7]....
        /*00d0*/ 	.word	0x00007770


	//   ....[8]....
        /*00d4*/ 	.word	0x00007810


	//   ....[9]....
        /*00d8*/ 	.word	0x00007860


	//   ....[10]....
        /*00dc*/ 	.word	0x00007890


	//   ....[11]....
        /*00e0*/ 	.word	0x00007950


	//   ....[12]....
        /*00e4*/ 	.word	0x00007990


	//   ....[13]....
        /*00e8*/ 	.word	0x00007b20


	//   ....[14]....
        /*00ec*/ 	.word	0x00007c80


	//   ....[15]....
        /*00f0*/ 	.word	0x00007cc0


	//   ....[16]....
        /*00f4*/ 	.word	0x00007d60


	//   ....[17]....
        /*00f8*/ 	.word	0x00007ee0


	//   ....[18]....
        /*00fc*/ 	.word	0x00008060


	//   ....[19]....
        /*0100*/ 	.word	0x000081c0


	//   ....[20]....
        /*0104*/ 	.word	0x000082d0


	//   ....[21]....
        /*0108*/ 	.word	0x00008300


	//   ....[22]....
        /*010c*/ 	.word	0x00008320


	//----- nvinfo : EIATTR_MAX_THREADS
	.align		4
.L_6007:
        /*0110*/ 	.byte	0x04, 0x05
        /*0112*/ 	.short	(.L_6009 - .L_6008)
.L_6008:
        /*0114*/ 	.word	0x00000080
        /*0118*/ 	.word	0x00000001
        /*011c*/ 	.word	0x00000001


	//----- nvinfo : EIATTR_CRS_STACK_SIZE
	.align		4
.L_6009:
        /*0120*/ 	.byte	0x04, 0x1e
        /*0122*/ 	.short	(.L_6011 - .L_6010)
.L_6010:
        /*0124*/ 	.word	0x00000000


	//----- nvinfo : EIATTR_CBANK_PARAM_SIZE
	.align		4
.L_6011:
        /*0128*/ 	.byte	0x03, 0x19
        /*012a*/ 	.short	0x002c


	//----- nvinfo : EIATTR_PARAM_CBANK
	.align		4
        /*012c*/ 	.byte	0x04, 0x0a
        /*012e*/ 	.short	(.L_6013 - .L_6012)
	.align		4
.L_6012:
        /*0130*/ 	.word	index@(.nv.constant0._ZN2at6native27unrolled_elementwise_kernelIZZZNS0_23logical_not_kernel_cudaERNS_18TensorIteratorBaseEENKUlvE0_clEvENKUlvE9_clEvEUlN3c104HalfEE_St5arrayIPcLm2EELi4E23TrivialOffsetCalculatorILi1EjESD_NS0_6memory12LoadWithCastILi1EEENSE_13StoreWithCastILi1EEEEEviT_T0_T2_T3_T4_T5_)
        /*0134*/ 	.short	0x0210
        /*0136*/ 	.short	0x002c


	//----- nvinfo : EIATTR_SW_WAR
	.align		4
.L_6013:
        /*0138*/ 	.byte	0x04, 0x36
        /*013a*/ 	.short	(.L_6015 - .L_6014)
.L_6014:
        /*013c*/ 	.word	0x00000008
.L_6015:


//--------------------- .nv.info._ZN2at6native18elementwise_kernelILi128ELi4EZNS0_22gpu_kernel_impl_nocastIZZZNS0_23logical_not_kernel_cudaERNS_18TensorIteratorBaseEENKUlvE0_clEvENKUlvE9_clEvEUlN3c104HalfEE_EEvS4_RKT_EUliE_EEviT1_ --------------------------
	.section	.nv.info._ZN2at6native18elementwise_kernelILi128ELi4EZNS0_22gpu_kernel_impl_nocastIZZZNS0_23logical_not_kernel_cudaERNS_18TensorIteratorBaseEENKUlvE0_clEvENKUlvE9_clEvEUlN3c104HalfEE_EEvS4_RKT_EUliE_EEviT1_,"",@"SHT_CUDA_INFO"
	.sectionflags	@""
	.align	4


	//----- nvinfo : EIATTR_CUDA_API_VERSION
	.align		4
        /*0000*/ 	.byte	0x04, 0x37
        /*0002*/ 	.short	(.L_6017 - .L_6016)
.L_6016:
        /*0004*/ 	.word	0x00000082


	//----- nvinfo : EIATTR_KPARAM_INFO
	.align		4
.L_6017:
        /*0008*/ 	.byte	0x04, 0x17
        /*000a*/ 	.short	(.L_6019 - .L_6018)
.L_6018:
        /*000c*/ 	.word	0x00000000
        /*0010*/ 	.short	0x0001
        /*0012*/ 	.short	0x0008
        /*0014*/ 	.byte	0x00, 0xf0, 0x61, 0x08


	//----- nvinfo : EIATTR_KPARAM_INFO
	.align		4
.L_6019:
        /*0018*/ 	.byte	0x04, 0x17
        /*001a*/ 	.short	(.L_6021 - .L_6020)
.L_6020:
        /*001c*/ 	.word	0x00000000
        /*0020*/ 	.short	0x0000
        /*0022*/ 	.short	0x0000
        /*0024*/ 	.byte	0x00, 0xf0, 0x11, 0x00


	//----- nvinfo : EIATTR_SPARSE_MMA_MASK
	.align		4
.L_6021:
        /*0028*/ 	.byte	0x03, 0x50
        /*002a*/ 	.short	0x0000


	//----- nvinfo : EIATTR_MAXREG_COUNT
	.align		4
        /*002c*/ 	.byte	0x03, 0x1b
        /*002e*/ 	.short	0x0080


	//----- nvinfo : EIATTR_MERCURY_ISA_VERSION
	.align		4
        /*0030*/ 	.byte	0x03, 0x5f
        /*0032*/ 	.short	0x0101


	//----- nvinfo : EIATTR_EXIT_INSTR_OFFSETS
	.align		4
        /*0034*/ 	.byte	0x04, 0x1c
        /*0036*/ 	.short	(.L_6023 - .L_6022)


	//   ....[0]....
.L_6022:
        /*0038*/ 	.word	0x00003bf0


	//   ....[1]....
        /*003c*/ 	.word	0x00004f90


	//----- nvinfo : EIATTR_MAX_THREADS
	.align		4
.L_6023:
        /*0040*/ 	.byte	0x04, 0x05
        /*0042*/ 	.short	(.L_6025 - .L_6024)
.L_6024:
        /*0044*/ 	.word	0x00000080
        /*0048*/ 	.word	0x00000001
        /*004c*/ 	.word	0x00000001


	//----- nvinfo : EIATTR_CRS_STACK_SIZE
	.align		4
.L_6025:
        /*0050*/ 	.byte	0x04, 0x1e
        /*0052*/ 	.short	(.L_6027 - .L_6026)
.L_6026:
        /*0054*/ 	.word	0x00000000


	//----- nvinfo : EIATTR_CBANK_PARAM_SIZE
	.align		4
.L_6027:
        /*0058*/ 	.byte	0x03, 0x19
        /*005a*/ 	.short	0x0220


	//----- nvinfo : EIATTR_PARAM_CBANK
	.align		4
        /*005c*/ 	.byte	0x04, 0x0a
        /*005e*/ 	.short	(.L_6029 - .L_6028)
	.align		4
.L_6028:
        /*0060*/ 	.word	index@(.nv.constant0._ZN2at6native18elementwise_kernelILi128ELi4EZNS0_22gpu_kernel_impl_nocastIZZZNS0_23logical_not_kernel_cudaERNS_18TensorIteratorBaseEENKUlvE0_clEvENKUlvE9_clEvEUlN3c104HalfEE_EEvS4_RKT_EUliE_EEviT1_)
        /*0064*/ 	.short	0x0210
        /*0066*/ 	.short	0x0220


	//----- nvinfo : EIATTR_SW_WAR
	.align		4
.L_6029:
        /*0068*/ 	.byte	0x04, 0x36
        /*006a*/ 	.short	(.L_6031 - .L_6030)
.L_6030:
        /*006c*/ 	.word	0x00000008
.L_6031:


//--------------------- .nv.info._ZN2at6native27unrolled_elementwise_kernelIZZZNS0_23logical_not_kernel_cudaERNS_18TensorIteratorBaseEENKUlvE0_clEvENKUlvE9_clEvEUlN3c104HalfEE_St5arrayIPcLm2EELi4E23TrivialOffsetCalculatorILi1EjESD_NS0_6memory15LoadWithoutCastENSE_16StoreWithoutCastEEEviT_T0_T2_T3_T4_T5_ --------------------------
	.section	.nv.info._ZN2at6native27unrolled_elementwise_kernelIZZZNS0_23logical_not_kernel_cudaERNS_18TensorIteratorBaseEENKUlvE0_clEvENKUlvE9_clEvEUlN3c104HalfEE_St5arrayIPcLm2EELi4E23TrivialOffsetCalculatorILi1EjESD_NS0_6memory15LoadWithoutCastENSE_16StoreWithoutCastEEEviT_T0_T2_T3_T4_T5_,"",@"SHT_CUDA_INFO"
	.sectionflags	@""
	.align	4


	//----- nvinfo : EIATTR_CUDA_API_VERSION
	.align		4
        /*0000*/ 	.byte	0x04, 0x37
        /*0002*/ 	.short	(.L_6033 - .L_6032)
.L_6032:
        /*0004*/ 	.word	0x00000082


	//----- nvinfo : EIATTR_KPARAM_INFO
	.align		4
.L_6033:
        /*0008*/ 	.byte	0x04, 0x17
        /*000a*/ 	.short	(.L_6035 - .L_6034)
.L_6034:
        /*000c*/ 	.word	0x00000000
        /*0010*/ 	.short	0x0006
        /*0012*/ 	.short	0x001b
        /*0014*/ 	.byte	0x00, 0xf0, 0x05, 0x00


	//----- nvinfo : EIATTR_KPARAM_INFO
	.align		4
.L_6035:
        /*0018*/ 	.byte	0x04, 0x17
        /*001a*/ 	.short	(.L_6037 - .L_6036)
.L_6036:
        /*001c*/ 	.word	0x00000000
        /*0020*/ 	.short	0x0005
        /*0022*/ 	.short	0x001a
        /*0024*/ 	.byte	0x00, 0xf0, 0x05, 0x00


	//----- nvinfo : EIATTR_KPARAM_INFO
	.align		4
.L_6037:
        /*0028*/ 	.byte	0x04, 0x17
        /*002a*/ 	.short	(.L_6039 - .L_6038)
.L_6038:
        /*002c*/ 	.word	0x00000000
        /*0030*/ 	.short	0x0004
        /*0032*/ 	.short	0x0019
        /*0034*/ 	.byte	0x00, 0xf0, 0x05, 0x00


	//----- nvinfo : EIATTR_KPARAM_INFO
	.align		4
.L_6039:
        /*0038*/ 	.byte	0x04, 0x17
        /*003a*/ 	.short	(.L_6041 - .L_6040)
.L_6040:
        /*003c*/ 	.word	0x00000000
        /*0040*/ 	.short	0x0003
        /*0042*/ 	.short	0x0018
        /*0044*/ 	.byte	0x00, 0xf0, 0x05, 0x00


	//----- nvinfo : EIATTR_KPARAM_INFO
	.align		4
.L_6041:
        /*0048*/ 	.byte	0x04, 0x17
        /*004a*/ 	.short	(.L_6043 - .L_6042)
.L_6042:
        /*004c*/ 	.word	0x00000000
        /*0050*/ 	.short	0x0002
        /*0052*/ 	.short	0x0008
        /*0054*/ 	.byte	0x00, 0xf0, 0x41, 0x00


	//----- nvinfo : EIATTR_KPARAM_INFO
	.align		4
.L_6043:
        /*0058*/ 	.byte	0x04, 0x17
        /*005a*/ 	.short	(.L_6045 - .L_6044)
.L_6044:
        /*005c*/ 	.word	0x00000000
        /*0060*/ 	.short	0x0001
        /*0062*/ 	.short	0x0004
        /*0064*/ 	.byte	0x00, 0xf0, 0x05, 0x00


	//----- nvinfo : EIATTR_KPARAM_INFO
	.align		4
.L_6045:
        /*0068*/ 	.byte	0x04, 0x17
        /*006a*/ 	.short	(.L_6047 - .L_6046)
.L_6046:
        /*006c*/ 	.word	0x00000000
        /*0070*/ 	.short	0x0000
        /*0072*/ 	.short	0x0000
        /*0074*/ 	.byte	0x00, 0xf0, 0x11, 0x00


	//----- nvinfo : EIATTR_SPARSE_MMA_MASK
	.align		4
.L_6047:
        /*0078*/ 	.byte	0x03, 0x50
        /*007a*/ 	.short	0x0000


	//----- nvinfo : EIATTR_MAXREG_COUNT
	.align		4
        /*007c*/ 	.byte	0x03, 0x1b
        /*007e*/ 	.short	0x00ff


	//----- nvinfo : EIATTR_MERCURY_ISA_VERSION
	.align		4
        /*0080*/ 	.byte	0x03, 0x5f
        /*0082*/ 	.short	0x0101


	//----- nvinfo : EIATTR_EXIT_INSTR_OFFSETS
	.align		4
        /*0084*/ 	.byte	0x04, 0x1c
        /*0086*/ 	.short	(.L_6049 - .L_6048)


	//   ....[0]....
.L_6048:
        /*0088*/ 	.word	0x000004a0


	//   ....[1]....
        /*008c*/ 	.word	0x00000520


	//----- nvinfo : EIATTR_MAX_THREADS
	.align		4
.L_6049:
        /*0090*/ 	.byte	0x04, 0x05
        /*0092*/ 	.short	(.L_6051 - .L_6050)
.L_6050:
        /*0094*/ 	.word	0x00000080
        /*0098*/ 	.word	0x00000001
        /*009c*/ 	.word	0x00000001


	//----- nvinfo : EIATTR_CRS_STACK_SIZE
	.align		4
.L_6051:
        /*00a0*/ 	.byte	0x04, 0x1e
        /*00a2*/ 	.short	(.L_6053 - .L_6052)
.L_6052:
        /*00a4*/ 	.word	0x00000000


	//----- nvinfo : EIATTR_CBANK_PARAM_SIZE
	.align		4
.L_6053:
        /*00a8*/ 	.byte	0x03, 0x19
        /*00aa*/ 	.short	0x001c


	//----- nvinfo : EIATTR_PARAM_CBANK
	.align		4
        /*00ac*/ 	.byte	0x04, 0x0a
        /*00ae*/ 	.short	(.L_6055 - .L_6054)
	.align		4
.L_6054:
        /*00b0*/ 	.word	index@(.nv.constant0._ZN2at6native27unrolled_elementwise_kernelIZZZNS0_23logical_not_kernel_cudaERNS_18TensorIteratorBaseEENKUlvE0_clEvENKUlvE9_clEvEUlN3c104HalfEE_St5arrayIPcLm2EELi4E23TrivialOffsetCalculatorILi1EjESD_NS0_6memory15LoadWithoutCastENSE_16StoreWithoutCastEEEviT_T0_T2_T3_T4_T5_)
        /*00b4*/ 	.short	0x0210
        /*00b6*/ 	.short	0x001c


	//----- nvinfo : EIATTR_SW_WAR
	.align		4
.L_6055:
        /*00b8*/ 	.byte	0x04, 0x36
        /*00ba*/ 	.short	(.L_6057 - .L_6056)
.L_6056:
        /*00bc*/ 	.word	0x00000008
.L_6057:


//--------------------- .nv.info._ZN2at6native29vectorized_elementwise_kernelILi2EZZZNS0_23logical_not_kernel_cudaERNS_18TensorIteratorBaseEENKUlvE0_clEvENKUlvE9_clEvEUlN3c104HalfEE_St5arrayIPcLm2EEEEviT0_T1_ --------------------------
	.section	.nv.info._ZN2at6native29vectorized_elementwise_kernelILi2EZZZNS0_23logical_not_kernel_cudaERNS_18TensorIteratorBaseEENKUlvE0_clEvENKUlvE9_clEvEUlN3c104HalfEE_St5arrayIPcLm2EEEEviT0_T1_,"",@"SHT_CUDA_INFO"
	.sectionflags	@""
	.align	4


	//----- nvinfo : EIATTR_CUDA_API_VERSION
	.align		4
        /*0000*/ 	.byte	0x04, 0x37
        /*0002*/ 	.short	(.L_6059 - .L_6058)
.L_6058:
        /*0004*/ 	.word	0x00000082


	//----- nvinfo : EIATTR_KPARAM_INFO
	.align		4
.L_6059:
        /*0008*/ 	.byte	0x04, 0x17
        /*000a*/ 	.short	(.L_6061 - .L_6060)
.L_6060:
        /*000c*/ 	.word	0x00000000
        /*0010*/ 	.short	0x0002
        /*0012*/ 	.short	0x0008
        /*0014*/ 	.byte	0x00, 0xf0, 0x41, 0x00


	//----- nvinfo : EIATTR_KPARAM_INFO
	.align		4
.L_6061:
        /*0018*/ 	.byte	0x04, 0x17
        /*001a*/ 	.short	(.L_6063 - .L_6062)
.L_6062:
        /*001c*/ 	.word	0x00000000
        /*0020*/ 	.short	0x0001
        /*0022*/ 	.short	0x0004
        /*0024*/ 	.byte	0x00, 0xf0, 0x05, 0x00


	//----- nvinfo : EIATTR_KPARAM_INFO
	.align		4
.L_6063:
        /*0028*/ 	.byte	0x04, 0x17
        /*002a*/ 	.short	(.L_6065 - .L_6064)
.L_6064:
        /*002c*/ 	.word	0x00000000
        /*0030*/ 	.short	0x0000
        /*0032*/ 	.short	0x0000
        /*0034*/ 	.byte	0x00, 0xf0, 0x11, 0x00


	//----- nvinfo : EIATTR_SPARSE_MMA_MASK
	.align		4
.L_6065:
        /*0038*/ 	.byte	0x03, 0x50
        /*003a*/ 	.short	0x0000


	//----- nvinfo : EIATTR_MAXREG_COUNT
	.align		4
        /*003c*/ 	.byte	0x03, 0x1b
        /*003e*/ 	.short	0x00ff


	//----- nvinfo : EIATTR_MERCURY_ISA_VERSION
	.align		4
        /*0040*/ 	.byte	0x03, 0x5f
        /*0042*/ 	.short	0x0101


	//----- nvinfo : EIATTR_EXIT_INSTR_OFFSETS
	.align		4
        /*0044*/ 	.byte	0x04, 0x1c
        /*0046*/ 	.short	(.L_6067 - .L_6066)


	//   ....[0]....
.L_6066:
        /*0048*/ 	.word	0x00000340


	//   ....[1]....
        /*004c*/ 	.word	0x00000d00


	//   ....[2]....
        /*0050*/ 	.word	0x00000d60


	//----- nvinfo : EIATTR_MAX_THREADS
	.align		4
.L_6067:
        /*0054*/ 	.byte	0x04, 0x05
        /*0056*/ 	.short	(.L_6069 - .L_6068)
.L_6068:
        /*0058*/ 	.word	0x00000080
        /*005c*/ 	.word	0x00000001
        /*0060*/ 	.word	0x00000001


	//----- nvinfo : EIATTR_CRS_STACK_SIZE
	.align		4
.L_6069:
        /*0064*/ 	.byte	0x04, 0x1e
        /*0066*/ 	.short	(.L_6071 - .L_6070)
.L_6070:
        /*0068*/ 	.word	0x00000000


	//----- nvinfo : EIATTR_CBANK_PARAM_SIZE
	.align		4
.L_6071:
        /*006c*/ 	.byte	0x03, 0x19
        /*006e*/ 	.short	0x0018


	//----- nvinfo : EIATTR_PARAM_CBANK
	.align		4
        /*0070*/ 	.byte	0x04, 0x0a
        /*0072*/ 	.short	(.L_6073 - .L_6072)
	.align		4
.L_6072:
        /*0074*/ 	.word	index@(.nv.constant0._ZN2at6native29vectorized_elementwise_kernelILi2EZZZNS0_23logical_not_kernel_cudaERNS_18TensorIteratorBaseEENKUlvE0_clEvENKUlvE9_clEvEUlN3c104HalfEE_St5arrayIPcLm2EEEEviT0_T1_)
        /*0078*/ 	.short	0x0210
        /*007a*/ 	.short	0x0018


	//----- nvinfo : EIATTR_SW_WAR
	.align		4
.L_6073:
        /*007c*/ 	.byte	0x04, 0x36
        /*007e*/ 	.short	(.L_6075 - .L_6074)
.L_6074:
        /*0080*/ 	.word	0x00000008
.L_6075:


//--------------------- .nv.info._ZN2at6native29vectorized_elementwise_kernelILi4EZZZNS0_23logical_not_kernel_cudaERNS_18TensorIteratorBaseEENKUlvE0_clEvENKUlvE9_clEvEUlN3c104HalfEE_St5arrayIPcLm2EEEEviT0_T1_ --------------------------
	.section	.nv.info._ZN2at6native29vectorized_elementwise_kernelILi4EZZZNS0_23logical_not_kernel_cudaERNS_18TensorIteratorBaseEENKUlvE0_clEvENKUlvE9_clEvEUlN3c104HalfEE_St5arrayIPcLm2EEEEviT0_T1_,"",@"SHT_CUDA_INFO"
	.sectionflags	@""
	.align	4


	//----- nvinfo : EIATTR_CUDA_API_VERSION
	.align		4
        /*0000*/ 	.byte	0x04, 0x37
        /*0002*/ 	.short	(.L_6077 - .L_6076)
.L_6076:
        /*0004*/ 	.word	0x00000082


	//----- nvinfo : EIATTR_KPARAM_INFO
	.align		4
.L_6077:
        /*0008*/ 	.byte	0x04, 0x17
        /*000a*/ 	.short	(.L_6079 - .L_6078)
.L_6078:
        /*000c*/ 	.word	0x00000000
        /*0010*/ 	.short	0x0002
        /*0012*/ 	.short	0x0008
        /*0014*/ 	.byte	0x00, 0xf0, 0x41, 0x00


	//----- nvinfo : EIATTR_KPARAM_INFO
	.align		4
.L_6079:
        /*0018*/ 	.byte	0x04, 0x17
        /*001a*/ 	.short	(.L_6081 - .L_6080)
.L_6080:
        /*001c*/ 	.word	0x00000000
        /*0020*/ 	.short	0x0001
        /*0022*/ 	.short	0x0004
        /*0024*/ 	.byte	0x00, 0xf0, 0x05, 0x00


	//----- nvinfo : EIATTR_KPARAM_INFO
	.align		4
.L_6081:
        /*0028*/ 	.byte	0x04, 0x17
        /*002a*/ 	.short	(.L_6083 - .L_6082)
.L_6082:
        /*002c*/ 	.word	0x00000000
        /*0030*/ 	.short	0x0000
        /*0032*/ 	.short	0x0000
        /*0034*/ 	.byte	0x00, 0xf0, 0x11, 0x00


	//----- nvinfo : EIATTR_SPARSE_MMA_MASK
	.align		4
.L_6083:
        /*0038*/ 	.byte	0x03, 0x50
        /*003a*/ 	.short	0x0000


	//----- nvinfo : EIATTR_MAXREG_COUNT
	.align		4
        /*003c*/ 	.byte	0x03, 0x1b
        /*003e*/ 	.short	0x00ff


	//----- nvinfo : EIATTR_MERCURY_ISA_VERSION
	.align		4
        /*0040*/ 	.byte	0x03, 0x5f
        /*0042*/ 	.short	0x0101


	//----- nvinfo : EIATTR_EXIT_INSTR_OFFSETS
	.align		4
        /*0044*/ 	.byte	0x04, 0x1c
        /*0046*/ 	.short	(.L_6085 - .L_6084)


	//   ....[0]....
.L_6084:
        /*0048*/ 	.word	0x00000320


	//   ....[1]....
        /*004c*/ 	.word	0x00000ce0


	//   ....[2]....
        /*0050*/ 	.word	0x00000d40


	//----- nvinfo : EIATTR_MAX_THREADS
	.align		4
.L_6085:
        /*0054*/ 	.byte	0x04, 0x05
        /*0056*/ 	.short	(.L_6087 - .L_6086)
.L_6086:
        /*0058*/ 	.word	0x00000080
        /*005c*/ 	.word	0x00000001
        /*0060*/ 	.word	0x00000001


	//----- nvinfo : EIATTR_CRS_STACK_SIZE
	.align		4
.L_6087:
        /*0064*/ 	.byte	0x04, 0x1e
        /*0066*/ 	.short	(.L_6089 - .L_6088)
.L_6088:
        /*0068*/ 	.word	0x00000000


	//----- nvinfo : EIATTR_CBANK_PARAM_SIZE
	.align		4
.L_6089:
        /*006c*/ 	.byte	0x03, 0x19
        /*006e*/ 	.short	0x0018


	//----- nvinfo : EIATTR_PARAM_CBANK
	.align		4
        /*0070*/ 	.byte	0x04, 0x0a
        /*0072*/ 	.short	(.L_6091 - .L_6090)
	.align		4
.L_6090:
        /*0074*/ 	.word	index@(.nv.constant0._ZN2at6native29vectorized_elementwise_kernelILi4EZZZNS0_23logical_not_kernel_cudaERNS_18TensorIteratorBaseEENKUlvE0_clEvENKUlvE9_clEvEUlN3c104HalfEE_St5arrayIPcLm2EEEEviT0_T1_)
        /*0078*/ 	.short	0x0210
        /*007a*/ 	.short	0x0018


	//----- nvinfo : EIATTR_SW_WAR
	.align		4
.L_6091:
        /*007c*/ 	.byte	0x04, 0x36
        /*007e*/ 	.short	(.L_6093 - .L_6092)
.L_6092:
        /*0080*/ 	.word	0x00000008
.L_6093:


//--------------------- .nv.info._ZN2at6native29vectorized_elementwise_kernelILi8EZZZNS0_23logical_not_kernel_cudaERNS_18TensorIteratorBaseEENKUlvE0_clEvENKUlvE9_clEvEUlN3c104HalfEE_St5arrayIPcLm2EEEEviT0_T1_ --------------------------
	.section	.nv.info._ZN2at6native29vectorized_elementwise_kernelILi8EZZZNS0_23logical_not_kernel_cudaERNS_18TensorIteratorBaseEENKUlvE0_clEvENKUlvE9_clEvEUlN3c104HalfEE_St5arrayIPcLm2EEEEviT0_T1_,"",@"SHT_CUDA_INFO"
	.sectionflags	@""
	.align	4


	//----- nvinfo : EIATTR_CUDA_API_VERSION
	.align		4
        /*0000*/ 	.byte	0x04, 0x37
        /*0002*/ 	.short	(.L_6095 - .L_6094)
.L_6094:
        /*0004*/ 	.word	0x00000082


	//----- nvinfo : EIATTR_KPARAM_INFO
	.align		4
.L_6095:
        /*0008*/ 	.byte	0x04, 0x17
        /*000a*/ 	.short	(.L_6097 - .L_6096)
.L_6096:
        /*000c*/ 	.word	0x00000000
        /*0010*/ 	.short	0x0002
        /*0012*/ 	.short	0x0008
        /*0014*/ 	.byte	0x00, 0xf0, 0x41, 0x00


	//----- nvinfo : EIATTR_KPARAM_INFO
	.align		4
.L_6097:
        /*0018*/ 	.byte	0x04, 0x17
        /*001a*/ 	.short	(.L_6099 - .L_6098)
.L_6098:
        /*001c*/ 	.word	0x00000000
        /*0020*/ 	.short	0x0001
        /*0022*/ 	.short	0x0004
        /*0024*/ 	.byte	0x00, 0xf0, 0x05, 0x00


	//----- nvinfo : EIATTR_KPARAM_INFO
	.align		4
.L_6099:
        /*0028*/ 	.byte	0x04, 0x17
        /*002a*/ 	.short	(.L_6101 - .L_6100)
.L_6100:
        /*002c*/ 	.word	0x00000000
        /*0030*/ 	.short	0x0000
        /*0032*/ 	.short	0x0000
        /*0034*/ 	.byte	0x00, 0xf0, 0x11, 0x00


	//----- nvinfo : EIATTR_SPARSE_MMA_MASK
	.align		4
.L_6101:
        /*0038*/ 	.byte	0x03, 0x50
        /*003a*/ 	.short	0x0000


	//----- nvinfo : EIATTR_MAXREG_COUNT
	.align		4
        /*003c*/ 	.byte	0x03, 0x1b
        /*003e*/ 	.short	0x00ff


	//----- nvinfo : EIATTR_MERCURY_ISA_VERSION
	.align		4
        /*0040*/ 	.byte	0x03, 0x5f
        /*0042*/ 	.short	0x0101


	//----- nvinfo : EIATTR_EXIT_INSTR_OFFSETS
	.align		4
        /*0044*/ 	.byte	0x04, 0x1c
        /*0046*/ 	.short	(.L_6103 - .L_6102)


	//   ....[0]....
.L_6102:
        /*0048*/ 	.word	0x00000340


	//   ....[1]....
        /*004c*/ 	.word	0x00000d00


	//   ....[2]....
        /*0050*/ 	.word	0x00000d60


	//----- nvinfo : EIATTR_MAX_THREADS
	.align		4
.L_6103:
        /*0054*/ 	.byte	0x04, 0x05
        /*0056*/ 	.short	(.L_6105 - .L_6104)
.L_6104:
        /*0058*/ 	.word	0x00000080
        /*005c*/ 	.word	0x00000001
        /*0060*/ 	.word	0x00000001


	//----- nvinfo : EIATTR_CRS_STACK_SIZE
	.align		4
.L_6105:
        /*0064*/ 	.byte	0x04, 0x1e
        /*0066*/ 	.short	(.L_6107 - .L_6106)
.L_6106:
        /*0068*/ 	.word	0x00000000


	//----- nvinfo : EIATTR_CBANK_PARAM_SIZE
	.align		4
.L_6107:
        /*006c*/ 	.byte	0x03, 0x19
        /*006e*/ 	.short	0x0018


	//----- nvinfo : EIATTR_PARAM_CBANK
	.align		4
        /*0070*/ 	.byte	0x04, 0x0a
        /*0072*/ 	.short	(.L_6109 - .L_6108)
	.align		4
.L_6108:
        /*0074*/ 	.word	index@(.nv.constant0._ZN2at6native29vectorized_elementwise_kernelILi8EZZZNS0_23logical_not_kernel_cudaERNS_18TensorIteratorBaseEENKUlvE0_clEvENKUlvE9_clEvEUlN3c104HalfEE_St5arrayIPcLm2EEEEviT0_T1_)
        /*0078*/ 	.short	0x0210
        /*007a*/ 	.short	0x0018


	//----- nvinfo : EIATTR_SW_WAR
	.align		4
.L_6109:
        /*007c*/ 	.byte	0x04, 0x36
        /*007e*/ 	.short	(.L_6111 - .L_6110)
.L_6110:
        /*0080*/ 	.word	0x00000008
.L_6111:


//--------------------- .nv.info._ZN2at6native18elementwise_kernelILi128ELi4EZNS0_15gpu_kernel_implIZZZNS0_23logical_not_kernel_cudaERNS_18TensorIteratorBaseEENKUlvE0_clEvENKUlvE8_clEvEUlbE_EEvS4_RKT_EUliE_EEviT1_ --------------------------
	.section	.nv.info._ZN2at6native18elementwise_kernelILi128ELi4EZNS0_15gpu_kernel_implIZZZNS0_23logical_not_kernel_cudaERNS_18TensorIteratorBaseEENKUlvE0_clEvENKUlvE8_clEvEUlbE_EEvS4_RKT_EUliE_EEviT1_,"",@"SHT_CUDA_INFO"
	.sectionflags	@""
	.align	4


	//----- nvinfo : EIATTR_CUDA_API_VERSION
	.align		4
        /*0000*/ 	.byte	0x04, 0x37
        /*0002*/ 	.short	(.L_6113 - .L_6112)
.L_6112:
        /*0004*/ 	.word	0x00000082


	//----- nvinfo : EIATTR_KPARAM_INFO
	.align		4
.L_6113:
        /*0008*/ 	.byte	0x04, 0x17
        /*000a*/ 	.short	(.L_6115 - .L_6114)
.L_6114:
        /*000c*/ 	.word	0x00000000
        /*0010*/ 	.short	0x0001
        /*0012*/ 	.short	0x0008
        /*0014*/ 	.byte	0x00, 0xf0, 0x61, 0x08


	//----- nvinfo : EIATTR_KPARAM_INFO
	.align		4
.L_6115:
        /*0018*/ 	.byte	0x04, 0x17
        /*001a*/ 	.short	(.L_6117 - .L_6116)
.L_6116:
        /*001c*/ 	.word	0x00000000
        /*0020*/ 	.short	0x0000
        /*0022*/ 	.short	0x0000
        /*0024*/ 	.byte	0x00, 0xf0, 0x11, 0x00


	//----- nvinfo : EIATTR_SPARSE_MMA_MASK
	.align		4
.L_6117:
        /*0028*/ 	.byte	0x03, 0x50
        /*002a*/ 	.short	0x0000


	//----- nvinfo : EIATTR_MAXREG_COUNT
	.align		4
        /*002c*/ 	.byte	0x03, 0x1b
        /*002e*/ 	.short	0x0080


	//----- nvinfo : EIATTR_EXTERNS
	.align		4
        /*0030*/ 	.byte	0x04, 0x0f
        /*0032*/ 	.short	(.L_6119 - .L_6118)


	//   ....[0]....
	.align		4
.L_6118:
        /*0034*/ 	.word	index@(__assertfail)


	//----- nvinfo : EIATTR_MERCURY_ISA_VERSION
	.align		4
.L_6119:
        /*0038*/ 	.byte	0x03, 0x5f
        /*003a*/ 	.short	0x0101


	//----- nvinfo : EIATTR_SYSCALL_OFFSETS
	.align		4
        /*003c*/ 	.byte	0x04, 0x46
        /*003e*/ 	.short	(.L_6121 - .L_6120)


	//   ....[0]....
.L_6120:
        /*0040*/ 	.word	0x00002250


	//   ....[1]....
        /*0044*/ 	.word	0x000030b0


	//   ....[2]....
        /*0048*/ 	.word	0x00005330


	//   ....[3]....
        /*004c*/ 	.word	0x00006190


	//   ....[4]....
        /*0050*/ 	.word	0x00008400


	//   ....[5]....
        /*0054*/ 	.word	0x00009260


	//   ....[6]....
        /*0058*/ 	.word	0x0000b4c0


	//   ....[7]....
        /*005c*/ 	.word	0x0000c320


	//----- nvinfo : EIATTR_EXIT_INSTR_OFFSETS
	.align		4
.L_6121:
        /*0060*/ 	.byte	0x04, 0x1c
        /*0062*/ 	.short	(.L_6123 - .L_6122)


	//   ....[0]....
.L_6122:
        /*0064*/ 	.word	0x00009300


	//   ....[1]....
        /*0068*/ 	.word	0x0000b630


	//   ....[2]....
        /*006c*/ 	.word	0x0000b650


	//   ....[3]....
        /*0070*/ 	.word	0x0000b6e0


	//   ....[4]....
        /*0074*/ 	.word	0x0000b700


	//   ....[5]....
        /*0078*/ 	.word	0x0000b720


	//   ....[6]....
        /*007c*/ 	.word	0x0000b7b0


	//   ....[7]....
        /*0080*/ 	.word	0x0000b7f0


	//   ....[8]....
        /*0084*/ 	.word	0x0000b890


	//   ....[9]....
        /*0088*/ 	.word	0x0000b8e0


	//   ....[10]....
        /*008c*/ 	.word	0x0000b910


	//   ....[11]....
        /*0090*/ 	.word	0x0000b9b0


	//   ....[12]....
        /*0094*/ 	.word	0x0000b9f0


	//   ....[13]....
        /*0098*/ 	.word	0x0000bb80


	//   ....[14]....
        /*009c*/ 	.word	0x0000bce0


	//   ....[15]....
        /*00a0*/ 	.word	0x0000bd20


	//   ....[16]....
        /*00a4*/ 	.word	0x0000bdc0


	//   ....[17]....
        /*00a8*/ 	.word	0x0000bf40


	//   ....[18]....
        /*00ac*/ 	.word	0x0000c0c0


	//   ....[19]....
        /*00b0*/ 	.word	0x0000c220


	//   ....[20]....
        /*00b4*/ 	.word	0x0000c330


	//   ....[21]....
        /*00b8*/ 	.word	0x0000c360


	//   ....[22]....
        /*00bc*/ 	.word	0x0000c380


	//----- nvinfo : EIATTR_MAX_THREADS
	.align		4
.L_6123:
        /*00c0*/ 	.byte	0x04, 0x05
        /*00c2*/ 	.short	(.L_6125 - .L_6124)
.L_6124:
        /*00c4*/ 	.word	0x00000080
        /*00c8*/ 	.word	0x00000001
        /*00cc*/ 	.word	0x00000001


	//----- nvinfo : EIATTR_CRS_STACK_SIZE
	.align		4
.L_6125:
        /*00d0*/ 	.byte	0x04, 0x1e
        /*00d2*/ 	.short	(.L_6127 - .L_6126)
.L_6126:
        /*00d4*/ 	.word	0x00000000


	//----- nvinfo : EIATTR_CBANK_PARAM_SIZE
	.align		4
.L_6127:
        /*00d8*/ 	.byte	0x03, 0x19
        /*00da*/ 	.short	0x0220


	//----- nvinfo : EIATTR_PARAM_CBANK
	.align		4
        /*00dc*/ 	.byte	0x04, 0x0a
        /*00de*/ 	.short	(.L_6129 - .L_6128)
	.align		4
.L_6128:
        /*00e0*/ 	.word	index@(.nv.constant0._ZN2at6native18elementwise_kernelILi128ELi4EZNS0_15gpu_kernel_implIZZZNS0_23logical_not_kernel_cudaERNS_18TensorIteratorBaseEENKUlvE0_clEvENKUlvE8_clEvEUlbE_EEvS4_RKT_EUliE_EEviT1_)
        /*00e4*/ 	.short	0x0210
        /*00e6*/ 	.short	0x0220


	//----- nvinfo : EIATTR_SW_WAR
	.align		4
.L_6129:
        /*00e8*/ 	.byte	0x04, 0x36
        /*00ea*/ 	.short	(.L_6131 - .L_6130)
.L_6130:
        /*00ec*/ 	.word	0x00000008
.L_6131:


//--------------------- .nv.info._ZN2at6native27unrolled_elementwise_kernelIZZZNS0_23logical_not_kernel_cudaERNS_18TensorIteratorBaseEENKUlvE0_clEvENKUlvE8_clEvEUlbE_St5arrayIPcLm2EELi4E23TrivialOffsetCalculatorILi1EjESB_NS0_6memory12LoadWithCastILi1EEENSC_13StoreWithCastILi1EEEEEviT_T0_T2_T3_T4_T5_ --------------------------
	.section	.nv.info._ZN2at6native27unrolled_elementwise_kernelIZZZNS0_23logical_not_kernel_cudaERNS_18TensorIteratorBaseEENKUlvE0_clEvENKUlvE8_clEvEUlbE_St5arrayIPcLm2EELi4E23TrivialOffsetCalculatorILi1EjESB_NS0_6memory12LoadWithCastILi1EEENSC_13StoreWithCastILi1EEEEEviT_T0_T2_T3_T4_T5_,"",@"SHT_CUDA_INFO"
	.sectionflags	@""
	.align	4


	//----- nvinfo : EIATTR_CUDA_API_VERSION
	.align		4
        /*0000*/ 	.byte	0x04, 0x37
        /*0002*/ 	.short	(.L_6133 - .L_6132)
.L_6132:
        /*0004*/ 	.word	0x00000082


	//----- nvinfo : EIATTR_KPARAM_INFO
	.align		4
.L_6133:
        /*0008*/ 	.byte	0x04, 0x17
        /*000a*/ 	.short	(.L_6135 - .L_6134)
.L_6134:
        /*000c*/ 	.word	0x00000000
        /*0010*/ 	.short	0x0006
        /*0012*/ 	.short	0x0024
        /*0014*/ 	.byte	0x00, 0xf0, 0x21, 0x00


	//----- nvinfo : EIATTR_KPARAM_INFO
	.align		4
.L_6135:
        /*0018*/ 	.byte	0x04, 0x17
        /*001a*/ 	.short	(.L_6137 - .L_6136)
.L_6136:
        /*001c*/ 	.word	0x00000000
        /*0020*/ 	.short	0x0005
        /*0022*/ 	.short	0x001c
        /*0024*/ 	.byte	0x00, 0xf0, 0x21, 0x00


	//----- nvinfo : EIATTR_KPARAM_INFO
	.align		4
.L_6137:
        /*0028*/ 	.byte	0x04, 0x17
        /*002a*/ 	.short	(.L_6139 - .L_6138)
.L_6138:
        /*002c*/ 	.word	0x00000000
        /*0030*/ 	.short	0x0004
        /*0032*/ 	.short	0x0019
        /*0034*/ 	.byte	0x00, 0xf0, 0x05, 0x00


	//----- nvinfo : EIATTR_KPARAM_INFO
	.align		4
.L_6139:
        /*0038*/ 	.byte	0x04, 0x17
        /*003a*/ 	.short	(.L_6141 - .L_6140)
.L_6140:
        /*003c*/ 	.word	0x00000000
        /*0040*/ 	.short	0x0003
        /*0042*/ 	.short	0x0018
        /*0044*/ 	.byte	0x00, 0xf0, 0x05, 0x00


	//----- nvinfo : EIATTR_KPARAM_INFO
	.align		4
.L_6141:
        /*0048*/ 	.byte	0x04, 0x17
        /*004a*/ 	.short	(.L_6143 - .L_6142)
.L_6142:
        /*004c*/ 	.word	0x00000000
        /*0050*/ 	.short	0x0002
        /*0052*/ 	.short	0x0008
        /*0054*/ 	.byte	0x00, 0xf0, 0x41, 0x00


	//----- nvinfo : EIATTR_KPARAM_INFO
	.align		4
.L_6143:
        /*0058*/ 	.byte	0x04, 0x17
        /*005a*/ 	.short	(.L_6145 - .L_6144)
.L_6144:
        /*005c*/ 	.word	0x00000000
        /*0060*/ 	.short	0x0001
        /*0062*/ 	.short	0x0004
        /*0064*/ 	.byte	0x00, 0xf0, 0x05, 0x00


	//----- nvinfo : EIATTR_KPARAM_INFO
	.align		4
.L_6145:
        /*0068*/ 	.byte	0x04, 0x17
        /*006a*/ 	.short	(.L_6147 - .L_6146)
.L_6146:
        /*006c*/ 	.word	0x00000000
        /*0070*/ 	.short	0x0000
        /*0072*/ 	.short	0x0000
        /*0074*/ 	.byte	0x00, 0xf0, 0x11, 0x00


	//----- nvinfo : EIATTR_SPARSE_MMA_MASK
	.align		4
.L_6147:
        /*0078*/ 	.byte	0x03, 0x50
        /*007a*/ 	.short	0x0000


	//----- nvinfo : EIATTR_MAXREG_COUNT
	.align		4
        /*007c*/ 	.byte	0x03, 0x1b
        /*007e*/ 	.short	0x00ff


	//----- nvinfo : EIATTR_EXTERNS
	.align		4
        /*0080*/ 	.byte	0x04, 0x0f
        /*0082*/ 	.short	(.L_6149 - .L_6148)


	//   ....[0]....
	.align		4
.L_6148:
        /*0084*/ 	.word	index@(__assertfail)


	//----- nvinfo : EIATTR_MERCURY_ISA_VERSION
	.align		4
.L_6149:
        /*0088*/ 	.byte	0x03, 0x5f
        /*008a*/ 	.short	0x0101


	//----- nvinfo : EIATTR_SYSCALL_OFFSETS
	.align		4
        /*008c*/ 	.byte	0x04, 0x46
        /*008e*/ 	.short	(.L_6151 - .L_6150)


	//   ....[0]....
.L_6150:
        /*0090*/ 	.word	0x00000f80


	//   ....[1]....
        /*0094*/ 	.word	0x00001f40


	//   ....[2]....
        /*0098*/ 	.word	0x00002f10


	//   ....[3]....
        /*009c*/ 	.word	0x00003eb0


	//   ....[4]....
        /*00a0*/ 	.word	0x00004ed0


	//   ....[5]....
        /*00a4*/ 	.word	0x00005da0


	//   ....[6]....
        /*00a8*/ 	.word	0x00006c50


	//   ....[7]....
        /*00ac*/ 	.word	0x00007b00


	//----- nvinfo : EIATTR_EXIT_INSTR_OFFSETS
	.align		4
.L_6151:
        /*00b0*/ 	.byte	0x04, 0x1c
        /*00b2*/ 	.short	(.L_6153 - .L_6152)


	//   ....[0]....
.L_6152:
        /*00b4*/ 	.word	0x00006ce0


	//   ....[1]....
        /*00b8*/ 	.word	0x00006e10


	//   ....[2]....
        /*00bc*/ 	.word	0x00006e30


	//   ....[3]....
        /*00c0*/ 	.word	0x00006ec0


	//   ....[4]....
        /*00c4*/ 	.word	0x00006ee0


	//   ....[5]....
        /*00c8*/ 	.word	0x00006f00


	//   ....[6]....
        /*00cc*/ 	.word	0x00006f90


	//   ....[7]....
        /*00d0*/ 	.word	0x00006fd0


	//   ....[8]....
        /*00d4*/ 	.word	0x00007070


	//   ....[9]....
        /*00d8*/ 	.word	0x000070c0


	//   ....[10]....
        /*00dc*/ 	.word	0x000070f0


	//   ....[11]....
        /*00e0*/ 	.word	0x00007190


	//   ....[12]....
        /*00e4*/ 	.word	0x000071d0


	//   ....[13]....
        /*00e8*/ 	.word	0x00007360


	//   ....[14]....
        /*00ec*/ 	.word	0x000074c0


	//   ....[15]....
        /*00f0*/ 	.word	0x00007500


	//   ....[16]....
        /*00f4*/ 	.word	0x000075a0


	//   ....[17]....
        /*00f8*/ 	.word	0x00007720


	//   ....[18]....
        /*00fc*/ 	.word	0x000078a0


	//   ....[19]....
        /*0100*/ 	.word	0x00007a00


	//   ....[20]....
        /*0104*/ 	.word	0x00007b10


	//   ....[21]....
        /*0108*/ 	.word	0x00007b40


	//   ....[22]....
        /*010c*/ 	.word	0x00007b60


	//----- nvinfo : EIATTR_MAX_THREADS
	.align		4
.L_6153:
        /*0110*/ 	.byte	0x04, 0x05
        /*0112*/ 	.short	(.L_6155 - .L_6154)
.L_6154:
        /*0114*/ 	.word	0x00000080
        /*0118*/ 	.word	0x00000001
        /*011c*/ 	.word	0x00000001


	//----- nvinfo : EIATTR_CRS_STACK_SIZE
	.align		4
.L_6155:
        /*0120*/ 	.byte	0x04, 0x1e
        /*0122*/ 	.short	(.L_6157 - .L_6156)
.L_6156:
        /*0124*/ 	.word	0x00000000


	//----- nvinfo : EIATTR_CBANK_PARAM_SIZE
	.align		4
.L_6157:
        /*0128*/ 	.byte	0x03, 0x19
        /*012a*/ 	.short	0x002c


	//----- nvinfo : EIATTR_PARAM_CBANK
	.align		4
        /*012c*/ 	.byte	0x04, 0x0a
        /*012e*/ 	.short	(.L_6159 - .L_6158)
	.align		4
.L_6158:
        /*0130*/ 	.word	index@(.nv.constant0._ZN2at6native27unrolled_elementwise_kernelIZZZNS0_23logical_not_kernel_cudaERNS_18TensorIteratorBaseEENKUlvE0_clEvENKUlvE8_clEvEUlbE_St5arrayIPcLm2EELi4E23TrivialOffsetCalculatorILi1EjESB_NS0_6memory12LoadWithCastILi1EEENSC_13StoreWithCastILi1EEEEEviT_T0_T2_T3_T4_T5_)
        /*0134*/ 	.short	0x0210
        /*0136*/ 	.short	0x002c


	//----- nvinfo : EIATTR_SW_WAR
	.align		4
.L_6159:
        /*0138*/ 	.byte	0x04, 0x36
        /*013a*/ 	.short	(.L_6161 - .L_6160)
.L_6160:
        /*013c*/ 	.word	0x00000008
.L_6161:


//--------------------- .nv.info._ZN2at6native18elementwise_kernelILi128ELi4EZNS0_22gpu_kernel_impl_nocastIZZZNS0_23logical_not_kernel_cudaERNS_18TensorIteratorBaseEENKUlvE0_clEvENKUlvE8_clEvEUlbE_EEvS4_RKT_EUliE_EEviT1_ --------------------------
	.section	.nv.info._ZN2at6native18elementwise_kernelILi128ELi4EZNS0_22gpu_kernel_impl_nocastIZZZNS0_23logical_not_kernel_cudaERNS_18TensorIteratorBaseEENKUlvE0_clEvENKUlvE8_clEvEUlbE_EEvS4_RKT_EUliE_EEviT1_,"",@"SHT_CUDA_INFO"
	.sectionflags	@""
	.align	4


	//----- nvinfo : EIATTR_CUDA_API_VERSION
	.align		4
        /*0000*/ 	.byte	0x04, 0x37
        /*0002*/ 	.short	(.L_6163 - .L_6162)
.L_6162:
        /*0004*/ 	.word	0x00000082


	//----- nvinfo : EIATTR_KPARAM_INFO
	.align		4
.L_6163:
        /*0008*/ 	.byte	0x04, 0x17
        /*000a*/ 	.short	(.L_6165 - .L_6164)
.L_6164:
        /*000c*/ 	.word	0x00000000
        /*0010*/ 	.short	0x0001
        /*0012*/ 	.short	0x0008
        /*0014*/ 	.byte	0x00, 0xf0, 0x61, 0x08


	//----- nvinfo : EIATTR_KPARAM_INFO
	.align		4
.L_6165:
        /*0018*/ 	.byte	0x04, 0x17
        /*001a*/ 	.short	(.L_6167 - .L_6166)
.L_6166:
        /*001c*/ 	.word	0x00000000
        /*0020*/ 	.short	0x0000
        /*0022*/ 	.short	0x0000
        /*0024*/ 	.byte	0x00, 0xf0, 0x11, 0x00


	//----- nvinfo : EIATTR_SPARSE_MMA_MASK
	.align		4
.L_6167:
        /*0028*/ 	.byte	0x03, 0x50
        /*002a*/ 	.short	0x0000


	//----- nvinfo : EIATTR_MAXREG_COUNT
	.align		4
        /*002c*/ 	.byte	0x03, 0x1b
        /*002e*/ 	.short	0x0080


	//----- nvinfo : EIATTR_MERCURY_ISA_VERSION
	.align		4
        /*0030*/ 	.byte	0x03, 0x5f
        /*0032*/ 	.short	0x0101


	//----- nvinfo : EIATTR_EXIT_INSTR_OFFSETS
	.align		4
        /*0034*/ 	.byte	0x04, 0x1c
        /*0036*/ 	.short	(.L_6169 - .L_6168)


	//   ....[0]....
.L_6168:
        /*0038*/ 	.word	0x00003bc0


	//   ....[1]....
        /*003c*/ 	.word	0x00004f50


	//----- nvinfo : EIATTR_MAX_THREADS
	.align		4
.L_6169:
        /*0040*/ 	.byte	0x04, 0x05
        /*0042*/ 	.short	(.L_6171 - .L_6170)
.L_6170:
        /*0044*/ 	.word	0x00000080
        /*0048*/ 	.word	0x00000001
        /*004c*/ 	.word	0x00000001


	//----- nvinfo : EIATTR_CRS_STACK_SIZE
	.align		4
.L_6171:
        /*0050*/ 	.byte	0x04, 0x1e
        /*0052*/ 	.short	(.L_6173 - .L_6172)
.L_6172:
        /*0054*/ 	.word	0x00000000


	//----- nvinfo : EIATTR_CBANK_PARAM_SIZE
	.align		4
.L_6173:
        /*0058*/ 	.byte	0x03, 0x19
        /*005a*/ 	.short	0x0220


	//----- nvinfo : EIATTR_PARAM_CBANK
	.align		4
        /*005c*/ 	.byte	0x04, 0x0a
        /*005e*/ 	.short	(.L_6175 - .L_6174)
	.align		4
.L_6174:
        /*0060*/ 	.word	index@(.nv.constant0._ZN2at6native18elementwise_kernelILi128ELi4EZNS0_22gpu_kernel_impl_nocastIZZZNS0_23logical_not_kernel_cudaERNS_18TensorIteratorBaseEENKUlvE0_clEvENKUlvE8_clEvEUlbE_EEvS4_RKT_EUliE_EEviT1_)
        /*0064*/ 	.short	0x0210
        /*0066*/ 	.short	0x0220


	//----- nvinfo : EIATTR_SW_WAR
	.align		4
.L_6175:
        /*0068*/ 	.byte	0x04, 0x36
        /*006a*/ 	.short	(.L_6177 - .L_6176)
.L_6176:
        /*006c*/ 	.word	0x00000008
.L_6177:


//--------------------- .nv.info._ZN2at6native27unrolled_elementwise_kernelIZZZNS0_23logical_not_kernel_cudaERNS_18TensorIteratorBaseEENKUlvE0_clEvENKUlvE8_clEvEUlbE_St5arrayIPcLm2EELi4E23TrivialOffsetCalculatorILi1EjESB_NS0_6memory15LoadWithoutCastENSC_16StoreWithoutCastEEEviT_T0_T2_T3_T4_T5_ --------------------------
	.section	.nv.info._ZN2at6native27unrolled_elementwise_kernelIZZZNS0_23logical_not_kernel_cudaERNS_18TensorIteratorBaseEENKUlvE0_clEvENKUlvE8_clEvEUlbE_St5arrayIPcLm2EELi4E23TrivialOffsetCalculatorILi1EjESB_NS0_6memory15LoadWithoutCastENSC_16StoreWithoutCastEEEviT_T0_T2_T3_T4_T5_,"",@"SHT_CUDA_INFO"
	.sectionflags	@""
	.align	4


	//----- nvinfo : EIATTR_CUDA_API_VERSION
	.align		4
        /*0000*/ 	.byte	0x04, 0x37
        /*0002*/ 	.short	(.L_6179 - .L_6178)
.L_6178:
        /*0004*/ 	.word	0x00000082


	//----- nvinfo : EIATTR_KPARAM_INFO
	.align		4
.L_6179:
        /*0008*/ 	.byte	0x04, 0x17
        /*000a*/ 	.short	(.L_6181 - .L_6180)
.L_6180:
        /*000c*/ 	.word	0x00000000
        /*0010*/ 	.short	0x0006
        /*0012*/ 	.short	0x001b
        /*0014*/ 	.byte	0x00, 0xf0, 0x05, 0x00


	//----- nvinfo : EIATTR_KPARAM_INFO
	.align		4
.L_6181:
        /*0018*/ 	.byte	0x04, 0x17
        /*001a*/ 	.short	(.L_6183 - .L_6182)
.L_6182:
        /*001c*/ 	.word	0x00000000
        /*0020*/ 	.short	0x0005
        /*0022*/ 	.short	0x001a
        /*0024*/ 	.byte	0x00, 0xf0, 0x05, 0x00


	//----- nvinfo : EIATTR_KPARAM_INFO
	.align		4
.L_6183:
        /*0028*/ 	.byte	0x04, 0x17
        /*002a*/ 	.short	(.L_6185 - .L_6184)
.L_6184:
        /*002c*/ 	.word	0x00000000
        /*0030*/ 	.short	0x0004
        /*0032*/ 	.short	0x0019
        /*0034*/ 	.byte	0x00, 0xf0, 0x05, 0x00


	//----- nvinfo : EIATTR_KPARAM_INFO
	.align		4
.L_6185:
        /*0038*/ 	.byte	0x04, 0x17
        /*003a*/ 	.short	(.L_6187 - .L_6186)
.L_6186:
        /*003c*/ 	.word	0x00000000
        /*0040*/ 	.short	0x0003
        /*0042*/ 	.short	0x0018
        /*0044*/ 	.byte	0x00, 0xf0, 0x05, 0x00


	//----- nvinfo : EIATTR_KPARAM_INFO
	.align		4
.L_6187:
        /*0048*/ 	.byte	0x04, 0x17
        /*004a*/ 	.short	(.L_6189 - .L_6188)
.L_6188:
        /*004c*/ 	.word	0x00000000
        /*0050*/ 	.short	0x0002
        /*0052*/ 	.short	0x0008
        /*0054*/ 	.byte	0x00, 0xf0, 0x41, 0x00


	//----- nvinfo : EIATTR_KPARAM_INFO
	.align		4
.L_6189:
        /*0058*/ 	.byte	0x04, 0x17
        /*005a*/ 	.short	(.L_6191 - .L_6190)
.L_6190:
        /*005c*/ 	.word	0x00000000
        /*0060*/ 	.short	0x0001
        /*0062*/ 	.short	0x0004
        /*0064*/ 	.byte	0x00, 0xf0, 0x05, 0x00


	//----- nvinfo : EIATTR_KPARAM_INFO
	.align		4
.L_6191:
        /*0068*/ 	.byte	0x04, 0x17
        /*006a*/ 	.short	(.L_6193 - .L_6192)
.L_6192:
        /*006c*/ 	.word	0x00000000
        /*0070*/ 	.short	0x0000
        /*0072*/ 	.short	0x0000
        /*0074*/ 	.byte	0x00, 0xf0, 0x11, 0x00


	//----- nvinfo : EIATTR_SPARSE_MMA_MASK
	.align		4
.L_6193:
        /*0078*/ 	.byte	0x03, 0x50
        /*007a*/ 	.short	0x0000


	//----- nvinfo : EIATTR_MAXREG_COUNT
	.align		4
        /*007c*/ 	.byte	0x03, 0x1b
        /*007e*/ 	.short	0x00ff


	//----- nvinfo : EIATTR_MERCURY_ISA_VERSION
	.align		4
        /*0080*/ 	.byte	0x03, 0x5f
        /*0082*/ 	.short	0x0101


	//----- nvinfo : EIATTR_EXIT_INSTR_OFFSETS
	.align		4
        /*0084*/ 	.byte	0x04, 0x1c
        /*0086*/ 	.short	(.L_6195 - .L_6194)


	//   ....[0]....
.L_6194:
        /*0088*/ 	.word	0x00000540


	//   ....[1]....
        /*008c*/ 	.word	0x000005e0


	//----- nvinfo : EIATTR_MAX_THREADS
	.align		4
.L_6195:
        /*0090*/ 	.byte	0x04, 0x05
        /*0092*/ 	.short	(.L_6197 - .L_6196)
.L_6196:
        /*0094*/ 	.word	0x00000080
        /*0098*/ 	.word	0x00000001
        /*009c*/ 	.word	0x00000001


	//----- nvinfo : EIATTR_CRS_STACK_SIZE
	.align		4
.L_6197:
        /*00a0*/ 	.byte	0x04, 0x1e
        /*00a2*/ 	.short	(.L_6199 - .L_6198)
.L_6198:
        /*00a4*/ 	.word	0x00000000


	//----- nvinfo : EIATTR_CBANK_PARAM_SIZE
	.align		4
.L_6199:
        /*00a8*/ 	.byte	0x03, 0x19
        /*00aa*/ 	.short	0x001c


	//----- nvinfo : EIATTR_PARAM_CBANK
	.align		4
        /*00ac*/ 	.byte	0x04, 0x0a
        /*00ae*/ 	.short	(.L_6201 - .L_6200)
	.align		4
.L_6200:
        /*00b0*/ 	.word	index@(.nv.constant0._ZN2at6native27unrolled_elementwise_kernelIZZZNS0_23logical_not_kernel_cudaERNS_18TensorIteratorBaseEENKUlvE0_clEvENKUlvE8_clEvEUlbE_St5arrayIPcLm2EELi4E23TrivialOffsetCalculatorILi1EjESB_NS0_6memory15LoadWithoutCastENSC_16StoreWithoutCastEEEviT_T0_T2_T3_T4_T5_)
        /*00b4*/ 	.short	0x0210
        /*00b6*/ 	.short	0x001c


	//----- nvinfo : EIATTR_SW_WAR
	.align		4
.L_6201:
        /*00b8*/ 	.byte	0x04, 0x36
        /*00ba*/ 	.short	(.L_6203 - .L_6202)
.L_6202:
        /*00bc*/ 	.word	0x00000008
.L_6203:


//--------------------- .nv.info._ZN2at6native29vectorized_elementwise_kernelILi2EZZZNS0_23logical_not_kernel_cudaERNS_18TensorIteratorBaseEENKUlvE0_clEvENKUlvE8_clEvEUlbE_St5arrayIPcLm2EEEEviT0_T1_ --------------------------
	.section	.nv.info._ZN2at6native29vectorized_elementwise_kernelILi2EZZZNS0_23logical_not_kernel_cudaERNS_18TensorIteratorBaseEENKUlvE0_clEvENKUlvE8_clEvEUlbE_St5arrayIPcLm2EEEEviT0_T1_,"",@"SHT_CUDA_INFO"
	.sectionflags	@""
	.align	4


	//----- nvinfo : EIATTR_CUDA_API_VERSION
	.align		4
        /*0000*/ 	.byte	0x04, 0x37
        /*0002*/ 	.short	(.L_6205 - .L_6204)
.L_6204:
        /*0004*/ 	.word	0x00000082


	//----- nvinfo : EIATTR_KPARAM_INFO
	.align		4
.L_6205:
        /*0008*/ 	.byte	0x04, 0x17
        /*000a*/ 	.short	(.L_6207 - .L_6206)
.L_6206:
        /*000c*/ 	.word	0x00000000
        /*0010*/ 	.short	0x0002
        /*0012*/ 	.short	0x0008
        /*0014*/ 	.byte	0x00, 0xf0, 0x41, 0x00


	//----- nvinfo : EIATTR_KPARAM_INFO
	.align		4
.L_6207:
        /*0018*/ 	.byte	0x04, 0x17
        /*001a*/ 	.short	(.L_6209 - .L_6208)
.L_6208:
        /*001c*/ 	.word	0x00000000
        /*0020*/ 	.short	0x0001
        /*0022*/ 	.short	0x0004
        /*0024*/ 	.byte	0x00, 0xf0, 0x05, 0x00


	//----- nvinfo : EIATTR_KPARAM_INFO
	.align		4
.L_6209:
        /*0028*/ 	.byte	0x04, 0x17
        /*002a*/ 	.short	(.L_6211 - .L_6210)
.L_6210:
        /*002c*/ 	.word	0x00000000
        /*0030*/ 	.short	0x0000
        /*0032*/ 	.short	0x0000
        /*0034*/ 	.byte	0x00, 0xf0, 0x11, 0x00


	//----- nvinfo : EIATTR_SPARSE_MMA_MASK
	.align		4
.L_6211:
        /*0038*/ 	.byte	0x03, 0x50
        /*003a*/ 	.short	0x0000


	//----- nvinfo : EIATTR_MAXREG_COUNT
	.align		4
        /*003c*/ 	.byte	0x03, 0x1b
        /*003e*/ 	.short	0x00ff


	//----- nvinfo : EIATTR_MERCURY_ISA_VERSION
	.align		4
        /*0040*/ 	.byte	0x03, 0x5f
        /*0042*/ 	.short	0x0101


	//----- nvinfo : EIATTR_EXIT_INSTR_OFFSETS
	.align		4
        /*0044*/ 	.byte	0x04, 0x1c
        /*0046*/ 	.short	(.L_6213 - .L_6212)


	//   ....[0]....
.L_6212:
        /*0048*/ 	.word	0x00000390


	//   ....[1]....
        /*004c*/ 	.word	0x00000f00


	//   ....[2]....
        /*0050*/ 	.word	0x00000f60


	//----- nvinfo : EIATTR_MAX_THREADS
	.align		4
.L_6213:
        /*0054*/ 	.byte	0x04, 0x05
        /*0056*/ 	.short	(.L_6215 - .L_6214)
.L_6214:
        /*0058*/ 	.word	0x00000080
        /*005c*/ 	.word	0x00000001
        /*0060*/ 	.word	0x00000001


	//----- nvinfo : EIATTR_CRS_STACK_SIZE
	.align		4
.L_6215:
        /*0064*/ 	.byte	0x04, 0x1e
        /*0066*/ 	.short	(.L_6217 - .L_6216)
.L_6216:
        /*0068*/ 	.word	0x00000000


	//----- nvinfo : EIATTR_CBANK_PARAM_SIZE
	.align		4
.L_6217:
        /*006c*/ 	.byte	0x03, 0x19
        /*006e*/ 	.short	0x0018


	//----- nvinfo : EIATTR_PARAM_CBANK
	.align		4
        /*0070*/ 	.byte	0x04, 0x0a
        /*0072*/ 	.short	(.L_6219 - .L_6218)
	.align		4
.L_6218:
        /*0074*/ 	.word	index@(.nv.constant0._ZN2at6native29vectorized_elementwise_kernelILi2EZZZNS0_23logical_not_kernel_cudaERNS_18TensorIteratorBaseEENKUlvE0_clEvENKUlvE8_clEvEUlbE_St5arrayIPcLm2EEEEviT0_T1_)
        /*0078*/ 	.short	0x0210
        /*007a*/ 	.short	0x0018


	//----- nvinfo : EIATTR_SW_WAR
	.align		4
.L_6219:
        /*007c*/ 	.byte	0x04, 0x36
        /*007e*/ 	.short	(.L_6221 - .L_6220)
.L_6220:
        /*0080*/ 	.word	0x00000008
.L_6221:


//--------------------- .nv.info._ZN2at6native29vectorized_elementwise_kernelILi4EZZZNS0_23logical_not_kernel_cudaERNS_18TensorIteratorBaseEENKUlvE0_clEvENKUlvE8_clEvEUlbE_St5arrayIPcLm2EEEEviT0_T1_ --------------------------
	.section	.nv.info._ZN2at6native29vectorized_elementwise_kernelILi4EZZZNS0_23logical_not_kernel_cudaERNS_18TensorIteratorBaseEENKUlvE0_clEvENKUlvE8_clEvEUlbE_St5arrayIPcLm2EEEEviT0_T1_,"",@"SHT_CUDA_INFO"
	.sectionflags	@""
	.align	4


	//----- nvinfo : EIATTR_CUDA_API_VERSION
	.align		4
        /*0000*/ 	.byte	0x04, 0x37
        /*0002*/ 	.short	(.L_6223 - .L_6222)
.L_6222:
        /*0004*/ 	.word	0x00000082


	//----- nvinfo : EIATTR_KPARAM_INFO
	.align		4
.L_6223:
        /*0008*/ 	.byte	0x04, 0x17
        /*000a*/ 	.short	(.L_6225 - .L_6224)
.L_6224:
        /*000c*/ 	.word	0x00000000
        /*0010*/ 	.short	0x0002
        /*0012*/ 	.short	0x0008
        /*0014*/ 	.byte	0x00, 0xf0, 0x41, 0x00


	//----- nvinfo : EIATTR_KPARAM_INFO
	.align		4
.L_6225:
        /*0018*/ 	.byte	0x04, 0x17
        /*001a*/ 	.short	(.L_6227 - .L_6226)
.L_6226:
        /*001c*/ 	.word	0x00000000
        /*0020*/ 	.short	0x0001
        /*0022*/ 	.short	0x0004
        /*0024*/ 	.byte	0x00, 0xf0, 0x05, 0x00


	//----- nvinfo : EIATTR_KPARAM_INFO
	.align		4
.L_6227:
        /*0028*/ 	.byte	0x04, 0x17
        /*002a*/ 	.short	(.L_6229 - .L_6228)
.L_6228:
        /*002c*/ 	.word	0x00000000
        /*0030*/ 	.short	0x0000
        /*0032*/ 	.short	0x0000
        /*0034*/ 	.byte	0x00, 0xf0, 0x11, 0x00


	//----- nvinfo : EIATTR_SPARSE_MMA_MASK
	.align		4
.L_6229:
        /*0038*/ 	.byte	0x03, 0x50
        /*003a*/ 	.short	0x0000


	//----- nvinfo : EIATTR_MAXREG_COUNT
	.align		4
        /*003c*/ 	.byte	0x03, 0x1b
        /*003e*/ 	.short	0x00ff


	//----- nvinfo : EIATTR_MERCURY_ISA_VERSION
	.align		4
        /*0040*/ 	.byte	0x03, 0x5f
        /*0042*/ 	.short	0x0101


	//----- nvinfo : EIATTR_EXIT_INSTR_OFFSETS
	.align		4
        /*0044*/ 	.byte	0x04, 0x1c
        /*0046*/ 	.short	(.L_6231 - .L_6230)


	//   ....[0]....
.L_6230:
        /*0048*/ 	.word	0x00000370


	//   ....[1]....
        /*004c*/ 	.word	0x00000ee0


	//   ....[2]....
        /*0050*/ 	.word	0x00000f40


	//----- nvinfo : EIATTR_MAX_THREADS
	.align		4
.L_6231:
        /*0054*/ 	.byte	0x04, 0x05
        /*0056*/ 	.short	(.L_6233 - .L_6232)
.L_6232:
        /*0058*/ 	.word	0x00000080
        /*005c*/ 	.word	0x00000001
        /*0060*/ 	.word	0x00000001


	//----- nvinfo : EIATTR_CRS_STACK_SIZE
	.align		4
.L_6233:
        /*0064*/ 	.byte	0x04, 0x1e
        /*0066*/ 	.short	(.L_6235 - .L_6234)
.L_6234:
        /*0068*/ 	.word	0x00000000


	//----- nvinfo : EIATTR_CBANK_PARAM_SIZE
	.align		4
.L_6235:
        /*006c*/ 	.byte	0x03, 0x19
        /*006e*/ 	.short	0x0018


	//----- nvinfo : EIATTR_PARAM_CBANK
	.align		4
        /*0070*/ 	.byte	0x04, 0x0a
        /*0072*/ 	.short	(.L_6237 - .L_6236)
	.align		4
.L_6236:
        /*0074*/ 	.word	index@(.nv.constant0._ZN2at6native29vectorized_elementwise_kernelILi4EZZZNS0_23logical_not_kernel_cudaERNS_18TensorIteratorBaseEENKUlvE0_clEvENKUlvE8_clEvEUlbE_St5arrayIPcLm2EEEEviT0_T1_)
        /*0078*/ 	.short	0x0210
        /*007a*/ 	.short	0x0018


	//----- nvinfo : EIATTR_SW_WAR
	.align		4
.L_6237:
        /*007c*/ 	.byte	0x04, 0x36
        /*007e*/ 	.short	(.L_6239 - .L_6238)
.L_6238:
        /*0080*/ 	.word	0x00000008
.L_6239:


//--------------------- .nv.info._ZN2at6native29vectorized_elementwise_kernelILi8EZZZNS0_23logical_not_kernel_cudaERNS_18TensorIteratorBaseEENKUlvE0_clEvENKUlvE8_clEvEUlbE_St5arrayIPcLm2EEEEviT0_T1_ --------------------------
	.section	.nv.info._ZN2at6native29vectorized_elementwise_kernelILi8EZZZNS0_23logical_not_kernel_cudaERNS_18TensorIteratorBaseEENKUlvE0_clEvENKUlvE8_clEvEUlbE_St5arrayIPcLm2EEEEviT0_T1_,"",@"SHT_CUDA_INFO"
	.sectionflags	@""
	.align	4


	//----- nvinfo : EIATTR_CUDA_API_VERSION
	.align		4
        /*0000*/ 	.byte	0x04, 0x37
        /*0002*/ 	.short	(.L_6241 - .L_6240)
.L_6240:
        /*0004*/ 	.word	0x00000082


	//----- nvinfo : EIATTR_KPARAM_INFO
	.align		4
.L_6241:
        /*0008*/ 	.byte	0x04, 0x17
        /*000a*/ 	.short	(.L_6243 - .L_6242)
.L_6242:
        /*000c*/ 	.word	0x00000000
        /*0010*/ 	.short	0x0002
        /*0012*/ 	.short	0x0008
        /*0014*/ 	.byte	0x00, 0xf0, 0x41, 0x00


	//----- nvinfo : EIATTR_KPARAM_INFO
	.align		4
.L_6243:
        /*0018*/ 	.byte	0x04, 0x17
        /*001a*/ 	.short	(.L_6245 - .L_6244)
.L_6244:
        /*001c*/ 	.word	0x00000000
        /*0020*/ 	.short	0x0001
        /*0022*/ 	.short	0x0004
        /*0024*/ 	.byte	0x00, 0xf0, 0x05, 0x00


	//----- nvinfo : EIATTR_KPARAM_INFO
	.align		4
.L_6245:
        /*0028*/ 	.byte	0x04, 0x17
        /*002a*/ 	.short	(.L_6247 - .L_6246)
.L_6246:
        /*002c*/ 	.word	0x00000000
        /*0030*/ 	.short	0x0000
        /*0032*/ 	.short	0x0000
        /*0034*/ 	.byte	0x00, 0xf0, 0x11, 0x00


	//----- nvinfo : EIATTR_SPARSE_MMA_MASK
	.align		4
.L_6247:
        /*0038*/ 	.byte	0x03, 0x50
        /*003a*/ 	.short	0x0000


	//----- nvinfo : EIATTR_MAXREG_COUNT
	.align		4
        /*003c*/ 	.byte	0x03, 0x1b
        /*003e*/ 	.short	0x00ff


	//----- nvinfo : EIATTR_MERCURY_ISA_VERSION
	.align		4
        /*0040*/ 	.byte	0x03, 0x5f
        /*0042*/ 	.short	0x0101


	//----- nvinfo : EIATTR_EXIT_INSTR_OFFSETS
	.align		4
        /*0044*/ 	.byte	0x04, 0x1c
        /*0046*/ 	.short	(.L_6249 - .L_6248)


	//   ....[0]....
.L_6248:
        /*0048*/ 	.word	0x00000410


	//   ....[1]....
        /*004c*/ 	.word	0x00000f80


	//   ....[2]....
        /*0050*/ 	.word	0x00000fe0


	//----- nvinfo : EIATTR_MAX_THREADS
	.align		4
.L_6249:
        /*0054*/ 	.byte	0x04, 0x05
        /*0056*/ 	.short	(.L_6251 - .L_6250)
.L_6250:
        /*0058*/ 	.word	0x00000080
        /*005c*/ 	.word	0x00000001
        /*0060*/ 	.word	0x00000001


	//----- nvinfo : EIATTR_CRS_STACK_SIZE
	.align		4
.L_6251:
        /*0064*/ 	.byte	0x04, 0x1e
        /*0066*/ 	.short	(.L_6253 - .L_6252)
.L_6252:
        /*0068*/ 	.word	0x00000000


	//----- nvinfo : EIATTR_CBANK_PARAM_SIZE
	.align		4
.L_6253:
        /*006c*/ 	.byte	0x03, 0x19
        /*006e*/ 	.short	0x0018


	//----- nvinfo : EIATTR_PARAM_CBANK
	.align		4
        /*0070*/ 	.byte	0x04, 0x0a
        /*0072*/ 	.short	(.L_6255 - .L_6254)
	.align		4
.L_6254:
        /*0074*/ 	.word	index@(.nv.constant0._ZN2at6native29vectorized_elementwise_kernelILi8EZZZNS0_23logical_not_kernel_cudaERNS_18TensorIteratorBaseEENKUlvE0_clEvENKUlvE8_clEvEUlbE_St5arrayIPcLm2EEEEviT0_T1_)
        /*0078*/ 	.short	0x0210
        /*007a*/ 	.short	0x0018


	//----- nvinfo : EIATTR_SW_WAR
	.align		4
.L_6255:
        /*007c*/ 	.byte	0x04, 0x36
        /*007e*/ 	.short	(.L_6257 - .L_6256)
.L_6256:
        /*0080*/ 	.word	0x00000008
.L_6257:


//--------------------- .nv.info._ZN2at6native18elementwise_kernelILi128ELi4EZNS0_15gpu_kernel_implIZZZNS0_23logical_not_kernel_cudaERNS_18TensorIteratorBaseEENKUlvE0_clEvENKUlvE7_clEvEUlN3c107complexIfEEE_EEvS4_RKT_EUliE_EEviT1_ --------------------------
	.section	.nv.info._ZN2at6native18elementwise_kernelILi128ELi4EZNS0_15gpu_kernel_implIZZZNS0_23logical_not_kernel_cudaERNS_18TensorIteratorBaseEENKUlvE0_clEvENKUlvE7_clEvEUlN3c107complexIfEEE_EEvS4_RKT_EUliE_EEviT1_,"",@"SHT_CUDA_INFO"
	.sectionflags	@""
	.align	4


	//----- nvinfo : EIATTR_CUDA_API_VERSION
	.align		4
        /*0000*/ 	.byte	0x04, 0x37
        /*0002*/ 	.short	(.L_6259 - .L_6258)
.L_6258:
        /*0004*/ 	.word	0x00000082


	//----- nvinfo : EIATTR_KPARAM_INFO
	.align		4
.L_6259:
        /*0008*/ 	.byte	0x04, 0x17
        /*000a*/ 	.short	(.L_6261 - .L_6260)
.L_6260:
        /*000c*/ 	.word	0x00000000
        /*0010*/ 	.short	0x0001
        /*0012*/ 	.short	0x0008
        /*0014*/ 	.byte	0x00, 0xf0, 0x61, 0x08


	//----- nvinfo : EIATTR_KPARAM_INFO
	.align		4
.L_6261:
        /*0018*/ 	.byte	0x04, 0x17
        /*001a*/ 	.short	(.L_6263 - .L_6262)
.L_6262:
        /*001c*/ 	.word	0x00000000
        /*0020*/ 	.short	0x0000
        /*0022*/ 	.short	0x0000
        /*0024*/ 	.byte	0x00, 0xf0, 0x11, 0x00


	//----- nvinfo : EIATTR_SPARSE_MMA_MASK
	.align		4
.L_6263:
        /*0028*/ 	.byte	0x03, 0x50
        /*002a*/ 	.short	0x0000


	//----- nvinfo : EIATTR_MAXREG_COUNT
	.align		4
        /*002c*/ 	.byte	0x03, 0x1b
        /*002e*/ 	.short	0x0080


	//----- nvinfo : EIATTR_EXTERNS
	.align		4
        /*0030*/ 	.byte	0x04, 0x0f
        /*0032*/ 	.short	(.L_6265 - .L_6264)


	//   ....[0]....
	.align		4
.L_6264:
        /*0034*/ 	.word	index@(__assertfail)


	//----- nvinfo : EIATTR_MERCURY_ISA_VERSION
	.align		4
.L_6265:
        /*0038*/ 	.byte	0x03, 0x5f
        /*003a*/ 	.short	0x0101


	//----- nvinfo : EIATTR_SYSCALL_OFFSETS
	.align		4
        /*003c*/ 	.byte	0x04, 0x46
        /*003e*/ 	.short	(.L_6267 - .L_6266)


	//   ....[0]....
.L_6266:
        /*0040*/ 	.word	0x00002290


	//   ....[1]....
        /*0044*/ 	.word	0x00003140


	//   ....[2]....
        /*0048*/ 	.word	0x00005400


	//   ....[3]....
        /*004c*/ 	.word	0x000062b0


	//   ....[4]....
        /*0050*/ 	.word	0x00008560


	//   ....[5]....
        /*0054*/ 	.word	0x00009410


	//   ....[6]....
        /*0058*/ 	.word	0x0000b6b0


	//   ....[7]....
        /*005c*/ 	.word	0x0000c560


	//----- nvinfo : EIATTR_EXIT_INSTR_OFFSETS
	.align		4
.L_6267:
        /*0060*/ 	.byte	0x04, 0x1c
        /*0062*/ 	.short	(.L_6269 - .L_6268)


	//   ....[0]....
.L_6268:
        /*0064*/ 	.word	0x000094b0


	//   ....[1]....
        /*0068*/ 	.word	0x0000b870


	//   ....[2]....
        /*006c*/ 	.word	0x0000b890


	//   ....[3]....
        /*0070*/ 	.word	0x0000b920


	//   ....[4]....
        /*0074*/ 	.word	0x0000b940


	//   ....[5]....
        /*0078*/ 	.word	0x0000b960


	//   ....[6]....
        /*007c*/ 	.word	0x0000b9f0


	//   ....[7]....
        /*0080*/ 	.word	0x0000ba30


	//   ....[8]....
        /*0084*/ 	.word	0x0000bad0


	//   ....[9]....
        /*0088*/ 	.word	0x0000bb20


	//   ....[10]....
        /*008c*/ 	.word	0x0000bb50


	//   ....[11]....
        /*0090*/ 	.word	0x0000bbf0


	//   ....[12]....
        /*0094*/ 	.word	0x0000bc30


	//   ....[13]....
        /*0098*/ 	.word	0x0000bdc0


	//   ....[14]....
        /*009c*/ 	.word	0x0000bf20


	//   ....[15]....
        /*00a0*/ 	.word	0x0000bf60


	//   ....[16]....
        /*00a4*/ 	.word	0x0000c000


	//   ....[17]....
        /*00a8*/ 	.word	0x0000c180


	//   ....[18]....
        /*00ac*/ 	.word	0x0000c300


	//   ....[19]....
        /*00b0*/ 	.word	0x0000c460


	//   ....[20]....
        /*00b4*/ 	.word	0x0000c570


	//   ....[21]....
        /*00b8*/ 	.word	0x0000c5a0


	//   ....[22]....
        /*00bc*/ 	.word	0x0000c5c0


	//----- nvinfo : EIATTR_MAX_THREADS
	.align		4
.L_6269:
        /*00c0*/ 	.byte	0x04, 0x05
        /*00c2*/ 	.short	(.L_6271 - .L_6270)
.L_6270:
        /*00c4*/ 	.word	0x00000080
        /*00c8*/ 	.word	0x00000001
        /*00cc*/ 	.word	0x00000001


	//----- nvinfo : EIATTR_CRS_STACK_SIZE
	.align		4
.L_6271:
        /*00d0*/ 	.byte	0x04, 0x1e
        /*00d2*/ 	.short	(.L_6273 - .L_6272)
.L_6272:
        /*00d4*/ 	.word	0x00000000


	//----- nvinfo : EIATTR_CBANK_PARAM_SIZE
	.align		4
.L_6273:
        /*00d8*/ 	.byte	0x03, 0x19
        /*00da*/ 	.short	0x0220


	//----- nvinfo : EIATTR_PARAM_CBANK
	.align		4
        /*00dc*/ 	.byte	0x04, 0x0a
        /*00de*/ 	.short	(.L_6275 - .L_6274)
	.align		4
.L_6274:
        /*00e0*/ 	.word	index@(.nv.constant0._ZN2at6native18elementwise_kernelILi128ELi4EZNS0_15gpu_kernel_implIZZZNS0_23logical_not_kernel_cudaERNS_18TensorIteratorBaseEENKUlvE0_clEvENKUlvE7_clEvEUlN3c107complexIfEEE_EEvS4_RKT_EUliE_EEviT1_)
        /*00e4*/ 	.short	0x0210
        /*00e6*/ 	.short	0x0220


	//----- nvinfo : EIATTR_SW_WAR
	.align		4
.L_6275:
        /*00e8*/ 	.byte	0x04, 0x36
        /*00ea*/ 	.short	(.L_6277 - .L_6276)
.L_6276:
        /*00ec*/ 	.word	0x00000008
.L_6277:


//--------------------- .nv.info._ZN2at6native27unrolled_elementwise_kernelIZZZNS0_23logical_not_kernel_cudaERNS_18TensorIteratorBaseEENKUlvE0_clEvENKUlvE7_clEvEUlN3c107complexIfEEE_St5arrayIPcLm2EELi4E23TrivialOffsetCalculatorILi1EjESE_NS0_6memory12LoadWithCastILi1EEENSF_13StoreWithCastILi1EEEEEviT_T0_T2_T3_T4_T5_ --------------------------
	.section	.nv.info._ZN2at6native27unrolled_elementwise_kernelIZZZNS0_23logical_not_kernel_cudaERNS_18TensorIteratorBaseEENKUlvE0_clEvENKUlvE7_clEvEUlN3c107complexIfEEE_St5arrayIPcLm2EELi4E23TrivialOffsetCalculatorILi1EjESE_NS0_6memory12LoadWithCastILi1EEENSF_13StoreWithCastILi1EEEEEviT_T0_T2_T3_T4_T5_,"",@"SHT_CUDA_INFO"
	.sectionflags	@""
	.align	4


	//----- nvinfo : EIATTR_CUDA_API_VERSION
	.align		4
        /*0000*/ 	.byte	0x04, 0x37
        /*0002*/ 	.short	(.L_6279 - .L_6278)
.L_6278:
        /*0004*/ 	.word	0x00000082


	//----- nvinfo : EIATTR_KPARAM_INFO
	.align		4
.L_6279:
        /*0008*/ 	.byte	0x04, 0x17
        /*000a*/ 	.short	(.L_6281 - .L_6280)
.L_6280:
        /*000c*/ 	.word	0x00000000
        /*0010*/ 	.short	0x0006
        /*0012*/ 	.short	0x0024
        /*0014*/ 	.byte	0x00, 0xf0, 0x21, 0x00


	//----- nvinfo : EIATTR_KPARAM_INFO
	.align		4
.L_6281:
        /*0018*/ 	.byte	0x04, 0x17
        /*001a*/ 	.short	(.L_6283 - .L_6282)
.L_6282:
        /*001c*/ 	.word	0x00000000
        /*0020*/ 	.short	0x0005
        /*0022*/ 	.short	0x001c
        /*0024*/ 	.byte	0x00, 0xf0, 0x21, 0x00


	//----- nvinfo : EIATTR_KPARAM_INFO
	.align		4
.L_6283:
        /*0028*/ 	.byte	0x04, 0x17
        /*002a*/ 	.short	(.L_6285 - .L_6284)
.L_6284:
        /*002c*/ 	.word	0x00000000
        /*0030*/ 	.short	0x0004
        /*0032*/ 	.short	0x0019
        /*0034*/ 	.byte	0x00, 0xf0, 0x05, 0x00


	//----- nvinfo : EIATTR_KPARAM_INFO
	.align		4
.L_6285:
        /*0038*/ 	.byte	0x04, 0x17
        /*003a*/ 	.short	(.L_6287 - .L_6286)
.L_6286:
        /*003c*/ 	.word	0x00000000
        /*0040*/ 	.short	0x0003
        /*0042*/ 	.short	0x0018
        /*0044*/ 	.byte	0x00, 0xf0, 0x05, 0x00


	//----- nvinfo : EIATTR_KPARAM_INFO
	.align		4
.L_6287:
        /*0048*/ 	.byte	0x04, 0x17
        /*004a*/ 	.short	(.L_6289 - .L_6288)
.L_6288:
        /*004c*/ 	.word	0x00000000
        /*0050*/ 	.short	0x0002
        /*0052*/ 	.short	0x0008
        /*0054*/ 	.byte	0x00, 0xf0, 0x41, 0x00


	//----- nvinfo : EIATTR_KPARAM_INFO
	.align		4
.L_6289:
        /*0058*/ 	.byte	0x04, 0x17
        /*005a*/ 	.short	(.L_6291 - .L_6290)
.L_6290:
        /*005c*/ 	.word	0x00000000
        /*0060*/ 	.short	0x0001
        /*0062*/ 	.short	0x0004
        /*0064*/ 	.byte	0x00, 0xf0, 0x05, 0x00


	//----- nvinfo : EIATTR_KPARAM_INFO
	.align		4
.L_6291:
        /*0068*/ 	.byte	0x04, 0x17
        /*006a*/ 	.short	(.L_6293 - .L_6292)
.L_6292:
        /*006c*/ 	.word	0x00000000
        /*0070*/ 	.short	0x0000
        /*0072*/ 	.short	0x0000
        /*0074*/ 	.byte	0x00, 0xf0, 0x11, 0x00


	//----- nvinfo : EIATTR_SPARSE_MMA_MASK
	.align		4
.L_6293:
        /*0078*/ 	.byte	0x03, 0x50
        /*007a*/ 	.short	0x0000


	//----- nvinfo : EIATTR_MAXREG_COUNT
	.align		4
        /*007c*/ 	.byte	0x03, 0x1b
        /*007e*/ 	.short	0x00ff


	//----- nvinfo : EIATTR_EXTERNS
	.align		4
        /*0080*/ 	.byte	0x04, 0x0f
        /*0082*/ 	.short	(.L_6295 - .L_6294)


	//   ....[0]....
	.align		4
.L_6294:
        /*0084*/ 	.word	index@(__assertfail)


	//----- nvinfo : EIATTR_MERCURY_ISA_VERSION
	.align		4
.L_6295:
        /*0088*/ 	.byte	0x03, 0x5f
        /*008a*/ 	.short	0x0101


	//----- nvinfo : EIATTR_SYSCALL_OFFSETS
	.align		4
        /*008c*/ 	.byte	0x04, 0x46
        /*008e*/ 	.short	(.L_6297 - .L_6296)


	//   ....[0]....
.L_6296:
        /*0090*/ 	.word	0x00000fc0


	//   ....[1]....
        /*0094*/ 	.word	0x00001fe0


	//   ....[2]....
        /*0098*/ 	.word	0x00003000


	//   ....[3]....
        /*009c*/ 	.word	0x00003ff0


	//   ....[4]....
        /*00a0*/ 	.word	0x00005050


	//   ....[5]....
        /*00a4*/ 	.word	0x00005f20


	//   ....[6]....
        /*00a8*/ 	.word	0x00006de0


	//   ....[7]....
        /*00ac*/ 	.word	0x00007ca0


	//----- nvinfo : EIATTR_EXIT_INSTR_OFFSETS
	.align		4
.L_6297:
        /*00b0*/ 	.byte	0x04, 0x1c
        /*00b2*/ 	.short	(.L_6299 - .L_6298)


	//   ....[0]....
.L_6298:
        /*00b4*/ 	.word	0x00006e80


	//   ....[1]....
        /*00b8*/ 	.word	0x00006fb0


	//   ....[2]....
        /*00bc*/ 	.word	0x00006fd0


	//   ....[3]....
        /*00c0*/ 	.word	0x00007060


	//   ....[4]....
        /*00c4*/ 	.word	0x00007080


	//   ....[5]....
        /*00c8*/ 	.word	0x000070a0


	//   ....[6]....
        /*00cc*/ 	.word	0x00007130


	//   ....[7]....
        /*00d0*/ 	.word	0x00007170


	//   ....[8]....
        /*00d4*/ 	.word	0x00007210


	//   ....[9]....
        /*00d8*/ 	.word	0x00007260


	//   ....[10]....
        /*00dc*/ 	.word	0x00007290


	//   ....[11]....
        /*00e0*/ 	.word	0x00007330


	//   ....[12]....
        /*00e4*/ 	.word	0x00007370


	//   ....[13]....
        /*00e8*/ 	.word	0x00007500


	//   ....[14]....
        /*00ec*/ 	.word	0x00007660


	//   ....[15]....
        /*00f0*/ 	.word	0x000076a0


	//   ....[16]....
        /*00f4*/ 	.word	0x00007740


	//   ....[17]....
        /*00f8*/ 	.word	0x000078c0


	//   ....[18]....
        /*00fc*/ 	.word	0x00007a40


	//   ....[19]....
        /*0100*/ 	.word	0x00007ba0


	//   ....[20]....
        /*0104*/ 	.word	0x00007cb0


	//   ....[21]....
        /*0108*/ 	.word	0x00007ce0


	//   ....[22]....
        /*010c*/ 	.word	0x00007d00


	//----- nvinfo : EIATTR_MAX_THREADS
	.align		4
.L_6299:
        /*0110*/ 	.byte	0x04, 0x05
        /*0112*/ 	.short	(.L_6301 - .L_6300)
.L_6300:
        /*0114*/ 	.word	0x00000080
        /*0118*/ 	.word	0x00000001
        /*011c*/ 	.word	0x00000001


	//----- nvinfo : EIATTR_CRS_STACK_SIZE
	.align		4
.L_6301:
        /*0120*/ 	.byte	0x04, 0x1e
        /*0122*/ 	.short	(.L_6303 - .L_6302)
.L_6302:
        /*0124*/ 	.word	0x00000000


	//----- nvinfo : EIATTR_CBANK_PARAM_SIZE
	.align		4
.L_6303:
        /*0128*/ 	.byte	0x03, 0x19
        /*012a*/ 	.short	0x002c


	//----- nvinfo : EIATTR_PARAM_CBANK
	.align		4
        /*012c*/ 	.byte	0x04, 0x0a
        /*012e*/ 	.short	(.L_6305 - .L_6304)
	.align		4
.L_6304:
        /*0130*/ 	.word	index@(.nv.constant0._ZN2at6native27unrolled_elementwise_kernelIZZZNS0_23logical_not_kernel_cudaERNS_18TensorIteratorBaseEENKUlvE0_clEvENKUlvE7_clEvEUlN3c107complexIfEEE_St5arrayIPcLm2EELi4E23TrivialOffsetCalculatorILi1EjESE_NS0_6memory12LoadWithCastILi1EEENSF_13StoreWithCastILi1EEEEEviT_T0_T2_T3_T4_T5_)
        /*0134*/ 	.short	0x0210
        /*0136*/ 	.short	0x002c


	//----- nvinfo : EIATTR_SW_WAR
	.align		4
.L_6305:
        /*0138*/ 	.byte	0x04, 0x36
        /*013a*/ 	.short	(.L_6307 - .L_6306)
.L_6306:
        /*013c*/ 	.word	0x00000008
.L_6307:


//--------------------- .nv.info._ZN2at6native18elementwise_kernelILi128ELi4EZNS0_22gpu_kernel_impl_nocastIZZZNS0_23logical_not_kernel_cudaERNS_18TensorIteratorBaseEENKUlvE0_clEvENKUlvE7_clEvEUlN3c107complexIfEEE_EEvS4_RKT_EUliE_EEviT1_ --------------------------
	.section	.nv.info._ZN2at6native18elementwise_kernelILi128ELi4EZNS0_22gpu_kernel_impl_nocastIZZZNS0_23logical_not_kernel_cudaERNS_18TensorIteratorBaseEENKUlvE0_clEvENKUlvE7_clEvEUlN3c107complexIfEEE_EEvS4_RKT_EUliE_EEviT1_,"",@"SHT_CUDA_INFO"
	.sectionflags	@""
	.align	4


	//----- nvinfo : EIATTR_CUDA_API_VERSION
	.align		4
        /*0000*/ 	.byte	0x04, 0x37
        /*0002*/ 	.short	(.L_6309 - .L_6308)
.L_6308:
        /*0004*/ 	.word	0x00000082


	//----- nvinfo : EIATTR_KPARAM_INFO
	.align		4
.L_6309:
        /*0008*/ 	.byte	0x04, 0x17
        /*000a*/ 	.short	(.L_6311 - .L_6310)
.L_6310:
        /*000c*/ 	.word	0x00000000
        /*0010*/ 	.short	0x0001
        /*0012*/ 	.short	0x0008
        /*0014*/ 	.byte	0x00, 0xf0, 0x61, 0x08


	//----- nvinfo : EIATTR_KPARAM_INFO
	.align		4
.L_6311:
        /*0018*/ 	.byte	0x04, 0x17
        /*001a*/ 	.short	(.L_6313 - .L_6312)
.L_6312:
        /*001c*/ 	.word	0x00000000
        /*0020*/ 	.short	0x0000
        /*0022*/ 	.short	0x0000
        /*0024*/ 	.byte	0x00, 0xf0, 0x11, 0x00


	//----- nvinfo : EIATTR_SPARSE_MMA_MASK
	.align		4
.L_6313:
        /*0028*/ 	.byte	0x03, 0x50
        /*002a*/ 	.short	0x0000


	//----- nvinfo : EIATTR_MAXREG_COUNT
	.align		4
        /*002c*/ 	.byte	0x03, 0x1b
        /*002e*/ 	.short	0x0080


	//----- nvinfo : EIATTR_MERCURY_ISA_VERSION
	.align		4
        /*0030*/ 	.byte	0x03, 0x5f
        /*0032*/ 	.short	0x0101


	//----- nvinfo : EIATTR_EXIT_INSTR_OFFSETS
	.align		4
        /*0034*/ 	.byte	0x04, 0x1c
        /*0036*/ 	.short	(.L_6315 - .L_6314)


	//   ....[0]....
.L_6314:
        /*0038*/ 	.word	0x00003c20


	//   ....[1]....
        /*003c*/ 	.word	0x00004fd0


	//----- nvinfo : EIATTR_MAX_THREADS
	.align		4
.L_6315:
        /*0040*/ 	.byte	0x04, 0x05
        /*0042*/ 	.short	(.L_6317 - .L_6316)
.L_6316:
        /*0044*/ 	.word	0x00000080
        /*0048*/ 	.word	0x00000001
        /*004c*/ 	.word	0x00000001


	//----- nvinfo : EIATTR_CRS_STACK_SIZE
	.align		4
.L_6317:
        /*0050*/ 	.byte	0x04, 0x1e
        /*0052*/ 	.short	(.L_6319 - .L_6318)
.L_6318:
        /*0054*/ 	.word	0x00000000


	//----- nvinfo : EIATTR_CBANK_PARAM_SIZE
	.align		4
.L_6319:
        /*0058*/ 	.byte	0x03, 0x19
        /*005a*/ 	.short	0x0220


	//----- nvinfo : EIATTR_PARAM_CBANK
	.align		4
        /*005c*/ 	.byte	0x04, 0x0a
        /*005e*/ 	.short	(.L_6321 - .L_6320)
	.align		4
.L_6320:
        /*0060*/ 	.word	index@(.nv.constant0._ZN2at6native18elementwise_kernelILi128ELi4EZNS0_22gpu_kernel_impl_nocastIZZZNS0_23logical_not_kernel_cudaERNS_18TensorIteratorBaseEENKUlvE0_clEvENKUlvE7_clEvEUlN3c107complexIfEEE_EEvS4_RKT_EUliE_EEviT1_)
        /*0064*/ 	.short	0x0210
        /*0066*/ 	.short	0x0220


	//----- nvinfo : EIATTR_SW_WAR
	.align		4
.L_6321:
        /*0068*/ 	.byte	0x04, 0x36
        /*006a*/ 	.short	(.L_6323 - .L_6322)
.L_6322:
        /*006c*/ 	.word	0x00000008
.L_6323:


//--------------------- .nv.info._ZN2at6native27unrolled_elementwise_kernelIZZZNS0_23logical_not_kernel_cudaERNS_18TensorIteratorBaseEENKUlvE0_clEvENKUlvE7_clEvEUlN3c107complexIfEEE_St5arrayIPcLm2EELi4E23TrivialOffsetCalculatorILi1EjESE_NS0_6memory15LoadWithoutCastENSF_16StoreWithoutCastEEEviT_T0_T2_T3_T4_T5_ --------------------------
	.section	.nv.info._ZN2at6native27unrolled_elementwise_kernelIZZZNS0_23logical_not_kernel_cudaERNS_18TensorIteratorBaseEENKUlvE0_clEvENKUlvE7_clEvEUlN3c107complexIfEEE_St5arrayIPcLm2EELi4E23TrivialOffsetCalculatorILi1EjESE_NS0_6memory15LoadWithoutCastENSF_16StoreWithoutCastEEEviT_T0_T2_T3_T4_T5_,"",@"SHT_CUDA_INFO"
	.sectionflags	@""
	.align	4


	//----- nvinfo : EIATTR_CUDA_API_VERSION
	.align		4
        /*0000*/ 	.byte	0x04, 0x37
        /*0002*/ 	.short	(.L_6325 - .L_6324)
.L_6324:
        /*0004*/ 	.word	0x00000082


	//----- nvinfo : EIATTR_KPARAM_INFO
	.align		4
.L_6325:
        /*0008*/ 	.byte	0x04, 0x17
        /*000a*/ 	.short	(.L_6327 - .L_6326)
.L_6326:
        /*000c*/ 	.word	0x00000000
        /*0010*/ 	.short	0x0006
        /*0012*/ 	.short	0x001b
        /*0014*/ 	.byte	0x00, 0xf0, 0x05, 0x00


	//----- nvinfo : EIATTR_KPARAM_INFO
	.align		4
.L_6327:
        /*0018*/ 	.byte	0x04, 0x17
        /*001a*/ 	.short	(.L_6329 - .L_6328)
.L_6328:
        /*001c*/ 	.word	0x00000000
        /*0020*/ 	.short	0x0005
        /*0022*/ 	.short	0x001a
        /*0024*/ 	.byte	0x00, 0xf0, 0x05, 0x00


	//----- nvinfo : EIATTR_KPARAM_INFO
	.align		4
.L_6329:
        /*0028*/ 	.byte	0x04, 0x17
        /*002a*/ 	.short	(.L_6331 - .L_6330)
.L_6330:
        /*002c*/ 	.word	0x00000000
        /*0030*/ 	.short	0x0004
        /*0032*/ 	.short	0x0019
        /*0034*/ 	.byte	0x00, 0xf0, 0x05, 0x00


	//----- nvinfo : EIATTR_KPARAM_INFO
	.align		4
.L_6331:
        /*0038*/ 	.byte	0x04, 0x17
        /*003a*/ 	.short	(.L_6333 - .L_6332)
.L_6332:
        /*003c*/ 	.word	0x00000000
        /*0040*/ 	.short	0x0003
        /*0042*/ 	.short	0x0018
        /*0044*/ 	.byte	0x00, 0xf0, 0x05, 0x00


	//----- nvinfo : EIATTR_KPARAM_INFO
	.align		4
.L_6333:
        /*0048*/ 	.byte	0x04, 0x17
        /*004a*/ 	.short	(.L_6335 - .L_6334)
.L_6334:
        /*004c*/ 	.word	0x00000000
        /*0050*/ 	.short	0x0002
        /*0052*/ 	.short	0x0008
        /*0054*/ 	.byte	0x00, 0xf0, 0x41, 0x00


	//----- nvinfo : EIATTR_KPARAM_INFO
	.align		4
.L_6335:
        /*0058*/ 	.byte	0x04, 0x17
        /*005a*/ 	.short	(.L_6337 - .L_6336)
.L_6336:
        /*005c*/ 	.word	0x00000000
        /*0060*/ 	.short	0x0001
        /*0062*/ 	.short	0x0004
        /*0064*/ 	.byte	0x00, 0xf0, 0x05, 0x00


	//----- nvinfo : EIATTR_KPARAM_INFO
	.align		4
.L_6337:
        /*0068*/ 	.byte	0x04, 0x17
        /*006a*/ 	.short	(.L_6339 - .L_6338)
.L_6338:
        /*006c*/ 	.word	0x00000000
        /*0070*/ 	.short	0x0000
        /*0072*/ 	.short	0x0000
        /*0074*/ 	.byte	0x00, 0xf0, 0x11, 0x00


	//----- nvinfo : EIATTR_SPARSE_MMA_MASK
	.align		4
.L_6339:
        /*0078*/ 	.byte	0x03, 0x50
        /*007a*/ 	.short	0x0000


	//----- nvinfo : EIATTR_MAXREG_COUNT
	.align		4
        /*007c*/ 	.byte	0x03, 0x1b
        /*007e*/ 	.short	0x00ff


	//----- nvinfo : EIATTR_MERCURY_ISA_VERSION
	.align		4
        /*0080*/ 	.byte	0x03, 0x5f
        /*0082*/ 	.short	0x0101


	//----- nvinfo : EIATTR_EXIT_INSTR_OFFSETS
	.align		4
        /*0084*/ 	.byte	0x04, 0x1c
        /*0086*/ 	.short	(.L_6341 - .L_6340)


	//   ....[0]....
.L_6340:
        /*0088*/ 	.word	0x00000470


	//   ....[1]....
        /*008c*/ 	.word	0x00000500


	//----- nvinfo : EIATTR_MAX_THREADS
	.align		4
.L_6341:
        /*0090*/ 	.byte	0x04, 0x05
        /*0092*/ 	.short	(.L_6343 - .L_6342)
.L_6342:
        /*0094*/ 	.word	0x00000080
        /*0098*/ 	.word	0x00000001
        /*009c*/ 	.word	0x00000001


	//----- nvinfo : EIATTR_CRS_STACK_SIZE
	.align		4
.L_6343:
        /*00a0*/ 	.byte	0x04, 0x1e
        /*00a2*/ 	.short	(.L_6345 - .L_6344)
.L_6344:
        /*00a4*/ 	.word	0x00000000


	//----- nvinfo : EIATTR_CBANK_PARAM_SIZE
	.align		4
.L_6345:
        /*00a8*/ 	.byte	0x03, 0x19
        /*00aa*/ 	.short	0x001c


	//----- nvinfo : EIATTR_PARAM_CBANK
	.align		4
        /*00ac*/ 	.byte	0x04, 0x0a
        /*00ae*/ 	.short	(.L_6347 - .L_6346)
	.align		4
.L_6346:
        /*00b0*/ 	.word	index@(.nv.constant0._ZN2at6native27unrolled_elementwise_kernelIZZZNS0_23logical_not_kernel_cudaERNS_18TensorIteratorBaseEENKUlvE0_clEvENKUlvE7_clEvEUlN3c107complexIfEEE_St5arrayIPcLm2EELi4E23TrivialOffsetCalculatorILi1EjESE_NS0_6memory15LoadWithoutCastENSF_16StoreWithoutCastEEEviT_T0_T2_T3_T4_T5_)
        /*00b4*/ 	.short	0x0210
        /*00b6*/ 	.short	0x001c


	//----- nvinfo : EIATTR_SW_WAR
	.align		4
.L_6347:
        /*00b8*/ 	.byte	0x04, 0x36
        /*00ba*/ 	.short	(.L_6349 - .L_6348)
.L_6348:
        /*00bc*/ 	.word	0x00000008
.L_6349:


//--------------------- .nv.info._ZN2at6native29vectorized_elementwise_kernelILi2EZZZNS0_23logical_not_kernel_cudaERNS_18TensorIteratorBaseEENKUlvE0_clEvENKUlvE7_clEvEUlN3c107complexIfEEE_St5arrayIPcLm2EEEEviT0_T1_ --------------------------
	.section	.nv.info._ZN2at6native29vectorized_elementwise_kernelILi2EZZZNS0_23logical_not_kernel_cudaERNS_18TensorIteratorBaseEENKUlvE0_clEvENKUlvE7_clEvEUlN3c107complexIfEEE_St5arrayIPcLm2EEEEviT0_T1_,"",@"SHT_CUDA_INFO"
	.sectionflags	@""
	.align	4


	//----- nvinfo : EIATTR_CUDA_API_VERSION
	.align		4
        /*0000*/ 	.byte	0x04, 0x37
        /*0002*/ 	.short	(.L_6351 - .L_6350)
.L_6350:
        /*0004*/ 	.word	0x00000082


	//----- nvinfo : EIATTR_KPARAM_INFO
	.align		4
.L_6351:
        /*0008*/ 	.byte	0x04, 0x17
        /*000a*/ 	.short	(.L_6353 - .L_6352)
.L_6352:
        /*000c*/ 	.word	0x00000000
        /*0010*/ 	.short	0x0002
        /*0012*/ 	.short	0x0008
        /*0014*/ 	.byte	0x00, 0xf0, 0x41, 0x00


	//----- nvinfo : EIATTR_KPARAM_INFO
	.align		4
.L_6353:
        /*0018*/ 	.byte	0x04, 0x17
        /*001a*/ 	.short	(.L_6355 - .L_6354)
.L_6354:
        /*001c*/ 	.word	0x00000000
        /*0020*/ 	.short	0x0001
        /*0022*/ 	.short	0x0004
        /*0024*/ 	.byte	0x00, 0xf0, 0x05, 0x00


	//----- nvinfo : EIATTR_KPARAM_INFO
	.align		4
.L_6355:
        /*0028*/ 	.byte	0x04, 0x17
        /*002a*/ 	.short	(.L_6357 - .L_6356)
.L_6356:
        /*002c*/ 	.word	0x00000000
        /*0030*/ 	.short	0x0000
        /*0032*/ 	.short	0x0000
        /*0034*/ 	.byte	0x00, 0xf0, 0x11, 0x00


	//----- nvinfo : EIATTR_SPARSE_MMA_MASK
	.align		4
.L_6357:
        /*0038*/ 	.byte	0x03, 0x50
        /*003a*/ 	.short	0x0000


	//----- nvinfo : EIATTR_MAXREG_COUNT
	.align		4
        /*003c*/ 	.byte	0x03, 0x1b
        /*003e*/ 	.short	0x00ff


	//----- nvinfo : EIATTR_MERCURY_ISA_VERSION
	.align		4
        /*0040*/ 	.byte	0x03, 0x5f
        /*0042*/ 	.short	0x0101


	//----- nvinfo : EIATTR_EXIT_INSTR_OFFSETS
	.align		4
        /*0044*/ 	.byte	0x04, 0x1c
        /*0046*/ 	.short	(.L_6359 - .L_6358)


	//   ....[0]....
.L_6358:
        /*0048*/ 	.word	0x000003c0


	//   ....[1]....
        /*004c*/ 	.word	0x00000d10


	//   ....[2]....
        /*0050*/ 	.word	0x00000d80


	//----- nvinfo : EIATTR_MAX_THREADS
	.align		4
.L_6359:
        /*0054*/ 	.byte	0x04, 0x05
        /*0056*/ 	.short	(.L_6361 - .L_6360)
.L_6360:
        /*0058*/ 	.word	0x00000080
        /*005c*/ 	.word	0x00000001
        /*0060*/ 	.word	0x00000001


	//----- nvinfo : EIATTR_CRS_STACK_SIZE
	.align		4
.L_6361:
        /*0064*/ 	.byte	0x04, 0x1e
        /*0066*/ 	.short	(.L_6363 - .L_6362)
.L_6362:
        /*0068*/ 	.word	0x00000000


	//----- nvinfo : EIATTR_CBANK_PARAM_SIZE
	.align		4
.L_6363:
        /*006c*/ 	.byte	0x03, 0x19
        /*006e*/ 	.short	0x0018


	//----- nvinfo : EIATTR_PARAM_CBANK
	.align		4
        /*0070*/ 	.byte	0x04, 0x0a
        /*0072*/ 	.short	(.L_6365 - .L_6364)
	.align		4
.L_6364:
        /*0074*/ 	.word	index@(.nv.constant0._ZN2at6native29vectorized_elementwise_kernelILi2EZZZNS0_23logical_not_kernel_cudaERNS_18TensorIteratorBaseEENKUlvE0_clEvENKUlvE7_clEvEUlN3c107complexIfEEE_St5arrayIPcLm2EEEEviT0_T1_)
        /*0078*/ 	.short	0x0210
        /*007a*/ 	.short	0x0018


	//----- nvinfo : EIATTR_SW_WAR
	.align		4
.L_6365:
        /*007c*/ 	.byte	0x04, 0x36
        /*007e*/ 	.short	(.L_6367 - .L_6366)
.L_6366:
        /*0080*/ 	.word	0x00000008
.L_6367:


//--------------------- .nv.info._ZN2at6native29vectorized_elementwise_kernelILi4EZZZNS0_23logical_not_kernel_cudaERNS_18TensorIteratorBaseEENKUlvE0_clEvENKUlvE7_clEvEUlN3c107complexIfEEE_St5arrayIPcLm2EEEEviT0_T1_ --------------------------
	.section	.nv.info._ZN2at6native29vectorized_elementwise_kernelILi4EZZZNS0_23logical_not_kernel_cudaERNS_18TensorIteratorBaseEENKUlvE0_clEvENKUlvE7_clEvEUlN3c107complexIfEEE_St5arrayIPcLm2EEEEviT0_T1_,"",@"SHT_CUDA_INFO"
	.sectionflags	@""
	.align	4


	//----- nvinfo : EIATTR_CUDA_API_VERSION
	.align		4
        /*0000*/ 	.byte	0x04, 0x37
        /*0002*/ 	.short	(.L_6369 - .L_6368)
.L_6368:
        /*0004*/ 	.word	0x00000082


	//----- nvinfo : EIATTR_KPARAM_INFO
	.align		4
.L_6369:
        /*0008*/ 	.byte	0x04, 0x17
        /*000a*/ 	.short	(.L_6371 - .L_6370)
.L_6370:
        /*000c*/ 	.word	0x00000000
        /*0010*/ 	.short	0x0002
        /*0012*/ 	.short	0x0008
        /*0014*/ 	.byte	0x00, 0xf0, 0x41, 0x00


	//----- nvinfo : EIATTR_KPARAM_INFO
	.align		4
.L_6371:
        /*0018*/ 	.byte	0x04, 0x17
        /*001a*/ 	.short	(.L_6373 - .L_6372)
.L_6372:
        /*001c*/ 	.word	0x00000000
        /*0020*/ 	.short	0x0001
        /*0022*/ 	.short	0x0004
        /*0024*/ 	.byte	0x00, 0xf0, 0x05, 0x00


	//----- nvinfo : EIATTR_KPARAM_INFO
	.align		4
.L_6373:
        /*0028*/ 	.byte	0x04, 0x17
        /*002a*/ 	.short	(.L_6375 - .L_6374)
.L_6374:
        /*002c*/ 	.word	0x00000000
        /*0030*/ 	.short	0x0000
        /*0032*/ 	.short	0x0000
        /*0034*/ 	.byte	0x00, 0xf0, 0x11, 0x00


	//----- nvinfo : EIATTR_SPARSE_MMA_MASK
	.align		4
.L_6375:
        /*0038*/ 	.byte	0x03, 0x50
        /*003a*/ 	.short	0x0000


	//----- nvinfo : EIATTR_MAXREG_COUNT
	.align		4
        /*003c*/ 	.byte	0x03, 0x1b
        /*003e*/ 	.short	0x00ff


	//----- nvinfo : EIATTR_MERCURY_ISA_VERSION
	.align		4
        /*0040*/ 	.byte	0x03, 0x5f
        /*0042*/ 	.short	0x0101


	//----- nvinfo : EIATTR_EXIT_INSTR_OFFSETS
	.align		4
        /*0044*/ 	.byte	0x04, 0x1c
        /*0046*/ 	.short	(.L_6377 - .L_6376)


	//   ....[0]....
.L_6376:
        /*0048*/ 	.word	0x000003c0


	//   ....[1]....
        /*004c*/ 	.word	0x00000d10


	//   ....[2]....
        /*0050*/ 	.word	0x00000d80


	//----- nvinfo : EIATTR_MAX_THREADS
	.align		4
.L_6377:
        /*0054*/ 	.byte	0x04, 0x05
        /*0056*/ 	.short	(.L_6379 - .L_6378)
.L_6378:
        /*0058*/ 	.word	0x00000080
        /*005c*/ 	.word	0x00000001
        /*0060*/ 	.word	0x00000001


	//----- nvinfo : EIATTR_CRS_STACK_SIZE
	.align		4
.L_6379:
        /*0064*/ 	.byte	0x04, 0x1e
        /*0066*/ 	.short	(.L_6381 - .L_6380)
.L_6380:
        /*0068*/ 	.word	0x00000000


	//----- nvinfo : EIATTR_CBANK_PARAM_SIZE
	.align		4
.L_6381:
        /*006c*/ 	.byte	0x03, 0x19
        /*006e*/ 	.short	0x0018


	//----- nvinfo : EIATTR_PARAM_CBANK
	.align		4
        /*0070*/ 	.byte	0x04, 0x0a
        /*0072*/ 	.short	(.L_6383 - .L_6382)
	.align		4
.L_6382:
        /*0074*/ 	.word	index@(.nv.constant0._ZN2at6native29vectorized_elementwise_kernelILi4EZZZNS0_23logical_not_kernel_cudaERNS_18TensorIteratorBaseEENKUlvE0_clEvENKUlvE7_clEvEUlN3c107complexIfEEE_St5arrayIPcLm2EEEEviT0_T1_)
        /*0078*/ 	.short	0x0210
        /*007a*/ 	.short	0x0018


	//----- nvinfo : EIATTR_SW_WAR
	.align		4
.L_6383:
        /*007c*/ 	.byte	0x04, 0x36
        /*007e*/ 	.short	(.L_6385 - .L_6384)
.L_6384:
        /*0080*/ 	.word	0x00000008
.L_6385:


//--------------------- .nv.info._ZN2at6native29vectorized_elementwise_kernelILi8EZZZNS0_23logical_not_kernel_cudaERNS_18TensorIteratorBaseEENKUlvE0_clEvENKUlvE7_clEvEUlN3c107complexIfEEE_St5arrayIPcLm2EEEEviT0_T1_ --------------------------
	.section	.nv.info._ZN2at6native29vectorized_elementwise_kernelILi8EZZZNS0_23logical_not_kernel_cudaERNS_18TensorIteratorBaseEENKUlvE0_clEvENKUlvE7_clEvEUlN3c107complexIfEEE_St5arrayIPcLm2EEEEviT0_T1_,"",@"SHT_CUDA_INFO"
	.sectionflags	@""
	.align	4


	//----- nvinfo : EIATTR_CUDA_API_VERSION
	.align		4
        /*0000*/ 	.byte	0x04, 0x37
        /*0002*/ 	.short	(.L_6387 - .L_6386)
.L_6386:
        /*0004*/ 	.word	0x00000082


	//----- nvinfo : EIATTR_KPARAM_INFO
	.align		4
.L_6387:
        /*0008*/ 	.byte	0x04, 0x17
        /*000a*/ 	.short	(.L_6389 - .L_6388)
.L_6388:
        /*000c*/ 	.word	0x00000000
        /*0010*/ 	.short	0x0002
        /*0012*/ 	.short	0x0008
        /*0014*/ 	.byte	0x00, 0xf0, 0x41, 0x00


	//----- nvinfo : EIATTR_KPARAM_INFO
	.align		4
.L_6389:
        /*0018*/ 	.byte	0x04, 0x17
        /*001a*/ 	.short	(.L_6391 - .L_6390)
.L_6390:
        /*001c*/ 	.word	0x00000000
        /*0020*/ 	.short	0x0001
        /*0022*/ 	.short	0x0004
        /*0024*/ 	.byte	0x00, 0xf0, 0x05, 0x00


	//----- nvinfo : EIATTR_KPARAM_INFO
	.align		4
.L_6391:
        /*0028*/ 	.byte	0x04, 0x17
        /*002a*/ 	.short	(.L_6393 - .L_6392)
.L_6392:
        /*002c*/ 	.word	0x00000000
        /*0030*/ 	.short	0x0000
        /*0032*/ 	.short	0x0000
        /*0034*/ 	.byte	0x00, 0xf0, 0x11, 0x00


	//----- nvinfo : EIATTR_SPARSE_MMA_MASK
	.align		4
.L_6393:
        /*0038*/ 	.byte	0x03, 0x50
        /*003a*/ 	.short	0x0000


	//----- nvinfo : EIATTR_MAXREG_COUNT
	.align		4
        /*003c*/ 	.byte	0x03, 0x1b
        /*003e*/ 	.short	0x00ff


	//----- nvinfo : EIATTR_MERCURY_ISA_VERSION
	.align		4
        /*0040*/ 	.byte	0x03, 0x5f
        /*0042*/ 	.short	0x0101


	//----- nvinfo : EIATTR_EXIT_INSTR_OFFSETS
	.align		4
        /*0044*/ 	.byte	0x04, 0x1c
        /*0046*/ 	.short	(.L_6395 - .L_6394)


	//   ....[0]....
.L_6394:
        /*0048*/ 	.word	0x000003f0


	//   ....[1]....
        /*004c*/ 	.word	0x00000d40


	//   ....[2]....
        /*0050*/ 	.word	0x00000db0


	//----- nvinfo : EIATTR_MAX_THREADS
	.align		4
.L_6395:
        /*0054*/ 	.byte	0x04, 0x05
        /*0056*/ 	.short	(.L_6397 - .L_6396)
.L_6396:
        /*0058*/ 	.word	0x00000080
        /*005c*/ 	.word	0x00000001
        /*0060*/ 	.word	0x00000001


	//----- nvinfo : EIATTR_CRS_STACK_SIZE
	.align		4
.L_6397:
        /*0064*/ 	.byte	0x04, 0x1e
        /*0066*/ 	.short	(.L_6399 - .L_6398)
.L_6398:
        /*0068*/ 	.word	0x00000000


	//----- nvinfo : EIATTR_CBANK_PARAM_SIZE
	.align		4
.L_6399:
        /*006c*/ 	.byte	0x03, 0x19
        /*006e*/ 	.short	0x0018


	//----- nvinfo : EIATTR_PARAM_CBANK
	.align		4
        /*0070*/ 	.byte	0x04, 0x0a
        /*0072*/ 	.short	(.L_6401 - .L_6400)
	.align		4
.L_6400:
        /*0074*/ 	.word	index@(.nv.constant0._ZN2at6native29vectorized_elementwise_kernelILi8EZZZNS0_23logical_not_kernel_cudaERNS_18TensorIteratorBaseEENKUlvE0_clEvENKUlvE7_clEvEUlN3c107complexIfEEE_St5arrayIPcLm2EEEEviT0_T1_)
        /*0078*/ 	.short	0x0210
        /*007a*/ 	.short	0x0018


	//----- nvinfo : EIATTR_SW_WAR
	.align		4
.L_6401:
        /*007c*/ 	.byte	0x04, 0x36
        /*007e*/ 	.short	(.L_6403 - .L_6402)
.L_6402:
        /*0080*/ 	.word	0x00000008
.L_6403:


//--------------------- .nv.info._ZN2at6native18elementwise_kernelILi128ELi4EZNS0_15gpu_kernel_implIZZZNS0_23logical_not_kernel_cudaERNS_18TensorIteratorBaseEENKUlvE0_clEvENKUlvE6_clEvEUlN3c107complexIdEEE_EEvS4_RKT_EUliE_EEviT1_ --------------------------
	.section	.nv.info._ZN2at6native18elementwise_kernelILi128ELi4EZNS0_15gpu_kernel_implIZZZNS0_23logical_not_kernel_cudaERNS_18TensorIteratorBaseEENKUlvE0_clEvENKUlvE6_clEvEUlN3c107complexIdEEE_EEvS4_RKT_EUliE_EEviT1_,"",@"SHT_CUDA_INFO"
	.sectionflags	@""
	.align	4


	//----- nvinfo : EIATTR_CUDA_API_VERSION
	.align		4
        /*0000*/ 	.byte	0x04, 0x37
        /*0002*/ 	.short	(.L_6405 - .L_6404)
.L_6404:
        /*0004*/ 	.word	0x00000082


	//----- nvinfo : EIATTR_KPARAM_INFO
	.align		4
.L_6405:
        /*0008*/ 	.byte	0x04, 0x17
        /*000a*/ 	.short	(.L_6407 - .L_6406)
.L_6406:
        /*000c*/ 	.word	0x00000000
        /*0010*/ 	.short	0x0001
        /*0012*/ 	.short	0x0008
        /*0014*/ 	.byte	0x00, 0xf0, 0x61, 0x08


	//----- nvinfo : EIATTR_KPARAM_INFO
	.align		4
.L_6407:
        /*0018*/ 	.byte	0x04, 0x17
        /*001a*/ 	.short	(.L_6409 - .L_6408)
.L_6408:
        /*001c*/ 	.word	0x00000000
        /*0020*/ 	.short	0x0000
        /*0022*/ 	.short	0x0000
        /*0024*/ 	.byte	0x00, 0xf0, 0x11, 0x00


	//----- nvinfo : EIATTR_SPARSE_MMA_MASK
	.align		4
.L_6409:
        /*0028*/ 	.byte	0x03, 0x50
        /*002a*/ 	.short	0x0000


	//----- nvinfo : EIATTR_MAXREG_COUNT
	.align		4
        /*002c*/ 	.byte	0x03, 0x1b
        /*002e*/ 	.short	0x0080


	//----- nvinfo : EIATTR_EXTERNS
	.align		4
        /*0030*/ 	.byte	0x04, 0x0f
        /*0032*/ 	.short	(.L_6411 - .L_6410)


	//   ....[0]....
	.align		4
.L_6410:
        /*0034*/ 	.word	index@(__assertfail)


	//----- nvinfo : EIATTR_MERCURY_ISA_VERSION
	.align		4
.L_6411:
        /*0038*/ 	.byte	0x03, 0x5f
        /*003a*/ 	.short	0x0101


	//----- nvinfo : EIATTR_SYSCALL_OFFSETS
	.align		4
        /*003c*/ 	.byte	0x04, 0x46
        /*003e*/ 	.short	(.L_6413 - .L_6412)


	//   ....[0]....
.L_6412:
        /*0040*/ 	.word	0x000023a0


	//   ....[1]....
        /*0044*/ 	.word	0x00003240


	//   ....[2]....
        /*0048*/ 	.word	0x00005610


	//   ....[3]....
        /*004c*/ 	.word	0x000064b0


	//   ....[4]....
        /*0050*/ 	.word	0x00008870


	//   ....[5]....
        /*0054*/ 	.word	0x00009710


	//   ....[6]....
        /*0058*/ 	.word	0x0000bac0


	//   ....[7]....
        /*005c*/ 	.word	0x0000c960


	//----- nvinfo : EIATTR_EXIT_INSTR_OFFSETS
	.align		4
.L_6413:
        /*0060*/ 	.byte	0x04, 0x1c
        /*0062*/ 	.short	(.L_6415 - .L_6414)


	//   ....[0]....
.L_6414:
        /*0064*/ 	.word	0x000097b0


	//   ....[1]....
        /*0068*/ 	.word	0x0000bc70


	//   ....[2]....
        /*006c*/ 	.word	0x0000bc90


	//   ....[3]....
        /*0070*/ 	.word	0x0000bd20


	//   ....[4]....
        /*0074*/ 	.word	0x0000bd40


	//   ....[5]....
        /*0078*/ 	.word	0x0000bd60


	//   ....[6]....
        /*007c*/ 	.word	0x0000bdf0


	//   ....[7]....
        /*0080*/ 	.word	0x0000be30


	//   ....[8]....
        /*0084*/ 	.word	0x0000bed0


	//   ....[9]....
        /*0088*/ 	.word	0x0000bf20


	//   ....[10]....
        /*008c*/ 	.word	0x0000bf50


	//   ....[11]....
        /*0090*/ 	.word	0x0000bff0


	//   ....[12]....
        /*0094*/ 	.word	0x0000c030


	//   ....[13]....
        /*0098*/ 	.word	0x0000c1c0


	//   ....[14]....
        /*009c*/ 	.word	0x0000c320


	//   ....[15]....
        /*00a0*/ 	.word	0x0000c360


	//   ....[16]....
        /*00a4*/ 	.word	0x0000c400


	//   ....[17]....
        /*00a8*/ 	.word	0x0000c580


	//   ....[18]....
        /*00ac*/ 	.word	0x0000c700


	//   ....[19]....
        /*00b0*/ 	.word	0x0000c860


	//   ....[20]....
        /*00b4*/ 	.word	0x0000c970


	//   ....[21]....
        /*00b8*/ 	.word	0x0000c9a0


	//   ....[22]....
        /*00bc*/ 	.word	0x0000c9c0


	//----- nvinfo : EIATTR_MAX_THREADS
	.align		4
.L_6415:
        /*00c0*/ 	.byte	0x04, 0x05
        /*00c2*/ 	.short	(.L_6417 - .L_6416)
.L_6416:
        /*00c4*/ 	.word	0x00000080
        /*00c8*/ 	.word	0x00000001
        /*00cc*/ 	.word	0x00000001


	//----- nvinfo : EIATTR_CRS_STACK_SIZE
	.align		4
.L_6417:
        /*00d0*/ 	.byte	0x04, 0x1e
        /*00d2*/ 	.short	(.L_6419 - .L_6418)
.L_6418:
        /*00d4*/ 	.word	0x00000000


	//----- nvinfo : EIATTR_CBANK_PARAM_SIZE
	.align		4
.L_6419:
        /*00d8*/ 	.byte	0x03, 0x19
        /*00da*/ 	.short	0x0220


	//----- nvinfo : EIATTR_PARAM_CBANK
	.align		4
        /*00dc*/ 	.byte	0x04, 0x0a
        /*00de*/ 	.short	(.L_6421 - .L_6420)
	.align		4
.L_6420:
        /*00e0*/ 	.word	index@(.nv.constant0._ZN2at6native18elementwise_kernelILi128ELi4EZNS0_15gpu_kernel_implIZZZNS0_23logical_not_kernel_cudaERNS_18TensorIteratorBaseEENKUlvE0_clEvENKUlvE6_clEvEUlN3c107complexIdEEE_EEvS4_RKT_EUliE_EEviT1_)
        /*00e4*/ 	.short	0x0210
        /*00e6*/ 	.short	0x0220


	//----- nvinfo : EIATTR_SW_WAR
	.align		4
.L_6421:
        /*00e8*/ 	.byte	0x04, 0x36
        /*00ea*/ 	.short	(.L_6423 - .L_6422)
.L_6422:
        /*00ec*/ 	.word	0x00000008
.L_6423:


//--------------------- .nv.info._ZN2at6native27unrolled_elementwise_kernelIZZZNS0_23logical_not_kernel_cudaERNS_18TensorIteratorBaseEENKUlvE0_clEvENKUlvE6_clEvEUlN3c107complexIdEEE_St5arrayIPcLm2EELi4E23TrivialOffsetCalculatorILi1EjESE_NS0_6memory12LoadWithCastILi1EEENSF_13StoreWithCastILi1EEEEEviT_T0_T2_T3_T4_T5_ --------------------------
	.section	.nv.info._ZN2at6native27unrolled_elementwise_kernelIZZZNS0_23logical_not_kernel_cudaERNS_18TensorIteratorBaseEENKUlvE0_clEvENKUlvE6_clEvEUlN3c107complexIdEEE_St5arrayIPcLm2EELi4E23TrivialOffsetCalculatorILi1EjESE_NS0_6memory12LoadWithCastILi1EEENSF_13StoreWithCastILi1EEEEEviT_T0_T2_T3_T4_T5_,"",@"SHT_CUDA_INFO"
	.sectionflags	@""
	.align	4


	//----- nvinfo : EIATTR_CUDA_API_VERSION
	.align		4
        /*0000*/ 	.byte	0x04, 0x37
        /*0002*/ 	.short	(.L_6425 - .L_6424)
.L_6424:
        /*0004*/ 	.word	0x00000082


	//----- nvinfo : EIATTR_KPARAM_INFO
	.align		4
.L_6425:
        /*0008*/ 	.byte	0x04, 0x17
        /*000a*/ 	.short	(.L_6427 - .L_6426)
.L_6426:
        /*000c*/ 	.word	0x00000000
        /*0010*/ 	.short	0x0006
        /*0012*/ 	.short	0x0024
        /*0014*/ 	.byte	0x00, 0xf0, 0x21, 0x00


	//----- nvinfo : EIATTR_KPARAM_INFO
	.align		4
.L_6427:
        /*0018*/ 	.byte	0x04, 0x17
        /*001a*/ 	.short	(.L_6429 - .L_6428)
.L_6428:
        /*001c*/ 	.word	0x00000000
        /*0020*/ 	.short	0x0005
        /*0022*/ 	.short	0x001c
        /*0024*/ 	.byte	0x00, 0xf0, 0x21, 0x00


	//----- nvinfo : EIATTR_KPARAM_INFO
	.align		4
.L_6429:
        /*0028*/ 	.byte	0x04, 0x17
        /*002a*/ 	.short	(.L_6431 - .L_6430)
.L_6430:
        /*002c*/ 	.word	0x00000000
        /*0030*/ 	.short	0x0004
        /*0032*/ 	.short	0x0019
        /*0034*/ 	.byte	0x00, 0xf0, 0x05, 0x00


	//----- nvinfo : EIATTR_KPARAM_INFO
	.align		4
.L_6431:
        /*0038*/ 	.byte	0x04, 0x17
        /*003a*/ 	.short	(.L_6433 - .L_6432)
.L_6432:
        /*003c*/ 	.word	0x00000000
        /*0040*/ 	.short	0x0003
        /*0042*/ 	.short	0x0018
        /*0044*/ 	.byte	0x00, 0xf0, 0x05, 0x00


	//----- nvinfo : EIATTR_KPARAM_INFO
	.align		4
.L_6433:
        /*0048*/ 	.byte	0x04, 0x17
        /*004a*/ 	.short	(.L_6435 - .L_6434)
.L_6434:
        /*004c*/ 	.word	0x00000000
        /*0050*/ 	.short	0x0002
        /*0052*/ 	.short	0x0008
        /*0054*/ 	.byte	0x00, 0xf0, 0x41, 0x00


	//----- nvinfo : EIATTR_KPARAM_INFO
	.align		4
.L_6435:
        /*0058*/ 	.byte	0x04, 0x17
        /*005a*/ 	.short	(.L_6437 - .L_6436)
.L_6436:
        /*005c*/ 	.word	0x00000000
        /*0060*/ 	.short	0x0001
        /*0062*/ 	.short	0x0004
        /*0064*/ 	.byte	0x00, 0xf0, 0x05, 0x00


	//----- nvinfo : EIATTR_KPARAM_INFO
	.align		4
.L_6437:
        /*0068*/ 	.byte	0x04, 0x17
        /*006a*/ 	.short	(.L_6439 - .L_6438)
.L_6438:
        /*006c*/ 	.word	0x00000000
        /*0070*/ 	.short	0x0000
        /*0072*/ 	.short	0x0000
        /*0074*/ 	.byte	0x00, 0xf0, 0x11, 0x00


	//----- nvinfo : EIATTR_SPARSE_MMA_MASK
	.align		4
.L_6439:
        /*0078*/ 	.byte	0x03, 0x50
        /*007a*/ 	.short	0x0000


	//----- nvinfo : EIATTR_MAXREG_COUNT
	.align		4
        /*007c*/ 	.byte	0x03, 0x1b
        /*007e*/ 	.short	0x00ff


	//----- nvinfo : EIATTR_EXTERNS
	.align		4
        /*0080*/ 	.byte	0x04, 0x0f
        /*0082*/ 	.short	(.L_6441 - .L_6440)


	//   ....[0]....
	.align		4
.L_6440:
        /*0084*/ 	.word	index@(__assertfail)


	//----- nvinfo : EIATTR_MERCURY_ISA_VERSION
	.align		4
.L_6441:
        /*0088*/ 	.byte	0x03, 0x5f
        /*008a*/ 	.short	0x0101


	//----- nvinfo : EIATTR_SYSCALL_OFFSETS
	.align		4
        /*008c*/ 	.byte	0x04, 0x46
        /*008e*/ 	.short	(.L_6443 - .L_6442)


	//   ....[0]....
.L_6442:
        /*0090*/ 	.word	0x000010e0


	//   ....[1]....
        /*0094*/ 	.word	0x00002210


	//   ....[2]....
        /*0098*/ 	.word	0x00003350


	//   ....[3]....
        /*009c*/ 	.word	0x00004460


	//   ....[4]....
        /*00a0*/ 	.word	0x00005480


	//   ....[5]....
        /*00a4*/ 	.word	0x00006360


	//   ....[6]....
        /*00a8*/ 	.word	0x00007230


	//   ....[7]....
        /*00ac*/ 	.word	0x00008100


	//----- nvinfo : EIATTR_EXIT_INSTR_OFFSETS
	.align		4
.L_6443:
        /*00b0*/ 	.byte	0x04, 0x1c
        /*00b2*/ 	.short	(.L_6445 - .L_6444)


	//   ....[0]....
.L_6444:
        /*00b4*/ 	.word	0x000072d0


	//   ....[1]....
        /*00b8*/ 	.word	0x00007400


	//   ....[2]....
        /*00bc*/ 	.word	0x00007420


	//   ....[3]....
        /*00c0*/ 	.word	0x000074c0


	//   ....[4]....
        /*00c4*/ 	.word	0x000074e0


	//   ....[5]....
        /*00c8*/ 	.word	0x00007500


	//   ....[6]....
        /*00cc*/ 	.word	0x00007590


	//   ....[7]....
        /*00d0*/ 	.word	0x000075d0


	//   ....[8]....
        /*00d4*/ 	.word	0x00007670


	//   ....[9]....
        /*00d8*/ 	.word	0x000076c0


	//   ....[10]....
        /*00dc*/ 	.word	0x000076f0


	//   ....[11]....
        /*00e0*/ 	.word	0x00007790


	//   ....[12]....
        /*00e4*/ 	.word	0x000077d0


	//   ....[13]....
        /*00e8*/ 	.word	0x00007960


	//   ....[14]....
        /*00ec*/ 	.word	0x00007ac0


	//   ....[15]....
        /*00f0*/ 	.word	0x00007b00


	//   ....[16]....
        /*00f4*/ 	.word	0x00007ba0


	//   ....[17]....
        /*00f8*/ 	.word	0x00007d20


	//   ....[18]....
        /*00fc*/ 	.word	0x00007ea0


	//   ....[19]....
        /*0100*/ 	.word	0x00008000


	//   ....[20]....
        /*0104*/ 	.word	0x00008110


	//   ....[21]....
        /*0108*/ 	.word	0x00008150


	//   ....[22]....
        /*010c*/ 	.word	0x00008170


	//----- nvinfo : EIATTR_MAX_THREADS
	.align		4
.L_6445:
        /*0110*/ 	.byte	0x04, 0x05
        /*0112*/ 	.short	(.L_6447 - .L_6446)
.L_6446:
        /*0114*/ 	.word	0x00000080
        /*0118*/ 	.word	0x00000001
        /*011c*/ 	.word	0x00000001


	//----- nvinfo : EIATTR_CRS_STACK_SIZE
	.align		4
.L_6447:
        /*0120*/ 	.byte	0x04, 0x1e
        /*0122*/ 	.short	(.L_6449 - .L_6448)
.L_6448:
        /*0124*/ 	.word	0x00000000


	//----- nvinfo : EIATTR_CBANK_PARAM_SIZE
	.align		4
.L_6449:
        /*0128*/ 	.byte	0x03, 0x19
        /*012a*/ 	.short	0x002c


	//----- nvinfo : EIATTR_PARAM_CBANK
	.align		4
        /*012c*/ 	.byte	0x04, 0x0a
        /*012e*/ 	.short	(.L_6451 - .L_6450)
	.align		4
.L_6450:
        /*0130*/ 	.word	index@(.nv.constant0._ZN2at6native27unrolled_elementwise_kernelIZZZNS0_23logical_not_kernel_cudaERNS_18TensorIteratorBaseEENKUlvE0_clEvENKUlvE6_clEvEUlN3c107complexIdEEE_St5arrayIPcLm2EELi4E23TrivialOffsetCalculatorILi1EjESE_NS0_6memory12LoadWithCastILi1EEENSF_13StoreWithCastILi1EEEEEviT_T0_T2_T3_T4_T5_)
        /*0134*/ 	.short	0x0210
        /*0136*/ 	.short	0x002c


	//----- nvinfo : EIATTR_SW_WAR
	.align		4
.L_6451:
        /*0138*/ 	.byte	0x04, 0x36
        /*013a*/ 	.short	(.L_6453 - .L_6452)
.L_6452:
        /*013c*/ 	.word	0x00000008
.L_6453:


//--------------------- .nv.info._ZN2at6native18elementwise_kernelILi128ELi4EZNS0_22gpu_kernel_impl_nocastIZZZNS0_23logical_not_kernel_cudaERNS_18TensorIteratorBaseEENKUlvE0_clEvENKUlvE6_clEvEUlN3c107complexIdEEE_EEvS4_RKT_EUliE_EEviT1_ --------------------------
	.section	.nv.info._ZN2at6native18elementwise_kernelILi128ELi4EZNS0_22gpu_kernel_impl_nocastIZZZNS0_23logical_not_kernel_cudaERNS_18TensorIteratorBaseEENKUlvE0_clEvENKUlvE6_clEvEUlN3c107complexIdEEE_EEvS4_RKT_EUliE_EEviT1_,"",@"SHT_CUDA_INFO"
	.sectionflags	@""
	.align	4


	//----- nvinfo : EIATTR_CUDA_API_VERSION
	.align		4
        /*0000*/ 	.byte	0x04, 0x37
        /*0002*/ 	.short	(.L_6455 - .L_6454)
.L_6454:
        /*0004*/ 	.word	0x00000082


	//----- nvinfo : EIATTR_KPARAM_INFO
	.align		4
.L_6455:
        /*0008*/ 	.byte	0x04, 0x17
        /*000a*/ 	.short	(.L_6457 - .L_6456)
.L_6456:
        /*000c*/ 	.word	0x00000000
        /*0010*/ 	.short	0x0001
        /*0012*/ 	.short	0x0008
        /*0014*/ 	.byte	0x00, 0xf0, 0x61, 0x08


	//----- nvinfo : EIATTR_KPARAM_INFO
	.align		4
.L_6457:
        /*0018*/ 	.byte	0x04, 0x17
        /*001a*/ 	.short	(.L_6459 - .L_6458)
.L_6458:
        /*001c*/ 	.word	0x00000000
        /*0020*/ 	.short	0x0000
        /*0022*/ 	.short	0x0000
        /*0024*/ 	.byte	0x00, 0xf0, 0x11, 0x00


	//----- nvinfo : EIATTR_SPARSE_MMA_MASK
	.align		4
.L_6459:
        /*0028*/ 	.byte	0x03, 0x50
        /*002a*/ 	.short	0x0000


	//----- nvinfo : EIATTR_MAXREG_COUNT
	.align		4
        /*002c*/ 	.byte	0x03, 0x1b
        /*002e*/ 	.short	0x0080


	//----- nvinfo : EIATTR_MERCURY_ISA_VERSION
	.align		4
        /*0030*/ 	.byte	0x03, 0x5f
        /*0032*/ 	.short	0x0101


	//----- nvinfo : EIATTR_EXIT_INSTR_OFFSETS
	.align		4
        /*0034*/ 	.byte	0x04, 0x1c
        /*0036*/ 	.short	(.L_6461 - .L_6460)


	//   ....[0]....
.L_6460:
        /*0038*/ 	.word	0x00003c00


	//   ....[1]....
        /*003c*/ 	.word	0x00004fa0


	//----- nvinfo : EIATTR_MAX_THREADS
	.align		4
.L_6461:
        /*0040*/ 	.byte	0x04, 0x05
        /*0042*/ 	.short	(.L_6463 - .L_6462)
.L_6462:
        /*0044*/ 	.word	0x00000080
        /*0048*/ 	.word	0x00000001
        /*004c*/ 	.word	0x00000001


	//----- nvinfo : EIATTR_CRS_STACK_SIZE
	.align		4
.L_6463:
        /*0050*/ 	.byte	0x04, 0x1e
        /*0052*/ 	.short	(.L_6465 - .L_6464)
.L_6464:
        /*0054*/ 	.word	0x00000000


	//----- nvinfo : EIATTR_CBANK_PARAM_SIZE
	.align		4
.L_6465:
        /*0058*/ 	.byte	0x03, 0x19
        /*005a*/ 	.short	0x0220


	//----- nvinfo : EIATTR_PARAM_CBANK
	.align		4
        /*005c*/ 	.byte	0x04, 0x0a
        /*005e*/ 	.short	(.L_6467 - .L_6466)
	.align		4
.L_6466:
        /*0060*/ 	.word	index@(.nv.constant0._ZN2at6native18elementwise_kernelILi128ELi4EZNS0_22gpu_kernel_impl_nocastIZZZNS0_23logical_not_kernel_cudaERNS_18TensorIteratorBaseEENKUlvE0_clEvENKUlvE6_clEvEUlN3c107complexIdEEE_EEvS4_RKT_EUliE_EEviT1_)
        /*0064*/ 	.short	0x0210
        /*0066*/ 	.short	0x0220


	//----- nvinfo : EIATTR_SW_WAR
	.align		4
.L_6467:
        /*0068*/ 	.byte	0x04, 0x36
        /*006a*/ 	.short	(.L_6469 - .L_6468)
.L_6468:
        /*006c*/ 	.word	0x00000008
.L_6469:


//--------------------- .nv.info._ZN2at6native27unrolled_elementwise_kernelIZZZNS0_23logical_not_kernel_cudaERNS_18TensorIteratorBaseEENKUlvE0_clEvENKUlvE6_clEvEUlN3c107complexIdEEE_St5arrayIPcLm2EELi4E23TrivialOffsetCalculatorILi1EjESE_NS0_6memory15LoadWithoutCastENSF_16StoreWithoutCastEEEviT_T0_T2_T3_T4_T5_ --------------------------
	.section	.nv.info._ZN2at6native27unrolled_elementwise_kernelIZZZNS0_23logical_not_kernel_cudaERNS_18TensorIteratorBaseEENKUlvE0_clEvENKUlvE6_clEvEUlN3c107complexIdEEE_St5arrayIPcLm2EELi4E23TrivialOffsetCalculatorILi1EjESE_NS0_6memory15LoadWithoutCastENSF_16StoreWithoutCastEEEviT_T0_T2_T3_T4_T5_,"",@"SHT_CUDA_INFO"
	.sectionflags	@""
	.align	4


	//----- nvinfo : EIATTR_CUDA_API_VERSION
	.align		4
        /*0000*/ 	.byte	0x04, 0x37
        /*0002*/ 	.short	(.L_6471 - .L_6470)
.L_6470:
        /*0004*/ 	.word	0x00000082


	//----- nvinfo : EIATTR_KPARAM_INFO
	.align		4
.L_6471:
        /*0008*/ 	.byte	0x04, 0x17
        /*000a*/ 	.short	(.L_6473 - .L_6472)
.L_6472:
        /*000c*/ 	.word	0x00000000
        /*0010*/ 	.short	0x0006
        /*0012*/ 	.short	0x001b
        /*0014*/ 	.byte	0x00, 0xf0, 0x05, 0x00


	//----- nvinfo : EIATTR_KPARAM_INFO
	.align		4
.L_6473:
        /*0018*/ 	.byte	0x04, 0x17
        /*001a*/ 	.short	(.L_6475 - .L_6474)
.L_6474:
        /*001c*/ 	.word	0x00000000
        /*0020*/ 	.short	0x0005
        /*0022*/ 	.short	0x001a
        /*0024*/ 	.byte	0x00, 0xf0, 0x05, 0x00


	//----- nvinfo : EIATTR_KPARAM_INFO
	.align		4
.L_6475:
        /*0028*/ 	.byte	0x04, 0x17
        /*002a*/ 	.short	(.L_6477 - .L_6476)
.L_6476:
        /*002c*/ 	.word	0x00000000
        /*0030*/ 	.short	0x0004
        /*0032*/ 	.short	0x0019
        /*0034*/ 	.byte	0x00, 0xf0, 0x05, 0x00


	//----- nvinfo : EIATTR_KPARAM_INFO
	.align		4
.L_6477:
        /*0038*/ 	.byte	0x04, 0x17
        /*003a*/ 	.short	(.L_6479 - .L_6478)
.L_6478:
        /*003c*/ 	.word	0x00000000
        /*0040*/ 	.short	0x0003
        /*0042*/ 	.short	0x0018
        /*0044*/ 	.byte	0x00, 0xf0, 0x05, 0x00


	//----- nvinfo : EIATTR_KPARAM_INFO
	.align		4
.L_6479:
        /*0048*/ 	.byte	0x04, 0x17
        /*004a*/ 	.short	(.L_6481 - .L_6480)
.L_6480:
        /*004c*/ 	.word	0x00000000
        /*0050*/ 	.short	0x0002
        /*0052*/ 	.short	0x0008
        /*0054*/ 	.byte	0x00, 0xf0, 0x41, 0x00


	//----- nvinfo : EIATTR_KPARAM_INFO
	.align		4
.L_6481:
        /*0058*/ 	.byte	0x04, 0x17
        /*005a*/ 	.short	(.L_6483 - .L_6482)
.L_6482:
        /*005c*/ 	.word	0x00000000
        /*0060*/ 	.short	0x0001
        /*0062*/ 	.short	0x0004
        /*0064*/ 	.byte	0x00, 0xf0, 0x05, 0x00


	//----- nvinfo : EIATTR_KPARAM_INFO
	.align		4
.L_6483:
        /*0068*/ 	.byte	0x04, 0x17
        /*006a*/ 	.short	(.L_6485 - .L_6484)
.L_6484:
        /*006c*/ 	.word	0x00000000
        /*0070*/ 	.short	0x0000
        /*0072*/ 	.short	0x0000
        /*0074*/ 	.byte	0x00, 0xf0, 0x11, 0x00


	//----- nvinfo : EIATTR_SPARSE_MMA_MASK
	.align		4
.L_6485:
        /*0078*/ 	.byte	0x03, 0x50
        /*007a*/ 	.short	0x0000


	//----- nvinfo : EIATTR_MAXREG_COUNT
	.align		4
        /*007c*/ 	.byte	0x03, 0x1b
        /*007e*/ 	.short	0x00ff


	//----- nvinfo : EIATTR_MERCURY_ISA_VERSION
	.align		4
        /*0080*/ 	.byte	0x03, 0x5f
        /*0082*/ 	.short	0x0101


	//----- nvinfo : EIATTR_EXIT_INSTR_OFFSETS
	.align		4
        /*0084*/ 	.byte	0x04, 0x1c
        /*0086*/ 	.short	(.L_6487 - .L_6486)


	//   ....[0]....
.L_6486:
        /*0088*/ 	.word	0x000004c0


	//   ....[1]....
        /*008c*/ 	.word	0x00000540


	//----- nvinfo : EIATTR_MAX_THREADS
	.align		4
.L_6487:
        /*0090*/ 	.byte	0x04, 0x05
        /*0092*/ 	.short	(.L_6489 - .L_6488)
.L_6488:
        /*0094*/ 	.word	0x00000080
        /*0098*/ 	.word	0x00000001
        /*009c*/ 	.word	0x00000001


	//----- nvinfo : EIATTR_CRS_STACK_SIZE
	.align		4
.L_6489:
        /*00a0*/ 	.byte	0x04, 0x1e
        /*00a2*/ 	.short	(.L_6491 - .L_6490)
.L_6490:
        /*00a4*/ 	.word	0x00000000


	//----- nvinfo : EIATTR_CBANK_PARAM_SIZE
	.align		4
.L_6491:
        /*00a8*/ 	.byte	0x03, 0x19
        /*00aa*/ 	.short	0x001c


	//----- nvinfo : EIATTR_PARAM_CBANK
	.align		4
        /*00ac*/ 	.byte	0x04, 0x0a
        /*00ae*/ 	.short	(.L_6493 - .L_6492)
	.align		4
.L_6492:
        /*00b0*/ 	.word	index@(.nv.constant0._ZN2at6native27unrolled_elementwise_kernelIZZZNS0_23logical_not_kernel_cudaERNS_18TensorIteratorBaseEENKUlvE0_clEvENKUlvE6_clEvEUlN3c107complexIdEEE_St5arrayIPcLm2EELi4E23TrivialOffsetCalculatorILi1EjESE_NS0_6memory15LoadWithoutCastENSF_16StoreWithoutCastEEEviT_T0_T2_T3_T4_T5_)
        /*00b4*/ 	.short	0x0210
        /*00b6*/ 	.short	0x001c


	//----- nvinfo : EIATTR_SW_WAR
	.align		4
.L_6493:
        /*00b8*/ 	.byte	0x04, 0x36
        /*00ba*/ 	.short	(.L_6495 - .L_6494)
.L_6494:
        /*00bc*/ 	.word	0x00000008
.L_6495:


//--------------------- .nv.info._ZN2at6native29vectorized_elementwise_kernelILi2EZZZNS0_23logical_not_kernel_cudaERNS_18TensorIteratorBaseEENKUlvE0_clEvENKUlvE6_clEvEUlN3c107complexIdEEE_St5arrayIPcLm2EEEEviT0_T1_ --------------------------
	.section	.nv.info._ZN2at6native29vectorized_elementwise_kernelILi2EZZZNS0_23logical_not_kernel_cudaERNS_18TensorIteratorBaseEENKUlvE0_clEvENKUlvE6_clEvEUlN3c107complexIdEEE_St5arrayIPcLm2EEEEviT0_T1_,"",@"SHT_CUDA_INFO"
	.sectionflags	@""
	.align	4


	//----- nvinfo : EIATTR_CUDA_API_VERSION
	.align		4
        /*0000*/ 	.byte	0x04, 0x37
        /*0002*/ 	.short	(.L_6497 - .L_6496)
.L_6496:
        /*0004*/ 	.word	0x00000082


	//----- nvinfo : EIATTR_KPARAM_INFO
	.align		4
.L_6497:
        /*0008*/ 	.byte	0x04, 0x17
        /*000a*/ 	.short	(.L_6499 - .L_6498)
.L_6498:
        /*000c*/ 	.word	0x00000000
        /*0010*/ 	.short	0x0002
        /*0012*/ 	.short	0x0008
        /*0014*/ 	.byte	0x00, 0xf0, 0x41, 0x00


	//----- nvinfo : EIATTR_KPARAM_INFO
	.align		4
.L_6499:
        /*0018*/ 	.byte	0x04, 0x17
        /*001a*/ 	.short	(.L_6501 - .L_6500)
.L_6500:
        /*001c*/ 	.word	0x00000000
        /*0020*/ 	.short	0x0001
        /*0022*/ 	.short	0x0004
        /*0024*/ 	.byte	0x00, 0xf0, 0x05, 0x00


	//----- nvinfo : EIATTR_KPARAM_INFO
	.align		4
.L_6501:
        /*0028*/ 	.byte	0x04, 0x17
        /*002a*/ 	.short	(.L_6503 - .L_6502)
.L_6502:
        /*002c*/ 	.word	0x00000000
        /*0030*/ 	.short	0x0000
        /*0032*/ 	.short	0x0000
        /*0034*/ 	.byte	0x00, 0xf0, 0x11, 0x00


	//----- nvinfo : EIATTR_SPARSE_MMA_MASK
	.align		4
.L_6503:
        /*0038*/ 	.byte	0x03, 0x50
        /*003a*/ 	.short	0x0000


	//----- nvinfo : EIATTR_MAXREG_COUNT
	.align		4
        /*003c*/ 	.byte	0x03, 0x1b
        /*003e*/ 	.short	0x00ff


	//----- nvinfo : EIATTR_MERCURY_ISA_VERSION
	.align		4
        /*0040*/ 	.byte	0x03, 0x5f
        /*0042*/ 	.short	0x0101


	//----- nvinfo : EIATTR_EXIT_INSTR_OFFSETS
	.align		4
        /*0044*/ 	.byte	0x04, 0x1c
        /*0046*/ 	.short	(.L_6505 - .L_6504)


	//   ....[0]....
.L_6504:
        /*0048*/ 	.word	0x00000390


	//   ....[1]....
        /*004c*/ 	.word	0x00000e30


	//   ....[2]....
        /*0050*/ 	.word	0x00000ea0


	//----- nvinfo : EIATTR_MAX_THREADS
	.align		4
.L_6505:
        /*0054*/ 	.byte	0x04, 0x05
        /*0056*/ 	.short	(.L_6507 - .L_6506)
.L_6506:
        /*0058*/ 	.word	0x00000080
        /*005c*/ 	.word	0x00000001
        /*0060*/ 	.word	0x00000001


	//----- nvinfo : EIATTR_CRS_STACK_SIZE
	.align		4
.L_6507:
        /*0064*/ 	.byte	0x04, 0x1e
        /*0066*/ 	.short	(.L_6509 - .L_6508)
.L_6508:
        /*0068*/ 	.word	0x00000000


	//----- nvinfo : EIATTR_CBANK_PARAM_SIZE
	.align		4
.L_6509:
        /*006c*/ 	.byte	0x03, 0x19
        /*006e*/ 	.short	0x0018


	//----- nvinfo : EIATTR_PARAM_CBANK
	.align		4
        /*0070*/ 	.byte	0x04, 0x0a
        /*0072*/ 	.short	(.L_6511 - .L_6510)
	.align		4
.L_6510:
        /*0074*/ 	.word	index@(.nv.constant0._ZN2at6native29vectorized_elementwise_kernelILi2EZZZNS0_23logical_not_kernel_cudaERNS_18TensorIteratorBaseEENKUlvE0_clEvENKUlvE6_clEvEUlN3c107complexIdEEE_St5arrayIPcLm2EEEEviT0_T1_)
        /*0078*/ 	.short	0x0210
        /*007a*/ 	.short	0x0018


	//----- nvinfo : EIATTR_SW_WAR
	.align		4
.L_6511:
        /*007c*/ 	.byte	0x04, 0x36
        /*007e*/ 	.short	(.L_6513 - .L_6512)
.L_6512:
        /*0080*/ 	.word	0x00000008
.L_6513:


//--------------------- .nv.info._ZN2at6native29vectorized_elementwise_kernelILi4EZZZNS0_23logical_not_kernel_cudaERNS_18TensorIteratorBaseEENKUlvE0_clEvENKUlvE6_clEvEUlN3c107complexIdEEE_St5arrayIPcLm2EEEEviT0_T1_ --------------------------
	.section	.nv.info._ZN2at6native29vectorized_elementwise_kernelILi4EZZZNS0_23logical_not_kernel_cudaERNS_18TensorIteratorBaseEENKUlvE0_clEvENKUlvE6_clEvEUlN3c107complexIdEEE_St5arrayIPcLm2EEEEviT0_T1_,"",@"SHT_CUDA_INFO"
	.sectionflags	@""
	.align	4


	//----- nvinfo : EIATTR_CUDA_API_VERSION
	.align		4
        /*0000*/ 	.byte	0x04, 0x37
        /*0002*/ 	.short	(.L_6515 - .L_6514)
.L_6514:
        /*0004*/ 	.word	0x00000082


	//----- nvinfo : EIATTR_KPARAM_INFO
	.align		4
.L_6515:
        /*0008*/ 	.byte	0x04, 0x17
        /*000a*/ 	.short	(.L_6517 - .L_6516)
.L_6516:
        /*000c*/ 	.word	0x00000000
        /*0010*/ 	.short	0x0002
        /*0012*/ 	.short	0x0008
        /*0014*/ 	.byte	0x00, 0xf0, 0x41, 0x00


	//----- nvinfo : EIATTR_KPARAM_INFO
	.align		4
.L_6517:
        /*0018*/ 	.byte	0x04, 0x17
        /*001a*/ 	.short	(.L_6519 - .L_6518)
.L_6518:
        /*001c*/ 	.word	0x00000000
        /*0020*/ 	.short	0x0001
        /*0022*/ 	.short	0x0004
        /*0024*/ 	.byte	0x00, 0xf0, 0x05, 0x00


	//----- nvinfo : EIATTR_KPARAM_INFO
	.align		4
.L_6519:
        /*0028*/ 	.byte	0x04, 0x17
        /*002a*/ 	.short	(.L_6521 - .L_6520)
.L_6520:
        /*002c*/ 	.word	0x00000000
        /*0030*/ 	.short	0x0000
        /*0032*/ 	.short	0x0000
        /*0034*/ 	.byte	0x00, 0xf0, 0x11, 0x00


	//----- nvinfo : EIATTR_SPARSE_MMA_MASK
	.align		4
.L_6521:
        /*0038*/ 	.byte	0x03, 0x50
        /*003a*/ 	.short	0x0000


	//----- nvinfo : EIATTR_MAXREG_COUNT
	.align		4
        /*003c*/ 	.byte	0x03, 0x1b
        /*003e*/ 	.short	0x00ff


	//----- nvinfo : EIATTR_MERCURY_ISA_VERSION
	.align		4
        /*0040*/ 	.byte	0x03, 0x5f
        /*0042*/ 	.short	0x0101


	//----- nvinfo : EIATTR_EXIT_INSTR_OFFSETS
	.align		4
        /*0044*/ 	.byte	0x04, 0x1c
        /*0046*/ 	.short	(.L_6523 - .L_6522)


	//   ....[0]....
.L_6522:
        /*0048*/ 	.word	0x00000390


	//   ....[1]....
        /*004c*/ 	.word	0x00000e30


	//   ....[2]....
        /*0050*/ 	.word	0x00000ea0


	//----- nvinfo : EIATTR_MAX_THREADS
	.align		4
.L_6523:
        /*0054*/ 	.byte	0x04, 0x05
        /*0056*/ 	.short	(.L_6525 - .L_6524)
.L_6524:
        /*0058*/ 	.word	0x00000080
        /*005c*/ 	.word	0x00000001
        /*0060*/ 	.word	0x00000001


	//----- nvinfo : EIATTR_CRS_STACK_SIZE
	.align		4
.L_6525:
        /*0064*/ 	.byte	0x04, 0x1e
        /*0066*/ 	.short	(.L_6527 - .L_6526)
.L_6526:
        /*0068*/ 	.word	0x00000000


	//----- nvinfo : EIATTR_CBANK_PARAM_SIZE
	.align		4
.L_6527:
        /*006c*/ 	.byte	0x03, 0x19
        /*006e*/ 	.short	0x0018


	//----- nvinfo : EIATTR_PARAM_CBANK
	.align		4
        /*0070*/ 	.byte	0x04, 0x0a
        /*0072*/ 	.short	(.L_6529 - .L_6528)
	.align		4
.L_6528:
        /*0074*/ 	.word	index@(.nv.constant0._ZN2at6native29vectorized_elementwise_kernelILi4EZZZNS0_23logical_not_kernel_cudaERNS_18TensorIteratorBaseEENKUlvE0_clEvENKUlvE6_clEvEUlN3c107complexIdEEE_St5arrayIPcLm2EEEEviT0_T1_)
        /*0078*/ 	.short	0x0210
        /*007a*/ 	.short	0x0018


	//----- nvinfo : EIATTR_SW_WAR
	.align		4
.L_6529:
        /*007c*/ 	.byte	0x04, 0x36
        /*007e*/ 	.short	(.L_6531 - .L_6530)
.L_6530:
        /*0080*/ 	.word	0x00000008
.L_6531:


//--------------------- .nv.info._ZN2at6native29vectorized_elementwise_kernelILi8EZZZNS0_23logical_not_kernel_cudaERNS_18TensorIteratorBaseEENKUlvE0_clEvENKUlvE6_clEvEUlN3c107complexIdEEE_St5arrayIPcLm2EEEEviT0_T1_ --------------------------
	.section	.nv.info._ZN2at6native29vectorized_elementwise_kernelILi8EZZZNS0_23logical_not_kernel_cudaERNS_18TensorIteratorBaseEENKUlvE0_clEvENKUlvE6_clEvEUlN3c107complexIdEEE_St5arrayIPcLm2EEEEviT0_T1_,"",@"SHT_CUDA_INFO"
	.sectionflags	@""
	.align	4


	//----- nvinfo : EIATTR_CUDA_API_VERSION
	.align		4
        /*0000*/ 	.byte	0x04, 0x37
        /*0002*/ 	.short	(.L_6533 - .L_6532)
.L_6532:
        /*0004*/ 	.word	0x00000082


	//----- nvinfo : EIATTR_KPARAM_INFO
	.align		4
.L_6533:
        /*0008*/ 	.byte	0x04, 0x17
        /*000a*/ 	.short	(.L_6535 - .L_6534)
.L_6534:
        /*000c*/ 	.word	0x00000000
        /*0010*/ 	.short	0x0002
        /*0012*/ 	.short	0x0008
        /*0014*/ 	.byte	0x00, 0xf0, 0x41, 0x00


	//----- nvinfo : EIATTR_KPARAM_INFO
	.align		4
.L_6535:
        /*0018*/ 	.byte	0x04, 0x17
        /*001a*/ 	.short	(.L_6537 - .L_6536)
.L_6536:
        /*001c*/ 	.word	0x00000000
        /*0020*/ 	.short	0x0001
        /*0022*/ 	.short	0x0004
        /*0024*/ 	.byte	0x00, 0xf0, 0x05, 0x00


	//----- nvinfo : EIATTR_KPARAM_INFO
	.align		4
.L_6537:
        /*0028*/ 	.byte	0x04, 0x17
        /*002a*/ 	.short	(.L_6539 - .L_6538)
.L_6538:
        /*002c*/ 	.word	0x00000000
        /*0030*/ 	.short	0x0000
        /*0032*/ 	.short	0x0000
        /*0034*/ 	.byte	0x00, 0xf0, 0x11, 0x00


	//----- nvinfo : EIATTR_SPARSE_MMA_MASK
	.align		4
.L_6539:
        /*0038*/ 	.byte	0x03, 0x50
        /*003a*/ 	.short	0x0000


	//----- nvinfo : EIATTR_MAXREG_COUNT
	.align		4
        /*003c*/ 	.byte	0x03, 0x1b
        /*003e*/ 	.short	0x00ff


	//----- nvinfo : EIATTR_MERCURY_ISA_VERSION
	.align		4
        /*0040*/ 	.byte	0x03, 0x5f
        /*0042*/ 	.short	0x0101


	//----- nvinfo : EIATTR_EXIT_INSTR_OFFSETS
	.align		4
        /*0044*/ 	.byte	0x04, 0x1c
        /*0046*/ 	.short	(.L_6541 - .L_6540)


	//   ....[0]....
.L_6540:
        /*0048*/ 	.word	0x000003c0


	//   ....[1]....
        /*004c*/ 	.word	0x00000e60


	//   ....[2]....
        /*0050*/ 	.word	0x00000ed0


	//----- nvinfo : EIATTR_MAX_THREADS
	.align		4
.L_6541:
        /*0054*/ 	.byte	0x04, 0x05
        /*0056*/ 	.short	(.L_6543 - .L_6542)
.L_6542:
        /*0058*/ 	.word	0x00000080
        /*005c*/ 	.word	0x00000001
        /*0060*/ 	.word	0x00000001


	//----- nvinfo : EIATTR_CRS_STACK_SIZE
	.align		4
.L_6543:
        /*0064*/ 	.byte	0x04, 0x1e
        /*0066*/ 	.short	(.L_6545 - .L_6544)
.L_6544:
        /*0068*/ 	.word	0x00000000


	//----- nvinfo : EIATTR_CBANK_PARAM_SIZE
	.align		4
.L_6545:
        /*006c*/ 	.byte	0x03, 0x19
        /*006e*/ 	.short	0x0018


	//----- nvinfo : EIATTR_PARAM_CBANK
	.align		4
        /*0070*/ 	.byte	0x04, 0x0a
        /*0072*/ 	.short	(.L_6547 - .L_6546)
	.align		4
.L_6546:
        /*0074*/ 	.word	index@(.nv.constant0._ZN2at6native29vectorized_elementwise_kernelILi8EZZZNS0_23logical_not_kernel_cudaERNS_18TensorIteratorBaseEENKUlvE0_clEvENKUlvE6_clEvEUlN3c107complexIdEEE_St5arrayIPcLm2EEEEviT0_T1_)
        /*0078*/ 	.short	0x0210
        /*007a*/ 	.short	0x0018


	//----- nvinfo : EIATTR_SW_WAR
	.align		4
.L_6547:
        /*007c*/ 	.byte	0x04, 0x36
        /*007e*/ 	.short	(.L_6549 - .L_6548)
.L_6548:
        /*0080*/ 	.word	0x00000008
.L_6549:


//--------------------- .nv.info._ZN2at6native18elementwise_kernelILi128ELi4EZNS0_15gpu_kernel_implIZZZNS0_23logical_not_kernel_cudaERNS_18TensorIteratorBaseEENKUlvE0_clEvENKUlvE5_clEvEUlfE_EEvS4_RKT_EUliE_EEviT1_ --------------------------
	.section	.nv.info._ZN2at6native18elementwise_kernelILi128ELi4EZNS0_15gpu_kernel_implIZZZNS0_23logical_not_kernel_cudaERNS_18TensorIteratorBaseEENKUlvE0_clEvENKUlvE5_clEvEUlfE_EEvS4_RKT_EUliE_EEviT1_,"",@"SHT_CUDA_INFO"
	.sectionflags	@""
	.align	4


	//----- nvinfo : EIATTR_CUDA_API_VERSION
	.align		4
        /*0000*/ 	.byte	0x04, 0x37
        /*0002*/ 	.short	(.L_6551 - .L_6550)
.L_6550:
        /*0004*/ 	.word	0x00000082


	//----- nvinfo : EIATTR_KPARAM_INFO
	.align		4
.L_6551:
        /*0008*/ 	.byte	0x04, 0x17
        /*000a*/ 	.short	(.L_6553 - .L_6552)
.L_6552:
        /*000c*/ 	.word	0x00000000
        /*0010*/ 	.short	0x0001
        /*0012*/ 	.short	0x0008
        /*0014*/ 	.byte	0x00, 0xf0, 0x61, 0x08


	//----- nvinfo : EIATTR_KPARAM_INFO
	.align		4
.L_6553:
        /*0018*/ 	.byte	0x04, 0x17
        /*001a*/ 	.short	(.L_6555 - .L_6554)
.L_6554:
        /*001c*/ 	.word	0x00000000
        /*0020*/ 	.short	0x0000
        /*0022*/ 	.short	0x0000
        /*0024*/ 	.byte	0x00, 0xf0, 0x11, 0x00


	//----- nvinfo : EIATTR_SPARSE_MMA_MASK
	.align		4
.L_6555:
        /*0028*/ 	.byte	0x03, 0x50
        /*002a*/ 	.short	0x0000


	//----- nvinfo : EIATTR_MAXREG_COUNT
	.align		4
        /*002c*/ 	.byte	0x03, 0x1b
        /*002e*/ 	.short	0x0080


	//----- nvinfo : EIATTR_EXTERNS
	.align		4
        /*0030*/ 	.byte	0x04, 0x0f
        /*0032*/ 	.short	(.L_6557 - .L_6556)


	//   ....[0]....
	.align		4
.L_6556:
        /*0034*/ 	.word	index@(__assertfail)


	//----- nvinfo : EIATTR_MERCURY_ISA_VERSION
	.align		4
.L_6557:
        /*0038*/ 	.byte	0x03, 0x5f
        /*003a*/ 	.short	0x0101


	//----- nvinfo : EIATTR_SYSCALL_OFFSETS
	.align		4
        /*003c*/ 	.byte	0x04, 0x46
        /*003e*/ 	.short	(.L_6559 - .L_6558)


	//   ....[0]....
.L_6558:
        /*0040*/ 	.word	0x00002150


	//   ....[1]....
        /*0044*/ 	.word	0x00002ef0


	//   ....[2]....
        /*0048*/ 	.word	0x00005090


	//   ....[3]....
        /*004c*/ 	.word	0x00005e20


	//   ....[4]....
        /*0050*/ 	.word	0x00007fa0


	//   ....[5]....
        /*0054*/ 	.word	0x00008d30


	//   ....[6]....
        /*0058*/ 	.word	0x0000aea0


	//   ....[7]....
        /*005c*/ 	.word	0x0000bc30


	//----- nvinfo : EIATTR_EXIT_INSTR_OFFSETS
	.align		4
.L_6559:
        /*0060*/ 	.byte	0x04, 0x1c
        /*0062*/ 	.short	(.L_6561 - .L_6560)


	//   ....[0]....
.L_6560:
        /*0064*/ 	.word	0x00008de0


	//   ....[1]....
        /*0068*/ 	.word	0x0000b020


	//   ....[2]....
        /*006c*/ 	.word	0x0000b040


	//   ....[3]....
        /*0070*/ 	.word	0x0000b0d0


	//   ....[4]....
        /*0074*/ 	.word	0x0000b0f0


	//   ....[5]....
        /*0078*/ 	.word	0x0000b110


	//   ....[6]....
        /*007c*/ 	.word	0x0000b1a0


	//   ....[7]....
        /*0080*/ 	.word	0x0000b1e0


	//   ....[8]....
        /*0084*/ 	.word	0x0000b280


	//   ....[9]....
        /*0088*/ 	.word	0x0000b2d0


	//   ....[10]....
        /*008c*/ 	.word	0x0000b310


	//   ....[11]....
        /*0090*/ 	.word	0x0000b3b0


	//   ....[12]....
        /*0094*/ 	.word	0x0000b400


	//   ....[13]....
        /*0098*/ 	.word	0x0000b550


	//   ....[14]....
        /*009c*/ 	.word	0x0000b5f0


	//   ....[15]....
        /*00a0*/ 	.word	0x0000b630


	//   ....[16]....
        /*00a4*/ 	.word	0x0000b680


	//   ....[17]....
        /*00a8*/ 	.word	0x0000b6c0


	//   ....[18]....
        /*00ac*/ 	.word	0x0000b760


	//   ....[19]....
        /*00b0*/ 	.word	0x0000b8a0


	//   ....[20]....
        /*00b4*/ 	.word	0x0000b9e0


	//   ....[21]....
        /*00b8*/ 	.word	0x0000bb30


	//   ....[22]....
        /*00bc*/ 	.word	0x0000bc40


	//   ....[23]....
        /*00c0*/ 	.word	0x0000bc70


	//   ....[24]....
        /*00c4*/ 	.word	0x0000bc90


	//----- nvinfo : EIATTR_MAX_THREADS
	.align		4
.L_6561:
        /*00c8*/ 	.byte	0x04, 0x05
        /*00ca*/ 	.short	(.L_6563 - .L_6562)
.L_6562:
        /*00cc*/ 	.word	0x00000080
        /*00d0*/ 	.word	0x00000001
        /*00d4*/ 	.word	0x00000001


	//----- nvinfo : EIATTR_CRS_STACK_SIZE
	.align		4
.L_6563:
        /*00d8*/ 	.byte	0x04, 0x1e
        /*00da*/ 	.short	(.L_6565 - .L_6564)
.L_6564:
        /*00dc*/ 	.word	0x00000000


	//----- nvinfo : EIATTR_CBANK_PARAM_SIZE
	.align		4
.L_6565:
        /*00e0*/ 	.byte	0x03, 0x19
        /*00e2*/ 	.short	0x0220


	//----- nvinfo : EIATTR_PARAM_CBANK
	.align		4
        /*00e4*/ 	.byte	0x04, 0x0a
        /*00e6*/ 	.short	(.L_6567 - .L_6566)
	.align		4
.L_6566:
        /*00e8*/ 	.word	index@(.nv.constant0._ZN2at6native18elementwise_kernelILi128ELi4EZNS0_15gpu_kernel_implIZZZNS0_23logical_not_kernel_cudaERNS_18TensorIteratorBaseEENKUlvE0_clEvENKUlvE5_clEvEUlfE_EEvS4_RKT_EUliE_EEviT1_)
        /*00ec*/ 	.short	0x0210
        /*00ee*/ 	.short	0x0220


	//----- nvinfo : EIATTR_SW_WAR
	.align		4
.L_6567:
        /*00f0*/ 	.byte	0x04, 0x36
        /*00f2*/ 	.short	(.L_6569 - .L_6568)
.L_6568:
        /*00f4*/ 	.word	0x00000008
.L_6569:


//--------------------- .nv.info._ZN2at6native27unrolled_elementwise_kernelIZZZNS0_23logical_not_kernel_cudaERNS_18TensorIteratorBaseEENKUlvE0_clEvENKUlvE5_clEvEUlfE_St5arrayIPcLm2EELi4E23TrivialOffsetCalculatorILi1EjESB_NS0_6memory12LoadWithCastILi1EEENSC_13StoreWithCastILi1EEEEEviT_T0_T2_T3_T4_T5_ --------------------------
	.section	.nv.info._ZN2at6native27unrolled_elementwise_kernelIZZZNS0_23logical_not_kernel_cudaERNS_18TensorIteratorBaseEENKUlvE0_clEvENKUlvE5_clEvEUlfE_St5arrayIPcLm2EELi4E23TrivialOffsetCalculatorILi1EjESB_NS0_6memory12LoadWithCastILi1EEENSC_13StoreWithCastILi1EEEEEviT_T0_T2_T3_T4_T5_,"",@"SHT_CUDA_INFO"
	.sectionflags	@""
	.align	4


	//----- nvinfo : EIATTR_CUDA_API_VERSION
	.align		4
        /*0000*/ 	.byte	0x04, 0x37
        /*0002*/ 	.short	(.L_6571 - .L_6570)
.L_6570:
        /*0004*/ 	.word	0x00000082


	//----- nvinfo : EIATTR_KPARAM_INFO
	.align		4
.L_6571:
        /*0008*/ 	.byte	0x04, 0x17
        /*000a*/ 	.short	(.L_6573 - .L_6572)
.L_6572:
        /*000c*/ 	.word	0x00000000
        /*0010*/ 	.short	0x0006
        /*0012*/ 	.short	0x0024
        /*0014*/ 	.byte	0x00, 0xf0, 0x21, 0x00


	//----- nvinfo : EIATTR_KPARAM_INFO
	.align		4
.L_6573:
        /*0018*/ 	.byte	0x04, 0x17
        /*001a*/ 	.short	(.L_6575 - .L_6574)
.L_6574:
        /*001c*/ 	.word	0x00000000
        /*0020*/ 	.short	0x0005
        /*0022*/ 	.short	0x001c
        /*0024*/ 	.byte	0x00, 0xf0, 0x21, 0x00


	//----- nvinfo : EIATTR_KPARAM_INFO
	.align		4
.L_6575:
        /*0028*/ 	.byte	0x04, 0x17
        /*002a*/ 	.short	(.L_6577 - .L_6576)
.L_6576:
        /*002c*/ 	.word	0x00000000
        /*0030*/ 	.short	0x0004
        /*0032*/ 	.short	0x0019
        /*0034*/ 	.byte	0x00, 0xf0, 0x05, 0x00


	//----- nvinfo : EIATTR_KPARAM_INFO
	.align		4
.L_6577:
        /*0038*/ 	.byte	0x04, 0x17
        /*003a*/ 	.short	(.L_6579 - .L_6578)
.L_6578:
        /*003c*/ 	.word	0x00000000
        /*0040*/ 	.short	0x0003
        /*0042*/ 	.short	0x0018
        /*0044*/ 	.byte	0x00, 0xf0, 0x05, 0x00


	//----- nvinfo : EIATTR_KPARAM_INFO
	.align		4
.L_6579:
        /*0048*/ 	.byte	0x04, 0x17
        /*004a*/ 	.short	(.L_6581 - .L_6580)
.L_6580:
        /*004c*/ 	.word	0x00000000
        /*0050*/ 	.short	0x0002
        /*0052*/ 	.short	0x0008
        /*0054*/ 	.byte	0x00, 0xf0, 0x41, 0x00


	//----- nvinfo : EIATTR_KPARAM_INFO
	.align		4
.L_6581:
        /*0058*/ 	.byte	0x04, 0x17
        /*005a*/ 	.short	(.L_6583 - .L_6582)
.L_6582:
        /*005c*/ 	.word	0x00000000
        /*0060*/ 	.short	0x0001
        /*0062*/ 	.short	0x0004
        /*0064*/ 	.byte	0x00, 0xf0, 0x05, 0x00


	//----- nvinfo : EIATTR_KPARAM_INFO
	.align		4
.L_6583:
        /*0068*/ 	.byte	0x04, 0x17
        /*006a*/ 	.short	(.L_6585 - .L_6584)
.L_6584:
        /*006c*/ 	.word	0x00000000
        /*0070*/ 	.short	0x0000
        /*0072*/ 	.short	0x0000
        /*0074*/ 	.byte	0x00, 0xf0, 0x11, 0x00


	//----- nvinfo : EIATTR_SPARSE_MMA_MASK
	.align		4
.L_6585:
        /*0078*/ 	.byte	0x03, 0x50
        /*007a*/ 	.short	0x0000


	//----- nvinfo : EIATTR_MAXREG_COUNT
	.align		4
        /*007c*/ 	.byte	0x03, 0x1b
        /*007e*/ 	.short	0x00ff


	//----- nvinfo : EIATTR_EXTERNS
	.align		4
        /*0080*/ 	.byte	0x04, 0x0f
        /*0082*/ 	.short	(.L_6587 - .L_6586)


	//   ....[0]....
	.align		4
.L_6586:
        /*0084*/ 	.word	index@(__assertfail)


	//----- nvinfo : EIATTR_MERCURY_ISA_VERSION
	.align		4
.L_6587:
        /*0088*/ 	.byte	0x03, 0x5f
        /*008a*/ 	.short	0x0101


	//----- nvinfo : EIATTR_SYSCALL_OFFSETS
	.align		4
        /*008c*/ 	.byte	0x04, 0x46
        /*008e*/ 	.short	(.L_6589 - .L_6588)


	//   ....[0]....
.L_6588:
        /*0090*/ 	.word	0x00000e80


	//   ....[1]....
        /*0094*/ 	.word	0x00001d30


	//   ....[2]....
        /*0098*/ 	.word	0x00002bf0


	//   ....[3]....
        /*009c*/ 	.word	0x00003a50


	//   ....[4]....
        /*00a0*/ 	.word	0x000049f0


	//   ....[5]....
        /*00a4*/ 	.word	0x000058d0


	//   ....[6]....
        /*00a8*/ 	.word	0x000067a0


	//   ....[7]....
        /*00ac*/ 	.word	0x00007660


	//----- nvinfo : EIATTR_EXIT_INSTR_OFFSETS
	.align		4
.L_6589:
        /*00b0*/ 	.byte	0x04, 0x1c
        /*00b2*/ 	.short	(.L_6591 - .L_6590)


	//   ....[0]....
.L_6590:
        /*00b4*/ 	.word	0x00006840


	//   ....[1]....
        /*00b8*/ 	.word	0x00006970


	//   ....[2]....
        /*00bc*/ 	.word	0x00006990


	//   ....[3]....
        /*00c0*/ 	.word	0x00006a20


	//   ....[4]....
        /*00c4*/ 	.word	0x00006a40


	//   ....[5]....
        /*00c8*/ 	.word	0x00006a60


	//   ....[6]....
        /*00cc*/ 	.word	0x00006af0


	//   ....[7]....
        /*00d0*/ 	.word	0x00006b30


	//   ....[8]....
        /*00d4*/ 	.word	0x00006bd0


	//   ....[9]....
        /*00d8*/ 	.word	0x00006c20


	//   ....[10]....
        /*00dc*/ 	.word	0x00006c50


	//   ....[11]....
        /*00e0*/ 	.word	0x00006cf0


	//   ....[12]....
        /*00e4*/ 	.word	0x00006d30


	//   ....[13]....
        /*00e8*/ 	.word	0x00006ec0


	//   ....[14]....
        /*00ec*/ 	.word	0x00007020


	//   ....[15]....
        /*00f0*/ 	.word	0x00007060


	//   ....[16]....
        /*00f4*/ 	.word	0x00007100


	//   ....[17]....
        /*00f8*/ 	.word	0x00007280


	//   ....[18]....
        /*00fc*/ 	.word	0x00007400


	//   ....[19]....
        /*0100*/ 	.word	0x00007560


	//   ....[20]....
        /*0104*/ 	.word	0x00007670


	//   ....[21]....
        /*0108*/ 	.word	0x000076a0


	//   ....[22]....
        /*010c*/ 	.word	0x000076c0


	//----- nvinfo : EIATTR_MAX_THREADS
	.align		4
.L_6591:
        /*0110*/ 	.byte	0x04, 0x05
        /*0112*/ 	.short	(.L_6593 - .L_6592)
.L_6592:
        /*0114*/ 	.word	0x00000080
        /*0118*/ 	.word	0x00000001
        /*011c*/ 	.word	0x00000001


	//----- nvinfo : EIATTR_CRS_STACK_SIZE
	.align		4
.L_6593:
        /*0120*/ 	.byte	0x04, 0x1e
        /*0122*/ 	.short	(.L_6595 - .L_6594)
.L_6594:
        /*0124*/ 	.word	0x00000000


	//----- nvinfo : EIATTR_CBANK_PARAM_SIZE
	.align		4
.L_6595:
        /*0128*/ 	.byte	0x03, 0x19
        /*012a*/ 	.short	0x002c


	//----- nvinfo : EIATTR_PARAM_CBANK
	.align		4
        /*012c*/ 	.byte	0x04, 0x0a
        /*012e*/ 	.short	(.L_6597 - .L_6596)
	.align		4
.L_6596:
        /*0130*/ 	.word	index@(.nv.constant0._ZN2at6native27unrolled_elementwise_kernelIZZZNS0_23logical_not_kernel_cudaERNS_18TensorIteratorBaseEENKUlvE0_clEvENKUlvE5_clEvEUlfE_St5arrayIPcLm2EELi4E23TrivialOffsetCalculatorILi1EjESB_NS0_6memory12LoadWithCastILi1EEENSC_13StoreWithCastILi1EEEEEviT_T0_T2_T3_T4_T5_)
        /*0134*/ 	.short	0x0210
        /*0136*/ 	.short	0x002c


	//----- nvinfo : EIATTR_SW_WAR
	.align		4
.L_6597:
        /*0138*/ 	.byte	0x04, 0x36
        /*013a*/ 	.short	(.L_6599 - .L_6598)
.L_6598:
        /*013c*/ 	.word	0x00000008
.L_6599:


//--------------------- .nv.info._ZN2at6native18elementwise_kernelILi128ELi4EZNS0_22gpu_kernel_impl_nocastIZZZNS0_23logical_not_kernel_cudaERNS_18TensorIteratorBaseEENKUlvE0_clEvENKUlvE5_clEvEUlfE_EEvS4_RKT_EUliE_EEviT1_ --------------------------
	.section	.nv.info._ZN2at6native18elementwise_kernelILi128ELi4EZNS0_22gpu_kernel_impl_nocastIZZZNS0_23logical_not_kernel_cudaERNS_18TensorIteratorBaseEENKUlvE0_clEvENKUlvE5_clEvEUlfE_EEvS4_RKT_EUliE_EEviT1_,"",@"SHT_CUDA_INFO"
	.sectionflags	@""
	.align	4


	//----- nvinfo : EIATTR_CUDA_API_VERSION
	.align		4
        /*0000*/ 	.byte	0x04, 0x37
        /*0002*/ 	.short	(.L_6601 - .L_6600)
.L_6600:
        /*0004*/ 	.word	0x00000082


	//----- nvinfo : EIATTR_KPARAM_INFO
	.align		4
.L_6601:
        /*0008*/ 	.byte	0x04, 0x17
        /*000a*/ 	.short	(.L_6603 - .L_6602)
.L_6602:
        /*000c*/ 	.word	0x00000000
        /*0010*/ 	.short	0x0001
        /*0012*/ 	.short	0x0008
        /*0014*/ 	.byte	0x00, 0xf0, 0x61, 0x08


	//----- nvinfo : EIATTR_KPARAM_INFO
	.align		4
.L_6603:
        /*0018*/ 	.byte	0x04, 0x17
        /*001a*/ 	.short	(.L_6605 - .L_6604)
.L_6604:
        /*001c*/ 	.word	0x00000000
        /*0020*/ 	.short	0x0000
        /*0022*/ 	.short	0x0000
        /*0024*/ 	.byte	0x00, 0xf0, 0x11, 0x00


	//----- nvinfo : EIATTR_SPARSE_MMA_MASK
	.align		4
.L_6605:
        /*0028*/ 	.byte	0x03, 0x50
        /*002a*/ 	.short	0x0000


	//----- nvinfo : EIATTR_MAXREG_COUNT
	.align		4
        /*002c*/ 	.byte	0x03, 0x1b
        /*002e*/ 	.short	0x0080


	//----- nvinfo : EIATTR_MERCURY_ISA_VERSION
	.align		4
        /*0030*/ 	.byte	0x03, 0x5f
        /*0032*/ 	.short	0x0101


	//----- nvinfo : EIATTR_EXIT_INSTR_OFFSETS
	.align		4
        /*0034*/ 	.byte	0x04, 0x1c
        /*0036*/ 	.short	(.L_6607 - .L_6606)


	//   ....[0]....
.L_6606:
        /*0038*/ 	.word	0x00003bc0


	//   ....[1]....
        /*003c*/ 	.word	0x00004f50


	//----- nvinfo : EIATTR_MAX_THREADS
	.align		4
.L_6607:
        /*0040*/ 	.byte	0x04, 0x05
        /*0042*/ 	.short	(.L_6609 - .L_6608)
.L_6608:
        /*0044*/ 	.word	0x00000080
        /*0048*/ 	.word	0x00000001
        /*004c*/ 	.word	0x00000001


	//----- nvinfo : EIATTR_CRS_STACK_SIZE
	.align		4
.L_6609:
        /*0050*/ 	.byte	0x04, 0x1e
        /*0052*/ 	.short	(.L_6611 - .L_6610)
.L_6610:
        /*0054*/ 	.word	0x00000000


	//----- nvinfo : EIATTR_CBANK_PARAM_SIZE
	.align		4
.L_6611:
        /*0058*/ 	.byte	0x03, 0x19
        /*005a*/ 	.short	0x0220


	//----- nvinfo : EIATTR_PARAM_CBANK
	.align		4
        /*005c*/ 	.byte	0x04, 0x0a
        /*005e*/ 	.short	(.L_6613 - .L_6612)
	.align		4
.L_6612:
        /*0060*/ 	.word	index@(.nv.constant0._ZN2at6native18elementwise_kernelILi128ELi4EZNS0_22gpu_kernel_impl_nocastIZZZNS0_23logical_not_kernel_cudaERNS_18TensorIteratorBaseEENKUlvE0_clEvENKUlvE5_clEvEUlfE_EEvS4_RKT_EUliE_EEviT1_)
        /*0064*/ 	.short	0x0210
        /*0066*/ 	.short	0x0220


	//----- nvinfo : EIATTR_SW_WAR
	.align		4
.L_6613:
        /*0068*/ 	.byte	0x04, 0x36
        /*006a*/ 	.short	(.L_6615 - .L_6614)
.L_6614:
        /*006c*/ 	.word	0x00000008
.L_6615:


//--------------------- .nv.info._ZN2at6native27unrolled_elementwise_kernelIZZZNS0_23logical_not_kernel_cudaERNS_18TensorIteratorBaseEENKUlvE0_clEvENKUlvE5_clEvEUlfE_St5arrayIPcLm2EELi4E23TrivialOffsetCalculatorILi1EjESB_NS0_6memory15LoadWithoutCastENSC_16StoreWithoutCastEEEviT_T0_T2_T3_T4_T5_ --------------------------
	.section	.nv.info._ZN2at6native27unrolled_elementwise_kernelIZZZNS0_23logical_not_kernel_cudaERNS_18TensorIteratorBaseEENKUlvE0_clEvENKUlvE5_clEvEUlfE_St5arrayIPcLm2EELi4E23TrivialOffsetCalculatorILi1EjESB_NS0_6memory15LoadWithoutCastENSC_16StoreWithoutCastEEEviT_T0_T2_T3_T4_T5_,"",@"SHT_CUDA_INFO"
	.sectionflags	@""
	.align	4


	//----- nvinfo : EIATTR_CUDA_API_VERSION
	.align		4
        /*0000*/ 	.byte	0x04, 0x37
        /*0002*/ 	.short	(.L_6617 - .L_6616)
.L_6616:
        /*0004*/ 	.word	0x00000082


	//----- nvinfo : EIATTR_KPARAM_INFO
	.align		4
.L_6617:
        /*0008*/ 	.byte	0x04, 0x17
        /*000a*/ 	.short	(.L_6619 - .L_6618)
.L_6618:
        /*000c*/ 	.word	0x00000000
        /*0010*/ 	.short	0x0006
        /*0012*/ 	.short	0x001b
        /*0014*/ 	.byte	0x00, 0xf0, 0x05, 0x00


	//----- nvinfo : EIATTR_KPARAM_INFO
	.align		4
.L_6619:
        /*0018*/ 	.byte	0x04, 0x17
        /*001a*/ 	.short	(.L_6621 - .L_6620)
.L_6620:
        /*001c*/ 	.word	0x00000000
        /*0020*/ 	.short	0x0005
        /*0022*/ 	.short	0x001a
        /*0024*/ 	.byte	0x00, 0xf0, 0x05, 0x00


	//----- nvinfo : EIATTR_KPARAM_INFO
	.align		4
.L_6621:
        /*0028*/ 	.byte	0x04, 0x17
        /*002a*/ 	.short	(.L_6623 - .L_6622)
.L_6622:
        /*002c*/ 	.word	0x00000000
        /*0030*/ 	.short	0x0004
        /*0032*/ 	.short	0x0019
        /*0034*/ 	.byte	0x00, 0xf0, 0x05, 0x00


	//----- nvinfo : EIATTR_KPARAM_INFO
	.align		4
.L_6623:
        /*0038*/ 	.byte	0x04, 0x17
        /*003a*/ 	.short	(.L_6625 - .L_6624)
.L_6624:
        /*003c*/ 	.word	0x00000000
        /*0040*/ 	.short	0x0003
        /*0042*/ 	.short	0x0018
        /*0044*/ 	.byte	0x00, 0xf0, 0x05, 0x00


	//----- nvinfo : EIATTR_KPARAM_INFO
	.align		4
.L_6625:
        /*0048*/ 	.byte	0x04, 0x17
        /*004a*/ 	.short	(.L_6627 - .L_6626)
.L_6626:
        /*004c*/ 	.word	0x00000000
        /*0050*/ 	.short	0x0002
        /*0052*/ 	.short	0x0008
        /*0054*/ 	.byte	0x00, 0xf0, 0x41, 0x00


	//----- nvinfo : EIATTR_KPARAM_INFO
	.align		4
.L_6627:
        /*0058*/ 	.byte	0x04, 0x17
        /*005a*/ 	.short	(.L_6629 - .L_6628)
.L_6628:
        /*005c*/ 	.word	0x00000000
        /*0060*/ 	.short	0x0001
        /*0062*/ 	.short	0x0004
        /*0064*/ 	.byte	0x00, 0xf0, 0x05, 0x00


	//----- nvinfo : EIATTR_KPARAM_INFO
	.align		4
.L_6629:
        /*0068*/ 	.byte	0x04, 0x17
        /*006a*/ 	.short	(.L_6631 - .L_6630)
.L_6630:
        /*006c*/ 	.word	0x00000000
        /*0070*/ 	.short	0x0000
        /*0072*/ 	.short	0x0000
        /*0074*/ 	.byte	0x00, 0xf0, 0x11, 0x00


	//----- nvinfo : EIATTR_SPARSE_MMA_MASK
	.align		4
.L_6631:
        /*0078*/ 	.byte	0x03, 0x50
        /*007a*/ 	.short	0x0000


	//----- nvinfo : EIATTR_MAXREG_COUNT
	.align		4
        /*007c*/ 	.byte	0x03, 0x1b
        /*007e*/ 	.short	0x00ff


	//----- nvinfo : EIATTR_MERCURY_ISA_VERSION
	.align		4
        /*0080*/ 	.byte	0x03, 0x5f
        /*0082*/ 	.short	0x0101


	//----- nvinfo : EIATTR_EXIT_INSTR_OFFSETS
	.align		4
        /*0084*/ 	.byte	0x04, 0x1c
        /*0086*/ 	.short	(.L_6633 - .L_6632)


	//   ....[0]....
.L_6632:
        /*0088*/ 	.word	0x00000430


	//   ....[1]....
        /*008c*/ 	.word	0x000004d0


	//----- nvinfo : EIATTR_MAX_THREADS
	.align		4
.L_6633:
        /*0090*/ 	.byte	0x04, 0x05
        /*0092*/ 	.short	(.L_6635 - .L_6634)
.L_6634:
        /*0094*/ 	.word	0x00000080
        /*0098*/ 	.word	0x00000001
        /*009c*/ 	.word	0x00000001


	//----- nvinfo : EIATTR_CRS_STACK_SIZE
	.align		4
.L_6635:
        /*00a0*/ 	.byte	0x04, 0x1e
        /*00a2*/ 	.short	(.L_6637 - .L_6636)
.L_6636:
        /*00a4*/ 	.word	0x00000000


	//----- nvinfo : EIATTR_CBANK_PARAM_SIZE
	.align		4
.L_6637:
        /*00a8*/ 	.byte	0x03, 0x19
        /*00aa*/ 	.short	0x001c


	//----- nvinfo : EIATTR_PARAM_CBANK
	.align		4
        /*00ac*/ 	.byte	0x04, 0x0a
        /*00ae*/ 	.short	(.L_6639 - .L_6638)
	.align		4
.L_6638:
        /*00b0*/ 	.word	index@(.nv.constant0._ZN2at6native27unrolled_elementwise_kernelIZZZNS0_23logical_not_kernel_cudaERNS_18TensorIteratorBaseEENKUlvE0_clEvENKUlvE5_clEvEUlfE_St5arrayIPcLm2EELi4E23TrivialOffsetCalculatorILi1EjESB_NS0_6memory15LoadWithoutCastENSC_16StoreWithoutCastEEEviT_T0_T2_T3_T4_T5_)
        /*00b4*/ 	.short	0x0210
        /*00b6*/ 	.short	0x001c


	//----- nvinfo : EIATTR_SW_WAR
	.align		4
.L_6639:
        /*00b8*/ 	.byte	0x04, 0x36
        /*00ba*/ 	.short	(.L_6641 - .L_6640)
.L_6640:
        /*00bc*/ 	.word	0x00000008
.L_6641:


//--------------------- .nv.info._ZN2at6native29vectorized_elementwise_kernelILi2EZZZNS0_23logical_not_kernel_cudaERNS_18TensorIteratorBaseEENKUlvE0_clEvENKUlvE5_clEvEUlfE_St5arrayIPcLm2EEEEviT0_T1_ --------------------------
	.section	.nv.info._ZN2at6native29vectorized_elementwise_kernelILi2EZZZNS0_23logical_not_kernel_cudaERNS_18TensorIteratorBaseEENKUlvE0_clEvENKUlvE5_clEvEUlfE_St5arrayIPcLm2EEEEviT0_T1_,"",@"SHT_CUDA_INFO"
	.sectionflags	@""
	.align	4


	//----- nvinfo : EIATTR_CUDA_API_VERSION
	.align		4
        /*0000*/ 	.byte	0x04, 0x37
        /*0002*/ 	.short	(.L_6643 - .L_6642)
.L_6642:
        /*0004*/ 	.word	0x00000082


	//----- nvinfo : EIATTR_KPARAM_INFO
	.align		4
.L_6643:
        /*0008*/ 	.byte	0x04, 0x17
        /*000a*/ 	.short	(.L_6645 - .L_6644)
.L_6644:
        /*000c*/ 	.word	0x00000000
        /*0010*/ 	.short	0x0002
        /*0012*/ 	.short	0x0008
        /*0014*/ 	.byte	0x00, 0xf0, 0x41, 0x00


	//----- nvinfo : EIATTR_KPARAM_INFO
	.align		4
.L_6645:
        /*0018*/ 	.byte	0x04, 0x17
        /*001a*/ 	.short	(.L_6647 - .L_6646)
.L_6646:
        /*001c*/ 	.word	0x00000000
        /*0020*/ 	.short	0x0001
        /*0022*/ 	.short	0x0004
        /*0024*/ 	.byte	0x00, 0xf0, 0x05, 0x00


	//----- nvinfo : EIATTR_KPARAM_INFO
	.align		4
.L_6647:
        /*0028*/ 	.byte	0x04, 0x17
        /*002a*/ 	.short	(.L_6649 - .L_6648)
.L_6648:
        /*002c*/ 	.word	0x00000000
        /*0030*/ 	.short	0x0000
        /*0032*/ 	.short	0x0000
        /*0034*/ 	.byte	0x00, 0xf0, 0x11, 0x00


	//----- nvinfo : EIATTR_SPARSE_MMA_MASK
	.align		4
.L_6649:
        /*0038*/ 	.byte	0x03, 0x50
        /*003a*/ 	.short	0x0000


	//----- nvinfo : EIATTR_MAXREG_COUNT
	.align		4
        /*003c*/ 	.byte	0x03, 0x1b
        /*003e*/ 	.short	0x00ff


	//----- nvinfo : EIATTR_MERCURY_ISA_VERSION
	.align		4
        /*0040*/ 	.byte	0x03, 0x5f
        /*0042*/ 	.short	0x0101


	//----- nvinfo : EIATTR_EXIT_INSTR_OFFSETS
	.align		4
        /*0044*/ 	.byte	0x04, 0x1c
        /*0046*/ 	.short	(.L_6651 - .L_6650)


	//   ....[0]....
.L_6650:
        /*0048*/ 	.word	0x000002c0


	//   ....[1]....
        /*004c*/ 	.word	0x00000b90


	//   ....[2]....
        /*0050*/ 	.word	0x00000bf0


	//----- nvinfo : EIATTR_MAX_THREADS
	.align		4
.L_6651:
        /*0054*/ 	.byte	0x04, 0x05
        /*0056*/ 	.short	(.L_6653 - .L_6652)
.L_6652:
        /*0058*/ 	.word	0x00000080
        /*005c*/ 	.word	0x00000001
        /*0060*/ 	.word	0x00000001


	//----- nvinfo : EIATTR_CRS_STACK_SIZE
	.align		4
.L_6653:
        /*0064*/ 	.byte	0x04, 0x1e
        /*0066*/ 	.short	(.L_6655 - .L_6654)
.L_6654:
        /*0068*/ 	.word	0x00000000


	//----- nvinfo : EIATTR_CBANK_PARAM_SIZE
	.align		4
.L_6655:
        /*006c*/ 	.byte	0x03, 0x19
        /*006e*/ 	.short	0x0018


	//----- nvinfo : EIATTR_PARAM_CBANK
	.align		4
        /*0070*/ 	.byte	0x04, 0x0a
        /*0072*/ 	.short	(.L_6657 - .L_6656)
	.align		4
.L_6656:
        /*0074*/ 	.word	index@(.nv.constant0._ZN2at6native29vectorized_elementwise_kernelILi2EZZZNS0_23logical_not_kernel_cudaERNS_18TensorIteratorBaseEENKUlvE0_clEvENKUlvE5_clEvEUlfE_St5arrayIPcLm2EEEEviT0_T1_)
        /*0078*/ 	.short	0x0210
        /*007a*/ 	.short	0x0018


	//----- nvinfo : EIATTR_SW_WAR
	.align		4
.L_6657:
        /*007c*/ 	.byte	0x04, 0x36
        /*007e*/ 	.short	(.L_6659 - .L_6658)
.L_6658:
        /*0080*/ 	.word	0x00000008
.L_6659:


//--------------------- .nv.info._ZN2at6native29vectorized_elementwise_kernelILi4EZZZNS0_23logical_not_kernel_cudaERNS_18TensorIteratorBaseEENKUlvE0_clEvENKUlvE5_clEvEUlfE_St5arrayIPcLm2EEEEviT0_T1_ --------------------------
	.section	.nv.info._ZN2at6native29vectorized_elementwise_kernelILi4EZZZNS0_23logical_not_kernel_cudaERNS_18TensorIteratorBaseEENKUlvE0_clEvENKUlvE5_clEvEUlfE_St5arrayIPcLm2EEEEviT0_T1_,"",@"SHT_CUDA_INFO"
	.sectionflags	@""
	.align	4


	//----- nvinfo : EIATTR_CUDA_API_VERSION
	.align		4
        /*0000*/ 	.byte	0x04, 0x37
        /*0002*/ 	.short	(.L_6661 - .L_6660)
.L_6660:
        /*0004*/ 	.word	0x00000082


	//----- nvinfo : EIATTR_KPARAM_INFO
	.align		4
.L_6661:
        /*0008*/ 	.byte	0x04, 0x17
        /*000a*/ 	.short	(.L_6663 - .L_6662)
.L_6662:
        /*000c*/ 	.word	0x00000000
        /*0010*/ 	.short	0x0002
        /*0012*/ 	.short	0x0008
        /*0014*/ 	.byte	0x00, 0xf0, 0x41, 0x00


	//----- nvinfo : EIATTR_KPARAM_INFO
	.align		4
.L_6663:
        /*0018*/ 	.byte	0x04, 0x17
        /*001a*/ 	.short	(.L_6665 - .L_6664)
.L_6664:
        /*001c*/ 	.word	0x00000000
        /*0020*/ 	.short	0x0001
        /*0022*/ 	.short	0x0004
        /*0024*/ 	.byte	0x00, 0xf0, 0x05, 0x00


	//----- nvinfo : EIATTR_KPARAM_INFO
	.align		4
.L_6665:
        /*0028*/ 	.byte	0x04, 0x17
        /*002a*/ 	.short	(.L_6667 - .L_6666)
.L_6666:
        /*002c*/ 	.word	0x00000000
        /*0030*/ 	.short	0x0000
        /*0032*/ 	.short	0x0000
        /*0034*/ 	.byte	0x00, 0xf0, 0x11, 0x00


	//----- nvinfo : EIATTR_SPARSE_MMA_MASK
	.align		4
.L_6667:
        /*0038*/ 	.byte	0x03, 0x50
        /*003a*/ 	.short	0x0000


	//----- nvinfo : EIATTR_MAXREG_COUNT
	.align		4
        /*003c*/ 	.byte	0x03, 0x1b
        /*003e*/ 	.short	0x00ff


	//----- nvinfo : EIATTR_MERCURY_ISA_VERSION
	.align		4
        /*0040*/ 	.byte	0x03, 0x5f
        /*0042*/ 	.short	0x0101


	//----- nvinfo : EIATTR_EXIT_INSTR_OFFSETS
	.align		4
        /*0044*/ 	.byte	0x04, 0x1c
        /*0046*/ 	.short	(.L_6669 - .L_6668)


	//   ....[0]....
.L_6668:
        /*0048*/ 	.word	0x000002a0


	//   ....[1]....
        /*004c*/ 	.word	0x00000b70


	//   ....[2]....
        /*0050*/ 	.word	0x00000bd0


	//----- nvinfo : EIATTR_MAX_THREADS
	.align		4
.L_6669:
        /*0054*/ 	.byte	0x04, 0x05
        /*0056*/ 	.short	(.L_6671 - .L_6670)
.L_6670:
        /*0058*/ 	.word	0x00000080
        /*005c*/ 	.word	0x00000001
        /*0060*/ 	.word	0x00000001


	//----- nvinfo : EIATTR_CRS_STACK_SIZE
	.align		4
.L_6671:
        /*0064*/ 	.byte	0x04, 0x1e
        /*0066*/ 	.short	(.L_6673 - .L_6672)
.L_6672:
        /*0068*/ 	.word	0x00000000


	//----- nvinfo : EIATTR_CBANK_PARAM_SIZE
	.align		4
.L_6673:
        /*006c*/ 	.byte	0x03, 0x19
        /*006e*/ 	.short	0x0018


	//----- nvinfo : EIATTR_PARAM_CBANK
	.align		4
        /*0070*/ 	.byte	0x04, 0x0a
        /*0072*/ 	.short	(.L_6675 - .L_6674)
	.align		4
.L_6674:
        /*0074*/ 	.word	index@(.nv.constant0._ZN2at6native29vectorized_elementwise_kernelILi4EZZZNS0_23logical_not_kernel_cudaERNS_18TensorIteratorBaseEENKUlvE0_clEvENKUlvE5_clEvEUlfE_St5arrayIPcLm2EEEEviT0_T1_)
        /*0078*/ 	.short	0x0210
        /*007a*/ 	.short	0x0018


	//----- nvinfo : EIATTR_SW_WAR
	.align		4
.L_6675:
        /*007c*/ 	.byte	0x04, 0x36
        /*007e*/ 	.short	(.L_6677 - .L_6676)
.L_6676:
        /*0080*/ 	.word	0x00000008
.L_6677:


//--------------------- .nv.info._ZN2at6native29vectorized_elementwise_kernelILi8EZZZNS0_23logical_not_kernel_cudaERNS_18TensorIteratorBaseEENKUlvE0_clEvENKUlvE5_clEvEUlfE_St5arrayIPcLm2EEEEviT0_T1_ --------------------------
	.section	.nv.info._ZN2at6native29vectorized_elementwise_kernelILi8EZZZNS0_23logical_not_kernel_cudaERNS_18TensorIteratorBaseEENKUlvE0_clEvENKUlvE5_clEvEUlfE_St5arrayIPcLm2EEEEviT0_T1_,"",@"SHT_CUDA_INFO"
	.sectionflags	@""
	.align	4


	//----- nvinfo : EIATTR_CUDA_API_VERSION
	.align		4
        /*0000*/ 	.byte	0x04, 0x37
        /*0002*/ 	.short	(.L_6679 - .L_6678)
.L_6678:
        /*0004*/ 	.word	0x00000082


	//----- nvinfo : EIATTR_KPARAM_INFO
	.align		4
.L_6679:
        /*0008*/ 	.byte	0x04, 0x17
        /*000a*/ 	.short	(.L_6681 - .L_6680)
.L_6680:
        /*000c*/ 	.word	0x00000000
        /*0010*/ 	.short	0x0002
        /*0012*/ 	.short	0x0008
        /*0014*/ 	.byte	0x00, 0xf0, 0x41, 0x00


	//----- nvinfo : EIATTR_KPARAM_INFO
	.align		4
.L_6681:
        /*0018*/ 	.byte	0x04, 0x17
        /*001a*/ 	.short	(.L_6683 - .L_6682)
.L_6682:
        /*001c*/ 	.word	0x00000000
        /*0020*/ 	.short	0x0001
        /*0022*/ 	.short	0x0004
        /*0024*/ 	.byte	0x00, 0xf0, 0x05, 0x00


	//----- nvinfo : EIATTR_KPARAM_INFO
	.align		4
.L_6683:
        /*0028*/ 	.byte	0x04, 0x17
        /*002a*/ 	.short	(.L_6685 - .L_6684)
.L_6684:
        /*002c*/ 	.word	0x00000000
        /*0030*/ 	.short	0x0000
        /*0032*/ 	.short	0x0000
        /*0034*/ 	.byte	0x00, 0xf0, 0x11, 0x00


	//----- nvinfo : EIATTR_SPARSE_MMA_MASK
	.align		4
.L_6685:
        /*0038*/ 	.byte	0x03, 0x50
        /*003a*/ 	.short	0x0000


	//----- nvinfo : EIATTR_MAXREG_COUNT
	.align		4
        /*003c*/ 	.byte	0x03, 0x1b
        /*003e*/ 	.short	0x00ff


	//----- nvinfo : EIATTR_MERCURY_ISA_VERSION
	.align		4
        /*0040*/ 	.byte	0x03, 0x5f
        /*0042*/ 	.short	0x0101


	//----- nvinfo : EIATTR_EXIT_INSTR_OFFSETS
	.align		4
        /*0044*/ 	.byte	0x04, 0x1c
        /*0046*/ 	.short	(.L_6687 - .L_6686)


	//   ....[0]....
.L_6686:
        /*0048*/ 	.word	0x000002d0


	//   ....[1]....
        /*004c*/ 	.word	0x00000ba0


	//   ....[2]....
        /*0050*/ 	.word	0x00000c00


	//----- nvinfo : EIATTR_MAX_THREADS
	.align		4
.L_6687:
        /*0054*/ 	.byte	0x04, 0x05
        /*0056*/ 	.short	(.L_6689 - .L_6688)
.L_6688:
        /*0058*/ 	.word	0x00000080
        /*005c*/ 	.word	0x00000001
        /*0060*/ 	.word	0x00000001


	//----- nvinfo : EIATTR_CRS_STACK_SIZE
	.align		4
.L_6689:
        /*0064*/ 	.byte	0x04, 0x1e
        /*0066*/ 	.short	(.L_6691 - .L_6690)
.L_6690:
        /*0068*/ 	.word	0x00000000


	//----- nvinfo : EIATTR_CBANK_PARAM_SIZE
	.align		4
.L_6691:
        /*006c*/ 	.byte	0x03, 0x19
        /*006e*/ 	.short	0x0018


	//----- nvinfo : EIATTR_PARAM_CBANK
	.align		4
        /*0070*/ 	.byte	0x04, 0x0a
        /*0072*/ 	.short	(.L_6693 - .L_6692)
	.align		4
.L_6692:
        /*0074*/ 	.word	index@(.nv.constant0._ZN2at6native29vectorized_elementwise_kernelILi8EZZZNS0_23logical_not_kernel_cudaERNS_18TensorIteratorBaseEENKUlvE0_clEvENKUlvE5_clEvEUlfE_St5arrayIPcLm2EEEEviT0_T1_)
        /*0078*/ 	.short	0x0210
        /*007a*/ 	.short	0x0018


	//----- nvinfo : EIATTR_SW_WAR
	.align		4
.L_6693:
        /*007c*/ 	.byte	0x04, 0x36
        /*007e*/ 	.short	(.L_6695 - .L_6694)
.L_6694:
        /*0080*/ 	.word	0x00000008
.L_6695:


//--------------------- .nv.info._ZN2at6native18elementwise_kernelILi128ELi4EZNS0_15gpu_kernel_implIZZZNS0_23logical_not_kernel_cudaERNS_18TensorIteratorBaseEENKUlvE0_clEvENKUlvE4_clEvEUldE_EEvS4_RKT_EUliE_EEviT1_ --------------------------
	.section	.nv.info._ZN2at6native18elementwise_kernelILi128ELi4EZNS0_15gpu_kernel_implIZZZNS0_23logical_not_kernel_cudaERNS_18TensorIteratorBaseEENKUlvE0_clEvENKUlvE4_clEvEUldE_EEvS4_RKT_EUliE_EEviT1_,"",@"SHT_CUDA_INFO"
	.sectionflags	@""
	.align	4


	//----- nvinfo : EIATTR_CUDA_API_VERSION
	.align		4
        /*0000*/ 	.byte	0x04, 0x37
        /*0002*/ 	.short	(.L_6697 - .L_6696)
.L_6696:
        /*0004*/ 	.word	0x00000082


	//----- nvinfo : EIATTR_KPARAM_INFO
	.align		4
.L_6697:
        /*0008*/ 	.byte	0x04, 0x17
        /*000a*/ 	.short	(.L_6699 - .L_6698)
.L_6698:
        /*000c*/ 	.word	0x00000000
        /*0010*/ 	.short	0x0001
        /*0012*/ 	.short	0x0008
        /*0014*/ 	.byte	0x00, 0xf0, 0x61, 0x08


	//----- nvinfo : EIATTR_KPARAM_INFO
	.align		4
.L_6699:
        /*0018*/ 	.byte	0x04, 0x17
        /*001a*/ 	.short	(.L_6701 - .L_6700)
.L_6700:
        /*001c*/ 	.word	0x00000000
        /*0020*/ 	.short	0x0000
        /*0022*/ 	.short	0x0000
        /*0024*/ 	.byte	0x00, 0xf0, 0x11, 0x00


	//----- nvinfo : EIATTR_SPARSE_MMA_MASK
	.align		4
.L_6701:
        /*0028*/ 	.byte	0x03, 0x50
        /*002a*/ 	.short	0x0000


	//----- nvinfo : EIATTR_MAXREG_COUNT
	.align		4
        /*002c*/ 	.byte	0x03, 0x1b
        /*002e*/ 	.short	0x0080


	//----- nvinfo : EIATTR_EXTERNS
	.align		4
        /*0030*/ 	.byte	0x04, 0x0f
        /*0032*/ 	.short	(.L_6703 - .L_6702)


	//   ....[0]....
	.align		4
.L_6702:
        /*0034*/ 	.word	index@(__assertfail)


	//----- nvinfo : EIATTR_MERCURY_ISA_VERSION
	.align		4
.L_6703:
        /*0038*/ 	.byte	0x03, 0x5f
        /*003a*/ 	.short	0x0101


	//----- nvinfo : EIATTR_SYSCALL_OFFSETS
	.align		4
        /*003c*/ 	.byte	0x04, 0x46
        /*003e*/ 	.short	(.L_6705 - .L_6704)


	//   ....[0]....
.L_6704:
        /*0040*/ 	.word	0x00002250


	//   ....[1]....
        /*0044*/ 	.word	0x00002fd0


	//   ....[2]....
        /*0048*/ 	.word	0x00005260


	//   ....[3]....
        /*004c*/ 	.word	0x00005fe0


	//   ....[4]....
        /*0050*/ 	.word	0x00008260


	//   ....[5]....
        /*0054*/ 	.word	0x00008fe0


	//   ....[6]....
        /*0058*/ 	.word	0x0000b250


	//   ....[7]....
        /*005c*/ 	.word	0x0000bfd0


	//----- nvinfo : EIATTR_EXIT_INSTR_OFFSETS
	.align		4
.L_6705:
        /*0060*/ 	.byte	0x04, 0x1c
        /*0062*/ 	.short	(.L_6707 - .L_6706)


	//   ....[0]....
.L_6706:
        /*0064*/ 	.word	0x00009090


	//   ....[1]....
        /*0068*/ 	.word	0x0000b3c0


	//   ....[2]....
        /*006c*/ 	.word	0x0000b3e0


	//   ....[3]....
        /*0070*/ 	.word	0x0000b470


	//   ....[4]....
        /*0074*/ 	.word	0x0000b490


	//   ....[5]....
        /*0078*/ 	.word	0x0000b4b0


	//   ....[6]....
        /*007c*/ 	.word	0x0000b540


	//   ....[7]....
        /*0080*/ 	.word	0x0000b580


	//   ....[8]....
        /*0084*/ 	.word	0x0000b620


	//   ....[9]....
        /*0088*/ 	.word	0x0000b670


	//   ....[10]....
        /*008c*/ 	.word	0x0000b6b0


	//   ....[11]....
        /*0090*/ 	.word	0x0000b750


	//   ....[12]....
        /*0094*/ 	.word	0x0000b7a0


	//   ....[13]....
        /*0098*/ 	.word	0x0000b8f0


	//   ....[14]....
        /*009c*/ 	.word	0x0000b990


	//   ....[15]....
        /*00a0*/ 	.word	0x0000b9d0


	//   ....[16]....
        /*00a4*/ 	.word	0x0000ba20


	//   ....[17]....
        /*00a8*/ 	.word	0x0000ba60


	//   ....[18]....
        /*00ac*/ 	.word	0x0000bb00


	//   ....[19]....
        /*00b0*/ 	.word	0x0000bc40


	//   ....[20]....
        /*00b4*/ 	.word	0x0000bd80


	//   ....[21]....
        /*00b8*/ 	.word	0x0000bed0


	//   ....[22]....
        /*00bc*/ 	.word	0x0000bfe0


	//   ....[23]....
        /*00c0*/ 	.word	0x0000c010


	//   ....[24]....
        /*00c4*/ 	.word	0x0000c030


	//----- nvinfo : EIATTR_MAX_THREADS
	.align		4
.L_6707:
        /*00c8*/ 	.byte	0x04, 0x05
        /*00ca*/ 	.short	(.L_6709 - .L_6708)
.L_6708:
        /*00cc*/ 	.word	0x00000080
        /*00d0*/ 	.word	0x00000001
        /*00d4*/ 	.word	0x00000001


	//----- nvinfo : EIATTR_CRS_STACK_SIZE
	.align		4
.L_6709:
        /*00d8*/ 	.byte	0x04, 0x1e
        /*00da*/ 	.short	(.L_6711 - .L_6710)
.L_6710:
        /*00dc*/ 	.word	0x00000000


	//----- nvinfo : EIATTR_CBANK_PARAM_SIZE
	.align		4
.L_6711:
        /*00e0*/ 	.byte	0x03, 0x19
        /*00e2*/ 	.short	0x0220


	//----- nvinfo : EIATTR_PARAM_CBANK
	.align		4
        /*00e4*/ 	.byte	0x04, 0x0a
        /*00e6*/ 	.short	(.L_6713 - .L_6712)
	.align		4
.L_6712:
        /*00e8*/ 	.word	index@(.nv.constant0._ZN2at6native18elementwise_kernelILi128ELi4EZNS0_15gpu_kernel_implIZZZNS0_23logical_not_kernel_cudaERNS_18TensorIteratorBaseEENKUlvE0_clEvENKUlvE4_clEvEUldE_EEvS4_RKT_EUliE_EEviT1_)
        /*00ec*/ 	.short	0x0210
        /*00ee*/ 	.short	0x0220


	//----- nvinfo : EIATTR_SW_WAR
	.align		4
.L_6713:
        /*00f0*/ 	.byte	0x04, 0x36
        /*00f2*/ 	.short	(.L_6715 - .L_6714)
.L_6714:
        /*00f4*/ 	.word	0x00000008
.L_6715:


//--------------------- .nv.info._ZN2at6native27unrolled_elementwise_kernelIZZZNS0_23logical_not_kernel_cudaERNS_18TensorIteratorBaseEENKUlvE0_clEvENKUlvE4_clEvEUldE_St5arrayIPcLm2EELi4E23TrivialOffsetCalculatorILi1EjESB_NS0_6memory12LoadWithCastILi1EEENSC_13StoreWithCastILi1EEEEEviT_T0_T2_T3_T4_T5_ --------------------------
	.section	.nv.info._ZN2at6native27unrolled_elementwise_kernelIZZZNS0_23logical_not_kernel_cudaERNS_18TensorIteratorBaseEENKUlvE0_clEvENKUlvE4_clEvEUldE_St5arrayIPcLm2EELi4E23TrivialOffsetCalculatorILi1EjESB_NS0_6memory12LoadWithCastILi1EEENSC_13StoreWithCastILi1EEEEEviT_T0_T2_T3_T4_T5_,"",@"SHT_CUDA_INFO"
	.sectionflags	@""
	.align	4


	//----- nvinfo : EIATTR_CUDA_API_VERSION
	.align		4
        /*0000*/ 	.byte	0x04, 0x37
        /*0002*/ 	.short	(.L_6717 - .L_6716)
.L_6716:
        /*0004*/ 	.word	0x00000082


	//----- nvinfo : EIATTR_KPARAM_INFO
	.align		4
.L_6717:
        /*0008*/ 	.byte	0x04, 0x17
        /*000a*/ 	.short	(.L_6719 - .L_6718)
.L_6718:
        /*000c*/ 	.word	0x00000000
        /*0010*/ 	.short	0x0006
        /*0012*/ 	.short	0x0024
        /*0014*/ 	.byte	0x00, 0xf0, 0x21, 0x00


	//----- nvinfo : EIATTR_KPARAM_INFO
	.align		4
.L_6719:
        /*0018*/ 	.byte	0x04, 0x17
        /*001a*/ 	.short	(.L_6721 - .L_6720)
.L_6720:
        /*001c*/ 	.word	0x00000000
        /*0020*/ 	.short	0x0005
        /*0022*/ 	.short	0x001c
        /*0024*/ 	.byte	0x00, 0xf0, 0x21, 0x00


	//----- nvinfo : EIATTR_KPARAM_INFO
	.align		4
.L_6721:
        /*0028*/ 	.byte	0x04, 0x17
        /*002a*/ 	.short	(.L_6723 - .L_6722)
.L_6722:
        /*002c*/ 	.word	0x00000000
        /*0030*/ 	.short	0x0004
        /*0032*/ 	.short	0x0019
        /*0034*/ 	.byte	0x00, 0xf0, 0x05, 0x00


	//----- nvinfo : EIATTR_KPARAM_INFO
	.align		4
.L_6723:
        /*0038*/ 	.byte	0x04, 0x17
        /*003a*/ 	.short	(.L_6725 - .L_6724)
.L_6724:
        /*003c*/ 	.word	0x00000000
        /*0040*/ 	.short	0x0003
        /*0042*/ 	.short	0x0018
        /*0044*/ 	.byte	0x00, 0xf0, 0x05, 0x00


	//----- nvinfo : EIATTR_KPARAM_INFO
	.align		4
.L_6725:
        /*0048*/ 	.byte	0x04, 0x17
        /*004a*/ 	.short	(.L_6727 - .L_6726)
.L_6726:
        /*004c*/ 	.word	0x00000000
        /*0050*/ 	.short	0x0002
        /*0052*/ 	.short	0x0008
        /*0054*/ 	.byte	0x00, 0xf0, 0x41, 0x00


	//----- nvinfo : EIATTR_KPARAM_INFO
	.align		4
.L_6727:
        /*0058*/ 	.byte	0x04, 0x17
        /*005a*/ 	.short	(.L_6729 - .L_6728)
.L_6728:
        /*005c*/ 	.word	0x00000000
        /*0060*/ 	.short	0x0001
        /*0062*/ 	.short	0x0004
        /*0064*/ 	.byte	0x00, 0xf0, 0x05, 0x00


	//----- nvinfo : EIATTR_KPARAM_INFO
	.align		4
.L_6729:
        /*0068*/ 	.byte	0x04, 0x17
        /*006a*/ 	.short	(.L_6731 - .L_6730)
.L_6730:
        /*006c*/ 	.word	0x00000000
        /*0070*/ 	.short	0x0000
        /*0072*/ 	.short	0x0000
        /*0074*/ 	.byte	0x00, 0xf0, 0x11, 0x00


	//----- nvinfo : EIATTR_SPARSE_MMA_MASK
	.align		4
.L_6731:
        /*0078*/ 	.byte	0x03, 0x50
        /*007a*/ 	.short	0x0000


	//----- nvinfo : EIATTR_MAXREG_COUNT
	.align		4
        /*007c*/ 	.byte	0x03, 0x1b
        /*007e*/ 	.short	0x00ff


	//----- nvinfo : EIATTR_EXTERNS
	.align		4
        /*0080*/ 	.byte	0x04, 0x0f
        /*0082*/ 	.short	(.L_6733 - .L_6732)


	//   ....[0]....
	.align		4
.L_6732:
        /*0084*/ 	.word	index@(__assertfail)


	//----- nvinfo : EIATTR_MERCURY_ISA_VERSION
	.align		4
.L_6733:
        /*0088*/ 	.byte	0x03, 0x5f
        /*008a*/ 	.short	0x0101


	//----- nvinfo : EIATTR_SYSCALL_OFFSETS
	.align		4
        /*008c*/ 	.byte	0x04, 0x46
        /*008e*/ 	.short	(.L_6735 - .L_6734)


	//   ....[0]....
.L_6734:
        /*0090*/ 	.word	0x00000f80


	//   ....[1]....
        /*0094*/ 	.word	0x00001f20


	//   ....[2]....
        /*0098*/ 	.word	0x00002ed0


	//   ....[3]....
        /*009c*/ 	.word	0x00003e50


	//   ....[4]....
        /*00a0*/ 	.word	0x00004df0


	//   ....[5]....
        /*00a4*/ 	.word	0x00005cc0


	//   ....[6]....
        /*00a8*/ 	.word	0x00006b70


	//   ....[7]....
        /*00ac*/ 	.word	0x00007a20


	//----- nvinfo : EIATTR_EXIT_INSTR_OFFSETS
	.align		4
.L_6735:
        /*00b0*/ 	.byte	0x04, 0x1c
        /*00b2*/ 	.short	(.L_6737 - .L_6736)


	//   ....[0]....
.L_6736:
        /*00b4*/ 	.word	0x00006c00


	//   ....[1]....
        /*00b8*/ 	.word	0x00006d30


	//   ....[2]....
        /*00bc*/ 	.word	0x00006d50


	//   ....[3]....
        /*00c0*/ 	.word	0x00006de0


	//   ....[4]....
        /*00c4*/ 	.word	0x00006e00


	//   ....[5]....
        /*00c8*/ 	.word	0x00006e20


	//   ....[6]....
        /*00cc*/ 	.word	0x00006eb0


	//   ....[7]....
        /*00d0*/ 	.word	0x00006ef0


	//   ....[8]....
        /*00d4*/ 	.word	0x00006f90


	//   ....[9]....
        /*00d8*/ 	.word	0x00006fe0


	//   ....[10]....
        /*00dc*/ 	.word	0x00007010


	//   ....[11]....
        /*00e0*/ 	.word	0x000070b0


	//   ....[12]....
        /*00e4*/ 	.word	0x000070f0


	//   ....[13]....
        /*00e8*/ 	.word	0x00007280


	//   ....[14]....
        /*00ec*/ 	.word	0x000073e0


	//   ....[15]....
        /*00f0*/ 	.word	0x00007420


	//   ....[16]....
        /*00f4*/ 	.word	0x000074c0


	//   ....[17]....
        /*00f8*/ 	.word	0x00007640


	//   ....[18]....
        /*00fc*/ 	.word	0x000077c0


	//   ....[19]....
        /*0100*/ 	.word	0x00007920


	//   ....[20]....
        /*0104*/ 	.word	0x00007a30


	//   ....[21]....
        /*0108*/ 	.word	0x00007a60


	//   ....[22]....
        /*010c*/ 	.word	0x00007a80


	//----- nvinfo : EIATTR_MAX_THREADS
	.align		4
.L_6737:
        /*0110*/ 	.byte	0x04, 0x05
        /*0112*/ 	.short	(.L_6739 - .L_6738)
.L_6738:
        /*0114*/ 	.word	0x00000080
        /*0118*/ 	.word	0x00000001
        /*011c*/ 	.word	0x00000001


	//----- nvinfo : EIATTR_CRS_STACK_SIZE
	.align		4
.L_6739:
        /*0120*/ 	.byte	0x04, 0x1e
        /*0122*/ 	.short	(.L_6741 - .L_6740)
.L_6740:
        /*0124*/ 	.word	0x00000000


	//----- nvinfo : EIATTR_CBANK_PARAM_SIZE
	.align		4
.L_6741:
        /*0128*/ 	.byte	0x03, 0x19
        /*012a*/ 	.short	0x002c


	//----- nvinfo : EIATTR_PARAM_CBANK
	.align		4
        /*012c*/ 	.byte	0x04, 0x0a
        /*012e*/ 	.short	(.L_6743 - .L_6742)
	.align		4
.L_6742:
        /*0130*/ 	.word	index@(.nv.constant0._ZN2at6native27unrolled_elementwise_kernelIZZZNS0_23logical_not_kernel_cudaERNS_18TensorIteratorBaseEENKUlvE0_clEvENKUlvE4_clEvEUldE_St5arrayIPcLm2EELi4E23TrivialOffsetCalculatorILi1EjESB_NS0_6memory12LoadWithCastILi1EEENSC_13StoreWithCastILi1EEEEEviT_T0_T2_T3_T4_T5_)
        /*0134*/ 	.short	0x0210
        /*0136*/ 	.short	0x002c


	//----- nvinfo : EIATTR_SW_WAR
	.align		4
.L_6743:
        /*0138*/ 	.byte	0x04, 0x36
        /*013a*/ 	.short	(.L_6745 - .L_6744)
.L_6744:
        /*013c*/ 	.word	0x00000008
.L_6745:


//--------------------- .nv.info._ZN2at6native18elementwise_kernelILi128ELi4EZNS0_22gpu_kernel_impl_nocastIZZZNS0_23logical_not_kernel_cudaERNS_18TensorIteratorBaseEENKUlvE0_clEvENKUlvE4_clEvEUldE_EEvS4_RKT_EUliE_EEviT1_ --------------------------
	.section	.nv.info._ZN2at6native18elementwise_kernelILi128ELi4EZNS0_22gpu_kernel_impl_nocastIZZZNS0_23logical_not_kernel_cudaERNS_18TensorIteratorBaseEENKUlvE0_clEvENKUlvE4_clEvEUldE_EEvS4_RKT_EUliE_EEviT1_,"",@"SHT_CUDA_INFO"
	.sectionflags	@""
	.align	4


	//----- nvinfo : EIATTR_CUDA_API_VERSION
	.align		4
        /*0000*/ 	.byte	0x04, 0x37
        /*0002*/ 	.short	(.L_6747 - .L_6746)
.L_6746:
        /*0004*/ 	.word	0x00000082


	//----- nvinfo : EIATTR_KPARAM_INFO
	.align		4
.L_6747:
        /*0008*/ 	.byte	0x04, 0x17
        /*000a*/ 	.short	(.L_6749 - .L_6748)
.L_6748:
        /*000c*/ 	.word	0x00000000
        /*0010*/ 	.short	0x0001
        /*0012*/ 	.short	0x0008
        /*0014*/ 	.byte	0x00, 0xf0, 0x61, 0x08


	//----- nvinfo : EIATTR_KPARAM_INFO
	.align		4
.L_6749:
        /*0018*/ 	.byte	0x04, 0x17
        /*001a*/ 	.short	(.L_6751 - .L_6750)
.L_6750:
        /*001c*/ 	.word	0x00000000
        /*0020*/ 	.short	0x0000
        /*0022*/ 	.short	0x0000
        /*0024*/ 	.byte	0x00, 0xf0, 0x11, 0x00


	//----- nvinfo : EIATTR_SPARSE_MMA_MASK
	.align		4
.L_6751:
        /*0028*/ 	.byte	0x03, 0x50
        /*002a*/ 	.short	0x0000


	//----- nvinfo : EIATTR_MAXREG_COUNT
	.align		4
        /*002c*/ 	.byte	0x03, 0x1b
        /*002e*/ 	.short	0x0080


	//----- nvinfo : EIATTR_MERCURY_ISA_VERSION
	.align		4
        /*0030*/ 	.byte	0x03, 0x5f
        /*0032*/ 	.short	0x0101


	//----- nvinfo : EIATTR_EXIT_INSTR_OFFSETS
	.align		4
        /*0034*/ 	.byte	0x04, 0x1c
        /*0036*/ 	.short	(.L_6753 - .L_6752)


	//   ....[0]....
.L_6752:
        /*0038*/ 	.word	0x00003bd0


	//   ....[1]....
        /*003c*/ 	.word	0x00004f60


	//----- nvinfo : EIATTR_MAX_THREADS
	.align		4
.L_6753:
        /*0040*/ 	.byte	0x04, 0x05
        /*0042*/ 	.short	(.L_6755 - .L_6754)
.L_6754:
        /*0044*/ 	.word	0x00000080
        /*0048*/ 	.word	0x00000001
        /*004c*/ 	.word	0x00000001


	//----- nvinfo : EIATTR_CRS_STACK_SIZE
	.align		4
.L_6755:
        /*0050*/ 	.byte	0x04, 0x1e
        /*0052*/ 	.short	(.L_6757 - .L_6756)
.L_6756:
        /*0054*/ 	.word	0x00000000


	//----- nvinfo : EIATTR_CBANK_PARAM_SIZE
	.align		4
.L_6757:
        /*0058*/ 	.byte	0x03, 0x19
        /*005a*/ 	.short	0x0220


	//----- nvinfo : EIATTR_PARAM_CBANK
	.align		4
        /*005c*/ 	.byte	0x04, 0x0a
        /*005e*/ 	.short	(.L_6759 - .L_6758)
	.align		4
.L_6758:
        /*0060*/ 	.word	index@(.nv.constant0._ZN2at6native18elementwise_kernelILi128ELi4EZNS0_22gpu_kernel_impl_nocastIZZZNS0_23logical_not_kernel_cudaERNS_18TensorIteratorBaseEENKUlvE0_clEvENKUlvE4_clEvEUldE_EEvS4_RKT_EUliE_EEviT1_)
        /*0064*/ 	.short	0x0210
        /*0066*/ 	.short	0x0220


	//----- nvinfo : EIATTR_SW_WAR
	.align		4
.L_6759:
        /*0068*/ 	.byte	0x04, 0x36
        /*006a*/ 	.short	(.L_6761 - .L_6760)
.L_6760:
        /*006c*/ 	.word	0x00000008
.L_6761:


//--------------------- .nv.info._ZN2at6native27unrolled_elementwise_kernelIZZZNS0_23logical_not_kernel_cudaERNS_18TensorIteratorBaseEENKUlvE0_clEvENKUlvE4_clEvEUldE_St5arrayIPcLm2EELi4E23TrivialOffsetCalculatorILi1EjESB_NS0_6memory15LoadWithoutCastENSC_16StoreWithoutCastEEEviT_T0_T2_T3_T4_T5_ --------------------------
	.section	.nv.info._ZN2at6native27unrolled_elementwise_kernelIZZZNS0_23logical_not_kernel_cudaERNS_18TensorIteratorBaseEENKUlvE0_clEvENKUlvE4_clEvEUldE_St5arrayIPcLm2EELi4E23TrivialOffsetCalculatorILi1EjESB_NS0_6memory15LoadWithoutCastENSC_16StoreWithoutCastEEEviT_T0_T2_T3_T4_T5_,"",@"SHT_CUDA_INFO"
	.sectionflags	@""
	.align	4


	//----- nvinfo : EIATTR_CUDA_API_VERSION
	.align		4
        /*0000*/ 	.byte	0x04, 0x37
        /*0002*/ 	.short	(.L_6763 - .L_6762)
.L_6762:
        /*0004*/ 	.word	0x00000082


	//----- nvinfo : EIATTR_KPARAM_INFO
	.align		4
.L_6763:
        /*0008*/ 	.byte	0x04, 0x17
        /*000a*/ 	.short	(.L_6765 - .L_6764)
.L_6764:
        /*000c*/ 	.word	0x00000000
        /*0010*/ 	.short	0x0006
        /*0012*/ 	.short	0x001b
        /*0014*/ 	.byte	0x00, 0xf0, 0x05, 0x00


	//----- nvinfo : EIATTR_KPARAM_INFO
	.align		4
.L_6765:
        /*0018*/ 	.byte	0x04, 0x17
        /*001a*/ 	.short	(.L_6767 - .L_6766)
.L_6766:
        /*001c*/ 	.word	0x00000000
        /*0020*/ 	.short	0x0005
        /*0022*/ 	.short	0x001a
        /*0024*/ 	.byte	0x00, 0xf0, 0x05, 0x00


	//----- nvinfo : EIATTR_KPARAM_INFO
	.align		4
.L_6767:
        /*0028*/ 	.byte	0x04, 0x17
        /*002a*/ 	.short	(.L_6769 - .L_6768)
.L_6768:
        /*002c*/ 	.word	0x00000000
        /*0030*/ 	.short	0x0004
        /*0032*/ 	.short	0x0019
        /*0034*/ 	.byte	0x00, 0xf0, 0x05, 0x00


	//----- nvinfo : EIATTR_KPARAM_INFO
	.align		4
.L_6769:
        /*0038*/ 	.byte	0x04, 0x17
        /*003a*/ 	.short	(.L_6771 - .L_6770)
.L_6770:
        /*003c*/ 	.word	0x00000000
        /*0040*/ 	.short	0x0003
        /*0042*/ 	.short	0x0018
        /*0044*/ 	.byte	0x00, 0xf0, 0x05, 0x00


	//----- nvinfo : EIATTR_KPARAM_INFO
	.align		4
.L_6771:
        /*0048*/ 	.byte	0x04, 0x17
        /*004a*/ 	.short	(.L_6773 - .L_6772)
.L_6772:
        /*004c*/ 	.word	0x00000000
        /*0050*/ 	.short	0x0002
        /*0052*/ 	.short	0x0008
        /*0054*/ 	.byte	0x00, 0xf0, 0x41, 0x00


	//----- nvinfo : EIATTR_KPARAM_INFO
	.align		4
.L_6773:
        /*0058*/ 	.byte	0x04, 0x17
        /*005a*/ 	.short	(.L_6775 - .L_6774)
.L_6774:
        /*005c*/ 	.word	0x00000000
        /*0060*/ 	.short	0x0001
        /*0062*/ 	.short	0x0004
        /*0064*/ 	.byte	0x00, 0xf0, 0x05, 0x00


	//----- nvinfo : EIATTR_KPARAM_INFO
	.align		4
.L_6775:
        /*0068*/ 	.byte	0x04, 0x17
        /*006a*/ 	.short	(.L_6777 - .L_6776)
.L_6776:
        /*006c*/ 	.word	0x00000000
        /*0070*/ 	.short	0x0000
        /*0072*/ 	.short	0x0000
        /*0074*/ 	.byte	0x00, 0xf0, 0x11, 0x00


	//----- nvinfo : EIATTR_SPARSE_MMA_MASK
	.align		4
.L_6777:
        /*0078*/ 	.byte	0x03, 0x50
        /*007a*/ 	.short	0x0000


	//----- nvinfo : EIATTR_MAXREG_COUNT
	.align		4
        /*007c*/ 	.byte	0x03, 0x1b
        /*007e*/ 	.short	0x00ff


	//----- nvinfo : EIATTR_MERCURY_ISA_VERSION
	.align		4
        /*0080*/ 	.byte	0x03, 0x5f
        /*0082*/ 	.short	0x0101


	//----- nvinfo : EIATTR_EXIT_INSTR_OFFSETS
	.align		4
        /*0084*/ 	.byte	0x04, 0x1c
        /*0086*/ 	.short	(.L_6779 - .L_6778)


	//   ....[0]....
.L_6778:
        /*0088*/ 	.word	0x00000400


	//   ....[1]....
        /*008c*/ 	.word	0x00000490


	//----- nvinfo : EIATTR_MAX_THREADS
	.align		4
.L_6779:
        /*0090*/ 	.byte	0x04, 0x05
        /*0092*/ 	.short	(.L_6781 - .L_6780)
.L_6780:
        /*0094*/ 	.word	0x00000080
        /*0098*/ 	.word	0x00000001
        /*009c*/ 	.word	0x00000001


	//----- nvinfo : EIATTR_CRS_STACK_SIZE
	.align		4
.L_6781:
        /*00a0*/ 	.byte	0x04, 0x1e
        /*00a2*/ 	.short	(.L_6783 - .L_6782)
.L_6782:
        /*00a4*/ 	.word	0x00000000


	//----- nvinfo : EIATTR_CBANK_PARAM_SIZE
	.align		4
.L_6783:
        /*00a8*/ 	.byte	0x03, 0x19
        /*00aa*/ 	.short	0x001c


	//----- nvinfo : EIATTR_PARAM_CBANK
	.align		4
        /*00ac*/ 	.byte	0x04, 0x0a
        /*00ae*/ 	.short	(.L_6785 - .L_6784)
	.align		4
.L_6784:
        /*00b0*/ 	.word	index@(.nv.constant0._ZN2at6native27unrolled_elementwise_kernelIZZZNS0_23logical_not_kernel_cudaERNS_18TensorIteratorBaseEENKUlvE0_clEvENKUlvE4_clEvEUldE_St5arrayIPcLm2EELi4E23TrivialOffsetCalculatorILi1EjESB_NS0_6memory15LoadWithoutCastENSC_16StoreWithoutCastEEEviT_T0_T2_T3_T4_T5_)
        /*00b4*/ 	.short	0x0210
        /*00b6*/ 	.short	0x001c


	//----- nvinfo : EIATTR_SW_WAR
	.align		4
.L_6785:
        /*00b8*/ 	.byte	0x04, 0x36
        /*00ba*/ 	.short	(.L_6787 - .L_6786)
.L_6786:
        /*00bc*/ 	.word	0x00000008
.L_6787:


//--------------------- .nv.info._ZN2at6native29vectorized_elementwise_kernelILi2EZZZNS0_23logical_not_kernel_cudaERNS_18TensorIteratorBaseEENKUlvE0_clEvENKUlvE4_clEvEUldE_St5arrayIPcLm2EEEEviT0_T1_ --------------------------
	.section	.nv.info._ZN2at6native29vectorized_elementwise_kernelILi2EZZZNS0_23logical_not_kernel_cudaERNS_18TensorIteratorBaseEENKUlvE0_clEvENKUlvE4_clEvEUldE_St5arrayIPcLm2EEEEviT0_T1_,"",@"SHT_CUDA_INFO"
	.sectionflags	@""
	.align	4


	//----- nvinfo : EIATTR_CUDA_API_VERSION
	.align		4
        /*0000*/ 	.byte	0x04, 0x37
        /*0002*/ 	.short	(.L_6789 - .L_6788)
.L_6788:
        /*0004*/ 	.word	0x00000082


	//----- nvinfo : EIATTR_KPARAM_INFO
	.align		4
.L_6789:
        /*0008*/ 	.byte	0x04, 0x17
        /*000a*/ 	.short	(.L_6791 - .L_6790)
.L_6790:
        /*000c*/ 	.word	0x00000000
        /*0010*/ 	.short	0x0002
        /*0012*/ 	.short	0x0008
        /*0014*/ 	.byte	0x00, 0xf0, 0x41, 0x00


	//----- nvinfo : EIATTR_KPARAM_INFO
	.align		4
.L_6791:
        /*0018*/ 	.byte	0x04, 0x17
        /*001a*/ 	.short	(.L_6793 - .L_6792)
.L_6792:
        /*001c*/ 	.word	0x00000000
        /*0020*/ 	.short	0x0001
        /*0022*/ 	.short	0x0004
        /*0024*/ 	.byte	0x00, 0xf0, 0x05, 0x00


	//----- nvinfo : EIATTR_KPARAM_INFO
	.align		4
.L_6793:
        /*0028*/ 	.byte	0x04, 0x17
        /*002a*/ 	.short	(.L_6795 - .L_6794)
.L_6794:
        /*002c*/ 	.word	0x00000000
        /*0030*/ 	.short	0x0000
        /*0032*/ 	.short	0x0000
        /*0034*/ 	.byte	0x00, 0xf0, 0x11, 0x00


	//----- nvinfo : EIATTR_SPARSE_MMA_MASK
	.align		4
.L_6795:
        /*0038*/ 	.byte	0x03, 0x50
        /*003a*/ 	.short	0x0000


	//----- nvinfo : EIATTR_MAXREG_COUNT
	.align		4
        /*003c*/ 	.byte	0x03, 0x1b
        /*003e*/ 	.short	0x00ff


	//----- nvinfo : EIATTR_MERCURY_ISA_VERSION
	.align		4
        /*0040*/ 	.byte	0x03, 0x5f
        /*0042*/ 	.short	0x0101


	//----- nvinfo : EIATTR_EXIT_INSTR_OFFSETS
	.align		4
        /*0044*/ 	.byte	0x04, 0x1c
        /*0046*/ 	.short	(.L_6797 - .L_6796)


	//   ....[0]....
.L_6796:
        /*0048*/ 	.word	0x000002c0


	//   ....[1]....
        /*004c*/ 	.word	0x00000b90


	//   ....[2]....
        /*0050*/ 	.word	0x00000bf0


	//----- nvinfo : EIATTR_MAX_THREADS
	.align		4
.L_6797:
        /*0054*/ 	.byte	0x04, 0x05
        /*0056*/ 	.short	(.L_6799 - .L_6798)
.L_6798:
        /*0058*/ 	.word	0x00000080
        /*005c*/ 	.word	0x00000001
        /*0060*/ 	.word	0x00000001


	//----- nvinfo : EIATTR_CRS_STACK_SIZE
	.align		4
.L_6799:
        /*0064*/ 	.byte	0x04, 0x1e
        /*0066*/ 	.short	(.L_6801 - .L_6800)
.L_6800:
        /*0068*/ 	.word	0x00000000


	//----- nvinfo : EIATTR_CBANK_PARAM_SIZE
	.align		4
.L_6801:
        /*006c*/ 	.byte	0x03, 0x19
        /*006e*/ 	.short	0x0018


	//----- nvinfo : EIATTR_PARAM_CBANK
	.align		4
        /*0070*/ 	.byte	0x04, 0x0a
        /*0072*/ 	.short	(.L_6803 - .L_6802)
	.align		4
.L_6802:
        /*0074*/ 	.word	index@(.nv.constant0._ZN2at6native29vectorized_elementwise_kernelILi2EZZZNS0_23logical_not_kernel_cudaERNS_18TensorIteratorBaseEENKUlvE0_clEvENKUlvE4_clEvEUldE_St5arrayIPcLm2EEEEviT0_T1_)
        /*0078*/ 	.short	0x0210
        /*007a*/ 	.short	0x0018


	//----- nvinfo : EIATTR_SW_WAR
	.align		4
.L_6803:
        /*007c*/ 	.byte	0x04, 0x36
        /*007e*/ 	.short	(.L_6805 - .L_6804)
.L_6804:
        /*0080*/ 	.word	0x00000008
.L_6805:


//--------------------- .nv.info._ZN2at6native29vectorized_elementwise_kernelILi4EZZZNS0_23logical_not_kernel_cudaERNS_18TensorIteratorBaseEENKUlvE0_clEvENKUlvE4_clEvEUldE_St5arrayIPcLm2EEEEviT0_T1_ --------------------------
	.section	.nv.info._ZN2at6native29vectorized_elementwise_kernelILi4EZZZNS0_23logical_not_kernel_cudaERNS_18TensorIteratorBaseEENKUlvE0_clEvENKUlvE4_clEvEUldE_St5arrayIPcLm2EEEEviT0_T1_,"",@"SHT_CUDA_INFO"
	.sectionflags	@""
	.align	4


	//----- nvinfo : EIATTR_CUDA_API_VERSION
	.align		4
        /*0000*/ 	.byte	0x04, 0x37
        /*0002*/ 	.short	(.L_6807 - .L_6806)
.L_6806:
        /*0004*/ 	.word	0x00000082


	//----- nvinfo : EIATTR_KPARAM_INFO
	.align		4
.L_6807:
        /*0008*/ 	.byte	0x04, 0x17
        /*000a*/ 	.short	(.L_6809 - .L_6808)
.L_6808:
        /*000c*/ 	.word	0x00000000
        /*0010*/ 	.short	0x0002
        /*0012*/ 	.short	0x0008
        /*0014*/ 	.byte	0x00, 0xf0, 0x41, 0x00


	//----- nvinfo : EIATTR_KPARAM_INFO
	.align		4
.L_6809:
        /*0018*/ 	.byte	0x04, 0x17
        /*001a*/ 	.short	(.L_6811 - .L_6810)
.L_6810:
        /*001c*/ 	.word	0x00000000
        /*0020*/ 	.short	0x0001
        /*0022*/ 	.short	0x0004
        /*0024*/ 	.byte	0x00, 0xf0, 0x05, 0x00


	//----- nvinfo : EIATTR_KPARAM_INFO
	.align		4
.L_6811:
        /*0028*/ 	.byte	0x04, 0x17
        /*002a*/ 	.short	(.L_6813 - .L_6812)
.L_6812:
        /*002c*/ 	.word	0x00000000
        /*0030*/ 	.short	0x0000
        /*0032*/ 	.short	0x0000
        /*0034*/ 	.byte	0x00, 0xf0, 0x11, 0x00


	//----- nvinfo : EIATTR_SPARSE_MMA_MASK
	.align		4
.L_6813:
        /*0038*/ 	.byte	0x03, 0x50
        /*003a*/ 	.short	0x0000


	//----- nvinfo : EIATTR_MAXREG_COUNT
	.align		4
        /*003c*/ 	.byte	0x03, 0x1b
        /*003e*/ 	.short	0x00ff


	//----- nvinfo : EIATTR_MERCURY_ISA_VERSION
	.align		4
        /*0040*/ 	.byte	0x03, 0x5f
        /*0042*/ 	.short	0x0101


	//----- nvinfo : EIATTR_EXIT_INSTR_OFFSETS
	.align		4
        /*0044*/ 	.byte	0x04, 0x1c
        /*0046*/ 	.short	(.L_6815 - .L_6814)


	//   ....[0]....
.L_6814:
        /*0048*/ 	.word	0x000002c0


	//   ....[1]....
        /*004c*/ 	.word	0x00000b90


	//   ....[2]....
        /*0050*/ 	.word	0x00000bf0


	//----- nvinfo : EIATTR_MAX_THREADS
	.align		4
.L_6815:
        /*0054*/ 	.byte	0x04, 0x05
        /*0056*/ 	.short	(.L_6817 - .L_6816)
.L_6816:
        /*0058*/ 	.word	0x00000080
        /*005c*/ 	.word	0x00000001
        /*0060*/ 	.word	0x00000001


	//----- nvinfo : EIATTR_CRS_STACK_SIZE
	.align		4
.L_6817:
        /*0064*/ 	.byte	0x04, 0x1e
        /*0066*/ 	.short	(.L_6819 - .L_6818)
.L_6818:
        /*0068*/ 	.word	0x00000000


	//----- nvinfo : EIATTR_CBANK_PARAM_SIZE
	.align		4
.L_6819:
        /*006c*/ 	.byte	0x03, 0x19
        /*006e*/ 	.short	0x0018


	//----- nvinfo : EIATTR_PARAM_CBANK
	.align		4
        /*0070*/ 	.byte	0x04, 0x0a
        /*0072*/ 	.short	(.L_6821 - .L_6820)
	.align		4
.L_6820:
        /*0074*/ 	.word	index@(.nv.constant0._ZN2at6native29vectorized_elementwise_kernelILi4EZZZNS0_23logical_not_kernel_cudaERNS_18TensorIteratorBaseEENKUlvE0_clEvENKUlvE4_clEvEUldE_St5arrayIPcLm2EEEEviT0_T1_)
        /*0078*/ 	.short	0x0210
        /*007a*/ 	.short	0x0018


	//----- nvinfo : EIATTR_SW_WAR
	.align		4
.L_6821:
        /*007c*/ 	.byte	0x04, 0x36
        /*007e*/ 	.short	(.L_6823 - .L_6822)
.L_6822:
        /*0080*/ 	.word	0x00000008
.L_6823:


//--------------------- .nv.info._ZN2at6native29vectorized_elementwise_kernelILi8EZZZNS0_23logical_not_kernel_cudaERNS_18TensorIteratorBaseEENKUlvE0_clEvENKUlvE4_clEvEUldE_St5arrayIPcLm2EEEEviT0_T1_ --------------------------
	.section	.nv.info._ZN2at6native29vectorized_elementwise_kernelILi8EZZZNS0_23logical_not_kernel_cudaERNS_18TensorIteratorBaseEENKUlvE0_clEvENKUlvE4_clEvEUldE_St5arrayIPcLm2EEEEviT0_T1_,"",@"SHT_CUDA_INFO"
	.sectionflags	@""
	.align	4


	//----- nvinfo : EIATTR_CUDA_API_VERSION
	.align		4
        /*0000*/ 	.byte	0x04, 0x37
        /*0002*/ 	.short	(.L_6825 - .L_6824)
.L_6824:
        /*0004*/ 	.word	0x00000082


	//----- nvinfo : EIATTR_KPARAM_INFO
	.align		4
.L_6825:
        /*0008*/ 	.byte	0x04, 0x17
        /*000a*/ 	.short	(.L_6827 - .L_6826)
.L_6826:
        /*000c*/ 	.word	0x00000000
        /*0010*/ 	.short	0x0002
        /*0012*/ 	.short	0x0008
        /*0014*/ 	.byte	0x00, 0xf0, 0x41, 0x00


	//----- nvinfo : EIATTR_KPARAM_INFO
	.align		4
.L_6827:
        /*0018*/ 	.byte	0x04, 0x17
        /*001a*/ 	.short	(.L_6829 - .L_6828)
.L_6828:
        /*001c*/ 	.word	0x00000000
        /*0020*/ 	.short	0x0001
        /*0022*/ 	.short	0x0004
        /*0024*/ 	.byte	0x00, 0xf0, 0x05, 0x00


	//----- nvinfo : EIATTR_KPARAM_INFO
	.align		4
.L_6829:
        /*0028*/ 	.byte	0x04, 0x17
        /*002a*/ 	.short	(.L_6831 - .L_6830)
.L_6830:
        /*002c*/ 	.word	0x00000000
        /*0030*/ 	.short	0x0000
        /*0032*/ 	.short	0x0000
        /*0034*/ 	.byte	0x00, 0xf0, 0x11, 0x00


	//----- nvinfo : EIATTR_SPARSE_MMA_MASK
	.align		4
.L_6831:
        /*0038*/ 	.byte	0x03, 0x50
        /*003a*/ 	.short	0x0000


	//----- nvinfo : EIATTR_MAXREG_COUNT
	.align		4
        /*003c*/ 	.byte	0x03, 0x1b
        /*003e*/ 	.short	0x00ff


	//----- nvinfo : EIATTR_MERCURY_ISA_VERSION
	.align		4
        /*0040*/ 	.byte	0x03, 0x5f
        /*0042*/ 	.short	0x0101


	//----- nvinfo : EIATTR_EXIT_INSTR_OFFSETS
	.align		4
        /*0044*/ 	.byte	0x04, 0x1c
        /*0046*/ 	.short	(.L_6833 - .L_6832)


	//   ....[0]....
.L_6832:
        /*0048*/ 	.word	0x000002f0


	//   ....[1]....
        /*004c*/ 	.word	0x00000bc0


	//   ....[2]....
        /*0050*/ 	.word	0x00000c20


	//----- nvinfo : EIATTR_MAX_THREADS
	.align		4
.L_6833:
        /*0054*/ 	.byte	0x04, 0x05
        /*0056*/ 	.short	(.L_6835 - .L_6834)
.L_6834:
        /*0058*/ 	.word	0x00000080
        /*005c*/ 	.word	0x00000001
        /*0060*/ 	.word	0x00000001


	//----- nvinfo : EIATTR_CRS_STACK_SIZE
	.align		4
.L_6835:
        /*0064*/ 	.byte	0x04, 0x1e
        /*0066*/ 	.short	(.L_6837 - .L_6836)
.L_6836:
        /*0068*/ 	.word	0x00000000


	//----- nvinfo : EIATTR_CBANK_PARAM_SIZE
	.align		4
.L_6837:
        /*006c*/ 	.byte	0x03, 0x19
        /*006e*/ 	.short	0x0018


	//----- nvinfo : EIATTR_PARAM_CBANK
	.align		4
        /*0070*/ 	.byte	0x04, 0x0a
        /*0072*/ 	.short	(.L_6839 - .L_6838)
	.align		4
.L_6838:
        /*0074*/ 	.word	index@(.nv.constant0._ZN2at6native29vectorized_elementwise_kernelILi8EZZZNS0_23logical_not_kernel_cudaERNS_18TensorIteratorBaseEENKUlvE0_clEvENKUlvE4_clEvEUldE_St5arrayIPcLm2EEEEviT0_T1_)
        /*0078*/ 	.short	0x0210
        /*007a*/ 	.short	0x0018


	//----- nvinfo : EIATTR_SW_WAR
	.align		4
.L_6839:
        /*007c*/ 	.byte	0x04, 0x36
        /*007e*/ 	.short	(.L_6841 - .L_6840)
.L_6840:
        /*0080*/ 	.word	0x00000008
.L_6841:


//--------------------- .nv.info._ZN2at6native18elementwise_kernelILi128ELi4EZNS0_15gpu_kernel_implIZZZNS0_23logical_not_kernel_cudaERNS_18TensorIteratorBaseEENKUlvE0_clEvENKUlvE3_clEvEUlsE_EEvS4_RKT_EUliE_EEviT1_ --------------------------
	.section	.nv.info._ZN2at6native18elementwise_kernelILi128ELi4EZNS0_15gpu_kernel_implIZZZNS0_23logical_not_kernel_cudaERNS_18TensorIteratorBaseEENKUlvE0_clEvENKUlvE3_clEvEUlsE_EEvS4_RKT_EUliE_EEviT1_,"",@"SHT_CUDA_INFO"
	.sectionflags	@""
	.align	4


	//----- nvinfo : EIATTR_CUDA_API_VERSION
	.align		4
        /*0000*/ 	.byte	0x04, 0x37
        /*0002*/ 	.short	(.L_6843 - .L_6842)
.L_6842:
        /*0004*/ 	.word	0x00000082


	//----- nvinfo : EIATTR_KPARAM_INFO
	.align		4
.L_6843:
        /*0008*/ 	.byte	0x04, 0x17
        /*000a*/ 	.short	(.L_6845 - .L_6844)
.L_6844:
        /*000c*/ 	.word	0x00000000
        /*0010*/ 	.short	0x0001
        /*0012*/ 	.short	0x0008
        /*0014*/ 	.byte	0x00, 0xf0, 0x61, 0x08


	//----- nvinfo : EIATTR_KPARAM_INFO
	.align		4
.L_6845:
        /*0018*/ 	.byte	0x04, 0x17
        /*001a*/ 	.short	(.L_6847 - .L_6846)
.L_6846:
        /*001c*/ 	.word	0x00000000
        /*0020*/ 	.short	0x0000
        /*0022*/ 	.short	0x0000
        /*0024*/ 	.byte	0x00, 0xf0, 0x11, 0x00


	//----- nvinfo : EIATTR_SPARSE_MMA_MASK
	.align		4
.L_6847:
        /*0028*/ 	.byte	0x03, 0x50
        /*002a*/ 	.short	0x0000


	//----- nvinfo : EIATTR_MAXREG_COUNT
	.align		4
        /*002c*/ 	.byte	0x03, 0x1b
        /*002e*/ 	.short	0x0080


	//----- nvinfo : EIATTR_EXTERNS
	.align		4
        /*0030*/ 	.byte	0x04, 0x0f
        /*0032*/ 	.short	(.L_6849 - .L_6848)


	//   ....[0]....
	.align		4
.L_6848:
        /*0034*/ 	.word	index@(__assertfail)


	//----- nvinfo : EIATTR_MERCURY_ISA_VERSION
	.align		4
.L_6849:
        /*0038*/ 	.byte	0x03, 0x5f
        /*003a*/ 	.short	0x0101


	//----- nvinfo : EIATTR_SYSCALL_OFFSETS
	.align		4
        /*003c*/ 	.byte	0x04, 0x46
        /*003e*/ 	.short	(.L_6851 - .L_6850)


	//   ....[0]....
.L_6850:
        /*0040*/ 	.word	0x000021e0


	//   ....[1]....
        /*0044*/ 	.word	0x00002f60


	//   ....[2]....
        /*0048*/ 	.word	0x00005190


	//   ....[3]....
        /*004c*/ 	.word	0x00005f00


	//   ....[4]....
        /*0050*/ 	.word	0x00008110


	//   ....[5]....
        /*0054*/ 	.word	0x00008e80


	//   ....[6]....
        /*0058*/ 	.word	0x0000b080


	//   ....[7]....
        /*005c*/ 	.word	0x0000bdf0


	//----- nvinfo : EIATTR_EXIT_INSTR_OFFSETS
	.align		4
.L_6851:
        /*0060*/ 	.byte	0x04, 0x1c
        /*0062*/ 	.short	(.L_6853 - .L_6852)


	//   ....[0]....
.L_6852:
        /*0064*/ 	.word	0x00008f30


	//   ....[1]....
        /*0068*/ 	.word	0x0000b1e0


	//   ....[2]....
        /*006c*/ 	.word	0x0000b200


	//   ....[3]....
        /*0070*/ 	.word	0x0000b290


	//   ....[4]....
        /*0074*/ 	.word	0x0000b2b0


	//   ....[5]....
        /*0078*/ 	.word	0x0000b2d0


	//   ....[6]....
        /*007c*/ 	.word	0x0000b360


	//   ....[7]....
        /*0080*/ 	.word	0x0000b3a0


	//   ....[8]....
        /*0084*/ 	.word	0x0000b440


	//   ....[9]....
        /*0088*/ 	.word	0x0000b490


	//   ....[10]....
        /*008c*/ 	.word	0x0000b4d0


	//   ....[11]....
        /*0090*/ 	.word	0x0000b570


	//   ....[12]....
        /*0094*/ 	.word	0x0000b5c0


	//   ....[13]....
        /*0098*/ 	.word	0x0000b710


	//   ....[14]....
        /*009c*/ 	.word	0x0000b7b0


	//   ....[15]....
        /*00a0*/ 	.word	0x0000b7f0


	//   ....[16]....
        /*00a4*/ 	.word	0x0000b840


	//   ....[17]....
        /*00a8*/ 	.word	0x0000b880


	//   ....[18]....
        /*00ac*/ 	.word	0x0000b920


	//   ....[19]....
        /*00b0*/ 	.word	0x0000ba60


	//   ....[20]....
        /*00b4*/ 	.word	0x0000bba0


	//   ....[21]....
        /*00b8*/ 	.word	0x0000bcf0


	//   ....[22]....
        /*00bc*/ 	.word	0x0000be00


	//   ....[23]....
        /*00c0*/ 	.word	0x0000be30


	//   ....[24]....
        /*00c4*/ 	.word	0x0000be50


	//----- nvinfo : EIATTR_MAX_THREADS
	.align		4
.L_6853:
        /*00c8*/ 	.byte	0x04, 0x05
        /*00ca*/ 	.short	(.L_6855 - .L_6854)
.L_6854:
        /*00cc*/ 	.word	0x00000080
        /*00d0*/ 	.word	0x00000001
        /*00d4*/ 	.word	0x00000001


	//----- nvinfo : EIATTR_CRS_STACK_SIZE
	.align		4
.L_6855:
        /*00d8*/ 	.byte	0x04, 0x1e
        /*00da*/ 	.short	(.L_6857 - .L_6856)
.L_6856:
        /*00dc*/ 	.word	0x00000000


	//----- nvinfo : EIATTR_CBANK_PARAM_SIZE
	.align		4
.L_6857:
        /*00e0*/ 	.byte	0x03, 0x19
        /*00e2*/ 	.short	0x0220


	//----- nvinfo : EIATTR_PARAM_CBANK
	.align		4
        /*00e4*/ 	.byte	0x04, 0x0a
        /*00e6*/ 	.short	(.L_6859 - .L_6858)
	.align		4
.L_6858:
        /*00e8*/ 	.word	index@(.nv.constant0._ZN2at6native18elementwise_kernelILi128ELi4EZNS0_15gpu_kernel_implIZZZNS0_23logical_not_kernel_cudaERNS_18TensorIteratorBaseEENKUlvE0_clEvENKUlvE3_clEvEUlsE_EEvS4_RKT_EUliE_EEviT1_)
        /*00ec*/ 	.short	0x0210
        /*00ee*/ 	.short	0x0220


	//----- nvinfo : EIATTR_SW_WAR
	.align		4
.L_6859:
        /*00f0*/ 	.byte	0x04, 0x36
        /*00f2*/ 	.short	(.L_6861 - .L_6860)
.L_6860:
        /*00f4*/ 	.word	0x00000008
.L_6861:


//--------------------- .nv.info._ZN2at6native27unrolled_elementwise_kernelIZZZNS0_23logical_not_kernel_cudaERNS_18TensorIteratorBaseEENKUlvE0_clEvENKUlvE3_clEvEUlsE_St5arrayIPcLm2EELi4E23TrivialOffsetCalculatorILi1EjESB_NS0_6memory12LoadWithCastILi1EEENSC_13StoreWithCastILi1EEEEEviT_T0_T2_T3_T4_T5_ --------------------------
	.section	.nv.info._ZN2at6native27unrolled_elementwise_kernelIZZZNS0_23logical_not_kernel_cudaERNS_18TensorIteratorBaseEENKUlvE0_clEvENKUlvE3_clEvEUlsE_St5arrayIPcLm2EELi4E23TrivialOffsetCalculatorILi1EjESB_NS0_6memory12LoadWithCastILi1EEENSC_13StoreWithCastILi1EEEEEviT_T0_T2_T3_T4_T5_,"",@"SHT_CUDA_INFO"
	.sectionflags	@""
	.align	4


	//----- nvinfo : EIATTR_CUDA_API_VERSION
	.align		4
        /*0000*/ 	.byte	0x04, 0x37
        /*0002*/ 	.short	(.L_6863 - .L_6862)
.L_6862:
        /*0004*/ 	.word	0x00000082


	//----- nvinfo : EIATTR_KPARAM_INFO
	.align		4
.L_6863:
        /*0008*/ 	.byte	0x04, 0x17
        /*000a*/ 	.short	(.L_6865 - .L_6864)
.L_6864:
        /*000c*/ 	.word	0x00000000
        /*0010*/ 	.short	0x0006
        /*0012*/ 	.short	0x0024
        /*0014*/ 	.byte	0x00, 0xf0, 0x21, 0x00


	//----- nvinfo : EIATTR_KPARAM_INFO
	.align		4
.L_6865:
        /*0018*/ 	.byte	0x04, 0x17
        /*001a*/ 	.short	(.L_6867 - .L_6866)
.L_6866:
        /*001c*/ 	.word	0x00000000
        /*0020*/ 	.short	0x0005
        /*0022*/ 	.short	0x001c
        /*0024*/ 	.byte	0x00, 0xf0, 0x21, 0x00


	//----- nvinfo : EIATTR_KPARAM_INFO
	.align		4
.L_6867:
        /*0028*/ 	.byte	0x04, 0x17
        /*002a*/ 	.short	(.L_6869 - .L_6868)
.L_6868:
        /*002c*/ 	.word	0x00000000
        /*0030*/ 	.short	0x0004
        /*0032*/ 	.short	0x0019
        /*0034*/ 	.byte	0x00, 0xf0, 0x05, 0x00


	//----- nvinfo : EIATTR_KPARAM_INFO
	.align		4
.L_6869:
        /*0038*/ 	.byte	0x04, 0x17
        /*003a*/ 	.short	(.L_6871 - .L_6870)
.L_6870:
        /*003c*/ 	.word	0x00000000
        /*0040*/ 	.short	0x0003
        /*0042*/ 	.short	0x0018
        /*0044*/ 	.byte	0x00, 0xf0, 0x05, 0x00


	//----- nvinfo : EIATTR_KPARAM_INFO
	.align		4
.L_6871:
        /*0048*/ 	.byte	0x04, 0x17
        /*004a*/ 	.short	(.L_6873 - .L_6872)
.L_6872:
        /*004c*/ 	.word	0x00000000
        /*0050*/ 	.short	0x0002
        /*0052*/ 	.short	0x0008
        /*0054*/ 	.byte	0x00, 0xf0, 0x41, 0x00


	//----- nvinfo : EIATTR_KPARAM_INFO
	.align		4
.L_6873:
        /*0058*/ 	.byte	0x04, 0x17
        /*005a*/ 	.short	(.L_6875 - .L_6874)
.L_6874:
        /*005c*/ 	.word	0x00000000
        /*0060*/ 	.short	0x0001
        /*0062*/ 	.short	0x0004
        /*0064*/ 	.byte	0x00, 0xf0, 0x05, 0x00


	//----- nvinfo : EIATTR_KPARAM_INFO
	.align		4
.L_6875:
        /*0068*/ 	.byte	0x04, 0x17
        /*006a*/ 	.short	(.L_6877 - .L_6876)
.L_6876:
        /*006c*/ 	.word	0x00000000
        /*0070*/ 	.short	0x0000
        /*0072*/ 	.short	0x0000
        /*0074*/ 	.byte	0x00, 0xf0, 0x11, 0x00


	//----- nvinfo : EIATTR_SPARSE_MMA_MASK
	.align		4
.L_6877:
        /*0078*/ 	.byte	0x03, 0x50
        /*007a*/ 	.short	0x0000


	//----- nvinfo : EIATTR_MAXREG_COUNT
	.align		4
        /*007c*/ 	.byte	0x03, 0x1b
        /*007e*/ 	.short	0x00ff


	//----- nvinfo : EIATTR_EXTERNS
	.align		4
        /*0080*/ 	.byte	0x04, 0x0f
        /*0082*/ 	.short	(.L_6879 - .L_6878)


	//   ....[0]....
	.align		4
.L_6878:
        /*0084*/ 	.word	index@(__assertfail)


	//----- nvinfo : EIATTR_MERCURY_ISA_VERSION
	.align		4
.L_6879:
        /*0088*/ 	.byte	0x03, 0x5f
        /*008a*/ 	.short	0x0101


	//----- nvinfo : EIATTR_SYSCALL_OFFSETS
	.align		4
        /*008c*/ 	.byte	0x04, 0x46
        /*008e*/ 	.short	(.L_6881 - .L_6880)


	//   ....[0]....
.L_6880:
        /*0090*/ 	.word	0x00000f10


	//   ....[1]....
        /*0094*/ 	.word	0x00001e20


	//   ....[2]....
        /*0098*/ 	.word	0x00002d40


	//   ....[3]....
        /*009c*/ 	.word	0x00003c30


	//   ....[4]....
        /*00a0*/ 	.word	0x00004bf0


	//   ....[5]....
        /*00a4*/ 	.word	0x00005ad0


	//   ....[6]....
        /*00a8*/ 	.word	0x000069a0


	//   ....[7]....
        /*00ac*/ 	.word	0x00007860


	//----- nvinfo : EIATTR_EXIT_INSTR_OFFSETS
	.align		4
.L_6881:
        /*00b0*/ 	.byte	0x04, 0x1c
        /*00b2*/ 	.short	(.L_6883 - .L_6882)


	//   ....[0]....
.L_6882:
        /*00b4*/ 	.word	0x00006a40


	//   ....[1]....
        /*00b8*/ 	.word	0x00006b70


	//   ....[2]....
        /*00bc*/ 	.word	0x00006b90


	//   ....[3]....
        /*00c0*/ 	.word	0x00006c20


	//   ....[4]....
        /*00c4*/ 	.word	0x00006c40


	//   ....[5]....
        /*00c8*/ 	.word	0x00006c60


	//   ....[6]....
        /*00cc*/ 	.word	0x00006cf0


	//   ....[7]....
        /*00d0*/ 	.word	0x00006d30


	//   ....[8]....
        /*00d4*/ 	.word	0x00006dd0


	//   ....[9]....
        /*00d8*/ 	.word	0x00006e20


	//   ....[10]....
        /*00dc*/ 	.word	0x00006e50


	//   ....[11]....
        /*00e0*/ 	.word	0x00006ef0


	//   ....[12]....
        /*00e4*/ 	.word	0x00006f30


	//   ....[13]....
        /*00e8*/ 	.word	0x000070c0


	//   ....[14]....
        /*00ec*/ 	.word	0x00007220


	//   ....[15]....
        /*00f0*/ 	.word	0x00007260


	//   ....[16]....
        /*00f4*/ 	.word	0x00007300


	//   ....[17]....
        /*00f8*/ 	.word	0x00007480


	//   ....[18]....
        /*00fc*/ 	.word	0x00007600


	//   ....[19]....
        /*0100*/ 	.word	0x00007760


	//   ....[20]....
        /*0104*/ 	.word	0x00007870


	//   ....[21]....
        /*0108*/ 	.word	0x000078a0


	//   ....[22]....
        /*010c*/ 	.word	0x000078c0


	//----- nvinfo : EIATTR_MAX_THREADS
	.align		4
.L_6883:
        /*0110*/ 	.byte	0x04, 0x05
        /*0112*/ 	.short	(.L_6885 - .L_6884)
.L_6884:
        /*0114*/ 	.word	0x00000080
        /*0118*/ 	.word	0x00000001
        /*011c*/ 	.word	0x00000001


	//----- nvinfo : EIATTR_CRS_STACK_SIZE
	.align		4
.L_6885:
        /*0120*/ 	.byte	0x04, 0x1e
        /*0122*/ 	.short	(.L_6887 - .L_6886)
.L_6886:
        /*0124*/ 	.word	0x00000000


	//----- nvinfo : EIATTR_CBANK_PARAM_SIZE
	.align		4
.L_6887:
        /*0128*/ 	.byte	0x03, 0x19
        /*012a*/ 	.short	0x002c


	//----- nvinfo : EIATTR_PARAM_CBANK
	.align		4
        /*012c*/ 	.byte	0x04, 0x0a
        /*012e*/ 	.short	(.L_6889 - .L_6888)
	.align		4
.L_6888:
        /*0130*/ 	.word	index@(.nv.constant0._ZN2at6native27unrolled_elementwise_kernelIZZZNS0_23logical_not_kernel_cudaERNS_18TensorIteratorBaseEENKUlvE0_clEvENKUlvE3_clEvEUlsE_St5arrayIPcLm2EELi4E23TrivialOffsetCalculatorILi1EjESB_NS0_6memory12LoadWithCastILi1EEENSC_13StoreWithCastILi1EEEEEviT_T0_T2_T3_T4_T5_)
        /*0134*/ 	.short	0x0210
        /*0136*/ 	.short	0x002c


	//----- nvinfo : EIATTR_SW_WAR
	.align		4
.L_6889:
        /*0138*/ 	.byte	0x04, 0x36
        /*013a*/ 	.short	(.L_6891 - .L_6890)
.L_6890:
        /*013c*/ 	.word	0x00000008
.L_6891:


//--------------------- .nv.info._ZN2at6native18elementwise_kernelILi128ELi4EZNS0_22gpu_kernel_impl_nocastIZZZNS0_23logical_not_kernel_cudaERNS_18TensorIteratorBaseEENKUlvE0_clEvENKUlvE3_clEvEUlsE_EEvS4_RKT_EUliE_EEviT1_ --------------------------
	.section	.nv.info._ZN2at6native18elementwise_kernelILi128ELi4EZNS0_22gpu_kernel_impl_nocastIZZZNS0_23logical_not_kernel_cudaERNS_18TensorIteratorBaseEENKUlvE0_clEvENKUlvE3_clEvEUlsE_EEvS4_RKT_EUliE_EEviT1_,"",@"SHT_CUDA_INFO"
	.sectionflags	@""
	.align	4


	//----- nvinfo : EIATTR_CUDA_API_VERSION
	.align		4
        /*0000*/ 	.byte	0x04, 0x37
        /*0002*/ 	.short	(.L_6893 - .L_6892)
.L_6892:
        /*0004*/ 	.word	0x00000082


	//----- nvinfo : EIATTR_KPARAM_INFO
	.align		4
.L_6893:
        /*0008*/ 	.byte	0x04, 0x17
        /*000a*/ 	.short	(.L_6895 - .L_6894)
.L_6894:
        /*000c*/ 	.word	0x00000000
        /*0010*/ 	.short	0x0001
        /*0012*/ 	.short	0x0008
        /*0014*/ 	.byte	0x00, 0xf0, 0x61, 0x08


	//----- nvinfo : EIATTR_KPARAM_INFO
	.align		4
.L_6895:
        /*0018*/ 	.byte	0x04, 0x17
        /*001a*/ 	.short	(.L_6897 - .L_6896)
.L_6896:
        /*001c*/ 	.word	0x00000000
        /*0020*/ 	.short	0x0000
        /*0022*/ 	.short	0x0000
        /*0024*/ 	.byte	0x00, 0xf0, 0x11, 0x00


	//----- nvinfo : EIATTR_SPARSE_MMA_MASK
	.align		4
.L_6897:
        /*0028*/ 	.byte	0x03, 0x50
        /*002a*/ 	.short	0x0000


	//----- nvinfo : EIATTR_MAXREG_COUNT
	.align		4
        /*002c*/ 	.byte	0x03, 0x1b
        /*002e*/ 	.short	0x0080


	//----- nvinfo : EIATTR_MERCURY_ISA_VERSION
	.align		4
        /*0030*/ 	.byte	0x03, 0x5f
        /*0032*/ 	.short	0x0101


	//----- nvinfo : EIATTR_EXIT_INSTR_OFFSETS
	.align		4
        /*0034*/ 	.byte	0x04, 0x1c
        /*0036*/ 	.short	(.L_6899 - .L_6898)


	//   ....[0]....
.L_6898:
        /*0038*/ 	.word	0x00003bc0


	//   ....[1]....
        /*003c*/ 	.word	0x00004f50


	//----- nvinfo : EIATTR_MAX_THREADS
	.align		4
.L_6899:
        /*0040*/ 	.byte	0x04, 0x05
        /*0042*/ 	.short	(.L_6901 - .L_6900)
.L_6900:
        /*0044*/ 	.word	0x00000080
        /*0048*/ 	.word	0x00000001
        /*004c*/ 	.word	0x00000001


	//----- nvinfo : EIATTR_CRS_STACK_SIZE
	.align		4
.L_6901:
        /*0050*/ 	.byte	0x04, 0x1e
        /*0052*/ 	.short	(.L_6903 - .L_6902)
.L_6902:
        /*0054*/ 	.word	0x00000000


	//----- nvinfo : EIATTR_CBANK_PARAM_SIZE
	.align		4
.L_6903:
        /*0058*/ 	.byte	0x03, 0x19
        /*005a*/ 	.short	0x0220


	//----- nvinfo : EIATTR_PARAM_CBANK
	.align		4
        /*005c*/ 	.byte	0x04, 0x0a
        /*005e*/ 	.short	(.L_6905 - .L_6904)
	.align		4
.L_6904:
        /*0060*/ 	.word	index@(.nv.constant0._ZN2at6native18elementwise_kernelILi128ELi4EZNS0_22gpu_kernel_impl_nocastIZZZNS0_23logical_not_kernel_cudaERNS_18TensorIteratorBaseEENKUlvE0_clEvENKUlvE3_clEvEUlsE_EEvS4_RKT_EUliE_EEviT1_)
        /*0064*/ 	.short	0x0210
        /*0066*/ 	.short	0x0220


	//----- nvinfo : EIATTR_SW_WAR
	.align		4
.L_6905:
        /*0068*/ 	.byte	0x04, 0x36
        /*006a*/ 	.short	(.L_6907 - .L_6906)
.L_6906:
        /*006c*/ 	.word	0x00000008
.L_6907:


//--------------------- .nv.info._ZN2at6native27unrolled_elementwise_kernelIZZZNS0_23logical_not_kernel_cudaERNS_18TensorIteratorBaseEENKUlvE0_clEvENKUlvE3_clEvEUlsE_St5arrayIPcLm2EELi4E23TrivialOffsetCalculatorILi1EjESB_NS0_6memory15LoadWithoutCastENSC_16StoreWithoutCastEEEviT_T0_T2_T3_T4_T5_ --------------------------
	.section	.nv.info._ZN2at6native27unrolled_elementwise_kernelIZZZNS0_23logical_not_kernel_cudaERNS_18TensorIteratorBaseEENKUlvE0_clEvENKUlvE3_clEvEUlsE_St5arrayIPcLm2EELi4E23TrivialOffsetCalculatorILi1EjESB_NS0_6memory15LoadWithoutCastENSC_16StoreWithoutCastEEEviT_T0_T2_T3_T4_T5_,"",@"SHT_CUDA_INFO"
	.sectionflags	@""
	.align	4


	//----- nvinfo : EIATTR_CUDA_API_VERSION
	.align		4
        /*0000*/ 	.byte	0x04, 0x37
        /*0002*/ 	.short	(.L_6909 - .L_6908)
.L_6908:
        /*0004*/ 	.word	0x00000082


	//----- nvinfo : EIATTR_KPARAM_INFO
	.align		4
.L_6909:
        /*0008*/ 	.byte	0x04, 0x17
        /*000a*/ 	.short	(.L_6911 - .L_6910)
.L_6910:
        /*000c*/ 	.word	0x00000000
        /*0010*/ 	.short	0x0006
        /*0012*/ 	.short	0x001b
        /*0014*/ 	.byte	0x00, 0xf0, 0x05, 0x00


	//----- nvinfo : EIATTR_KPARAM_INFO
	.align		4
.L_6911:
        /*0018*/ 	.byte	0x04, 0x17
        /*001a*/ 	.short	(.L_6913 - .L_6912)
.L_6912:
        /*001c*/ 	.word	0x00000000
        /*0020*/ 	.short	0x0005
        /*0022*/ 	.short	0x001a
        /*0024*/ 	.byte	0x00, 0xf0, 0x05, 0x00


	//----- nvinfo : EIATTR_KPARAM_INFO
	.align		4
.L_6913:
        /*0028*/ 	.byte	0x04, 0x17
        /*002a*/ 	.short	(.L_6915 - .L_6914)
.L_6914:
        /*002c*/ 	.word	0x00000000
        /*0030*/ 	.short	0x0004
        /*0032*/ 	.short	0x0019
        /*0034*/ 	.byte	0x00, 0xf0, 0x05, 0x00


	//----- nvinfo : EIATTR_KPARAM_INFO
	.align		4
.L_6915:
        /*0038*/ 	.byte	0x04, 0x17
        /*003a*/ 	.short	(.L_6917 - .L_6916)
.L_6916:
        /*003c*/ 	.word	0x00000000
        /*0040*/ 	.short	0x0003
        /*0042*/ 	.short	0x0018
        /*0044*/ 	.byte	0x00, 0xf0, 0x05, 0x00


	//----- nvinfo : EIATTR_KPARAM_INFO
	.align		4
.L_6917:
        /*0048*/ 	.byte	0x04, 0x17
        /*004a*/ 	.short	(.L_6919 - .L_6918)
.L_6918:
        /*004c*/ 	.word	0x00000000
        /*0050*/ 	.short	0x0002
        /*0052*/ 	.short	0x0008
        /*0054*/ 	.byte	0x00, 0xf0, 0x41, 0x00


	//----- nvinfo : EIATTR_KPARAM_INFO
	.align		4
.L_6919:
        /*0058*/ 	.byte	0x04, 0x17
        /*005a*/ 	.short	(.L_6921 - .L_6920)
.L_6920:
        /*005c*/ 	.word	0x00000000
        /*0060*/ 	.short	0x0001
        /*0062*/ 	.short	0x0004
        /*0064*/ 	.byte	0x00, 0xf0, 0x05, 0x00


	//----- nvinfo : EIATTR_KPARAM_INFO
	.align		4
.L_6921:
        /*0068*/ 	.byte	0x04, 0x17
        /*006a*/ 	.short	(.L_6923 - .L_6922)
.L_6922:
        /*006c*/ 	.word	0x00000000
        /*0070*/ 	.short	0x0000
        /*0072*/ 	.short	0x0000
        /*0074*/ 	.byte	0x00, 0xf0, 0x11, 0x00


	//----- nvinfo : EIATTR_SPARSE_MMA_MASK
	.align		4
.L_6923:
        /*0078*/ 	.byte	0x03, 0x50
        /*007a*/ 	.short	0x0000


	//----- nvinfo : EIATTR_MAXREG_COUNT
	.align		4
        /*007c*/ 	.byte	0x03, 0x1b
        /*007e*/ 	.short	0x00ff


	//----- nvinfo : EIATTR_MERCURY_ISA_VERSION
	.align		4
        /*0080*/ 	.byte	0x03, 0x5f
        /*0082*/ 	.short	0x0101


	//----- nvinfo : EIATTR_EXIT_INSTR_OFFSETS
	.align		4
        /*0084*/ 	.byte	0x04, 0x1c
        /*0086*/ 	.short	(.L_6925 - .L_6924)


	//   ....[0]....
.L_6924:
        /*0088*/ 	.word	0x00000470


	//   ....[1]....
        /*008c*/ 	.word	0x00000510


	//----- nvinfo : EIATTR_MAX_THREADS
	.align		4
.L_6925:
        /*0090*/ 	.byte	0x04, 0x05
        /*0092*/ 	.short	(.L_6927 - .L_6926)
.L_6926:
        /*0094*/ 	.word	0x00000080
        /*0098*/ 	.word	0x00000001
        /*009c*/ 	.word	0x00000001


	//----- nvinfo : EIATTR_CRS_STACK_SIZE
	.align		4
.L_6927:
        /*00a0*/ 	.byte	0x04, 0x1e
        /*00a2*/ 	.short	(.L_6929 - .L_6928)
.L_6928:
        /*00a4*/ 	.word	0x00000000


	//----- nvinfo : EIATTR_CBANK_PARAM_SIZE
	.align		4
.L_6929:
        /*00a8*/ 	.byte	0x03, 0x19
        /*00aa*/ 	.short	0x001c


	//----- nvinfo : EIATTR_PARAM_CBANK
	.align		4
        /*00ac*/ 	.byte	0x04, 0x0a
        /*00ae*/ 	.short	(.L_6931 - .L_6930)
	.align		4
.L_6930:
        /*00b0*/ 	.word	index@(.nv.constant0._ZN2at6native27unrolled_elementwise_kernelIZZZNS0_23logical_not_kernel_cudaERNS_18TensorIteratorBaseEENKUlvE0_clEvENKUlvE3_clEvEUlsE_St5arrayIPcLm2EELi4E23TrivialOffsetCalculatorILi1EjESB_NS0_6memory15LoadWithoutCastENSC_16StoreWithoutCastEEEviT_T0_T2_T3_T4_T5_)
        /*00b4*/ 	.short	0x0210
        /*00b6*/ 	.short	0x001c


	//----- nvinfo : EIATTR_SW_WAR
	.align		4
.L_6931:
        /*00b8*/ 	.byte	0x04, 0x36
        /*00ba*/ 	.short	(.L_6933 - .L_6932)
.L_6932:
        /*00bc*/ 	.word	0x00000008
.L_6933:


//--------------------- .nv.info._ZN2at6native29vectorized_elementwise_kernelILi2EZZZNS0_23logical_not_kernel_cudaERNS_18TensorIteratorBaseEENKUlvE0_clEvENKUlvE3_clEvEUlsE_St5arrayIPcLm2EEEEviT0_T1_ --------------------------
	.section	.nv.info._ZN2at6native29vectorized_elementwise_kernelILi2EZZZNS0_23logical_not_kernel_cudaERNS_18TensorIteratorBaseEENKUlvE0_clEvENKUlvE3_clEvEUlsE_St5arrayIPcLm2EEEEviT0_T1_,"",@"SHT_CUDA_INFO"
	.sectionflags	@""
	.align	4


	//----- nvinfo : EIATTR_CUDA_API_VERSION
	.align		4
        /*0000*/ 	.byte	0x04, 0x37
        /*0002*/ 	.short	(.L_6935 - .L_6934)
.L_6934:
        /*0004*/ 	.word	0x00000082


	//----- nvinfo : EIATTR_KPARAM_INFO
	.align		4
.L_6935:
        /*0008*/ 	.byte	0x04, 0x17
        /*000a*/ 	.short	(.L_6937 - .L_6936)
.L_6936:
        /*000c*/ 	.word	0x00000000
        /*0010*/ 	.short	0x0002
        /*0012*/ 	.short	0x0008
        /*0014*/ 	.byte	0x00, 0xf0, 0x41, 0x00


	//----- nvinfo : EIATTR_KPARAM_INFO
	.align		4
.L_6937:
        /*0018*/ 	.byte	0x04, 0x17
        /*001a*/ 	.short	(.L_6939 - .L_6938)
.L_6938:
        /*001c*/ 	.word	0x00000000
        /*0020*/ 	.short	0x0001
        /*0022*/ 	.short	0x0004
        /*0024*/ 	.byte	0x00, 0xf0, 0x05, 0x00


	//----- nvinfo : EIATTR_KPARAM_INFO
	.align		4
.L_6939:
        /*0028*/ 	.byte	0x04, 0x17
        /*002a*/ 	.short	(.L_6941 - .L_6940)
.L_6940:
        /*002c*/ 	.word	0x00000000
        /*0030*/ 	.short	0x0000
        /*0032*/ 	.short	0x0000
        /*0034*/ 	.byte	0x00, 0xf0, 0x11, 0x00


	//----- nvinfo : EIATTR_SPARSE_MMA_MASK
	.align		4
.L_6941:
        /*0038*/ 	.byte	0x03, 0x50
        /*003a*/ 	.short	0x0000


	//----- nvinfo : EIATTR_MAXREG_COUNT
	.align		4
        /*003c*/ 	.byte	0x03, 0x1b
        /*003e*/ 	.short	0x00ff


	//----- nvinfo : EIATTR_MERCURY_ISA_VERSION
	.align		4
        /*0040*/ 	.byte	0x03, 0x5f
        /*0042*/ 	.short	0x0101


	//----- nvinfo : EIATTR_EXIT_INSTR_OFFSETS
	.align		4
        /*0044*/ 	.byte	0x04, 0x1c
        /*0046*/ 	.short	(.L_6943 - .L_6942)


	//   ....[0]....
.L_6942:
        /*0048*/ 	.word	0x00000380


	//   ....[1]....
        /*004c*/ 	.word	0x00000cc0


	//   ....[2]....
        /*0050*/ 	.word	0x00000d20


	//----- nvinfo : EIATTR_MAX_THREADS
	.align		4
.L_6943:
        /*0054*/ 	.byte	0x04, 0x05
        /*0056*/ 	.short	(.L_6945 - .L_6944)
.L_6944:
        /*0058*/ 	.word	0x00000080
        /*005c*/ 	.word	0x00000001
        /*0060*/ 	.word	0x00000001


	//----- nvinfo : EIATTR_CRS_STACK_SIZE
	.align		4
.L_6945:
        /*0064*/ 	.byte	0x04, 0x1e
        /*0066*/ 	.short	(.L_6947 - .L_6946)
.L_6946:
        /*0068*/ 	.word	0x00000000


	//----- nvinfo : EIATTR_CBANK_PARAM_SIZE
	.align		4
.L_6947:
        /*006c*/ 	.byte	0x03, 0x19
        /*006e*/ 	.short	0x0018


	//----- nvinfo : EIATTR_PARAM_CBANK
	.align		4
        /*0070*/ 	.byte	0x04, 0x0a
        /*0072*/ 	.short	(.L_6949 - .L_6948)
	.align		4
.L_6948:
        /*0074*/ 	.word	index@(.nv.constant0._ZN2at6native29vectorized_elementwise_kernelILi2EZZZNS0_23logical_not_kernel_cudaERNS_18TensorIteratorBaseEENKUlvE0_clEvENKUlvE3_clEvEUlsE_St5arrayIPcLm2EEEEviT0_T1_)
        /*0078*/ 	.short	0x0210
        /*007a*/ 	.short	0x0018


	//----- nvinfo : EIATTR_SW_WAR
	.align		4
.L_6949:
        /*007c*/ 	.byte	0x04, 0x36
        /*007e*/ 	.short	(.L_6951 - .L_6950)
.L_6950:
        /*0080*/ 	.word	0x00000008
.L_6951:


//--------------------- .nv.info._ZN2at6native29vectorized_elementwise_kernelILi4EZZZNS0_23logical_not_kernel_cudaERNS_18TensorIteratorBaseEENKUlvE0_clEvENKUlvE3_clEvEUlsE_St5arrayIPcLm2EEEEviT0_T1_ --------------------------
	.section	.nv.info._ZN2at6native29vectorized_elementwise_kernelILi4EZZZNS0_23logical_not_kernel_cudaERNS_18TensorIteratorBaseEENKUlvE0_clEvENKUlvE3_clEvEUlsE_St5arrayIPcLm2EEEEviT0_T1_,"",@"SHT_CUDA_INFO"
	.sectionflags	@""
	.align	4


	//----- nvinfo : EIATTR_CUDA_API_VERSION
	.align		4
        /*0000*/ 	.byte	0x04, 0x37
        /*0002*/ 	.short	(.L_6953 - .L_6952)
.L_6952:
        /*0004*/ 	.word	0x00000082


	//----- nvinfo : EIATTR_KPARAM_INFO
	.align		4
.L_6953:
        /*0008*/ 	.byte	0x04, 0x17
        /*000a*/ 	.short	(.L_6955 - .L_6954)
.L_6954:
        /*000c*/ 	.word	0x00000000
        /*0010*/ 	.short	0x0002
        /*0012*/ 	.short	0x0008
        /*0014*/ 	.byte	0x00, 0xf0, 0x41, 0x00


	//----- nvinfo : EIATTR_KPARAM_INFO
	.align		4
.L_6955:
        /*0018*/ 	.byte	0x04, 0x17
        /*001a*/ 	.short	(.L_6957 - .L_6956)
.L_6956:
        /*001c*/ 	.word	0x00000000
        /*0020*/ 	.short	0x0001
        /*0022*/ 	.short	0x0004
        /*0024*/ 	.byte	0x00, 0xf0, 0x05, 0x00


	//----- nvinfo : EIATTR_KPARAM_INFO
	.align		4
.L_6957:
        /*0028*/ 	.byte	0x04, 0x17
        /*002a*/ 	.short	(.L_6959 - .L_6958)
.L_6958:
        /*002c*/ 	.word	0x00000000
        /*0030*/ 	.short	0x0000
        /*0032*/ 	.short	0x0000
        /*0034*/ 	.byte	0x00, 0xf0, 0x11, 0x00


	//----- nvinfo : EIATTR_SPARSE_MMA_MASK
	.align		4
.L_6959:
        /*0038*/ 	.byte	0x03, 0x50
        /*003a*/ 	.short	0x0000


	//----- nvinfo : EIATTR_MAXREG_COUNT
	.align		4
        /*003c*/ 	.byte	0x03, 0x1b
        /*003e*/ 	.short	0x00ff


	//----- nvinfo : EIATTR_MERCURY_ISA_VERSION
	.align		4
        /*0040*/ 	.byte	0x03, 0x5f
        /*0042*/ 	.short	0x0101


	//----- nvinfo : EIATTR_EXIT_INSTR_OFFSETS
	.align		4
        /*0044*/ 	.byte	0x04, 0x1c
        /*0046*/ 	.short	(.L_6961 - .L_6960)


	//   ....[0]....
.L_6960:
        /*0048*/ 	.word	0x00000350


	//   ....[1]....
        /*004c*/ 	.word	0x00000c90


	//   ....[2]....
        /*0050*/ 	.word	0x00000cf0


	//----- nvinfo : EIATTR_MAX_THREADS
	.align		4
.L_6961:
        /*0054*/ 	.byte	0x04, 0x05
        /*0056*/ 	.short	(.L_6963 - .L_6962)
.L_6962:
        /*0058*/ 	.word	0x00000080
        /*005c*/ 	.word	0x00000001
        /*0060*/ 	.word	0x00000001


	//----- nvinfo : EIATTR_CRS_STACK_SIZE
	.align		4
.L_6963:
        /*0064*/ 	.byte	0x04, 0x1e
        /*0066*/ 	.short	(.L_6965 - .L_6964)
.L_6964:
        /*0068*/ 	.word	0x00000000


	//----- nvinfo : EIATTR_CBANK_PARAM_SIZE
	.align		4
.L_6965:
        /*006c*/ 	.byte	0x03, 0x19
        /*006e*/ 	.short	0x0018


	//----- nvinfo : EIATTR_PARAM_CBANK
	.align		4
        /*0070*/ 	.byte	0x04, 0x0a
        /*0072*/ 	.short	(.L_6967 - .L_6966)
	.align		4
.L_6966:
        /*0074*/ 	.word	index@(.nv.constant0._ZN2at6native29vectorized_elementwise_kernelILi4EZZZNS0_23logical_not_kernel_cudaERNS_18TensorIteratorBaseEENKUlvE0_clEvENKUlvE3_clEvEUlsE_St5arrayIPcLm2EEEEviT0_T1_)
        /*0078*/ 	.short	0x0210
        /*007a*/ 	.short	0x0018


	//----- nvinfo : EIATTR_SW_WAR
	.align		4
.L_6967:
        /*007c*/ 	.byte	0x04, 0x36
        /*007e*/ 	.short	(.L_6969 - .L_6968)
.L_6968:
        /*0080*/ 	.word	0x00000008
.L_6969:


//--------------------- .nv.info._ZN2at6native29vectorized_elementwise_kernelILi8EZZZNS0_23logical_not_kernel_cudaERNS_18TensorIteratorBaseEENKUlvE0_clEvENKUlvE3_clEvEUlsE_St5arrayIPcLm2EEEEviT0_T1_ --------------------------
	.section	.nv.info._ZN2at6native29vectorized_elementwise_kernelILi8EZZZNS0_23logical_not_kernel_cudaERNS_18TensorIteratorBaseEENKUlvE0_clEvENKUlvE3_clEvEUlsE_St5arrayIPcLm2EEEEviT0_T1_,"",@"SHT_CUDA_INFO"
	.sectionflags	@""
	.align	4


	//----- nvinfo : EIATTR_CUDA_API_VERSION
	.align		4
        /*0000*/ 	.byte	0x04, 0x37
        /*0002*/ 	.short	(.L_6971 - .L_6970)
.L_6970:
        /*0004*/ 	.word	0x00000082


	//----- nvinfo : EIATTR_KPARAM_INFO
	.align		4
.L_6971:
        /*0008*/ 	.byte	0x04, 0x17
        /*000a*/ 	.short	(.L_6973 - .L_6972)
.L_6972:
        /*000c*/ 	.word	0x00000000
        /*0010*/ 	.short	0x0002
        /*0012*/ 	.short	0x0008
        /*0014*/ 	.byte	0x00, 0xf0, 0x41, 0x00


	//----- nvinfo : EIATTR_KPARAM_INFO
	.align		4
.L_6973:
        /*0018*/ 	.byte	0x04, 0x17
        /*001a*/ 	.short	(.L_6975 - .L_6974)
.L_6974:
        /*001c*/ 	.word	0x00000000
        /*0020*/ 	.short	0x0001
        /*0022*/ 	.short	0x0004
        /*0024*/ 	.byte	0x00, 0xf0, 0x05, 0x00


	//----- nvinfo : EIATTR_KPARAM_INFO
	.align		4
.L_6975:
        /*0028*/ 	.byte	0x04, 0x17
        /*002a*/ 	.short	(.L_6977 - .L_6976)
.L_6976:
        /*002c*/ 	.word	0x00000000
        /*0030*/ 	.short	0x0000
        /*0032*/ 	.short	0x0000
        /*0034*/ 	.byte	0x00, 0xf0, 0x11, 0x00


	//----- nvinfo : EIATTR_SPARSE_MMA_MASK
	.align		4
.L_6977:
        /*0038*/ 	.byte	0x03, 0x50
        /*003a*/ 	.short	0x0000


	//----- nvinfo : EIATTR_MAXREG_COUNT
	.align		4
        /*003c*/ 	.byte	0x03, 0x1b
        /*003e*/ 	.short	0x00ff


	//----- nvinfo : EIATTR_MERCURY_ISA_VERSION
	.align		4
        /*0040*/ 	.byte	0x03, 0x5f
        /*0042*/ 	.short	0x0101


	//----- nvinfo : EIATTR_EXIT_INSTR_OFFSETS
	.align		4
        /*0044*/ 	.byte	0x04, 0x1c
        /*0046*/ 	.short	(.L_6979 - .L_6978)


	//   ....[0]....
.L_6978:
        /*0048*/ 	.word	0x00000380


	//   ....[1]....
        /*004c*/ 	.word	0x00000cc0


	//   ....[2]....
        /*0050*/ 	.word	0x00000d20


	//----- nvinfo : EIATTR_MAX_THREADS
	.align		4
.L_6979:
        /*0054*/ 	.byte	0x04, 0x05
        /*0056*/ 	.short	(.L_6981 - .L_6980)
.L_6980:
        /*0058*/ 	.word	0x00000080
        /*005c*/ 	.word	0x00000001
        /*0060*/ 	.word	0x00000001


	//----- nvinfo : EIATTR_CRS_STACK_SIZE
	.align		4
.L_6981:
        /*0064*/ 	.byte	0x04, 0x1e
        /*0066*/ 	.short	(.L_6983 - .L_6982)
.L_6982:
        /*0068*/ 	.word	0x00000000


	//----- nvinfo : EIATTR_CBANK_PARAM_SIZE
	.align		4
.L_6983:
        /*006c*/ 	.byte	0x03, 0x19
        /*006e*/ 	.short	0x0018


	//----- nvinfo : EIATTR_PARAM_CBANK
	.align		4
        /*0070*/ 	.byte	0x04, 0x0a
        /*0072*/ 	.short	(.L_6985 - .L_6984)
	.align		4
.L_6984:
        /*0074*/ 	.word	index@(.nv.constant0._ZN2at6native29vectorized_elementwise_kernelILi8EZZZNS0_23logical_not_kernel_cudaERNS_18TensorIteratorBaseEENKUlvE0_clEvENKUlvE3_clEvEUlsE_St5arrayIPcLm2EEEEviT0_T1_)
        /*0078*/ 	.short	0x0210
        /*007a*/ 	.short	0x0018


	//----- nvinfo : EIATTR_SW_WAR
	.align		4
.L_6985:
        /*007c*/ 	.byte	0x04, 0x36
        /*007e*/ 	.short	(.L_6987 - .L_6986)
.L_6986:
        /*0080*/ 	.word	0x00000008
.L_6987:


//--------------------- .nv.info._ZN2at6native18elementwise_kernelILi128ELi4EZNS0_15gpu_kernel_implIZZZNS0_23logical_not_kernel_cudaERNS_18TensorIteratorBaseEENKUlvE0_clEvENKUlvE2_clEvEUllE_EEvS4_RKT_EUliE_EEviT1_ --------------------------
	.section	.nv.info._ZN2at6native18elementwise_kernelILi128ELi4EZNS0_15gpu_kernel_implIZZZNS0_23logical_not_kernel_cudaERNS_18TensorIteratorBaseEENKUlvE0_clEvENKUlvE2_clEvEUllE_EEvS4_RKT_EUliE_EEviT1_,"",@"SHT_CUDA_INFO"
	.sectionflags	@""
	.align	4


	//----- nvinfo : EIATTR_CUDA_API_VERSION
	.align		4
        /*0000*/ 	.byte	0x04, 0x37
        /*0002*/ 	.short	(.L_6989 - .L_6988)
.L_6988:
        /*0004*/ 	.word	0x00000082


	//----- nvinfo : EIATTR_KPARAM_INFO
	.align		4
.L_6989:
        /*0008*/ 	.byte	0x04, 0x17
        /*000a*/ 	.short	(.L_6991 - .L_6990)
.L_6990:
        /*000c*/ 	.word	0x00000000
        /*0010*/ 	.short	0x0001
        /*0012*/ 	.short	0x0008
        /*0014*/ 	.byte	0x00, 0xf0, 0x61, 0x08


	//----- nvinfo : EIATTR_KPARAM_INFO
	.align		4
.L_6991:
        /*0018*/ 	.byte	0x04, 0x17
        /*001a*/ 	.short	(.L_6993 - .L_6992)
.L_6992:
        /*001c*/ 	.word	0x00000000
        /*0020*/ 	.short	0x0000
        /*0022*/ 	.short	0x0000
        /*0024*/ 	.byte	0x00, 0xf0, 0x11, 0x00


	//----- nvinfo : EIATTR_SPARSE_MMA_MASK
	.align		4
.L_6993:
        /*0028*/ 	.byte	0x03, 0x50
        /*002a*/ 	.short	0x0000


	//----- nvinfo : EIATTR_MAXREG_COUNT
	.align		4
        /*002c*/ 	.byte	0x03, 0x1b
        /*002e*/ 	.short	0x0080


	//----- nvinfo : EIATTR_EXTERNS
	.align		4
        /*0030*/ 	.byte	0x04, 0x0f
        /*0032*/ 	.short	(.L_6995 - .L_6994)


	//   ....[0]....
	.align		4
.L_6994:
        /*0034*/ 	.word	index@(__assertfail)


	//----- nvinfo : EIATTR_MERCURY_ISA_VERSION
	.align		4
.L_6995:
        /*0038*/ 	.byte	0x03, 0x5f
        /*003a*/ 	.short	0x0101


	//----- nvinfo : EIATTR_SYSCALL_OFFSETS
	.align		4
        /*003c*/ 	.byte	0x04, 0x46
        /*003e*/ 	.short	(.L_6997 - .L_6996)


	//   ....[0]....
.L_6996:
        /*0040*/ 	.word	0x000021c0


	//   ....[1]....
        /*0044*/ 	.word	0x00002f40


	//   ....[2]....
        /*0048*/ 	.word	0x00005140


	//   ....[3]....
        /*004c*/ 	.word	0x00005ec0


	//   ....[4]....
        /*0050*/ 	.word	0x000080b0


	//   ....[5]....
        /*0054*/ 	.word	0x00008e30


	//   ....[6]....
        /*0058*/ 	.word	0x0000b010


	//   ....[7]....
        /*005c*/ 	.word	0x0000bd90


	//----- nvinfo : EIATTR_EXIT_INSTR_OFFSETS
	.align		4
.L_6997:
        /*0060*/ 	.byte	0x04, 0x1c
        /*0062*/ 	.short	(.L_6999 - .L_6998)


	//   ....[0]....
.L_6998:
        /*0064*/ 	.word	0x00008ee0


	//   ....[1]....
        /*0068*/ 	.word	0x0000b180


	//   ....[2]....
        /*006c*/ 	.word	0x0000b1a0


	//   ....[3]....
        /*0070*/ 	.word	0x0000b230


	//   ....[4]....
        /*0074*/ 	.word	0x0000b250


	//   ....[5]....
        /*0078*/ 	.word	0x0000b270


	//   ....[6]....
        /*007c*/ 	.word	0x0000b300


	//   ....[7]....
        /*0080*/ 	.word	0x0000b340


	//   ....[8]....
        /*0084*/ 	.word	0x0000b3e0


	//   ....[9]....
        /*0088*/ 	.word	0x0000b430


	//   ....[10]....
        /*008c*/ 	.word	0x0000b470


	//   ....[11]....
        /*0090*/ 	.word	0x0000b510


	//   ....[12]....
        /*0094*/ 	.word	0x0000b560


	//   ....[13]....
        /*0098*/ 	.word	0x0000b6b0


	//   ....[14]....
        /*009c*/ 	.word	0x0000b750


	//   ....[15]....
        /*00a0*/ 	.word	0x0000b790


	//   ....[16]....
        /*00a4*/ 	.word	0x0000b7e0


	//   ....[17]....
        /*00a8*/ 	.word	0x0000b820


	//   ....[18]....
        /*00ac*/ 	.word	0x0000b8c0


	//   ....[19]....
        /*00b0*/ 	.word	0x0000ba00


	//   ....[20]....
        /*00b4*/ 	.word	0x0000bb40


	//   ....[21]....
        /*00b8*/ 	.word	0x0000bc90


	//   ....[22]....
        /*00bc*/ 	.word	0x0000bda0


	//   ....[23]....
        /*00c0*/ 	.word	0x0000bdd0


	//   ....[24]....
        /*00c4*/ 	.word	0x0000bdf0


	//----- nvinfo : EIATTR_MAX_THREADS
	.align		4
.L_6999:
        /*00c8*/ 	.byte	0x04, 0x05
        /*00ca*/ 	.short	(.L_7001 - .L_7000)
.L_7000:
        /*00cc*/ 	.word	0x00000080
        /*00d0*/ 	.word	0x00000001
        /*00d4*/ 	.word	0x00000001


	//----- nvinfo : EIATTR_CRS_STACK_SIZE
	.align		4
.L_7001:
        /*00d8*/ 	.byte	0x04, 0x1e
        /*00da*/ 	.short	(.L_7003 - .L_7002)
.L_7002:
        /*00dc*/ 	.word	0x00000000


	//----- nvinfo : EIATTR_CBANK_PARAM_SIZE
	.align		4
.L_7003:
        /*00e0*/ 	.byte	0x03, 0x19
        /*00e2*/ 	.short	0x0220


	//----- nvinfo : EIATTR_PARAM_CBANK
	.align		4
        /*00e4*/ 	.byte	0x04, 0x0a
        /*00e6*/ 	.short	(.L_7005 - .L_7004)
	.align		4
.L_7004:
        /*00e8*/ 	.word	index@(.nv.constant0._ZN2at6native18elementwise_kernelILi128ELi4EZNS0_15gpu_kernel_implIZZZNS0_23logical_not_kernel_cudaERNS_18TensorIteratorBaseEENKUlvE0_clEvENKUlvE2_clEvEUllE_EEvS4_RKT_EUliE_EEviT1_)
        /*00ec*/ 	.short	0x0210
        /*00ee*/ 	.short	0x0220


	//----- nvinfo : EIATTR_SW_WAR
	.align		4
.L_7005:
        /*00f0*/ 	.byte	0x04, 0x36
        /*00f2*/ 	.short	(.L_7007 - .L_7006)
.L_7006:
        /*00f4*/ 	.word	0x00000008
.L_7007:


//--------------------- .nv.info._ZN2at6native27unrolled_elementwise_kernelIZZZNS0_23logical_not_kernel_cudaERNS_18TensorIteratorBaseEENKUlvE0_clEvENKUlvE2_clEvEUllE_St5arrayIPcLm2EELi4E23TrivialOffsetCalculatorILi1EjESB_NS0_6memory12LoadWithCastILi1EEENSC_13StoreWithCastILi1EEEEEviT_T0_T2_T3_T4_T5_ --------------------------
	.section	.nv.info._ZN2at6native27unrolled_elementwise_kernelIZZZNS0_23logical_not_kernel_cudaERNS_18TensorIteratorBaseEENKUlvE0_clEvENKUlvE2_clEvEUllE_St5arrayIPcLm2EELi4E23TrivialOffsetCalculatorILi1EjESB_NS0_6memory12LoadWithCastILi1EEENSC_13StoreWithCastILi1EEEEEviT_T0_T2_T3_T4_T5_,"",@"SHT_CUDA_INFO"
	.sectionflags	@""
	.align	4


	//----- nvinfo : EIATTR_CUDA_API_VERSION
	.align		4
        /*0000*/ 	.byte	0x04, 0x37
        /*0002*/ 	.short	(.L_7009 - .L_7008)
.L_7008:
        /*0004*/ 	.word	0x00000082


	//----- nvinfo : EIATTR_KPARAM_INFO
	.align		4
.L_7009:
        /*0008*/ 	.byte	0x04, 0x17
        /*000a*/ 	.short	(.L_7011 - .L_7010)
.L_7010:
        /*000c*/ 	.word	0x00000000
        /*0010*/ 	.short	0x0006
        /*0012*/ 	.short	0x0024
        /*0014*/ 	.byte	0x00, 0xf0, 0x21, 0x00


	//----- nvinfo : EIATTR_KPARAM_INFO
	.align		4
.L_7011:
        /*0018*/ 	.byte	0x04, 0x17
        /*001a*/ 	.short	(.L_7013 - .L_7012)
.L_7012:
        /*001c*/ 	.word	0x00000000
        /*0020*/ 	.short	0x0005
        /*0022*/ 	.short	0x001c
        /*0024*/ 	.byte	0x00, 0xf0, 0x21, 0x00


	//----- nvinfo : EIATTR_KPARAM_INFO
	.align		4
.L_7013:
        /*0028*/ 	.byte	0x04, 0x17
        /*002a*/ 	.short	(.L_7015 - .L_7014)
.L_7014:
        /*002c*/ 	.word	0x00000000
        /*0030*/ 	.short	0x0004
        /*0032*/ 	.short	0x0019
        /*0034*/ 	.byte	0x00, 0xf0, 0x05, 0x00


	//----- nvinfo : EIATTR_KPARAM_INFO
	.align		4
.L_7015:
        /*0038*/ 	.byte	0x04, 0x17
        /*003a*/ 	.short	(.L_7017 - .L_7016)
.L_7016:
        /*003c*/ 	.word	0x00000000
        /*0040*/ 	.short	0x0003
        /*0042*/ 	.short	0x0018
        /*0044*/ 	.byte	0x00, 0xf0, 0x05, 0x00


	//----- nvinfo : EIATTR_KPARAM_INFO
	.align		4
.L_7017:
        /*0048*/ 	.byte	0x04, 0x17
        /*004a*/ 	.short	(.L_7019 - .L_7018)
.L_7018:
        /*004c*/ 	.word	0x00000000
        /*0050*/ 	.short	0x0002
        /*0052*/ 	.short	0x0008
        /*0054*/ 	.byte	0x00, 0xf0, 0x41, 0x00


	//----- nvinfo : EIATTR_KPARAM_INFO
	.align		4
.L_7019:
        /*0058*/ 	.byte	0x04, 0x17
        /*005a*/ 	.short	(.L_7021 - .L_7020)
.L_7020:
        /*005c*/ 	.word	0x00000000
        /*0060*/ 	.short	0x0001
        /*0062*/ 	.short	0x0004
        /*0064*/ 	.byte	0x00, 0xf0, 0x05, 0x00


	//----- nvinfo : EIATTR_KPARAM_INFO
	.align		4
.L_7021:
        /*0068*/ 	.byte	0x04, 0x17
        /*006a*/ 	.short	(.L_7023 - .L_7022)
.L_7022:
        /*006c*/ 	.word	0x00000000
        /*0070*/ 	.short	0x0000
        /*0072*/ 	.short	0x0000
        /*0074*/ 	.byte	0x00, 0xf0, 0x11, 0x00


	//----- nvinfo : EIATTR_SPARSE_MMA_MASK
	.align		4
.L_7023:
        /*0078*/ 	.byte	0x03, 0x50
        /*007a*/ 	.short	0x0000


	//----- nvinfo : EIATTR_MAXREG_COUNT
	.align		4
        /*007c*/ 	.byte	0x03, 0x1b
        /*007e*/ 	.short	0x00ff


	//----- nvinfo : EIATTR_EXTERNS
	.align		4
        /*0080*/ 	.byte	0x04, 0x0f
        /*0082*/ 	.short	(.L_7025 - .L_7024)


	//   ....[0]....
	.align		4
.L_7024:
        /*0084*/ 	.word	index@(__assertfail)


	//----- nvinfo : EIATTR_MERCURY_ISA_VERSION
	.align		4
.L_7025:
        /*0088*/ 	.byte	0x03, 0x5f
        /*008a*/ 	.short	0x0101


	//----- nvinfo : EIATTR_SYSCALL_OFFSETS
	.align		4
        /*008c*/ 	.byte	0x04, 0x46
        /*008e*/ 	.short	(.L_7027 - .L_7026)


	//   ....[0]....
.L_7026:
        /*0090*/ 	.word	0x00000ef0


	//   ....[1]....
        /*0094*/ 	.word	0x00001df0


	//   ....[2]....
        /*0098*/ 	.word	0x00002d00


	//   ....[3]....
        /*009c*/ 	.word	0x00003be0


	//   ....[4]....
        /*00a0*/ 	.word	0x00004bb0


	//   ....[5]....
        /*00a4*/ 	.word	0x00005a80


	//   ....[6]....
        /*00a8*/ 	.word	0x00006930


	//   ....[7]....
        /*00ac*/ 	.word	0x000077e0


	//----- nvinfo : EIATTR_EXIT_INSTR_OFFSETS
	.align		4
.L_7027:
        /*00b0*/ 	.byte	0x04, 0x1c
        /*00b2*/ 	.short	(.L_7029 - .L_7028)


	//   ....[0]....
.L_7028:
        /*00b4*/ 	.word	0x000069c0


	//   ....[1]....
        /*00b8*/ 	.word	0x00006af0


	//   ....[2]....
        /*00bc*/ 	.word	0x00006b10


	//   ....[3]....
        /*00c0*/ 	.word	0x00006ba0


	//   ....[4]....
        /*00c4*/ 	.word	0x00006bc0


	//   ....[5]....
        /*00c8*/ 	.word	0x00006be0


	//   ....[6]....
        /*00cc*/ 	.word	0x00006c70


	//   ....[7]....
        /*00d0*/ 	.word	0x00006cb0


	//   ....[8]....
        /*00d4*/ 	.word	0x00006d50


	//   ....[9]....
        /*00d8*/ 	.word	0x00006da0


	//   ....[10]....
        /*00dc*/ 	.word	0x00006dd0


	//   ....[11]....
        /*00e0*/ 	.word	0x00006e70


	//   ....[12]....
        /*00e4*/ 	.word	0x00006eb0


	//   ....[13]....
        /*00e8*/ 	.word	0x00007040


	//   ....[14]....
        /*00ec*/ 	.word	0x000071a0


	//   ....[15]....
        /*00f0*/ 	.word	0x000071e0


	//   ....[16]....
        /*00f4*/ 	.word	0x00007280


	//   ....[17]....
        /*00f8*/ 	.word	0x00007400


	//   ....[18]....
        /*00fc*/ 	.word	0x00007580


	//   ....[19]....
        /*0100*/ 	.word	0x000076e0


	//   ....[20]....
        /*0104*/ 	.word	0x000077f0


	//   ....[21]....
        /*0108*/ 	.word	0x00007820


	//   ....[22]....
        /*010c*/ 	.word	0x00007840


	//----- nvinfo : EIATTR_MAX_THREADS
	.align		4
.L_7029:
        /*0110*/ 	.byte	0x04, 0x05
        /*0112*/ 	.short	(.L_7031 - .L_7030)
.L_7030:
        /*0114*/ 	.word	0x00000080
        /*0118*/ 	.word	0x00000001
        /*011c*/ 	.word	0x00000001


	//----- nvinfo : EIATTR_CRS_STACK_SIZE
	.align		4
.L_7031:
        /*0120*/ 	.byte	0x04, 0x1e
        /*0122*/ 	.short	(.L_7033 - .L_7032)
.L_7032:
        /*0124*/ 	.word	0x00000000


	//----- nvinfo : EIATTR_CBANK_PARAM_SIZE
	.align		4
.L_7033:
        /*0128*/ 	.byte	0x03, 0x19
        /*012a*/ 	.short	0x002c


	//----- nvinfo : EIATTR_PARAM_CBANK
	.align		4
        /*012c*/ 	.byte	0x04, 0x0a
        /*012e*/ 	.short	(.L_7035 - .L_7034)
	.align		4
.L_7034:
        /*0130*/ 	.word	index@(.nv.constant0._ZN2at6native27unrolled_elementwise_kernelIZZZNS0_23logical_not_kernel_cudaERNS_18TensorIteratorBaseEENKUlvE0_clEvENKUlvE2_clEvEUllE_St5arrayIPcLm2EELi4E23TrivialOffsetCalculatorILi1EjESB_NS0_6memory12LoadWithCastILi1EEENSC_13StoreWithCastILi1EEEEEviT_T0_T2_T3_T4_T5_)
        /*0134*/ 	.short	0x0210
        /*0136*/ 	.short	0x002c


	//----- nvinfo : EIATTR_SW_WAR
	.align		4
.L_7035:
        /*0138*/ 	.byte	0x04, 0x36
        /*013a*/ 	.short	(.L_7037 - .L_7036)
.L_7036:
        /*013c*/ 	.word	0x00000008
.L_7037:


//--------------------- .nv.info._ZN2at6native18elementwise_kernelILi128ELi4EZNS0_22gpu_kernel_impl_nocastIZZZNS0_23logical_not_kernel_cudaERNS_18TensorIteratorBaseEENKUlvE0_clEvENKUlvE2_clEvEUllE_EEvS4_RKT_EUliE_EEviT1_ --------------------------
	.section	.nv.info._ZN2at6native18elementwise_kernelILi128ELi4EZNS0_22gpu_kernel_impl_nocastIZZZNS0_23logical_not_kernel_cudaERNS_18TensorIteratorBaseEENKUlvE0_clEvENKUlvE2_clEvEUllE_EEvS4_RKT_EUliE_EEviT1_,"",@"SHT_CUDA_INFO"
	.sectionflags	@""
	.align	4


	//----- nvinfo : EIATTR_CUDA_API_VERSION
	.align		4
        /*0000*/ 	.byte	0x04, 0x37
        /*0002*/ 	.short	(.L_7039 - .L_7038)
.L_7038:
        /*0004*/ 	.word	0x00000082


	//----- nvinfo : EIATTR_KPARAM_INFO
	.align		4
.L_7039:
        /*0008*/ 	.byte	0x04, 0x17
        /*000a*/ 	.short	(.L_7041 - .L_7040)
.L_7040:
        /*000c*/ 	.word	0x00000000
        /*0010*/ 	.short	0x0001
        /*0012*/ 	.short	0x0008
        /*0014*/ 	.byte	0x00, 0xf0, 0x61, 0x08


	//----- nvinfo : EIATTR_KPARAM_INFO
	.align		4
.L_7041:
        /*0018*/ 	.byte	0x04, 0x17
        /*001a*/ 	.short	(.L_7043 - .L_7042)
.L_7042:
        /*001c*/ 	.word	0x00000000
        /*0020*/ 	.short	0x0000
        /*0022*/ 	.short	0x0000
        /*0024*/ 	.byte	0x00, 0xf0, 0x11, 0x00


	//----- nvinfo : EIATTR_SPARSE_MMA_MASK
	.align		4
.L_7043:
        /*0028*/ 	.byte	0x03, 0x50
        /*002a*/ 	.short	0x0000


	//----- nvinfo : EIATTR_MAXREG_COUNT
	.align		4
        /*002c*/ 	.byte	0x03, 0x1b
        /*002e*/ 	.short	0x0080


	//----- nvinfo : EIATTR_MERCURY_ISA_VERSION
	.align		4
        /*0030*/ 	.byte	0x03, 0x5f
        /*0032*/ 	.short	0x0101


	//----- nvinfo : EIATTR_EXIT_INSTR_OFFSETS
	.align		4
        /*0034*/ 	.byte	0x04, 0x1c
        /*0036*/ 	.short	(.L_7045 - .L_7044)


	//   ....[0]....
.L_7044:
        /*0038*/ 	.word	0x00003c00


	//   ....[1]....
        /*003c*/ 	.word	0x00004fa0


	//----- nvinfo : EIATTR_MAX_THREADS
	.align		4
.L_7045:
        /*0040*/ 	.byte	0x04, 0x05
        /*0042*/ 	.short	(.L_7047 - .L_7046)
.L_7046:
        /*0044*/ 	.word	0x00000080
        /*0048*/ 	.word	0x00000001
        /*004c*/ 	.word	0x00000001


	//----- nvinfo : EIATTR_CRS_STACK_SIZE
	.align		4
.L_7047:
        /*0050*/ 	.byte	0x04, 0x1e
        /*0052*/ 	.short	(.L_7049 - .L_7048)
.L_7048:
        /*0054*/ 	.word	0x00000000


	//----- nvinfo : EIATTR_CBANK_PARAM_SIZE
	.align		4
.L_7049:
        /*0058*/ 	.byte	0x03, 0x19
        /*005a*/ 	.short	0x0220


	//----- nvinfo : EIATTR_PARAM_CBANK
	.align		4
        /*005c*/ 	.byte	0x04, 0x0a
        /*005e*/ 	.short	(.L_7051 - .L_7050)
	.align		4
.L_7050:
        /*0060*/ 	.word	index@(.nv.constant0._ZN2at6native18elementwise_kernelILi128ELi4EZNS0_22gpu_kernel_impl_nocastIZZZNS0_23logical_not_kernel_cudaERNS_18TensorIteratorBaseEENKUlvE0_clEvENKUlvE2_clEvEUllE_EEvS4_RKT_EUliE_EEviT1_)
        /*0064*/ 	.short	0x0210
        /*0066*/ 	.short	0x0220


	//----- nvinfo : EIATTR_SW_WAR
	.align		4
.L_7051:
        /*0068*/ 	.byte	0x04, 0x36
        /*006a*/ 	.short	(.L_7053 - .L_7052)
.L_7052:
        /*006c*/ 	.word	0x00000008
.L_7053:


//--------------------- .nv.info._ZN2at6native27unrolled_elementwise_kernelIZZZNS0_23logical_not_kernel_cudaERNS_18TensorIteratorBaseEENKUlvE0_clEvENKUlvE2_clEvEUllE_St5arrayIPcLm2EELi4E23TrivialOffsetCalculatorILi1EjESB_NS0_6memory15LoadWithoutCastENSC_16StoreWithoutCastEEEviT_T0_T2_T3_T4_T5_ --------------------------
	.section	.nv.info._ZN2at6native27unrolled_elementwise_kernelIZZZNS0_23logical_not_kernel_cudaERNS_18TensorIteratorBaseEENKUlvE0_clEvENKUlvE2_clEvEUllE_St5arrayIPcLm2EELi4E23TrivialOffsetCalculatorILi1EjESB_NS0_6memory15LoadWithoutCastENSC_16StoreWithoutCastEEEviT_T0_T2_T3_T4_T5_,"",@"SHT_CUDA_INFO"
	.sectionflags	@""
	.align	4


	//----- nvinfo : EIATTR_CUDA_API_VERSION
	.align		4
        /*0000*/ 	.byte	0x04, 0x37
        /*0002*/ 	.short	(.L_7055 - .L_7054)
.L_7054:
        /*0004*/ 	.word	0x00000082


	//----- nvinfo : EIATTR_KPARAM_INFO
	.align		4
.L_7055:
        /*0008*/ 	.byte	0x04, 0x17
        /*000a*/ 	.short	(.L_7057 - .L_7056)
.L_7056:
        /*000c*/ 	.word	0x00000000
        /*0010*/ 	.short	0x0006
        /*0012*/ 	.short	0x001b
        /*0014*/ 	.byte	0x00, 0xf0, 0x05, 0x00


	//----- nvinfo : EIATTR_KPARAM_INFO
	.align		4
.L_7057:
        /*0018*/ 	.byte	0x04, 0x17
        /*001a*/ 	.short	(.L_7059 - .L_7058)
.L_7058:
        /*001c*/ 	.word	0x00000000
        /*0020*/ 	.short	0x0005
        /*0022*/ 	.short	0x001a
        /*0024*/ 	.byte	0x00, 0xf0, 0x05, 0x00


	//----- nvinfo : EIATTR_KPARAM_INFO
	.align		4
.L_7059:
        /*0028*/ 	.byte	0x04, 0x17
        /*002a*/ 	.short	(.L_7061 - .L_7060)
.L_7060:
        /*002c*/ 	.word	0x00000000
        /*0030*/ 	.short	0x0004
        /*0032*/ 	.short	0x0019
        /*0034*/ 	.byte	0x00, 0xf0, 0x05, 0x00


	//----- nvinfo : EIATTR_KPARAM_INFO
	.align		4
.L_7061:
        /*0038*/ 	.byte	0x04, 0x17
        /*003a*/ 	.short	(.L_7063 - .L_7062)
.L_7062:
        /*003c*/ 	.word	0x00000000
        /*0040*/ 	.short	0x0003
        /*0042*/ 	.short	0x0018
        /*0044*/ 	.byte	0x00, 0xf0, 0x05, 0x00


	//----- nvinfo : EIATTR_KPARAM_INFO
	.align		4
.L_7063:
        /*0048*/ 	.byte	0x04, 0x17
        /*004a*/ 	.short	(.L_7065 - .L_7064)
.L_7064:
        /*004c*/ 	.word	0x00000000
        /*0050*/ 	.short	0x0002
        /*0052*/ 	.short	0x0008
        /*0054*/ 	.byte	0x00, 0xf0, 0x41, 0x00


	//----- nvinfo : EIATTR_KPARAM_INFO
	.align		4
.L_7065:
        /*0058*/ 	.byte	0x04, 0x17
        /*005a*/ 	.short	(.L_7067 - .L_7066)
.L_7066:
        /*005c*/ 	.word	0x00000000
        /*0060*/ 	.short	0x0001
        /*0062*/ 	.short	0x0004
        /*0064*/ 	.byte	0x00, 0xf0, 0x05, 0x00


	//----- nvinfo : EIATTR_KPARAM_INFO
	.align		4
.L_7067:
        /*0068*/ 	.byte	0x04, 0x17
        /*006a*/ 	.short	(.L_7069 - .L_7068)
.L_7068:
        /*006c*/ 	.word	0x00000000
        /*0070*/ 	.short	0x0000
        /*0072*/ 	.short	0x0000
        /*0074*/ 	.byte	0x00, 0xf0, 0x11, 0x00


	//----- nvinfo : EIATTR_SPARSE_MMA_MASK
	.align		4
.L_7069:
        /*0078*/ 	.byte	0x03, 0x50
        /*007a*/ 	.short	0x0000


	//----- nvinfo : EIATTR_MAXREG_COUNT
	.align		4
        /*007c*/ 	.byte	0x03, 0x1b
        /*007e*/ 	.short	0x00ff


	//----- nvinfo : EIATTR_MERCURY_ISA_VERSION
	.align		4
        /*0080*/ 	.byte	0x03, 0x5f
        /*0082*/ 	.short	0x0101


	//----- nvinfo : EIATTR_EXIT_INSTR_OFFSETS
	.align		4
        /*0084*/ 	.byte	0x04, 0x1c
        /*0086*/ 	.short	(.L_7071 - .L_7070)


	//   ....[0]....
.L_7070:
        /*0088*/ 	.word	0x00000430


	//   ....[1]....
        /*008c*/ 	.word	0x000004d0


	//----- nvinfo : EIATTR_MAX_THREADS
	.align		4
.L_7071:
        /*0090*/ 	.byte	0x04, 0x05
        /*0092*/ 	.short	(.L_7073 - .L_7072)
.L_7072:
        /*0094*/ 	.word	0x00000080
        /*0098*/ 	.word	0x00000001
        /*009c*/ 	.word	0x00000001


	//----- nvinfo : EIATTR_CRS_STACK_SIZE
	.align		4
.L_7073:
        /*00a0*/ 	.byte	0x04, 0x1e
        /*00a2*/ 	.short	(.L_7075 - .L_7074)
.L_7074:
        /*00a4*/ 	.word	0x00000000


	//----- nvinfo : EIATTR_CBANK_PARAM_SIZE
	.align		4
.L_7075:
        /*00a8*/ 	.byte	0x03, 0x19
        /*00aa*/ 	.short	0x001c


	//----- nvinfo : EIATTR_PARAM_CBANK
	.align		4
        /*00ac*/ 	.byte	0x04, 0x0a
        /*00ae*/ 	.short	(.L_7077 - .L_7076)
	.align		4
.L_7076:
        /*00b0*/ 	.word	index@(.nv.constant0._ZN2at6native27unrolled_elementwise_kernelIZZZNS0_23logical_not_kernel_cudaERNS_18TensorIteratorBaseEENKUlvE0_clEvENKUlvE2_clEvEUllE_St5arrayIPcLm2EELi4E23TrivialOffsetCalculatorILi1EjESB_NS0_6memory15LoadWithoutCastENSC_16StoreWithoutCastEEEviT_T0_T2_T3_T4_T5_)
        /*00b4*/ 	.short	0x0210
        /*00b6*/ 	.short	0x001c


	//----- nvinfo : EIATTR_SW_WAR
	.align		4
.L_7077:
        /*00b8*/ 	.byte	0x04, 0x36
        /*00ba*/ 	.short	(.L_7079 - .L_7078)
.L_7078:
        /*00bc*/ 	.word	0x00000008
.L_7079:


//--------------------- .nv.info._ZN2at6native29vectorized_elementwise_kernelILi2EZZZNS0_23logical_not_kernel_cudaERNS_18TensorIteratorBaseEENKUlvE0_clEvENKUlvE2_clEvEUllE_St5arrayIPcLm2EEEEviT0_T1_ --------------------------
	.section	.nv.info._ZN2at6native29vectorized_elementwise_kernelILi2EZZZNS0_23logical_not_kernel_cudaERNS_18TensorIteratorBaseEENKUlvE0_clEvENKUlvE2_clEvEUllE_St5arrayIPcLm2EEEEviT0_T1_,"",@"SHT_CUDA_INFO"
	.sectionflags	@""
	.align	4


	//----- nvinfo : EIATTR_CUDA_API_VERSION
	.align		4
        /*0000*/ 	.byte	0x04, 0x37
        /*0002*/ 	.short	(.L_7081 - .L_7080)
.L_7080:
        /*0004*/ 	.word	0x00000082


	//----- nvinfo : EIATTR_KPARAM_INFO
	.align		4
.L_7081:
        /*0008*/ 	.byte	0x04, 0x17
        /*000a*/ 	.short	(.L_7083 - .L_7082)
.L_7082:
        /*000c*/ 	.word	0x00000000
        /*0010*/ 	.short	0x0002
        /*0012*/ 	.short	0x0008
        /*0014*/ 	.byte	0x00, 0xf0, 0x41, 0x00


	//----- nvinfo : EIATTR_KPARAM_INFO
	.align		4
.L_7083:
        /*0018*/ 	.byte	0x04, 0x17
        /*001a*/ 	.short	(.L_7085 - .L_7084)
.L_7084:
        /*001c*/ 	.word	0x00000000
        /*0020*/ 	.short	0x0001
        /*0022*/ 	.short	0x0004
        /*0024*/ 	.byte	0x00, 0xf0, 0x05, 0x00


	//----- nvinfo : EIATTR_KPARAM_INFO
	.align		4
.L_7085:
        /*0028*/ 	.byte	0x04, 0x17
        /*002a*/ 	.short	(.L_7087 - .L_7086)
.L_7086:
        /*002c*/ 	.word	0x00000000
        /*0030*/ 	.short	0x0000
        /*0032*/ 	.short	0x0000
        /*0034*/ 	.byte	0x00, 0xf0, 0x11, 0x00


	//----- nvinfo : EIATTR_SPARSE_MMA_MASK
	.align		4
.L_7087:
        /*0038*/ 	.byte	0x03, 0x50
        /*003a*/ 	.short	0x0000


	//----- nvinfo : EIATTR_MAXREG_COUNT
	.align		4
        /*003c*/ 	.byte	0x03, 0x1b
        /*003e*/ 	.short	0x00ff


	//----- nvinfo : EIATTR_MERCURY_ISA_VERSION
	.align		4
        /*0040*/ 	.byte	0x03, 0x5f
        /*0042*/ 	.short	0x0101


	//----- nvinfo : EIATTR_EXIT_INSTR_OFFSETS
	.align		4
        /*0044*/ 	.byte	0x04, 0x1c
        /*0046*/ 	.short	(.L_7089 - .L_7088)


	//   ....[0]....
.L_7088:
        /*0048*/ 	.word	0x00000340


	//   ....[1]....
        /*004c*/ 	.word	0x00000c90


	//   ....[2]....
        /*0050*/ 	.word	0x00000cf0


	//----- nvinfo : EIATTR_MAX_THREADS
	.align		4
.L_7089:
        /*0054*/ 	.byte	0x04, 0x05
        /*0056*/ 	.short	(.L_7091 - .L_7090)
.L_7090:
        /*0058*/ 	.word	0x00000080
        /*005c*/ 	.word	0x00000001
        /*0060*/ 	.word	0x00000001


	//----- nvinfo : EIATTR_CRS_STACK_SIZE
	.align		4
.L_7091:
        /*0064*/ 	.byte	0x04, 0x1e
        /*0066*/ 	.short	(.L_7093 - .L_7092)
.L_7092:
        /*0068*/ 	.word	0x00000000


	//----- nvinfo : EIATTR_CBANK_PARAM_SIZE
	.align		4
.L_7093:
        /*006c*/ 	.byte	0x03, 0x19
        /*006e*/ 	.short	0x0018


	//----- nvinfo : EIATTR_PARAM_CBANK
	.align		4
        /*0070*/ 	.byte	0x04, 0x0a
        /*0072*/ 	.short	(.L_7095 - .L_7094)
	.align		4
.L_7094:
        /*0074*/ 	.word	index@(.nv.constant0._ZN2at6native29vectorized_elementwise_kernelILi2EZZZNS0_23logical_not_kernel_cudaERNS_18TensorIteratorBaseEENKUlvE0_clEvENKUlvE2_clEvEUllE_St5arrayIPcLm2EEEEviT0_T1_)
        /*0078*/ 	.short	0x0210
        /*007a*/ 	.short	0x0018


	//----- nvinfo : EIATTR_SW_WAR
	.align		4
.L_7095:
        /*007c*/ 	.byte	0x04, 0x36
        /*007e*/ 	.short	(.L_7097 - .L_7096)
.L_7096:
        /*0080*/ 	.word	0x00000008
.L_7097:


//--------------------- .nv.info._ZN2at6native29vectorized_elementwise_kernelILi4EZZZNS0_23logical_not_kernel_cudaERNS_18TensorIteratorBaseEENKUlvE0_clEvENKUlvE2_clEvEUllE_St5arrayIPcLm2EEEEviT0_T1_ --------------------------
	.section	.nv.info._ZN2at6native29vectorized_elementwise_kernelILi4EZZZNS0_23logical_not_kernel_cudaERNS_18TensorIteratorBaseEENKUlvE0_clEvENKUlvE2_clEvEUllE_St5arrayIPcLm2EEEEviT0_T1_,"",@"SHT_CUDA_INFO"
	.sectionflags	@""
	.align	4


	//----- nvinfo : EIATTR_CUDA_API_VERSION
	.align		4
        /*0000*/ 	.byte	0x04, 0x37
        /*0002*/ 	.short	(.L_7099 - .L_7098)
.L_7098:
        /*0004*/ 	.word	0x00000082


	//----- nvinfo : EIATTR_KPARAM_INFO
	.align		4
.L_7099:
        /*0008*/ 	.byte	0x04, 0x17
        /*000a*/ 	.short	(.L_7101 - .L_7100)
.L_7100:
        /*000c*/ 	.word	0x00000000
        /*0010*/ 	.short	0x0002
        /*0012*/ 	.short	0x0008
        /*0014*/ 	.byte	0x00, 0xf0, 0x41, 0x00


	//----- nvinfo : EIATTR_KPARAM_INFO
	.align		4
.L_7101:
        /*0018*/ 	.byte	0x04, 0x17
        /*001a*/ 	.short	(.L_7103 - .L_7102)
.L_7102:
        /*001c*/ 	.word	0x00000000
        /*0020*/ 	.short	0x0001
        /*0022*/ 	.short	0x0004
        /*0024*/ 	.byte	0x00, 0xf0, 0x05, 0x00


	//----- nvinfo : EIATTR_KPARAM_INFO
	.align		4
.L_7103:
        /*0028*/ 	.byte	0x04, 0x17
        /*002a*/ 	.short	(.L_7105 - .L_7104)
.L_7104:
        /*002c*/ 	.word	0x00000000
        /*0030*/ 	.short	0x0000
        /*0032*/ 	.short	0x0000
        /*0034*/ 	.byte	0x00, 0xf0, 0x11, 0x00


	//----- nvinfo : EIATTR_SPARSE_MMA_MASK
	.align		4
.L_7105:
        /*0038*/ 	.byte	0x03, 0x50
        /*003a*/ 	.short	0x0000


	//----- nvinfo : EIATTR_MAXREG_COUNT
	.align		4
        /*003c*/ 	.byte	0x03, 0x1b
        /*003e*/ 	.short	0x00ff


	//----- nvinfo : EIATTR_MERCURY_ISA_VERSION
	.align		4
        /*0040*/ 	.byte	0x03, 0x5f
        /*0042*/ 	.short	0x0101


	//----- nvinfo : EIATTR_EXIT_INSTR_OFFSETS
	.align		4
        /*0044*/ 	.byte	0x04, 0x1c
        /*0046*/ 	.short	(.L_7107 - .L_7106)


	//   ....[0]....
.L_7106:
        /*0048*/ 	.word	0x00000340


	//   ....[1]....
        /*004c*/ 	.word	0x00000c90


	//   ....[2]....
        /*0050*/ 	.word	0x00000cf0


	//----- nvinfo : EIATTR_MAX_THREADS
	.align		4
.L_7107:
        /*0054*/ 	.byte	0x04, 0x05
        /*0056*/ 	.short	(.L_7109 - .L_7108)
.L_7108:
        /*0058*/ 	.word	0x00000080
        /*005c*/ 	.word	0x00000001
        /*0060*/ 	.word	0x00000001


	//----- nvinfo : EIATTR_CRS_STACK_SIZE
	.align		4
.L_7109:
        /*0064*/ 	.byte	0x04, 0x1e
        /*0066*/ 	.short	(.L_7111 - .L_7110)
.L_7110:
        /*0068*/ 	.word	0x00000000


	//----- nvinfo : EIATTR_CBANK_PARAM_SIZE
	.align		4
.L_7111:
        /*006c*/ 	.byte	0x03, 0x19
        /*006e*/ 	.short	0x0018


	//----- nvinfo : EIATTR_PARAM_CBANK
	.align		4
        /*0070*/ 	.byte	0x04, 0x0a
        /*0072*/ 	.short	(.L_7113 - .L_7112)
	.align		4
.L_7112:
        /*0074*/ 	.word	index@(.nv.constant0._ZN2at6native29vectorized_elementwise_kernelILi4EZZZNS0_23logical_not_kernel_cudaERNS_18TensorIteratorBaseEENKUlvE0_clEvENKUlvE2_clEvEUllE_St5arrayIPcLm2EEEEviT0_T1_)
        /*0078*/ 	.short	0x0210
        /*007a*/ 	.short	0x0018


	//----- nvinfo : EIATTR_SW_WAR
	.align		4
.L_7113:
        /*007c*/ 	.byte	0x04, 0x36
        /*007e*/ 	.short	(.L_7115 - .L_7114)
.L_7114:
        /*0080*/ 	.word	0x00000008
.L_7115:


//--------------------- .nv.info._ZN2at6native29vectorized_elementwise_kernelILi8EZZZNS0_23logical_not_kernel_cudaERNS_18TensorIteratorBaseEENKUlvE0_clEvENKUlvE2_clEvEUllE_St5arrayIPcLm2EEEEviT0_T1_ --------------------------
	.section	.nv.info._ZN2at6native29vectorized_elementwise_kernelILi8EZZZNS0_23logical_not_kernel_cudaERNS_18TensorIteratorBaseEENKUlvE0_clEvENKUlvE2_clEvEUllE_St5arrayIPcLm2EEEEviT0_T1_,"",@"SHT_CUDA_INFO"
	.sectionflags	@""
	.align	4


	//----- nvinfo : EIATTR_CUDA_API_VERSION
	.align		4
        /*0000*/ 	.byte	0x04, 0x37
        /*0002*/ 	.short	(.L_7117 - .L_7116)
.L_7116:
        /*0004*/ 	.word	0x00000082


	//----- nvinfo : EIATTR_KPARAM_INFO
	.align		4
.L_7117:
        /*0008*/ 	.byte	0x04, 0x17
        /*000a*/ 	.short	(.L_7119 - .L_7118)
.L_7118:
        /*000c*/ 	.word	0x00000000
        /*0010*/ 	.short	0x0002
        /*0012*/ 	.short	0x0008
        /*0014*/ 	.byte	0x00, 0xf0, 0x41, 0x00


	//----- nvinfo : EIATTR_KPARAM_INFO
	.align		4
.L_7119:
        /*0018*/ 	.byte	0x04, 0x17
        /*001a*/ 	.short	(.L_7121 - .L_7120)
.L_7120:
        /*001c*/ 	.word	0x00000000
        /*0020*/ 	.short	0x0001
        /*0022*/ 	.short	0x0004
        /*0024*/ 	.byte	0x00, 0xf0, 0x05, 0x00


	//----- nvinfo : EIATTR_KPARAM_INFO
	.align		4
.L_7121:
        /*0028*/ 	.byte	0x04, 0x17
        /*002a*/ 	.short	(.L_7123 - .L_7122)
.L_7122:
        /*002c*/ 	.word	0x00000000
        /*0030*/ 	.short	0x0000
        /*0032*/ 	.short	0x0000
        /*0034*/ 	.byte	0x00, 0xf0, 0x11, 0x00


	//----- nvinfo : EIATTR_SPARSE_MMA_MASK
	.align		4
.L_7123:
        /*0038*/ 	.byte	0x03, 0x50
        /*003a*/ 	.short	0x0000


	//----- nvinfo : EIATTR_MAXREG_COUNT
	.align		4
        /*003c*/ 	.byte	0x03, 0x1b
        /*003e*/ 	.short	0x00ff


	//----- nvinfo : EIATTR_MERCURY_ISA_VERSION
	.align		4
        /*0040*/ 	.byte	0x03, 0x5f
        /*0042*/ 	.short	0x0101


	//----- nvinfo : EIATTR_EXIT_INSTR_OFFSETS
	.align		4
        /*0044*/ 	.byte	0x04, 0x1c
        /*0046*/ 	.short	(.L_7125 - .L_7124)


	//   ....[0]....
.L_7124:
        /*0048*/ 	.word	0x00000370


	//   ....[1]....
        /*004c*/ 	.word	0x00000cc0


	//   ....[2]....
        /*0050*/ 	.word	0x00000d20


	//----- nvinfo : EIATTR_MAX_THREADS
	.align		4
.L_7125:
        /*0054*/ 	.byte	0x04, 0x05
        /*0056*/ 	.short	(.L_7127 - .L_7126)
.L_7126:
        /*0058*/ 	.word	0x00000080
        /*005c*/ 	.word	0x00000001
        /*0060*/ 	.word	0x00000001


	//----- nvinfo : EIATTR_CRS_STACK_SIZE
	.align		4
.L_7127:
        /*0064*/ 	.byte	0x04, 0x1e
        /*0066*/ 	.short	(.L_7129 - .L_7128)
.L_7128:
        /*0068*/ 	.word	0x00000000


	//----- nvinfo : EIATTR_CBANK_PARAM_SIZE
	.align		4
.L_7129:
        /*006c*/ 	.byte	0x03, 0x19
        /*006e*/ 	.short	0x0018


	//----- nvinfo : EIATTR_PARAM_CBANK
	.align		4
        /*0070*/ 	.byte	0x04, 0x0a
        /*0072*/ 	.short	(.L_7131 - .L_7130)
	.align		4
.L_7130:
        /*0074*/ 	.word	index@(.nv.constant0._ZN2at6native29vectorized_elementwise_kernelILi8EZZZNS0_23logical_not_kernel_cudaERNS_18TensorIteratorBaseEENKUlvE0_clEvENKUlvE2_clEvEUllE_St5arrayIPcLm2EEEEviT0_T1_)
        /*0078*/ 	.short	0x0210
        /*007a*/ 	.short	0x0018


	//----- nvinfo : EIATTR_SW_WAR
	.align		4
.L_7131:
        /*007c*/ 	.byte	0x04, 0x36
        /*007e*/ 	.short	(.L_7133 - .L_7132)
.L_7132:
        /*0080*/ 	.word	0x00000008
.L_7133:


//--------------------- .nv.info._ZN2at6native18elementwise_kernelILi128ELi4EZNS0_15gpu_kernel_implIZZZNS0_23logical_not_kernel_cudaERNS_18TensorIteratorBaseEENKUlvE0_clEvENKUlvE1_clEvEUliE_EEvS4_RKT_EUliE_EEviT1_ --------------------------
	.section	.nv.info._ZN2at6native18elementwise_kernelILi128ELi4EZNS0_15gpu_kernel_implIZZZNS0_23logical_not_kernel_cudaERNS_18TensorIteratorBaseEENKUlvE0_clEvENKUlvE1_clEvEUliE_EEvS4_RKT_EUliE_EEviT1_,"",@"SHT_CUDA_INFO"
	.sectionflags	@""
	.align	4


	//----- nvinfo : EIATTR_CUDA_API_VERSION
	.align		4
        /*0000*/ 	.byte	0x04, 0x37
        /*0002*/ 	.short	(.L_7135 - .L_7134)
.L_7134:
        /*0004*/ 	.word	0x00000082


	//----- nvinfo : EIATTR_KPARAM_INFO
	.align		4
.L_7135:
        /*0008*/ 	.byte	0x04, 0x17
        /*000a*/ 	.short	(.L_7137 - .L_7136)
.L_7136:
        /*000c*/ 	.word	0x00000000
        /*0010*/ 	.short	0x0001
        /*0012*/ 	.short	0x0008
        /*0014*/ 	.byte	0x00, 0xf0, 0x61, 0x08


	//----- nvinfo : EIATTR_KPARAM_INFO
	.align		4
.L_7137:
        /*0018*/ 	.byte	0x04, 0x17
        /*001a*/ 	.short	(.L_7139 - .L_7138)
.L_7138:
        /*001c*/ 	.word	0x00000000
        /*0020*/ 	.short	0x0000
        /*0022*/ 	.short	0x0000
        /*0024*/ 	.byte	0x00, 0xf0, 0x11, 0x00


	//----- nvinfo : EIATTR_SPARSE_MMA_MASK
	.align		4
.L_7139:
        /*0028*/ 	.byte	0x03, 0x50
        /*002a*/ 	.short	0x0000


	//----- nvinfo : EIATTR_MAXREG_COUNT
	.align		4
        /*002c*/ 	.byte	0x03, 0x1b
        /*002e*/ 	.short	0x0080


	//----- nvinfo : EIATTR_EXTERNS
	.align		4
        /*0030*/ 	.byte	0x04, 0x0f
        /*0032*/ 	.short	(.L_7141 - .L_7140)


	//   ....[0]....
	.align		4
.L_7140:
        /*0034*/ 	.word	index@(__assertfail)


	//----- nvinfo : EIATTR_MERCURY_ISA_VERSION
	.align		4
.L_7141:
        /*0038*/ 	.byte	0x03, 0x5f
        /*003a*/ 	.short	0x0101


	//----- nvinfo : EIATTR_SYSCALL_OFFSETS
	.align		4
        /*003c*/ 	.byte	0x04, 0x46
        /*003e*/ 	.short	(.L_7143 - .L_7142)


	//   ....[0]....
.L_7142:
        /*0040*/ 	.word	0x00002170


	//   ....[1]....
        /*0044*/ 	.word	0x00002ec0


	//   ....[2]....
        /*0048*/ 	.word	0x00005070


	//   ....[3]....
        /*004c*/ 	.word	0x00005dc0


	//   ....[4]....
        /*0050*/ 	.word	0x00007f60


	//   ....[5]....
        /*0054*/ 	.word	0x00008cb0


	//   ....[6]....
        /*0058*/ 	.word	0x0000ae40


	//   ....[7]....
        /*005c*/ 	.word	0x0000bb90


	//----- nvinfo : EIATTR_EXIT_INSTR_OFFSETS
	.align		4
.L_7143:
        /*0060*/ 	.byte	0x04, 0x1c
        /*0062*/ 	.short	(.L_7145 - .L_7144)


	//   ....[0]....
.L_7144:
        /*0064*/ 	.word	0x00008d60


	//   ....[1]....
        /*0068*/ 	.word	0x0000af80


	//   ....[2]....
        /*006c*/ 	.word	0x0000afa0


	//   ....[3]....
        /*0070*/ 	.word	0x0000b030


	//   ....[4]....
        /*0074*/ 	.word	0x0000b050


	//   ....[5]....
        /*0078*/ 	.word	0x0000b070


	//   ....[6]....
        /*007c*/ 	.word	0x0000b100


	//   ....[7]....
        /*0080*/ 	.word	0x0000b140


	//   ....[8]....
        /*0084*/ 	.word	0x0000b1e0


	//   ....[9]....
        /*0088*/ 	.word	0x0000b230


	//   ....[10]....
        /*008c*/ 	.word	0x0000b270


	//   ....[11]....
        /*0090*/ 	.word	0x0000b310


	//   ....[12]....
        /*0094*/ 	.word	0x0000b360


	//   ....[13]....
        /*0098*/ 	.word	0x0000b4b0


	//   ....[14]....
        /*009c*/ 	.word	0x0000b550


	//   ....[15]....
        /*00a0*/ 	.word	0x0000b590


	//   ....[16]....
        /*00a4*/ 	.word	0x0000b5e0


	//   ....[17]....
        /*00a8*/ 	.word	0x0000b620


	//   ....[18]....
        /*00ac*/ 	.word	0x0000b6c0


	//   ....[19]....
        /*00b0*/ 	.word	0x0000b800


	//   ....[20]....
        /*00b4*/ 	.word	0x0000b940


	//   ....[21]....
        /*00b8*/ 	.word	0x0000ba90


	//   ....[22]....
        /*00bc*/ 	.word	0x0000bba0


	//   ....[23]....
        /*00c0*/ 	.word	0x0000bbd0


	//   ....[24]....
        /*00c4*/ 	.word	0x0000bbf0


	//----- nvinfo : EIATTR_MAX_THREADS
	.align		4
.L_7145:
        /*00c8*/ 	.byte	0x04, 0x05
        /*00ca*/ 	.short	(.L_7147 - .L_7146)
.L_7146:
        /*00cc*/ 	.word	0x00000080
        /*00d0*/ 	.word	0x00000001
        /*00d4*/ 	.word	0x00000001


	//----- nvinfo : EIATTR_CRS_STACK_SIZE
	.align		4
.L_7147:
        /*00d8*/ 	.byte	0x04, 0x1e
        /*00da*/ 	.short	(.L_7149 - .L_7148)
.L_7148:
        /*00dc*/ 	.word	0x00000000


	//----- nvinfo : EIATTR_CBANK_PARAM_SIZE
	.align		4
.L_7149:
        /*00e0*/ 	.byte	0x03, 0x19
        /*00e2*/ 	.short	0x0220


	//----- nvinfo : EIATTR_PARAM_CBANK
	.align		4
        /*00e4*/ 	.byte	0x04, 0x0a
        /*00e6*/ 	.short	(.L_7151 - .L_7150)
	.align		4
.L_7150:
        /*00e8*/ 	.word	index@(.nv.constant0._ZN2at6native18elementwise_kernelILi128ELi4EZNS0_15gpu_kernel_implIZZZNS0_23logical_not_kernel_cudaERNS_18TensorIteratorBaseEENKUlvE0_clEvENKUlvE1_clEvEUliE_EEvS4_RKT_EUliE_EEviT1_)
        /*00ec*/ 	.short	0x0210
        /*00ee*/ 	.short	0x0220


	//----- nvinfo : EIATTR_SW_WAR
	.align		4
.L_7151:
        /*00f0*/ 	.byte	0x04, 0x36
        /*00f2*/ 	.short	(.L_7153 - .L_7152)
.L_7152:
        /*00f4*/ 	.word	0x00000008
.L_7153:


//--------------------- .nv.info._ZN2at6native27unrolled_elementwise_kernelIZZZNS0_23logical_not_kernel_cudaERNS_18TensorIteratorBaseEENKUlvE0_clEvENKUlvE1_clEvEUliE_St5arrayIPcLm2EELi4E23TrivialOffsetCalculatorILi1EjESB_NS0_6memory12LoadWithCastILi1EEENSC_13StoreWithCastILi1EEEEEviT_T0_T2_T3_T4_T5_ --------------------------
	.section	.nv.info._ZN2at6native27unrolled_elementwise_kernelIZZZNS0_23logical_not_kernel_cudaERNS_18TensorIteratorBaseEENKUlvE0_clEvENKUlvE1_clEvEUliE_St5arrayIPcLm2EELi4E23TrivialOffsetCalculatorILi1EjESB_NS0_6memory12LoadWithCastILi1EEENSC_13StoreWithCastILi1EEEEEviT_T0_T2_T3_T4_T5_,"",@"SHT_CUDA_INFO"
	.sectionflags	@""
	.align	4


	//----- nvinfo : EIATTR_CUDA_API_VERSION
	.align		4
        /*0000*/ 	.byte	0x04, 0x37
        /*0002*/ 	.short	(.L_7155 - .L_7154)
.L_7154:
        /*0004*/ 	.word	0x00000082


	//----- nvinfo : EIATTR_KPARAM_INFO
	.align		4
.L_7155:
        /*0008*/ 	.byte	0x04, 0x17
        /*000a*/ 	.short	(.L_7157 - .L_7156)
.L_7156:
        /*000c*/ 	.word	0x00000000
        /*0010*/ 	.short	0x0006
        /*0012*/ 	.short	0x0024
        /*0014*/ 	.byte	0x00, 0xf0, 0x21, 0x00


	//----- nvinfo : EIATTR_KPARAM_INFO
	.align		4
.L_7157:
        /*0018*/ 	.byte	0x04, 0x17
        /*001a*/ 	.short	(.L_7159 - .L_7158)
.L_7158:
        /*001c*/ 	.word	0x00000000
        /*0020*/ 	.short	0x0005
        /*0022*/ 	.short	0x001c
        /*0024*/ 	.byte	0x00, 0xf0, 0x21, 0x00


	//----- nvinfo : EIATTR_KPARAM_INFO
	.align		4
.L_7159:
        /*0028*/ 	.byte	0x04, 0x17
        /*002a*/ 	.short	(.L_7161 - .L_7160)
.L_7160:
        /*002c*/ 	.word	0x00000000
        /*0030*/ 	.short	0x0004
        /*0032*/ 	.short	0x0019
        /*0034*/ 	.byte	0x00, 0xf0, 0x05, 0x00


	//----- nvinfo : EIATTR_KPARAM_INFO
	.align		4
.L_7161:
        /*0038*/ 	.byte	0x04, 0x17
        /*003a*/ 	.short	(.L_7163 - .L_7162)
.L_7162:
        /*003c*/ 	.word	0x00000000
        /*0040*/ 	.short	0x0003
        /*0042*/ 	.short	0x0018
        /*0044*/ 	.byte	0x00, 0xf0, 0x05, 0x00


	//----- nvinfo : EIATTR_KPARAM_INFO
	.align		4
.L_7163:
        /*0048*/ 	.byte	0x04, 0x17
        /*004a*/ 	.short	(.L_7165 - .L_7164)
.L_7164:
        /*004c*/ 	.word	0x00000000
        /*0050*/ 	.short	0x0002
        /*0052*/ 	.short	0x0008
        /*0054*/ 	.byte	0x00, 0xf0, 0x41, 0x00


	//----- nvinfo : EIATTR_KPARAM_INFO
	.align		4
.L_7165:
        /*0058*/ 	.byte	0x04, 0x17
        /*005a*/ 	.short	(.L_7167 - .L_7166)
.L_7166:
        /*005c*/ 	.word	0x00000000
        /*0060*/ 	.short	0x0001
        /*0062*/ 	.short	0x0004
        /*0064*/ 	.byte	0x00, 0xf0, 0x05, 0x00


	//----- nvinfo : EIATTR_KPARAM_INFO
	.align		4
.L_7167:
        /*0068*/ 	.byte	0x04, 0x17
        /*006a*/ 	.short	(.L_7169 - .L_7168)
.L_7168:
        /*006c*/ 	.word	0x00000000
        /*0070*/ 	.short	0x0000
        /*0072*/ 	.short	0x0000
        /*0074*/ 	.byte	0x00, 0xf0, 0x11, 0x00


	//----- nvinfo : EIATTR_SPARSE_MMA_MASK
	.align		4
.L_7169:
        /*0078*/ 	.byte	0x03, 0x50
        /*007a*/ 	.short	0x0000


	//----- nvinfo : EIATTR_MAXREG_COUNT
	.align		4
        /*007c*/ 	.byte	0x03, 0x1b
        /*007e*/ 	.short	0x00ff


	//----- nvinfo : EIATTR_EXTERNS
	.align		4
        /*0080*/ 	.byte	0x04, 0x0f
        /*0082*/ 	.short	(.L_7171 - .L_7170)


	//   ....[0]....
	.align		4
.L_7170:
        /*0084*/ 	.word	index@(__assertfail)


	//----- nvinfo : EIATTR_MERCURY_ISA_VERSION
	.align		4
.L_7171:
        /*0088*/ 	.byte	0x03, 0x5f
        /*008a*/ 	.short	0x0101


	//----- nvinfo : EIATTR_SYSCALL_OFFSETS
	.align		4
        /*008c*/ 	.byte	0x04, 0x46
        /*008e*/ 	.short	(.L_7173 - .L_7172)


	//   ....[0]....
.L_7172:
        /*0090*/ 	.word	0x00000ea0


	//   ....[1]....
        /*0094*/ 	.word	0x00001d30


	//   ....[2]....
        /*0098*/ 	.word	0x00002bd0


	//   ....[3]....
        /*009c*/ 	.word	0x00003a30


	//   ....[4]....
        /*00a0*/ 	.word	0x000049b0


	//   ....[5]....
        /*00a4*/ 	.word	0x00005890


	//   ....[6]....
        /*00a8*/ 	.word	0x00006760


	//   ....[7]....
        /*00ac*/ 	.word	0x00007620


	//----- nvinfo : EIATTR_EXIT_INSTR_OFFSETS
	.align		4
.L_7173:
        /*00b0*/ 	.byte	0x04, 0x1c
        /*00b2*/ 	.short	(.L_7175 - .L_7174)


	//   ....[0]....
.L_7174:
        /*00b4*/ 	.word	0x00006800


	//   ....[1]....
        /*00b8*/ 	.word	0x00006930


	//   ....[2]....
        /*00bc*/ 	.word	0x00006950


	//   ....[3]....
        /*00c0*/ 	.word	0x000069e0


	//   ....[4]....
        /*00c4*/ 	.word	0x00006a00


	//   ....[5]....
        /*00c8*/ 	.word	0x00006a20


	//   ....[6]....
        /*00cc*/ 	.word	0x00006ab0


	//   ....[7]....
        /*00d0*/ 	.word	0x00006af0


	//   ....[8]....
        /*00d4*/ 	.word	0x00006b90


	//   ....[9]....
        /*00d8*/ 	.word	0x00006be0


	//   ....[10]....
        /*00dc*/ 	.word	0x00006c10


	//   ....[11]....
        /*00e0*/ 	.word	0x00006cb0


	//   ....[12]....
        /*00e4*/ 	.word	0x00006cf0


	//   ....[13]....
        /*00e8*/ 	.word	0x00006e80


	//   ....[14]....
        /*00ec*/ 	.word	0x00006fe0


	//   ....[15]....
        /*00f0*/ 	.word	0x00007020


	//   ....[16]....
        /*00f4*/ 	.word	0x000070c0


	//   ....[17]....
        /*00f8*/ 	.word	0x00007240


	//   ....[18]....
        /*00fc*/ 	.word	0x000073c0


	//   ....[19]....
        /*0100*/ 	.word	0x00007520


	//   ....[20]....
        /*0104*/ 	.word	0x00007630


	//   ....[21]....
        /*0108*/ 	.word	0x00007660


	//   ....[22]....
        /*010c*/ 	.word	0x00007680


	//----- nvinfo : EIATTR_MAX_THREADS
	.align		4
.L_7175:
        /*0110*/ 	.byte	0x04, 0x05
        /*0112*/ 	.short	(.L_7177 - .L_7176)
.L_7176:
        /*0114*/ 	.word	0x00000080
        /*0118*/ 	.word	0x00000001
        /*011c*/ 	.word	0x00000001


	//----- nvinfo : EIATTR_CRS_STACK_SIZE
	.align		4
.L_7177:
        /*0120*/ 	.byte	0x04, 0x1e
        /*0122*/ 	.short	(.L_7179 - .L_7178)
.L_7178:
        /*0124*/ 	.word	0x00000000


	//----- nvinfo : EIATTR_CBANK_PARAM_SIZE
	.align		4
.L_7179:
        /*0128*/ 	.byte	0x03, 0x19
        /*012a*/ 	.short	0x002c


	//----- nvinfo : EIATTR_PARAM_CBANK
	.align		4
        /*012c*/ 	.byte	0x04, 0x0a
        /*012e*/ 	.short	(.L_7181 - .L_7180)
	.align		4
.L_7180:
        /*0130*/ 	.word	index@(.nv.constant0._ZN2at6native27unrolled_elementwise_kernelIZZZNS0_23logical_not_kernel_cudaERNS_18TensorIteratorBaseEENKUlvE0_clEvENKUlvE1_clEvEUliE_St5arrayIPcLm2EELi4E23TrivialOffsetCalculatorILi1EjESB_NS0_6memory12LoadWithCastILi1EEENSC_13StoreWithCastILi1EEEEEviT_T0_T2_T3_T4_T5_)
        /*0134*/ 	.short	0x0210
        /*0136*/ 	.short	0x002c


	//----- nvinfo : EIATTR_SW_WAR
	.align		4
.L_7181:
        /*0138*/ 	.byte	0x04, 0x36
        /*013a*/ 	.short	(.L_7183 - .L_7182)
.L_7182:
        /*013c*/ 	.word	0x00000008
.L_7183:


//--------------------- .nv.info._ZN2at6native18elementwise_kernelILi128ELi4EZNS0_22gpu_kernel_impl_nocastIZZZNS0_23logical_not_kernel_cudaERNS_18TensorIteratorBaseEENKUlvE0_clEvENKUlvE1_clEvEUliE_EEvS4_RKT_EUliE_EEviT1_ --------------------------
	.section	.nv.info._ZN2at6native18elementwise_kernelILi128ELi4EZNS0_22gpu_kernel_impl_nocastIZZZNS0_23logical_not_kernel_cudaERNS_18TensorIteratorBaseEENKUlvE0_clEvENKUlvE1_clEvEUliE_EEvS4_RKT_EUliE_EEviT1_,"",@"SHT_CUDA_INFO"
	.sectionflags	@""
	.align	4


	//----- nvinfo : EIATTR_CUDA_API_VERSION
	.align		4
        /*0000*/ 	.byte	0x04, 0x37
        /*0002*/ 	.short	(.L_7185 - .L_7184)
.L_7184:
        /*0004*/ 	.word	0x00000082


	//----- nvinfo : EIATTR_KPARAM_INFO
	.align		4
.L_7185:
        /*0008*/ 	.byte	0x04, 0x17
        /*000a*/ 	.short	(.L_7187 - .L_7186)
.L_7186:
        /*000c*/ 	.word	0x00000000
        /*0010*/ 	.short	0x0001
        /*0012*/ 	.short	0x0008
        /*0014*/ 	.byte	0x00, 0xf0, 0x61, 0x08


	//----- nvinfo : EIATTR_KPARAM_INFO
	.align		4
.L_7187:
        /*0018*/ 	.byte	0x04, 0x17
        /*001a*/ 	.short	(.L_7189 - .L_7188)
.L_7188:
        /*001c*/ 	.word	0x00000000
        /*0020*/ 	.short	0x0000
        /*0022*/ 	.short	0x0000
        /*0024*/ 	.byte	0x00, 0xf0, 0x11, 0x00


	//----- nvinfo : EIATTR_SPARSE_MMA_MASK
	.align		4
.L_7189:
        /*0028*/ 	.byte	0x03, 0x50
        /*002a*/ 	.short	0x0000


	//----- nvinfo : EIATTR_MAXREG_COUNT
	.align		4
        /*002c*/ 	.byte	0x03, 0x1b
        /*002e*/ 	.short	0x0080


	//----- nvinfo : EIATTR_MERCURY_ISA_VERSION
	.align		4
        /*0030*/ 	.byte	0x03, 0x5f
        /*0032*/ 	.short	0x0101


	//----- nvinfo : EIATTR_EXIT_INSTR_OFFSETS
	.align		4
        /*0034*/ 	.byte	0x04, 0x1c
        /*0036*/ 	.short	(.L_7191 - .L_7190)


	//   ....[0]....
.L_7190:
        /*0038*/ 	.word	0x00003bc0


	//   ....[1]....
        /*003c*/ 	.word	0x00004f50


	//----- nvinfo : EIATTR_MAX_THREADS
	.align		4
.L_7191:
        /*0040*/ 	.byte	0x04, 0x05
        /*0042*/ 	.short	(.L_7193 - .L_7192)
.L_7192:
        /*0044*/ 	.word	0x00000080
        /*0048*/ 	.word	0x00000001
        /*004c*/ 	.word	0x00000001


	//----- nvinfo : EIATTR_CRS_STACK_SIZE
	.align		4
.L_7193:
        /*0050*/ 	.byte	0x04, 0x1e
        /*0052*/ 	.short	(.L_7195 - .L_7194)
.L_7194:
        /*0054*/ 	.word	0x00000000


	//----- nvinfo : EIATTR_CBANK_PARAM_SIZE
	.align		4
.L_7195:
        /*0058*/ 	.byte	0x03, 0x19
        /*005a*/ 	.short	0x0220


	//----- nvinfo : EIATTR_PARAM_CBANK
	.align		4
        /*005c*/ 	.byte	0x04, 0x0a
        /*005e*/ 	.short	(.L_7197 - .L_7196)
	.align		4
.L_7196:
        /*0060*/ 	.word	index@(.nv.constant0._ZN2at6native18elementwise_kernelILi128ELi4EZNS0_22gpu_kernel_impl_nocastIZZZNS0_23logical_not_kernel_cudaERNS_18TensorIteratorBaseEENKUlvE0_clEvENKUlvE1_clEvEUliE_EEvS4_RKT_EUliE_EEviT1_)
        /*0064*/ 	.short	0x0210
        /*0066*/ 	.short	0x0220


	//----- nvinfo : EIATTR_SW_WAR
	.align		4
.L_7197:
        /*0068*/ 	.byte	0x04, 0x36
        /*006a*/ 	.short	(.L_7199 - .L_7198)
.L_7198:
        /*006c*/ 	.word	0x00000008
.L_7199:


//--------------------- .nv.info._ZN2at6native27unrolled_elementwise_kernelIZZZNS0_23logical_not_kernel_cudaERNS_18TensorIteratorBaseEENKUlvE0_clEvENKUlvE1_clEvEUliE_St5arrayIPcLm2EELi4E23TrivialOffsetCalculatorILi1EjESB_NS0_6memory15LoadWithoutCastENSC_16StoreWithoutCastEEEviT_T0_T2_T3_T4_T5_ --------------------------
	.section	.nv.info._ZN2at6native27unrolled_elementwise_kernelIZZZNS0_23logical_not_kernel_cudaERNS_18TensorIteratorBaseEENKUlvE0_clEvENKUlvE1_clEvEUliE_St5arrayIPcLm2EELi4E23TrivialOffsetCalculatorILi1EjESB_NS0_6memory15LoadWithoutCastENSC_16StoreWithoutCastEEEviT_T0_T2_T3_T4_T5_,"",@"SHT_CUDA_INFO"
	.sectionflags	@""
	.align	4


	//----- nvinfo : EIATTR_CUDA_API_VERSION
	.align		4
        /*0000*/ 	.byte	0x04, 0x37
        /*0002*/ 	.short	(.L_7201 - .L_7200)
.L_7200:
        /*0004*/ 	.word	0x00000082


	//----- nvinfo : EIATTR_KPARAM_INFO
	.align		4
.L_7201:
        /*0008*/ 	.byte	0x04, 0x17
        /*000a*/ 	.short	(.L_7203 - .L_7202)
.L_7202:
        /*000c*/ 	.word	0x00000000
        /*0010*/ 	.short	0x0006
        /*0012*/ 	.short	0x001b
        /*0014*/ 	.byte	0x00, 0xf0, 0x05, 0x00


	//----- nvinfo : EIATTR_KPARAM_INFO
	.align		4
.L_7203:
        /*0018*/ 	.byte	0x04, 0x17
        /*001a*/ 	.short	(.L_7205 - .L_7204)
.L_7204:
        /*001c*/ 	.word	0x00000000
        /*0020*/ 	.short	0x0005
        /*0022*/ 	.short	0x001a
        /*0024*/ 	.byte	0x00, 0xf0, 0x05, 0x00


	//----- nvinfo : EIATTR_KPARAM_INFO
	.align		4
.L_7205:
        /*0028*/ 	.byte	0x04, 0x17
        /*002a*/ 	.short	(.L_7207 - .L_7206)
.L_7206:
        /*002c*/ 	.word	0x00000000
        /*0030*/ 	.short	0x0004
        /*0032*/ 	.short	0x0019
        /*0034*/ 	.byte	0x00, 0xf0, 0x05, 0x00


	//----- nvinfo : EIATTR_KPARAM_INFO
	.align		4
.L_7207:
        /*0038*/ 	.byte	0x04, 0x17
        /*003a*/ 	.short	(.L_7209 - .L_7208)
.L_7208:
        /*003c*/ 	.word	0x00000000
        /*0040*/ 	.short	0x0003
        /*0042*/ 	.short	0x0018
        /*0044*/ 	.byte	0x00, 0xf0, 0x05, 0x00


	//----- nvinfo : EIATTR_KPARAM_INFO
	.align		4
.L_7209:
        /*0048*/ 	.byte	0x04, 0x17
        /*004a*/ 	.short	(.L_7211 - .L_7210)
.L_7210:
        /*004c*/ 	.word	0x00000000
        /*0050*/ 	.short	0x0002
        /*0052*/ 	.short	0x0008
        /*0054*/ 	.byte	0x00, 0xf0, 0x41, 0x00


	//----- nvinfo : EIATTR_KPARAM_INFO
	.align		4
.L_7211:
        /*0058*/ 	.byte	0x04, 0x17
        /*005a*/ 	.short	(.L_7213 - .L_7212)
.L_7212:
        /*005c*/ 	.word	0x00000000
        /*0060*/ 	.short	0x0001
        /*0062*/ 	.short	0x0004
        /*0064*/ 	.byte	0x00, 0xf0, 0x05, 0x00


	//----- nvinfo : EIATTR_KPARAM_INFO
	.align		4
.L_7213:
        /*0068*/ 	.byte	0x04, 0x17
        /*006a*/ 	.short	(.L_7215 - .L_7214)
.L_7214:
        /*006c*/ 	.word	0x00000000
        /*0070*/ 	.short	0x0000
        /*0072*/ 	.short	0x0000
        /*0074*/ 	.byte	0x00, 0xf0, 0x11, 0x00


	//----- nvinfo : EIATTR_SPARSE_MMA_MASK
	.align		4
.L_7215:
        /*0078*/ 	.byte	0x03, 0x50
        /*007a*/ 	.short	0x0000


	//----- nvinfo : EIATTR_MAXREG_COUNT
	.align		4
        /*007c*/ 	.byte	0x03, 0x1b
        /*007e*/ 	.short	0x00ff


	//----- nvinfo : EIATTR_MERCURY_ISA_VERSION
	.align		4
        /*0080*/ 	.byte	0x03, 0x5f
        /*0082*/ 	.short	0x0101


	//----- nvinfo : EIATTR_EXIT_INSTR_OFFSETS
	.align		4
        /*0084*/ 	.byte	0x04, 0x1c
        /*0086*/ 	.short	(.L_7217 - .L_7216)


	//   ....[0]....
.L_7216:
        /*0088*/ 	.word	0x000003c0


	//   ....[1]....
        /*008c*/ 	.word	0x00000460


	//----- nvinfo : EIATTR_MAX_THREADS
	.align		4
.L_7217:
        /*0090*/ 	.byte	0x04, 0x05
        /*0092*/ 	.short	(.L_7219 - .L_7218)
.L_7218:
        /*0094*/ 	.word	0x00000080
        /*0098*/ 	.word	0x00000001
        /*009c*/ 	.word	0x00000001


	//----- nvinfo : EIATTR_CRS_STACK_SIZE
	.align		4
.L_7219:
        /*00a0*/ 	.byte	0x04, 0x1e
        /*00a2*/ 	.short	(.L_7221 - .L_7220)
.L_7220:
        /*00a4*/ 	.word	0x00000000


	//----- nvinfo : EIATTR_CBANK_PARAM_SIZE
	.align		4
.L_7221:
        /*00a8*/ 	.byte	0x03, 0x19
        /*00aa*/ 	.short	0x001c


	//----- nvinfo : EIATTR_PARAM_CBANK
	.align		4
        /*00ac*/ 	.byte	0x04, 0x0a
        /*00ae*/ 	.short	(.L_7223 - .L_7222)
	.align		4
.L_7222:
        /*00b0*/ 	.word	index@(.nv.constant0._ZN2at6native27unrolled_elementwise_kernelIZZZNS0_23logical_not_kernel_cudaERNS_18TensorIteratorBaseEENKUlvE0_clEvENKUlvE1_clEvEUliE_St5arrayIPcLm2EELi4E23TrivialOffsetCalculatorILi1EjESB_NS0_6memory15LoadWithoutCastENSC_16StoreWithoutCastEEEviT_T0_T2_T3_T4_T5_)
        /*00b4*/ 	.short	0x0210
        /*00b6*/ 	.short	0x001c


	//----- nvinfo : EIATTR_SW_WAR
	.align		4
.L_7223:
        /*00b8*/ 	.byte	0x04, 0x36
        /*00ba*/ 	.short	(.L_7225 - .L_7224)
.L_7224:
        /*00bc*/ 	.word	0x00000008
.L_7225:


//--------------------- .nv.info._ZN2at6native29vectorized_elementwise_kernelILi2EZZZNS0_23logical_not_kernel_cudaERNS_18TensorIteratorBaseEENKUlvE0_clEvENKUlvE1_clEvEUliE_St5arrayIPcLm2EEEEviT0_T1_ --------------------------
	.section	.nv.info._ZN2at6native29vectorized_elementwise_kernelILi2EZZZNS0_23logical_not_kernel_cudaERNS_18TensorIteratorBaseEENKUlvE0_clEvENKUlvE1_clEvEUliE_St5arrayIPcLm2EEEEviT0_T1_,"",@"SHT_CUDA_INFO"
	.sectionflags	@""
	.align	4


	//----- nvinfo : EIATTR_CUDA_API_VERSION
	.align		4
        /*0000*/ 	.byte	0x04, 0x37
        /*0002*/ 	.short	(.L_7227 - .L_7226)
.L_7226:
        /*0004*/ 	.word	0x00000082


	//----- nvinfo : EIATTR_KPARAM_INFO
	.align		4
.L_7227:
        /*0008*/ 	.byte	0x04, 0x17
        /*000a*/ 	.short	(.L_7229 - .L_7228)
.L_7228:
        /*000c*/ 	.word	0x00000000
        /*0010*/ 	.short	0x0002
        /*0012*/ 	.short	0x0008
        /*0014*/ 	.byte	0x00, 0xf0, 0x41, 0x00


	//----- nvinfo : EIATTR_KPARAM_INFO
	.align		4
.L_7229:
        /*0018*/ 	.byte	0x04, 0x17
        /*001a*/ 	.short	(.L_7231 - .L_7230)
.L_7230:
        /*001c*/ 	.word	0x00000000
        /*0020*/ 	.short	0x0001
        /*0022*/ 	.short	0x0004
        /*0024*/ 	.byte	0x00, 0xf0, 0x05, 0x00


	//----- nvinfo : EIATTR_KPARAM_INFO
	.align		4
.L_7231:
        /*0028*/ 	.byte	0x04, 0x17
        /*002a*/ 	.short	(.L_7233 - .L_7232)
.L_7232:
        /*002c*/ 	.word	0x00000000
        /*0030*/ 	.short	0x0000
        /*0032*/ 	.short	0x0000
        /*0034*/ 	.byte	0x00, 0xf0, 0x11, 0x00


	//----- nvinfo : EIATTR_SPARSE_MMA_MASK
	.align		4
.L_7233:
        /*0038*/ 	.byte	0x03, 0x50
        /*003a*/ 	.short	0x0000


	//----- nvinfo : EIATTR_MAXREG_COUNT
	.align		4
        /*003c*/ 	.byte	0x03, 0x1b
        /*003e*/ 	.short	0x00ff


	//----- nvinfo : EIATTR_MERCURY_ISA_VERSION
	.align		4
        /*0040*/ 	.byte	0x03, 0x5f
        /*0042*/ 	.short	0x0101


	//----- nvinfo : EIATTR_EXIT_INSTR_OFFSETS
	.align		4
        /*0044*/ 	.byte	0x04, 0x1c
        /*0046*/ 	.short	(.L_7235 - .L_7234)


	//   ....[0]....
.L_7234:
        /*0048*/ 	.word	0x000002c0


	//   ....[1]....
        /*004c*/ 	.word	0x00000b90


	//   ....[2]....
        /*0050*/ 	.word	0x00000bf0


	//----- nvinfo : EIATTR_MAX_THREADS
	.align		4
.L_7235:
        /*0054*/ 	.byte	0x04, 0x05
        /*0056*/ 	.short	(.L_7237 - .L_7236)
.L_7236:
        /*0058*/ 	.word	0x00000080
        /*005c*/ 	.word	0x00000001
        /*0060*/ 	.word	0x00000001


	//----- nvinfo : EIATTR_CRS_STACK_SIZE
	.align		4
.L_7237:
        /*0064*/ 	.byte	0x04, 0x1e
        /*0066*/ 	.short	(.L_7239 - .L_7238)
.L_7238:
        /*0068*/ 	.word	0x00000000


	//----- nvinfo : EIATTR_CBANK_PARAM_SIZE
	.align		4
.L_7239:
        /*006c*/ 	.byte	0x03, 0x19
        /*006e*/ 	.short	0x0018


	//----- nvinfo : EIATTR_PARAM_CBANK
	.align		4
        /*0070*/ 	.byte	0x04, 0x0a
        /*0072*/ 	.short	(.L_7241 - .L_7240)
	.align		4
.L_7240:
        /*0074*/ 	.word	index@(.nv.constant0._ZN2at6native29vectorized_elementwise_kernelILi2EZZZNS0_23logical_not_kernel_cudaERNS_18TensorIteratorBaseEENKUlvE0_clEvENKUlvE1_clEvEUliE_St5arrayIPcLm2EEEEviT0_T1_)
        /*0078*/ 	.short	0x0210
        /*007a*/ 	.short	0x0018


	//----- nvinfo : EIATTR_SW_WAR
	.align		4
.L_7241:
        /*007c*/ 	.byte	0x04, 0x36
        /*007e*/ 	.short	(.L_7243 - .L_7242)
.L_7242:
        /*0080*/ 	.word	0x00000008
.L_7243:


//--------------------- .nv.info._ZN2at6native29vectorized_elementwise_kernelILi4EZZZNS0_23logical_not_kernel_cudaERNS_18TensorIteratorBaseEENKUlvE0_clEvENKUlvE1_clEvEUliE_St5arrayIPcLm2EEEEviT0_T1_ --------------------------
	.section	.nv.info._ZN2at6native29vectorized_elementwise_kernelILi4EZZZNS0_23logical_not_kernel_cudaERNS_18TensorIteratorBaseEENKUlvE0_clEvENKUlvE1_clEvEUliE_St5arrayIPcLm2EEEEviT0_T1_,"",@"SHT_CUDA_INFO"
	.sectionflags	@""
	.align	4


	//----- nvinfo : EIATTR_CUDA_API_VERSION
	.align		4
        /*0000*/ 	.byte	0x04, 0x37
        /*0002*/ 	.short	(.L_7245 - .L_7244)
.L_7244:
        /*0004*/ 	.word	0x00000082


	//----- nvinfo : EIATTR_KPARAM_INFO
	.align		4
.L_7245:
        /*0008*/ 	.byte	0x04, 0x17
        /*000a*/ 	.short	(.L_7247 - .L_7246)
.L_7246:
        /*000c*/ 	.word	0x00000000
        /*0010*/ 	.short	0x0002
        /*0012*/ 	.short	0x0008
        /*0014*/ 	.byte	0x00, 0xf0, 0x41, 0x00


	//----- nvinfo : EIATTR_KPARAM_INFO
	.align		4
.L_7247:
        /*0018*/ 	.byte	0x04, 0x17
        /*001a*/ 	.short	(.L_7249 - .L_7248)
.L_7248:
        /*001c*/ 	.word	0x00000000
        /*0020*/ 	.short	0x0001
        /*0022*/ 	.short	0x0004
        /*0024*/ 	.byte	0x00, 0xf0, 0x05, 0x00


	//----- nvinfo : EIATTR_KPARAM_INFO
	.align		4
.L_7249:
        /*0028*/ 	.byte	0x04, 0x17
        /*002a*/ 	.short	(.L_7251 - .L_7250)
.L_7250:
        /*002c*/ 	.word	0x00000000
        /*0030*/ 	.short	0x0000
        /*0032*/ 	.short	0x0000
        /*0034*/ 	.byte	0x00, 0xf0, 0x11, 0x00


	//----- nvinfo : EIATTR_SPARSE_MMA_MASK
	.align		4
.L_7251:
        /*0038*/ 	.byte	0x03, 0x50
        /*003a*/ 	.short	0x0000


	//----- nvinfo : EIATTR_MAXREG_COUNT
	.align		4
        /*003c*/ 	.byte	0x03, 0x1b
        /*003e*/ 	.short	0x00ff


	//----- nvinfo : EIATTR_MERCURY_ISA_VERSION
	.align		4
        /*0040*/ 	.byte	0x03, 0x5f
        /*0042*/ 	.short	0x0101


	//----- nvinfo : EIATTR_EXIT_INSTR_OFFSETS
	.align		4
        /*0044*/ 	.byte	0x04, 0x1c
        /*0046*/ 	.short	(.L_7253 - .L_7252)


	//   ....[0]....
.L_7252:
        /*0048*/ 	.word	0x000002a0


	//   ....[1]....
        /*004c*/ 	.word	0x00000b70


	//   ....[2]....
        /*0050*/ 	.word	0x00000bd0


	//----- nvinfo : EIATTR_MAX_THREADS
	.align		4
.L_7253:
        /*0054*/ 	.byte	0x04, 0x05
        /*0056*/ 	.short	(.L_7255 - .L_7254)
.L_7254:
        /*0058*/ 	.word	0x00000080
        /*005c*/ 	.word	0x00000001
        /*0060*/ 	.word	0x00000001


	//----- nvinfo : EIATTR_CRS_STACK_SIZE
	.align		4
.L_7255:
        /*0064*/ 	.byte	0x04, 0x1e
        /*0066*/ 	.short	(.L_7257 - .L_7256)
.L_7256:
        /*0068*/ 	.word	0x00000000


	//----- nvinfo : EIATTR_CBANK_PARAM_SIZE
	.align		4
.L_7257:
        /*006c*/ 	.byte	0x03, 0x19
        /*006e*/ 	.short	0x0018


	//----- nvinfo : EIATTR_PARAM_CBANK
	.align		4
        /*0070*/ 	.byte	0x04, 0x0a
        /*0072*/ 	.short	(.L_7259 - .L_7258)
	.align		4
.L_7258:
        /*0074*/ 	.word	index@(.nv.constant0._ZN2at6native29vectorized_elementwise_kernelILi4EZZZNS0_23logical_not_kernel_cudaERNS_18TensorIteratorBaseEENKUlvE0_clEvENKUlvE1_clEvEUliE_St5arrayIPcLm2EEEEviT0_T1_)
        /*0078*/ 	.short	0x0210
        /*007a*/ 	.short	0x0018


	//----- nvinfo : EIATTR_SW_WAR
	.align		4
.L_7259:
        /*007c*/ 	.byte	0x04, 0x36
        /*007e*/ 	.short	(.L_7261 - .L_7260)
.L_7260:
        /*0080*/ 	.word	0x00000008
.L_7261:


//--------------------- .nv.info._ZN2at6native29vectorized_elementwise_kernelILi8EZZZNS0_23logical_not_kernel_cudaERNS_18TensorIteratorBaseEENKUlvE0_clEvENKUlvE1_clEvEUliE_St5arrayIPcLm2EEEEviT0_T1_ --------------------------
	.section	.nv.info._ZN2at6native29vectorized_elementwise_kernelILi8EZZZNS0_23logical_not_kernel_cudaERNS_18TensorIteratorBaseEENKUlvE0_clEvENKUlvE1_clEvEUliE_St5arrayIPcLm2EEEEviT0_T1_,"",@"SHT_CUDA_INFO"
	.sectionflags	@""
	.align	4


	//----- nvinfo : EIATTR_CUDA_API_VERSION
	.align		4
        /*0000*/ 	.byte	0x04, 0x37
        /*0002*/ 	.short	(.L_7263 - .L_7262)
.L_7262:
        /*0004*/ 	.word	0x00000082


	//----- nvinfo : EIATTR_KPARAM_INFO
	.align		4
.L_7263:
        /*0008*/ 	.byte	0x04, 0x17
        /*000a*/ 	.short	(.L_7265 - .L_7264)
.L_7264:
        /*000c*/ 	.word	0x00000000
        /*0010*/ 	.short	0x0002
        /*0012*/ 	.short	0x0008
        /*0014*/ 	.byte	0x00, 0xf0, 0x41, 0x00


	//----- nvinfo : EIATTR_KPARAM_INFO
	.align		4
.L_7265:
        /*0018*/ 	.byte	0x04, 0x17
        /*001a*/ 	.short	(.L_7267 - .L_7266)
.L_7266:
        /*001c*/ 	.word	0x00000000
        /*0020*/ 	.short	0x0001
        /*0022*/ 	.short	0x0004
        /*0024*/ 	.byte	0x00, 0xf0, 0x05, 0x00


	//----- nvinfo : EIATTR_KPARAM_INFO
	.align		4
.L_7267:
        /*0028*/ 	.byte	0x04, 0x17
        /*002a*/ 	.short	(.L_7269 - .L_7268)
.L_7268:
        /*002c*/ 	.word	0x00000000
        /*0030*/ 	.short	0x0000
        /*0032*/ 	.short	0x0000
        /*0034*/ 	.byte	0x00, 0xf0, 0x11, 0x00


	//----- nvinfo : EIATTR_SPARSE_MMA_MASK
	.align		4
.L_7269:
        /*0038*/ 	.byte	0x03, 0x50
        /*003a*/ 	.short	0x0000


	//----- nvinfo : EIATTR_MAXREG_COUNT
	.align		4
        /*003c*/ 	.byte	0x03, 0x1b
        /*003e*/ 	.short	0x00ff


	//----- nvinfo : EIATTR_MERCURY_ISA_VERSION
	.align		4
        /*0040*/ 	.byte	0x03, 0x5f
        /*0042*/ 	.short	0x0101


	//----- nvinfo : EIATTR_EXIT_INSTR_OFFSETS
	.align		4
        /*0044*/ 	.byte	0x04, 0x1c
        /*0046*/ 	.short	(.L_7271 - .L_7270)


	//   ....[0]....
.L_7270:
        /*0048*/ 	.word	0x000002d0


	//   ....[1]....
        /*004c*/ 	.word	0x00000ba0


	//   ....[2]....
        /*0050*/ 	.word	0x00000c00


	//----- nvinfo : EIATTR_MAX_THREADS
	.align		4
.L_7271:
        /*0054*/ 	.byte	0x04, 0x05
        /*0056*/ 	.short	(.L_7273 - .L_7272)
.L_7272:
        /*0058*/ 	.word	0x00000080
        /*005c*/ 	.word	0x00000001
        /*0060*/ 	.word	0x00000001


	//----- nvinfo : EIATTR_CRS_STACK_SIZE
	.align		4
.L_7273:
        /*0064*/ 	.byte	0x04, 0x1e
        /*0066*/ 	.short	(.L_7275 - .L_7274)
.L_7274:
        /*0068*/ 	.word	0x00000000


	//----- nvinfo : EIATTR_CBANK_PARAM_SIZE
	.align		4
.L_7275:
        /*006c*/ 	.byte	0x03, 0x19
        /*006e*/ 	.short	0x0018


	//----- nvinfo : EIATTR_PARAM_CBANK
	.align		4
        /*0070*/ 	.byte	0x04, 0x0a
        /*0072*/ 	.short	(.L_7277 - .L_7276)
	.align		4
.L_7276:
        /*0074*/ 	.word	index@(.nv.constant0._ZN2at6native29vectorized_elementwise_kernelILi8EZZZNS0_23logical_not_kernel_cudaERNS_18TensorIteratorBaseEENKUlvE0_clEvENKUlvE1_clEvEUliE_St5arrayIPcLm2EEEEviT0_T1_)
        /*0078*/ 	.short	0x0210
        /*007a*/ 	.short	0x0018


	//----- nvinfo : EIATTR_SW_WAR
	.align		4
.L_7277:
        /*007c*/ 	.byte	0x04, 0x36
        /*007e*/ 	.short	(.L_7279 - .L_7278)
.L_7278:
        /*0080*/ 	.word	0x00000008
.L_7279:


//--------------------- .nv.info._ZN2at6native18elementwise_kernelILi128ELi4EZNS0_15gpu_kernel_implIZZZNS0_23logical_not_kernel_cudaERNS_18TensorIteratorBaseEENKUlvE0_clEvENKUlvE0_clEvEUlaE_EEvS4_RKT_EUliE_EEviT1_ --------------------------
	.section	.nv.info._ZN2at6native18elementwise_kernelILi128ELi4EZNS0_15gpu_kernel_implIZZZNS0_23logical_not_kernel_cudaERNS_18TensorIteratorBaseEENKUlvE0_clEvENKUlvE0_clEvEUlaE_EEvS4_RKT_EUliE_EEviT1_,"",@"SHT_CUDA_INFO"
	.sectionflags	@""
	.align	4


	//----- nvinfo : EIATTR_CUDA_API_VERSION
	.align		4
        /*0000*/ 	.byte	0x04, 0x37
        /*0002*/ 	.short	(.L_7281 - .L_7280)
.L_7280:
        /*0004*/ 	.word	0x00000082


	//----- nvinfo : EIATTR_KPARAM_INFO
	.align		4
.L_7281:
        /*0008*/ 	.byte	0x04, 0x17
        /*000a*/ 	.short	(.L_7283 - .L_7282)
.L_7282:
        /*000c*/ 	.word	0x00000000
        /*0010*/ 	.short	0x0001
        /*0012*/ 	.short	0x0008
        /*0014*/ 	.byte	0x00, 0xf0, 0x61, 0x08


	//----- nvinfo : EIATTR_KPARAM_INFO
	.align		4
.L_7283:
        /*0018*/ 	.byte	0x04, 0x17
        /*001a*/ 	.short	(.L_7285 - .L_7284)
.L_7284:
        /*001c*/ 	.word	0x00000000
        /*0020*/ 	.short	0x0000
        /*0022*/ 	.short	0x0000
        /*0024*/ 	.byte	0x00, 0xf0, 0x11, 0x00


	//----- nvinfo : EIATTR_SPARSE_MMA_MASK
	.align		4
.L_7285:
        /*0028*/ 	.byte	0x03, 0x50
        /*002a*/ 	.short	0x0000


	//----- nvinfo : EIATTR_MAXREG_COUNT
	.align		4
        /*002c*/ 	.byte	0x03, 0x1b
        /*002e*/ 	.short	0x0080


	//----- nvinfo : EIATTR_EXTERNS
	.align		4
        /*0030*/ 	.byte	0x04, 0x0f
        /*0032*/ 	.short	(.L_7287 - .L_7286)


	//   ....[0]....
	.align		4
.L_7286:
        /*0034*/ 	.word	index@(__assertfail)


	//----- nvinfo : EIATTR_MERCURY_ISA_VERSION
	.align		4
.L_7287:
        /*0038*/ 	.byte	0x03, 0x5f
        /*003a*/ 	.short	0x0101


	//----- nvinfo : EIATTR_SYSCALL_OFFSETS
	.align		4
        /*003c*/ 	.byte	0x04, 0x46
        /*003e*/ 	.short	(.L_7289 - .L_7288)


	//   ....[0]....
.L_7288:
        /*0040*/ 	.word	0x000021e0


	//   ....[1]....
        /*0044*/ 	.word	0x00002f50


	//   ....[2]....
        /*0048*/ 	.word	0x00005180


	//   ....[3]....
        /*004c*/ 	.word	0x00005ee0


	//   ....[4]....
        /*0050*/ 	.word	0x000080f0


	//   ....[5]....
        /*0054*/ 	.word	0x00008e50


	//   ....[6]....
        /*0058*/ 	.word	0x0000b050


	//   ....[7]....
        /*005c*/ 	.word	0x0000bdb0


	//----- nvinfo : EIATTR_EXIT_INSTR_OFFSETS
	.align		4
.L_7289:
        /*0060*/ 	.byte	0x04, 0x1c
        /*0062*/ 	.short	(.L_7291 - .L_7290)


	//   ....[0]....
.L_7290:
        /*0064*/ 	.word	0x00008f00


	//   ....[1]....
        /*0068*/ 	.word	0x0000b1a0


	//   ....[2]....
        /*006c*/ 	.word	0x0000b1c0


	//   ....[3]....
        /*0070*/ 	.word	0x0000b250


	//   ....[4]....
        /*0074*/ 	.word	0x0000b270


	//   ....[5]....
        /*0078*/ 	.word	0x0000b290


	//   ....[6]....
        /*007c*/ 	.word	0x0000b320


	//   ....[7]....
        /*0080*/ 	.word	0x0000b360


	//   ....[8]....
        /*0084*/ 	.word	0x0000b400


	//   ....[9]....
        /*0088*/ 	.word	0x0000b450


	//   ....[10]....
        /*008c*/ 	.word	0x0000b490


	//   ....[11]....
        /*0090*/ 	.word	0x0000b530


	//   ....[12]....
        /*0094*/ 	.word	0x0000b580


	//   ....[13]....
        /*0098*/ 	.word	0x0000b6d0


	//   ....[14]....
        /*009c*/ 	.word	0x0000b770


	//   ....[15]....
        /*00a0*/ 	.word	0x0000b7b0


	//   ....[16]....
        /*00a4*/ 	.word	0x0000b800


	//   ....[17]....
        /*00a8*/ 	.word	0x0000b840


	//   ....[18]....
        /*00ac*/ 	.word	0x0000b8e0


	//   ....[19]....
        /*00b0*/ 	.word	0x0000ba20


	//   ....[20]....
        /*00b4*/ 	.word	0x0000bb60


	//   ....[21]....
        /*00b8*/ 	.word	0x0000bcb0


	//   ....[22]....
        /*00bc*/ 	.word	0x0000bdc0


	//   ....[23]....
        /*00c0*/ 	.word	0x0000bdf0


	//   ....[24]....
        /*00c4*/ 	.word	0x0000be10


	//----- nvinfo : EIATTR_MAX_THREADS
	.align		4
.L_7291:
        /*00c8*/ 	.byte	0x04, 0x05
        /*00ca*/ 	.short	(.L_7293 - .L_7292)
.L_7292:
        /*00cc*/ 	.word	0x00000080
        /*00d0*/ 	.word	0x00000001
        /*00d4*/ 	.word	0x00000001


	//----- nvinfo : EIATTR_CRS_STACK_SIZE
	.align		4
.L_7293:
        /*00d8*/ 	.byte	0x04, 0x1e
        /*00da*/ 	.short	(.L_7295 - .L_7294)
.L_7294:
        /*00dc*/ 	.word	0x00000000


	//----- nvinfo : EIATTR_CBANK_PARAM_SIZE
	.align		4
.L_7295:
        /*00e0*/ 	.byte	0x03, 0x19
        /*00e2*/ 	.short	0x0220


	//----- nvinfo : EIATTR_PARAM_CBANK
	.align		4
        /*00e4*/ 	.byte	0x04, 0x0a
        /*00e6*/ 	.short	(.L_7297 - .L_7296)
	.align		4
.L_7296:
        /*00e8*/ 	.word	index@(.nv.constant0._ZN2at6native18elementwise_kernelILi128ELi4EZNS0_15gpu_kernel_implIZZZNS0_23logical_not_kernel_cudaERNS_18TensorIteratorBaseEENKUlvE0_clEvENKUlvE0_clEvEUlaE_EEvS4_RKT_EUliE_EEviT1_)
        /*00ec*/ 	.short	0x0210
        /*00ee*/ 	.short	0x0220


	//----- nvinfo : EIATTR_SW_WAR
	.align		4
.L_7297:
        /*00f0*/ 	.byte	0x04, 0x36
        /*00f2*/ 	.short	(.L_7299 - .L_7298)
.L_7298:
        /*00f4*/ 	.word	0x00000008
.L_7299:


//--------------------- .nv.info._ZN2at6native27unrolled_elementwise_kernelIZZZNS0_23logical_not_kernel_cudaERNS_18TensorIteratorBaseEENKUlvE0_clEvENKUlvE0_clEvEUlaE_St5arrayIPcLm2EELi4E23TrivialOffsetCalculatorILi1EjESB_NS0_6memory12LoadWithCastILi1EEENSC_13StoreWithCastILi1EEEEEviT_T0_T2_T3_T4_T5_ --------------------------
	.section	.nv.info._ZN2at6native27unrolled_elementwise_kernelIZZZNS0_23logical_not_kernel_cudaERNS_18TensorIteratorBaseEENKUlvE0_clEvENKUlvE0_clEvEUlaE_St5arrayIPcLm2EELi4E23TrivialOffsetCalculatorILi1EjESB_NS0_6memory12LoadWithCastILi1EEENSC_13StoreWithCastILi1EEEEEviT_T0_T2_T3_T4_T5_,"",@"SHT_CUDA_INFO"
	.sectionflags	@""
	.align	4


	//----- nvinfo : EIATTR_CUDA_API_VERSION
	.align		4
        /*0000*/ 	.byte	0x04, 0x37
        /*0002*/ 	.short	(.L_7301 - .L_7300)
.L_7300:
        /*0004*/ 	.word	0x00000082


	//----- nvinfo : EIATTR_KPARAM_INFO
	.align		4
.L_7301:
        /*0008*/ 	.byte	0x04, 0x17
        /*000a*/ 	.short	(.L_7303 - .L_7302)
.L_7302:
        /*000c*/ 	.word	0x00000000
        /*0010*/ 	.short	0x0006
        /*0012*/ 	.short	0x0024
        /*0014*/ 	.byte	0x00, 0xf0, 0x21, 0x00


	//----- nvinfo : EIATTR_KPARAM_INFO
	.align		4
.L_7303:
        /*0018*/ 	.byte	0x04, 0x17
        /*001a*/ 	.short	(.L_7305 - .L_7304)
.L_7304:
        /*001c*/ 	.word	0x00000000
        /*0020*/ 	.short	0x0005
        /*0022*/ 	.short	0x001c
        /*0024*/ 	.byte	0x00, 0xf0, 0x21, 0x00


	//----- nvinfo : EIATTR_KPARAM_INFO
	.align		4
.L_7305:
        /*0028*/ 	.byte	0x04, 0x17
        /*002a*/ 	.short	(.L_7307 - .L_7306)
.L_7306:
        /*002c*/ 	.word	0x00000000
        /*0030*/ 	.short	0x0004
        /*0032*/ 	.short	0x0019
        /*0034*/ 	.byte	0x00, 0xf0, 0x05, 0x00


	//----- nvinfo : EIATTR_KPARAM_INFO
	.align		4
.L_7307:
        /*0038*/ 	.byte	0x04, 0x17
        /*003a*/ 	.short	(.L_7309 - .L_7308)
.L_7308:
        /*003c*/ 	.word	0x00000000
        /*0040*/ 	.short	0x0003
        /*0042*/ 	.short	0x0018
        /*0044*/ 	.byte	0x00, 0xf0, 0x05, 0x00


	//----- nvinfo : EIATTR_KPARAM_INFO
	.align		4
.L_7309:
        /*0048*/ 	.byte	0x04, 0x17
        /*004a*/ 	.short	(.L_7311 - .L_7310)
.L_7310:
        /*004c*/ 	.word	0x00000000
        /*0050*/ 	.short	0x0002
        /*0052*/ 	.short	0x0008
        /*0054*/ 	.byte	0x00, 0xf0, 0x41, 0x00


	//----- nvinfo : EIATTR_KPARAM_INFO
	.align		4
.L_7311:
        /*0058*/ 	.byte	0x04, 0x17
        /*005a*/ 	.short	(.L_7313 - .L_7312)
.L_7312:
        /*005c*/ 	.word	0x00000000
        /*0060*/ 	.short	0x0001
        /*0062*/ 	.short	0x0004
        /*0064*/ 	.byte	0x00, 0xf0, 0x05, 0x00


	//----- nvinfo : EIATTR_KPARAM_INFO
	.align		4
.L_7313:
        /*0068*/ 	.byte	0x04, 0x17
        /*006a*/ 	.short	(.L_7315 - .L_7314)
.L_7314:
        /*006c*/ 	.word	0x00000000
        /*0070*/ 	.short	0x0000
        /*0072*/ 	.short	0x0000
        /*0074*/ 	.byte	0x00, 0xf0, 0x11, 0x00


	//----- nvinfo : EIATTR_SPARSE_MMA_MASK
	.align		4
.L_7315:
        /*0078*/ 	.byte	0x03, 0x50
        /*007a*/ 	.short	0x0000


	//----- nvinfo : EIATTR_MAXREG_COUNT
	.align		4
        /*007c*/ 	.byte	0x03, 0x1b
        /*007e*/ 	.short	0x00ff


	//----- nvinfo : EIATTR_EXTERNS
	.align		4
        /*0080*/ 	.byte	0x04, 0x0f
        /*0082*/ 	.short	(.L_7317 - .L_7316)


	//   ....[0]....
	.align		4
.L_7316:
        /*0084*/ 	.word	index@(__assertfail)


	//----- nvinfo : EIATTR_MERCURY_ISA_VERSION
	.align		4
.L_7317:
        /*0088*/ 	.byte	0x03, 0x5f
        /*008a*/ 	.short	0x0101


	//----- nvinfo : EIATTR_SYSCALL_OFFSETS
	.align		4
        /*008c*/ 	.byte	0x04, 0x46
        /*008e*/ 	.short	(.L_7319 - .L_7318)


	//   ....[0]....
.L_7318:
        /*0090*/ 	.word	0x00000f10


	//   ....[1]....
        /*0094*/ 	.word	0x00001e20


	//   ....[2]....
        /*0098*/ 	.word	0x00002d40


	//   ....[3]....
        /*009c*/ 	.word	0x00003c30


	//   ....[4]....
        /*00a0*/ 	.word	0x00004bb0


	//   ....[5]....
        /*00a4*/ 	.word	0x00005a90


	//   ....[6]....
        /*00a8*/ 	.word	0x00006960


	//   ....[7]....
        /*00ac*/ 	.word	0x00007820


	//----- nvinfo : EIATTR_EXIT_INSTR_OFFSETS
	.align		4
.L_7319:
        /*00b0*/ 	.byte	0x04, 0x1c
        /*00b2*/ 	.short	(.L_7321 - .L_7320)


	//   ....[0]....
.L_7320:
        /*00b4*/ 	.word	0x00006a00


	//   ....[1]....
        /*00b8*/ 	.word	0x00006b30


	//   ....[2]....
        /*00bc*/ 	.word	0x00006b50


	//   ....[3]....
        /*00c0*/ 	.word	0x00006be0


	//   ....[4]....
        /*00c4*/ 	.word	0x00006c00


	//   ....[5]....
        /*00c8*/ 	.word	0x00006c20


	//   ....[6]....
        /*00cc*/ 	.word	0x00006cb0


	//   ....[7]....
        /*00d0*/ 	.word	0x00006cf0


	//   ....[8]....
        /*00d4*/ 	.word	0x00006d90


	//   ....[9]....
        /*00d8*/ 	.word	0x00006de0


	//   ....[10]....
        /*00dc*/ 	.word	0x00006e10


	//   ....[11]....
        /*00e0*/ 	.word	0x00006eb0


	//   ....[12]....
        /*00e4*/ 	.word	0x00006ef0


	//   ....[13]....
        /*00e8*/ 	.word	0x00007080


	//   ....[14]....
        /*00ec*/ 	.word	0x000071e0


	//   ....[15]....
        /*00f0*/ 	.word	0x00007220


	//   ....[16]....
        /*00f4*/ 	.word	0x000072c0


	//   ....[17]....
        /*00f8*/ 	.word	0x00007440


	//   ....[18]....
        /*00fc*/ 	.word	0x000075c0


	//   ....[19]....
        /*0100*/ 	.word	0x00007720


	//   ....[20]....
        /*0104*/ 	.word	0x00007830


	//   ....[21]....
        /*0108*/ 	.word	0x00007860


	//   ....[22]....
        /*010c*/ 	.word	0x00007880


	//----- nvinfo : EIATTR_MAX_THREADS
	.align		4
.L_7321:
        /*0110*/ 	.byte	0x04, 0x05
        /*0112*/ 	.short	(.L_7323 - .L_7322)
.L_7322:
        /*0114*/ 	.word	0x00000080
        /*0118*/ 	.word	0x00000001
        /*011c*/ 	.word	0x00000001


	//----- nvinfo : EIATTR_CRS_STACK_SIZE
	.align		4
.L_7323:
        /*0120*/ 	.byte	0x04, 0x1e
        /*0122*/ 	.short	(.L_7325 - .L_7324)
.L_7324:
        /*0124*/ 	.word	0x00000000


	//----- nvinfo : EIATTR_CBANK_PARAM_SIZE
	.align		4
.L_7325:
        /*0128*/ 	.byte	0x03, 0x19
        /*012a*/ 	.short	0x002c


	//----- nvinfo : EIATTR_PARAM_CBANK
	.align		4
        /*012c*/ 	.byte	0x04, 0x0a
        /*012e*/ 	.short	(.L_7327 - .L_7326)
	.align		4
.L_7326:
        /*0130*/ 	.word	index@(.nv.constant0._ZN2at6native27unrolled_elementwise_kernelIZZZNS0_23logical_not_kernel_cudaERNS_18TensorIteratorBaseEENKUlvE0_clEvENKUlvE0_clEvEUlaE_St5arrayIPcLm2EELi4E23TrivialOffsetCalculatorILi1EjESB_NS0_6memory12LoadWithCastILi1EEENSC_13StoreWithCastILi1EEEEEviT_T0_T2_T3_T4_T5_)
        /*0134*/ 	.short	0x0210
        /*0136*/ 	.short	0x002c


	//----- nvinfo : EIATTR_SW_WAR
	.align		4
.L_7327:
        /*0138*/ 	.byte	0x04, 0x36
        /*013a*/ 	.short	(.L_7329 - .L_7328)
.L_7328:
        /*013c*/ 	.word	0x00000008
.L_7329:


//--------------------- .nv.info._ZN2at6native18elementwise_kernelILi128ELi4EZNS0_22gpu_kernel_impl_nocastIZZZNS0_23logical_not_kernel_cudaERNS_18TensorIteratorBaseEENKUlvE0_clEvENKUlvE0_clEvEUlaE_EEvS4_RKT_EUliE_EEviT1_ --------------------------
	.section	.nv.info._ZN2at6native18elementwise_kernelILi128ELi4EZNS0_22gpu_kernel_impl_nocastIZZZNS0_23logical_not_kernel_cudaERNS_18TensorIteratorBaseEENKUlvE0_clEvENKUlvE0_clEvEUlaE_EEvS4_RKT_EUliE_EEviT1_,"",@"SHT_CUDA_INFO"
	.sectionflags	@""
	.align	4


	//----- nvinfo : EIATTR_CUDA_API_VERSION
	.align		4
        /*0000*/ 	.byte	0x04, 0x37
        /*0002*/ 	.short	(.L_7331 - .L_7330)
.L_7330:
        /*0004*/ 	.word	0x00000082


	//----- nvinfo : EIATTR_KPARAM_INFO
	.align		4
.L_7331:
        /*0008*/ 	.byte	0x04, 0x17
        /*000a*/ 	.short	(.L_7333 - .L_7332)
.L_7332:
        /*000c*/ 	.word	0x00000000
        /*0010*/ 	.short	0x0001
        /*0012*/ 	.short	0x0008
        /*0014*/ 	.byte	0x00, 0xf0, 0x61, 0x08


	//----- nvinfo : EIATTR_KPARAM_INFO
	.align		4
.L_7333:
        /*0018*/ 	.byte	0x04, 0x17
        /*001a*/ 	.short	(.L_7335 - .L_7334)
.L_7334:
        /*001c*/ 	.word	0x00000000
        /*0020*/ 	.short	0x0000
        /*0022*/ 	.short	0x0000
        /*0024*/ 	.byte	0x00, 0xf0, 0x11, 0x00


	//----- nvinfo : EIATTR_SPARSE_MMA_MASK
	.align		4
.L_7335:
        /*0028*/ 	.byte	0x03, 0x50
        /*002a*/ 	.short	0x0000


	//----- nvinfo : EIATTR_MAXREG_COUNT
	.align		4
        /*002c*/ 	.byte	0x03, 0x1b
        /*002e*/ 	.short	0x0080


	//----- nvinfo : EIATTR_MERCURY_ISA_VERSION
	.align		4
        /*0030*/ 	.byte	0x03, 0x5f
        /*0032*/ 	.short	0x0101


	//----- nvinfo : EIATTR_EXIT_INSTR_OFFSETS
	.align		4
        /*0034*/ 	.byte	0x04, 0x1c
        /*0036*/ 	.short	(.L_7337 - .L_7336)


	//   ....[0]....
.L_7336:
        /*0038*/ 	.word	0x00003bc0


	//   ....[1]....
        /*003c*/ 	.word	0x00004f50


	//----- nvinfo : EIATTR_MAX_THREADS
	.align		4
.L_7337:
        /*0040*/ 	.byte	0x04, 0x05
        /*0042*/ 	.short	(.L_7339 - .L_7338)
.L_7338:
        /*0044*/ 	.word	0x00000080
        /*0048*/ 	.word	0x00000001
        /*004c*/ 	.word	0x00000001


	//----- nvinfo : EIATTR_CRS_STACK_SIZE
	.align		4
.L_7339:
        /*0050*/ 	.byte	0x04, 0x1e
        /*0052*/ 	.short	(.L_7341 - .L_7340)
.L_7340:
        /*0054*/ 	.word	0x00000000


	//----- nvinfo : EIATTR_CBANK_PARAM_SIZE
	.align		4
.L_7341:
        /*0058*/ 	.byte	0x03, 0x19
        /*005a*/ 	.short	0x0220


	//----- nvinfo : EIATTR_PARAM_CBANK
	.align		4
        /*005c*/ 	.byte	0x04, 0x0a
        /*005e*/ 	.short	(.L_7343 - .L_7342)
	.align		4
.L_7342:
        /*0060*/ 	.word	index@(.nv.constant0._ZN2at6native18elementwise_kernelILi128ELi4EZNS0_22gpu_kernel_impl_nocastIZZZNS0_23logical_not_kernel_cudaERNS_18TensorIteratorBaseEENKUlvE0_clEvENKUlvE0_clEvEUlaE_EEvS4_RKT_EUliE_EEviT1_)
        /*0064*/ 	.short	0x0210
        /*0066*/ 	.short	0x0220


	//----- nvinfo : EIATTR_SW_WAR
	.align		4
.L_7343:
        /*0068*/ 	.byte	0x04, 0x36
        /*006a*/ 	.short	(.L_7345 - .L_7344)
.L_7344:
        /*006c*/ 	.word	0x00000008
.L_7345:


//--------------------- .nv.info._ZN2at6native27unrolled_elementwise_kernelIZZZNS0_23logical_not_kernel_cudaERNS_18TensorIteratorBaseEENKUlvE0_clEvENKUlvE0_clEvEUlaE_St5arrayIPcLm2EELi4E23TrivialOffsetCalculatorILi1EjESB_NS0_6memory15LoadWithoutCastENSC_16StoreWithoutCastEEEviT_T0_T2_T3_T4_T5_ --------------------------
	.section	.nv.info._ZN2at6native27unrolled_elementwise_kernelIZZZNS0_23logical_not_kernel_cudaERNS_18TensorIteratorBaseEENKUlvE0_clEvENKUlvE0_clEvEUlaE_St5arrayIPcLm2EELi4E23TrivialOffsetCalculatorILi1EjESB_NS0_6memory15LoadWithoutCastENSC_16StoreWithoutCastEEEviT_T0_T2_T3_T4_T5_,"",@"SHT_CUDA_INFO"
	.sectionflags	@""
	.align	4


	//----- nvinfo : EIATTR_CUDA_API_VERSION
	.align		4
        /*0000*/ 	.byte	0x04, 0x37
        /*0002*/ 	.short	(.L_7347 - .L_7346)
.L_7346:
        /*0004*/ 	.word	0x00000082


	//----- nvinfo : EIATTR_KPARAM_INFO
	.align		4
.L_7347:
        /*0008*/ 	.byte	0x04, 0x17
        /*000a*/ 	.short	(.L_7349 - .L_7348)
.L_7348:
        /*000c*/ 	.word	0x00000000
        /*0010*/ 	.short	0x0006
        /*0012*/ 	.short	0x001b
        /*0014*/ 	.byte	0x00, 0xf0, 0x05, 0x00


	//----- nvinfo : EIATTR_KPARAM_INFO
	.align		4
.L_7349:
        /*0018*/ 	.byte	0x04, 0x17
        /*001a*/ 	.short	(.L_7351 - .L_7350)
.L_7350:
        /*001c*/ 	.word	0x00000000
        /*0020*/ 	.short	0x0005
        /*0022*/ 	.short	0x001a
        /*0024*/ 	.byte	0x00, 0xf0, 0x05, 0x00


	//----- nvinfo : EIATTR_KPARAM_INFO
	.align		4
.L_7351:
        /*0028*/ 	.byte	0x04, 0x17
        /*002a*/ 	.short	(.L_7353 - .L_7352)
.L_7352:
        /*002c*/ 	.word	0x00000000
        /*0030*/ 	.short	0x0004
        /*0032*/ 	.short	0x0019
        /*0034*/ 	.byte	0x00, 0xf0, 0x05, 0x00


	//----- nvinfo : EIATTR_KPARAM_INFO
	.align		4
.L_7353:
        /*0038*/ 	.byte	0x04, 0x17
        /*003a*/ 	.short	(.L_7355 - .L_7354)
.L_7354:
        /*003c*/ 	.word	0x00000000
        /*0040*/ 	.short	0x0003
        /*0042*/ 	.short	0x0018
        /*0044*/ 	.byte	0x00, 0xf0, 0x05, 0x00


	//----- nvinfo : EIATTR_KPARAM_INFO
	.align		4
.L_7355:
        /*0048*/ 	.byte	0x04, 0x17
        /*004a*/ 	.short	(.L_7357 - .L_7356)
.L_7356:
        /*004c*/ 	.word	0x00000000
        /*0050*/ 	.short	0x0002
        /*0052*/ 	.short	0x0008
        /*0054*/ 	.byte	0x00, 0xf0, 0x41, 0x00


	//----- nvinfo : EIATTR_KPARAM_INFO
	.align		4
.L_7357:
        /*0058*/ 	.byte	0x04, 0x17
        /*005a*/ 	.short	(.L_7359 - .L_7358)
.L_7358:
        /*005c*/ 	.word	0x00000000
        /*0060*/ 	.short	0x0001
        /*0062*/ 	.short	0x0004
        /*0064*/ 	.byte	0x00, 0xf0, 0x05, 0x00


	//----- nvinfo : EIATTR_KPARAM_INFO
	.align		4
.L_7359:
        /*0068*/ 	.byte	0x04, 0x17
        /*006a*/ 	.short	(.L_7361 - .L_7360)
.L_7360:
        /*006c*/ 	.word	0x00000000
        /*0070*/ 	.short	0x0000
        /*0072*/ 	.short	0x0000
        /*0074*/ 	.byte	0x00, 0xf0, 0x11, 0x00


	//----- nvinfo : EIATTR_SPARSE_MMA_MASK
	.align		4
.L_7361:
        /*0078*/ 	.byte	0x03, 0x50
        /*007a*/ 	.short	0x0000


	//----- nvinfo : EIATTR_MAXREG_COUNT
	.align		4
        /*007c*/ 	.byte	0x03, 0x1b
        /*007e*/ 	.short	0x00ff


	//----- nvinfo : EIATTR_MERCURY_ISA_VERSION
	.align		4
        /*0080*/ 	.byte	0x03, 0x5f
        /*0082*/ 	.short	0x0101


	//----- nvinfo : EIATTR_EXIT_INSTR_OFFSETS
	.align		4
        /*0084*/ 	.byte	0x04, 0x1c
        /*0086*/ 	.short	(.L_7363 - .L_7362)


	//   ....[0]....
.L_7362:
        /*0088*/ 	.word	0x00000480


	//   ....[1]....
        /*008c*/ 	.word	0x00000520


	//----- nvinfo : EIATTR_MAX_THREADS
	.align		4
.L_7363:
        /*0090*/ 	.byte	0x04, 0x05
        /*0092*/ 	.short	(.L_7365 - .L_7364)
.L_7364:
        /*0094*/ 	.word	0x00000080
        /*0098*/ 	.word	0x00000001
        /*009c*/ 	.word	0x00000001


	//----- nvinfo : EIATTR_CRS_STACK_SIZE
	.align		4
.L_7365:
        /*00a0*/ 	.byte	0x04, 0x1e
        /*00a2*/ 	.short	(.L_7367 - .L_7366)
.L_7366:
        /*00a4*/ 	.word	0x00000000


	//----- nvinfo : EIATTR_CBANK_PARAM_SIZE
	.align		4
.L_7367:
        /*00a8*/ 	.byte	0x03, 0x19
        /*00aa*/ 	.short	0x001c


	//----- nvinfo : EIATTR_PARAM_CBANK
	.align		4
        /*00ac*/ 	.byte	0x04, 0x0a
        /*00ae*/ 	.short	(.L_7369 - .L_7368)
	.align		4
.L_7368:
        /*00b0*/ 	.word	index@(.nv.constant0._ZN2at6native27unrolled_elementwise_kernelIZZZNS0_23logical_not_kernel_cudaERNS_18TensorIteratorBaseEENKUlvE0_clEvENKUlvE0_clEvEUlaE_St5arrayIPcLm2EELi4E23TrivialOffsetCalculatorILi1EjESB_NS0_6memory15LoadWithoutCastENSC_16StoreWithoutCastEEEviT_T0_T2_T3_T4_T5_)
        /*00b4*/ 	.short	0x0210
        /*00b6*/ 	.short	0x001c


	//----- nvinfo : EIATTR_SW_WAR
	.align		4
.L_7369:
        /*00b8*/ 	.byte	0x04, 0x36
        /*00ba*/ 	.short	(.L_7371 - .L_7370)
.L_7370:
        /*00bc*/ 	.word	0x00000008
.L_7371:


//--------------------- .nv.info._ZN2at6native29vectorized_elementwise_kernelILi2EZZZNS0_23logical_not_kernel_cudaERNS_18TensorIteratorBaseEENKUlvE0_clEvENKUlvE0_clEvEUlaE_St5arrayIPcLm2EEEEviT0_T1_ --------------------------
	.section	.nv.info._ZN2at6native29vectorized_elementwise_kernelILi2EZZZNS0_23logical_not_kernel_cudaERNS_18TensorIteratorBaseEENKUlvE0_clEvENKUlvE0_clEvEUlaE_St5arrayIPcLm2EEEEviT0_T1_,"",@"SHT_CUDA_INFO"
	.sectionflags	@""
	.align	4


	//----- nvinfo : EIATTR_CUDA_API_VERSION
	.align		4
        /*0000*/ 	.byte	0x04, 0x37
        /*0002*/ 	.short	(.L_7373 - .L_7372)
.L_7372:
        /*0004*/ 	.word	0x00000082


	//----- nvinfo : EIATTR_KPARAM_INFO
	.align		4
.L_7373:
        /*0008*/ 	.byte	0x04, 0x17
        /*000a*/ 	.short	(.L_7375 - .L_7374)
.L_7374:
        /*000c*/ 	.word	0x00000000
        /*0010*/ 	.short	0x0002
        /*0012*/ 	.short	0x0008
        /*0014*/ 	.byte	0x00, 0xf0, 0x41, 0x00


	//----- nvinfo : EIATTR_KPARAM_INFO
	.align		4
.L_7375:
        /*0018*/ 	.byte	0x04, 0x17
        /*001a*/ 	.short	(.L_7377 - .L_7376)
.L_7376:
        /*001c*/ 	.word	0x00000000
        /*0020*/ 	.short	0x0001
        /*0022*/ 	.short	0x0004
        /*0024*/ 	.byte	0x00, 0xf0, 0x05, 0x00


	//----- nvinfo : EIATTR_KPARAM_INFO
	.align		4
.L_7377:
        /*0028*/ 	.byte	0x04, 0x17
        /*002a*/ 	.short	(.L_7379 - .L_7378)
.L_7378:
        /*002c*/ 	.word	0x00000000
        /*0030*/ 	.short	0x0000
        /*0032*/ 	.short	0x0000
        /*0034*/ 	.byte	0x00, 0xf0, 0x11, 0x00


	//----- nvinfo : EIATTR_SPARSE_MMA_MASK
	.align		4
.L_7379:
        /*0038*/ 	.byte	0x03, 0x50
        /*003a*/ 	.short	0x0000


	//----- nvinfo : EIATTR_MAXREG_COUNT
	.align		4
        /*003c*/ 	.byte	0x03, 0x1b
        /*003e*/ 	.short	0x00ff


	//----- nvinfo : EIATTR_MERCURY_ISA_VERSION
	.align		4
        /*0040*/ 	.byte	0x03, 0x5f
        /*0042*/ 	.short	0x0101


	//----- nvinfo : EIATTR_EXIT_INSTR_OFFSETS
	.align		4
        /*0044*/ 	.byte	0x04, 0x1c
        /*0046*/ 	.short	(.L_7381 - .L_7380)


	//   ....[0]....
.L_7380:
        /*0048*/ 	.word	0x00000390


	//   ....[1]....
        /*004c*/ 	.word	0x00000ce0


	//   ....[2]....
        /*0050*/ 	.word	0x00000d40


	//----- nvinfo : EIATTR_MAX_THREADS
	.align		4
.L_7381:
        /*0054*/ 	.byte	0x04, 0x05
        /*0056*/ 	.short	(.L_7383 - .L_7382)
.L_7382:
        /*0058*/ 	.word	0x00000080
        /*005c*/ 	.word	0x00000001
        /*0060*/ 	.word	0x00000001


	//----- nvinfo : EIATTR_CRS_STACK_SIZE
	.align		4
.L_7383:
        /*0064*/ 	.byte	0x04, 0x1e
        /*0066*/ 	.short	(.L_7385 - .L_7384)
.L_7384:
        /*0068*/ 	.word	0x00000000


	//----- nvinfo : EIATTR_CBANK_PARAM_SIZE
	.align		4
.L_7385:
        /*006c*/ 	.byte	0x03, 0x19
        /*006e*/ 	.short	0x0018


	//----- nvinfo : EIATTR_PARAM_CBANK
	.align		4
        /*0070*/ 	.byte	0x04, 0x0a
        /*0072*/ 	.short	(.L_7387 - .L_7386)
	.align		4
.L_7386:
        /*0074*/ 	.word	index@(.nv.constant0._ZN2at6native29vectorized_elementwise_kernelILi2EZZZNS0_23logical_not_kernel_cudaERNS_18TensorIteratorBaseEENKUlvE0_clEvENKUlvE0_clEvEUlaE_St5arrayIPcLm2EEEEviT0_T1_)
        /*0078*/ 	.short	0x0210
        /*007a*/ 	.short	0x0018


	//----- nvinfo : EIATTR_SW_WAR
	.align		4
.L_7387:
        /*007c*/ 	.byte	0x04, 0x36
        /*007e*/ 	.short	(.L_7389 - .L_7388)
.L_7388:
        /*0080*/ 	.word	0x00000008
.L_7389:


//--------------------- .nv.info._ZN2at6native29vectorized_elementwise_kernelILi4EZZZNS0_23logical_not_kernel_cudaERNS_18TensorIteratorBaseEENKUlvE0_clEvENKUlvE0_clEvEUlaE_St5arrayIPcLm2EEEEviT0_T1_ --------------------------
	.section	.nv.info._ZN2at6native29vectorized_elementwise_kernelILi4EZZZNS0_23logical_not_kernel_cudaERNS_18TensorIteratorBaseEENKUlvE0_clEvENKUlvE0_clEvEUlaE_St5arrayIPcLm2EEEEviT0_T1_,"",@"SHT_CUDA_INFO"
	.sectionflags	@""
	.align	4


	//----- nvinfo : EIATTR_CUDA_API_VERSION
	.align		4
        /*0000*/ 	.byte	0x04, 0x37
        /*0002*/ 	.short	(.L_7391 - .L_7390)
.L_7390:
        /*0004*/ 	.word	0x00000082


	//----- nvinfo : EIATTR_KPARAM_INFO
	.align		4
.L_7391:
        /*0008*/ 	.byte	0x04, 0x17
        /*000a*/ 	.short	(.L_7393 - .L_7392)
.L_7392:
        /*000c*/ 	.word	0x00000000
        /*0010*/ 	.short	0x0002
        /*0012*/ 	.short	0x0008
        /*0014*/ 	.byte	0x00, 0xf0, 0x41, 0x00


	//----- nvinfo : EIATTR_KPARAM_INFO
	.align		4
.L_7393:
        /*0018*/ 	.byte	0x04, 0x17
        /*001a*/ 	.short	(.L_7395 - .L_7394)
.L_7394:
        /*001c*/ 	.word	0x00000000
        /*0020*/ 	.short	0x0001
        /*0022*/ 	.short	0x0004
        /*0024*/ 	.byte	0x00, 0xf0, 0x05, 0x00


	//----- nvinfo : EIATTR_KPARAM_INFO
	.align		4
.L_7395:
        /*0028*/ 	.byte	0x04, 0x17
        /*002a*/ 	.short	(.L_7397 - .L_7396)
.L_7396:
        /*002c*/ 	.word	0x00000000
        /*0030*/ 	.short	0x0000
        /*0032*/ 	.short	0x0000
        /*0034*/ 	.byte	0x00, 0xf0, 0x11, 0x00


	//----- nvinfo : EIATTR_SPARSE_MMA_MASK
	.align		4
.L_7397:
        /*0038*/ 	.byte	0x03, 0x50
        /*003a*/ 	.short	0x0000


	//----- nvinfo : EIATTR_MAXREG_COUNT
	.align		4
        /*003c*/ 	.byte	0x03, 0x1b
        /*003e*/ 	.short	0x00ff


	//----- nvinfo : EIATTR_MERCURY_ISA_VERSION
	.align		4
        /*0040*/ 	.byte	0x03, 0x5f
        /*0042*/ 	.short	0x0101


	//----- nvinfo : EIATTR_EXIT_INSTR_OFFSETS
	.align		4
        /*0044*/ 	.byte	0x04, 0x1c
        /*0046*/ 	.short	(.L_7399 - .L_7398)


	//   ....[0]....
.L_7398:
        /*0048*/ 	.word	0x00000370


	//   ....[1]....
        /*004c*/ 	.word	0x00000cc0


	//   ....[2]....
        /*0050*/ 	.word	0x00000d20


	//----- nvinfo : EIATTR_MAX_THREADS
	.align		4
.L_7399:
        /*0054*/ 	.byte	0x04, 0x05
        /*0056*/ 	.short	(.L_7401 - .L_7400)
.L_7400:
        /*0058*/ 	.word	0x00000080
        /*005c*/ 	.word	0x00000001
        /*0060*/ 	.word	0x00000001


	//----- nvinfo : EIATTR_CRS_STACK_SIZE
	.align		4
.L_7401:
        /*0064*/ 	.byte	0x04, 0x1e
        /*0066*/ 	.short	(.L_7403 - .L_7402)
.L_7402:
        /*0068*/ 	.word	0x00000000


	//----- nvinfo : EIATTR_CBANK_PARAM_SIZE
	.align		4
.L_7403:
        /*006c*/ 	.byte	0x03, 0x19
        /*006e*/ 	.short	0x0018


	//----- nvinfo : EIATTR_PARAM_CBANK
	.align		4
        /*0070*/ 	.byte	0x04, 0x0a
        /*0072*/ 	.short	(.L_7405 - .L_7404)
	.align		4
.L_7404:
        /*0074*/ 	.word	index@(.nv.constant0._ZN2at6native29vectorized_elementwise_kernelILi4EZZZNS0_23logical_not_kernel_cudaERNS_18TensorIteratorBaseEENKUlvE0_clEvENKUlvE0_clEvEUlaE_St5arrayIPcLm2EEEEviT0_T1_)
        /*0078*/ 	.short	0x0210
        /*007a*/ 	.short	0x0018


	//----- nvinfo : EIATTR_SW_WAR
	.align		4
.L_7405:
        /*007c*/ 	.byte	0x04, 0x36
        /*007e*/ 	.short	(.L_7407 - .L_7406)
.L_7406:
        /*0080*/ 	.word	0x00000008
.L_7407:


//--------------------- .nv.info._ZN2at6native29vectorized_elementwise_kernelILi8EZZZNS0_23logical_not_kernel_cudaERNS_18TensorIteratorBaseEENKUlvE0_clEvENKUlvE0_clEvEUlaE_St5arrayIPcLm2EEEEviT0_T1_ --------------------------
	.section	.nv.info._ZN2at6native29vectorized_elementwise_kernelILi8EZZZNS0_23logical_not_kernel_cudaERNS_18TensorIteratorBaseEENKUlvE0_clEvENKUlvE0_clEvEUlaE_St5arrayIPcLm2EEEEviT0_T1_,"",@"SHT_CUDA_INFO"
	.sectionflags	@""
	.align	4


	//----- nvinfo : EIATTR_CUDA_API_VERSION
	.align		4
        /*0000*/ 	.byte	0x04, 0x37
        /*0002*/ 	.short	(.L_7409 - .L_7408)
.L_7408:
        /*0004*/ 	.word	0x00000082


	//----- nvinfo : EIATTR_KPARAM_INFO
	.align		4
.L_7409:
        /*0008*/ 	.byte	0x04, 0x17
        /*000a*/ 	.short	(.L_7411 - .L_7410)
.L_7410:
        /*000c*/ 	.word	0x00000000
        /*0010*/ 	.short	0x0002
        /*0012*/ 	.short	0x0008
        /*0014*/ 	.byte	0x00, 0xf0, 0x41, 0x00


	//----- nvinfo : EIATTR_KPARAM_INFO
	.align		4
.L_7411:
        /*0018*/ 	.byte	0x04, 0x17
        /*001a*/ 	.short	(.L_7413 - .L_7412)
.L_7412:
        /*001c*/ 	.word	0x00000000
        /*0020*/ 	.short	0x0001
        /*0022*/ 	.short	0x0004
        /*0024*/ 	.byte	0x00, 0xf0, 0x05, 0x00


	//----- nvinfo : EIATTR_KPARAM_INFO
	.align		4
.L_7413:
        /*0028*/ 	.byte	0x04, 0x17
        /*002a*/ 	.short	(.L_7415 - .L_7414)
.L_7414:
        /*002c*/ 	.word	0x00000000
        /*0030*/ 	.short	0x0000
        /*0032*/ 	.short	0x0000
        /*0034*/ 	.byte	0x00, 0xf0, 0x11, 0x00


	//----- nvinfo : EIATTR_SPARSE_MMA_MASK
	.align		4
.L_7415:
        /*0038*/ 	.byte	0x03, 0x50
        /*003a*/ 	.short	0x0000


	//----- nvinfo : EIATTR_MAXREG_COUNT
	.align		4
        /*003c*/ 	.byte	0x03, 0x1b
        /*003e*/ 	.short	0x00ff


	//----- nvinfo : EIATTR_MERCURY_ISA_VERSION
	.align		4
        /*0040*/ 	.byte	0x03, 0x5f
        /*0042*/ 	.short	0x0101


	//----- nvinfo : EIATTR_EXIT_INSTR_OFFSETS
	.align		4
        /*0044*/ 	.byte	0x04, 0x1c
        /*0046*/ 	.short	(.L_7417 - .L_7416)


	//   ....[0]....
.L_7416:
        /*0048*/ 	.word	0x00000410


	//   ....[1]....
        /*004c*/ 	.word	0x00000d60


	//   ....[2]....
        /*0050*/ 	.word	0x00000dc0


	//----- nvinfo : EIATTR_MAX_THREADS
	.align		4
.L_7417:
        /*0054*/ 	.byte	0x04, 0x05
        /*0056*/ 	.short	(.L_7419 - .L_7418)
.L_7418:
        /*0058*/ 	.word	0x00000080
        /*005c*/ 	.word	0x00000001
        /*0060*/ 	.word	0x00000001


	//----- nvinfo : EIATTR_CRS_STACK_SIZE
	.align		4
.L_7419:
        /*0064*/ 	.byte	0x04, 0x1e
        /*0066*/ 	.short	(.L_7421 - .L_7420)
.L_7420:
        /*0068*/ 	.word	0x00000000


	//----- nvinfo : EIATTR_CBANK_PARAM_SIZE
	.align		4
.L_7421:
        /*006c*/ 	.byte	0x03, 0x19
        /*006e*/ 	.short	0x0018


	//----- nvinfo : EIATTR_PARAM_CBANK
	.align		4
        /*0070*/ 	.byte	0x04, 0x0a
        /*0072*/ 	.short	(.L_7423 - .L_7422)
	.align		4
.L_7422:
        /*0074*/ 	.word	index@(.nv.constant0._ZN2at6native29vectorized_elementwise_kernelILi8EZZZNS0_23logical_not_kernel_cudaERNS_18TensorIteratorBaseEENKUlvE0_clEvENKUlvE0_clEvEUlaE_St5arrayIPcLm2EEEEviT0_T1_)
        /*0078*/ 	.short	0x0210
        /*007a*/ 	.short	0x0018


	//----- nvinfo : EIATTR_SW_WAR
	.align		4
.L_7423:
        /*007c*/ 	.byte	0x04, 0x36
        /*007e*/ 	.short	(.L_7425 - .L_7424)
.L_7424:
        /*0080*/ 	.word	0x00000008
.L_7425:


//--------------------- .nv.info._ZN2at6native18elementwise_kernelILi128ELi4EZNS0_15gpu_kernel_implIZZZNS0_23logical_not_kernel_cudaERNS_18TensorIteratorBaseEENKUlvE0_clEvENKUlvE_clEvEUlhE_EEvS4_RKT_EUliE_EEviT1_ --------------------------
	.section	.nv.info._ZN2at6native18elementwise_kernelILi128ELi4EZNS0_15gpu_kernel_implIZZZNS0_23logical_not_kernel_cudaERNS_18TensorIteratorBaseEENKUlvE0_clEvENKUlvE_clEvEUlhE_EEvS4_RKT_EUliE_EEviT1_,"",@"SHT_CUDA_INFO"
	.sectionflags	@""
	.align	4


	//----- nvinfo : EIATTR_CUDA_API_VERSION
	.align		4
        /*0000*/ 	.byte	0x04, 0x37
        /*0002*/ 	.short	(.L_7427 - .L_7426)
.L_7426:
        /*0004*/ 	.word	0x00000082


	//----- nvinfo : EIATTR_KPARAM_INFO
	.align		4
.L_7427:
        /*0008*/ 	.byte	0x04, 0x17
        /*000a*/ 	.short	(.L_7429 - .L_7428)
.L_7428:
        /*000c*/ 	.word	0x00000000
        /*0010*/ 	.short	0x0001
        /*0012*/ 	.short	0x0008
        /*0014*/ 	.byte	0x00, 0xf0, 0x61, 0x08


	//----- nvinfo : EIATTR_KPARAM_INFO
	.align		4
.L_7429:
        /*0018*/ 	.byte	0x04, 0x17
        /*001a*/ 	.short	(.L_7431 - .L_7430)
.L_7430:
        /*001c*/ 	.word	0x00000000
        /*0020*/ 	.short	0x0000
        /*0022*/ 	.short	0x0000
        /*0024*/ 	.byte	0x00, 0xf0, 0x11, 0x00


	//----- nvinfo : EIATTR_SPARSE_MMA_MASK
	.align		4
.L_7431:
        /*0028*/ 	.byte	0x03, 0x50
        /*002a*/ 	.short	0x0000


	//----- nvinfo : EIATTR_MAXREG_COUNT
	.align		4
        /*002c*/ 	.byte	0x03, 0x1b
        /*002e*/ 	.short	0x0080


	//----- nvinfo : EIATTR_EXTERNS
	.align		4
        /*0030*/ 	.byte	0x04, 0x0f
        /*0032*/ 	.short	(.L_7433 - .L_7432)


	//   ....[0]....
	.align		4
.L_7432:
        /*0034*/ 	.word	index@(__assertfail)


	//----- nvinfo : EIATTR_MERCURY_ISA_VERSION
	.align		4
.L_7433:
        /*0038*/ 	.byte	0x03, 0x5f
        /*003a*/ 	.short	0x0101


	//----- nvinfo : EIATTR_SYSCALL_OFFSETS
	.align		4
        /*003c*/ 	.byte	0x04, 0x46
        /*003e*/ 	.short	(.L_7435 - .L_7434)


	//   ....[0]....
.L_7434:
        /*0040*/ 	.word	0x00002220


	//   ....[1]....
        /*0044*/ 	.word	0x00002f90


	//   ....[2]....
        /*0048*/ 	.word	0x00005200


	//   ....[3]....
        /*004c*/ 	.word	0x00005f60


	//   ....[4]....
        /*0050*/ 	.word	0x000081b0


	//   ....[5]....
        /*0054*/ 	.word	0x00008f10


	//   ....[6]....
        /*0058*/ 	.word	0x0000b150


	//   ....[7]....
        /*005c*/ 	.word	0x0000beb0


	//----- nvinfo : EIATTR_EXIT_INSTR_OFFSETS
	.align		4
.L_7435:
        /*0060*/ 	.byte	0x04, 0x1c
        /*0062*/ 	.short	(.L_7437 - .L_7436)


	//   ....[0]....
.L_7436:
        /*0064*/ 	.word	0x00008fc0


	//   ....[1]....
        /*0068*/ 	.word	0x0000b2a0


	//   ....[2]....
        /*006c*/ 	.word	0x0000b2c0


	//   ....[3]....
        /*0070*/ 	.word	0x0000b350


	//   ....[4]....
        /*0074*/ 	.word	0x0000b370


	//   ....[5]....
        /*0078*/ 	.word	0x0000b390


	//   ....[6]....
        /*007c*/ 	.word	0x0000b420


	//   ....[7]....
        /*0080*/ 	.word	0x0000b460


	//   ....[8]....
        /*0084*/ 	.word	0x0000b500


	//   ....[9]....
        /*0088*/ 	.word	0x0000b550


	//   ....[10]....
        /*008c*/ 	.word	0x0000b590


	//   ....[11]....
        /*0090*/ 	.word	0x0000b630


	//   ....[12]....
        /*0094*/ 	.word	0x0000b680


	//   ....[13]....
        /*0098*/ 	.word	0x0000b7d0


	//   ....[14]....
        /*009c*/ 	.word	0x0000b870


	//   ....[15]....
        /*00a0*/ 	.word	0x0000b8b0


	//   ....[16]....
        /*00a4*/ 	.word	0x0000b900


	//   ....[17]....
        /*00a8*/ 	.word	0x0000b940


	//   ....[18]....
        /*00ac*/ 	.word	0x0000b9e0


	//   ....[19]....
        /*00b0*/ 	.word	0x0000bb20


	//   ....[20]....
        /*00b4*/ 	.word	0x0000bc60


	//   ....[21]....
        /*00b8*/ 	.word	0x0000bdb0


	//   ....[22]....
        /*00bc*/ 	.word	0x0000bec0


	//   ....[23]....
        /*00c0*/ 	.word	0x0000bef0


	//   ....[24]....
        /*00c4*/ 	.word	0x0000bf10


	//----- nvinfo : EIATTR_MAX_THREADS
	.align		4
.L_7437:
        /*00c8*/ 	.byte	0x04, 0x05
        /*00ca*/ 	.short	(.L_7439 - .L_7438)
.L_7438:
        /*00cc*/ 	.word	0x00000080
        /*00d0*/ 	.word	0x00000001
        /*00d4*/ 	.word	0x00000001


	//----- nvinfo : EIATTR_CRS_STACK_SIZE
	.align		4
.L_7439:
        /*00d8*/ 	.byte	0x04, 0x1e
        /*00da*/ 	.short	(.L_7441 - .L_7440)
.L_7440:
        /*00dc*/ 	.word	0x00000000


	//----- nvinfo : EIATTR_CBANK_PARAM_SIZE
	.align		4
.L_7441:
        /*00e0*/ 	.byte	0x03, 0x19
        /*00e2*/ 	.short	0x0220


	//----- nvinfo : EIATTR_PARAM_CBANK
	.align		4
        /*00e4*/ 	.byte	0x04, 0x0a
        /*00e6*/ 	.short	(.L_7443 - .L_7442)
	.align		4
.L_7442:
        /*00e8*/ 	.word	index@(.nv.constant0._ZN2at6native18elementwise_kernelILi128ELi4EZNS0_15gpu_kernel_implIZZZNS0_23logical_not_kernel_cudaERNS_18TensorIteratorBaseEENKUlvE0_clEvENKUlvE_clEvEUlhE_EEvS4_RKT_EUliE_EEviT1_)
        /*00ec*/ 	.short	0x0210
        /*00ee*/ 	.short	0x0220


	//----- nvinfo : EIATTR_SW_WAR
	.align		4
.L_7443:
        /*00f0*/ 	.byte	0x04, 0x36
        /*00f2*/ 	.short	(.L_7445 - .L_7444)
.L_7444:
        /*00f4*/ 	.word	0x00000008
.L_7445:


//--------------------- .nv.info._ZN2at6native27unrolled_elementwise_kernelIZZZNS0_23logical_not_kernel_cudaERNS_18TensorIteratorBaseEENKUlvE0_clEvENKUlvE_clEvEUlhE_St5arrayIPcLm2EELi4E23TrivialOffsetCalculatorILi1EjESB_NS0_6memory12LoadWithCastILi1EEENSC_13StoreWithCastILi1EEEEEviT_T0_T2_T3_T4_T5_ --------------------------
	.section	.nv.info._ZN2at6native27unrolled_elementwise_kernelIZZZNS0_23logical_not_kernel_cudaERNS_18TensorIteratorBaseEENKUlvE0_clEvENKUlvE_clEvEUlhE_St5arrayIPcLm2EELi4E23TrivialOffsetCalculatorILi1EjESB_NS0_6memory12LoadWithCastILi1EEENSC_13StoreWithCastILi1EEEEEviT_T0_T2_T3_T4_T5_,"",@"SHT_CUDA_INFO"
	.sectionflags	@""
	.align	4


	//----- nvinfo : EIATTR_CUDA_API_VERSION
	.align		4
        /*0000*/ 	.byte	0x04, 0x37
        /*0002*/ 	.short	(.L_7447 - .L_7446)
.L_7446:
        /*0004*/ 	.word	0x00000082


	//----- nvinfo : EIATTR_KPARAM_INFO
	.align		4
.L_7447:
        /*0008*/ 	.byte	0x04, 0x17
        /*000a*/ 	.short	(.L_7449 - .L_7448)
.L_7448:
        /*000c*/ 	.word	0x00000000
        /*0010*/ 	.short	0x0006
        /*0012*/ 	.short	0x0024
        /*0014*/ 	.byte	0x00, 0xf0, 0x21, 0x00


	//----- nvinfo : EIATTR_KPARAM_INFO
	.align		4
.L_7449:
        /*0018*/ 	.byte	0x04, 0x17
        /*001a*/ 	.short	(.L_7451 - .L_7450)
.L_7450:
        /*001c*/ 	.word	0x00000000
        /*0020*/ 	.short	0x0005
        /*0022*/ 	.short	0x001c
        /*0024*/ 	.byte	0x00, 0xf0, 0x21, 0x00


	//----- nvinfo : EIATTR_KPARAM_INFO
	.align		4
.L_7451:
        /*0028*/ 	.byte	0x04, 0x17
        /*002a*/ 	.short	(.L_7453 - .L_7452)
.L_7452:
        /*002c*/ 	.word	0x00000000
        /*0030*/ 	.short	0x0004
        /*0032*/ 	.short	0x0019
        /*0034*/ 	.byte	0x00, 0xf0, 0x05, 0x00


	//----- nvinfo : EIATTR_KPARAM_INFO
	.align		4
.L_7453:
        /*0038*/ 	.byte	0x04, 0x17
        /*003a*/ 	.short	(.L_7455 - .L_7454)
.L_7454:
        /*003c*/ 	.word	0x00000000
        /*0040*/ 	.short	0x0003
        /*0042*/ 	.short	0x0018
        /*0044*/ 	.byte	0x00, 0xf0, 0x05, 0x00


	//----- nvinfo : EIATTR_KPARAM_INFO
	.align		4
.L_7455:
        /*0048*/ 	.byte	0x04, 0x17
        /*004a*/ 	.short	(.L_7457 - .L_7456)
.L_7456:
        /*004c*/ 	.word	0x00000000
        /*0050*/ 	.short	0x0002
        /*0052*/ 	.short	0x0008
        /*0054*/ 	.byte	0x00, 0xf0, 0x41, 0x00


	//----- nvinfo : EIATTR_KPARAM_INFO
	.align		4
.L_7457:
        /*0058*/ 	.byte	0x04, 0x17
        /*005a*/ 	.short	(.L_7459 - .L_7458)
.L_7458:
        /*005c*/ 	.word	0x00000000
        /*0060*/ 	.short	0x0001
        /*0062*/ 	.short	0x0004
        /*0064*/ 	.byte	0x00, 0xf0, 0x05, 0x00


	//----- nvinfo : EIATTR_KPARAM_INFO
	.align		4
.L_7459:
        /*0068*/ 	.byte	0x04, 0x17
        /*006a*/ 	.short	(.L_7461 - .L_7460)
.L_7460:
        /*006c*/ 	.word	0x00000000
        /*0070*/ 	.short	0x0000
        /*0072*/ 	.short	0x0000
        /*0074*/ 	.byte	0x00, 0xf0, 0x11, 0x00


	//----- nvinfo : EIATTR_SPARSE_MMA_MASK
	.align		4
.L_7461:
        /*0078*/ 	.byte	0x03, 0x50
        /*007a*/ 	.short	0x0000


	//----- nvinfo : EIATTR_MAXREG_COUNT
	.align		4
        /*007c*/ 	.byte	0x03, 0x1b
        /*007e*/ 	.short	0x00ff


	//----- nvinfo : EIATTR_EXTERNS
	.align		4
        /*0080*/ 	.byte	0x04, 0x0f
        /*0082*/ 	.short	(.L_7463 - .L_7462)


	//   ....[0]....
	.align		4
.L_7462:
        /*0084*/ 	.word	index@(__assertfail)


	//----- nvinfo : EIATTR_MERCURY_ISA_VERSION
	.align		4
.L_7463:
        /*0088*/ 	.byte	0x03, 0x5f
        /*008a*/ 	.short	0x0101


	//----- nvinfo : EIATTR_SYSCALL_OFFSETS
	.align		4
        /*008c*/ 	.byte	0x04, 0x46
        /*008e*/ 	.short	(.L_7465 - .L_7464)


	//   ....[0]....
.L_7464:
        /*0090*/ 	.word	0x00000f50


	//   ....[1]....
        /*0094*/ 	.word	0x00001ea0


	//   ....[2]....
        /*0098*/ 	.word	0x00002e00


	//   ....[3]....
        /*009c*/ 	.word	0x00003d30


	//   ....[4]....
        /*00a0*/ 	.word	0x00004cb0


	//   ....[5]....
        /*00a4*/ 	.word	0x00005b90


	//   ....[6]....
        /*00a8*/ 	.word	0x00006a60


	//   ....[7]....
        /*00ac*/ 	.word	0x00007920


	//----- nvinfo : EIATTR_EXIT_INSTR_OFFSETS
	.align		4
.L_7465:
        /*00b0*/ 	.byte	0x04, 0x1c
        /*00b2*/ 	.short	(.L_7467 - .L_7466)


	//   ....[0]....
.L_7466:
        /*00b4*/ 	.word	0x00006b00


	//   ....[1]....
        /*00b8*/ 	.word	0x00006c30


	//   ....[2]....
        /*00bc*/ 	.word	0x00006c50


	//   ....[3]....
        /*00c0*/ 	.word	0x00006ce0


	//   ....[4]....
        /*00c4*/ 	.word	0x00006d00


	//   ....[5]....
        /*00c8*/ 	.word	0x00006d20


	//   ....[6]....
        /*00cc*/ 	.word	0x00006db0


	//   ....[7]....
        /*00d0*/ 	.word	0x00006df0


	//   ....[8]....
        /*00d4*/ 	.word	0x00006e90


	//   ....[9]....
        /*00d8*/ 	.word	0x00006ee0


	//   ....[10]....
        /*00dc*/ 	.word	0x00006f10


	//   ....[11]....
        /*00e0*/ 	.word	0x00006fb0


	//   ....[12]....
        /*00e4*/ 	.word	0x00006ff0


	//   ....[13]....
        /*00e8*/ 	.word	0x00007180


	//   ....[14]....
        /*00ec*/ 	.word	0x000072e0


	//   ....[15]....
        /*00f0*/ 	.word	0x00007320


	//   ....[16]....
        /*00f4*/ 	.word	0x000073c0


	//   ....[17]....
        /*00f8*/ 	.word	0x00007540


	//   ....[18]....
        /*00fc*/ 	.word	0x000076c0


	//   ....[19]....
        /*0100*/ 	.word	0x00007820


	//   ....[20]....
        /*0104*/ 	.word	0x00007930


	//   ....[21]....
        /*0108*/ 	.word	0x00007960


	//   ....[22]....
        /*010c*/ 	.word	0x00007980


	//----- nvinfo : EIATTR_MAX_THREADS
	.align		4
.L_7467:
        /*0110*/ 	.byte	0x04, 0x05
        /*0112*/ 	.short	(.L_7469 - .L_7468)
.L_7468:
        /*0114*/ 	.word	0x00000080
        /*0118*/ 	.word	0x00000001
        /*011c*/ 	.word	0x00000001


	//----- nvinfo : EIATTR_CRS_STACK_SIZE
	.align		4
.L_7469:
        /*0120*/ 	.byte	0x04, 0x1e
        /*0122*/ 	.short	(.L_7471 - .L_7470)
.L_7470:
        /*0124*/ 	.word	0x00000000


	//----- nvinfo : EIATTR_CBANK_PARAM_SIZE
	.align		4
.L_7471:
        /*0128*/ 	.byte	0x03, 0x19
        /*012a*/ 	.short	0x002c


	//----- nvinfo : EIATTR_PARAM_CBANK
	.align		4
        /*012c*/ 	.byte	0x04, 0x0a
        /*012e*/ 	.short	(.L_7473 - .L_7472)
	.align		4
.L_7472:
        /*0130*/ 	.word	index@(.nv.constant0._ZN2at6native27unrolled_elementwise_kernelIZZZNS0_23logical_not_kernel_cudaERNS_18TensorIteratorBaseEENKUlvE0_clEvENKUlvE_clEvEUlhE_St5arrayIPcLm2EELi4E23TrivialOffsetCalculatorILi1EjESB_NS0_6memory12LoadWithCastILi1EEENSC_13StoreWithCastILi1EEEEEviT_T0_T2_T3_T4_T5_)
        /*0134*/ 	.short	0x0210
        /*0136*/ 	.short	0x002c


	//----- nvinfo : EIATTR_SW_WAR
	.align		4
.L_7473:
        /*0138*/ 	.byte	0x04, 0x36
        /*013a*/ 	.short	(.L_7475 - .L_7474)
.L_7474:
        /*013c*/ 	.word	0x00000008
.L_7475:


//--------------------- .nv.info._ZN2at6native18elementwise_kernelILi128ELi4EZNS0_22gpu_kernel_impl_nocastIZZZNS0_23logical_not_kernel_cudaERNS_18TensorIteratorBaseEENKUlvE0_clEvENKUlvE_clEvEUlhE_EEvS4_RKT_EUliE_EEviT1_ --------------------------
	.section	.nv.info._ZN2at6native18elementwise_kernelILi128ELi4EZNS0_22gpu_kernel_impl_nocastIZZZNS0_23logical_not_kernel_cudaERNS_18TensorIteratorBaseEENKUlvE0_clEvENKUlvE_clEvEUlhE_EEvS4_RKT_EUliE_EEviT1_,"",@"SHT_CUDA_INFO"
	.sectionflags	@""
	.align	4


	//----- nvinfo : EIATTR_CUDA_API_VERSION
	.align		4
        /*0000*/ 	.byte	0x04, 0x37
        /*0002*/ 	.short	(.L_7477 - .L_7476)
.L_7476:
        /*0004*/ 	.word	0x00000082


	//----- nvinfo : EIATTR_KPARAM_INFO
	.align		4
.L_7477:
        /*0008*/ 	.byte	0x04, 0x17
        /*000a*/ 	.short	(.L_7479 - .L_7478)
.L_7478:
        /*000c*/ 	.word	0x00000000
        /*0010*/ 	.short	0x0001
        /*0012*/ 	.short	0x0008
        /*0014*/ 	.byte	0x00, 0xf0, 0x61, 0x08


	//----- nvinfo : EIATTR_KPARAM_INFO
	.align		4
.L_7479:
        /*0018*/ 	.byte	0x04, 0x17
        /*001a*/ 	.short	(.L_7481 - .L_7480)
.L_7480:
        /*001c*/ 	.word	0x00000000
        /*0020*/ 	.short	0x0000
        /*0022*/ 	.short	0x0000
        /*0024*/ 	.byte	0x00, 0xf0, 0x11, 0x00


	//----- nvinfo : EIATTR_SPARSE_MMA_MASK
	.align		4
.L_7481:
        /*0028*/ 	.byte	0x03, 0x50
        /*002a*/ 	.short	0x0000


	//----- nvinfo : EIATTR_MAXREG_COUNT
	.align		4
        /*002c*/ 	.byte	0x03, 0x1b
        /*002e*/ 	.short	0x0080


	//----- nvinfo : EIATTR_MERCURY_ISA_VERSION
	.align		4
        /*0030*/ 	.byte	0x03, 0x5f
        /*0032*/ 	.short	0x0101


	//----- nvinfo : EIATTR_EXIT_INSTR_OFFSETS
	.align		4
        /*0034*/ 	.byte	0x04, 0x1c
        /*0036*/ 	.short	(.L_7483 - .L_7482)


	//   ....[0]....
.L_7482:
        /*0038*/ 	.word	0x00003bc0


	//   ....[1]....
        /*003c*/ 	.word	0x00004f50


	//----- nvinfo : EIATTR_MAX_THREADS
	.align		4
.L_7483:
        /*0040*/ 	.byte	0x04, 0x05
        /*0042*/ 	.short	(.L_7485 - .L_7484)
.L_7484:
        /*0044*/ 	.word	0x00000080
        /*0048*/ 	.word	0x00000001
        /*004c*/ 	.word	0x00000001


	//----- nvinfo : EIATTR_CRS_STACK_SIZE
	.align		4
.L_7485:
        /*0050*/ 	.byte	0x04, 0x1e
        /*0052*/ 	.short	(.L_7487 - .L_7486)
.L_7486:
        /*0054*/ 	.word	0x00000000


	//----- nvinfo : EIATTR_CBANK_PARAM_SIZE
	.align		4
.L_7487:
        /*0058*/ 	.byte	0x03, 0x19
        /*005a*/ 	.short	0x0220


	//----- nvinfo : EIATTR_PARAM_CBANK
	.align		4
        /*005c*/ 	.byte	0x04, 0x0a
        /*005e*/ 	.short	(.L_7489 - .L_7488)
	.align		4
.L_7488:
        /*0060*/ 	.word	index@(.nv.constant0._ZN2at6native18elementwise_kernelILi128ELi4EZNS0_22gpu_kernel_impl_nocastIZZZNS0_23logical_not_kernel_cudaERNS_18TensorIteratorBaseEENKUlvE0_clEvENKUlvE_clEvEUlhE_EEvS4_RKT_EUliE_EEviT1_)
        /*0064*/ 	.short	0x0210
        /*0066*/ 	.short	0x0220


	//----- nvinfo : EIATTR_SW_WAR
	.align		4
.L_7489:
        /*0068*/ 	.byte	0x04, 0x36
        /*006a*/ 	.short	(.L_7491 - .L_7490)
.L_7490:
        /*006c*/ 	.word	0x00000008
.L_7491:


//--------------------- .nv.info._ZN2at6native27unrolled_elementwise_kernelIZZZNS0_23logical_not_kernel_cudaERNS_18TensorIteratorBaseEENKUlvE0_clEvENKUlvE_clEvEUlhE_St5arrayIPcLm2EELi4E23TrivialOffsetCalculatorILi1EjESB_NS0_6memory15LoadWithoutCastENSC_16StoreWithoutCastEEEviT_T0_T2_T3_T4_T5_ --------------------------
	.section	.nv.info._ZN2at6native27unrolled_elementwise_kernelIZZZNS0_23logical_not_kernel_cudaERNS_18TensorIteratorBaseEENKUlvE0_clEvENKUlvE_clEvEUlhE_St5arrayIPcLm2EELi4E23TrivialOffsetCalculatorILi1EjESB_NS0_6memory15LoadWithoutCastENSC_16StoreWithoutCastEEEviT_T0_T2_T3_T4_T5_,"",@"SHT_CUDA_INFO"
	.sectionflags	@""
	.align	4


	//----- nvinfo : EIATTR_CUDA_API_VERSION
	.align		4
        /*0000*/ 	.byte	0x04, 0x37
        /*0002*/ 	.short	(.L_7493 - .L_7492)
.L_7492:
        /*0004*/ 	.word	0x00000082


	//----- nvinfo : EIATTR_KPARAM_INFO
	.align		4
.L_7493:
        /*0008*/ 	.byte	0x04, 0x17
        /*000a*/ 	.short	(.L_7495 - .L_7494)
.L_7494:
        /*000c*/ 	.word	0x00000000
        /*0010*/ 	.short	0x0006
        /*0012*/ 	.short	0x001b
        /*0014*/ 	.byte	0x00, 0xf0, 0x05, 0x00


	//----- nvinfo : EIATTR_KPARAM_INFO
	.align		4
.L_7495:
        /*0018*/ 	.byte	0x04, 0x17
        /*001a*/ 	.short	(.L_7497 - .L_7496)
.L_7496:
        /*001c*/ 	.word	0x00000000
        /*0020*/ 	.short	0x0005
        /*0022*/ 	.short	0x001a
        /*0024*/ 	.byte	0x00, 0xf0, 0x05, 0x00


	//----- nvinfo : EIATTR_KPARAM_INFO
	.align		4
.L_7497:
        /*0028*/ 	.byte	0x04, 0x17
        /*002a*/ 	.short	(.L_7499 - .L_7498)
.L_7498:
        /*002c*/ 	.word	0x00000000
        /*0030*/ 	.short	0x0004
        /*0032*/ 	.short	0x0019
        /*0034*/ 	.byte	0x00, 0xf0, 0x05, 0x00


	//----- nvinfo : EIATTR_KPARAM_INFO
	.align		4
.L_7499:
        /*0038*/ 	.byte	0x04, 0x17
        /*003a*/ 	.short	(.L_7501 - .L_7500)
.L_7500:
        /*003c*/ 	.word	0x00000000
        /*0040*/ 	.short	0x0003
        /*0042*/ 	.short	0x0018
        /*0044*/ 	.byte	0x00, 0xf0, 0x05, 0x00


	//----- nvinfo : EIATTR_KPARAM_INFO
	.align		4
.L_7501:
        /*0048*/ 	.byte	0x04, 0x17
        /*004a*/ 	.short	(.L_7503 - .L_7502)
.L_7502:
        /*004c*/ 	.word	0x00000000
        /*0050*/ 	.short	0x0002
        /*0052*/ 	.short	0x0008
        /*0054*/ 	.byte	0x00, 0xf0, 0x41, 0x00


	//----- nvinfo : EIATTR_KPARAM_INFO
	.align		4
.L_7503:
        /*0058*/ 	.byte	0x04, 0x17
        /*005a*/ 	.short	(.L_7505 - .L_7504)
.L_7504:
        /*005c*/ 	.word	0x00000000
        /*0060*/ 	.short	0x0001
        /*0062*/ 	.short	0x0004
        /*0064*/ 	.byte	0x00, 0xf0, 0x05, 0x00


	//----- nvinfo : EIATTR_KPARAM_INFO
	.align		4
.L_7505:
        /*0068*/ 	.byte	0x04, 0x17
        /*006a*/ 	.short	(.L_7507 - .L_7506)
.L_7506:
        /*006c*/ 	.word	0x00000000
        /*0070*/ 	.short	0x0000
        /*0072*/ 	.short	0x0000
        /*0074*/ 	.byte	0x00, 0xf0, 0x11, 0x00


	//----- nvinfo : EIATTR_SPARSE_MMA_MASK
	.align		4
.L_7507:
        /*0078*/ 	.byte	0x03, 0x50
        /*007a*/ 	.short	0x0000


	//----- nvinfo : EIATTR_MAXREG_COUNT
	.align		4
        /*007c*/ 	.byte	0x03, 0x1b
        /*007e*/ 	.short	0x00ff


	//----- nvinfo : EIATTR_MERCURY_ISA_VERSION
	.align		4
        /*0080*/ 	.byte	0x03, 0x5f
        /*0082*/ 	.short	0x0101


	//----- nvinfo : EIATTR_EXIT_INSTR_OFFSETS
	.align		4
        /*0084*/ 	.byte	0x04, 0x1c
        /*0086*/ 	.short	(.L_7509 - .L_7508)


	//   ....[0]....
.L_7508:
        /*0088*/ 	.word	0x00000480


	//   ....[1]....
        /*008c*/ 	.word	0x00000520


	//----- nvinfo : EIATTR_MAX_THREADS
	.align		4
.L_7509:
        /*0090*/ 	.byte	0x04, 0x05
        /*0092*/ 	.short	(.L_7511 - .L_7510)
.L_7510:
        /*0094*/ 	.word	0x00000080
        /*0098*/ 	.word	0x00000001
        /*009c*/ 	.word	0x00000001


	//----- nvinfo : EIATTR_CRS_STACK_SIZE
	.align		4
.L_7511:
        /*00a0*/ 	.byte	0x04, 0x1e
        /*00a2*/ 	.short	(.L_7513 - .L_7512)
.L_7512:
        /*00a4*/ 	.word	0x00000000


	//----- nvinfo : EIATTR_CBANK_PARAM_SIZE
	.align		4
.L_7513:
        /*00a8*/ 	.byte	0x03, 0x19
        /*00aa*/ 	.short	0x001c


	//----- nvinfo : EIATTR_PARAM_CBANK
	.align		4
        /*00ac*/ 	.byte	0x04, 0x0a
        /*00ae*/ 	.short	(.L_7515 - .L_7514)
	.align		4
.L_7514:
        /*00b0*/ 	.word	index@(.nv.constant0._ZN2at6native27unrolled_elementwise_kernelIZZZNS0_23logical_not_kernel_cudaERNS_18TensorIteratorBaseEENKUlvE0_clEvENKUlvE_clEvEUlhE_St5arrayIPcLm2EELi4E23TrivialOffsetCalculatorILi1EjESB_NS0_6memory15LoadWithoutCastENSC_16StoreWithoutCastEEEviT_T0_T2_T3_T4_T5_)
        /*00b4*/ 	.short	0x0210
        /*00b6*/ 	.short	0x001c


	//----- nvinfo : EIATTR_SW_WAR
	.align		4
.L_7515:
        /*00b8*/ 	.byte	0x04, 0x36
        /*00ba*/ 	.short	(.L_7517 - .L_7516)
.L_7516:
        /*00bc*/ 	.word	0x00000008
.L_7517:


//--------------------- .nv.info._ZN2at6native29vectorized_elementwise_kernelILi2EZZZNS0_23logical_not_kernel_cudaERNS_18TensorIteratorBaseEENKUlvE0_clEvENKUlvE_clEvEUlhE_St5arrayIPcLm2EEEEviT0_T1_ --------------------------
	.section	.nv.info._ZN2at6native29vectorized_elementwise_kernelILi2EZZZNS0_23logical_not_kernel_cudaERNS_18TensorIteratorBaseEENKUlvE0_clEvENKUlvE_clEvEUlhE_St5arrayIPcLm2EEEEviT0_T1_,"",@"SHT_CUDA_INFO"
	.sectionflags	@""
	.align	4


	//----- nvinfo : EIATTR_CUDA_API_VERSION
	.align		4
        /*0000*/ 	.byte	0x04, 0x37
        /*0002*/ 	.short	(.L_7519 - .L_7518)
.L_7518:
        /*0004*/ 	.word	0x00000082


	//----- nvinfo : EIATTR_KPARAM_INFO
	.align		4
.L_7519:
        /*0008*/ 	.byte	0x04, 0x17
        /*000a*/ 	.short	(.L_7521 - .L_7520)
.L_7520:
        /*000c*/ 	.word	0x00000000
        /*0010*/ 	.short	0x0002
        /*0012*/ 	.short	0x0008
        /*0014*/ 	.byte	0x00, 0xf0, 0x41, 0x00


	//----- nvinfo : EIATTR_KPARAM_INFO
	.align		4
.L_7521:
        /*0018*/ 	.byte	0x04, 0x17
        /*001a*/ 	.short	(.L_7523 - .L_7522)
.L_7522:
        /*001c*/ 	.word	0x00000000
        /*0020*/ 	.short	0x0001
        /*0022*/ 	.short	0x0004
        /*0024*/ 	.byte	0x00, 0xf0, 0x05, 0x00


	//----- nvinfo : EIATTR_KPARAM_INFO
	.align		4
.L_7523:
        /*0028*/ 	.byte	0x04, 0x17
        /*002a*/ 	.short	(.L_7525 - .L_7524)
.L_7524:
        /*002c*/ 	.word	0x00000000
        /*0030*/ 	.short	0x0000
        /*0032*/ 	.short	0x0000
        /*0034*/ 	.byte	0x00, 0xf0, 0x11, 0x00


	//----- nvinfo : EIATTR_SPARSE_MMA_MASK
	.align		4
.L_7525:
        /*0038*/ 	.byte	0x03, 0x50
        /*003a*/ 	.short	0x0000


	//----- nvinfo : EIATTR_MAXREG_COUNT
	.align		4
        /*003c*/ 	.byte	0x03, 0x1b
        /*003e*/ 	.short	0x00ff


	//----- nvinfo : EIATTR_MERCURY_ISA_VERSION
	.align		4
        /*0040*/ 	.byte	0x03, 0x5f
        /*0042*/ 	.short	0x0101


	//----- nvinfo : EIATTR_EXIT_INSTR_OFFSETS
	.align		4
        /*0044*/ 	.byte	0x04, 0x1c
        /*0046*/ 	.short	(.L_7527 - .L_7526)


	//   ....[0]....
.L_7526:
        /*0048*/ 	.word	0x00000390


	//   ....[1]....
        /*004c*/ 	.word	0x00000ce0


	//   ....[2]....
        /*0050*/ 	.word	0x00000d40


	//----- nvinfo : EIATTR_MAX_THREADS
	.align		4
.L_7527:
        /*0054*/ 	.byte	0x04, 0x05
        /*0056*/ 	.short	(.L_7529 - .L_7528)
.L_7528:
        /*0058*/ 	.word	0x00000080
        /*005c*/ 	.word	0x00000001
        /*0060*/ 	.word	0x00000001


	//----- nvinfo : EIATTR_CRS_STACK_SIZE
	.align		4
.L_7529:
        /*0064*/ 	.byte	0x04, 0x1e
        /*0066*/ 	.short	(.L_7531 - .L_7530)
.L_7530:
        /*0068*/ 	.word	0x00000000


	//----- nvinfo : EIATTR_CBANK_PARAM_SIZE
	.align		4
.L_7531:
        /*006c*/ 	.byte	0x03, 0x19
        /*006e*/ 	.short	0x0018


	//----- nvinfo : EIATTR_PARAM_CBANK
	.align		4
        /*0070*/ 	.byte	0x04, 0x0a
        /*0072*/ 	.short	(.L_7533 - .L_7532)
	.align		4
.L_7532:
        /*0074*/ 	.word	index@(.nv.constant0._ZN2at6native29vectorized_elementwise_kernelILi2EZZZNS0_23logical_not_kernel_cudaERNS_18TensorIteratorBaseEENKUlvE0_clEvENKUlvE_clEvEUlhE_St5arrayIPcLm2EEEEviT0_T1_)
        /*0078*/ 	.short	0x0210
        /*007a*/ 	.short	0x0018


	//----- nvinfo : EIATTR_SW_WAR
	.align		4
.L_7533:
        /*007c*/ 	.byte	0x04, 0x36
        /*007e*/ 	.short	(.L_7535 - .L_7534)
.L_7534:
        /*0080*/ 	.word	0x00000008
.L_7535:


//--------------------- .nv.info._ZN2at6native29vectorized_elementwise_kernelILi4EZZZNS0_23logical_not_kernel_cudaERNS_18TensorIteratorBaseEENKUlvE0_clEvENKUlvE_clEvEUlhE_St5arrayIPcLm2EEEEviT0_T1_ --------------------------
	.section	.nv.info._ZN2at6native29vectorized_elementwise_kernelILi4EZZZNS0_23logical_not_kernel_cudaERNS_18TensorIteratorBaseEENKUlvE0_clEvENKUlvE_clEvEUlhE_St5arrayIPcLm2EEEEviT0_T1_,"",@"SHT_CUDA_INFO"
	.sectionflags	@""
	.align	4


	//----- nvinfo : EIATTR_CUDA_API_VERSION
	.align		4
        /*0000*/ 	.byte	0x04, 0x37
        /*0002*/ 	.short	(.L_7537 - .L_7536)
.L_7536:
        /*0004*/ 	.word	0x00000082


	//----- nvinfo : EIATTR_KPARAM_INFO
	.align		4
.L_7537:
        /*0008*/ 	.byte	0x04, 0x17
        /*000a*/ 	.short	(.L_7539 - .L_7538)
.L_7538:
        /*000c*/ 	.word	0x00000000
        /*0010*/ 	.short	0x0002
        /*0012*/ 	.short	0x0008
        /*0014*/ 	.byte	0x00, 0xf0, 0x41, 0x00


	//----- nvinfo : EIATTR_KPARAM_INFO
	.align		4
.L_7539:
        /*0018*/ 	.byte	0x04, 0x17
        /*001a*/ 	.short	(.L_7541 - .L_7540)
.L_7540:
        /*001c*/ 	.word	0x00000000
        /*0020*/ 	.short	0x0001
        /*0022*/ 	.short	0x0004
        /*0024*/ 	.byte	0x00, 0xf0, 0x05, 0x00


	//----- nvinfo : EIATTR_KPARAM_INFO
	.align		4
.L_7541:
        /*0028*/ 	.byte	0x04, 0x17
        /*002a*/ 	.short	(.L_7543 - .L_7542)
.L_7542:
        /*002c*/ 	.word	0x00000000
        /*0030*/ 	.short	0x0000
        /*0032*/ 	.short	0x0000
        /*0034*/ 	.byte	0x00, 0xf0, 0x11, 0x00


	//----- nvinfo : EIATTR_SPARSE_MMA_MASK
	.align		4
.L_7543:
        /*0038*/ 	.byte	0x03, 0x50
        /*003a*/ 	.short	0x0000


	//----- nvinfo : EIATTR_MAXREG_COUNT
	.align		4
        /*003c*/ 	.byte	0x03, 0x1b
        /*003e*/ 	.short	0x00ff


	//----- nvinfo : EIATTR_MERCURY_ISA_VERSION
	.align		4
        /*0040*/ 	.byte	0x03, 0x5f
        /*0042*/ 	.short	0x0101


	//----- nvinfo : EIATTR_EXIT_INSTR_OFFSETS
	.align		4
        /*0044*/ 	.byte	0x04, 0x1c
        /*0046*/ 	.short	(.L_7545 - .L_7544)


	//   ....[0]....
.L_7544:
        /*0048*/ 	.word	0x00000370


	//   ....[1]....
        /*004c*/ 	.word	0x00000cc0


	//   ....[2]....
        /*0050*/ 	.word	0x00000d20


	//----- nvinfo : EIATTR_MAX_THREADS
	.align		4
.L_7545:
        /*0054*/ 	.byte	0x04, 0x05
        /*0056*/ 	.short	(.L_7547 - .L_7546)
.L_7546:
        /*0058*/ 	.word	0x00000080
        /*005c*/ 	.word	0x00000001
        /*0060*/ 	.word	0x00000001


	//----- nvinfo : EIATTR_CRS_STACK_SIZE
	.align		4
.L_7547:
        /*0064*/ 	.byte	0x04, 0x1e
        /*0066*/ 	.short	(.L_7549 - .L_7548)
.L_7548:
        /*0068*/ 	.word	0x00000000


	//----- nvinfo : EIATTR_CBANK_PARAM_SIZE
	.align		4
.L_7549:
        /*006c*/ 	.byte	0x03, 0x19
        /*006e*/ 	.short	0x0018


	//----- nvinfo : EIATTR_PARAM_CBANK
	.align		4
        /*0070*/ 	.byte	0x04, 0x0a
        /*0072*/ 	.short	(.L_7551 - .L_7550)
	.align		4
.L_7550:
        /*0074*/ 	.word	index@(.nv.constant0._ZN2at6native29vectorized_elementwise_kernelILi4EZZZNS0_23logical_not_kernel_cudaERNS_18TensorIteratorBaseEENKUlvE0_clEvENKUlvE_clEvEUlhE_St5arrayIPcLm2EEEEviT0_T1_)
        /*0078*/ 	.short	0x0210
        /*007a*/ 	.short	0x0018


	//----- nvinfo : EIATTR_SW_WAR
	.align		4
.L_7551:
        /*007c*/ 	.byte	0x04, 0x36
        /*007e*/ 	.short	(.L_7553 - .L_7552)
.L_7552:
        /*0080*/ 	.word	0x00000008
.L_7553:


//--------------------- .nv.info._ZN2at6native29vectorized_elementwise_kernelILi8EZZZNS0_23logical_not_kernel_cudaERNS_18TensorIteratorBaseEENKUlvE0_clEvENKUlvE_clEvEUlhE_St5arrayIPcLm2EEEEviT0_T1_ --------------------------
	.section	.nv.info._ZN2at6native29vectorized_elementwise_kernelILi8EZZZNS0_23logical_not_kernel_cudaERNS_18TensorIteratorBaseEENKUlvE0_clEvENKUlvE_clEvEUlhE_St5arrayIPcLm2EEEEviT0_T1_,"",@"SHT_CUDA_INFO"
	.sectionflags	@""
	.align	4


	//----- nvinfo : EIATTR_CUDA_API_VERSION
	.align		4
        /*0000*/ 	.byte	0x04, 0x37
        /*0002*/ 	.short	(.L_7555 - .L_7554)
.L_7554:
        /*0004*/ 	.word	0x00000082


	//----- nvinfo : EIATTR_KPARAM_INFO
	.align		4
.L_7555:
        /*0008*/ 	.byte	0x04, 0x17
        /*000a*/ 	.short	(.L_7557 - .L_7556)
.L_7556:
        /*000c*/ 	.word	0x00000000
        /*0010*/ 	.short	0x0002
        /*0012*/ 	.short	0x0008
        /*0014*/ 	.byte	0x00, 0xf0, 0x41, 0x00


	//----- nvinfo : EIATTR_KPARAM_INFO
	.align		4
.L_7557:
        /*0018*/ 	.byte	0x04, 0x17
        /*001a*/ 	.short	(.L_7559 - .L_7558)
.L_7558:
        /*001c*/ 	.word	0x00000000
        /*0020*/ 	.short	0x0001
        /*0022*/ 	.short	0x0004
        /*0024*/ 	.byte	0x00, 0xf0, 0x05, 0x00


	//----- nvinfo : EIATTR_KPARAM_INFO
	.align		4
.L_7559:
        /*0028*/ 	.byte	0x04, 0x17
        /*002a*/ 	.short	(.L_7561 - .L_7560)
.L_7560:
        /*002c*/ 	.word	0x00000000
        /*0030*/ 	.short	0x0000
        /*0032*/ 	.short	0x0000
        /*0034*/ 	.byte	0x00, 0xf0, 0x11, 0x00


	//----- nvinfo : EIATTR_SPARSE_MMA_MASK
	.align		4
.L_7561:
        /*0038*/ 	.byte	0x03, 0x50
        /*003a*/ 	.short	0x0000


	//----- nvinfo : EIATTR_MAXREG_COUNT
	.align		4
        /*003c*/ 	.byte	0x03, 0x1b
        /*003e*/ 	.short	0x00ff


	//----- nvinfo : EIATTR_MERCURY_ISA_VERSION
	.align		4
        /*0040*/ 	.byte	0x03, 0x5f
        /*0042*/ 	.short	0x0101


	//----- nvinfo : EIATTR_EXIT_INSTR_OFFSETS
	.align		4
        /*0044*/ 	.byte	0x04, 0x1c
        /*0046*/ 	.short	(.L_7563 - .L_7562)


	//   ....[0]....
.L_7562:
        /*0048*/ 	.word	0x00000410


	//   ....[1]....
        /*004c*/ 	.word	0x00000d60


	//   ....[2]....
        /*0050*/ 	.word	0x00000dc0


	//----- nvinfo : EIATTR_MAX_THREADS
	.align		4
.L_7563:
        /*0054*/ 	.byte	0x04, 0x05
        /*0056*/ 	.short	(.L_7565 - .L_7564)
.L_7564:
        /*0058*/ 	.word	0x00000080
        /*005c*/ 	.word	0x00000001
        /*0060*/ 	.word	0x00000001


	//----- nvinfo : EIATTR_CRS_STACK_SIZE
	.align		4
.L_7565:
        /*0064*/ 	.byte	0x04, 0x1e
        /*0066*/ 	.short	(.L_7567 - .L_7566)
.L_7566:
        /*0068*/ 	.word	0x00000000


	//----- nvinfo : EIATTR_CBANK_PARAM_SIZE
	.align		4
.L_7567:
        /*006c*/ 	.byte	0x03, 0x19
        /*006e*/ 	.short	0x0018


	//----- nvinfo : EIATTR_PARAM_CBANK
	.align		4
        /*0070*/ 	.byte	0x04, 0x0a
        /*0072*/ 	.short	(.L_7569 - .L_7568)
	.align		4
.L_7568:
        /*0074*/ 	.word	index@(.nv.constant0._ZN2at6native29vectorized_elementwise_kernelILi8EZZZNS0_23logical_not_kernel_cudaERNS_18TensorIteratorBaseEENKUlvE0_clEvENKUlvE_clEvEUlhE_St5arrayIPcLm2EEEEviT0_T1_)
        /*0078*/ 	.short	0x0210
        /*007a*/ 	.short	0x0018


	//----- nvinfo : EIATTR_SW_WAR
	.align		4
.L_7569:
        /*007c*/ 	.byte	0x04, 0x36
        /*007e*/ 	.short	(.L_7571 - .L_7570)
.L_7570:
        /*0080*/ 	.word	0x00000008
.L_7571:


//--------------------- .nv.callgraph             --------------------------
	.section	.nv.callgraph,"",@"SHT_CUDA_CALLGRAPH"
	.align	4
	.sectionentsize	8
	.align		4
        /*0000*/ 	.word	0x00000000
	.align		4
        /*0004*/ 	.word	0xffffffff
	.align		4
        /*0008*/ 	.word	index@(_ZN2at6native18elementwise_kernelILi128ELi4EZNS0_15gpu_kernel_implIZZZNS0_19signbit_kernel_cudaERNS_18TensorIteratorBaseEENKUlvE0_clEvENKUlvE2_clEvEUlN3c104HalfEE_EEvS4_RKT_EUliE_EEviT1_)
	.align		4
        /*000c*/ 	.word	index@(__assertfail)
	.align		4
        /*0010*/ 	.word	index@(_ZN2at6native27unrolled_elementwise_kernelIZZZNS0_19signbit_kernel_cudaERNS_18TensorIteratorBaseEENKUlvE0_clEvENKUlvE2_clEvEUlN3c104HalfEE_St5arrayIPcLm2EELi4E23TrivialOffsetCalculatorILi1EjESD_NS0_6memory12LoadWithCastILi1EEENSE_13StoreWithCastILi1EEEEEviT_T0_T2_T3_T4_T5_)
	.align		4
        /*0014*/ 	.word	index@(__assertfail)
	.align		4
        /*0018*/ 	.word	index@(_ZN2at6native18elementwise_kernelILi128ELi4EZNS0_15gpu_kernel_implIZZZNS0_19signbit_kernel_cudaERNS_18TensorIteratorBaseEENKUlvE0_clEvENKUlvE1_clEvEUlN3c108BFloat16EE_EEvS4_RKT_EUliE_EEviT1_)
	.align		4
        /*001c*/ 	.word	index@(__assertfail)
	.align		4
        /*0020*/ 	.word	index@(_ZN2at6native27unrolled_elementwise_kernelIZZZNS0_19signbit_kernel_cudaERNS_18TensorIteratorBaseEENKUlvE0_clEvENKUlvE1_clEvEUlN3c108BFloat16EE_St5arrayIPcLm2EELi4E23TrivialOffsetCalculatorILi1EjESD_NS0_6memory12LoadWithCastILi1EEENSE_13StoreWithCastILi1EEEEEviT_T0_T2_T3_T4_T5_)
	.align		4
        /*0024*/ 	.word	index@(__assertfail)
	.align		4
        /*0028*/ 	.word	index@(_ZN2at6native18elementwise_kernelILi128ELi4EZNS0_15gpu_kernel_implIZZZNS0_19signbit_kernel_cudaERNS_18TensorIteratorBaseEENKUlvE0_clEvENKUlvE0_clEvEUlfE_EEvS4_RKT_EUliE_EEviT1_)
	.align		4
        /*002c*/ 	.word	index@(__assertfail)
	.align		4
        /*0030*/ 	.word	index@(_ZN2at6native27unrolled_elementwise_kernelIZZZNS0_19signbit_kernel_cudaERNS_18TensorIteratorBaseEENKUlvE0_clEvENKUlvE0_clEvEUlfE_St5arrayIPcLm2EELi4E23TrivialOffsetCalculatorILi1EjESB_NS0_6memory12LoadWithCastILi1EEENSC_13StoreWithCastILi1EEEEEviT_T0_T2_T3_T4_T5_)
	.align		4
        /*0034*/ 	.word	index@(__assertfail)
	.align		4
        /*0038*/ 	.word	index@(_ZN2at6native18elementwise_kernelILi128ELi4EZNS0_15gpu_kernel_implIZZZNS0_19signbit_kernel_cudaERNS_18TensorIteratorBaseEENKUlvE0_clEvENKUlvE_clEvEUldE_EEvS4_RKT_EUliE_EEviT1_)
	.align		4
        /*003c*/ 	.word	index@(__assertfail)
	.align		4
        /*0040*/ 	.word	index@(_ZN2at6native27unrolled_elementwise_kernelIZZZNS0_19signbit_kernel_cudaERNS_18TensorIteratorBaseEENKUlvE0_clEvENKUlvE_clEvEUldE_St5arrayIPcLm2EELi4E23TrivialOffsetCalculatorILi1EjESB_NS0_6memory12LoadWithCastILi1EEENSC_13StoreWithCastILi1EEEEEviT_T0_T2_T3_T4_T5_)
	.align		4
        /*0044*/ 	.word	index@(__assertfail)
	.align		4
        /*0048*/ 	.word	index@(_ZN2at6native18elementwise_kernelILi128ELi4EZNS0_15gpu_kernel_implIZZZNS0_19signbit_kernel_cudaERNS_18TensorIteratorBaseEENKUlvE_clEvENKUlvE3_clEvEUlsE_EEvS4_RKT_EUliE_EEviT1_)
	.align		4
        /*004c*/ 	.word	index@(__assertfail)
	.align		4
        /*0050*/ 	.word	index@(_ZN2at6native27unrolled_elementwise_kernelIZZZNS0_19signbit_kernel_cudaERNS_18TensorIteratorBaseEENKUlvE_clEvENKUlvE3_clEvEUlsE_St5arrayIPcLm2EELi4E23TrivialOffsetCalculatorILi1EjESB_NS0_6memory12LoadWithCastILi1EEENSC_13StoreWithCastILi1EEEEEviT_T0_T2_T3_T4_T5_)
	.align		4
        /*0054*/ 	.word	index@(__assertfail)
	.align		4
        /*0058*/ 	.word	index@(_ZN2at6native18elementwise_kernelILi128ELi4EZNS0_15gpu_kernel_implIZZZNS0_19signbit_kernel_cudaERNS_18TensorIteratorBaseEENKUlvE_clEvENKUlvE2_clEvEUllE_EEvS4_RKT_EUliE_EEviT1_)
	.align		4
        /*005c*/ 	.word	index@(__assertfail)
	.align		4
        /*0060*/ 	.word	index@(_ZN2at6native27unrolled_elementwise_kernelIZZZNS0_19signbit_kernel_cudaERNS_18TensorIteratorBaseEENKUlvE_clEvENKUlvE2_clEvEUllE_St5arrayIPcLm2EELi4E23TrivialOffsetCalculatorILi1EjESB_NS0_6memory12LoadWithCastILi1EEENSC_13StoreWithCastILi1EEEEEviT_T0_T2_T3_T4_T5_)
	.align		4
        /*0064*/ 	.word	index@(__assertfail)
	.align		4
        /*0068*/ 	.word	index@(_ZN2at6native18elementwise_kernelILi128ELi4EZNS0_15gpu_kernel_implIZZZNS0_19signbit_kernel_cudaERNS_18TensorIteratorBaseEENKUlvE_clEvENKUlvE1_clEvEUliE_EEvS4_RKT_EUliE_EEviT1_)
	.align		4
        /*006c*/ 	.word	index@(__assertfail)
	.align		4
        /*0070*/ 	.word	index@(_ZN2at6native27unrolled_elementwise_kernelIZZZNS0_19signbit_kernel_cudaERNS_18TensorIteratorBaseEENKUlvE_clEvENKUlvE1_clEvEUliE_St5arrayIPcLm2EELi4E23TrivialOffsetCalculatorILi1EjESB_NS0_6memory12LoadWithCastILi1EEENSC_13StoreWithCastILi1EEEEEviT_T0_T2_T3_T4_T5_)
	.align		4
        /*0074*/ 	.word	index@(__assertfail)
	.align		4
        /*0078*/ 	.word	index@(_ZN2at6native18elementwise_kernelILi128ELi4EZNS0_15gpu_kernel_implIZZZNS0_19signbit_kernel_cudaERNS_18TensorIteratorBaseEENKUlvE_clEvENKUlvE0_clEvEUlaE_EEvS4_RKT_EUliE_EEviT1_)
	.align		4
        /*007c*/ 	.word	index@(__assertfail)
	.align		4
        /*0080*/ 	.word	index@(_ZN2at6native27unrolled_elementwise_kernelIZZZNS0_19signbit_kernel_cudaERNS_18TensorIteratorBaseEENKUlvE_clEvENKUlvE0_clEvEUlaE_St5arrayIPcLm2EELi4E23TrivialOffsetCalculatorILi1EjESB_NS0_6memory12LoadWithCastILi1EEENSC_13StoreWithCastILi1EEEEEviT_T0_T2_T3_T4_T5_)
	.align		4
        /*0084*/ 	.word	index@(__assertfail)
	.align		4
        /*0088*/ 	.word	index@(_ZN2at6native18elementwise_kernelILi128ELi4EZNS0_15gpu_kernel_implIZZZNS0_19signbit_kernel_cudaERNS_18TensorIteratorBaseEENKUlvE_clEvENKUlvE_clEvEUlhE_EEvS4_RKT_EUliE_EEviT1_)
	.align		4
        /*008c*/ 	.word	index@(__assertfail)
	.align		4
        /*0090*/ 	.word	index@(_ZN2at6native27unrolled_elementwise_kernelIZZZNS0_19signbit_kernel_cudaERNS_18TensorIteratorBaseEENKUlvE_clEvENKUlvE_clEvEUlhE_St5arrayIPcLm2EELi4E23TrivialOffsetCalculatorILi1EjESB_NS0_6memory12LoadWithCastILi1EEENSC_13StoreWithCastILi1EEEEEviT_T0_T2_T3_T4_T5_)
	.align		4
        /*0094*/ 	.word	index@(__assertfail)
	.align		4
        /*0098*/ 	.word	index@(_ZN2at6native18elementwise_kernelILi128ELi4EZNS0_15gpu_kernel_implIZZZNS0_16sign_kernel_cudaERNS_18TensorIteratorBaseEENKUlvE_clEvENKUlvE7_clEvEUlN3c108BFloat16EE_EEvS4_RKT_EUliE_EEviT1_)
	.align		4
        /*009c*/ 	.word	index@(__assertfail)
	.align		4
        /*00a0*/ 	.word	index@(_ZN2at6native27unrolled_elementwise_kernelIZZZNS0_16sign_kernel_cudaERNS_18TensorIteratorBaseEENKUlvE_clEvENKUlvE7_clEvEUlN3c108BFloat16EE_St5arrayIPcLm2EELi4E23TrivialOffsetCalculatorILi1EjESD_NS0_6memory12LoadWithCastILi1EEENSE_13StoreWithCastILi1EEEEEviT_T0_T2_T3_T4_T5_)
	.align		4
        /*00a4*/ 	.word	index@(__assertfail)
	.align		4
        /*00a8*/ 	.word	index@(_ZN2at6native18elementwise_kernelILi128ELi4EZNS0_15gpu_kernel_implIZZZNS0_16sign_kernel_cudaERNS_18TensorIteratorBaseEENKUlvE_clEvENKUlvE6_clEvEUlN3c104HalfEE_EEvS4_RKT_EUliE_EEviT1_)
	.align		4
        /*00ac*/ 	.word	index@(__assertfail)
	.align		4
        /*00b0*/ 	.word	index@(_ZN2at6native27unrolled_elementwise_kernelIZZZNS0_16sign_kernel_cudaERNS_18TensorIteratorBaseEENKUlvE_clEvENKUlvE6_clEvEUlN3c104HalfEE_St5arrayIPcLm2EELi4E23TrivialOffsetCalculatorILi1EjESD_NS0_6memory12LoadWithCastILi1EEENSE_13StoreWithCastILi1EEEEEviT_T0_T2_T3_T4_T5_)
	.align		4
        /*00b4*/ 	.word	index@(__assertfail)
	.align		4
        /*00b8*/ 	.word	index@(_ZN2at6native18elementwise_kernelILi128ELi4EZNS0_15gpu_kernel_implIZZZNS0_16sign_kernel_cudaERNS_18TensorIteratorBaseEENKUlvE_clEvENKUlvE5_clEvEUlfE_EEvS4_RKT_EUliE_EEviT1_)
	.align		4
        /*00bc*/ 	.word	index@(__assertfail)
	.align		4
        /*00c0*/ 	.word	index@(_ZN2at6native27unrolled_elementwise_kernelIZZZNS0_16sign_kernel_cudaERNS_18TensorIteratorBaseEENKUlvE_clEvENKUlvE5_clEvEUlfE_St5arrayIPcLm2EELi4E23TrivialOffsetCalculatorILi1EjESB_NS0_6memory12LoadWithCastILi1EEENSC_13StoreWithCastILi1EEEEEviT_T0_T2_T3_T4_T5_)
	.align		4
        /*00c4*/ 	.word	index@(__assertfail)
	.align		4
        /*00c8*/ 	.word	index@(_ZN2at6native18elementwise_kernelILi128ELi4EZNS0_15gpu_kernel_implIZZZNS0_16sign_kernel_cudaERNS_18TensorIteratorBaseEENKUlvE_clEvENKUlvE4_clEvEUldE_EEvS4_RKT_EUliE_EEviT1_)
	.align		4
        /*00cc*/ 	.word	index@(__assertfail)
	.align		4
        /*00d0*/ 	.word	index@(_ZN2at6native27unrolled_elementwise_kernelIZZZNS0_16sign_kernel_cudaERNS_18TensorIteratorBaseEENKUlvE_clEvENKUlvE4_clEvEUldE_St5arrayIPcLm2EELi4E23TrivialOffsetCalculatorILi1EjESB_NS0_6memory12LoadWithCastILi1EEENSC_13StoreWithCastILi1EEEEEviT_T0_T2_T3_T4_T5_)
	.align		4
        /*00d4*/ 	.word	index@(__assertfail)
	.align		4
        /*00d8*/ 	.word	index@(_ZN2at6native18elementwise_kernelILi128ELi4EZNS0_15gpu_kernel_implIZZZNS0_16sign_kernel_cudaERNS_18TensorIteratorBaseEENKUlvE_clEvENKUlvE3_clEvEUlsE_EEvS4_RKT_EUliE_EEviT1_)
	.align		4
        /*00dc*/ 	.word	index@(__assertfail)
	.align		4
        /*00e0*/ 	.word	index@(_ZN2at6native27unrolled_elementwise_kernelIZZZNS0_16sign_kernel_cudaERNS_18TensorIteratorBaseEENKUlvE_clEvENKUlvE3_clEvEUlsE_St5arrayIPcLm2EELi4E23TrivialOffsetCalculatorILi1EjESB_NS0_6memory12LoadWithCastILi1EEENSC_13StoreWithCastILi1EEEEEviT_T0_T2_T3_T4_T5_)
	.align		4
        /*00e4*/ 	.word	index@(__assertfail)
	.align		4
        /*00e8*/ 	.word	index@(_ZN2at6native18elementwise_kernelILi128ELi4EZNS0_15gpu_kernel_implIZZZNS0_16sign_kernel_cudaERNS_18TensorIteratorBaseEENKUlvE_clEvENKUlvE2_clEvEUllE_EEvS4_RKT_EUliE_EEviT1_)
	.align		4
        /*00ec*/ 	.word	index@(__assertfail)
	.align		4
        /*00f0*/ 	.word	index@(_ZN2at6native27unrolled_elementwise_kernelIZZZNS0_16sign_kernel_cudaERNS_18TensorIteratorBaseEENKUlvE_clEvENKUlvE2_clEvEUllE_St5arrayIPcLm2EELi4E23TrivialOffsetCalculatorILi1EjESB_NS0_6memory12LoadWithCastILi1EEENSC_13StoreWithCastILi1EEEEEviT_T0_T2_T3_T4_T5_)
	.align		4
        /*00f4*/ 	.word	index@(__assertfail)
	.align		4
        /*00f8*/ 	.word	index@(_ZN2at6native18elementwise_kernelILi128ELi4EZNS0_15gpu_kernel_implIZZZNS0_16sign_kernel_cudaERNS_18TensorIteratorBaseEENKUlvE_clEvENKUlvE1_clEvEUliE_EEvS4_RKT_EUliE_EEviT1_)
	.align		4
        /*00fc*/ 	.word	index@(__assertfail)
	.align		4
        /*0100*/ 	.word	index@(_ZN2at6native27unrolled_elementwise_kernelIZZZNS0_16sign_kernel_cudaERNS_18TensorIteratorBaseEENKUlvE_clEvENKUlvE1_clEvEUliE_St5arrayIPcLm2EELi4E23TrivialOffsetCalculatorILi1EjESB_NS0_6memory12LoadWithCastILi1EEENSC_13StoreWithCastILi1EEEEEviT_T0_T2_T3_T4_T5_)
	.align		4
        /*0104*/ 	.word	index@(__assertfail)
	.align		4
        /*0108*/ 	.word	index@(_ZN2at6native18elementwise_kernelILi128ELi4EZNS0_15gpu_kernel_implIZZZNS0_16sign_kernel_cudaERNS_18TensorIteratorBaseEENKUlvE_clEvENKUlvE0_clEvEUlaE_EEvS4_RKT_EUliE_EEviT1_)
	.align		4
        /*010c*/ 	.word	index@(__assertfail)
	.align		4
        /*0110*/ 	.word	index@(_ZN2at6native27unrolled_elementwise_kernelIZZZNS0_16sign_kernel_cudaERNS_18TensorIteratorBaseEENKUlvE_clEvENKUlvE0_clEvEUlaE_St5arrayIPcLm2EELi4E23TrivialOffsetCalculatorILi1EjESB_NS0_6memory12LoadWithCastILi1EEENSC_13StoreWithCastILi1EEEEEviT_T0_T2_T3_T4_T5_)
	.align		4
        /*0114*/ 	.word	index@(__assertfail)
	.align		4
        /*0118*/ 	.word	index@(_ZN2at6native18elementwise_kernelILi128ELi4EZNS0_15gpu_kernel_implIZZZNS0_16sign_kernel_cudaERNS_18TensorIteratorBaseEENKUlvE_clEvENKUlvE_clEvEUlhE_EEvS4_RKT_EUliE_EEviT1_)
	.align		4
        /*011c*/ 	.word	index@(__assertfail)
	.align		4
        /*0120*/ 	.word	index@(_ZN2at6native27unrolled_elementwise_kernelIZZZNS0_16sign_kernel_cudaERNS_18TensorIteratorBaseEENKUlvE_clEvENKUlvE_clEvEUlhE_St5arrayIPcLm2EELi4E23TrivialOffsetCalculatorILi1EjESB_NS0_6memory12LoadWithCastILi1EEENSC_13StoreWithCastILi1EEEEEviT_T0_T2_T3_T4_T5_)
	.align		4
        /*0124*/ 	.word	index@(__assertfail)
	.align		4
        /*0128*/ 	.word	index@(_ZN2at6native18elementwise_kernelILi128ELi4EZNS0_15gpu_kernel_implIZNS0_16sign_kernel_cudaERNS_18TensorIteratorBaseEEUlbE_EEvS4_RKT_EUliE_EEviT1_)
	.align		4
        /*012c*/ 	.word	index@(__assertfail)
	.align		4
        /*0130*/ 	.word	index@(_ZN2at6native27unrolled_elementwise_kernelIZNS0_16sign_kernel_cudaERNS_18TensorIteratorBaseEEUlbE_St5arrayIPcLm2EELi4E23TrivialOffsetCalculatorILi1EjES9_NS0_6memory12LoadWithCastILi1EEENSA_13StoreWithCastILi1EEEEEviT_T0_T2_T3_T4_T5_)
	.align		4
        /*0134*/ 	.word	index@(__assertfail)
	.align		4
        /*0138*/ 	.word	index@(_ZN2at6native18elementwise_kernelILi128ELi4EZNS0_15gpu_kernel_implIZZZNS0_15neg_kernel_cudaERNS_18TensorIteratorBaseEENKUlvE0_clEvENKUlvE7_clEvEUlN3c108BFloat16EE_EEvS4_RKT_EUliE_EEviT1_)
	.align		4
        /*013c*/ 	.word	index@(__assertfail)
	.align		4
        /*0140*/ 	.word	index@(_ZN2at6native27unrolled_elementwise_kernelIZZZNS0_15neg_kernel_cudaERNS_18TensorIteratorBaseEENKUlvE0_clEvENKUlvE7_clEvEUlN3c108BFloat16EE_St5arrayIPcLm2EELi4E23TrivialOffsetCalculatorILi1EjESD_NS0_6memory12LoadWithCastILi1EEENSE_13StoreWithCastILi1EEEEEviT_T0_T2_T3_T4_T5_)
	.align		4
        /*0144*/ 	.word	index@(__assertfail)
	.align		4
        /*0148*/ 	.word	index@(_ZN2at6native18elementwise_kernelILi128ELi4EZNS0_15gpu_kernel_implIZZZNS0_15neg_kernel_cudaERNS_18TensorIteratorBaseEENKUlvE0_clEvENKUlvE6_clEvEUlN3c104HalfEE_EEvS4_RKT_EUliE_EEviT1_)
	.align		4
        /*014c*/ 	.word	index@(__assertfail)
	.align		4
        /*0150*/ 	.word	index@(_ZN2at6native27unrolled_elementwise_kernelIZZZNS0_15neg_kernel_cudaERNS_18TensorIteratorBaseEENKUlvE0_clEvENKUlvE6_clEvEUlN3c104HalfEE_St5arrayIPcLm2EELi4E23TrivialOffsetCalculatorILi1EjESD_NS0_6memory12LoadWithCastILi1EEENSE_13StoreWithCastILi1EEEEEviT_T0_T2_T3_T4_T5_)
	.align		4
        /*0154*/ 	.word	index@(__assertfail)
	.align		4
        /*0158*/ 	.word	index@(_ZN2at6native18elementwise_kernelILi128ELi4EZNS0_15gpu_kernel_implIZZZNS0_15neg_kernel_cudaERNS_18TensorIteratorBaseEENKUlvE0_clEvENKUlvE5_clEvEUlfE_EEvS4_RKT_EUliE_EEviT1_)
	.align		4
        /*015c*/ 	.word	index@(__assertfail)
	.align		4
        /*0160*/ 	.word	index@(_ZN2at6native27unrolled_elementwise_kernelIZZZNS0_15neg_kernel_cudaERNS_18TensorIteratorBaseEENKUlvE0_clEvENKUlvE5_clEvEUlfE_St5arrayIPcLm2EELi4E23TrivialOffsetCalculatorILi1EjESB_NS0_6memory12LoadWithCastILi1EEENSC_13StoreWithCastILi1EEEEEviT_T0_T2_T3_T4_T5_)
	.align		4
        /*0164*/ 	.word	index@(__assertfail)
	.align		4
        /*0168*/ 	.word	index@(_ZN2at6native18elementwise_kernelILi128ELi4EZNS0_15gpu_kernel_implIZZZNS0_15neg_kernel_cudaERNS_18TensorIteratorBaseEENKUlvE0_clEvENKUlvE4_clEvEUldE_EEvS4_RKT_EUliE_EEviT1_)
	.align		4
        /*016c*/ 	.word	index@(__assertfail)
	.align		4
        /*0170*/ 	.word	index@(_ZN2at6native27unrolled_elementwise_kernelIZZZNS0_15neg_kernel_cudaERNS_18TensorIteratorBaseEENKUlvE0_clEvENKUlvE4_clEvEUldE_St5arrayIPcLm2EELi4E23TrivialOffsetCalculatorILi1EjESB_NS0_6memory12LoadWithCastILi1EEENSC_13StoreWithCastILi1EEEEEviT_T0_T2_T3_T4_T5_)
	.align		4
        /*0174*/ 	.word	index@(__assertfail)
	.align		4
        /*0178*/ 	.word	index@(_ZN2at6native18elementwise_kernelILi128ELi4EZNS0_15gpu_kernel_implIZZZNS0_15neg_kernel_cudaERNS_18TensorIteratorBaseEENKUlvE0_clEvENKUlvE3_clEvEUlsE_EEvS4_RKT_EUliE_EEviT1_)
	.align		4
        /*017c*/ 	.word	index@(__assertfail)
	.align		4
        /*0180*/ 	.word	index@(_ZN2at6native27unrolled_elementwise_kernelIZZZNS0_15neg_kernel_cudaERNS_18TensorIteratorBaseEENKUlvE0_clEvENKUlvE3_clEvEUlsE_St5arrayIPcLm2EELi4E23TrivialOffsetCalculatorILi1EjESB_NS0_6memory12LoadWithCastILi1EEENSC_13StoreWithCastILi1EEEEEviT_T0_T2_T3_T4_T5_)
	.align		4
        /*0184*/ 	.word	index@(__assertfail)
	.align		4
        /*0188*/ 	.word	index@(_ZN2at6native18elementwise_kernelILi128ELi4EZNS0_15gpu_kernel_implIZZZNS0_15neg_kernel_cudaERNS_18TensorIteratorBaseEENKUlvE0_clEvENKUlvE2_clEvEUllE_EEvS4_RKT_EUliE_EEviT1_)
	.align		4
        /*018c*/ 	.word	index@(__assertfail)
	.align		4
        /*0190*/ 	.word	index@(_ZN2at6native27unrolled_elementwise_kernelIZZZNS0_15neg_kernel_cudaERNS_18TensorIteratorBaseEENKUlvE0_clEvENKUlvE2_clEvEUllE_St5arrayIPcLm2EELi4E23TrivialOffsetCalculatorILi1EjESB_NS0_6memory12LoadWithCastILi1EEENSC_13StoreWithCastILi1EEEEEviT_T0_T2_T3_T4_T5_)
	.align		4
        /*0194*/ 	.word	index@(__assertfail)
	.align		4
        /*0198*/ 	.word	index@(_ZN2at6native18elementwise_kernelILi128ELi4EZNS0_15gpu_kernel_implIZZZNS0_15neg_kernel_cudaERNS_18TensorIteratorBaseEENKUlvE0_clEvENKUlvE1_clEvEUliE_EEvS4_RKT_EUliE_EEviT1_)
	.align		4
        /*019c*/ 	.word	index@(__assertfail)
	.align		4
        /*01a0*/ 	.word	index@(_ZN2at6native27unrolled_elementwise_kernelIZZZNS0_15neg_kernel_cudaERNS_18TensorIteratorBaseEENKUlvE0_clEvENKUlvE1_clEvEUliE_St5arrayIPcLm2EELi4E23TrivialOffsetCalculatorILi1EjESB_NS0_6memory12LoadWithCastILi1EEENSC_13StoreWithCastILi1EEEEEviT_T0_T2_T3_T4_T5_)
	.align		4
        /*01a4*/ 	.word	index@(__assertfail)
	.align		4
        /*01a8*/ 	.word	index@(_ZN2at6native18elementwise_kernelILi128ELi4EZNS0_15gpu_kernel_implIZZZNS0_15neg_kernel_cudaERNS_18TensorIteratorBaseEENKUlvE0_clEvENKUlvE0_clEvEUlaE_EEvS4_RKT_EUliE_EEviT1_)
	.align		4
        /*01ac*/ 	.word	index@(__assertfail)
	.align		4
        /*01b0*/ 	.word	index@(_ZN2at6native27unrolled_elementwise_kernelIZZZNS0_15neg_kernel_cudaERNS_18TensorIteratorBaseEENKUlvE0_clEvENKUlvE0_clEvEUlaE_St5arrayIPcLm2EELi4E23TrivialOffsetCalculatorILi1EjESB_NS0_6memory12LoadWithCastILi1EEENSC_13StoreWithCastILi1EEEEEviT_T0_T2_T3_T4_T5_)
	.align		4
        /*01b4*/ 	.word	index@(__assertfail)
	.align		4
        /*01b8*/ 	.word	index@(_ZN2at6native18elementwise_kernelILi128ELi4EZNS0_15gpu_kernel_implIZZZNS0_15neg_kernel_cudaERNS_18TensorIteratorBaseEENKUlvE0_clEvENKUlvE_clEvEUlhE_EEvS4_RKT_EUliE_EEviT1_)
	.align		4
        /*01bc*/ 	.word	index@(__assertfail)
	.align		4
        /*01c0*/ 	.word	index@(_ZN2at6native27unrolled_elementwise_kernelIZZZNS0_15neg_kernel_cudaERNS_18TensorIteratorBaseEENKUlvE0_clEvENKUlvE_clEvEUlhE_St5arrayIPcLm2EELi4E23TrivialOffsetCalculatorILi1EjESB_NS0_6memory12LoadWithCastILi1EEENSC_13StoreWithCastILi1EEEEEviT_T0_T2_T3_T4_T5_)
	.align		4
        /*01c4*/ 	.word	index@(__assertfail)
	.align		4
        /*01c8*/ 	.word	index@(_ZN2at6native18elementwise_kernelILi128ELi4EZNS0_15gpu_kernel_implIZZZNS0_23logical_not_kernel_cudaERNS_18TensorIteratorBaseEENKUlvE0_clEvENKUlvE10_clEvEUlN3c108BFloat16EE_EEvS4_RKT_EUliE_EEviT1_)
	.align		4
        /*01cc*/ 	.word	index@(__assertfail)
	.align		4
        /*01d0*/ 	.word	index@(_ZN2at6native27unrolled_elementwise_kernelIZZZNS0_23logical_not_kernel_cudaERNS_18TensorIteratorBaseEENKUlvE0_clEvENKUlvE10_clEvEUlN3c108BFloat16EE_St5arrayIPcLm2EELi4E23TrivialOffsetCalculatorILi1EjESD_NS0_6memory12LoadWithCastILi1EEENSE_13StoreWithCastILi1EEEEEviT_T0_T2_T3_T4_T5_)
	.align		4
        /*01d4*/ 	.word	index@(__assertfail)
	.align		4
        /*01d8*/ 	.word	index@(_ZN2at6native18elementwise_kernelILi128ELi4EZNS0_15gpu_kernel_implIZZZNS0_23logical_not_kernel_cudaERNS_18TensorIteratorBaseEENKUlvE0_clEvENKUlvE9_clEvEUlN3c104HalfEE_EEvS4_RKT_EUliE_EEviT1_)
	.align		4
        /*01dc*/ 	.word	index@(__assertfail)
	.align		4
        /*01e0*/ 	.word	index@(_ZN2at6native27unrolled_elementwise_kernelIZZZNS0_23logical_not_kernel_cudaERNS_18TensorIteratorBaseEENKUlvE0_clEvENKUlvE9_clEvEUlN3c104HalfEE_St5arrayIPcLm2EELi4E23TrivialOffsetCalculatorILi1EjESD_NS0_6memory12LoadWithCastILi1EEENSE_13StoreWithCastILi1EEEEEviT_T0_T2_T3_T4_T5_)
	.align		4
        /*01e4*/ 	.word	index@(__assertfail)
	.align		4
        /*01e8*/ 	.word	index@(_ZN2at6native18elementwise_kernelILi128ELi4EZNS0_15gpu_kernel_implIZZZNS0_23logical_not_kernel_cudaERNS_18TensorIteratorBaseEENKUlvE0_clEvENKUlvE8_clEvEUlbE_EEvS4_RKT_EUliE_EEviT1_)
	.align		4
        /*01ec*/ 	.word	index@(__assertfail)
	.align		4
        /*01f0*/ 	.word	index@(_ZN2at6native27unrolled_elementwise_kernelIZZZNS0_23logical_not_kernel_cudaERNS_18TensorIteratorBaseEENKUlvE0_clEvENKUlvE8_clEvEUlbE_St5arrayIPcLm2EELi4E23TrivialOffsetCalculatorILi1EjESB_NS0_6memory12LoadWithCastILi1EEENSC_13StoreWithCastILi1EEEEEviT_T0_T2_T3_T4_T5_)
	.align		4
        /*01f4*/ 	.word	index@(__assertfail)
	.align		4
        /*01f8*/ 	.word	index@(_ZN2at6native18elementwise_kernelILi128ELi4EZNS0_15gpu_kernel_implIZZZNS0_23logical_not_kernel_cudaERNS_18TensorIteratorBaseEENKUlvE0_clEvENKUlvE7_clEvEUlN3c107complexIfEEE_EEvS4_RKT_EUliE_EEviT1_)
	.align		4
        /*01fc*/ 	.word	index@(__assertfail)
	.align		4
        /*0200*/ 	.word	index@(_ZN2at6native27unrolled_elementwise_kernelIZZZNS0_23logical_not_kernel_cudaERNS_18TensorIteratorBaseEENKUlvE0_clEvENKUlvE7_clEvEUlN3c107complexIfEEE_St5arrayIPcLm2EELi4E23TrivialOffsetCalculatorILi1EjESE_NS0_6memory12LoadWithCastILi1EEENSF_13StoreWithCastILi1EEEEEviT_T0_T2_T3_T4_T5_)
	.align		4
        /*0204*/ 	.word	index@(__assertfail)
	.align		4
        /*0208*/ 	.word	index@(_ZN2at6native18elementwise_kernelILi128ELi4EZNS0_15gpu_kernel_implIZZZNS0_23logical_not_kernel_cudaERNS_18TensorIteratorBaseEENKUlvE0_clEvENKUlvE6_clEvEUlN3c107complexIdEEE_EEvS4_RKT_EUliE_EEviT1_)
	.align		4
        /*020c*/ 	.word	index@(__assertfail)
	.align		4
        /*0210*/ 	.word	index@(_ZN2at6native27unrolled_elementwise_kernelIZZZNS0_23logical_not_kernel_cudaERNS_18TensorIteratorBaseEENKUlvE0_clEvENKUlvE6_clEvEUlN3c107complexIdEEE_St5arrayIPcLm2EELi4E23TrivialOffsetCalculatorILi1EjESE_NS0_6memory12LoadWithCastILi1EEENSF_13StoreWithCastILi1EEEEEviT_T0_T2_T3_T4_T5_)
	.align		4
        /*0214*/ 	.word	index@(__assertfail)
	.align		4
        /*0218*/ 	.word	index@(_ZN2at6native18elementwise_kernelILi128ELi4EZNS0_15gpu_kernel_implIZZZNS0_23logical_not_kernel_cudaERNS_18TensorIteratorBaseEENKUlvE0_clEvENKUlvE5_clEvEUlfE_EEvS4_RKT_EUliE_EEviT1_)
	.align		4
        /*021c*/ 	.word	index@(__assertfail)
	.align		4
        /*0220*/ 	.word	index@(_ZN2at6native27unrolled_elementwise_kernelIZZZNS0_23logical_not_kernel_cudaERNS_18TensorIteratorBaseEENKUlvE0_clEvENKUlvE5_clEvEUlfE_St5arrayIPcLm2EELi4E23TrivialOffsetCalculatorILi1EjESB_NS0_6memory12LoadWithCastILi1EEENSC_13StoreWithCastILi1EEEEEviT_T0_T2_T3_T4_T5_)
	.align		4
        /*0224*/ 	.word	index@(__assertfail)
	.align		4
        /*0228*/ 	.word	index@(_ZN2at6native18elementwise_kernelILi128ELi4EZNS0_15gpu_kernel_implIZZZNS0_23logical_not_kernel_cudaERNS_18TensorIteratorBaseEENKUlvE0_clEvENKUlvE4_clEvEUldE_EEvS4_RKT_EUliE_EEviT1_)
	.align		4
        /*022c*/ 	.word	index@(__assertfail)
	.align		4
        /*0230*/ 	.word	index@(_ZN2at6native27unrolled_elementwise_kernelIZZZNS0_23logical_not_kernel_cudaERNS_18TensorIteratorBaseEENKUlvE0_clEvENKUlvE4_clEvEUldE_St5arrayIPcLm2EELi4E23TrivialOffsetCalculatorILi1EjESB_NS0_6memory12LoadWithCastILi1EEENSC_13StoreWithCastILi1EEEEEviT_T0_T2_T3_T4_T5_)
	.align		4
        /*0234*/ 	.word	index@(__assertfail)
	.align		4
        /*0238*/ 	.word	index@(_ZN2at6native18elementwise_kernelILi128ELi4EZNS0_15gpu_kernel_implIZZZNS0_23logical_not_kernel_cudaERNS_18TensorIteratorBaseEENKUlvE0_clEvENKUlvE3_clEvEUlsE_EEvS4_RKT_EUliE_EEviT1_)
	.align		4
        /*023c*/ 	.word	index@(__assertfail)
	.align		4
        /*0240*/ 	.word	index@(_ZN2at6native27unrolled_elementwise_kernelIZZZNS0_23logical_not_kernel_cudaERNS_18TensorIteratorBaseEENKUlvE0_clEvENKUlvE3_clEvEUlsE_St5arrayIPcLm2EELi4E23TrivialOffsetCalculatorILi1EjESB_NS0_6memory12LoadWithCastILi1EEENSC_13StoreWithCastILi1EEEEEviT_T0_T2_T3_T4_T5_)
	.align		4
        /*0244*/ 	.word	index@(__assertfail)
	.align		4
        /*0248*/ 	.word	index@(_ZN2at6native18elementwise_kernelILi128ELi4EZNS0_15gpu_kernel_implIZZZNS0_23logical_not_kernel_cudaERNS_18TensorIteratorBaseEENKUlvE0_clEvENKUlvE2_clEvEUllE_EEvS4_RKT_EUliE_EEviT1_)
	.align		4
        /*024c*/ 	.word	index@(__assertfail)
	.align		4
        /*0250*/ 	.word	index@(_ZN2at6native27unrolled_elementwise_kernelIZZZNS0_23logical_not_kernel_cudaERNS_18TensorIteratorBaseEENKUlvE0_clEvENKUlvE2_clEvEUllE_St5arrayIPcLm2EELi4E23TrivialOffsetCalculatorILi1EjESB_NS0_6memory12LoadWithCastILi1EEENSC_13StoreWithCastILi1EEEEEviT_T0_T2_T3_T4_T5_)
	.align		4
        /*0254*/ 	.word	index@(__assertfail)
	.align		4
        /*0258*/ 	.word	index@(_ZN2at6native18elementwise_kernelILi128ELi4EZNS0_15gpu_kernel_implIZZZNS0_23logical_not_kernel_cudaERNS_18TensorIteratorBaseEENKUlvE0_clEvENKUlvE1_clEvEUliE_EEvS4_RKT_EUliE_EEviT1_)
	.align		4
        /*025c*/ 	.word	index@(__assertfail)
	.align		4
        /*0260*/ 	.word	index@(_ZN2at6native27unrolled_elementwise_kernelIZZZNS0_23logical_not_kernel_cudaERNS_18TensorIteratorBaseEENKUlvE0_clEvENKUlvE1_clEvEUliE_St5arrayIPcLm2EELi4E23TrivialOffsetCalculatorILi1EjESB_NS0_6memory12LoadWithCastILi1EEENSC_13StoreWithCastILi1EEEEEviT_T0_T2_T3_T4_T5_)
	.align		4
        /*0264*/ 	.word	index@(__assertfail)
	.align		4
        /*0268*/ 	.word	index@(_ZN2at6native18elementwise_kernelILi128ELi4EZNS0_15gpu_kernel_implIZZZNS0_23logical_not_kernel_cudaERNS_18TensorIteratorBaseEENKUlvE0_clEvENKUlvE0_clEvEUlaE_EEvS4_RKT_EUliE_EEviT1_)
	.align		4
        /*026c*/ 	.word	index@(__assertfail)
	.align		4
        /*0270*/ 	.word	index@(_ZN2at6native27unrolled_elementwise_kernelIZZZNS0_23logical_not_kernel_cudaERNS_18TensorIteratorBaseEENKUlvE0_clEvENKUlvE0_clEvEUlaE_St5arrayIPcLm2EELi4E23TrivialOffsetCalculatorILi1EjESB_NS0_6memory12LoadWithCastILi1EEENSC_13StoreWithCastILi1EEEEEviT_T0_T2_T3_T4_T5_)
	.align		4
        /*0274*/ 	.word	index@(__assertfail)
	.align		4
        /*0278*/ 	.word	index@(_ZN2at6native18elementwise_kernelILi128ELi4EZNS0_15gpu_kernel_implIZZZNS0_23logical_not_kernel_cudaERNS_18TensorIteratorBaseEENKUlvE0_clEvENKUlvE_clEvEUlhE_EEvS4_RKT_EUliE_EEviT1_)
	.align		4
        /*027c*/ 	.word	index@(__assertfail)
	.align		4
        /*0280*/ 	.word	index@(_ZN2at6native27unrolled_elementwise_kernelIZZZNS0_23logical_not_kernel_cudaERNS_18TensorIteratorBaseEENKUlvE0_clEvENKUlvE_clEvEUlhE_St5arrayIPcLm2EELi4E23TrivialOffsetCalculatorILi1EjESB_NS0_6memory12LoadWithCastILi1EEENSC_13StoreWithCastILi1EEEEEviT_T0_T2_T3_T4_T5_)
	.align		4
        /*0284*/ 	.word	index@(__assertfail)
	.align		4
        /*0288*/ 	.word	0x00000000
	.align		4
        /*028c*/ 	.word	0xfffffffe
	.align		4
        /*0290*/ 	.word	0x00000000
	.align		4
        /*0294*/ 	.word	0xfffffffd
	.align		4
        /*0298*/ 	.word	0x00000000
	.align		4
        /*029c*/ 	.word	0xfffffffc


//--------------------- .nv.constant4             --------------------------
	.section	.nv.constant4,"a",@progbits
	.align	8
	.align		8
.nv.constant4:
        /*0000*/ 	.dword	__assertfail
	.align		8
        /*0008*/ 	.dword	__unnamed_1
	.align		8
        /*0010*/ 	.dword	__unnamed_2
	.align		8
        /*0018*/ 	.dword	__unnamed_3
	.align		8
        /*0020*/ 	.dword	__unnamed_4
	.align		8
        /*0028*/ 	.dword	__unnamed_5
	.align		8
        /*0030*/ 	.dword	__unnamed_6
	.align		8
        /*0038*/ 	.dword	__unnamed_7
	.align		8
        /*0040*/ 	.dword	__unnamed_8
	.align		8
        /*0048*/ 	.dword	__unnamed_9
	.align		8
        /*0050*/ 	.dword	__unnamed_10
	.align		8
        /*0058*/ 	.dword	__unnamed_11
	.align		8
        /*0060*/ 	.dword	__unnamed_12
	.align		8
        /*0068*/ 	.dword	__unnamed_13
	.align		8
        /*0070*/ 	.dword	__unnamed_14
	.align		8
        /*0078*/ 	.dword	__unnamed_15
	.align		8
        /*0080*/ 	.dword	__unnamed_16
	.align		8
        /*0088*/ 	.dword	__unnamed_17
	.align		8
        /*0090*/ 	.dword	__unnamed_18
	.align		8
        /*0098*/ 	.dword	__unnamed_19
	.align		8
        /*00a0*/ 	.dword	__unnamed_20
	.align		8
        /*00a8*/ 	.dword	__unnamed_21
	.align		8
        /*00b0*/ 	.dword	__unnamed_22
	.align		8
        /*00b8*/ 	.dword	_ZN50_INTERNAL_e6cf2fbd_19_UnarySignKernels_cu_958ef9c64cuda3std3__45__cpo5beginE
	.align		8
        /*00c0*/ 	.dword	_ZN50_INTERNAL_e6cf2fbd_19_UnarySignKernels_cu_958ef9c64cuda3std3__45__cpo3endE
	.align		8
        /*00c8*/ 	.dword	_ZN50_INTERNAL_e6cf2fbd_19_UnarySignKernels_cu_958ef9c64cuda3std3__45__cpo6cbeginE
	.align		8
        /*00d0*/ 	.dword	_ZN50_INTERNAL_e6cf2fbd_19_UnarySignKernels_cu_958ef9c64cuda3std3__45__cpo4cendE
	.align		8
        /*00d8*/ 	.dword	_ZN50_INTERNAL_e6cf2fbd_19_UnarySignKernels_cu_958ef9c64cuda3std3__45__cpo6rbeginE
	.align		8
        /*00e0*/ 	.dword	_ZN50_INTERNAL_e6cf2fbd_19_UnarySignKernels_cu_958ef9c64cuda3std3__45__cpo4rendE
	.align		8
        /*00e8*/ 	.dword	_ZN50_INTERNAL_e6cf2fbd_19_UnarySignKernels_cu_958ef9c64cuda3std3__45__cpo7crbeginE
	.align		8
        /*00f0*/ 	.dword	_ZN50_INTERNAL_e6cf2fbd_19_UnarySignKernels_cu_958ef9c64cuda3std3__45__cpo5crendE
	.align		8
        /*00f8*/ 	.dword	_ZN50_INTERNAL_e6cf2fbd_19_UnarySignKernels_cu_958ef9c64cuda3std3__452_GLOBAL__N__e6cf2fbd_19_UnarySignKernels_cu_958ef9c66ignoreE
	.align		8
        /*0100*/ 	.dword	_ZN50_INTERNAL_e6cf2fbd_19_UnarySignKernels_cu_958ef9c64cuda3std3__419piecewise_constructE
	.align		8
        /*0108*/ 	.dword	_ZN50_INTERNAL_e6cf2fbd_19_UnarySignKernels_cu_958ef9c64cuda3std3__48in_placeE
	.align		8
        /*0110*/ 	.dword	_ZN50_INTERNAL_e6cf2fbd_19_UnarySignKernels_cu_958ef9c64cuda3std3__420unreachable_sentinelE
	.align		8
        /*0118*/ 	.dword	_ZN50_INTERNAL_e6cf2fbd_19_UnarySignKernels_cu_958ef9c64cuda3std6ranges3__45__cpo4swapE
	.align		8
        /*0120*/ 	.dword	_ZN50_INTERNAL_e6cf2fbd_19_UnarySignKernels_cu_958ef9c64cuda3std6ranges3__45__cpo9iter_moveE
	.align		8
        /*0128*/ 	.dword	_ZN50_INTERNAL_e6cf2fbd_19_UnarySignKernels_cu_958ef9c64cuda3std6ranges3__45__cpo5beginE
	.align		8
        /*0130*/ 	.dword	_ZN50_INTERNAL_e6cf2fbd_19_UnarySignKernels_cu_958ef9c64cuda3std6ranges3__45__cpo3endE
	.align		8
        /*0138*/ 	.dword	_ZN50_INTERNAL_e6cf2fbd_19_UnarySignKernels_cu_958ef9c64cuda3std6ranges3__45__cpo6cbeginE
	.align		8
        /*0140*/ 	.dword	_ZN50_INTERNAL_e6cf2fbd_19_UnarySignKernels_cu_958ef9c64cuda3std6ranges3__45__cpo4cendE
	.align		8
        /*0148*/ 	.dword	_ZN50_INTERNAL_e6cf2fbd_19_UnarySignKernels_cu_958ef9c64cuda3std6ranges3__45__cpo7advanceE
	.align		8
        /*0150*/ 	.dword	_ZN50_INTERNAL_e6cf2fbd_19_UnarySignKernels_cu_958ef9c64cuda3std6ranges3__45__cpo9iter_swapE
	.align		8
        /*0158*/ 	.dword	_ZN50_INTERNAL_e6cf2fbd_19_UnarySignKernels_cu_958ef9c64cuda3std6ranges3__45__cpo4nextE
	.align		8
        /*0160*/ 	.dword	_ZN50_INTERNAL_e6cf2fbd_19_UnarySignKernels_cu_958ef9c64cuda3std6ranges3__45__cpo4prevE
	.align		8
        /*0168*/ 	.dword	_ZN50_INTERNAL_e6cf2fbd_19_UnarySignKernels_cu_958ef9c64cuda3std6ranges3__45__cpo4dataE
	.align		8
        /*0170*/ 	.dword	_ZN50_INTERNAL_e6cf2fbd_19_UnarySignKernels_cu_958ef9c64cuda3std6ranges3__45__cpo5cdataE
	.align		8
        /*0178*/ 	.dword	_ZN50_INTERNAL_e6cf2fbd_19_UnarySignKernels_cu_958ef9c64cuda3std6ranges3__45__cpo4sizeE
	.align		8
        /*0180*/ 	.dword	_ZN50_INTERNAL_e6cf2fbd_19_UnarySignKernels_cu_958ef9c64cuda3std6ranges3__45__cpo5ssizeE
	.align		8
        /*0188*/ 	.dword	_ZN50_INTERNAL_e6cf2fbd_19_UnarySignKernels_cu_958ef9c64cuda3std6ranges3__45__cpo8distanceE
	.align		8
        /*0190*/ 	.dword	_ZN50_INTERNAL_e6cf2fbd_19_UnarySignKernels_cu_958ef9c66thrust23THRUST_300001_SM_900_NS6system6detail10sequential3seqE
	.align		8
        /*0198*/ 	.dword	$str$9
	.align		8
        /*01a0*/ 	.dword	$str$10


//--------------------- .text._ZN2at6native18elementwise_kernelILi128ELi4EZNS0_15gpu_kernel_implIZZZNS0_19signbit_kernel_cudaERNS_18TensorIteratorBaseEENKUlvE0_clEvENKUlvE2_clEvEUlN3c104HalfEE_EEvS4_RKT_EUliE_EEviT1_ --------------------------
	.section	.text._ZN2at6native18elementwise_kernelILi128ELi4EZNS0_15gpu_kernel_implIZZZNS0_19signbit_kernel_cudaERNS_18TensorIteratorBaseEENKUlvE0_clEvENKUlvE2_clEvEUlN3c104HalfEE_EEvS4_RKT_EUliE_EEviT1_,"ax",@progbits
	.align	128
        .global         _ZN2at6native18elementwise_kernelILi128ELi4EZNS0_15gpu_kernel_implIZZZNS0_19signbit_kernel_cudaERNS_18TensorIteratorBaseEENKUlvE0_clEvENKUlvE2_clEvEUlN3c104HalfEE_EEvS4_RKT_EUliE_EEviT1_
        .type           _ZN2at6native18elementwise_kernelILi128ELi4EZNS0_15gpu_kernel_implIZZZNS0_19signbit_kernel_cudaERNS_18TensorIteratorBaseEENKUlvE0_clEvENKUlvE2_clEvEUlN3c104HalfEE_EEvS4_RKT_EUliE_EEviT1_,@function
        .size           _ZN2at6native18elementwise_kernelILi128ELi4EZNS0_15gpu_kernel_implIZZZNS0_19signbit_kernel_cudaERNS_18TensorIteratorBaseEENKUlvE0_clEvENKUlvE2_clEvEUlN3c104HalfEE_EEvS4_RKT_EUliE_EEviT1_,(.L_x_23428 - _ZN2at6native18elementwise_kernelILi128ELi4EZNS0_15gpu_kernel_implIZZZNS0_19signbit_kernel_cudaERNS_18TensorIteratorBaseEENKUlvE0_clEvENKUlvE2_clEvEUlN3c104HalfEE_EEvS4_RKT_EUliE_EEviT1_)
        .other          _ZN2at6native18elementwise_kernelILi128ELi4EZNS0_15gpu_kernel_implIZZZNS0_19signbit_kernel_cudaERNS_18TensorIteratorBaseEENKUlvE0_clEvENKUlvE2_clEvEUlN3c104HalfEE_EEvS4_RKT_EUliE_EEviT1_,@"STO_CUDA_ENTRY STV_DEFAULT"
_ZN2at6native18elementwise_kernelILi128ELi4EZNS0_15gpu_kernel_implIZZZNS0_19signbit_kernel_cudaERNS_18TensorIteratorBaseEENKUlvE0_clEvENKUlvE2_clEvEUlN3c104HalfEE_EEvS4_RKT_EUliE_EEviT1_:
.text._ZN2at6native18elementwise_kernelILi128ELi4EZNS0_15gpu_kernel_implIZZZNS0_19signbit_kernel_cudaERNS_18TensorIteratorBaseEENKUlvE0_clEvENKUlvE2_clEvEUlN3c104HalfEE_EEvS4_RKT_EUliE_EEviT1_:
[----:B------:R-:W0:Y:S01]  /*0000*/  LDC R1, c[0x0][0x28] ;  /* 0x00000a00ff017b82 */ /* 0x000e220000000800 */
[----:B------:R-:W1:Y:S01]  /*0010*/  S2R R23, SR_CTAID.X ;  /* 0x0000000000177919 */ /* 0x000e620000002500 */
[----:B------:R-:W-:Y:S01]  /*0020*/  ULDC UR4, c[0x0][0x210] ;  /* 0x0000840000047ab9 */ /* 0x000fe20000000800 */
[----:B------:R-:W-:Y:S01]  /*0030*/  ULDC.64 UR36, c[0x0][0x208] ;  /* 0x0000820000247ab9 */ /* 0x000fe20000000a00 */
[----:B------:R-:W-:Y:S01]  /*0040*/  BSSY B6, `(.L_x_0) ;  /* 0x0000319000067945 */ /* 0x000fe20003800000 */
[----:B------:R-:W1:Y:S02]  /*0050*/  S2R R18, SR_TID.X ;  /* 0x0000000000127919 */ /* 0x000e640000002100 */
[----:B-1----:R-:W-:-:S05]  /*0060*/  IMAD R19, R23, 0x200, R18 ;  /* 0x0000020017137824 */ /* 0x002fca00078e0212 */
[----:B------:R-:W-:-:S13]  /*0070*/  ISETP.GE.AND P0, PT, R19, UR4, PT ;  /* 0x0000000413007c0c */ /* 0x000fda000bf06270 */
[----:B0-----:R-:W-:Y:S05]  /*0080*/  @P0 BRA `(.L_x_1) ;  /* 0x0000003000500947 */ /* 0x001fea0003800000 */
[----:B------:R-:W0:Y:S01]  /*0090*/  LDC R6, c[0x0][0x218] ;  /* 0x00008600ff067b82 */ /* 0x000e220000000800 */
[----:B------:R-:W-:Y:S02]  /*00a0*/  IMAD.MOV.U32 R0, RZ, RZ, RZ ;  /* 0x000000ffff007224 */ /* 0x000fe400078e00ff */
[----:B------:R-:W-:Y:S01]  /*00b0*/  IMAD.MOV.U32 R16, RZ, RZ, RZ ;  /* 0x000000ffff107224 */ /* 0x000fe200078e00ff */
[----:B0-----:R-:W-:-:S13]  /*00c0*/  ISETP.NE.AND P0, PT, R6, RZ, PT ;  /* 0x000000ff0600720c */ /* 0x001fda0003f05270 */
[----:B------:R-:W-:Y:S05]  /*00d0*/  @!P0 BRA `(.L_x_2) ;  /* 0x0000001000ac8947 */ /* 0x000fea0003800000 */
[----:B------:R-:W-:Y:S01]  /*00e0*/  IMAD.MOV.U32 R2, RZ, RZ, RZ ;  /* 0x000000ffff027224 */ /* 0x000fe200078e00ff */
[----:B------:R-:W-:Y:S01]  /*00f0*/  ULDC.64 UR4, c[0x0][0x220] ;  /* 0x0000880000047ab9 */ /* 0x000fe20000000a00 */
[----:B------:R-:W-:Y:S01]  /*0100*/  IMAD.MOV.U32 R3, RZ, RZ, R19 ;  /* 0x000000ffff037224 */ /* 0x000fe200078e0013 */
[----:B------:R-:W-:Y:S01]  /*0110*/  ISETP.NE.AND P0, PT, R6, 0x1, PT ;  /* 0x000000010600780c */ /* 0x000fe20003f05270 */
[----:B------:R-:W-:Y:S01]  /*0120*/  IMAD.HI.U32 R2, R19, UR4, R2 ;  /* 0x0000000413027c27 */ /* 0x000fe2000f8e0002 */
[----:B------:R-:W-:-:S04]  /*0130*/  ULDC UR4, c[0x0][0x21c] ;  /* 0x0000870000047ab9 */ /* 0x000fc80000000800 */
[----:B------:R-:W-:-:S05]  /*0140*/  SHF.R.U32.HI R3, RZ, UR5, R2 ;  /* 0x00000005ff037c19 */ /* 0x000fca0008011602 */
[----:B------:R-:W-:-:S04]  /*0150*/  IMAD.MOV R0, RZ, RZ, -R3 ;  /* 0x000000ffff007224 */ /* 0x000fc800078e0a03 */
[----:B------:R-:W-:Y:S01]  /*0160*/  IMAD R0, R0, UR4, R19 ;  /* 0x0000000400007c24 */ /* 0x000fe2000f8e0213 */
[----:B------:R-:W-:-:S03]  /*0170*/  ULDC.64 UR4, c[0x0][0x348] ;  /* 0x0000d20000047ab9 */ /* 0x000fc60000000a00 */
[C---:B------:R-:W-:Y:S02]  /*0180*/  IMAD R16, R0.reuse, UR4, RZ ;  /* 0x0000000400107c24 */ /* 0x040fe4000f8e02ff */
[----:B------:R-:W-:Y:S01]  /*0190*/  IMAD R0, R0, UR5, RZ ;  /* 0x0000000500007c24 */ /* 0x000fe2000f8e02ff */
[----:B------:R-:W-:Y:S06]  /*01a0*/  @!P0 BRA `(.L_x_2) ;  /* 0x0000001000788947 */ /* 0x000fec0003800000 */
[----:B------:R-:W-:Y:S01]  /*01b0*/  IMAD.MOV.U32 R2, RZ, RZ, RZ ;  /* 0x000000ffff027224 */ /* 0x000fe200078e00ff */
[----:B------:R-:W-:Y:S01]  /*01c0*/  ULDC.64 UR6, c[0x0][0x228] ;  /* 0x00008a0000067ab9 */ /* 0x000fe20000000a00 */
[----:B------:R-:W-:Y:S01]  /*01d0*/  ULDC UR4, c[0x0][0x230] ;  /* 0x00008c0000047ab9 */ /* 0x000fe20000000800 */
[----:B------:R-:W-:Y:S01]  /*01e0*/  ISETP.NE.AND P0, PT, R6, 0x2, PT ;  /* 0x000000020600780c */ /* 0x000fe20003f05270 */
[----:B------:R-:W-:-:S05]  /*01f0*/  IMAD.HI.U32 R4, R3, UR7, R2 ;  /* 0x0000000703047c27 */ /* 0x000fca000f8e0002 */
[----:B------:R-:W-:Y:S01]  /*0200*/  SHF.R.U32.HI R5, RZ, UR4, R4 ;  /* 0x00000004ff057c19 */ /* 0x000fe20008011604 */
[----:B------:R-:W-:-:S04]  /*0210*/  ULDC.64 UR4, c[0x0][0x350] ;  /* 0x0000d40000047ab9 */ /* 0x000fc80000000a00 */
[----:B------:R-:W-:-:S04]  /*0220*/  IMAD.MOV R2, RZ, RZ, -R5 ;  /* 0x000000ffff027224 */ /* 0x000fc800078e0a05 */
[----:B------:R-:W-:-:S04]  /*0230*/  IMAD R3, R2, UR6, R3 ;  /* 0x0000000602037c24 */ /* 0x000fc8000f8e0203 */
[C---:B------:R-:W-:Y:S02]  /*0240*/  IMAD R16, R3.reuse, UR4, R16 ;  /* 0x0000000403107c24 */ /* 0x040fe4000f8e0210 */
[----:B------:R-:W-:Y:S01]  /*0250*/  IMAD R0, R3, UR5, R0 ;  /* 0x0000000503007c24 */ /* 0x000fe2000f8e0200 */
[----:B------:R-:W-:Y:S06]  /*0260*/  @!P0 BRA `(.L_x_2) ;  /* 0x0000001000488947 */ /* 0x000fec0003800000 */
[----:B------:R-:W-:Y:S01]  /*0270*/  IMAD.MOV.U32 R4, RZ, RZ, RZ ;  /* 0x000000ffff047224 */ /* 0x000fe200078e00ff */
[----:B------:R-:W-:Y:S01]  /*0280*/  ULDC.64 UR4, c[0x0][0x238] ;  /* 0x00008e0000047ab9 */ /* 0x000fe20000000a00 */
[----:B------:R-:W-:Y:S02]  /*0290*/  ISETP.NE.AND P0, PT, R6, 0x3, PT ;  /* 0x000000030600780c */ /* 0x000fe40003f05270 */
[----:B------:R-:W-:Y:S01]  /*02a0*/  IMAD.HI.U32 R2, R5, UR4, R4 ;  /* 0x0000000405027c27 */ /* 0x000fe2000f8e0004 */
[----:B------:R-:W-:-:S04]  /*02b0*/  ULDC UR4, c[0x0][0x234] ;  /* 0x00008d0000047ab9 */ /* 0x000fc80000000800 */
[----:B------:R-:W-:-:S05]  /*02c0*/  SHF.R.U32.HI R3, RZ, UR5, R2 ;  /* 0x00000005ff037c19 */ /* 0x000fca0008011602 */
[----:B------:R-:W-:-:S04]  /*02d0*/  IMAD.MOV R4, RZ, RZ, -R3 ;  /* 0x000000ffff047224 */ /* 0x000fc800078e0a03 */
[----:B------:R-:W-:Y:S01]  /*02e0*/  IMAD R5, R4, UR4, R5 ;  /* 0x0000000404057c24 */ /* 0x000fe2000f8e0205 */
[----:B------:R-:W-:-:S03]  /*02f0*/  ULDC.64 UR4, c[0x0][0x358] ;  /* 0x0000d60000047ab9 */ /* 0x000fc60000000a00 */
[C---:B------:R-:W-:Y:S02]  /*0300*/  IMAD R16, R5.reuse, UR4, R16 ;  /* 0x0000000405107c24 */ /* 0x040fe4000f8e0210 */
[----:B------:R-:W-:Y:S01]  /*0310*/  IMAD R0, R5, UR5, R0 ;  /* 0x0000000505007c24 */ /* 0x000fe2000f8e0200 */
        /* <DEDUP_REMOVED lines=254> */
[----:B------:R-:W-:-:S03]  /*1300*/  ULDC.64 UR4, c[0x0][0x340] ;  /* 0x0000d00000047ab9 */ /* 0x000fc60000000a00 */
[----:B------:R-:W-:Y:S01]  /*1310*/  IMAD.HI.U32 R2, R5, UR4, R4 ;  /* 0x0000000405027c27 */ /* 0x000fe2000f8e0004 */
[----:B------:R-:W-:-:S04]  /*1320*/  ULDC UR4, c[0x0][0x33c] ;  /* 0x0000cf0000047ab9 */ /* 0x000fc80000000800 */
[----:B------:R-:W-:-:S05]  /*1330*/  SHF.R.U32.HI R2, RZ, UR5, R2 ;  /* 0x00000005ff027c19 */ /* 0x000fca0008011602 */
[----:B------:R-:W-:-:S04]  /*1340*/  IMAD.MOV R3, RZ, RZ, -R2 ;  /* 0x000000ffff037224 */ /* 0x000fc800078e0a02 */
[----:B------:R-:W-:Y:S01]  /*1350*/  IMAD R5, R3, UR4, R5 ;  /* 0x0000000403057c24 */ /* 0x000fe2000f8e0205 */
[----:B------:R-:W-:-:S03]  /*1360*/  ULDC.64 UR4, c[0x0][0x408] ;  /* 0x0001020000047ab9 */ /* 0x000fc60000000a00 */
[C---:B------:R-:W-:Y:S02]  /*1370*/  IMAD R16, R5.reuse, UR4, R16 ;  /* 0x0000000405107c24 */ /* 0x040fe4000f8e0210 */
[----:B------:R-:W-:-:S07]  /*1380*/  IMAD R0, R5, UR5, R0 ;  /* 0x0000000505007c24 */ /* 0x000fce000f8e0200 */
.L_x_2:
[----:B------:R-:W0:Y:S01]  /*1390*/  LDC.U8 R5, c[0x0][0x422] ;  /* 0x00010880ff057b82 */ /* 0x000e220000000000 */
[----:B------:R-:W-:Y:S01]  /*13a0*/  ULDC.64 UR4, c[0x0][0x410] ;  /* 0x0001040000047ab9 */ /* 0x000fe20000000a00 */
[----:B------:R-:W-:Y:S01]  /*13b0*/  ULDC.64 UR6, c[0x0][0x418] ;  /* 0x0001060000067ab9 */ /* 0x000fe20000000a00 */
[----:B------:R-:W-:Y:S02]  /*13c0*/  IADD3 R16, P1, R16, UR4, RZ ;  /* 0x0000000410107c10 */ /* 0x000fe4000ff3e0ff */
[----:B------:R-:W-:-:S03]  /*13d0*/  IADD3 R2, P2, R0, UR6, RZ ;  /* 0x0000000600027c10 */ /* 0x000fc6000ff5e0ff */
[----:B------:R-:W-:Y:S02]  /*13e0*/  IMAD.X R17, RZ, RZ, UR5, P1 ;  /* 0x00000005ff117e24 */ /* 0x000fe400088e06ff */
[----:B------:R-:W-:Y:S01]  /*13f0*/  IMAD.X R3, RZ, RZ, UR7, P2 ;  /* 0x00000007ff037e24 */ /* 0x000fe200090e06ff */
[----:B0-----:R-:W-:-:S04]  /*1400*/  PRMT R4, R5, 0x9910, RZ ;  /* 0x0000991005047816 */ /* 0x001fc800000000ff */
[----:B------:R-:W-:-:S13]  /*1410*/  ISETP.GT.AND P0, PT, R4, 0x9, PT ;  /* 0x000000090400780c */ /* 0x000fda0003f04270 */
[----:B------:R-:W-:Y:S05]  /*1420*/  @P0 BRA `(.L_x_3) ;  /* 0x0000000400000947 */ /* 0x000fea0003800000 */
[----:B------:R-:W-:-:S13]  /*1430*/  ISETP.GT.AND P0, PT, R4, 0x4, PT ;  /* 0x000000040400780c */ /* 0x000fda0003f04270 */
[----:B------:R-:W-:Y:S05]  /*1440*/  @P0 BRA `(.L_x_4) ;  /* 0x0000000000800947 */ /* 0x000fea0003800000 */
[----:B------:R-:W-:-:S13]  /*1450*/  ISETP.GT.AND P0, PT, R4, 0x1, PT ;  /* 0x000000010400780c */ /* 0x000fda0003f04270 */
[----:B------:R-:W-:Y:S05]  /*1460*/  @P0 BRA `(.L_x_5) ;  /* 0x0000000000300947 */ /* 0x000fea0003800000 */
[----:B------:R-:W-:-:S13]  /*1470*/  ISETP.NE.AND P0, PT, R5, RZ, PT ;  /* 0x000000ff0500720c */ /* 0x000fda0003f05270 */
[----:B------:R-:W-:Y:S05]  /*1480*/  @!P0 BRA `(.L_x_6) ;  /* 0x0000000000188947 */ /* 0x000fea0003800000 */
[----:B------:R-:W-:-:S13]  /*1490*/  ISETP.NE.AND P0, PT, R4, 0x1, PT ;  /* 0x000000010400780c */ /* 0x000fda0003f05270 */
[----:B------:R-:W-:Y:S05]  /*14a0*/  @P0 BRA `(.L_x_7) ;  /* 0x0000000c00440947 */ /* 0x000fea0003800000 */
[----:B------:R-:W2:Y:S02]  /*14b0*/  LDG.E.S8 R2, desc[UR36][R2.64] ;  /* 0x0000002402027981 */ /* 0x000ea4000c1e1300 */
[----:B--2---:R-:W0:Y:S02]  /*14c0*/  I2F.S16 R0, R2 ;  /* 0x0000000200007306 */ /* 0x004e240000101400 */
[----:B0-----:R-:W-:Y:S01]  /*14d0*/  F2FP.F16.F32.PACK_AB R0, RZ, R0 ;  /* 0x00000000ff00723e */ /* 0x001fe200000000ff */
[----:B------:R-:W-:Y:S06]  /*14e0*/  BRA `(.L_x_8) ;  /* 0x0000000c00987947 */ /* 0x000fec0003800000 */
.L_x_6:
[----:B------:R-:W2:Y:S02]  /*14f0*/  LDG.E.U8 R2, desc[UR36][R2.64] ;  /* 0x0000002402027981 */ /* 0x000ea4000c1e1100 */
[----:B--2---:R-:W-:-:S04]  /*1500*/  I2FP.F32.U32 R0, R2 ;  /* 0x0000000200007245 */ /* 0x004fc80000201000 */
[----:B------:R-:W-:Y:S01]  /*1510*/  F2FP.F16.F32.PACK_AB R0, RZ, R0 ;  /* 0x00000000ff00723e */ /* 0x000fe200000000ff */
[----:B------:R-:W-:Y:S06]  /*1520*/  BRA `(.L_x_8) ;  /* 0x0000000c00887947 */ /* 0x000fec0003800000 */
.L_x_5:
[----:B------:R-:W-:-:S13]  /*1530*/  ISETP.NE.AND P0, PT, R4, 0x2, PT ;  /* 0x000000020400780c */ /* 0x000fda0003f05270 */
[----:B------:R-:W-:Y:S05]  /*1540*/  @!P0 BRA `(.L_x_9) ;  /* 0x0000000000308947 */ /* 0x000fea0003800000 */
[----:B------:R-:W-:-:S13]  /*1550*/  ISETP.NE.AND P0, PT, R4, 0x3, PT ;  /* 0x000000030400780c */ /* 0x000fda0003f05270 */
[----:B------:R-:W-:Y:S05]  /*1560*/  @!P0 BRA `(.L_x_10) ;  /* 0x0000000000188947 */ /* 0x000fea0003800000 */
[----:B------:R-:W-:-:S13]  /*1570*/  ISETP.NE.AND P0, PT, R4, 0x4, PT ;  /* 0x000000040400780c */ /* 0x000fda0003f05270 */
[----:B------:R-:W-:Y:S05]  /*1580*/  @P0 BRA `(.L_x_7) ;  /* 0x0000000c000c0947 */ /* 0x000fea0003800000 */
[----:B------:R-:W2:Y:S02]  /*1590*/  LDG.E.64 R2, desc[UR36][R2.64] ;  /* 0x0000002402027981 */ /* 0x000ea4000c1e1b00 */
[----:B--2---:R-:W0:Y:S02]  /*15a0*/  I2F.S64 R0, R2 ;  /* 0x0000000200007312 */ /* 0x004e240000301400 */
[----:B0-----:R-:W-:Y:S01]  /*15b0*/  F2FP.F16.F32.PACK_AB R0, RZ, R0 ;  /* 0x00000000ff00723e */ /* 0x001fe200000000ff */
[----:B------:R-:W-:Y:S06]  /*15c0*/  BRA `(.L_x_8) ;  /* 0x0000000c00607947 */ /* 0x000fec0003800000 */
.L_x_10:
[----:B------:R-:W2:Y:S02]  /*15d0*/  LDG.E R2, desc[UR36][R2.64] ;  /* 0x0000002402027981 */ /* 0x000ea4000c1e1900 */
[----:B--2---:R-:W-:-:S04]  /*15e0*/  I2FP.F32.S32 R0, R2 ;  /* 0x0000000200007245 */ /* 0x004fc80000201400 */
[----:B------:R-:W-:Y:S01]  /*15f0*/  F2FP.F16.F32.PACK_AB R0, RZ, R0 ;  /* 0x00000000ff00723e */ /* 0x000fe200000000ff */
[----:B------:R-:W-:Y:S06]  /*1600*/  BRA `(.L_x_8) ;  /* 0x0000000c00507947 */ /* 0x000fec0003800000 */
.L_x_9:
[----:B------:R-:W2:Y:S02]  /*1610*/  LDG.E.U16 R2, desc[UR36][R2.64] ;  /* 0x0000002402027981 */ /* 0x000ea4000c1e1500 */
[----:B--2---:R-:W0:Y:S02]  /*1620*/  I2F.S16 R0, R2 ;  /* 0x0000000200007306 */ /* 0x004e240000101400 */
[----:B0-----:R-:W-:Y:S01]  /*1630*/  F2FP.F16.F32.PACK_AB R0, RZ, R0 ;  /* 0x00000000ff00723e */ /* 0x001fe200000000ff */
[----:B------:R-:W-:Y:S06]  /*1640*/  BRA `(.L_x_8) ;  /* 0x0000000c00407947 */ /* 0x000fec0003800000 */
.L_x_4:
[----:B------:R-:W-:-:S13]  /*1650*/  ISETP.GT.AND P0, PT, R4, 0x6, PT ;  /* 0x000000060400780c */ /* 0x000fda0003f04270 */
[----:B------:R-:W-:Y:S05]  /*1660*/  @P0 BRA `(.L_x_11) ;  /* 0x0000000000240947 */ /* 0x000fea0003800000 */
[----:B------:R-:W-:-:S13]  /*1670*/  ISETP.NE.AND P0, PT, R4, 0x5, PT ;  /* 0x000000050400780c */ /* 0x000fda0003f05270 */
[----:B------:R-:W-:Y:S05]  /*1680*/  @!P0 BRA `(.L_x_12) ;  /* 0x0000000000148947 */ /* 0x000fea0003800000 */
[----:B------:R-:W-:-:S13]  /*1690*/  ISETP.NE.AND P0, PT, R4, 0x6, PT ;  /* 0x000000060400780c */ /* 0x000fda0003f05270 */
[----:B------:R-:W-:Y:S05]  /*16a0*/  @P0 BRA `(.L_x_7) ;  /* 0x0000000800c40947 */ /* 0x000fea0003800000 */
[----:B------:R-:W2:Y:S02]  /*16b0*/  LDG.E R2, desc[UR36][R2.64] ;  /* 0x0000002402027981 */ /* 0x000ea4000c1e1900 */
[----:B--2---:R-:W-:Y:S01]  /*16c0*/  F2FP.F16.F32.PACK_AB R0, RZ, R2 ;  /* 0x00000002ff00723e */ /* 0x004fe200000000ff */
[----:B------:R-:W-:Y:S06]  /*16d0*/  BRA `(.L_x_8) ;  /* 0x0000000c001c7947 */ /* 0x000fec0003800000 */
.L_x_12:
[----:B------:R0:W5:Y:S01]  /*16e0*/  LDG.E.U16 R0, desc[UR36][R2.64] ;  /* 0x0000002402007981 */ /* 0x000162000c1e1500 */
[----:B------:R-:W-:Y:S05]  /*16f0*/  BRA `(.L_x_8) ;  /* 0x0000000c00147947 */ /* 0x000fea0003800000 */
.L_x_11:
[----:B------:R-:W-:-:S13]  /*1700*/  ISETP.NE.AND P0, PT, R4, 0x7, PT ;  /* 0x000000070400780c */ /* 0x000fda0003f05270 */
[----:B------:R-:W-:Y:S05]  /*1710*/  @!P0 BRA `(.L_x_13) ;  /* 0x0000000000248947 */ /* 0x000fea0003800000 */
[----:B------:R-:W-:-:S13]  /*1720*/  ISETP.NE.AND P0, PT, R4, 0x8, PT ;  /* 0x000000080400780c */ /* 0x000fda0003f05270 */
[----:B------:R-:W-:Y:S05]  /*1730*/  @!P0 BRA `(.L_x_14) ;  /* 0x0000000000148947 */ /* 0x000fea0003800000 */
[----:B------:R-:W-:-:S13]  /*1740*/  ISETP.NE.AND P0, PT, R4, 0x9, PT ;  /* 0x000000090400780c */ /* 0x000fda0003f05270 */
[----:B------:R-:W-:Y:S05]  /*1750*/  @P0 BRA `(.L_x_7) ;  /* 0x0000000800980947 */ /* 0x000fea0003800000 */
[----:B------:R-:W2:Y:S02]  /*1760*/  LDG.E R2, desc[UR36][R2.64] ;  /* 0x0000002402027981 */ /* 0x000ea4000c1e1900 */
[----:B--2---:R-:W-:Y:S01]  /*1770*/  F2FP.F16.F32.PACK_AB R0, RZ, R2 ;  /* 0x00000002ff00723e */ /* 0x004fe200000000ff */
[----:B------:R-:W-:Y:S06]  /*1780*/  BRA `(.L_x_8) ;  /* 0x0000000800f07947 */ /* 0x000fec0003800000 */
.L_x_14:
[----:B------:R1:W5:Y:S01]  /*1790*/  LDG.E.U16 R0, desc[UR36][R2.64] ;  /* 0x0000002402007981 */ /* 0x000362000c1e1500 */
[----:B------:R-:W-:Y:S05]  /*17a0*/  BRA `(.L_x_8) ;  /* 0x0000000800e87947 */ /* 0x000fea0003800000 */
.L_x_13:
[----:B------:R-:W2:Y:S01]  /*17b0*/  LDG.E.64 R2, desc[UR36][R2.64] ;  /* 0x0000002402027981 */ /* 0x000ea2000c1e1b00 */
[----:B------:R-:W-:Y:S01]  /*17c0*/  UMOV UR4, 0xf0000000 ;  /* 0xf000000000047882 */ /* 0x000fe20000000000 */
[----:B------:R-:W-:Y:S01]  /*17d0*/  UMOV UR5, 0x380fffff ;  /* 0x380fffff00057882 */ /* 0x000fe20000000000 */
[----:B--2---:R-:W0:Y:S01]  /*17e0*/  F2F.F32.F64 R0, R2 ;  /* 0x0000000200007310 */ /* 0x004e220000301000 */
[----:B------:R-:W-:-:S14]  /*17f0*/  DSETP.GEU.AND P0, PT, |R2|, UR4, PT ;  /* 0x0000000402007e2a */ /* 0x000fdc000bf0e200 */
[----:B0-----:R-:W-:-:S05]  /*1800*/  @!P0 FMUL R0, R0, 1.175494350822287508e-38 ;  /* 0x0080000000008820 */ /* 0x001fca0000400000 */
[----:B------:R-:W-:Y:S01]  /*1810*/  F2FP.F16.F32.PACK_AB R0, RZ, R0 ;  /* 0x00000000ff00723e */ /* 0x000fe200000000ff */
[----:B------:R-:W-:Y:S06]  /*1820*/  BRA `(.L_x_8) ;  /* 0x0000000800c87947 */ /* 0x000fec0003800000 */
.L_x_3:
[----:B------:R-:W-:-:S13]  /*1830*/  ISETP.GT.AND P0, PT, R4, 0x18, PT ;  /* 0x000000180400780c */ /* 0x000fda0003f04270 */
[----:B------:R-:W-:Y:S05]  /*1840*/  @P0 BRA `(.L_x_15) ;  /* 0x0000000400080947 */ /* 0x000fea0003800000 */
[----:B------:R-:W-:-:S13]  /*1850*/  ISETP.GT.AND P0, PT, R4, 0xe, PT ;  /* 0x0000000e0400780c */ /* 0x000fda0003f04270 */
[----:B------:R-:W-:Y:S05]  /*1860*/  @P0 BRA `(.L_x_16) ;  /* 0x0000000000440947 */ /* 0x000fea0003800000 */
[----:B------:R-:W-:-:S13]  /*1870*/  ISETP.NE.AND P0, PT, R4, 0xa, PT ;  /* 0x0000000a0400780c */ /* 0x000fda0003f05270 */
[----:B------:R-:W-:Y:S05]  /*1880*/  @!P0 BRA `(.L_x_17) ;  /* 0x00000000001c8947 */ /* 0x000fea0003800000 */
[----:B------:R-:W-:-:S13]  /*1890*/  ISETP.NE.AND P0, PT, R4, 0xb, PT ;  /* 0x0000000b0400780c */ /* 0x000fda0003f05270 */
[----:B------:R-:W-:Y:S05]  /*18a0*/  @P0 BRA `(.L_x_7) ;  /* 0x0000000800440947 */ /* 0x000fea0003800000 */
[----:B------:R-:W2:Y:S02]  /*18b0*/  LDG.E.U8 R2, desc[UR36][R2.64] ;  /* 0x0000002402027981 */ /* 0x000ea4000c1e1100 */
[----:B--2---:R-:W-:-:S04]  /*18c0*/  ISETP.NE.AND P0, PT, R2, RZ, PT ;  /* 0x000000ff0200720c */ /* 0x004fc80003f05270 */
[----:B------:R-:W-:-:S04]  /*18d0*/  FSEL R0, RZ, 1, !P0 ;  /* 0x3f800000ff007808 */ /* 0x000fc80004000000 */
[----:B------:R-:W-:Y:S01]  /*18e0*/  F2FP.F16.F32.PACK_AB R0, RZ, R0 ;  /* 0x00000000ff00723e */ /* 0x000fe200000000ff */
[----:B------:R-:W-:Y:S06]  /*18f0*/  BRA `(.L_x_8) ;  /* 0x0000000800947947 */ /* 0x000fec0003800000 */
.L_x_17:
        /* <DEDUP_REMOVED lines=8> */
.L_x_16:
[----:B------:R-:W-:-:S13]  /*1980*/  ISETP.NE.AND P0, PT, R4, 0xf, PT ;  /* 0x0000000f0400780c */ /* 0x000fda0003f05270 */
[----:B------:R-:W-:Y:S05]  /*1990*/  @!P0 BRA `(.L_x_18) ;  /* 0x0000000000a48947 */ /* 0x000fea0003800000 */
[----:B------:R-:W-:-:S13]  /*19a0*/  ISETP.NE.AND P0, PT, R4, 0x17, PT ;  /* 0x000000170400780c */ /* 0x000fda0003f05270 */
[----:B------:R-:W-:Y:S05]  /*19b0*/  @!P0 BRA `(.L_x_19) ;  /* 0x0000000000608947 */ /* 0x000fea0003800000 */
[----:B------:R-:W-:-:S13]  /*19c0*/  ISETP.NE.AND P0, PT, R4, 0x18, PT ;  /* 0x000000180400780c */ /* 0x000fda0003f05270 */
[----:B------:R-:W-:Y:S05]  /*19d0*/  @P0 BRA `(.L_x_7) ;  /* 0x0000000400f80947 */ /* 0x000fea0003800000 */
[----:B------:R-:W2:Y:S01]  /*19e0*/  LDG.E.U8 R0, desc[UR36][R2.64] ;  /* 0x0000002402007981 */ /* 0x000ea2000c1e1100 */
[----:B------:R-:W-:Y:S02]  /*19f0*/  IMAD.MOV.U32 R8, RZ, RZ, -0x800000 ;  /* 0xff800000ff087424 */ /* 0x000fe400078e00ff */
[----:B--2---:R-:W-:-:S05]  /*1a00*/  IMAD.SHL.U32 R0, R0, 0x1000000, RZ ;  /* 0x0100000000007824 */ /* 0x004fca00078e00ff */
[----:B------:R-:W-:-:S04]  /*1a10*/  LOP3.LUT R4, R0, 0x7f000000, RZ, 0xc0, !PT ;  /* 0x7f00000000047812 */ /* 0x000fc800078ec0ff */
[----:B------:R-:W0:Y:S01]  /*1a20*/  FLO.U32 R5, R4 ;  /* 0x0000000400057300 */ /* 0x000e2200000e0000 */
[C---:B------:R-:W-:Y:S02]  /*1a30*/  VIADD R6, R4.reuse, 0x1000000 ;  /* 0x0100000004067836 */ /* 0x040fe40000000000 */
[----:B------:R-:W-:-:S03]  /*1a40*/  VIADD R2, R4, 0xffffffff ;  /* 0xffffffff04027836 */ /* 0x000fc60000000000 */
[----:B------:R-:W-:Y:S02]  /*1a50*/  SHF.R.S32.HI R6, RZ, 0x8, R6 ;  /* 0x00000008ff067819 */ /* 0x000fe40000011406 */
[----:B------:R-:W-:Y:S02]  /*1a60*/  SHF.R.S32.HI R2, RZ, 0x1f, R2 ;  /* 0x0000001fff027819 */ /* 0x000fe40000011402 */
[----:B0-----:R-:W-:-:S04]  /*1a70*/  IADD3 R5, -R5, 0x1f, RZ ;  /* 0x0000001f05057810 */ /* 0x001fc80007ffe1ff */
[C---:B------:R-:W-:Y:S01]  /*1a80*/  ISETP.GT.U32.AND P0, PT, R5.reuse, 0x4, PT ;  /* 0x000000040500780c */ /* 0x040fe20003f04070 */
[----:B------:R-:W-:-:S05]  /*1a90*/  VIADD R5, R5, 0xfffffffc ;  /* 0xfffffffc05057836 */ /* 0x000fca0000000000 */
[----:B------:R-:W-:-:S05]  /*1aa0*/  SEL R5, R5, RZ, P0 ;  /* 0x000000ff05057207 */ /* 0x000fca0000000000 */
[----:B------:R-:W-:Y:S01]  /*1ab0*/  IMAD R8, R5, R8, 0x3c000000 ;  /* 0x3c00000005087424 */ /* 0x000fe200078e0208 */
[----:B------:R-:W-:-:S04]  /*1ac0*/  SHF.L.U32 R5, R4, R5, RZ ;  /* 0x0000000504057219 */ /* 0x000fc800000006ff */
[----:B------:R-:W-:-:S04]  /*1ad0*/  LEA.HI R5, R5, R8, RZ, 0x1c ;  /* 0x0000000805057211 */ /* 0x000fc800078fe0ff */
[----:B------:R-:W-:-:S04]  /*1ae0*/  LOP3.LUT R5, R5, 0x7f800000, R6, 0xf8, !PT ;  /* 0x7f80000005057812 */ /* 0x000fc800078ef806 */
[----:B------:R-:W-:-:S04]  /*1af0*/  LOP3.LUT R5, R5, R2, RZ, 0x30, !PT ;  /* 0x0000000205057212 */ /* 0x000fc800078e30ff */
[----:B------:R-:W-:-:S04]  /*1b00*/  LOP3.LUT R5, R5, 0x80000000, R0, 0xf8, !PT ;  /* 0x8000000005057812 */ /* 0x000fc800078ef800 */
[----:B------:R-:W-:-:S04]  /*1b10*/  F2FP.F16.F32.PACK_AB R5, RZ, R5 ;  /* 0x00000005ff05723e */ /* 0x000fc800000000ff */
[----:B------:R-:W-:Y:S01]  /*1b20*/  PRMT R0, R5, 0x7610, R0 ;  /* 0x0000761005007816 */ /* 0x000fe20000000000 */
[----:B------:R-:W-:Y:S06]  /*1b30*/  BRA `(.L_x_8) ;  /* 0x0000000800047947 */ /* 0x000fec0003800000 */
.L_x_19:
[----:B------:R-:W2:Y:S02]  /*1b40*/  LDG.E.U8 R2, desc[UR36][R2.64] ;  /* 0x0000002402027981 */ /* 0x000ea4000c1e1100 */
[C---:B--2---:R-:W-:Y:S02]  /*1b50*/  IMAD.SHL.U32 R0, R2.reuse, 0x2000000, RZ ;  /* 0x0200000002007824 */ /* 0x044fe400078e00ff */
[----:B------:R-:W-:-:S03]  /*1b60*/  IMAD.SHL.U32 R5, R2, 0x1000000, RZ ;  /* 0x0100000002057824 */ /* 0x000fc600078e00ff */
[----:B------:R-:W-:-:S13]  /*1b70*/  ISETP.GE.U32.AND P0, PT, R0, 0x8000000, PT ;  /* 0x080000000000780c */ /* 0x000fda0003f06070 */
[C---:B------:R-:W-:Y:S02]  /*1b80*/  @!P0 IMAD.SHL.U32 R0, R2.reuse, 0x100, RZ ;  /* 0x0000010002008824 */ /* 0x040fe400078e00ff */
[----:B------:R-:W-:-:S03]  /*1b90*/  @P0 IMAD.SHL.U32 R4, R2, 0x200000, RZ ;  /* 0x0020000002040824 */ /* 0x000fc600078e00ff */
[----:B------:R-:W-:Y:S02]  /*1ba0*/  @!P0 LOP3.LUT R0, R0, 0x7f00, RZ, 0xc0, !PT ;  /* 0x00007f0000008812 */ /* 0x000fe400078ec0ff */
[----:B------:R-:W-:Y:S02]  /*1bb0*/  @P0 LOP3.LUT R4, R4, 0x70000000, RZ, 0xfc, !PT ;  /* 0x7000000004040812 */ /* 0x000fe400078efcff */
[----:B------:R-:W-:-:S03]  /*1bc0*/  @!P0 LOP3.LUT R0, R0, 0x3f000000, RZ, 0xfc, !PT ;  /* 0x3f00000000008812 */ /* 0x000fc600078efcff */
[----:B------:R-:W-:Y:S02]  /*1bd0*/  @P0 FMUL.FTZ R4, R4, 1.9259299443872358531e-34 ;  /* 0x0780000004040820 */ /* 0x000fe40000410000 */
[----:B------:R-:W-:-:S05]  /*1be0*/  @!P0 FADD.FTZ R4, R0, -0.5 ;  /* 0xbf00000000048421 */ /* 0x000fca0000010000 */
[----:B------:R-:W-:-:S04]  /*1bf0*/  LOP3.LUT R4, R4, 0x80000000, R5, 0xf8, !PT ;  /* 0x8000000004047812 */ /* 0x000fc800078ef805 */
[----:B------:R-:W-:-:S04]  /*1c00*/  F2FP.F16.F32.PACK_AB R4, RZ, R4 ;  /* 0x00000004ff04723e */ /* 0x000fc800000000ff */
[----:B------:R-:W-:Y:S01]  /*1c10*/  PRMT R0, R4, 0x7610, R0 ;  /* 0x0000761004007816 */ /* 0x000fe20000000000 */
[----:B------:R-:W-:Y:S06]  /*1c20*/  BRA `(.L_x_8) ;  /* 0x0000000400c87947 */ /* 0x000fec0003800000 */
.L_x_18:
[----:B------:R-:W2:Y:S02]  /*1c30*/  LDG.E.U16 R0, desc[UR36][R2.64] ;  /* 0x0000002402007981 */ /* 0x000ea4000c1e1500 */
[----:B--2---:R-:W-:-:S05]  /*1c40*/  IMAD.U32 R0, R0, 0x10000, RZ ;  /* 0x0001000000007824 */ /* 0x004fca00078e00ff */
[----:B------:R-:W-:Y:S01]  /*1c50*/  F2FP.F16.F32.PACK_AB R0, RZ, R0 ;  /* 0x00000000ff00723e */ /* 0x000fe200000000ff */
[----:B------:R-:W-:Y:S06]  /*1c60*/  BRA `(.L_x_8) ;  /* 0x0000000400b87947 */ /* 0x000fec0003800000 */
.L_x_15:
[----:B------:R-:W-:-:S13]  /*1c70*/  ISETP.GT.AND P0, PT, R4, 0x1b, PT ;  /* 0x0000001b0400780c */ /* 0x000fda0003f04270 */
[----:B------:R-:W-:Y:S05]  /*1c80*/  @P0 BRA `(.L_x_20) ;  /* 0x0000000400080947 */ /* 0x000fea0003800000 */
[----:B------:R-:W-:-:S13]  /*1c90*/  ISETP.NE.AND P0, PT, R4, 0x19, PT ;  /* 0x000000190400780c */ /* 0x000fda0003f05270 */
[----:B------:R-:W-:Y:S05]  /*1ca0*/  @!P0 BRA `(.L_x_21) ;  /* 0x0000000000908947 */ /* 0x000fea0003800000 */
[----:B------:R-:W-:-:S13]  /*1cb0*/  ISETP.NE.AND P0, PT, R4, 0x1a, PT ;  /* 0x0000001a0400780c */ /* 0x000fda0003f05270 */
[----:B------:R-:W-:Y:S05]  /*1cc0*/  @!P0 BRA `(.L_x_22) ;  /* 0x0000000000188947 */ /* 0x000fea0003800000 */
[----:B------:R-:W-:-:S13]  /*1cd0*/  ISETP.NE.AND P0, PT, R4, 0x1b, PT ;  /* 0x0000001b0400780c */ /* 0x000fda0003f05270 */
[----:B------:R-:W-:Y:S05]  /*1ce0*/  @P0 BRA `(.L_x_7) ;  /* 0x0000000400340947 */ /* 0x000fea0003800000 */
[----:B------:R-:W2:Y:S02]  /*1cf0*/  LDG.E.U16 R0, desc[UR36][R2.64] ;  /* 0x0000002402007981 */ /* 0x000ea4000c1e1500 */
[----:B--2---:R-:W-:-:S04]  /*1d00*/  I2FP.F32.U32 R0, R0 ;  /* 0x0000000000007245 */ /* 0x004fc80000201000 */
[----:B------:R-:W-:Y:S01]  /*1d10*/  F2FP.F16.F32.PACK_AB R0, RZ, R0 ;  /* 0x00000000ff00723e */ /* 0x000fe200000000ff */
[----:B------:R-:W-:Y:S06]  /*1d20*/  BRA `(.L_x_8) ;  /* 0x0000000400887947 */ /* 0x000fec0003800000 */
.L_x_22:
[----:B------:R-:W2:Y:S01]  /*1d30*/  LDG.E.U8 R2, desc[UR36][R2.64] ;  /* 0x0000002402027981 */ /* 0x000ea2000c1e1100 */
[----:B------:R-:W-:Y:S01]  /*1d40*/  BSSY B0, `(.L_x_23) ;  /* 0x0000018000007945 */ /* 0x000fe20003800000 */
[----:B------:R-:W-:Y:S01]  /*1d50*/  IMAD.MOV.U32 R0, RZ, RZ, RZ ;  /* 0x000000ffff007224 */ /* 0x000fe200078e00ff */
[----:B--2---:R-:W-:-:S13]  /*1d60*/  ISETP.NE.AND P0, PT, R2, RZ, PT ;  /* 0x000000ff0200720c */ /* 0x004fda0003f05270 */
[----:B------:R-:W-:Y:S05]  /*1d70*/  @!P0 BRA `(.L_x_24) ;  /* 0x0000000000508947 */ /* 0x000fea0003800000 */
[----:B------:R-:W-:-:S13]  /*1d80*/  ISETP.NE.AND P0, PT, R2, 0x80, PT ;  /* 0x000000800200780c */ /* 0x000fda0003f05270 */
[----:B------:R-:W-:Y:S01]  /*1d90*/  @!P0 IMAD.MOV.U32 R0, RZ, RZ, 0x7f800001 ;  /* 0x7f800001ff008424 */ /* 0x000fe200078e00ff */
[----:B------:R-:W-:Y:S06]  /*1da0*/  @!P0 BRA `(.L_x_24) ;  /* 0x0000000000448947 */ /* 0x000fec0003800000 */
[C---:B------:R-:W-:Y:S01]  /*1db0*/  LOP3.LUT P0, R0, R2.reuse, 0x78, RZ, 0xc0, !PT ;  /* 0x0000007802007812 */ /* 0x040fe2000780c0ff */
[----:B------:R-:W-:Y:S01]  /*1dc0*/  BSSY B1, `(.L_x_25) ;  /* 0x000000c000017945 */ /* 0x000fe20003800000 */
[----:B------:R-:W-:Y:S02]  /*1dd0*/  SHF.R.U32.HI R3, RZ, 0x7, R2 ;  /* 0x00000007ff037819 */ /* 0x000fe40000011602 */
[----:B------:R-:W-:Y:S02]  /*1de0*/  LOP3.LUT R2, R2, 0x7, RZ, 0xc0, !PT ;  /* 0x0000000702027812 */ /* 0x000fe400078ec0ff */
[----:B------:R-:W-:Y:S01]  /*1df0*/  SHF.R.U32.HI R0, RZ, 0x3, R0 ;  /* 0x00000003ff007819 */ /* 0x000fe20000011600 */
[----:B------:R-:W-:-:S06]  /*1e00*/  IMAD.U32 R4, R3, -0x80000000, RZ ;  /* 0x8000000003047824 */ /* 0x000fcc00078e00ff */
[----:B------:R-:W-:Y:S05]  /*1e10*/  @P0 BRA `(.L_x_26) ;  /* 0x0000000000180947 */ /* 0x000fea0003800000 */
[----:B------:R-:W0:Y:S02]  /*1e20*/  FLO.U32 R3, R2 ;  /* 0x0000000200037300 */ /* 0x000e2400000e0000 */
[----:B0-----:R-:W-:-:S04]  /*1e30*/  IADD3 R3, -R3, 0x1f, RZ ;  /* 0x0000001f03037810 */ /* 0x001fc80007ffe1ff */
[----:B------:R-:W-:Y:S01]  /*1e40*/  IADD3 R0, R0, 0x1d, -R3 ;  /* 0x0000001d00007810 */ /* 0x000fe20007ffe803 */
[----:B------:R-:W-:-:S05]  /*1e50*/  VIADD R5, R3, 0xffffffe4 ;  /* 0xffffffe403057836 */ /* 0x000fca0000000000 */
[----:B------:R-:W-:-:S04]  /*1e60*/  SHF.L.U32 R5, R2, R5, RZ ;  /* 0x0000000502057219 */ /* 0x000fc800000006ff */
[----:B------:R-:W-:-:S07]  /*1e70*/  LOP3.LUT R2, R5, 0x7, RZ, 0xc0, !PT ;  /* 0x0000000705027812 */ /* 0x000fce00078ec0ff */
.L_x_26:
[----:B------:R-:W-:Y:S05]  /*1e80*/  BSYNC B1 ;  /* 0x0000000000017941 */ /* 0x000fea0003800000 */
.L_x_25:
[----:B------:R-:W-:Y:S01]  /*1e90*/  LEA R3, R0, 0x3b800000, 0x17 ;  /* 0x3b80000000037811 */ /* 0x000fe200078eb8ff */
[----:B------:R-:W-:-:S05]  /*1ea0*/  IMAD.SHL.U32 R0, R2, 0x100000, RZ ;  /* 0x0010000002007824 */ /* 0x000fca00078e00ff */
[----:B------:R-:W-:-:S07]  /*1eb0*/  LOP3.LUT R0, R3, R0, R4, 0xfe, !PT ;  /* 0x0000000003007212 */ /* 0x000fce00078efe04 */
.L_x_24:
[----:B------:R-:W-:Y:S05]  /*1ec0*/  BSYNC B0 ;  /* 0x0000000000007941 */ /* 0x000fea0003800000 */
.L_x_23:
[----:B------:R-:W-:Y:S01]  /*1ed0*/  F2FP.F16.F32.PACK_AB R0, RZ, R0 ;  /* 0x00000000ff00723e */ /* 0x000fe200000000ff */
[----:B------:R-:W-:Y:S06]  /*1ee0*/  BRA `(.L_x_8) ;  /* 0x0000000400187947 */ /* 0x000fec0003800000 */
.L_x_21:
        /* <DEDUP_REMOVED lines=21> */
.L_x_30:
[----:B------:R-:W-:Y:S05]  /*2040*/  BSYNC B1 ;  /* 0x0000000000017941 */ /* 0x000fea0003800000 */
.L_x_29:
[----:B------:R-:W-:Y:S01]  /*2050*/  LEA R3, R0, 0x37800000, 0x17 ;  /* 0x3780000000037811 */ /* 0x000fe200078eb8ff */
[----:B------:R-:W-:-:S05]  /*2060*/  IMAD.SHL.U32 R0, R2, 0x200000, RZ ;  /* 0x0020000002007824 */ /* 0x000fca00078e00ff */
[----:B------:R-:W-:-:S07]  /*2070*/  LOP3.LUT R0, R3, R0, R4, 0xfe, !PT ;  /* 0x0000000003007212 */ /* 0x000fce00078efe04 */
.L_x_28:
[----:B------:R-:W-:Y:S05]  /*2080*/  BSYNC B0 ;  /* 0x0000000000007941 */ /* 0x000fea0003800000 */
.L_x_27:
[----:B------:R-:W-:Y:S01]  /*2090*/  F2FP.F16.F32.PACK_AB R0, RZ, R0 ;  /* 0x00000000ff00723e */ /* 0x000fe200000000ff */
[----:B------:R-:W-:Y:S06]  /*20a0*/  BRA `(.L_x_8) ;  /* 0x0000000000a87947 */ /* 0x000fec0003800000 */
.L_x_20:
[----:B------:R-:W-:-:S13]  /*20b0*/  ISETP.NE.AND P0, PT, R4, 0x1c, PT ;  /* 0x0000001c0400780c */ /* 0x000fda0003f05270 */
[----:B------:R-:W-:Y:S05]  /*20c0*/  @!P0 BRA `(.L_x_31) ;  /* 0x0000000000948947 */ /* 0x000fea0003800000 */
[----:B------:R-:W-:-:S13]  /*20d0*/  ISETP.NE.AND P0, PT, R4, 0x1d, PT ;  /* 0x0000001d0400780c */ /* 0x000fda0003f05270 */
[----:B------:R-:W-:Y:S05]  /*20e0*/  @!P0 BRA `(.L_x_32) ;  /* 0x00000000007c8947 */ /* 0x000fea0003800000 */
[----:B------:R-:W-:-:S13]  /*20f0*/  ISETP.NE.AND P0, PT, R4, 0x2c, PT ;  /* 0x0000002c0400780c */ /* 0x000fda0003f05270 */
[----:B------:R-:W-:Y:S05]  /*2100*/  @P0 BRA `(.L_x_7) ;  /* 0x00000000002c0947 */ /* 0x000fea0003800000 */
[----:B------:R-:W2:Y:S01]  /*2110*/  LDG.E.U8 R2, desc[UR36][R2.64] ;  /* 0x0000002402027981 */ /* 0x000ea2000c1e1100 */
[----:B------:R-:W-:Y:S01]  /*2120*/  BSSY B0, `(.L_x_33) ;  /* 0x0000007000007945 */ /* 0x000fe20003800000 */
[----:B------:R-:W-:Y:S01]  /*2130*/  IMAD.MOV.U32 R0, RZ, RZ, 0x400000 ;  /* 0x00400000ff007424 */ /* 0x000fe200078e00ff */
[----:B--2---:R-:W-:-:S13]  /*2140*/  ISETP.NE.AND P0, PT, R2, RZ, PT ;  /* 0x000000ff0200720c */ /* 0x004fda0003f05270 */
[----:B------:R-:W-:Y:S05]  /*2150*/  @!P0 BRA `(.L_x_34) ;  /* 0x00000000000c8947 */ /* 0x000fea0003800000 */
[----:B------:R-:W-:-:S13]  /*2160*/  ISETP.NE.AND P0, PT, R2, 0xff, PT ;  /* 0x000000ff0200780c */ /* 0x000fda0003f05270 */
[----:B------:R-:W-:Y:S02]  /*2170*/  @!P0 IMAD.MOV.U32 R0, RZ, RZ, 0x7f800001 ;  /* 0x7f800001ff008424 */ /* 0x000fe400078e00ff */
[----:B------:R-:W-:-:S07]  /*2180*/  @P0 IMAD.SHL.U32 R0, R2, 0x800000, RZ ;  /* 0x0080000002000824 */ /* 0x000fce00078e00ff */
.L_x_34:
[----:B------:R-:W-:Y:S05]  /*2190*/  BSYNC B0 ;  /* 0x0000000000007941 */ /* 0x000fea0003800000 */
.L_x_33:
[----:B------:R-:W-:Y:S01]  /*21a0*/  F2FP.F16.F32.PACK_AB R0, RZ, R0 ;  /* 0x00000000ff00723e */ /* 0x000fe200000000ff */
[----:B------:R-:W-:Y:S06]  /*21b0*/  BRA `(.L_x_8) ;  /* 0x0000000000647947 */ /* 0x000fec0003800000 */
.L_x_7:
[----:B------:R-:W-:Y:S01]  /*21c0*/  MOV R2, 0x0 ;  /* 0x0000000000027802 */ /* 0x000fe20000000f00 */
[----:B------:R-:W-:Y:S01]  /*21d0*/  ULDC.64 UR4, c[0x4][0x198] ;  /* 0x0100660000047ab9 */ /* 0x000fe20000000a00 */
[----:B------:R-:W-:Y:S01]  /*21e0*/  ULDC.64 UR6, c[0x4][0x60] ;  /* 0x0100180000067ab9 */ /* 0x000fe20000000a00 */
[----:B------:R-:W-:Y:S02]  /*21f0*/  IMAD.U32 R4, RZ, RZ, UR4 ;  /* 0x00000004ff047e24 */ /* 0x000fe4000f8e00ff */
[----:B------:R-:W-:Y:S01]  /*2200*/  IMAD.U32 R5, RZ, RZ, UR5 ;  /* 0x00000005ff057e24 */ /* 0x000fe2000f8e00ff */
[----:B------:R-:W0:Y:S01]  /*2210*/  LDC.64 R2, c[0x4][R2] ;  /* 0x0100000002027b82 */ /* 0x000e220000000a00 */
[----:B------:R-:W-:Y:S01]  /*2220*/  ULDC.64 UR4, c[0x4][0x1a0] ;  /* 0x0100680000047ab9 */ /* 0x000fe20000000a00 */
[----:B------:R-:W-:Y:S02]  /*2230*/  IMAD.U32 R10, RZ, RZ, UR6 ;  /* 0x00000006ff0a7e24 */ /* 0x000fe4000f8e00ff */
[----:B------:R-:W-:-:S02]  /*2240*/  IMAD.U32 R6, RZ, RZ, UR4 ;  /* 0x00000004ff067e24 */ /* 0x000fc4000f8e00ff */
[----:B------:R-:W-:Y:S02]  /*2250*/  IMAD.U32 R7, RZ, RZ, UR5 ;  /* 0x00000005ff077e24 */ /* 0x000fe4000f8e00ff */
[----:B------:R-:W-:Y:S02]  /*2260*/  IMAD.U32 R11, RZ, RZ, UR7 ;  /* 0x00000007ff0b7e24 */ /* 0x000fe4000f8e00ff */
[----:B------:R-:W-:Y:S02]  /*2270*/  IMAD.MOV.U32 R8, RZ, RZ, 0x4e ;  /* 0x0000004eff087424 */ /* 0x000fe400078e00ff */
[----:B------:R-:W-:Y:S02]  /*2280*/  IMAD.MOV.U32 R12, RZ, RZ, 0x1 ;  /* 0x00000001ff0c7424 */ /* 0x000fe400078e00ff */
[----:B------:R-:W-:-:S07]  /*2290*/  IMAD.MOV.U32 R13, RZ, RZ, RZ ;  /* 0x000000ffff0d7224 */ /* 0x000fce00078e00ff */
[----:B------:R-:W-:-:S07]  /*22a0*/  LEPC R20, `(.L_x_35) ;  /* 0x000000001014794e */ /* 0x000fce0000000000 */
[----:B0-----:R-:W-:Y:S05]  /*22b0*/  CALL.ABS.NOINC R2 ;  /* 0x0000000002007343 */ /* 0x001fea0003c00000 */
.L_x_35:
[----:B------:R-:W-:Y:S01]  /*22c0*/  PRMT R0, RZ, 0x7610, R0 ;  /* 0x00007610ff007816 */ /* 0x000fe20000000000 */
[----:B------:R-:W-:Y:S06]  /*22d0*/  BRA `(.L_x_8) ;  /* 0x00000000001c7947 */ /* 0x000fec0003800000 */
.L_x_32:
[----:B------:R-:W2:Y:S02]  /*22e0*/  LDG.E.64 R2, desc[UR36][R2.64] ;  /* 0x0000002402027981 */ /* 0x000ea4000c1e1b00 */
[----:B--2---:R-:W0:Y:S02]  /*22f0*/  I2F.U64 R0, R2 ;  /* 0x0000000200007312 */ /* 0x004e240000301000 */
[----:B0-----:R-:W-:Y:S01]  /*2300*/  F2FP.F16.F32.PACK_AB R0, RZ, R0 ;  /* 0x00000000ff00723e */ /* 0x001fe200000000ff */
[----:B------:R-:W-:Y:S06]  /*2310*/  BRA `(.L_x_8) ;  /* 0x00000000000c7947 */ /* 0x000fec0003800000 */
.L_x_31:
[----:B------:R-:W2:Y:S02]  /*2320*/  LDG.E R2, desc[UR36][R2.64] ;  /* 0x0000002402027981 */ /* 0x000ea4000c1e1900 */
[----:B--2---:R-:W-:-:S04]  /*2330*/  I2FP.F32.U32 R0, R2 ;  /* 0x0000000200007245 */ /* 0x004fc80000201000 */
[----:B------:R-:W-:-:S07]  /*2340*/  F2FP.F16.F32.PACK_AB R0, RZ, R0 ;  /* 0x00000000ff00723e */ /* 0x000fce00000000ff */
.L_x_8:
[----:B01----:R-:W0:Y:S01]  /*2350*/  LDC.U8 R3, c[0x0][0x421] ;  /* 0x00010840ff037b82 */ /* 0x003e220000000000 */
[----:B-----5:R-:W-:-:S05]  /*2360*/  HADD2.F32 R0, -RZ, R0.H0_H0 ;  /* 0x20000000ff007230 */ /* 0x020fca0000004100 */
[----:B------:R-:W-:Y:S02]  /*2370*/  SHF.R.U32.HI R5, RZ, 0x1f, R0 ;  /* 0x0000001fff057819 */ /* 0x000fe40000011600 */
        /* <DEDUP_REMOVED lines=11> */
[----:B------:R4:W-:Y:S01]  /*2430*/  STG.E.U8 desc[UR36][R16.64], R5 ;  /* 0x0000000510007986 */ /* 0x0009e2000c101124 */
[----:B------:R-:W-:Y:S05]  /*2440*/  BRA `(.L_x_41) ;  /* 0x0000000c00587947 */ /* 0x000fea0003800000 */
.L_x_39:
[----:B------:R3:W-:Y:S01]  /*2450*/  STG.E.U8 desc[UR36][R16.64], R5 ;  /* 0x0000000510007986 */ /* 0x0007e2000c101124 */
[----:B------:R-:W-:Y:S05]  /*2460*/  BRA `(.L_x_41) ;  /* 0x0000000c00507947 */ /* 0x000fea0003800000 */
.L_x_38:
[----:B------:R-:W-:-:S13]  /*2470*/  ISETP.NE.AND P0, PT, R2, 0x2, PT ;  /* 0x000000020200780c */ /* 0x000fda0003f05270 */
[----:B------:R-:W-:Y:S05]  /*2480*/  @!P0 BRA `(.L_x_42) ;  /* 0x0000000000288947 */ /* 0x000fea0003800000 */
[----:B------:R-:W-:-:S13]  /*2490*/  ISETP.NE.AND P0, PT, R2, 0x3, PT ;  /* 0x000000030200780c */ /* 0x000fda0003f05270 */
[----:B------:R-:W-:Y:S05]  /*24a0*/  @!P0 BRA `(.L_x_43) ;  /* 0x0000000000188947 */ /* 0x000fea0003800000 */
[----:B------:R-:W-:-:S13]  /*24b0*/  ISETP.NE.AND P0, PT, R2, 0x4, PT ;  /* 0x000000040200780c */ /* 0x000fda0003f05270 */
[----:B------:R-:W-:Y:S05]  /*24c0*/  @P0 BRA `(.L_x_40) ;  /* 0x0000000800e00947 */ /* 0x000fea0003800000 */
[----:B------:R-:W-:Y:S02]  /*24d0*/  IMAD.MOV.U32 R2, RZ, RZ, R5 ;  /* 0x000000ffff027224 */ /* 0x000fe400078e0005 */
[----:B------:R-:W-:-:S05]  /*24e0*/  IMAD.MOV.U32 R3, RZ, RZ, RZ ;  /* 0x000000ffff037224 */ /* 0x000fca00078e00ff */
[----:B------:R0:W-:Y:S01]  /*24f0*/  STG.E.64 desc[UR36][R16.64], R2 ;  /* 0x0000000210007986 */ /* 0x0001e2000c101b24 */
[----:B------:R-:W-:Y:S05]  /*2500*/  BRA `(.L_x_41) ;  /* 0x0000000c00287947 */ /* 0x000fea0003800000 */
.L_x_43:
[----:B------:R1:W-:Y:S01]  /*2510*/  STG.E desc[UR36][R16.64], R5 ;  /* 0x0000000510007986 */ /* 0x0003e2000c101924 */
[----:B------:R-:W-:Y:S05]  /*2520*/  BRA `(.L_x_41) ;  /* 0x0000000c00207947 */ /* 0x000fea0003800000 */
.L_x_42:
[----:B------:R2:W-:Y:S01]  /*2530*/  STG.E.U16 desc[UR36][R16.64], R5 ;  /* 0x0000000510007986 */ /* 0x0005e2000c101524 */
[----:B------:R-:W-:Y:S05]  /*2540*/  BRA `(.L_x_41) ;  /* 0x0000000c00187947 */ /* 0x000fea0003800000 */
.L_x_37:
[----:B------:R-:W-:-:S13]  /*2550*/  ISETP.GT.AND P0, PT, R2, 0x6, PT ;  /* 0x000000060200780c */ /* 0x000fda0003f04270 */
[----:B------:R-:W-:Y:S05]  /*2560*/  @P0 BRA `(.L_x_44) ;  /* 0x00000000002c0947 */ /* 0x000fea0003800000 */
[----:B------:R-:W-:-:S13]  /*2570*/  ISETP.NE.AND P0, PT, R2, 0x5, PT ;  /* 0x000000050200780c */ /* 0x000fda0003f05270 */
[----:B------:R-:W-:Y:S05]  /*2580*/  @!P0 BRA `(.L_x_45) ;  /* 0x0000000000148947 */ /* 0x000fea0003800000 */
[----:B------:R-:W-:-:S13]  /*2590*/  ISETP.NE.AND P0, PT, R2, 0x6, PT ;  /* 0x000000060200780c */ /* 0x000fda0003f05270 */
[----:B------:R-:W-:Y:S05]  /*25a0*/  @P0 BRA `(.L_x_40) ;  /* 0x0000000800a80947 */ /* 0x000fea0003800000 */
[----:B------:R-:W0:Y:S02]  /*25b0*/  I2F.S16 R3, R5 ;  /* 0x0000000500037306 */ /* 0x000e240000101400 */
[----:B0-----:R0:W-:Y:S01]  /*25c0*/  STG.E desc[UR36][R16.64], R3 ;  /* 0x0000000310007986 */ /* 0x0011e2000c101924 */
[----:B------:R-:W-:Y:S05]  /*25d0*/  BRA `(.L_x_41) ;  /* 0x0000000800f47947 */ /* 0x000fea0003800000 */
.L_x_45:
[----:B------:R-:W0:Y:S02]  /*25e0*/  I2F.S16 R0, R5 ;  /* 0x0000000500007306 */ /* 0x000e240000101400 */
[----:B0-----:R-:W-:-:S05]  /*25f0*/  F2FP.F16.F32.PACK_AB R0, RZ, R0 ;  /* 0x00000000ff00723e */ /* 0x001fca00000000ff */
[----:B------:R0:W-:Y:S01]  /*2600*/  STG.E.U16 desc[UR36][R16.64], R0 ;  /* 0x0000000010007986 */ /* 0x0001e2000c101524 */
[----:B------:R-:W-:Y:S05]  /*2610*/  BRA `(.L_x_41) ;  /* 0x0000000800e47947 */ /* 0x000fea0003800000 */
.L_x_44:
[----:B------:R-:W-:-:S13]  /*2620*/  ISETP.NE.AND P0, PT, R2, 0x7, PT ;  /* 0x000000070200780c */ /* 0x000fda0003f05270 */
[----:B------:R-:W-:Y:S05]  /*2630*/  @!P0 BRA `(.L_x_46) ;  /* 0x0000000000348947 */ /* 0x000fea0003800000 */
[----:B------:R-:W-:-:S13]  /*2640*/  ISETP.NE.AND P0, PT, R2, 0x8, PT ;  /* 0x000000080200780c */ /* 0x000fda0003f05270 */
[----:B------:R-:W-:Y:S05]  /*2650*/  @!P0 BRA `(.L_x_47) ;  /* 0x0000000000188947 */ /* 0x000fea0003800000 */
[----:B------:R-:W-:-:S13]  /*2660*/  ISETP.NE.AND P0, PT, R2, 0x9, PT ;  /* 0x000000090200780c */ /* 0x000fda0003f05270 */
[----:B------:R-:W-:Y:S05]  /*2670*/  @P0 BRA `(.L_x_40) ;  /* 0x0000000800740947 */ /* 0x000fea0003800000 */
[----:B------:R-:W0:Y:S01]  /*2680*/  I2F.S16 R2, R5 ;  /* 0x0000000500027306 */ /* 0x000e220000101400 */
[----:B------:R-:W-:-:S05]  /*2690*/  IMAD.MOV.U32 R3, RZ, RZ, RZ ;  /* 0x000000ffff037224 */ /* 0x000fca00078e00ff */
[----:B0-----:R0:W-:Y:S01]  /*26a0*/  STG.E.64 desc[UR36][R16.64], R2 ;  /* 0x0000000210007986 */ /* 0x0011e2000c101b24 */
[----:B------:R-:W-:Y:S05]  /*26b0*/  BRA `(.L_x_41) ;  /* 0x0000000800bc7947 */ /* 0x000fea0003800000 */
.L_x_47:
[----:B------:R-:W0:Y:S02]  /*26c0*/  I2F.S16 R5, R5 ;  /* 0x0000000500057306 */ /* 0x000e240000101400 */
[----:B0-----:R-:W-:-:S04]  /*26d0*/  F2FP.F16.F32.PACK_AB R3, RZ, R5 ;  /* 0x00000005ff03723e */ /* 0x001fc800000000ff */
[----:B------:R-:W-:-:S05]  /*26e0*/  PRMT R3, R3, 0x5410, RZ ;  /* 0x0000541003037816 */ /* 0x000fca00000000ff */
[----:B------:R0:W-:Y:S01]  /*26f0*/  STG.E desc[UR36][R16.64], R3 ;  /* 0x0000000310007986 */ /* 0x0001e2000c101924 */
[----:B------:R-:W-:Y:S05]  /*2700*/  BRA `(.L_x_41) ;  /* 0x0000000800a87947 */ /* 0x000fea0003800000 */
.L_x_46:
[----:B------:R-:W0:Y:S02]  /*2710*/  I2F.F64.S16 R2, R5 ;  /* 0x0000000500027312 */ /* 0x000e240000101c00 */
[----:B0-----:R0:W-:Y:S01]  /*2720*/  STG.E.64 desc[UR36][R16.64], R2 ;  /* 0x0000000210007986 */ /* 0x0011e2000c101b24 */
[----:B------:R-:W-:Y:S05]  /*2730*/  BRA `(.L_x_41) ;  /* 0x00000008009c7947 */ /* 0x000fea0003800000 */
.L_x_36:
        /* <DEDUP_REMOVED lines=8> */
[----:B------:R0:W-:Y:S01]  /*27c0*/  STG.E.U8 desc[UR36][R16.64], R5 ;  /* 0x0000000510007986 */ /* 0x0001e2000c101124 */
[----:B------:R-:W-:Y:S05]  /*27d0*/  BRA `(.L_x_41) ;  /* 0x0000000800747947 */ /* 0x000fea0003800000 */
.L_x_50:
[----:B------:R-:W0:Y:S01]  /*27e0*/  I2F.F64.S16 R4, R5 ;  /* 0x0000000500047312 */ /* 0x000e220000101c00 */
[----:B------:R-:W-:-:S05]  /*27f0*/  CS2R R6, SRZ ;  /* 0x0000000000067805 */ /* 0x000fca000001ff00 */
[----:B0-----:R0:W-:Y:S01]  /*2800*/  STG.E.128 desc[UR36][R16.64], R4 ;  /* 0x0000000410007986 */ /* 0x0011e2000c101d24 */
[----:B------:R-:W-:Y:S05]  /*2810*/  BRA `(.L_x_41) ;  /* 0x0000000800647947 */ /* 0x000fea0003800000 */
.L_x_49:
[----:B------:R-:W-:-:S13]  /*2820*/  ISETP.NE.AND P0, PT, R2, 0xf, PT ;  /* 0x0000000f0200780c */ /* 0x000fda0003f05270 */
[----:B------:R-:W-:Y:S05]  /*2830*/  @!P0 BRA `(.L_x_51) ;  /* 0x0000000000b48947 */ /* 0x000fea0003800000 */
[----:B------:R-:W-:-:S13]  /*2840*/  ISETP.NE.AND P0, PT, R2, 0x17, PT ;  /* 0x000000170200780c */ /* 0x000fda0003f05270 */
[----:B------:R-:W-:Y:S05]  /*2850*/  @!P0 BRA `(.L_x_52) ;  /* 0x0000000000548947 */ /* 0x000fea0003800000 */
[----:B------:R-:W-:-:S13]  /*2860*/  ISETP.NE.AND P0, PT, R2, 0x18, PT ;  /* 0x000000180200780c */ /* 0x000fda0003f05270 */
[----:B------:R-:W-:Y:S05]  /*2870*/  @P0 BRA `(.L_x_40) ;  /* 0x0000000400f40947 */ /* 0x000fea0003800000 */
[----:B------:R-:W0:Y:S01]  /*2880*/  I2F.S16 R5, R5 ;  /* 0x0000000500057306 */ /* 0x000e220000101400 */
[----:B------:R-:W-:Y:S01]  /*2890*/  BSSY B0, `(.L_x_53) ;  /* 0x000000e000007945 */ /* 0x000fe20003800000 */
[C---:B0-----:R-:W-:Y:S02]  /*28a0*/  LOP3.LUT R2, R5.reuse, 0x7fffffff, RZ, 0xc0, !PT ;  /* 0x7fffffff05027812 */ /* 0x041fe400078ec0ff */
[----:B------:R-:W-:Y:S02]  /*28b0*/  LOP3.LUT R0, R5, 0x80000000, RZ, 0xc0, !PT ;  /* 0x8000000005007812 */ /* 0x000fe400078ec0ff */
[----:B------:R-:W-:Y:S02]  /*28c0*/  ISETP.GT.U32.AND P0, PT, R2, 0x43efffff, PT ;  /* 0x43efffff0200780c */ /* 0x000fe40003f04070 */
[----:B------:R-:W-:Y:S01]  /*28d0*/  SHF.R.U32.HI R3, RZ, 0x18, R0 ;  /* 0x00000018ff037819 */ /* 0x000fe20000011600 */
[----:B------:R-:W-:-:S10]  /*28e0*/  IMAD.MOV.U32 R0, RZ, RZ, 0x7f ;  /* 0x0000007fff007424 */ /* 0x000fd400078e00ff */
[----:B------:R-:W-:Y:S05]  /*28f0*/  @P0 BRA `(.L_x_54) ;  /* 0x00000000001c0947 */ /* 0x000fea0003800000 */
[----:B------:R-:W-:-:S13]  /*2900*/  ISETP.GE.U32.AND P0, PT, R2, 0x3c800000, PT ;  /* 0x3c8000000200780c */ /* 0x000fda0003f06070 */
[----:B------:R-:W-:Y:S01]  /*2910*/  @P0 SHF.R.U32.HI R0, RZ, 0x14, R5 ;  /* 0x00000014ff000819 */ /* 0x000fe20000011605 */
[----:B------:R-:W-:-:S03]  /*2920*/  @!P0 FADD.FTZ R2, R2, 16384 ;  /* 0x4680000002028421 */ /* 0x000fc60000010000 */
[----:B------:R-:W-:-:S04]  /*2930*/  @P0 LOP3.LUT R0, R0, 0x1, RZ, 0xc0, !PT ;  /* 0x0000000100000812 */ /* 0x000fc800078ec0ff */
[----:B------:R-:W-:-:S04]  /*2940*/  @P0 IADD3 R0, R5, 0x407ffff, R0 ;  /* 0x0407ffff05000810 */ /* 0x000fc80007ffe000 */
[----:B------:R-:W-:Y:S01]  /*2950*/  @P0 SHF.R.U32.HI R0, RZ, 0x14, R0 ;  /* 0x00000014ff000819 */ /* 0x000fe20000011600 */
[----:B------:R-:W-:-:S07]  /*2960*/  @!P0 VIADD R0, R2, 0xb9800000 ;  /* 0xb980000002008836 */ /* 0x000fce0000000000 */
.L_x_54:
[----:B------:R-:W-:Y:S05]  /*2970*/  BSYNC B0 ;  /* 0x0000000000007941 */ /* 0x000fea0003800000 */
.L_x_53:
[----:B------:R-:W-:-:S05]  /*2980*/  LOP3.LUT R3, R0, R3, RZ, 0xfc, !PT ;  /* 0x0000000300037212 */ /* 0x000fca00078efcff */
[----:B------:R0:W-:Y:S01]  /*2990*/  STG.E.U8 desc[UR36][R16.64], R3 ;  /* 0x0000000310007986 */ /* 0x0001e2000c101124 */
[----:B------:R-:W-:Y:S05]  /*29a0*/  BRA `(.L_x_41) ;  /* 0x0000000800007947 */ /* 0x000fea0003800000 */
.L_x_52:
[----:B------:R-:W0:Y:S01]  /*29b0*/  I2F.S16 R5, R5 ;  /* 0x0000000500057306 */ /* 0x000e220000101400 */
[----:B------:R-:W-:Y:S01]  /*29c0*/  BSSY B0, `(.L_x_55) ;  /* 0x000000f000007945 */ /* 0x000fe20003800000 */
[----:B0-----:R-:W-:-:S04]  /*29d0*/  LOP3.LUT R2, R5, 0x7fffffff, RZ, 0xc0, !PT ;  /* 0x7fffffff05027812 */ /* 0x001fc800078ec0ff */
[----:B------:R-:W-:-:S13]  /*29e0*/  ISETP.GT.U32.AND P0, PT, R2, 0x477fffff, PT ;  /* 0x477fffff0200780c */ /* 0x000fda0003f04070 */
[----:B------:R-:W-:Y:S05]  /*29f0*/  @P0 BRA `(.L_x_56) ;  /* 0x0000000000200947 */ /* 0x000fea0003800000 */
[----:B------:R-:W-:-:S13]  /*2a00*/  ISETP.GE.U32.AND P0, PT, R2, 0x38800000, PT ;  /* 0x388000000200780c */ /* 0x000fda0003f06070 */
[----:B------:R-:W-:Y:S01]  /*2a10*/  @P0 SHF.R.U32.HI R0, RZ, 0x15, R5 ;  /* 0x00000015ff000819 */ /* 0x000fe20000011605 */
[----:B------:R-:W-:-:S03]  /*2a20*/  @!P0 FADD.FTZ R2, R2, 128 ;  /* 0x4300000002028421 */ /* 0x000fc60000010000 */
[----:B------:R-:W-:-:S04]  /*2a30*/  @P0 LOP3.LUT R0, R0, 0x1, RZ, 0xc0, !PT ;  /* 0x0000000100000812 */ /* 0x000fc800078ec0ff */
[----:B------:R-:W-:-:S04]  /*2a40*/  @P0 IADD3 R0, R5, 0x80fffff, R0 ;  /* 0x080fffff05000810 */ /* 0x000fc80007ffe000 */
[----:B------:R-:W-:Y:S01]  /*2a50*/  @P0 SHF.R.U32.HI R0, RZ, 0x15, R0 ;  /* 0x00000015ff000819 */ /* 0x000fe20000011600 */
[----:B------:R-:W-:Y:S01]  /*2a60*/  @!P0 VIADD R0, R2, 0xbd000000 ;  /* 0xbd00000002008836 */ /* 0x000fe20000000000 */
[----:B------:R-:W-:Y:S06]  /*2a70*/  BRA `(.L_x_57) ;  /* 0x00000000000c7947 */ /* 0x000fec0003800000 */
.L_x_56:
[----:B------:R-:W-:Y:S01]  /*2a80*/  IMAD.MOV.U32 R0, RZ, RZ, 0x7f ;  /* 0x0000007fff007424 */ /* 0x000fe200078e00ff */
[----:B------:R-:W-:-:S04]  /*2a90*/  ISETP.GT.U32.AND P0, PT, R2, 0x7f800000, PT ;  /* 0x7f8000000200780c */ /* 0x000fc80003f04070 */
[----:B------:R-:W-:-:S09]  /*2aa0*/  SEL R0, R0, 0x7c, P0 ;  /* 0x0000007c00007807 */ /* 0x000fd20000000000 */
.L_x_57:
[----:B------:R-:W-:Y:S05]  /*2ab0*/  BSYNC B0 ;  /* 0x0000000000007941 */ /* 0x000fea0003800000 */
.L_x_55:
[----:B------:R-:W-:-:S04]  /*2ac0*/  LOP3.LUT R2, R5, 0x80000000, RZ, 0xc0, !PT ;  /* 0x8000000005027812 */ /* 0x000fc800078ec0ff */
[----:B------:R-:W-:-:S04]  /*2ad0*/  SHF.R.U32.HI R3, RZ, 0x18, R2 ;  /* 0x00000018ff037819 */ /* 0x000fc80000011602 */
[----:B------:R-:W-:-:S05]  /*2ae0*/  LOP3.LUT R3, R0, R3, RZ, 0xfc, !PT ;  /* 0x0000000300037212 */ /* 0x000fca00078efcff */
[----:B------:R0:W-:Y:S01]  /*2af0*/  STG.E.U8 desc[UR36][R16.64], R3 ;  /* 0x0000000310007986 */ /* 0x0001e2000c101124 */
[----:B------:R-:W-:Y:S05]  /*2b00*/  BRA `(.L_x_41) ;  /* 0x0000000400a87947 */ /* 0x000fea0003800000 */
.L_x_51:
[----:B------:R-:W0:Y:S02]  /*2b10*/  I2F.S16 R0, R5 ;  /* 0x0000000500007306 */ /* 0x000e240000101400 */
[----:B0-----:R-:W-:-:S05]  /*2b20*/  F2FP.BF16.F32.PACK_AB R0, RZ, R0 ;  /* 0x00000000ff00723e */ /* 0x001fca00000010ff */
[----:B------:R0:W-:Y:S01]  /*2b30*/  STG.E.U16 desc[UR36][R16.64], R0 ;  /* 0x0000000010007986 */ /* 0x0001e2000c101524 */
[----:B------:R-:W-:Y:S05]  /*2b40*/  BRA `(.L_x_41) ;  /* 0x0000000400987947 */ /* 0x000fea0003800000 */
.L_x_48:
        /* <DEDUP_REMOVED lines=8> */
[----:B------:R0:W-:Y:S01]  /*2bd0*/  STG.E.U16 desc[UR36][R16.64], R5 ;  /* 0x0000000510007986 */ /* 0x0001e2000c101524 */
[----:B------:R-:W-:Y:S05]  /*2be0*/  BRA `(.L_x_41) ;  /* 0x0000000400707947 */ /* 0x000fea0003800000 */
.L_x_60:
[----:B------:R-:W0:Y:S01]  /*2bf0*/  I2F.S16 R5, R5 ;  /* 0x0000000500057306 */ /* 0x000e220000101400 */
[----:B------:R-:W-:Y:S01]  /*2c00*/  BSSY B0, `(.L_x_61) ;  /* 0x0000014000007945 */ /* 0x000fe20003800000 */
[----:B------:R-:W-:Y:S01]  /*2c10*/  IMAD.MOV.U32 R8, RZ, RZ, 0x80 ;  /* 0x00000080ff087424 */ /* 0x000fe200078e00ff */
[----:B0-----:R-:W-:-:S04]  /*2c20*/  LOP3.LUT R2, R5, 0x7fffffff, RZ, 0xc0, !PT ;  /* 0x7fffffff05027812 */ /* 0x001fc800078ec0ff */
[----:B------:R-:W-:-:S13]  /*2c30*/  ISETP.GT.U32.AND P0, PT, R2, 0x437fffff, PT ;  /* 0x437fffff0200780c */ /* 0x000fda0003f04070 */
[----:B------:R-:W-:Y:S05]  /*2c40*/  @P0 BRA `(.L_x_62) ;  /* 0x00000000003c0947 */ /* 0x000fea0003800000 */
[----:B------:R-:W-:-:S13]  /*2c50*/  ISETP.GE.U32.AND P0, PT, R2, 0x3c000000, PT ;  /* 0x3c0000000200780c */ /* 0x000fda0003f06070 */
[----:B------:R-:W-:-:S04]  /*2c60*/  @P0 SHF.R.U32.HI R0, RZ, 0x14, R5 ;  /* 0x00000014ff000819 */ /* 0x000fc80000011605 */
[----:B------:R-:W-:-:S04]  /*2c70*/  @P0 LOP3.LUT R0, R0, 0x1, RZ, 0xc0, !PT ;  /* 0x0000000100000812 */ /* 0x000fc800078ec0ff */
[----:B------:R-:W-:-:S04]  /*2c80*/  @P0 IADD3 R0, R5, 0x487ffff, R0 ;  /* 0x0487ffff05000810 */ /* 0x000fc80007ffe000 */
[----:B------:R-:W-:-:S04]  /*2c90*/  @P0 SHF.R.U32.HI R0, RZ, 0x14, R0 ;  /* 0x00000014ff000819 */ /* 0x000fc80000011600 */
[----:B------:R-:W-:Y:S01]  /*2ca0*/  @P0 LOP3.LUT R0, R0, 0xff, RZ, 0xc0, !PT ;  /* 0x000000ff00000812 */ /* 0x000fe200078ec0ff */
[----:B------:R-:W-:Y:S06]  /*2cb0*/  @P0 BRA `(.L_x_63) ;  /* 0x0000000000100947 */ /* 0x000fec0003800000 */
[----:B------:R-:W-:Y:S01]  /*2cc0*/  FADD.FTZ R0, R2, 8192 ;  /* 0x4600000002007421 */ /* 0x000fe20000010000 */
[----:B------:R-:W-:-:S04]  /*2cd0*/  PRMT R8, RZ, 0x7610, R8 ;  /* 0x00007610ff087816 */ /* 0x000fc80000000008 */
[----:B------:R-:W-:-:S13]  /*2ce0*/  LOP3.LUT P0, R0, R0, 0xff, RZ, 0xc0, !PT ;  /* 0x000000ff00007812 */ /* 0x000fda000780c0ff */
[----:B------:R-:W-:Y:S05]  /*2cf0*/  @!P0 BRA `(.L_x_62) ;  /* 0x0000000000108947 */ /* 0x000fea0003800000 */
.L_x_63:
[----:B------:R-:W-:-:S04]  /*2d00*/  LOP3.LUT R2, R5, 0x80000000, RZ, 0xc0, !PT ;  /* 0x8000000005027812 */ /* 0x000fc800078ec0ff */
[----:B------:R-:W-:-:S04]  /*2d10*/  SHF.R.U32.HI R3, RZ, 0x18, R2 ;  /* 0x00000018ff037819 */ /* 0x000fc80000011602 */
[----:B------:R-:W-:-:S04]  /*2d20*/  LOP3.LUT R0, R0, R3, RZ, 0xfc, !PT ;  /* 0x0000000300007212 */ /* 0x000fc800078efcff */
[----:B------:R-:W-:-:S07]  /*2d30*/  PRMT R8, R0, 0x7610, R8 ;  /* 0x0000761000087816 */ /* 0x000fce0000000008 */
.L_x_62:
[----:B------:R-:W-:Y:S05]  /*2d40*/  BSYNC B0 ;  /* 0x0000000000007941 */ /* 0x000fea0003800000 */
.L_x_61:
[----:B------:R0:W-:Y:S01]  /*2d50*/  STG.E.U8 desc[UR36][R16.64], R8 ;  /* 0x0000000810007986 */ /* 0x0001e2000c101124 */
[----:B------:R-:W-:Y:S05]  /*2d60*/  BRA `(.L_x_41) ;  /* 0x0000000400107947 */ /* 0x000fea0003800000 */
.L_x_59:
        /* <DEDUP_REMOVED lines=17> */
.L_x_66:
[----:B------:R-:W-:-:S04]  /*2e80*/  LOP3.LUT R2, R5, 0x80000000, RZ, 0xc0, !PT ;  /* 0x8000000005027812 */ /* 0x000fc800078ec0ff */
[----:B------:R-:W-:-:S04]  /*2e90*/  SHF.R.U32.HI R3, RZ, 0x18, R2 ;  /* 0x00000018ff037819 */ /* 0x000fc80000011602 */
[----:B------:R-:W-:-:S04]  /*2ea0*/  LOP3.LUT R0, R0, R3, RZ, 0xfc, !PT ;  /* 0x0000000300007212 */ /* 0x000fc800078efcff */
[----:B------:R-:W-:-:S07]  /*2eb0*/  PRMT R8, R0, 0x7610, R8 ;  /* 0x0000761000087816 */ /* 0x000fce0000000008 */
.L_x_65:
[----:B------:R-:W-:Y:S05]  /*2ec0*/  BSYNC B0 ;  /* 0x0000000000007941 */ /* 0x000fea0003800000 */
.L_x_64:
[----:B------:R0:W-:Y:S01]  /*2ed0*/  STG.E.U8 desc[UR36][R16.64], R8 ;  /* 0x0000000810007986 */ /* 0x0001e2000c101124 */
[----:B------:R-:W-:Y:S05]  /*2ee0*/  BRA `(.L_x_41) ;  /* 0x0000000000b07947 */ /* 0x000fea0003800000 */
.L_x_58:
[----:B------:R-:W-:-:S13]  /*2ef0*/  ISETP.NE.AND P0, PT, R2, 0x1c, PT ;  /* 0x0000001c0200780c */ /* 0x000fda0003f05270 */
[----:B------:R-:W-:Y:S05]  /*2f00*/  @!P0 BRA `(.L_x_67) ;  /* 0x0000000000a48947 */ /* 0x000fea0003800000 */
[----:B------:R-:W-:-:S13]  /*2f10*/  ISETP.NE.AND P0, PT, R2, 0x1d, PT ;  /* 0x0000001d0200780c */ /* 0x000fda0003f05270 */
[----:B------:R-:W-:Y:S05]  /*2f20*/  @!P0 BRA `(.L_x_68) ;  /* 0x00000000008c8947 */ /* 0x000fea0003800000 */
[----:B------:R-:W-:-:S13]  /*2f30*/  ISETP.NE.AND P0, PT, R2, 0x2c, PT ;  /* 0x0000002c0200780c */ /* 0x000fda0003f05270 */
[----:B------:R-:W-:Y:S05]  /*2f40*/  @P0 BRA `(.L_x_40) ;  /* 0x0000000000400947 */ /* 0x000fea0003800000 */
[----:B------:R-:W0:Y:S02]  /*2f50*/  I2F.S16 R4, R5 ;  /* 0x0000000500047306 */ /* 0x000e240000101400 */
[----:B0-----:R-:W-:-:S04]  /*2f60*/  SHF.R.U32.HI R2, RZ, 0x17, R4 ;  /* 0x00000017ff027819 */ /* 0x001fc80000011604 */
[----:B------:R-:W-:-:S04]  /*2f70*/  LOP3.LUT R3, R2, 0xff, RZ, 0xc0, !PT ;  /* 0x000000ff02037812 */ /* 0x000fc800078ec0ff */
[----:B------:R-:W-:-:S13]  /*2f80*/  ISETP.NE.AND P1, PT, R3, 0xff, PT ;  /* 0x000000ff0300780c */ /* 0x000fda0003f25270 */
[--C-:B------:R-:W-:Y:S02]  /*2f90*/  @P1 SHF.R.U32.HI R0, RZ, 0x16, R4.reuse ;  /* 0x00000016ff001819 */ /* 0x100fe40000011604 */
[----:B------:R-:W-:Y:S01]  /*2fa0*/  @P1 LOP3.LUT P0, RZ, R3, 0x3fffff, R4, 0xf8, !PT ;  /* 0x003fffff03ff1812 */ /* 0x000fe2000780f804 */
[----:B------:R-:W-:Y:S01]  /*2fb0*/  IMAD.MOV.U32 R3, RZ, RZ, 0xff ;  /* 0x000000ffff037424 */ /* 0x000fe200078e00ff */
[----:B------:R-:W-:-:S04]  /*2fc0*/  @P1 LOP3.LUT R0, R0, 0x1, RZ, 0xc0, !PT ;  /* 0x0000000100001812 */ /* 0x000fc800078ec0ff */
[----:B------:R-:W-:Y:S01]  /*2fd0*/  @P1 ISETP.EQ.U32.AND P2, PT, R0, 0x1, P0 ;  /* 0x000000010000180c */ /* 0x000fe20000742070 */
[----:B------:R-:W-:Y:S01]  /*2fe0*/  @P1 VIADD R0, R2, 0x1 ;  /* 0x0000000102001836 */ /* 0x000fe20000000000 */
[----:B------:R-:W-:Y:S02]  /*2ff0*/  PLOP3.LUT P0, PT, PT, PT, PT, 0x80, 0x0 ;  /* 0x000000000000781c */ /* 0x000fe40003f0f070 */
[----:B------:R-:W-:-:S13]  /*3000*/  @P1 PLOP3.LUT P0, PT, P2, PT, PT, 0x80, 0x0 ;  /* 0x000000000000181c */ /* 0x000fda000170f070 */
[----:B------:R-:W-:-:S04]  /*3010*/  @!P0 IMAD.MOV R0, RZ, RZ, R2 ;  /* 0x000000ffff008224 */ /* 0x000fc800078e0202 */
[----:B------:R-:W-:-:S05]  /*3020*/  @P1 IMAD.MOV.U32 R3, RZ, RZ, R0 ;  /* 0x000000ffff031224 */ /* 0x000fca00078e0000 */
[----:B------:R0:W-:Y:S01]  /*3030*/  STG.E.U8 desc[UR36][R16.64], R3 ;  /* 0x0000000310007986 */ /* 0x0001e2000c101124 */
[----:B------:R-:W-:Y:S05]  /*3040*/  BRA `(.L_x_41) ;  /* 0x0000000000587947 */ /* 0x000fea0003800000 */
.L_x_40:
        /* <DEDUP_REMOVED lines=16> */
.L_x_69:
[----:B------:R-:W-:Y:S05]  /*3150*/  BRA `(.L_x_41) ;  /* 0x0000000000147947 */ /* 0x000fea0003800000 */
.L_x_68:
[----:B------:R-:W-:Y:S02]  /*3160*/  IMAD.MOV.U32 R2, RZ, RZ, R5 ;  /* 0x000000ffff027224 */ /* 0x000fe400078e0005 */
[----:B------:R-:W-:-:S05]  /*3170*/  IMAD.MOV.U32 R3, RZ, RZ, RZ ;  /* 0x000000ffff037224 */ /* 0x000fca00078e00ff */
[----:B------:R0:W-:Y:S01]  /*3180*/  STG.E.64 desc[UR36][R16.64], R2 ;  /* 0x0000000210007986 */ /* 0x0001e2000c101b24 */
[----:B------:R-:W-:Y:S05]  /*3190*/  BRA `(.L_x_41) ;  /* 0x0000000000047947 */ /* 0x000fea0003800000 */
.L_x_67:
[----:B------:R0:W-:Y:S02]  /*31a0*/  STG.E desc[UR36][R16.64], R5 ;  /* 0x0000000510007986 */ /* 0x0001e4000c101924 */
.L_x_41:
[----:B------:R-:W-:-:S04]  /*31b0*/  IMAD R18, R23, 0x200, R18 ;  /* 0x0000020017127824 */ /* 0x000fc800078e0212 */
[----:B------:R-:W-:-:S07]  /*31c0*/  VIADD R19, R18, 0x80 ;  /* 0x0000008012137836 */ /* 0x000fce0000000000 */
.L_x_1:
[----:B------:R-:W-:Y:S05]  /*31d0*/  BSYNC B6 ;  /* 0x0000000000067941 */ /* 0x000fea0003800000 */
.L_x_0:
[----:B------:R-:W-:Y:S01]  /*31e0*/  ULDC UR4, c[0x0][0x210] ;  /* 0x0000840000047ab9 */ /* 0x000fe20000000800 */
[----:B------:R-:W-:Y:S01]  /*31f0*/  BSSY B6, `(.L_x_70) ;  /* 0x0000313000067945 */ /* 0x000fe20003800000 */
[----:B------:R-:W-:-:S13]  /*3200*/  ISETP.GE.AND P0, PT, R19, UR4, PT ;  /* 0x0000000413007c0c */ /* 0x000fda000bf06270 */
[----:B------:R-:W-:Y:S05]  /*3210*/  @P0 BRA `(.L_x_71) ;  /* 0x0000003000400947 */ /* 0x000fea0003800000 */
[----:B0-----:R-:W0:Y:S01]  /*3220*/  LDC R6, c[0x0][0x218] ;  /* 0x00008600ff067b82 */ /* 0x001e220000000800 */
[----:B------:R-:W-:Y:S02]  /*3230*/  IMAD.MOV.U32 R0, RZ, RZ, RZ ;  /* 0x000000ffff007224 */ /* 0x000fe400078e00ff */
[----:B-1234-:R-:W-:Y:S01]  /*3240*/  IMAD.MOV.U32 R16, RZ, RZ, RZ ;  /* 0x000000ffff107224 */ /* 0x01efe200078e00ff */
[----:B0-----:R-:W-:-:S13]  /*3250*/  ISETP.NE.AND P0, PT, R6, RZ, PT ;  /* 0x000000ff0600720c */ /* 0x001fda0003f05270 */
[----:B------:R-:W-:Y:S05]  /*3260*/  @!P0 BRA `(.L_x_72) ;  /* 0x0000001000a88947 */ /* 0x000fea0003800000 */
        /* <DEDUP_REMOVED lines=298> */
.L_x_72:
        /* <DEDUP_REMOVED lines=22> */
.L_x_76:
[----:B------:R-:W2:Y:S02]  /*4670*/  LDG.E.U8 R2, desc[UR36][R2.64] ;  /* 0x0000002402027981 */ /* 0x000ea4000c1e1100 */
[----:B--2---:R-:W-:-:S04]  /*4680*/  I2FP.F32.U32 R0, R2 ;  /* 0x0000000200007245 */ /* 0x004fc80000201000 */
[----:B------:R-:W-:Y:S01]  /*4690*/  F2FP.F16.F32.PACK_AB R0, RZ, R0 ;  /* 0x00000000ff00723e */ /* 0x000fe200000000ff */
[----:B------:R-:W-:Y:S06]  /*46a0*/  BRA `(.L_x_78) ;  /* 0x0000000c00887947 */ /* 0x000fec0003800000 */
.L_x_75:
        /* <DEDUP_REMOVED lines=10> */
.L_x_80:
[----:B------:R-:W2:Y:S02]  /*4750*/  LDG.E R2, desc[UR36][R2.64] ;  /* 0x0000002402027981 */ /* 0x000ea4000c1e1900 */
[----:B--2---:R-:W-:-:S04]  /*4760*/  I2FP.F32.S32 R0, R2 ;  /* 0x0000000200007245 */ /* 0x004fc80000201400 */
[----:B------:R-:W-:Y:S01]  /*4770*/  F2FP.F16.F32.PACK_AB R0, RZ, R0 ;  /* 0x00000000ff00723e */ /* 0x000fe200000000ff */
[----:B------:R-:W-:Y:S06]  /*4780*/  BRA `(.L_x_78) ;  /* 0x0000000c00507947 */ /* 0x000fec0003800000 */
.L_x_79:
[----:B------:R-:W2:Y:S02]  /*4790*/  LDG.E.U16 R2, desc[UR36][R2.64] ;  /* 0x0000002402027981 */ /* 0x000ea4000c1e1500 */
[----:B--2---:R-:W0:Y:S02]  /*47a0*/  I2F.S16 R0, R2 ;  /* 0x0000000200007306 */ /* 0x004e240000101400 */
[----:B0-----:R-:W-:Y:S01]  /*47b0*/  F2FP.F16.F32.PACK_AB R0, RZ, R0 ;  /* 0x00000000ff00723e */ /* 0x001fe200000000ff */
[----:B------:R-:W-:Y:S06]  /*47c0*/  BRA `(.L_x_78) ;  /* 0x0000000c00407947 */ /* 0x000fec0003800000 */
.L_x_74:
        /* <DEDUP_REMOVED lines=9> */
.L_x_82:
[----:B------:R0:W5:Y:S01]  /*4860*/  LDG.E.U16 R0, desc[UR36][R2.64] ;  /* 0x0000002402007981 */ /* 0x000162000c1e1500 */
[----:B------:R-:W-:Y:S05]  /*4870*/  BRA `(.L_x_78) ;  /* 0x0000000c00147947 */ /* 0x000fea0003800000 */
.L_x_81:
        /* <DEDUP_REMOVED lines=9> */
.L_x_84:
[----:B------:R1:W5:Y:S01]  /*4910*/  LDG.E.U16 R0, desc[UR36][R2.64] ;  /* 0x0000002402007981 */ /* 0x000362000c1e1500 */
[----:B------:R-:W-:Y:S05]  /*4920*/  BRA `(.L_x_78) ;  /* 0x0000000800e87947 */ /* 0x000fea0003800000 */
.L_x_83:
        /* <DEDUP_REMOVED lines=8> */
.L_x_73:
        /* <DEDUP_REMOVED lines=13> */
.L_x_87:
        /* <DEDUP_REMOVED lines=8> */
.L_x_86:
        /* <DEDUP_REMOVED lines=28> */
.L_x_89:
        /* <DEDUP_REMOVED lines=15> */
.L_x_88:
[----:B------:R-:W2:Y:S02]  /*4db0*/  LDG.E.U16 R0, desc[UR36][R2.64] ;  /* 0x0000002402007981 */ /* 0x000ea4000c1e1500 */
[----:B--2---:R-:W-:-:S05]  /*4dc0*/  IMAD.U32 R0, R0, 0x10000, RZ ;  /* 0x0001000000007824 */ /* 0x004fca00078e00ff */
[----:B------:R-:W-:Y:S01]  /*4dd0*/  F2FP.F16.F32.PACK_AB R0, RZ, R0 ;  /* 0x00000000ff00723e */ /* 0x000fe200000000ff */
[----:B------:R-:W-:Y:S06]  /*4de0*/  BRA `(.L_x_78) ;  /* 0x0000000400b87947 */ /* 0x000fec0003800000 */
.L_x_85:
        /* <DEDUP_REMOVED lines=12> */
.L_x_92:
        /* <DEDUP_REMOVED lines=21> */
.L_x_96:
[----:B------:R-:W-:Y:S05]  /*5000*/  BSYNC B1 ;  /* 0x0000000000017941 */ /* 0x000fea0003800000 */
.L_x_95:
[----:B------:R-:W-:Y:S01]  /*5010*/  LEA R3, R0, 0x3b800000, 0x17 ;  /* 0x3b80000000037811 */ /* 0x000fe200078eb8ff */
[----:B------:R-:W-:-:S05]  /*5020*/  IMAD.SHL.U32 R0, R2, 0x100000, RZ ;  /* 0x0010000002007824 */ /* 0x000fca00078e00ff */
[----:B------:R-:W-:-:S07]  /*5030*/  LOP3.LUT R0, R3, R0, R4, 0xfe, !PT ;  /* 0x0000000003007212 */ /* 0x000fce00078efe04 */
.L_x_94:
[----:B------:R-:W-:Y:S05]  /*5040*/  BSYNC B0 ;  /* 0x0000000000007941 */ /* 0x000fea0003800000 */
.L_x_93:
[----:B------:R-:W-:Y:S01]  /*5050*/  F2FP.F16.F32.PACK_AB R0, RZ, R0 ;  /* 0x00000000ff00723e */ /* 0x000fe200000000ff */
[----:B------:R-:W-:Y:S06]  /*5060*/  BRA `(.L_x_78) ;  /* 0x0000000400187947 */ /* 0x000fec0003800000 */
.L_x_91:
        /* <DEDUP_REMOVED lines=21> */
.L_x_100:
[----:B------:R-:W-:Y:S05]  /*51c0*/  BSYNC B1 ;  /* 0x0000000000017941 */ /* 0x000fea0003800000 */
.L_x_99:
[----:B------:R-:W-:Y:S01]  /*51d0*/  LEA R3, R0, 0x37800000, 0x17 ;  /* 0x3780000000037811 */ /* 0x000fe200078eb8ff */
[----:B------:R-:W-:-:S05]  /*51e0*/  IMAD.SHL.U32 R0, R2, 0x200000, RZ ;  /* 0x0020000002007824 */ /* 0x000fca00078e00ff */
[----:B------:R-:W-:-:S07]  /*51f0*/  LOP3.LUT R0, R3, R0, R4, 0xfe, !PT ;  /* 0x0000000003007212 */ /* 0x000fce00078efe04 */
.L_x_98:
[----:B------:R-:W-:Y:S05]  /*5200*/  BSYNC B0 ;  /* 0x0000000000007941 */ /* 0x000fea0003800000 */
.L_x_97:
[----:B------:R-:W-:Y:S01]  /*5210*/  F2FP.F16.F32.PACK_AB R0, RZ, R0 ;  /* 0x00000000ff00723e */ /* 0x000fe200000000ff */
[----:B------:R-:W-:Y:S06]  /*5220*/  BRA `(.L_x_78) ;  /* 0x0000000000a87947 */ /* 0x000fec0003800000 */
.L_x_90:
        /* <DEDUP_REMOVED lines=14> */
.L_x_104:
[----:B------:R-:W-:Y:S05]  /*5310*/  BSYNC B0 ;  /* 0x0000000000007941 */ /* 0x000fea0003800000 */
.L_x_103:
[----:B------:R-:W-:Y:S01]  /*5320*/  F2FP.F16.F32.PACK_AB R0, RZ, R0 ;  /* 0x00000000ff00723e */ /* 0x000fe200000000ff */
[----:B------:R-:W-:Y:S06]  /*5330*/  BRA `(.L_x_78) ;  /* 0x0000000000647947 */ /* 0x000fec0003800000 */
.L_x_77:
        /* <DEDUP_REMOVED lines=16> */
.L_x_105:
[----:B------:R-:W-:Y:S01]  /*5440*/  PRMT R0, RZ, 0x7610, R0 ;  /* 0x00007610ff007816 */ /* 0x000fe20000000000 */
[----:B------:R-:W-:Y:S06]  /*5450*/  BRA `(.L_x_78) ;  /* 0x00000000001c7947 */ /* 0x000fec0003800000 */
.L_x_102:
[----:B------:R-:W2:Y:S02]  /*5460*/  LDG.E.64 R2, desc[UR36][R2.64] ;  /* 0x0000002402027981 */ /* 0x000ea4000c1e1b00 */
[----:B--2---:R-:W0:Y:S02]  /*5470*/  I2F.U64 R0, R2 ;  /* 0x0000000200007312 */ /* 0x004e240000301000 */
[----:B0-----:R-:W-:Y:S01]  /*5480*/  F2FP.F16.F32.PACK_AB R0, RZ, R0 ;  /* 0x00000000ff00723e */ /* 0x001fe200000000ff */
[----:B------:R-:W-:Y:S06]  /*5490*/  BRA `(.L_x_78) ;  /* 0x00000000000c7947 */ /* 0x000fec0003800000 */
.L_x_101:
[----:B------:R-:W2:Y:S02]  /*54a0*/  LDG.E R2, desc[UR36][R2.64] ;  /* 0x0000002402027981 */ /* 0x000ea4000c1e1900 */
[----:B--2---:R-:W-:-:S04]  /*54b0*/  I2FP.F32.U32 R0, R2 ;  /* 0x0000000200007245 */ /* 0x004fc80000201000 */
[----:B------:R-:W-:-:S07]  /*54c0*/  F2FP.F16.F32.PACK_AB R0, RZ, R0 ;  /* 0x00000000ff00723e */ /* 0x000fce00000000ff */
.L_x_78:
[----:B------:R-:W2:Y:S01]  /*54d0*/  LDC.U8 R4, c[0x0][0x421] ;  /* 0x00010840ff047b82 */ /* 0x000ea20000000000 */
[----:B-----5:R-:W-:-:S05]  /*54e0*/  HADD2.F32 R0, -RZ, R0.H0_H0 ;  /* 0x20000000ff007230 */ /* 0x020fca0000004100 */
[----:B01----:R-:W-:Y:S02]  /*54f0*/  SHF.R.U32.HI R2, RZ, 0x1f, R0 ;  /* 0x0000001fff027819 */ /* 0x003fe40000011600 */
[----:B--2---:R-:W-:-:S04]  /*5500*/  PRMT R3, R4, 0x9910, RZ ;  /* 0x0000991004037816 */ /* 0x004fc800000000ff */
        /* <DEDUP_REMOVED lines=12> */
.L_x_109:
[----:B------:R0:W-:Y:S01]  /*55d0*/  STG.E.U8 desc[UR36][R16.64], R2 ;  /* 0x0000000210007986 */ /* 0x0001e2000c101124 */
[----:B------:R-:W-:Y:S05]  /*55e0*/  BRA `(.L_x_111) ;  /* 0x0000000c00487947 */ /* 0x000fea0003800000 */
.L_x_108:
[----:B------:R-:W-:-:S13]  /*55f0*/  ISETP.NE.AND P0, PT, R3, 0x2, PT ;  /* 0x000000020300780c */ /* 0x000fda0003f05270 */
[----:B------:R-:W-:Y:S05]  /*5600*/  @!P0 BRA `(.L_x_112) ;  /* 0x0000000000248947 */ /* 0x000fea0003800000 */
[----:B------:R-:W-:-:S13]  /*5610*/  ISETP.NE.AND P0, PT, R3, 0x3, PT ;  /* 0x000000030300780c */ /* 0x000fda0003f05270 */
[----:B------:R-:W-:Y:S05]  /*5620*/  @!P0 BRA `(.L_x_113) ;  /* 0x0000000000148947 */ /* 0x000fea0003800000 */
[----:B------:R-:W-:-:S13]  /*5630*/  ISETP.NE.AND P0, PT, R3, 0x4, PT ;  /* 0x000000040300780c */ /* 0x000fda0003f05270 */
[----:B------:R-:W-:Y:S05]  /*5640*/  @P0 BRA `(.L_x_110) ;  /* 0x0000000800dc0947 */ /* 0x000fea0003800000 */
[----:B------:R-:W-:-:S05]  /*5650*/  IMAD.MOV.U32 R3, RZ, RZ, RZ ;  /* 0x000000ffff037224 */ /* 0x000fca00078e00ff */
[----:B------:R0:W-:Y:S01]  /*5660*/  STG.E.64 desc[UR36][R16.64], R2 ;  /* 0x0000000210007986 */ /* 0x0001e2000c101b24 */
[----:B------:R-:W-:Y:S05]  /*5670*/  BRA `(.L_x_111) ;  /* 0x0000000c00247947 */ /* 0x000fea0003800000 */
.L_x_113:
[----:B------:R0:W-:Y:S01]  /*5680*/  STG.E desc[UR36][R16.64], R2 ;  /* 0x0000000210007986 */ /* 0x0001e2000c101924 */
[----:B------:R-:W-:Y:S05]  /*5690*/  BRA `(.L_x_111) ;  /* 0x0000000c001c7947 */ /* 0x000fea0003800000 */
.L_x_112:
[----:B------:R0:W-:Y:S01]  /*56a0*/  STG.E.U16 desc[UR36][R16.64], R2 ;  /* 0x0000000210007986 */ /* 0x0001e2000c101524 */
[----:B------:R-:W-:Y:S05]  /*56b0*/  BRA `(.L_x_111) ;  /* 0x0000000c00147947 */ /* 0x000fea0003800000 */
.L_x_107:
        /* <DEDUP_REMOVED lines=9> */
.L_x_115:
[----:B------:R-:W0:Y:S02]  /*5750*/  I2F.S16 R0, R2 ;  /* 0x0000000200007306 */ /* 0x000e240000101400 */
[----:B0-----:R-:W-:-:S05]  /*5760*/  F2FP.F16.F32.PACK_AB R0, RZ, R0 ;  /* 0x00000000ff00723e */ /* 0x001fca00000000ff */
[----:B------:R0:W-:Y:S01]  /*5770*/  STG.E.U16 desc[UR36][R16.64], R0 ;  /* 0x0000000010007986 */ /* 0x0001e2000c101524 */
[----:B------:R-:W-:Y:S05]  /*5780*/  BRA `(.L_x_111) ;  /* 0x0000000800e07947 */ /* 0x000fea0003800000 */
.L_x_114:
        /* <DEDUP_REMOVED lines=10> */
.L_x_117:
[----:B------:R-:W0:Y:S02]  /*5830*/  I2F.S16 R2, R2 ;  /* 0x0000000200027306 */ /* 0x000e240000101400 */
[----:B0-----:R-:W-:-:S04]  /*5840*/  F2FP.F16.F32.PACK_AB R3, RZ, R2 ;  /* 0x00000002ff03723e */ /* 0x001fc800000000ff */
[----:B------:R-:W-:-:S05]  /*5850*/  PRMT R3, R3, 0x5410, RZ ;  /* 0x0000541003037816 */ /* 0x000fca00000000ff */
[----:B------:R0:W-:Y:S01]  /*5860*/  STG.E desc[UR36][R16.64], R3 ;  /* 0x0000000310007986 */ /* 0x0001e2000c101924 */
[----:B------:R-:W-:Y:S05]  /*5870*/  BRA `(.L_x_111) ;  /* 0x0000000800a47947 */ /* 0x000fea0003800000 */
.L_x_116:
[----:B------:R-:W0:Y:S02]  /*5880*/  I2F.F64.S16 R2, R2 ;  /* 0x0000000200027312 */ /* 0x000e240000101c00 */
[----:B0-----:R0:W-:Y:S01]  /*5890*/  STG.E.64 desc[UR36][R16.64], R2 ;  /* 0x0000000210007986 */ /* 0x0011e2000c101b24 */
[----:B------:R-:W-:Y:S05]  /*58a0*/  BRA `(.L_x_111) ;  /* 0x0000000800987947 */ /* 0x000fea0003800000 */
.L_x_106:
        /* <DEDUP_REMOVED lines=10> */
.L_x_120:
[----:B------:R-:W0:Y:S01]  /*5950*/  I2F.F64.S16 R4, R2 ;  /* 0x0000000200047312 */ /* 0x000e220000101c00 */
[----:B------:R-:W-:-:S05]  /*5960*/  CS2R R6, SRZ ;  /* 0x0000000000067805 */ /* 0x000fca000001ff00 */
[----:B0-----:R0:W-:Y:S01]  /*5970*/  STG.E.128 desc[UR36][R16.64], R4 ;  /* 0x0000000410007986 */ /* 0x0011e2000c101d24 */
[----:B------:R-:W-:Y:S05]  /*5980*/  BRA `(.L_x_111) ;  /* 0x0000000800607947 */ /* 0x000fea0003800000 */
.L_x_119:
        /* <DEDUP_REMOVED lines=21> */
.L_x_124:
[----:B------:R-:W-:Y:S05]  /*5ae0*/  BSYNC B0 ;  /* 0x0000000000007941 */ /* 0x000fea0003800000 */
.L_x_123:
[----:B------:R-:W-:-:S05]  /*5af0*/  LOP3.LUT R3, R0, R3, RZ, 0xfc, !PT ;  /* 0x0000000300037212 */ /* 0x000fca00078efcff */
[----:B------:R0:W-:Y:S01]  /*5b00*/  STG.E.U8 desc[UR36][R16.64], R3 ;  /* 0x0000000310007986 */ /* 0x0001e2000c101124 */
[----:B------:R-:W-:Y:S05]  /*5b10*/  BRA `(.L_x_111) ;  /* 0x0000000400fc7947 */ /* 0x000fea0003800000 */
.L_x_122:
        /* <DEDUP_REMOVED lines=13> */
.L_x_126:
[----:B------:R-:W-:Y:S01]  /*5bf0*/  IMAD.MOV.U32 R0, RZ, RZ, 0x7f ;  /* 0x0000007fff007424 */ /* 0x000fe200078e00ff */
[----:B------:R-:W-:-:S04]  /*5c00*/  ISETP.GT.U32.AND P0, PT, R3, 0x7f800000, PT ;  /* 0x7f8000000300780c */ /* 0x000fc80003f04070 */
[----:B------:R-:W-:-:S09]  /*5c10*/  SEL R0, R0, 0x7c, P0 ;  /* 0x0000007c00007807 */ /* 0x000fd20000000000 */
.L_x_127:
[----:B------:R-:W-:Y:S05]  /*5c20*/  BSYNC B0 ;  /* 0x0000000000007941 */ /* 0x000fea0003800000 */
.L_x_125:
[----:B------:R-:W-:-:S04]  /*5c30*/  LOP3.LUT R2, R5, 0x80000000, RZ, 0xc0, !PT ;  /* 0x8000000005027812 */ /* 0x000fc800078ec0ff */
[----:B------:R-:W-:-:S04]  /*5c40*/  SHF.R.U32.HI R3, RZ, 0x18, R2 ;  /* 0x00000018ff037819 */ /* 0x000fc80000011602 */
[----:B------:R-:W-:-:S05]  /*5c50*/  LOP3.LUT R3, R0, R3, RZ, 0xfc, !PT ;  /* 0x0000000300037212 */ /* 0x000fca00078efcff */
[----:B------:R0:W-:Y:S01]  /*5c60*/  STG.E.U8 desc[UR36][R16.64], R3 ;  /* 0x0000000310007986 */ /* 0x0001e2000c101124 */
[----:B------:R-:W-:Y:S05]  /*5c70*/  BRA `(.L_x_111) ;  /* 0x0000000400a47947 */ /* 0x000fea0003800000 */
.L_x_121:
[----:B------:R-:W0:Y:S02]  /*5c80*/  I2F.S16 R0, R2 ;  /* 0x0000000200007306 */ /* 0x000e240000101400 */
[----:B0-----:R-:W-:-:S05]  /*5c90*/  F2FP.BF16.F32.PACK_AB R0, RZ, R0 ;  /* 0x00000000ff00723e */ /* 0x001fca00000010ff */
[----:B------:R0:W-:Y:S01]  /*5ca0*/  STG.E.U16 desc[UR36][R16.64], R0 ;  /* 0x0000000010007986 */ /* 0x0001e2000c101524 */
[----:B------:R-:W-:Y:S05]  /*5cb0*/  BRA `(.L_x_111) ;  /* 0x0000000400947947 */ /* 0x000fea0003800000 */
.L_x_118:
        /* <DEDUP_REMOVED lines=10> */
.L_x_130:
        /* <DEDUP_REMOVED lines=17> */
.L_x_133:
[----:B------:R-:W-:-:S04]  /*5e70*/  LOP3.LUT R2, R5, 0x80000000, RZ, 0xc0, !PT ;  /* 0x8000000005027812 */ /* 0x000fc800078ec0ff */
[----:B------:R-:W-:-:S04]  /*5e80*/  SHF.R.U32.HI R3, RZ, 0x18, R2 ;  /* 0x00000018ff037819 */ /* 0x000fc80000011602 */
[----:B------:R-:W-:-:S04]  /*5e90*/  LOP3.LUT R0, R0, R3, RZ, 0xfc, !PT ;  /* 0x0000000300007212 */ /* 0x000fc800078efcff */
[----:B------:R-:W-:-:S07]  /*5ea0*/  PRMT R8, R0, 0x7610, R8 ;  /* 0x0000761000087816 */ /* 0x000fce0000000008 */
.L_x_132:
[----:B------:R-:W-:Y:S05]  /*5eb0*/  BSYNC B0 ;  /* 0x0000000000007941 */ /* 0x000fea0003800000 */
.L_x_131:
[----:B------:R3:W-:Y:S01]  /*5ec0*/  STG.E.U8 desc[UR36][R16.64], R8 ;  /* 0x0000000810007986 */ /* 0x0007e2000c101124 */
[----:B------:R-:W-:Y:S05]  /*5ed0*/  BRA `(.L_x_111) ;  /* 0x00000004000c7947 */ /* 0x000fea0003800000 */
.L_x_129:
        /* <DEDUP_REMOVED lines=17> */
.L_x_136:
[----:B------:R-:W-:-:S04]  /*5ff0*/  LOP3.LUT R2, R5, 0x80000000, RZ, 0xc0, !PT ;  /* 0x8000000005027812 */ /* 0x000fc800078ec0ff */
[----:B------:R-:W-:-:S04]  /*6000*/  SHF.R.U32.HI R3, RZ, 0x18, R2 ;  /* 0x00000018ff037819 */ /* 0x000fc80000011602 */
[----:B------:R-:W-:-:S04]  /*6010*/  LOP3.LUT R0, R0, R3, RZ, 0xfc, !PT ;  /* 0x0000000300007212 */ /* 0x000fc800078efcff */
[----:B------:R-:W-:-:S07]  /*6020*/  PRMT R8, R0, 0x7610, R8 ;  /* 0x0000761000087816 */ /* 0x000fce0000000008 */
.L_x_135:
[----:B------:R-:W-:Y:S05]  /*6030*/  BSYNC B0 ;  /* 0x0000000000007941 */ /* 0x000fea0003800000 */
.L_x_134:
[----:B------:R0:W-:Y:S01]  /*6040*/  STG.E.U8 desc[UR36][R16.64], R8 ;  /* 0x0000000810007986 */ /* 0x0001e2000c101124 */
[----:B------:R-:W-:Y:S05]  /*6050*/  BRA `(.L_x_111) ;  /* 0x0000000000ac7947 */ /* 0x000fea0003800000 */
.L_x_128:
        /* <DEDUP_REMOVED lines=22> */
.L_x_110:
[----:B------:R-:W-:Y:S01]  /*61c0*/  MOV R0, 0x0 ;  /* 0x0000000000007802 */ /* 0x000fe20000000f00 */
[----:B------:R-:W-:Y:S01]  /*61d0*/  ULDC.64 UR4, c[0x4][0x198] ;  /* 0x0100660000047ab9 */ /* 0x000fe20000000a00 */
[----:B------:R-:W-:Y:S01]  /*61e0*/  ULDC.64 UR6, c[0x4][0x10] ;  /* 0x0100040000067ab9 */ /* 0x000fe20000000a00 */
[----:B------:R-:W-:Y:S01]  /*61f0*/  IMAD.U32 R4, RZ, RZ, UR4 ;  /* 0x00000004ff047e24 */ /* 0x000fe2000f8e00ff */
[----:B------:R0:W1:Y:S01]  /*6200*/  LDC.64 R2, c[0x4][R0] ;  /* 0x0100000000027b82 */ /* 0x0000620000000a00 */
[----:B------:R-:W-:Y:S01]  /*6210*/  IMAD.U32 R5, RZ, RZ, UR5 ;  /* 0x00000005ff057e24 */ /* 0x000fe2000f8e00ff */
[----:B------:R-:W-:Y:S01]  /*6220*/  ULDC.64 UR4, c[0x4][0x1a0] ;  /* 0x0100680000047ab9 */ /* 0x000fe20000000a00 */
[----:B------:R-:W-:Y:S02]  /*6230*/  IMAD.U32 R10, RZ, RZ, UR6 ;  /* 0x00000006ff0a7e24 */ /* 0x000fe4000f8e00ff */
[----:B------:R-:W-:Y:S02]  /*6240*/  IMAD.U32 R6, RZ, RZ, UR4 ;  /* 0x00000004ff067e24 */ /* 0x000fe4000f8e00ff */
[----:B------:R-:W-:-:S02]  /*6250*/  IMAD.U32 R7, RZ, RZ, UR5 ;  /* 0x00000005ff077e24 */ /* 0x000fc4000f8e00ff */
[----:B------:R-:W-:Y:S02]  /*6260*/  IMAD.U32 R11, RZ, RZ, UR7 ;  /* 0x00000007ff0b7e24 */ /* 0x000fe4000f8e00ff */
[----:B------:R-:W-:Y:S02]  /*6270*/  IMAD.MOV.U32 R8, RZ, RZ, 0x65 ;  /* 0x00000065ff087424 */ /* 0x000fe400078e00ff */
[----:B------:R-:W-:Y:S02]  /*6280*/  IMAD.MOV.U32 R12, RZ, RZ, 0x1 ;  /* 0x00000001ff0c7424 */ /* 0x000fe400078e00ff */
[----:B0-----:R-:W-:-:S07]  /*6290*/  IMAD.MOV.U32 R13, RZ, RZ, RZ ;  /* 0x000000ffff0d7224 */ /* 0x001fce00078e00ff */
[----:B------:R-:W-:-:S07]  /*62a0*/  LEPC R20, `(.L_x_139) ;  /* 0x000000001014794e */ /* 0x000fce0000000000 */
[----:B-1----:R-:W-:Y:S05]  /*62b0*/  CALL.ABS.NOINC R2 ;  /* 0x0000000002007343 */ /* 0x002fea0003c00000 */
.L_x_139:
[----:B------:R-:W-:Y:S05]  /*62c0*/  BRA `(.L_x_111) ;  /* 0x0000000000107947 */ /* 0x000fea0003800000 */
.L_x_138:
[----:B------:R-:W-:-:S05]  /*62d0*/  IMAD.MOV.U32 R3, RZ, RZ, RZ ;  /* 0x000000ffff037224 */ /* 0x000fca00078e00ff */
[----:B------:R2:W-:Y:S01]  /*62e0*/  STG.E.64 desc[UR36][R16.64], R2 ;  /* 0x0000000210007986 */ /* 0x0005e2000c101b24 */
[----:B------:R-:W-:Y:S05]  /*62f0*/  BRA `(.L_x_111) ;  /* 0x0000000000047947 */ /* 0x000fea0003800000 */
.L_x_137:
[----:B------:R0:W-:Y:S02]  /*6300*/  STG.E desc[UR36][R16.64], R2 ;  /* 0x0000000210007986 */ /* 0x0001e4000c101924 */
.L_x_111:
[----:B------:R-:W-:-:S07]  /*6310*/  VIADD R19, R19, 0x80 ;  /* 0x0000008013137836 */ /* 0x000fce0000000000 */
.L_x_71:
[----:B------:R-:W-:Y:S05]  /*6320*/  BSYNC B6 ;  /* 0x0000000000067941 */ /* 0x000fea0003800000 */
.L_x_70:
        /* <DEDUP_REMOVED lines=307> */
.L_x_142:
        /* <DEDUP_REMOVED lines=22> */
.L_x_146:
[----:B------:R-:W2:Y:S02]  /*77c0*/  LDG.E.U8 R2, desc[UR36][R2.64] ;  /* 0x0000002402027981 */ /* 0x000ea4000c1e1100 */
[----:B--2---:R-:W-:-:S04]  /*77d0*/  I2FP.F32.U32 R0, R2 ;  /* 0x0000000200007245 */ /* 0x004fc80000201000 */
[----:B------:R-:W-:Y:S01]  /*77e0*/  F2FP.F16.F32.PACK_AB R0, RZ, R0 ;  /* 0x00000000ff00723e */ /* 0x000fe200000000ff */
[----:B------:R-:W-:Y:S06]  /*77f0*/  BRA `(.L_x_148) ;  /* 0x0000000c00887947 */ /* 0x000fec0003800000 */
.L_x_145:
        /* <DEDUP_REMOVED lines=10> */
.L_x_150:
[----:B------:R-:W2:Y:S02]  /*78a0*/  LDG.E R2, desc[UR36][R2.64] ;  /* 0x0000002402027981 */ /* 0x000ea4000c1e1900 */
[----:B--2---:R-:W-:-:S04]  /*78b0*/  I2FP.F32.S32 R0, R2 ;  /* 0x0000000200007245 */ /* 0x004fc80000201400 */
[----:B------:R-:W-:Y:S01]  /*78c0*/  F2FP.F16.F32.PACK_AB R0, RZ, R0 ;  /* 0x00000000ff00723e */ /* 0x000fe200000000ff */
[----:B------:R-:W-:Y:S06]  /*78d0*/  BRA `(.L_x_148) ;  /* 0x0000000c00507947 */ /* 0x000fec0003800000 */
.L_x_149:
[----:B------:R-:W2:Y:S02]  /*78e0*/  LDG.E.U16 R2, desc[UR36][R2.64] ;  /* 0x0000002402027981 */ /* 0x000ea4000c1e1500 */
[----:B--2---:R-:W0:Y:S02]  /*78f0*/  I2F.S16 R0, R2 ;  /* 0x0000000200007306 */ /* 0x004e240000101400 */
[----:B0-----:R-:W-:Y:S01]  /*7900*/  F2FP.F16.F32.PACK_AB R0, RZ, R0 ;  /* 0x00000000ff00723e */ /* 0x001fe200000000ff */
[----:B------:R-:W-:Y:S06]  /*7910*/  BRA `(.L_x_148) ;  /* 0x0000000c00407947 */ /* 0x000fec0003800000 */
.L_x_144:
        /* <DEDUP_REMOVED lines=9> */
.L_x_152:
[----:B------:R1:W5:Y:S01]  /*79b0*/  LDG.E.U16 R0, desc[UR36][R2.64] ;  /* 0x0000002402007981 */ /* 0x000362000c1e1500 */
[----:B------:R-:W-:Y:S05]  /*79c0*/  BRA `(.L_x_148) ;  /* 0x0000000c00147947 */ /* 0x000fea0003800000 */
.L_x_151:
        /* <DEDUP_REMOVED lines=9> */
.L_x_154:
[----:B------:R0:W5:Y:S01]  /*7a60*/  LDG.E.U16 R0, desc[UR36][R2.64] ;  /* 0x0000002402007981 */ /* 0x000162000c1e1500 */
[----:B------:R-:W-:Y:S05]  /*7a70*/  BRA `(.L_x_148) ;  /* 0x0000000800e87947 */ /* 0x000fea0003800000 */
.L_x_153:
        /* <DEDUP_REMOVED lines=8> */
.L_x_143:
        /* <DEDUP_REMOVED lines=13> */
.L_x_157:
        /* <DEDUP_REMOVED lines=8> */
.L_x_156:
        /* <DEDUP_REMOVED lines=28> */
.L_x_159:
        /* <DEDUP_REMOVED lines=15> */
.L_x_158:
[----:B------:R-:W2:Y:S02]  /*7f00*/  LDG.E.U16 R0, desc[UR36][R2.64] ;  /* 0x0000002402007981 */ /* 0x000ea4000c1e1500 */
[----:B--2---:R-:W-:-:S05]  /*7f10*/  IMAD.U32 R0, R0, 0x10000, RZ ;  /* 0x0001000000007824 */ /* 0x004fca00078e00ff */
[----:B------:R-:W-:Y:S01]  /*7f20*/  F2FP.F16.F32.PACK_AB R0, RZ, R0 ;  /* 0x00000000ff00723e */ /* 0x000fe200000000ff */
[----:B------:R-:W-:Y:S06]  /*7f30*/  BRA `(.L_x_148) ;  /* 0x0000000400b87947 */ /* 0x000fec0003800000 */
.L_x_155:
        /* <DEDUP_REMOVED lines=12> */
.L_x_162:
        /* <DEDUP_REMOVED lines=21> */
.L_x_166:
[----:B------:R-:W-:Y:S05]  /*8150*/  BSYNC B1 ;  /* 0x0000000000017941 */ /* 0x000fea0003800000 */
.L_x_165:
[----:B------:R-:W-:Y:S01]  /*8160*/  LEA R3, R0, 0x3b800000, 0x17 ;  /* 0x3b80000000037811 */ /* 0x000fe200078eb8ff */
[----:B------:R-:W-:-:S05]  /*8170*/  IMAD.SHL.U32 R0, R2, 0x100000, RZ ;  /* 0x0010000002007824 */ /* 0x000fca00078e00ff */
[----:B------:R-:W-:-:S07]  /*8180*/  LOP3.LUT R0, R3, R0, R4, 0xfe, !PT ;  /* 0x0000000003007212 */ /* 0x000fce00078efe04 */
.L_x_164:
[----:B------:R-:W-:Y:S05]  /*8190*/  BSYNC B0 ;  /* 0x0000000000007941 */ /* 0x000fea0003800000 */
.L_x_163:
[----:B------:R-:W-:Y:S01]  /*81a0*/  F2FP.F16.F32.PACK_AB R0, RZ, R0 ;  /* 0x00000000ff00723e */ /* 0x000fe200000000ff */
[----:B------:R-:W-:Y:S06]  /*81b0*/  BRA `(.L_x_148) ;  /* 0x0000000400187947 */ /* 0x000fec0003800000 */
.L_x_161:
        /* <DEDUP_REMOVED lines=21> */
.L_x_170:
[----:B------:R-:W-:Y:S05]  /*8310*/  BSYNC B1 ;  /* 0x0000000000017941 */ /* 0x000fea0003800000 */
.L_x_169:
[----:B------:R-:W-:Y:S01]  /*8320*/  LEA R3, R0, 0x37800000, 0x17 ;  /* 0x3780000000037811 */ /* 0x000fe200078eb8ff */
[----:B------:R-:W-:-:S05]  /*8330*/  IMAD.SHL.U32 R0, R2, 0x200000, RZ ;  /* 0x0020000002007824 */ /* 0x000fca00078e00ff */
[----:B------:R-:W-:-:S07]  /*8340*/  LOP3.LUT R0, R3, R0, R4, 0xfe, !PT ;  /* 0x0000000003007212 */ /* 0x000fce00078efe04 */
.L_x_168:
[----:B------:R-:W-:Y:S05]  /*8350*/  BSYNC B0 ;  /* 0x0000000000007941 */ /* 0x000fea0003800000 */
.L_x_167:
[----:B------:R-:W-:Y:S01]  /*8360*/  F2FP.F16.F32.PACK_AB R0, RZ, R0 ;  /* 0x00000000ff00723e */ /* 0x000fe200000000ff */
[----:B------:R-:W-:Y:S06]  /*8370*/  BRA `(.L_x_148) ;  /* 0x0000000000a87947 */ /* 0x000fec0003800000 */
.L_x_160:
        /* <DEDUP_REMOVED lines=14> */
.L_x_174:
[----:B------:R-:W-:Y:S05]  /*8460*/  BSYNC B0 ;  /* 0x0000000000007941 */ /* 0x000fea0003800000 */
.L_x_173:
[----:B------:R-:W-:Y:S01]  /*8470*/  F2FP.F16.F32.PACK_AB R0, RZ, R0 ;  /* 0x00000000ff00723e */ /* 0x000fe200000000ff */
[----:B------:R-:W-:Y:S06]  /*8480*/  BRA `(.L_x_148) ;  /* 0x0000000000647947 */ /* 0x000fec0003800000 */
.L_x_147:
        /* <DEDUP_REMOVED lines=16> */
.L_x_175:
[----:B------:R-:W-:Y:S01]  /*8590*/  PRMT R0, RZ, 0x7610, R0 ;  /* 0x00007610ff007816 */ /* 0x000fe20000000000 */
[----:B------:R-:W-:Y:S06]  /*85a0*/  BRA `(.L_x_148) ;  /* 0x00000000001c7947 */ /* 0x000fec0003800000 */
.L_x_172:
[----:B------:R-:W2:Y:S02]  /*85b0*/  LDG.E.64 R2, desc[UR36][R2.64] ;  /* 0x0000002402027981 */ /* 0x000ea4000c1e1b00 */
[----:B--2---:R-:W0:Y:S02]  /*85c0*/  I2F.U64 R0, R2 ;  /* 0x0000000200007312 */ /* 0x004e240000301000 */
[----:B0-----:R-:W-:Y:S01]  /*85d0*/  F2FP.F16.F32.PACK_AB R0, RZ, R0 ;  /* 0x00000000ff00723e */ /* 0x001fe200000000ff */
[----:B------:R-:W-:Y:S06]  /*85e0*/  BRA `(.L_x_148) ;  /* 0x00000000000c7947 */ /* 0x000fec0003800000 */
.L_x_171:
[----:B------:R-:W2:Y:S02]  /*85f0*/  LDG.E R2, desc[UR36][R2.64] ;  /* 0x0000002402027981 */ /* 0x000ea4000c1e1900 */
[----:B--2---:R-:W-:-:S04]  /*8600*/  I2FP.F32.U32 R0, R2 ;  /* 0x0000000200007245 */ /* 0x004fc80000201000 */
[----:B------:R-:W-:-:S07]  /*8610*/  F2FP.F16.F32.PACK_AB R0, RZ, R0 ;  /* 0x00000000ff00723e */ /* 0x000fce00000000ff */
.L_x_148:
        /* <DEDUP_REMOVED lines=16> */
.L_x_179:
[----:B------:R3:W-:Y:S01]  /*8720*/  STG.E.U8 desc[UR36][R16.64], R2 ;  /* 0x0000000210007986 */ /* 0x0007e2000c101124 */
[----:B------:R-:W-:Y:S05]  /*8730*/  BRA `(.L_x_181) ;  /* 0x0000000c00487947 */ /* 0x000fea0003800000 */
.L_x_178:
        /* <DEDUP_REMOVED lines=9> */
.L_x_183:
[----:B------:R2:W-:Y:S01]  /*87d0*/  STG.E desc[UR36][R16.64], R2 ;  /* 0x0000000210007986 */ /* 0x0005e2000c101924 */
[----:B------:R-:W-:Y:S05]  /*87e0*/  BRA `(.L_x_181) ;  /* 0x0000000c001c7947 */ /* 0x000fea0003800000 */
.L_x_182:
[----:B------:R0:W-:Y:S01]  /*87f0*/  STG.E.U16 desc[UR36][R16.64], R2 ;  /* 0x0000000210007986 */ /* 0x0001e2000c101524 */
[----:B------:R-:W-:Y:S05]  /*8800*/  BRA `(.L_x_181) ;  /* 0x0000000c00147947 */ /* 0x000fea0003800000 */
.L_x_177:
        /* <DEDUP_REMOVED lines=9> */
.L_x_185:
[----:B------:R-:W0:Y:S02]  /*88a0*/  I2F.S16 R0, R2 ;  /* 0x0000000200007306 */ /* 0x000e240000101400 */
[----:B0-----:R-:W-:-:S05]  /*88b0*/  F2FP.F16.F32.PACK_AB R0, RZ, R0 ;  /* 0x00000000ff00723e */ /* 0x001fca00000000ff */
[----:B------:R0:W-:Y:S01]  /*88c0*/  STG.E.U16 desc[UR36][R16.64], R0 ;  /* 0x0000000010007986 */ /* 0x0001e2000c101524 */
[----:B------:R-:W-:Y:S05]  /*88d0*/  BRA `(.L_x_181) ;  /* 0x0000000800e07947 */ /* 0x000fea0003800000 */
.L_x_184:
        /* <DEDUP_REMOVED lines=10> */
.L_x_187:
[----:B------:R-:W0:Y:S02]  /*8980*/  I2F.S16 R2, R2 ;  /* 0x0000000200027306 */ /* 0x000e240000101400 */
[----:B0-----:R-:W-:-:S04]  /*8990*/  F2FP.F16.F32.PACK_AB R3, RZ, R2 ;  /* 0x00000002ff03723e */ /* 0x001fc800000000ff */
[----:B------:R-:W-:-:S05]  /*89a0*/  PRMT R3, R3, 0x5410, RZ ;  /* 0x0000541003037816 */ /* 0x000fca00000000ff */
[----:B------:R0:W-:Y:S01]  /*89b0*/  STG.E desc[UR36][R16.64], R3 ;  /* 0x0000000310007986 */ /* 0x0001e2000c101924 */
[----:B------:R-:W-:Y:S05]  /*89c0*/  BRA `(.L_x_181) ;  /* 0x0000000800a47947 */ /* 0x000fea0003800000 */
.L_x_186:
[----:B------:R-:W0:Y:S02]  /*89d0*/  I2F.F64.S16 R2, R2 ;  /* 0x0000000200027312 */ /* 0x000e240000101c00 */
[----:B0-----:R0:W-:Y:S01]  /*89e0*/  STG.E.64 desc[UR36][R16.64], R2 ;  /* 0x0000000210007986 */ /* 0x0011e2000c101b24 */
[----:B------:R-:W-:Y:S05]  /*89f0*/  BRA `(.L_x_181) ;  /* 0x0000000800987947 */ /* 0x000fea0003800000 */
.L_x_176:
        /* <DEDUP_REMOVED lines=10> */
.L_x_190:
[----:B------:R-:W0:Y:S01]  /*8aa0*/  I2F.F64.S16 R4, R2 ;  /* 0x0000000200047312 */ /* 0x000e220000101c00 */
[----:B------:R-:W-:-:S05]  /*8ab0*/  CS2R R6, SRZ ;  /* 0x0000000000067805 */ /* 0x000fca000001ff00 */
[----:B0-----:R0:W-:Y:S01]  /*8ac0*/  STG.E.128 desc[UR36][R16.64], R4 ;  /* 0x0000000410007986 */ /* 0x0011e2000c101d24 */
[----:B------:R-:W-:Y:S05]  /*8ad0*/  BRA `(.L_x_181) ;  /* 0x0000000800607947 */ /* 0x000fea0003800000 */
.L_x_189:
        /* <DEDUP_REMOVED lines=21> */
.L_x_194:
[----:B------:R-:W-:Y:S05]  /*8c30*/  BSYNC B0 ;  /* 0x0000000000007941 */ /* 0x000fea0003800000 */
.L_x_193:
[----:B------:R-:W-:-:S05]  /*8c40*/  LOP3.LUT R3, R0, R3, RZ, 0xfc, !PT ;  /* 0x0000000300037212 */ /* 0x000fca00078efcff */
[----:B------:R0:W-:Y:S01]  /*8c50*/  STG.E.U8 desc[UR36][R16.64], R3 ;  /* 0x0000000310007986 */ /* 0x0001e2000c101124 */
[----:B------:R-:W-:Y:S05]  /*8c60*/  BRA `(.L_x_181) ;  /* 0x0000000400fc7947 */ /* 0x000fea0003800000 */
.L_x_192:
        /* <DEDUP_REMOVED lines=13> */
.L_x_196:
[----:B------:R-:W-:Y:S01]  /*8d40*/  IMAD.MOV.U32 R0, RZ, RZ, 0x7f ;  /* 0x0000007fff007424 */ /* 0x000fe200078e00ff */
[----:B------:R-:W-:-:S04]  /*8d50*/  ISETP.GT.U32.AND P0, PT, R3, 0x7f800000, PT ;  /* 0x7f8000000300780c */ /* 0x000fc80003f04070 */
[----:B------:R-:W-:-:S09]  /*8d60*/  SEL R0, R0, 0x7c, P0 ;  /* 0x0000007c00007807 */ /* 0x000fd20000000000 */
.L_x_197:
[----:B------:R-:W-:Y:S05]  /*8d70*/  BSYNC B0 ;  /* 0x0000000000007941 */ /* 0x000fea0003800000 */
.L_x_195:
[----:B------:R-:W-:-:S04]  /*8d80*/  LOP3.LUT R2, R5, 0x80000000, RZ, 0xc0, !PT ;  /* 0x8000000005027812 */ /* 0x000fc800078ec0ff */
[----:B------:R-:W-:-:S04]  /*8d90*/  SHF.R.U32.HI R3, RZ, 0x18, R2 ;  /* 0x00000018ff037819 */ /* 0x000fc80000011602 */
[----:B------:R-:W-:-:S05]  /*8da0*/  LOP3.LUT R3, R0, R3, RZ, 0xfc, !PT ;  /* 0x0000000300037212 */ /* 0x000fca00078efcff */
[----:B------:R0:W-:Y:S01]  /*8db0*/  STG.E.U8 desc[UR36][R16.64], R3 ;  /* 0x0000000310007986 */ /* 0x0001e2000c101124 */
[----:B------:R-:W-:Y:S05]  /*8dc0*/  BRA `(.L_x_181) ;  /* 0x0000000400a47947 */ /* 0x000fea0003800000 */
.L_x_191:
[----:B------:R-:W0:Y:S02]  /*8dd0*/  I2F.S16 R0, R2 ;  /* 0x0000000200007306 */ /* 0x000e240000101400 */
[----:B0-----:R-:W-:-:S05]  /*8de0*/  F2FP.BF16.F32.PACK_AB R0, RZ, R0 ;  /* 0x00000000ff00723e */ /* 0x001fca00000010ff */
[----:B------:R0:W-:Y:S01]  /*8df0*/  STG.E.U16 desc[UR36][R16.64], R0 ;  /* 0x0000000010007986 */ /* 0x0001e2000c101524 */
[----:B------:R-:W-:Y:S05]  /*8e00*/  BRA `(.L_x_181) ;  /* 0x0000000400947947 */ /* 0x000fea0003800000 */
.L_x_188:
        /* <DEDUP_REMOVED lines=10> */
.L_x_200:
        /* <DEDUP_REMOVED lines=17> */
.L_x_203:
[----:B------:R-:W-:-:S04]  /*8fc0*/  LOP3.LUT R2, R5, 0x80000000, RZ, 0xc0, !PT ;  /* 0x8000000005027812 */ /* 0x000fc800078ec0ff */
[----:B------:R-:W-:-:S04]  /*8fd0*/  SHF.R.U32.HI R3, RZ, 0x18, R2 ;  /* 0x00000018ff037819 */ /* 0x000fc80000011602 */
[----:B------:R-:W-:-:S04]  /*8fe0*/  LOP3.LUT R0, R0, R3, RZ, 0xfc, !PT ;  /* 0x0000000300007212 */ /* 0x000fc800078efcff */
[----:B------:R-:W-:-:S07]  /*8ff0*/  PRMT R8, R0, 0x7610, R8 ;  /* 0x0000761000087816 */ /* 0x000fce0000000008 */
.L_x_202:
[----:B------:R-:W-:Y:S05]  /*9000*/  BSYNC B0 ;  /* 0x0000000000007941 */ /* 0x000fea0003800000 */
.L_x_201:
[----:B------:R0:W-:Y:S01]  /*9010*/  STG.E.U8 desc[UR36][R16.64], R8 ;  /* 0x0000000810007986 */ /* 0x0001e2000c101124 */
[----:B------:R-:W-:Y:S05]  /*9020*/  BRA `(.L_x_181) ;  /* 0x00000004000c7947 */ /* 0x000fea0003800000 */
.L_x_199:
        /* <DEDUP_REMOVED lines=17> */
.L_x_206:
[----:B------:R-:W-:-:S04]  /*9140*/  LOP3.LUT R2, R5, 0x80000000, RZ, 0xc0, !PT ;  /* 0x8000000005027812 */ /* 0x000fc800078ec0ff */
[----:B------:R-:W-:-:S04]  /*9150*/  SHF.R.U32.HI R3, RZ, 0x18, R2 ;  /* 0x00000018ff037819 */ /* 0x000fc80000011602 */
[----:B------:R-:W-:-:S04]  /*9160*/  LOP3.LUT R0, R0, R3, RZ, 0xfc, !PT ;  /* 0x0000000300007212 */ /* 0x000fc800078efcff */
[----:B------:R-:W-:-:S07]  /*9170*/  PRMT R8, R0, 0x7610, R8 ;  /* 0x0000761000087816 */ /* 0x000fce0000000008 */
.L_x_205:
[----:B------:R-:W-:Y:S05]  /*9180*/  BSYNC B0 ;  /* 0x0000000000007941 */ /* 0x000fea0003800000 */
.L_x_204:
[----:B------:R0:W-:Y:S01]  /*9190*/  STG.E.U8 desc[UR36][R16.64], R8 ;  /* 0x0000000810007986 */ /* 0x0001e2000c101124 */
[----:B------:R-:W-:Y:S05]  /*91a0*/  BRA `(.L_x_181) ;  /* 0x0000000000ac7947 */ /* 0x000fea0003800000 */
.L_x_198:
        /* <DEDUP_REMOVED lines=22> */
.L_x_180:
        /* <DEDUP_REMOVED lines=16> */
.L_x_209:
[----:B------:R-:W-:Y:S05]  /*9410*/  BRA `(.L_x_181) ;  /* 0x0000000000107947 */ /* 0x000fea0003800000 */
.L_x_208:
[----:B------:R-:W-:-:S05]  /*9420*/  IMAD.MOV.U32 R3, RZ, RZ, RZ ;  /* 0x000000ffff037224 */ /* 0x000fca00078e00ff */
[----:B------:R0:W-:Y:S01]  /*9430*/  STG.E.64 desc[UR36][R16.64], R2 ;  /* 0x0000000210007986 */ /* 0x0001e2000c101b24 */
[----:B------:R-:W-:Y:S05]  /*9440*/  BRA `(.L_x_181) ;  /* 0x0000000000047947 */ /* 0x000fea0003800000 */
.L_x_207:
[----:B------:R0:W-:Y:S02]  /*9450*/  STG.E desc[UR36][R16.64], R2 ;  /* 0x0000000210007986 */ /* 0x0001e4000c101924 */
.L_x_181:
[----:B------:R-:W-:-:S07]  /*9460*/  VIADD R19, R19, 0x80 ;  /* 0x0000008013137836 */ /* 0x000fce0000000000 */
.L_x_141:
[----:B------:R-:W-:Y:S05]  /*9470*/  BSYNC B6 ;  /* 0x0000000000067941 */ /* 0x000fea0003800000 */
.L_x_140:
[----:B------:R-:W-:Y:S02]  /*9480*/  ULDC UR4, c[0x0][0x210] ;  /* 0x0000840000047ab9 */ /* 0x000fe40000000800 */
[----:B------:R-:W-:-:S13]  /*9490*/  ISETP.GE.AND P0, PT, R19, UR4, PT ;  /* 0x0000000413007c0c */ /* 0x000fda000bf06270 */
[----:B------:R-:W-:Y:S05]  /*94a0*/  @P0 EXIT ;  /* 0x000000000000094d */ /* 0x000fea0003800000 */
        /* <DEDUP_REMOVED lines=303> */
.L_x_210:
        /* <DEDUP_REMOVED lines=22> */
.L_x_214:
[----:B------:R-:W2:Y:S02]  /*a900*/  LDG.E.U8 R2, desc[UR36][R2.64] ;  /* 0x0000002402027981 */ /* 0x000ea4000c1e1100 */
[----:B--2---:R-:W-:-:S04]  /*a910*/  I2FP.F32.U32 R0, R2 ;  /* 0x0000000200007245 */ /* 0x004fc80000201000 */
[----:B------:R-:W-:Y:S01]  /*a920*/  F2FP.F16.F32.PACK_AB R0, RZ, R0 ;  /* 0x00000000ff00723e */ /* 0x000fe200000000ff */
[----:B------:R-:W-:Y:S06]  /*a930*/  BRA `(.L_x_216) ;  /* 0x0000000c00887947 */ /* 0x000fec0003800000 */
.L_x_213:
        /* <DEDUP_REMOVED lines=10> */
.L_x_218:
[----:B------:R-:W2:Y:S02]  /*a9e0*/  LDG.E R2, desc[UR36][R2.64] ;  /* 0x0000002402027981 */ /* 0x000ea4000c1e1900 */
[----:B--2---:R-:W-:-:S04]  /*a9f0*/  I2FP.F32.S32 R0, R2 ;  /* 0x0000000200007245 */ /* 0x004fc80000201400 */
[----:B------:R-:W-:Y:S01]  /*aa00*/  F2FP.F16.F32.PACK_AB R0, RZ, R0 ;  /* 0x00000000ff00723e */ /* 0x000fe200000000ff */
[----:B------:R-:W-:Y:S06]  /*aa10*/  BRA `(.L_x_216) ;  /* 0x0000000c00507947 */ /* 0x000fec0003800000 */
.L_x_217:
[----:B------:R-:W2:Y:S02]  /*aa20*/  LDG.E.U16 R2, desc[UR36][R2.64] ;  /* 0x0000002402027981 */ /* 0x000ea4000c1e1500 */
[----:B--2---:R-:W0:Y:S02]  /*aa30*/  I2F.S16 R0, R2 ;  /* 0x0000000200007306 */ /* 0x004e240000101400 */
[----:B0-----:R-:W-:Y:S01]  /*aa40*/  F2FP.F16.F32.PACK_AB R0, RZ, R0 ;  /* 0x00000000ff00723e */ /* 0x001fe200000000ff */
[----:B------:R-:W-:Y:S06]  /*aa50*/  BRA `(.L_x_216) ;  /* 0x0000000c00407947 */ /* 0x000fec0003800000 */
.L_x_212:
        /* <DEDUP_REMOVED lines=9> */
.L_x_220:
[----:B------:R1:W5:Y:S01]  /*aaf0*/  LDG.E.U16 R0, desc[UR36][R2.64] ;  /* 0x0000002402007981 */ /* 0x000362000c1e1500 */
[----:B------:R-:W-:Y:S05]  /*ab00*/  BRA `(.L_x_216) ;  /* 0x0000000c00147947 */ /* 0x000fea0003800000 */
.L_x_219:
        /* <DEDUP_REMOVED lines=9> */
.L_x_222:
[----:B------:R0:W5:Y:S01]  /*aba0*/  LDG.E.U16 R0, desc[UR36][R2.64] ;  /* 0x0000002402007981 */ /* 0x000162000c1e1500 */
[----:B------:R-:W-:Y:S05]  /*abb0*/  BRA `(.L_x_216) ;  /* 0x0000000800e87947 */ /* 0x000fea0003800000 */
.L_x_221:
        /* <DEDUP_REMOVED lines=8> */
.L_x_211:
        /* <DEDUP_REMOVED lines=13> */
.L_x_225:
        /* <DEDUP_REMOVED lines=8> */
.L_x_224:
        /* <DEDUP_REMOVED lines=28> */
.L_x_227:
        /* <DEDUP_REMOVED lines=15> */
.L_x_226:
[----:B------:R-:W2:Y:S02]  /*b040*/  LDG.E.U16 R0, desc[UR36][R2.64] ;  /* 0x0000002402007981 */ /* 0x000ea4000c1e1500 */
[----:B--2---:R-:W-:-:S05]  /*b050*/  IMAD.U32 R0, R0, 0x10000, RZ ;  /* 0x0001000000007824 */ /* 0x004fca00078e00ff */
[----:B------:R-:W-:Y:S01]  /*b060*/  F2FP.F16.F32.PACK_AB R0, RZ, R0 ;  /* 0x00000000ff00723e */ /* 0x000fe200000000ff */
[----:B------:R-:W-:Y:S06]  /*b070*/  BRA `(.L_x_216) ;  /* 0x0000000400b87947 */ /* 0x000fec0003800000 */
.L_x_223:
        /* <DEDUP_REMOVED lines=12> */
.L_x_230:
        /* <DEDUP_REMOVED lines=21> */
.L_x_234:
[----:B------:R-:W-:Y:S05]  /*b290*/  BSYNC B1 ;  /* 0x0000000000017941 */ /* 0x000fea0003800000 */
.L_x_233:
[----:B------:R-:W-:Y:S01]  /*b2a0*/  LEA R3, R0, 0x3b800000, 0x17 ;  /* 0x3b80000000037811 */ /* 0x000fe200078eb8ff */
[----:B------:R-:W-:-:S05]  /*b2b0*/  IMAD.SHL.U32 R0, R2, 0x100000, RZ ;  /* 0x0010000002007824 */ /* 0x000fca00078e00ff */
[----:B------:R-:W-:-:S07]  /*b2c0*/  LOP3.LUT R0, R3, R0, R4, 0xfe, !PT ;  /* 0x0000000003007212 */ /* 0x000fce00078efe04 */
.L_x_232:
[----:B------:R-:W-:Y:S05]  /*b2d0*/  BSYNC B0 ;  /* 0x0000000000007941 */ /* 0x000fea0003800000 */
.L_x_231:
[----:B------:R-:W-:Y:S01]  /*b2e0*/  F2FP.F16.F32.PACK_AB R0, RZ, R0 ;  /* 0x00000000ff00723e */ /* 0x000fe200000000ff */
[----:B------:R-:W-:Y:S06]  /*b2f0*/  BRA `(.L_x_216) ;  /* 0x0000000400187947 */ /* 0x000fec0003800000 */
.L_x_229:
        /* <DEDUP_REMOVED lines=21> */
.L_x_238:
[----:B------:R-:W-:Y:S05]  /*b450*/  BSYNC B1 ;  /* 0x0000000000017941 */ /* 0x000fea0003800000 */
.L_x_237:
[----:B------:R-:W-:Y:S01]  /*b460*/  LEA R3, R0, 0x37800000, 0x17 ;  /* 0x3780000000037811 */ /* 0x000fe200078eb8ff */
[----:B------:R-:W-:-:S05]  /*b470*/  IMAD.SHL.U32 R0, R2, 0x200000, RZ ;  /* 0x0020000002007824 */ /* 0x000fca00078e00ff */
[----:B------:R-:W-:-:S07]  /*b480*/  LOP3.LUT R0, R3, R0, R4, 0xfe, !PT ;  /* 0x0000000003007212 */ /* 0x000fce00078efe04 */
.L_x_236:
[----:B------:R-:W-:Y:S05]  /*b490*/  BSYNC B0 ;  /* 0x0000000000007941 */ /* 0x000fea0003800000 */
.L_x_235:
[----:B------:R-:W-:Y:S01]  /*b4a0*/  F2FP.F16.F32.PACK_AB R0, RZ, R0 ;  /* 0x00000000ff00723e */ /* 0x000fe200000000ff */
[----:B------:R-:W-:Y:S06]  /*b4b0*/  BRA `(.L_x_216) ;  /* 0x0000000000a87947 */ /* 0x000fec0003800000 */
.L_x_228:
        /* <DEDUP_REMOVED lines=14> */
.L_x_242:
[----:B------:R-:W-:Y:S05]  /*b5a0*/  BSYNC B0 ;  /* 0x0000000000007941 */ /* 0x000fea0003800000 */
.L_x_241:
[----:B------:R-:W-:Y:S01]  /*b5b0*/  F2FP.F16.F32.PACK_AB R0, RZ, R0 ;  /* 0x00000000ff00723e */ /* 0x000fe200000000ff */
[----:B------:R-:W-:Y:S06]  /*b5c0*/  BRA `(.L_x_216) ;  /* 0x0000000000647947 */ /* 0x000fec0003800000 */
.L_x_215:
        /* <DEDUP_REMOVED lines=16> */
.L_x_243:
[----:B------:R-:W-:Y:S01]  /*b6d0*/  PRMT R0, RZ, 0x7610, R0 ;  /* 0x00007610ff007816 */ /* 0x000fe20000000000 */
[----:B------:R-:W-:Y:S06]  /*b6e0*/  BRA `(.L_x_216) ;  /* 0x00000000001c7947 */ /* 0x000fec0003800000 */
.L_x_240:
[----:B------:R-:W2:Y:S02]  /*b6f0*/  LDG.E.64 R2, desc[UR36][R2.64] ;  /* 0x0000002402027981 */ /* 0x000ea4000c1e1b00 */
[----:B--2---:R-:W0:Y:S02]  /*b700*/  I2F.U64 R0, R2 ;  /* 0x0000000200007312 */ /* 0x004e240000301000 */
[----:B0-----:R-:W-:Y:S01]  /*b710*/  F2FP.F16.F32.PACK_AB R0, RZ, R0 ;  /* 0x00000000ff00723e */ /* 0x001fe200000000ff */
[----:B------:R-:W-:Y:S06]  /*b720*/  BRA `(.L_x_216) ;  /* 0x00000000000c7947 */ /* 0x000fec0003800000 */
.L_x_239:
[----:B------:R-:W2:Y:S02]  /*b730*/  LDG.E R2, desc[UR36][R2.64] ;  /* 0x0000002402027981 */ /* 0x000ea4000c1e1900 */
[----:B--2---:R-:W-:-:S04]  /*b740*/  I2FP.F32.U32 R0, R2 ;  /* 0x0000000200007245 */ /* 0x004fc80000201000 */
[----:B------:R-:W-:-:S07]  /*b750*/  F2FP.F16.F32.PACK_AB R0, RZ, R0 ;  /* 0x00000000ff00723e */ /* 0x000fce00000000ff */
.L_x_216:
        /* <DEDUP_REMOVED lines=14> */
[----:B------:R-:W-:Y:S01]  /*b840*/  STG.E.U8 desc[UR36][R16.64], R2 ;  /* 0x0000000210007986 */ /* 0x000fe2000c101124 */
[----:B------:R-:W-:Y:S05]  /*b850*/  EXIT ;  /* 0x000000000000794d */ /* 0x000fea0003800000 */
.L_x_247:
[----:B------:R-:W-:Y:S01]  /*b860*/  STG.E.U8 desc[UR36][R16.64], R2 ;  /* 0x0000000210007986 */ /* 0x000fe2000c101124 */
[----:B------:R-:W-:Y:S05]  /*b870*/  EXIT ;  /* 0x000000000000794d */ /* 0x000fea0003800000 */
.L_x_246:
[----:B------:R-:W-:-:S13]  /*b880*/  ISETP.NE.AND P0, PT, R3, 0x2, PT ;  /* 0x000000020300780c */ /* 0x000fda0003f05270 */
[----:B------:R-:W-:Y:S05]  /*b890*/  @!P0 BRA `(.L_x_249) ;  /* 0x0000000000248947 */ /* 0x000fea0003800000 */
[----:B------:R-:W-:-:S13]  /*b8a0*/  ISETP.NE.AND P0, PT, R3, 0x3, PT ;  /* 0x000000030300780c */ /* 0x000fda0003f05270 */
[----:B------:R-:W-:Y:S05]  /*b8b0*/  @!P0 BRA `(.L_x_250) ;  /* 0x0000000000148947 */ /* 0x000fea0003800000 */
[----:B------:R-:W-:-:S13]  /*b8c0*/  ISETP.NE.AND P0, PT, R3, 0x4, PT ;  /* 0x000000040300780c */ /* 0x000fda0003f05270 */
[----:B------:R-:W-:Y:S05]  /*b8d0*/  @P0 BRA `(.L_x_248) ;  /* 0x0000000800dc0947 */ /* 0x000fea0003800000 */
[----:B------:R-:W-:-:S05]  /*b8e0*/  IMAD.MOV.U32 R3, RZ, RZ, RZ ;  /* 0x000000ffff037224 */ /* 0x000fca00078e00ff */
[----:B------:R-:W-:Y:S01]  /*b8f0*/  STG.E.64 desc[UR36][R16.64], R2 ;  /* 0x0000000210007986 */ /* 0x000fe2000c101b24 */
[----:B------:R-:W-:Y:S05]  /*b900*/  EXIT ;  /* 0x000000000000794d */ /* 0x000fea0003800000 */
.L_x_250:
[----:B------:R-:W-:Y:S01]  /*b910*/  STG.E desc[UR36][R16.64], R2 ;  /* 0x0000000210007986 */ /* 0x000fe2000c101924 */
[----:B------:R-:W-:Y:S05]  /*b920*/  EXIT ;  /* 0x000000000000794d */ /* 0x000fea0003800000 */
.L_x_249:
[----:B------:R-:W-:Y:S01]  /*b930*/  STG.E.U16 desc[UR36][R16.64], R2 ;  /* 0x0000000210007986 */ /* 0x000fe2000c101524 */
[----:B------:R-:W-:Y:S05]  /*b940*/  EXIT ;  /* 0x000000000000794d */ /* 0x000fea0003800000 */
.L_x_245:
[----:B------:R-:W-:-:S13]  /*b950*/  ISETP.GT.AND P0, PT, R3, 0x6, PT ;  /* 0x000000060300780c */ /* 0x000fda0003f04270 */
[----:B------:R-:W-:Y:S05]  /*b960*/  @P0 BRA `(.L_x_251) ;  /* 0x00000000002c0947 */ /* 0x000fea0003800000 */
[----:B------:R-:W-:-:S13]  /*b970*/  ISETP.NE.AND P0, PT, R3, 0x5, PT ;  /* 0x000000050300780c */ /* 0x000fda0003f05270 */
[----:B------:R-:W-:Y:S05]  /*b980*/  @!P0 BRA `(.L_x_252) ;  /* 0x0000000000148947 */ /* 0x000fea0003800000 */
[----:B------:R-:W-:-:S13]  /*b990*/  ISETP.NE.AND P0, PT, R3, 0x6, PT ;  /* 0x000000060300780c */ /* 0x000fda0003f05270 */
[----:B------:R-:W-:Y:S05]  /*b9a0*/  @P0 BRA `(.L_x_248) ;  /* 0x0000000800a80947 */ /* 0x000fea0003800000 */
[----:B------:R-:W0:Y:S02]  /*b9b0*/  I2F.S16 R3, R2 ;  /* 0x0000000200037306 */ /* 0x000e240000101400 */
[----:B0-----:R-:W-:Y:S01]  /*b9c0*/  STG.E desc[UR36][R16.64], R3 ;  /* 0x0000000310007986 */ /* 0x001fe2000c101924 */
[----:B------:R-:W-:Y:S05]  /*b9d0*/  EXIT ;  /* 0x000000000000794d */ /* 0x000fea0003800000 */
.L_x_252:
[----:B------:R-:W0:Y:S02]  /*b9e0*/  I2F.S16 R0, R2 ;  /* 0x0000000200007306 */ /* 0x000e240000101400 */
[----:B0-----:R-:W-:-:S05]  /*b9f0*/  F2FP.F16.F32.PACK_AB R0, RZ, R0 ;  /* 0x00000000ff00723e */ /* 0x001fca00000000ff */
[----:B------:R-:W-:Y:S01]  /*ba00*/  STG.E.U16 desc[UR36][R16.64], R0 ;  /* 0x0000000010007986 */ /* 0x000fe2000c101524 */
[----:B------:R-:W-:Y:S05]  /*ba10*/  EXIT ;  /* 0x000000000000794d */ /* 0x000fea0003800000 */
.L_x_251:
        /* <DEDUP_REMOVED lines=8> */
[----:B0-----:R-:W-:Y:S01]  /*baa0*/  STG.E.64 desc[UR36][R16.64], R2 ;  /* 0x0000000210007986 */ /* 0x001fe2000c101b24 */
[----:B------:R-:W-:Y:S05]  /*bab0*/  EXIT ;  /* 0x000000000000794d */ /* 0x000fea0003800000 */
.L_x_254:
[----:B------:R-:W0:Y:S02]  /*bac0*/  I2F.S16 R2, R2 ;  /* 0x0000000200027306 */ /* 0x000e240000101400 */
[----:B0-----:R-:W-:-:S04]  /*bad0*/  F2FP.F16.F32.PACK_AB R3, RZ, R2 ;  /* 0x00000002ff03723e */ /* 0x001fc800000000ff */
[----:B------:R-:W-:-:S05]  /*bae0*/  PRMT R3, R3, 0x5410, RZ ;  /* 0x0000541003037816 */ /* 0x000fca00000000ff */
[----:B------:R-:W-:Y:S01]  /*baf0*/  STG.E desc[UR36][R16.64], R3 ;  /* 0x0000000310007986 */ /* 0x000fe2000c101924 */
[----:B------:R-:W-:Y:S05]  /*bb00*/  EXIT ;  /* 0x000000000000794d */ /* 0x000fea0003800000 */
.L_x_253:
[----:B------:R-:W0:Y:S02]  /*bb10*/  I2F.F64.S16 R2, R2 ;  /* 0x0000000200027312 */ /* 0x000e240000101c00 */
[----:B0-----:R-:W-:Y:S01]  /*bb20*/  STG.E.64 desc[UR36][R16.64], R2 ;  /* 0x0000000210007986 */ /* 0x001fe2000c101b24 */
[----:B------:R-:W-:Y:S05]  /*bb30*/  EXIT ;  /* 0x000000000000794d */ /* 0x000fea0003800000 */
.L_x_244:
        /* <DEDUP_REMOVED lines=8> */
[----:B------:R-:W-:Y:S01]  /*bbc0*/  STG.E.U8 desc[UR36][R16.64], R2 ;  /* 0x0000000210007986 */ /* 0x000fe2000c101124 */
[----:B------:R-:W-:Y:S05]  /*bbd0*/  EXIT ;  /* 0x000000000000794d */ /* 0x000fea0003800000 */
.L_x_257:
[----:B------:R-:W0:Y:S01]  /*bbe0*/  I2F.F64.S16 R4, R2 ;  /* 0x0000000200047312 */ /* 0x000e220000101c00 */
[----:B------:R-:W-:-:S05]  /*bbf0*/  CS2R R6, SRZ ;  /* 0x0000000000067805 */ /* 0x000fca000001ff00 */
[----:B0-----:R-:W-:Y:S01]  /*bc00*/  STG.E.128 desc[UR36][R16.64], R4 ;  /* 0x0000000410007986 */ /* 0x001fe2000c101d24 */
[----:B------:R-:W-:Y:S05]  /*bc10*/  EXIT ;  /* 0x000000000000794d */ /* 0x000fea0003800000 */
.L_x_256:
        /* <DEDUP_REMOVED lines=21> */
.L_x_261:
[----:B------:R-:W-:Y:S05]  /*bd70*/  BSYNC B0 ;  /* 0x0000000000007941 */ /* 0x000fea0003800000 */
.L_x_260:
[----:B------:R-:W-:-:S05]  /*bd80*/  LOP3.LUT R3, R0, R3, RZ, 0xfc, !PT ;  /* 0x0000000300037212 */ /* 0x000fca00078efcff */
[----:B------:R-:W-:Y:S01]  /*bd90*/  STG.E.U8 desc[UR36][R16.64], R3 ;  /* 0x0000000310007986 */ /* 0x000fe2000c101124 */
[----:B------:R-:W-:Y:S05]  /*bda0*/  EXIT ;  /* 0x000000000000794d */ /* 0x000fea0003800000 */
.L_x_259:
        /* <DEDUP_REMOVED lines=13> */
.L_x_263:
[----:B------:R-:W-:Y:S01]  /*be80*/  IMAD.MOV.U32 R0, RZ, RZ, 0x7f ;  /* 0x0000007fff007424 */ /* 0x000fe200078e00ff */
[----:B------:R-:W-:-:S04]  /*be90*/  ISETP.GT.U32.AND P0, PT, R3, 0x7f800000, PT ;  /* 0x7f8000000300780c */ /* 0x000fc80003f04070 */
[----:B------:R-:W-:-:S09]  /*bea0*/  SEL R0, R0, 0x7c, P0 ;  /* 0x0000007c00007807 */ /* 0x000fd20000000000 */
.L_x_264:
[----:B------:R-:W-:Y:S05]  /*beb0*/  BSYNC B0 ;  /* 0x0000000000007941 */ /* 0x000fea0003800000 */
.L_x_262:
[----:B------:R-:W-:-:S04]  /*bec0*/  LOP3.LUT R2, R5, 0x80000000, RZ, 0xc0, !PT ;  /* 0x8000000005027812 */ /* 0x000fc800078ec0ff */
[----:B------:R-:W-:-:S04]  /*bed0*/  SHF.R.U32.HI R3, RZ, 0x18, R2 ;  /* 0x00000018ff037819 */ /* 0x000fc80000011602 */
[----:B------:R-:W-:-:S05]  /*bee0*/  LOP3.LUT R3, R0, R3, RZ, 0xfc, !PT ;  /* 0x0000000300037212 */ /* 0x000fca00078efcff */
[----:B------:R-:W-:Y:S01]  /*bef0*/  STG.E.U8 desc[UR36][R16.64], R3 ;  /* 0x0000000310007986 */ /* 0x000fe2000c101124 */
[----:B------:R-:W-:Y:S05]  /*bf00*/  EXIT ;  /* 0x000000000000794d */ /* 0x000fea0003800000 */
.L_x_258:
[----:B------:R-:W0:Y:S02]  /*bf10*/  I2F.S16 R0, R2 ;  /* 0x0000000200007306 */ /* 0x000e240000101400 */
[----:B0-----:R-:W-:-:S05]  /*bf20*/  F2FP.BF16.F32.PACK_AB R0, RZ, R0 ;  /* 0x00000000ff00723e */ /* 0x001fca00000010ff */
[----:B------:R-:W-:Y:S01]  /*bf30*/  STG.E.U16 desc[UR36][R16.64], R0 ;  /* 0x0000000010007986 */ /* 0x000fe2000c101524 */
[----:B------:R-:W-:Y:S05]  /*bf40*/  EXIT ;  /* 0x000000000000794d */ /* 0x000fea0003800000 */
.L_x_255:
        /* <DEDUP_REMOVED lines=8> */
[----:B------:R-:W-:Y:S01]  /*bfd0*/  STG.E.U16 desc[UR36][R16.64], R2 ;  /* 0x0000000210007986 */ /* 0x000fe2000c101524 */
[----:B------:R-:W-:Y:S05]  /*bfe0*/  EXIT ;  /* 0x000000000000794d */ /* 0x000fea0003800000 */
.L_x_267:
        /* <DEDUP_REMOVED lines=17> */
.L_x_270:
[----:B------:R-:W-:-:S04]  /*c100*/  LOP3.LUT R2, R5, 0x80000000, RZ, 0xc0, !PT ;  /* 0x8000000005027812 */ /* 0x000fc800078ec0ff */
[----:B------:R-:W-:-:S04]  /*c110*/  SHF.R.U32.HI R3, RZ, 0x18, R2 ;  /* 0x00000018ff037819 */ /* 0x000fc80000011602 */
[----:B------:R-:W-:-:S04]  /*c120*/  LOP3.LUT R0, R0, R3, RZ, 0xfc, !PT ;  /* 0x0000000300007212 */ /* 0x000fc800078efcff */
[----:B------:R-:W-:-:S07]  /*c130*/  PRMT R8, R0, 0x7610, R8 ;  /* 0x0000761000087816 */ /* 0x000fce0000000008 */
.L_x_269:
[----:B------:R-:W-:Y:S05]  /*c140*/  BSYNC B0 ;  /* 0x0000000000007941 */ /* 0x000fea0003800000 */
.L_x_268:
[----:B------:R-:W-:Y:S01]  /*c150*/  STG.E.U8 desc[UR36][R16.64], R8 ;  /* 0x0000000810007986 */ /* 0x000fe2000c101124 */
[----:B------:R-:W-:Y:S05]  /*c160*/  EXIT ;  /* 0x000000000000794d */ /* 0x000fea0003800000 */
.L_x_266:
        /* <DEDUP_REMOVED lines=17> */
.L_x_273:
[----:B------:R-:W-:-:S04]  /*c280*/  LOP3.LUT R2, R5, 0x80000000, RZ, 0xc0, !PT ;  /* 0x8000000005027812 */ /* 0x000fc800078ec0ff */
[----:B------:R-:W-:-:S04]  /*c290*/  SHF.R.U32.HI R3, RZ, 0x18, R2 ;  /* 0x00000018ff037819 */ /* 0x000fc80000011602 */
[----:B------:R-:W-:-:S04]  /*c2a0*/  LOP3.LUT R0, R0, R3, RZ, 0xfc, !PT ;  /* 0x0000000300007212 */ /* 0x000fc800078efcff */
[----:B------:R-:W-:-:S07]  /*c2b0*/  PRMT R8, R0, 0x7610, R8 ;  /* 0x0000761000087816 */ /* 0x000fce0000000008 */
.L_x_272:
[----:B------:R-:W-:Y:S05]  /*c2c0*/  BSYNC B0 ;  /* 0x0000000000007941 */ /* 0x000fea0003800000 */
.L_x_271:
[----:B------:R-:W-:Y:S01]  /*c2d0*/  STG.E.U8 desc[UR36][R16.64], R8 ;  /* 0x0000000810007986 */ /* 0x000fe2000c101124 */
[----:B------:R-:W-:Y:S05]  /*c2e0*/  EXIT ;  /* 0x000000000000794d */ /* 0x000fea0003800000 */
.L_x_265:
        /* <DEDUP_REMOVED lines=20> */
[----:B------:R-:W-:Y:S01]  /*c430*/  STG.E.U8 desc[UR36][R16.64], R3 ;  /* 0x0000000310007986 */ /* 0x000fe2000c101124 */
[----:B------:R-:W-:Y:S05]  /*c440*/  EXIT ;  /* 0x000000000000794d */ /* 0x000fea0003800000 */
.L_x_248:
        /* <DEDUP_REMOVED lines=16> */
.L_x_276:
[----:B------:R-:W-:Y:S05]  /*c550*/  EXIT ;  /* 0x000000000000794d */ /* 0x000fea0003800000 */
.L_x_275:
[----:B------:R-:W-:-:S05]  /*c560*/  IMAD.MOV.U32 R3, RZ, RZ, RZ ;  /* 0x000000ffff037224 */ /* 0x000fca00078e00ff */
[----:B------:R-:W-:Y:S01]  /*c570*/  STG.E.64 desc[UR36][R16.64], R2 ;  /* 0x0000000210007986 */ /* 0x000fe2000c101b24 */
[----:B------:R-:W-:Y:S05]  /*c580*/  EXIT ;  /* 0x000000000000794d */ /* 0x000fea0003800000 */
.L_x_274:
[----:B------:R-:W-:Y:S01]  /*c590*/  STG.E desc[UR36][R16.64], R2 ;  /* 0x0000000210007986 */ /* 0x000fe2000c101924 */
[----:B------:R-:W-:Y:S05]  /*c5a0*/  EXIT ;  /* 0x000000000000794d */ /* 0x000fea0003800000 */
.L_x_277:
[----:B------:R-:W-:-:S00]  /*c5b0*/  BRA `(.L_x_277) ;  /* 0xfffffffc00fc7947 */ /* 0x000fc0000383ffff */
[----:B------:R-:W-:-:S00]  /*c5c0*/  NOP ;  /* 0x0000000000007918 */ /* 0x000fc00000000000 */
        /* <DEDUP_REMOVED lines=11> */
.L_x_23428:


//--------------------- .text._ZN2at6native27unrolled_elementwise_kernelIZZZNS0_19signbit_kernel_cudaERNS_18TensorIteratorBaseEENKUlvE0_clEvENKUlvE2_clEvEUlN3c104HalfEE_St5arrayIPcLm2EELi4E23TrivialOffsetCalculatorILi1EjESD_NS0_6memory12LoadWithCastILi1EEENSE_13StoreWithCastILi1EEEEEviT_T0_T2_T3_T4_T5_ --------------------------
	.section	.text._ZN2at6native27unrolled_elementwise_kernelIZZZNS0_19signbit_kernel_cudaERNS_18TensorIteratorBaseEENKUlvE0_clEvENKUlvE2_clEvEUlN3c104HalfEE_St5arrayIPcLm2EELi4E23TrivialOffsetCalculatorILi1EjESD_NS0_6memory12LoadWithCastILi1EEENSE_13StoreWithCastILi1EEEEEviT_T0_T2_T3_T4_T5_,"ax",@progbits
	.align	128
        .global         _ZN2at6native27unrolled_elementwise_kernelIZZZNS0_19signbit_kernel_cudaERNS_18TensorIteratorBaseEENKUlvE0_clEvENKUlvE2_clEvEUlN3c104HalfEE_St5arrayIPcLm2EELi4E23TrivialOffsetCalculatorILi1EjESD_NS0_6memory12LoadWithCastILi1EEENSE_13StoreWithCastILi1EEEEEviT_T0_T2_T3_T4_T5_
        .type           _ZN2at6native27unrolled_elementwise_kernelIZZZNS0_19signbit_kernel_cudaERNS_18TensorIteratorBaseEENKUlvE0_clEvENKUlvE2_clEvEUlN3c104HalfEE_St5arrayIPcLm2EELi4E23TrivialOffsetCalculatorILi1EjESD_NS0_6memory12LoadWithCastILi1EEENSE_13StoreWithCastILi1EEEEEviT_T0_T2_T3_T4_T5_,@function
        .size           _ZN2at6native27unrolled_elementwise_kernelIZZZNS0_19signbit_kernel_cudaERNS_18TensorIteratorBaseEENKUlvE0_clEvENKUlvE2_clEvEUlN3c104HalfEE_St5arrayIPcLm2EELi4E23TrivialOffsetCalculatorILi1EjESD_NS0_6memory12LoadWithCastILi1EEENSE_13StoreWithCastILi1EEEEEviT_T0_T2_T3_T4_T5_,(.L_x_23429 - _ZN2at6native27unrolled_elementwise_kernelIZZZNS0_19signbit_kernel_cudaERNS_18TensorIteratorBaseEENKUlvE0_clEvENKUlvE2_clEvEUlN3c104HalfEE_St5arrayIPcLm2EELi4E23TrivialOffsetCalculatorILi1EjESD_NS0_6memory12LoadWithCastILi1EEENSE_13StoreWithCastILi1EEEEEviT_T0_T2_T3_T4_T5_)
        .other          _ZN2at6native27unrolled_elementwise_kernelIZZZNS0_19signbit_kernel_cudaERNS_18TensorIteratorBaseEENKUlvE0_clEvENKUlvE2_clEvEUlN3c104HalfEE_St5arrayIPcLm2EELi4E23TrivialOffsetCalculatorILi1EjESD_NS0_6memory12LoadWithCastILi1EEENSE_13StoreWithCastILi1EEEEEviT_T0_T2_T3_T4_T5_,@"STO_CUDA_ENTRY STV_DEFAULT"
_ZN2at6native27unrolled_elementwise_kernelIZZZNS0_19signbit_kernel_cudaERNS_18TensorIteratorBaseEENKUlvE0_clEvENKUlvE2_clEvEUlN3c104HalfEE_St5arrayIPcLm2EELi4E23TrivialOffsetCalculatorILi1EjESD_NS0_6memory12LoadWithCastILi1EEENSE_13StoreWithCastILi1EEEEEviT_T0_T2_T3_T4_T5_:
.text._ZN2at6native27unrolled_elementwise_kernelIZZZNS0_19signbit_kernel_cudaERNS_18TensorIteratorBaseEENKUlvE0_clEvENKUlvE2_clEvEUlN3c104HalfEE_St5arrayIPcLm2EELi4E23TrivialOffsetCalculatorILi1EjESD_NS0_6memory12LoadWithCastILi1EEENSE_13StoreWithCastILi1EEEEEviT_T0_T2_T3_T4_T5_:
[----:B------:R-:W0:Y:S01]  /*0000*/  LDC R1, c[0x0][0x28] ;  /* 0x00000a00ff017b82 */ /* 0x000e220000000800 */
[----:B------:R-:W1:Y:S07]  /*0010*/  S2R R2, SR_CTAID.X ;  /* 0x0000000000027919 */ /* 0x000e6e0000002500 */
[----:B------:R-:W1:Y:S01]  /*0020*/  LDC R3, c[0x0][0x210] ;  /* 0x00008400ff037b82 */ /* 0x000e620000000800 */
[----:B------:R-:W-:Y:S01]  /*0030*/  ULDC.64 UR36, c[0x0][0x208] ;  /* 0x0000820000247ab9 */ /* 0x000fe20000000a00 */
[----:B------:R-:W-:Y:S01]  /*0040*/  BSSY B6, `(.L_x_278) ;  /* 0x0000115000067945 */ /* 0x000fe20003800000 */
[----:B------:R-:W2:Y:S01]  /*0050*/  S2R R23, SR_TID.X ;  /* 0x0000000000177919 */ /* 0x000ea20000002100 */
[----:B------:R-:W-:-:S02]  /*0060*/  PRMT R18, RZ, 0x7610, R18 ;  /* 0x00007610ff127816 */ /* 0x000fc40000000012 */
[----:B------:R-:W-:Y:S02]  /*0070*/  PRMT R19, RZ, 0x7610, R19 ;  /* 0x00007610ff137816 */ /* 0x000fe40000000013 */
[----:B------:R-:W3:Y:S01]  /*0080*/  LDC.U8 R17, c[0x0][0x22c] ;  /* 0x00008b00ff117b82 */ /* 0x000ee20000000000 */
[----:B-1----:R-:W-:-:S05]  /*0090*/  IMAD R16, R2, -0x200, R3 ;  /* 0xfffffe0002107824 */ /* 0x002fca00078e0203 */
[----:B--2---:R-:W-:-:S13]  /*00a0*/  ISETP.GE.AND P0, PT, R23, R16, PT ;  /* 0x000000101700720c */ /* 0x004fda0003f06270 */
[----:B0--3--:R-:W-:Y:S05]  /*00b0*/  @P0 BRA `(.L_x_279) ;  /* 0x0000001000340947 */ /* 0x009fea0003800000 */
[----:B------:R-:W0:Y:S01]  /*00c0*/  LDC.64 R4, c[0x0][0x220] ;  /* 0x00008800ff047b82 */ /* 0x000e220000000a00 */
[----:B------:R-:W-:Y:S01]  /*00d0*/  PRMT R0, R17, 0x9910, RZ ;  /* 0x0000991011007816 */ /* 0x000fe200000000ff */
[----:B------:R-:W-:Y:S01]  /*00e0*/  IMAD R23, R2, 0x200, R23 ;  /* 0x0000020002177824 */ /* 0x000fe200078e0217 */
[----:B------:R-:W-:Y:S02]  /*00f0*/  ULDC UR4, c[0x0][0x230] ;  /* 0x00008c0000047ab9 */ /* 0x000fe40000000800 */
[----:B------:R-:W-:Y:S01]  /*0100*/  ISETP.GT.AND P0, PT, R0, 0x9, PT ;  /* 0x000000090000780c */ /* 0x000fe20003f04270 */
[----:B------:R-:W-:-:S05]  /*0110*/  IMAD R23, R23, UR4, RZ ;  /* 0x0000000417177c24 */ /* 0x000fca000f8e02ff */
[----:B0-----:R-:W-:-:S05]  /*0120*/  IADD3 R4, P1, R23, R4, RZ ;  /* 0x0000000417047210 */ /* 0x001fca0007f3e0ff */
[----:B------:R-:W-:Y:S02]  /*0130*/  IMAD.X R5, RZ, RZ, R5, P1 ;  /* 0x000000ffff057224 */ /* 0x000fe400008e0605 */
[----:B------:R-:W-:Y:S06]  /*0140*/  @P0 BRA `(.L_x_280) ;  /* 0x0000000400180947 */ /* 0x000fec0003800000 */
        /* <DEDUP_REMOVED lines=10> */
[----:B0-----:R-:W-:-:S04]  /*01f0*/  F2FP.F16.F32.PACK_AB R0, RZ, R0 ;  /* 0x00000000ff00723e */ /* 0x001fc800000000ff */
[----:B------:R-:W-:Y:S01]  /*0200*/  PRMT R19, R0, 0x7610, R19 ;  /* 0x0000761000137816 */ /* 0x000fe20000000013 */
[----:B------:R-:W-:Y:S06]  /*0210*/  BRA `(.L_x_285) ;  /* 0x0000000c00d47947 */ /* 0x000fec0003800000 */
.L_x_283:
[----:B------:R-:W2:Y:S02]  /*0220*/  LDG.E.U8 R4, desc[UR36][R4.64] ;  /* 0x0000002404047981 */ /* 0x000ea4000c1e1100 */
[----:B--2---:R-:W-:-:S04]  /*0230*/  I2FP.F32.U32 R0, R4 ;  /* 0x0000000400007245 */ /* 0x004fc80000201000 */
[----:B------:R-:W-:-:S04]  /*0240*/  F2FP.F16.F32.PACK_AB R0, RZ, R0 ;  /* 0x00000000ff00723e */ /* 0x000fc800000000ff */
[----:B------:R-:W-:Y:S01]  /*0250*/  PRMT R19, R0, 0x7610, R19 ;  /* 0x0000761000137816 */ /* 0x000fe20000000013 */
[----:B------:R-:W-:Y:S06]  /*0260*/  BRA `(.L_x_285) ;  /* 0x0000000c00c07947 */ /* 0x000fec0003800000 */
.L_x_282:
        /* <DEDUP_REMOVED lines=8> */
[----:B0-----:R-:W-:-:S04]  /*02f0*/  F2FP.F16.F32.PACK_AB R0, RZ, R0 ;  /* 0x00000000ff00723e */ /* 0x001fc800000000ff */
[----:B------:R-:W-:Y:S01]  /*0300*/  PRMT R19, R0, 0x7610, R19 ;  /* 0x0000761000137816 */ /* 0x000fe20000000013 */
[----:B------:R-:W-:Y:S06]  /*0310*/  BRA `(.L_x_285) ;  /* 0x0000000c00947947 */ /* 0x000fec0003800000 */
.L_x_287:
[----:B------:R-:W2:Y:S02]  /*0320*/  LDG.E R4, desc[UR36][R4.64] ;  /* 0x0000002404047981 */ /* 0x000ea4000c1e1900 */
[----:B--2---:R-:W-:-:S04]  /*0330*/  I2FP.F32.S32 R0, R4 ;  /* 0x0000000400007245 */ /* 0x004fc80000201400 */
[----:B------:R-:W-:-:S04]  /*0340*/  F2FP.F16.F32.PACK_AB R0, RZ, R0 ;  /* 0x00000000ff00723e */ /* 0x000fc800000000ff */
[----:B------:R-:W-:Y:S01]  /*0350*/  PRMT R19, R0, 0x7610, R19 ;  /* 0x0000761000137816 */ /* 0x000fe20000000013 */
[----:B------:R-:W-:Y:S06]  /*0360*/  BRA `(.L_x_285) ;  /* 0x0000000c00807947 */ /* 0x000fec0003800000 */
.L_x_286:
[----:B------:R-:W2:Y:S02]  /*0370*/  LDG.E.U16 R4, desc[UR36][R4.64] ;  /* 0x0000002404047981 */ /* 0x000ea4000c1e1500 */
[----:B--2---:R-:W0:Y:S02]  /*0380*/  I2F.S16 R0, R4 ;  /* 0x0000000400007306 */ /* 0x004e240000101400 */
[----:B0-----:R-:W-:-:S04]  /*0390*/  F2FP.F16.F32.PACK_AB R0, RZ, R0 ;  /* 0x00000000ff00723e */ /* 0x001fc800000000ff */
[----:B------:R-:W-:Y:S01]  /*03a0*/  PRMT R19, R0, 0x7610, R19 ;  /* 0x0000761000137816 */ /* 0x000fe20000000013 */
[----:B------:R-:W-:Y:S06]  /*03b0*/  BRA `(.L_x_285) ;  /* 0x0000000c006c7947 */ /* 0x000fec0003800000 */
.L_x_281:
        /* <DEDUP_REMOVED lines=9> */
.L_x_289:
[----:B------:R1:W5:Y:S01]  /*0450*/  LDG.E.U16 R19, desc[UR36][R4.64] ;  /* 0x0000002404137981 */ /* 0x000362000c1e1500 */
[----:B------:R-:W-:Y:S05]  /*0460*/  BRA `(.L_x_285) ;  /* 0x0000000c00407947 */ /* 0x000fea0003800000 */
.L_x_288:
        /* <DEDUP_REMOVED lines=9> */
.L_x_291:
[----:B------:R0:W5:Y:S01]  /*0500*/  LDG.E.U16 R19, desc[UR36][R4.64] ;  /* 0x0000002404137981 */ /* 0x000162000c1e1500 */
[----:B------:R-:W-:Y:S05]  /*0510*/  BRA `(.L_x_285) ;  /* 0x0000000c00147947 */ /* 0x000fea0003800000 */
.L_x_290:
[----:B------:R-:W2:Y:S01]  /*0520*/  LDG.E.64 R4, desc[UR36][R4.64] ;  /* 0x0000002404047981 */ /* 0x000ea2000c1e1b00 */
[----:B------:R-:W-:Y:S01]  /*0530*/  UMOV UR4, 0xf0000000 ;  /* 0xf000000000047882 */ /* 0x000fe20000000000 */
[----:B------:R-:W-:Y:S01]  /*0540*/  UMOV UR5, 0x380fffff ;  /* 0x380fffff00057882 */ /* 0x000fe20000000000 */
[----:B--2---:R-:W0:Y:S01]  /*0550*/  F2F.F32.F64 R0, R4 ;  /* 0x0000000400007310 */ /* 0x004e220000301000 */
[----:B------:R-:W-:-:S14]  /*0560*/  DSETP.GEU.AND P0, PT, |R4|, UR4, PT ;  /* 0x0000000404007e2a */ /* 0x000fdc000bf0e200 */
[----:B0-----:R-:W-:-:S05]  /*0570*/  @!P0 FMUL R0, R0, 1.175494350822287508e-38 ;  /* 0x0080000000008820 */ /* 0x001fca0000400000 */
[----:B------:R-:W-:-:S04]  /*0580*/  F2FP.F16.F32.PACK_AB R0, RZ, R0 ;  /* 0x00000000ff00723e */ /* 0x000fc800000000ff */
[----:B------:R-:W-:Y:S01]  /*0590*/  PRMT R19, R0, 0x7610, R19 ;  /* 0x0000761000137816 */ /* 0x000fe20000000013 */
[----:B------:R-:W-:Y:S06]  /*05a0*/  BRA `(.L_x_285) ;  /* 0x0000000800f07947 */ /* 0x000fec0003800000 */
.L_x_280:
        /* <DEDUP_REMOVED lines=11> */
[----:B------:R-:W-:-:S04]  /*0660*/  F2FP.F16.F32.PACK_AB R0, RZ, R0 ;  /* 0x00000000ff00723e */ /* 0x000fc800000000ff */
[----:B------:R-:W-:Y:S01]  /*0670*/  PRMT R19, R0, 0x7610, R19 ;  /* 0x0000761000137816 */ /* 0x000fe20000000013 */
[----:B------:R-:W-:Y:S06]  /*0680*/  BRA `(.L_x_285) ;  /* 0x0000000800b87947 */ /* 0x000fec0003800000 */
.L_x_294:
        /* <DEDUP_REMOVED lines=9> */
.L_x_293:
        /* <DEDUP_REMOVED lines=28> */
.L_x_296:
[----:B------:R-:W2:Y:S02]  /*08e0*/  LDG.E.U8 R4, desc[UR36][R4.64] ;  /* 0x0000002404047981 */ /* 0x000ea4000c1e1100 */
[----:B--2---:R-:W-:-:S05]  /*08f0*/  IMAD.SHL.U32 R0, R4, 0x2000000, RZ ;  /* 0x0200000004007824 */ /* 0x004fca00078e00ff */
[----:B------:R-:W-:-:S13]  /*0900*/  ISETP.GE.U32.AND P0, PT, R0, 0x8000000, PT ;  /* 0x080000000000780c */ /* 0x000fda0003f06070 */
[C---:B------:R-:W-:Y:S02]  /*0910*/  @P0 IMAD.SHL.U32 R3, R4.reuse, 0x200000, RZ ;  /* 0x0020000004030824 */ /* 0x040fe400078e00ff */
[----:B------:R-:W-:-:S03]  /*0920*/  @!P0 IMAD.SHL.U32 R0, R4, 0x100, RZ ;  /* 0x0000010004008824 */ /* 0x000fc600078e00ff */
[----:B------:R-:W-:Y:S02]  /*0930*/  @P0 LOP3.LUT R3, R3, 0xfe00000, RZ, 0xc0, !PT ;  /* 0x0fe0000003030812 */ /* 0x000fe400078ec0ff */
[----:B------:R-:W-:Y:S02]  /*0940*/  @!P0 LOP3.LUT R0, R0, 0x7f00, RZ, 0xc0, !PT ;  /* 0x00007f0000008812 */ /* 0x000fe400078ec0ff */
[----:B------:R-:W-:Y:S02]  /*0950*/  @P0 LOP3.LUT R3, R3, 0x70000000, RZ, 0xfc, !PT ;  /* 0x7000000003030812 */ /* 0x000fe400078efcff */
[----:B------:R-:W-:-:S03]  /*0960*/  @!P0 LOP3.LUT R0, R0, 0x3f000000, RZ, 0xfc, !PT ;  /* 0x3f00000000008812 */ /* 0x000fc600078efcff */
[----:B------:R-:W-:Y:S02]  /*0970*/  @P0 FMUL.FTZ R3, R3, 1.9259299443872358531e-34 ;  /* 0x0780000003030820 */ /* 0x000fe40000410000 */
[----:B------:R-:W-:Y:S01]  /*0980*/  @!P0 FADD.FTZ R3, R0, -0.5 ;  /* 0xbf00000000038421 */ /* 0x000fe20000010000 */
[----:B------:R-:W-:-:S05]  /*0990*/  IMAD.SHL.U32 R0, R4, 0x1000000, RZ ;  /* 0x0100000004007824 */ /* 0x000fca00078e00ff */
[----:B------:R-:W-:-:S04]  /*09a0*/  LOP3.LUT R0, R3, 0x80000000, R0, 0xf8, !PT ;  /* 0x8000000003007812 */ /* 0x000fc800078ef800 */
[----:B------:R-:W-:-:S04]  /*09b0*/  F2FP.F16.F32.PACK_AB R0, RZ, R0 ;  /* 0x00000000ff00723e */ /* 0x000fc800000000ff */
[----:B------:R-:W-:Y:S01]  /*09c0*/  PRMT R19, R0, 0x7610, R19 ;  /* 0x0000761000137816 */ /* 0x000fe20000000013 */
[----:B------:R-:W-:Y:S06]  /*09d0*/  BRA `(.L_x_285) ;  /* 0x0000000400e47947 */ /* 0x000fec0003800000 */
.L_x_295:
[----:B------:R-:W2:Y:S02]  /*09e0*/  LDG.E.U16 R0, desc[UR36][R4.64] ;  /* 0x0000002404007981 */ /* 0x000ea4000c1e1500 */
[----:B--2---:R-:W-:-:S05]  /*09f0*/  IMAD.U32 R0, R0, 0x10000, RZ ;  /* 0x0001000000007824 */ /* 0x004fca00078e00ff */
[----:B------:R-:W-:-:S04]  /*0a00*/  F2FP.F16.F32.PACK_AB R0, RZ, R0 ;  /* 0x00000000ff00723e */ /* 0x000fc800000000ff */
[----:B------:R-:W-:Y:S01]  /*0a10*/  PRMT R19, R0, 0x7610, R19 ;  /* 0x0000761000137816 */ /* 0x000fe20000000013 */
[----:B------:R-:W-:Y:S06]  /*0a20*/  BRA `(.L_x_285) ;  /* 0x0000000400d07947 */ /* 0x000fec0003800000 */
.L_x_292:
        /* <DEDUP_REMOVED lines=10> */
[----:B------:R-:W-:-:S04]  /*0ad0*/  F2FP.F16.F32.PACK_AB R0, RZ, R0 ;  /* 0x00000000ff00723e */ /* 0x000fc800000000ff */
[----:B------:R-:W-:Y:S01]  /*0ae0*/  PRMT R19, R0, 0x7610, R19 ;  /* 0x0000761000137816 */ /* 0x000fe20000000013 */
[----:B------:R-:W-:Y:S06]  /*0af0*/  BRA `(.L_x_285) ;  /* 0x00000004009c7947 */ /* 0x000fec0003800000 */
.L_x_299:
        /* <DEDUP_REMOVED lines=21> */
.L_x_303:
[----:B------:R-:W-:Y:S05]  /*0c50*/  BSYNC B1 ;  /* 0x0000000000017941 */ /* 0x000fea0003800000 */
.L_x_302:
[----:B------:R-:W-:Y:S01]  /*0c60*/  LEA R5, R0, 0x3b800000, 0x17 ;  /* 0x3b80000000057811 */ /* 0x000fe200078eb8ff */
[----:B------:R-:W-:-:S05]  /*0c70*/  IMAD.SHL.U32 R0, R3, 0x100000, RZ ;  /* 0x0010000003007824 */ /* 0x000fca00078e00ff */
[----:B------:R-:W-:-:S07]  /*0c80*/  LOP3.LUT R0, R5, R0, R6, 0xfe, !PT ;  /* 0x0000000005007212 */ /* 0x000fce00078efe06 */
.L_x_301:
[----:B------:R-:W-:Y:S05]  /*0c90*/  BSYNC B0 ;  /* 0x0000000000007941 */ /* 0x000fea0003800000 */
.L_x_300:
[----:B------:R-:W-:-:S04]  /*0ca0*/  F2FP.F16.F32.PACK_AB R0, RZ, R0 ;  /* 0x00000000ff00723e */ /* 0x000fc800000000ff */
[----:B------:R-:W-:Y:S01]  /*0cb0*/  PRMT R19, R0, 0x7610, R19 ;  /* 0x0000761000137816 */ /* 0x000fe20000000013 */
[----:B------:R-:W-:Y:S06]  /*0cc0*/  BRA `(.L_x_285) ;  /* 0x0000000400287947 */ /* 0x000fec0003800000 */
.L_x_298:
        /* <DEDUP_REMOVED lines=21> */
.L_x_307:
[----:B------:R-:W-:Y:S05]  /*0e20*/  BSYNC B1 ;  /* 0x0000000000017941 */ /* 0x000fea0003800000 */
.L_x_306:
[----:B------:R-:W-:Y:S01]  /*0e30*/  LEA R5, R0, 0x37800000, 0x17 ;  /* 0x3780000000057811 */ /* 0x000fe200078eb8ff */
[----:B------:R-:W-:-:S05]  /*0e40*/  IMAD.SHL.U32 R0, R3, 0x200000, RZ ;  /* 0x0020000003007824 */ /* 0x000fca00078e00ff */
[----:B------:R-:W-:-:S07]  /*0e50*/  LOP3.LUT R0, R5, R0, R6, 0xfe, !PT ;  /* 0x0000000005007212 */ /* 0x000fce00078efe06 */
.L_x_305:
[----:B------:R-:W-:Y:S05]  /*0e60*/  BSYNC B0 ;  /* 0x0000000000007941 */ /* 0x000fea0003800000 */
.L_x_304:
[----:B------:R-:W-:-:S04]  /*0e70*/  F2FP.F16.F32.PACK_AB R0, RZ, R0 ;  /* 0x00000000ff00723e */ /* 0x000fc800000000ff */
[----:B------:R-:W-:Y:S01]  /*0e80*/  PRMT R19, R0, 0x7610, R19 ;  /* 0x0000761000137816 */ /* 0x000fe20000000013 */
[----:B------:R-:W-:Y:S06]  /*0e90*/  BRA `(.L_x_285) ;  /* 0x0000000000b47947 */ /* 0x000fec0003800000 */
.L_x_297:
        /* <DEDUP_REMOVED lines=14> */
.L_x_311:
[----:B------:R-:W-:Y:S05]  /*0f80*/  BSYNC B0 ;  /* 0x0000000000007941 */ /* 0x000fea0003800000 */
.L_x_310:
[----:B------:R-:W-:-:S04]  /*0f90*/  F2FP.F16.F32.PACK_AB R0, RZ, R0 ;  /* 0x00000000ff00723e */ /* 0x000fc800000000ff */
[----:B------:R-:W-:Y:S01]  /*0fa0*/  PRMT R19, R0, 0x7610, R19 ;  /* 0x0000761000137816 */ /* 0x000fe20000000013 */
[----:B------:R-:W-:Y:S06]  /*0fb0*/  BRA `(.L_x_285) ;  /* 0x00000000006c7947 */ /* 0x000fec0003800000 */
.L_x_284:
        /* <DEDUP_REMOVED lines=16> */
.L_x_312:
[----:B------:R-:W-:Y:S01]  /*10c0*/  PRMT R19, RZ, 0x7610, R19 ;  /* 0x00007610ff137816 */ /* 0x000fe20000000013 */
[----:B------:R-:W-:Y:S06]  /*10d0*/  BRA `(.L_x_285) ;  /* 0x0000000000247947 */ /* 0x000fec0003800000 */
.L_x_309:
[----:B------:R-:W2:Y:S02]  /*10e0*/  LDG.E.64 R4, desc[UR36][R4.64] ;  /* 0x0000002404047981 */ /* 0x000ea4000c1e1b00 */
[----:B--2---:R-:W0:Y:S02]  /*10f0*/  I2F.U64 R0, R4 ;  /* 0x0000000400007312 */ /* 0x004e240000301000 */
[----:B0-----:R-:W-:-:S04]  /*1100*/  F2FP.F16.F32.PACK_AB R0, RZ, R0 ;  /* 0x00000000ff00723e */ /* 0x001fc800000000ff */
[----:B------:R-:W-:Y:S01]  /*1110*/  PRMT R19, R0, 0x7610, R19 ;  /* 0x0000761000137816 */ /* 0x000fe20000000013 */
[----:B------:R-:W-:Y:S06]  /*1120*/  BRA `(.L_x_285) ;  /* 0x0000000000107947 */ /* 0x000fec0003800000 */
.L_x_308:
[----:B------:R-:W2:Y:S02]  /*1130*/  LDG.E R4, desc[UR36][R4.64] ;  /* 0x0000002404047981 */ /* 0x000ea4000c1e1900 */
[----:B--2---:R-:W-:-:S04]  /*1140*/  I2FP.F32.U32 R0, R4 ;  /* 0x0000000400007245 */ /* 0x004fc80000201000 */
[----:B------:R-:W-:-:S04]  /*1150*/  F2FP.F16.F32.PACK_AB R0, RZ, R0 ;  /* 0x00000000ff00723e */ /* 0x000fc800000000ff */
[----:B------:R-:W-:-:S07]  /*1160*/  PRMT R19, R0, 0x7610, R19 ;  /* 0x0000761000137816 */ /* 0x000fce0000000013 */
.L_x_285:
[----:B------:R-:W2:Y:S02]  /*1170*/  S2R R23, SR_TID.X ;  /* 0x0000000000177919 */ /* 0x000ea40000002100 */
[----:B--2---:R-:W-:-:S07]  /*1180*/  VIADD R23, R23, 0x80 ;  /* 0x0000008017177836 */ /* 0x004fce0000000000 */
.L_x_279:
[----:B------:R-:W-:Y:S05]  /*1190*/  BSYNC B6 ;  /* 0x0000000000067941 */ /* 0x000fea0003800000 */
.L_x_278:
[----:B------:R-:W-:Y:S01]  /*11a0*/  ISETP.GE.AND P0, PT, R23, R16, PT ;  /* 0x000000101700720c */ /* 0x000fe20003f06270 */
[----:B------:R-:W-:-:S12]  /*11b0*/  BSSY B6, `(.L_x_313) ;  /* 0x000010e000067945 */ /* 0x000fd80003800000 */
[----:B------:R-:W-:Y:S05]  /*11c0*/  @P0 BRA `(.L_x_314) ;  /* 0x0000001000300947 */ /* 0x000fea0003800000 */
[----:B01----:R-:W0:Y:S01]  /*11d0*/  LDC.64 R4, c[0x0][0x220] ;  /* 0x00008800ff047b82 */ /* 0x003e220000000a00 */
[----:B------:R-:W-:Y:S01]  /*11e0*/  IMAD R0, R2, 0x200, R23 ;  /* 0x0000020002007824 */ /* 0x000fe200078e0217 */
[----:B------:R-:W-:Y:S01]  /*11f0*/  PRMT R6, R17, 0x9910, RZ ;  /* 0x0000991011067816 */ /* 0x000fe200000000ff */
[----:B------:R-:W-:Y:S02]  /*1200*/  ULDC UR4, c[0x0][0x230] ;  /* 0x00008c0000047ab9 */ /* 0x000fe40000000800 */
[----:B------:R-:W-:Y:S02]  /*1210*/  IMAD R3, R0, UR4, RZ ;  /* 0x0000000400037c24 */ /* 0x000fe4000f8e02ff */
[----:B------:R-:W-:-:S05]  /*1220*/  IMAD.MOV.U32 R0, RZ, RZ, R6 ;  /* 0x000000ffff007224 */ /* 0x000fca00078e0006 */
[----:B------:R-:W-:Y:S02]  /*1230*/  ISETP.GT.AND P1, PT, R0, 0x9, PT ;  /* 0x000000090000780c */ /* 0x000fe40003f24270 */
[----:B0-----:R-:W-:-:S05]  /*1240*/  IADD3 R4, P0, R3, R4, RZ ;  /* 0x0000000403047210 */ /* 0x001fca0007f1e0ff */
[----:B------:R-:W-:-:S06]  /*1250*/  IMAD.X R5, RZ, RZ, R5, P0 ;  /* 0x000000ffff057224 */ /* 0x000fcc00000e0605 */
        /* <DEDUP_REMOVED lines=14> */
.L_x_318:
[----:B------:R-:W2:Y:S02]  /*1340*/  LDG.E.U8 R4, desc[UR36][R4.64] ;  /* 0x0000002404047981 */ /* 0x000ea4000c1e1100 */
[----:B--2---:R-:W-:-:S04]  /*1350*/  I2FP.F32.U32 R0, R4 ;  /* 0x0000000400007245 */ /* 0x004fc80000201000 */
[----:B------:R-:W-:-:S04]  /*1360*/  F2FP.F16.F32.PACK_AB R0, RZ, R0 ;  /* 0x00000000ff00723e */ /* 0x000fc800000000ff */
[----:B------:R-:W-:Y:S01]  /*1370*/  PRMT R18, R0, 0x7610, R18 ;  /* 0x0000761000127816 */ /* 0x000fe20000000012 */
[----:B------:R-:W-:Y:S06]  /*1380*/  BRA `(.L_x_320) ;  /* 0x0000000c00bc7947 */ /* 0x000fec0003800000 */
.L_x_317:
        /* <DEDUP_REMOVED lines=11> */
.L_x_322:
[----:B------:R-:W2:Y:S02]  /*1440*/  LDG.E R4, desc[UR36][R4.64] ;  /* 0x0000002404047981 */ /* 0x000ea4000c1e1900 */
[----:B--2---:R-:W-:-:S04]  /*1450*/  I2FP.F32.S32 R0, R4 ;  /* 0x0000000400007245 */ /* 0x004fc80000201400 */
[----:B------:R-:W-:-:S04]  /*1460*/  F2FP.F16.F32.PACK_AB R0, RZ, R0 ;  /* 0x00000000ff00723e */ /* 0x000fc800000000ff */
[----:B------:R-:W-:Y:S01]  /*1470*/  PRMT R18, R0, 0x7610, R18 ;  /* 0x0000761000127816 */ /* 0x000fe20000000012 */
[----:B------:R-:W-:Y:S06]  /*1480*/  BRA `(.L_x_320) ;  /* 0x0000000c007c7947 */ /* 0x000fec0003800000 */
.L_x_321:
[----:B------:R-:W2:Y:S02]  /*1490*/  LDG.E.U16 R4, desc[UR36][R4.64] ;  /* 0x0000002404047981 */ /* 0x000ea4000c1e1500 */
[----:B--2---:R-:W0:Y:S02]  /*14a0*/  I2F.S16 R0, R4 ;  /* 0x0000000400007306 */ /* 0x004e240000101400 */
[----:B0-----:R-:W-:-:S04]  /*14b0*/  F2FP.F16.F32.PACK_AB R0, RZ, R0 ;  /* 0x00000000ff00723e */ /* 0x001fc800000000ff */
[----:B------:R-:W-:Y:S01]  /*14c0*/  PRMT R18, R0, 0x7610, R18 ;  /* 0x0000761000127816 */ /* 0x000fe20000000012 */
[----:B------:R-:W-:Y:S06]  /*14d0*/  BRA `(.L_x_320) ;  /* 0x0000000c00687947 */ /* 0x000fec0003800000 */
.L_x_316:
        /* <DEDUP_REMOVED lines=9> */
.L_x_324:
[----:B------:R0:W5:Y:S01]  /*1570*/  LDG.E.U16 R18, desc[UR36][R4.64] ;  /* 0x0000002404127981 */ /* 0x000162000c1e1500 */
[----:B------:R-:W-:Y:S05]  /*1580*/  BRA `(.L_x_320) ;  /* 0x0000000c003c7947 */ /* 0x000fea0003800000 */
.L_x_323:
        /* <DEDUP_REMOVED lines=9> */
.L_x_326:
[----:B------:R1:W5:Y:S01]  /*1620*/  LDG.E.U16 R18, desc[UR36][R4.64] ;  /* 0x0000002404127981 */ /* 0x000362000c1e1500 */
[----:B------:R-:W-:Y:S05]  /*1630*/  BRA `(.L_x_320) ;  /* 0x0000000c00107947 */ /* 0x000fea0003800000 */
.L_x_325:
        /* <DEDUP_REMOVED lines=9> */
.L_x_315:
        /* <DEDUP_REMOVED lines=14> */
.L_x_329:
        /* <DEDUP_REMOVED lines=9> */
.L_x_328:
        /* <DEDUP_REMOVED lines=28> */
.L_x_331:
[----:B------:R-:W2:Y:S02]  /*1a00*/  LDG.E.U8 R4, desc[UR36][R4.64] ;  /* 0x0000002404047981 */ /* 0x000ea4000c1e1100 */
[----:B--2---:R-:W-:-:S05]  /*1a10*/  IMAD.SHL.U32 R0, R4, 0x2000000, RZ ;  /* 0x0200000004007824 */ /* 0x004fca00078e00ff */
[----:B------:R-:W-:-:S13]  /*1a20*/  ISETP.GE.U32.AND P0, PT, R0, 0x8000000, PT ;  /* 0x080000000000780c */ /* 0x000fda0003f06070 */
[C---:B------:R-:W-:Y:S02]  /*1a30*/  @!P0 IMAD.SHL.U32 R0, R4.reuse, 0x100, RZ ;  /* 0x0000010004008824 */ /* 0x040fe400078e00ff */
[----:B------:R-:W-:-:S03]  /*1a40*/  @P0 IMAD.SHL.U32 R3, R4, 0x200000, RZ ;  /* 0x0020000004030824 */ /* 0x000fc600078e00ff */
        /* <DEDUP_REMOVED lines=10> */
.L_x_330:
[----:B------:R-:W2:Y:S02]  /*1af0*/  LDG.E.U16 R0, desc[UR36][R4.64] ;  /* 0x0000002404007981 */ /* 0x000ea4000c1e1500 */
[----:B--2---:R-:W-:-:S05]  /*1b00*/  IMAD.U32 R0, R0, 0x10000, RZ ;  /* 0x0001000000007824 */ /* 0x004fca00078e00ff */
[----:B------:R-:W-:-:S04]  /*1b10*/  F2FP.F16.F32.PACK_AB R0, RZ, R0 ;  /* 0x00000000ff00723e */ /* 0x000fc800000000ff */
[----:B------:R-:W-:Y:S01]  /*1b20*/  PRMT R18, R0, 0x7610, R18 ;  /* 0x0000761000127816 */ /* 0x000fe20000000012 */
[----:B------:R-:W-:Y:S06]  /*1b30*/  BRA `(.L_x_320) ;  /* 0x0000000400d07947 */ /* 0x000fec0003800000 */
.L_x_327:
        /* <DEDUP_REMOVED lines=13> */
.L_x_334:
        /* <DEDUP_REMOVED lines=21> */
.L_x_338:
[----:B------:R-:W-:Y:S05]  /*1d60*/  BSYNC B1 ;  /* 0x0000000000017941 */ /* 0x000fea0003800000 */
.L_x_337:
[----:B------:R-:W-:Y:S01]  /*1d70*/  LEA R5, R0, 0x3b800000, 0x17 ;  /* 0x3b80000000057811 */ /* 0x000fe200078eb8ff */
[----:B------:R-:W-:-:S05]  /*1d80*/  IMAD.SHL.U32 R0, R3, 0x100000, RZ ;  /* 0x0010000003007824 */ /* 0x000fca00078e00ff */
[----:B------:R-:W-:-:S07]  /*1d90*/  LOP3.LUT R0, R5, R0, R6, 0xfe, !PT ;  /* 0x0000000005007212 */ /* 0x000fce00078efe06 */
.L_x_336:
[----:B------:R-:W-:Y:S05]  /*1da0*/  BSYNC B0 ;  /* 0x0000000000007941 */ /* 0x000fea0003800000 */
.L_x_335:
[----:B------:R-:W-:-:S04]  /*1db0*/  F2FP.F16.F32.PACK_AB R0, RZ, R0 ;  /* 0x00000000ff00723e */ /* 0x000fc800000000ff */
[----:B------:R-:W-:Y:S01]  /*1dc0*/  PRMT R18, R0, 0x7610, R18 ;  /* 0x0000761000127816 */ /* 0x000fe20000000012 */
[----:B------:R-:W-:Y:S06]  /*1dd0*/  BRA `(.L_x_320) ;  /* 0x0000000400287947 */ /* 0x000fec0003800000 */
.L_x_333:
        /* <DEDUP_REMOVED lines=21> */
.L_x_342:
[----:B------:R-:W-:Y:S05]  /*1f30*/  BSYNC B1 ;  /* 0x0000000000017941 */ /* 0x000fea0003800000 */
.L_x_341:
[----:B------:R-:W-:Y:S01]  /*1f40*/  LEA R5, R0, 0x37800000, 0x17 ;  /* 0x3780000000057811 */ /* 0x000fe200078eb8ff */
[----:B------:R-:W-:-:S05]  /*1f50*/  IMAD.SHL.U32 R0, R3, 0x200000, RZ ;  /* 0x0020000003007824 */ /* 0x000fca00078e00ff */
[----:B------:R-:W-:-:S07]  /*1f60*/  LOP3.LUT R0, R5, R0, R6, 0xfe, !PT ;  /* 0x0000000005007212 */ /* 0x000fce00078efe06 */
.L_x_340:
[----:B------:R-:W-:Y:S05]  /*1f70*/  BSYNC B0 ;  /* 0x0000000000007941 */ /* 0x000fea0003800000 */
.L_x_339:
[----:B------:R-:W-:-:S04]  /*1f80*/  F2FP.F16.F32.PACK_AB R0, RZ, R0 ;  /* 0x00000000ff00723e */ /* 0x000fc800000000ff */
[----:B------:R-:W-:Y:S01]  /*1f90*/  PRMT R18, R0, 0x7610, R18 ;  /* 0x0000761000127816 */ /* 0x000fe20000000012 */
[----:B------:R-:W-:Y:S06]  /*1fa0*/  BRA `(.L_x_320) ;  /* 0x0000000000b47947 */ /* 0x000fec0003800000 */
.L_x_332:
        /* <DEDUP_REMOVED lines=14> */
.L_x_346:
[----:B------:R-:W-:Y:S05]  /*2090*/  BSYNC B0 ;  /* 0x0000000000007941 */ /* 0x000fea0003800000 */
.L_x_345:
[----:B------:R-:W-:-:S04]  /*20a0*/  F2FP.F16.F32.PACK_AB R0, RZ, R0 ;  /* 0x00000000ff00723e */ /* 0x000fc800000000ff */
[----:B------:R-:W-:Y:S01]  /*20b0*/  PRMT R18, R0, 0x7610, R18 ;  /* 0x0000761000127816 */ /* 0x000fe20000000012 */
[----:B------:R-:W-:Y:S06]  /*20c0*/  BRA `(.L_x_320) ;  /* 0x00000000006c7947 */ /* 0x000fec0003800000 */
.L_x_319:
        /* <DEDUP_REMOVED lines=15> */
[----:B0----5:R-:W-:Y:S05]  /*21c0*/  CALL.ABS.NOINC R14 ;  /* 0x000000000e007343 */ /* 0x021fea0003c00000 */
.L_x_347:
[----:B------:R-:W-:Y:S01]  /*21d0*/  PRMT R18, RZ, 0x7610, R18 ;  /* 0x00007610ff127816 */ /* 0x000fe20000000012 */
[----:B------:R-:W-:Y:S06]  /*21e0*/  BRA `(.L_x_320) ;  /* 0x0000000000247947 */ /* 0x000fec0003800000 */
.L_x_344:
[----:B------:R-:W2:Y:S02]  /*21f0*/  LDG.E.64 R4, desc[UR36][R4.64] ;  /* 0x0000002404047981 */ /* 0x000ea4000c1e1b00 */
[----:B--2---:R-:W0:Y:S02]  /*2200*/  I2F.U64 R0, R4 ;  /* 0x0000000400007312 */ /* 0x004e240000301000 */
[----:B0-----:R-:W-:-:S04]  /*2210*/  F2FP.F16.F32.PACK_AB R0, RZ, R0 ;  /* 0x00000000ff00723e */ /* 0x001fc800000000ff */
[----:B------:R-:W-:Y:S01]  /*2220*/  PRMT R18, R0, 0x7610, R18 ;  /* 0x0000761000127816 */ /* 0x000fe20000000012 */
[----:B------:R-:W-:Y:S06]  /*2230*/  BRA `(.L_x_320) ;  /* 0x0000000000107947 */ /* 0x000fec0003800000 */
.L_x_343:
[----:B------:R-:W2:Y:S02]  /*2240*/  LDG.E R4, desc[UR36][R4.64] ;  /* 0x0000002404047981 */ /* 0x000ea4000c1e1900 */
[----:B--2---:R-:W-:-:S04]  /*2250*/  I2FP.F32.U32 R0, R4 ;  /* 0x0000000400007245 */ /* 0x004fc80000201000 */
[----:B------:R-:W-:-:S04]  /*2260*/  F2FP.F16.F32.PACK_AB R0, RZ, R0 ;  /* 0x00000000ff00723e */ /* 0x000fc800000000ff */
[----:B------:R-:W-:-:S07]  /*2270*/  PRMT R18, R0, 0x7610, R18 ;  /* 0x0000761000127816 */ /* 0x000fce0000000012 */
.L_x_320:
[----:B------:R-:W-:-:S07]  /*2280*/  VIADD R23, R23, 0x80 ;  /* 0x0000008017177836 */ /* 0x000fce0000000000 */
.L_x_314:
[----:B------:R-:W-:Y:S05]  /*2290*/  BSYNC B6 ;  /* 0x0000000000067941 */ /* 0x000fea0003800000 */
.L_x_313:
[----:B------:R-:W-:Y:S01]  /*22a0*/  ISETP.GE.AND P0, PT, R23, R16, PT ;  /* 0x000000101700720c */ /* 0x000fe20003f06270 */
[----:B------:R-:W-:Y:S01]  /*22b0*/  BSSY B6, `(.L_x_348) ;  /* 0x0000110000067945 */ /* 0x000fe20003800000 */
[----:B------:R-:W-:Y:S02]  /*22c0*/  PRMT R22, RZ, 0x7610, R22 ;  /* 0x00007610ff167816 */ /* 0x000fe40000000016 */
[----:B------:R-:W-:-:S09]  /*22d0*/  PRMT R24, RZ, 0x7610, R24 ;  /* 0x00007610ff187816 */ /* 0x000fd20000000018 */
        /* <DEDUP_REMOVED lines=24> */
.L_x_353:
[----:B------:R-:W2:Y:S02]  /*2460*/  LDG.E.U8 R4, desc[UR36][R4.64] ;  /* 0x0000002404047981 */ /* 0x000ea4000c1e1100 */
[----:B--2---:R-:W-:-:S04]  /*2470*/  I2FP.F32.U32 R0, R4 ;  /* 0x0000000400007245 */ /* 0x004fc80000201000 */
[----:B------:R-:W-:-:S04]  /*2480*/  F2FP.F16.F32.PACK_AB R0, RZ, R0 ;  /* 0x00000000ff00723e */ /* 0x000fc800000000ff */
[----:B------:R-:W-:Y:S01]  /*2490*/  PRMT R24, R0, 0x7610, R24 ;  /* 0x0000761000187816 */ /* 0x000fe20000000018 */
[----:B------:R-:W-:Y:S06]  /*24a0*/  BRA `(.L_x_355) ;  /* 0x0000000c00bc7947 */ /* 0x000fec0003800000 */
.L_x_352:
        /* <DEDUP_REMOVED lines=11> */
.L_x_357:
[----:B------:R-:W2:Y:S02]  /*2560*/  LDG.E R4, desc[UR36][R4.64] ;  /* 0x0000002404047981 */ /* 0x000ea4000c1e1900 */
[----:B--2---:R-:W-:-:S04]  /*2570*/  I2FP.F32.S32 R0, R4 ;  /* 0x0000000400007245 */ /* 0x004fc80000201400 */
[----:B------:R-:W-:-:S04]  /*2580*/  F2FP.F16.F32.PACK_AB R0, RZ, R0 ;  /* 0x00000000ff00723e */ /* 0x000fc800000000ff */
[----:B------:R-:W-:Y:S01]  /*2590*/  PRMT R24, R0, 0x7610, R24 ;  /* 0x0000761000187816 */ /* 0x000fe20000000018 */
[----:B------:R-:W-:Y:S06]  /*25a0*/  BRA `(.L_x_355) ;  /* 0x0000000c007c7947 */ /* 0x000fec0003800000 */
.L_x_356:
[----:B------:R-:W2:Y:S02]  /*25b0*/  LDG.E.U16 R4, desc[UR36][R4.64] ;  /* 0x0000002404047981 */ /* 0x000ea4000c1e1500 */
[----:B--2---:R-:W0:Y:S02]  /*25c0*/  I2F.S16 R0, R4 ;  /* 0x0000000400007306 */ /* 0x004e240000101400 */
[----:B0-----:R-:W-:-:S04]  /*25d0*/  F2FP.F16.F32.PACK_AB R0, RZ, R0 ;  /* 0x00000000ff00723e */ /* 0x001fc800000000ff */
[----:B------:R-:W-:Y:S01]  /*25e0*/  PRMT R24, R0, 0x7610, R24 ;  /* 0x0000761000187816 */ /* 0x000fe20000000018 */
[----:B------:R-:W-:Y:S06]  /*25f0*/  BRA `(.L_x_355) ;  /* 0x0000000c00687947 */ /* 0x000fec0003800000 */
.L_x_351:
        /* <DEDUP_REMOVED lines=9> */
.L_x_359:
[----:B------:R0:W5:Y:S01]  /*2690*/  LDG.E.U16 R24, desc[UR36][R4.64] ;  /* 0x0000002404187981 */ /* 0x000162000c1e1500 */
[----:B------:R-:W-:Y:S05]  /*26a0*/  BRA `(.L_x_355) ;  /* 0x0000000c003c7947 */ /* 0x000fea0003800000 */
.L_x_358:
        /* <DEDUP_REMOVED lines=9> */
.L_x_361:
[----:B------:R1:W5:Y:S01]  /*2740*/  LDG.E.U16 R24, desc[UR36][R4.64] ;  /* 0x0000002404187981 */ /* 0x000362000c1e1500 */
[----:B------:R-:W-:Y:S05]  /*2750*/  BRA `(.L_x_355) ;  /* 0x0000000c00107947 */ /* 0x000fea0003800000 */
.L_x_360:
        /* <DEDUP_REMOVED lines=9> */
.L_x_350:
        /* <DEDUP_REMOVED lines=14> */
.L_x_364:
        /* <DEDUP_REMOVED lines=9> */
.L_x_363:
        /* <DEDUP_REMOVED lines=28> */
.L_x_366:
        /* <DEDUP_REMOVED lines=15> */
.L_x_365:
[----:B------:R-:W2:Y:S02]  /*2c10*/  LDG.E.U16 R0, desc[UR36][R4.64] ;  /* 0x0000002404007981 */ /* 0x000ea4000c1e1500 */
[----:B--2---:R-:W-:-:S05]  /*2c20*/  IMAD.U32 R0, R0, 0x10000, RZ ;  /* 0x0001000000007824 */ /* 0x004fca00078e00ff */
[----:B------:R-:W-:-:S04]  /*2c30*/  F2FP.F16.F32.PACK_AB R0, RZ, R0 ;  /* 0x00000000ff00723e */ /* 0x000fc800000000ff */
[----:B------:R-:W-:Y:S01]  /*2c40*/  PRMT R24, R0, 0x7610, R24 ;  /* 0x0000761000187816 */ /* 0x000fe20000000018 */
[----:B------:R-:W-:Y:S06]  /*2c50*/  BRA `(.L_x_355) ;  /* 0x0000000400d07947 */ /* 0x000fec0003800000 */
.L_x_362:
        /* <DEDUP_REMOVED lines=13> */
.L_x_369:
        /* <DEDUP_REMOVED lines=21> */
.L_x_373:
[----:B------:R-:W-:Y:S05]  /*2e80*/  BSYNC B1 ;  /* 0x0000000000017941 */ /* 0x000fea0003800000 */
.L_x_372:
[----:B------:R-:W-:Y:S01]  /*2e90*/  LEA R5, R0, 0x3b800000, 0x17 ;  /* 0x3b80000000057811 */ /* 0x000fe200078eb8ff */
[----:B------:R-:W-:-:S05]  /*2ea0*/  IMAD.SHL.U32 R0, R3, 0x100000, RZ ;  /* 0x0010000003007824 */ /* 0x000fca00078e00ff */
[----:B------:R-:W-:-:S07]  /*2eb0*/  LOP3.LUT R0, R5, R0, R6, 0xfe, !PT ;  /* 0x0000000005007212 */ /* 0x000fce00078efe06 */
.L_x_371:
[----:B------:R-:W-:Y:S05]  /*2ec0*/  BSYNC B0 ;  /* 0x0000000000007941 */ /* 0x000fea0003800000 */
.L_x_370:
[----:B------:R-:W-:-:S04]  /*2ed0*/  F2FP.F16.F32.PACK_AB R0, RZ, R0 ;  /* 0x00000000ff00723e */ /* 0x000fc800000000ff */
[----:B------:R-:W-:Y:S01]  /*2ee0*/  PRMT R24, R0, 0x7610, R24 ;  /* 0x0000761000187816 */ /* 0x000fe20000000018 */
[----:B------:R-:W-:Y:S06]  /*2ef0*/  BRA `(.L_x_355) ;  /* 0x0000000400287947 */ /* 0x000fec0003800000 */
.L_x_368:
        /* <DEDUP_REMOVED lines=21> */
.L_x_377:
[----:B------:R-:W-:Y:S05]  /*3050*/  BSYNC B1 ;  /* 0x0000000000017941 */ /* 0x000fea0003800000 */
.L_x_376:
[----:B------:R-:W-:Y:S01]  /*3060*/  LEA R5, R0, 0x37800000, 0x17 ;  /* 0x3780000000057811 */ /* 0x000fe200078eb8ff */
[----:B------:R-:W-:-:S05]  /*3070*/  IMAD.SHL.U32 R0, R3, 0x200000, RZ ;  /* 0x0020000003007824 */ /* 0x000fca00078e00ff */
[----:B------:R-:W-:-:S07]  /*3080*/  LOP3.LUT R0, R5, R0, R6, 0xfe, !PT ;  /* 0x0000000005007212 */ /* 0x000fce00078efe06 */
.L_x_375:
[----:B------:R-:W-:Y:S05]  /*3090*/  BSYNC B0 ;  /* 0x0000000000007941 */ /* 0x000fea0003800000 */
.L_x_374:
[----:B------:R-:W-:-:S04]  /*30a0*/  F2FP.F16.F32.PACK_AB R0, RZ, R0 ;  /* 0x00000000ff00723e */ /* 0x000fc800000000ff */
[----:B------:R-:W-:Y:S01]  /*30b0*/  PRMT R24, R0, 0x7610, R24 ;  /* 0x0000761000187816 */ /* 0x000fe20000000018 */
[----:B------:R-:W-:Y:S06]  /*30c0*/  BRA `(.L_x_355) ;  /* 0x0000000000b47947 */ /* 0x000fec0003800000 */
.L_x_367:
        /* <DEDUP_REMOVED lines=14> */
.L_x_381:
[----:B------:R-:W-:Y:S05]  /*31b0*/  BSYNC B0 ;  /* 0x0000000000007941 */ /* 0x000fea0003800000 */
.L_x_380:
[----:B------:R-:W-:-:S04]  /*31c0*/  F2FP.F16.F32.PACK_AB R0, RZ, R0 ;  /* 0x00000000ff00723e */ /* 0x000fc800000000ff */
[----:B------:R-:W-:Y:S01]  /*31d0*/  PRMT R24, R0, 0x7610, R24 ;  /* 0x0000761000187816 */ /* 0x000fe20000000018 */
[----:B------:R-:W-:Y:S06]  /*31e0*/  BRA `(.L_x_355) ;  /* 0x00000000006c7947 */ /* 0x000fec0003800000 */
.L_x_354:
        /* <DEDUP_REMOVED lines=16> */
.L_x_382:
[----:B------:R-:W-:Y:S01]  /*32f0*/  PRMT R24, RZ, 0x7610, R24 ;  /* 0x00007610ff187816 */ /* 0x000fe20000000018 */
[----:B------:R-:W-:Y:S06]  /*3300*/  BRA `(.L_x_355) ;  /* 0x0000000000247947 */ /* 0x000fec0003800000 */
.L_x_379:
[----:B------:R-:W2:Y:S02]  /*3310*/  LDG.E.64 R4, desc[UR36][R4.64] ;  /* 0x0000002404047981 */ /* 0x000ea4000c1e1b00 */
[----:B--2---:R-:W0:Y:S02]  /*3320*/  I2F.U64 R0, R4 ;  /* 0x0000000400007312 */ /* 0x004e240000301000 */
[----:B0-----:R-:W-:-:S04]  /*3330*/  F2FP.F16.F32.PACK_AB R0, RZ, R0 ;  /* 0x00000000ff00723e */ /* 0x001fc800000000ff */
[----:B------:R-:W-:Y:S01]  /*3340*/  PRMT R24, R0, 0x7610, R24 ;  /* 0x0000761000187816 */ /* 0x000fe20000000018 */
[----:B------:R-:W-:Y:S06]  /*3350*/  BRA `(.L_x_355) ;  /* 0x0000000000107947 */ /* 0x000fec0003800000 */
.L_x_378:
[----:B------:R-:W2:Y:S02]  /*3360*/  LDG.E R4, desc[UR36][R4.64] ;  /* 0x0000002404047981 */ /* 0x000ea4000c1e1900 */
[----:B--2---:R-:W-:-:S04]  /*3370*/  I2FP.F32.U32 R0, R4 ;  /* 0x0000000400007245 */ /* 0x004fc80000201000 */
[----:B------:R-:W-:-:S04]  /*3380*/  F2FP.F16.F32.PACK_AB R0, RZ, R0 ;  /* 0x00000000ff00723e */ /* 0x000fc800000000ff */
[----:B------:R-:W-:-:S07]  /*3390*/  PRMT R24, R0, 0x7610, R24 ;  /* 0x0000761000187816 */ /* 0x000fce0000000018 */
.L_x_355:
[----:B------:R-:W-:-:S07]  /*33a0*/  VIADD R23, R23, 0x80 ;  /* 0x0000008017177836 */ /* 0x000fce0000000000 */
.L_x_349:
[----:B------:R-:W-:Y:S05]  /*33b0*/  BSYNC B6 ;  /* 0x0000000000067941 */ /* 0x000fea0003800000 */
.L_x_348:
[----:B------:R-:W-:Y:S01]  /*33c0*/  ISETP.GE.AND P0, PT, R23, R16, PT ;  /* 0x000000101700720c */ /* 0x000fe20003f06270 */
[----:B------:R-:W-:-:S12]  /*33d0*/  BSSY B6, `(.L_x_383) ;  /* 0x000010c000067945 */ /* 0x000fd80003800000 */
[----:B------:R-:W-:Y:S05]  /*33e0*/  @P0 BRA `(.L_x_384) ;  /* 0x0000001000280947 */ /* 0x000fea0003800000 */
[----:B01----:R-:W0:Y:S01]  /*33f0*/  LDC.64 R4, c[0x0][0x220] ;  /* 0x00008800ff047b82 */ /* 0x003e220000000a00 */
        /* <DEDUP_REMOVED lines=21> */
.L_x_388:
[----:B------:R-:W2:Y:S02]  /*3550*/  LDG.E.U8 R4, desc[UR36][R4.64] ;  /* 0x0000002404047981 */ /* 0x000ea4000c1e1100 */
[----:B--2---:R-:W-:-:S04]  /*3560*/  I2FP.F32.U32 R0, R4 ;  /* 0x0000000400007245 */ /* 0x004fc80000201000 */
[----:B------:R-:W-:-:S04]  /*3570*/  F2FP.F16.F32.PACK_AB R0, RZ, R0 ;  /* 0x00000000ff00723e */ /* 0x000fc800000000ff */
[----:B------:R-:W-:Y:S01]  /*3580*/  PRMT R22, R0, 0x7610, R22 ;  /* 0x0000761000167816 */ /* 0x000fe20000000016 */
[----:B------:R-:W-:Y:S06]  /*3590*/  BRA `(.L_x_384) ;  /* 0x0000000c00bc7947 */ /* 0x000fec0003800000 */
.L_x_387:
        /* <DEDUP_REMOVED lines=11> */
.L_x_391:
[----:B------:R-:W2:Y:S02]  /*3650*/  LDG.E R4, desc[UR36][R4.64] ;  /* 0x0000002404047981 */ /* 0x000ea4000c1e1900 */
[----:B--2---:R-:W-:-:S04]  /*3660*/  I2FP.F32.S32 R0, R4 ;  /* 0x0000000400007245 */ /* 0x004fc80000201400 */
[----:B------:R-:W-:-:S04]  /*3670*/  F2FP.F16.F32.PACK_AB R0, RZ, R0 ;  /* 0x00000000ff00723e */ /* 0x000fc800000000ff */
[----:B------:R-:W-:Y:S01]  /*3680*/  PRMT R22, R0, 0x7610, R22 ;  /* 0x0000761000167816 */ /* 0x000fe20000000016 */
[----:B------:R-:W-:Y:S06]  /*3690*/  BRA `(.L_x_384) ;  /* 0x0000000c007c7947 */ /* 0x000fec0003800000 */
.L_x_390:
[----:B------:R-:W2:Y:S02]  /*36a0*/  LDG.E.U16 R4, desc[UR36][R4.64] ;  /* 0x0000002404047981 */ /* 0x000ea4000c1e1500 */
[----:B--2---:R-:W0:Y:S02]  /*36b0*/  I2F.S16 R0, R4 ;  /* 0x0000000400007306 */ /* 0x004e240000101400 */
[----:B0-----:R-:W-:-:S04]  /*36c0*/  F2FP.F16.F32.PACK_AB R0, RZ, R0 ;  /* 0x00000000ff00723e */ /* 0x001fc800000000ff */
[----:B------:R-:W-:Y:S01]  /*36d0*/  PRMT R22, R0, 0x7610, R22 ;  /* 0x0000761000167816 */ /* 0x000fe20000000016 */
[----:B------:R-:W-:Y:S06]  /*36e0*/  BRA `(.L_x_384) ;  /* 0x0000000c00687947 */ /* 0x000fec0003800000 */
.L_x_386:
        /* <DEDUP_REMOVED lines=9> */
.L_x_393:
[----:B------:R2:W5:Y:S01]  /*3780*/  LDG.E.U16 R22, desc[UR36][R4.64] ;  /* 0x0000002404167981 */ /* 0x000562000c1e1500 */
[----:B------:R-:W-:Y:S05]  /*3790*/  BRA `(.L_x_384) ;  /* 0x0000000c003c7947 */ /* 0x000fea0003800000 */
.L_x_392:
        /* <DEDUP_REMOVED lines=9> */
.L_x_395:
[----:B------:R3:W5:Y:S01]  /*3830*/  LDG.E.U16 R22, desc[UR36][R4.64] ;  /* 0x0000002404167981 */ /* 0x000762000c1e1500 */
[----:B------:R-:W-:Y:S05]  /*3840*/  BRA `(.L_x_384) ;  /* 0x0000000c00107947 */ /* 0x000fea0003800000 */
.L_x_394:
        /* <DEDUP_REMOVED lines=9> */
.L_x_385:
        /* <DEDUP_REMOVED lines=14> */
.L_x_398:
        /* <DEDUP_REMOVED lines=9> */
.L_x_397:
        /* <DEDUP_REMOVED lines=28> */
.L_x_400:
        /* <DEDUP_REMOVED lines=15> */
.L_x_399:
[----:B------:R-:W2:Y:S02]  /*3d00*/  LDG.E.U16 R0, desc[UR36][R4.64] ;  /* 0x0000002404007981 */ /* 0x000ea4000c1e1500 */
[----:B--2---:R-:W-:-:S05]  /*3d10*/  IMAD.U32 R0, R0, 0x10000, RZ ;  /* 0x0001000000007824 */ /* 0x004fca00078e00ff */
[----:B------:R-:W-:-:S04]  /*3d20*/  F2FP.F16.F32.PACK_AB R0, RZ, R0 ;  /* 0x00000000ff00723e */ /* 0x000fc800000000ff */
[----:B------:R-:W-:Y:S01]  /*3d30*/  PRMT R22, R0, 0x7610, R22 ;  /* 0x0000761000167816 */ /* 0x000fe20000000016 */
[----:B------:R-:W-:Y:S06]  /*3d40*/  BRA `(.L_x_384) ;  /* 0x0000000400d07947 */ /* 0x000fec0003800000 */
.L_x_396:
        /* <DEDUP_REMOVED lines=13> */
.L_x_403:
        /* <DEDUP_REMOVED lines=21> */
.L_x_407:
[----:B------:R-:W-:Y:S05]  /*3f70*/  BSYNC B1 ;  /* 0x0000000000017941 */ /* 0x000fea0003800000 */
.L_x_406:
[----:B------:R-:W-:Y:S01]  /*3f80*/  LEA R5, R0, 0x3b800000, 0x17 ;  /* 0x3b80000000057811 */ /* 0x000fe200078eb8ff */
[----:B------:R-:W-:-:S05]  /*3f90*/  IMAD.SHL.U32 R0, R3, 0x100000, RZ ;  /* 0x0010000003007824 */ /* 0x000fca00078e00ff */
[----:B------:R-:W-:-:S07]  /*3fa0*/  LOP3.LUT R0, R5, R0, R6, 0xfe, !PT ;  /* 0x0000000005007212 */ /* 0x000fce00078efe06 */
.L_x_405:
[----:B------:R-:W-:Y:S05]  /*3fb0*/  BSYNC B0 ;  /* 0x0000000000007941 */ /* 0x000fea0003800000 */
.L_x_404:
[----:B------:R-:W-:-:S04]  /*3fc0*/  F2FP.F16.F32.PACK_AB R0, RZ, R0 ;  /* 0x00000000ff00723e */ /* 0x000fc800000000ff */
[----:B------:R-:W-:Y:S01]  /*3fd0*/  PRMT R22, R0, 0x7610, R22 ;  /* 0x0000761000167816 */ /* 0x000fe20000000016 */
[----:B------:R-:W-:Y:S06]  /*3fe0*/  BRA `(.L_x_384) ;  /* 0x0000000400287947 */ /* 0x000fec0003800000 */
.L_x_402:
        /* <DEDUP_REMOVED lines=21> */
.L_x_411:
[----:B------:R-:W-:Y:S05]  /*4140*/  BSYNC B1 ;  /* 0x0000000000017941 */ /* 0x000fea0003800000 */
.L_x_410:
[----:B------:R-:W-:Y:S01]  /*4150*/  LEA R5, R0, 0x37800000, 0x17 ;  /* 0x3780000000057811 */ /* 0x000fe200078eb8ff */
[----:B------:R-:W-:-:S05]  /*4160*/  IMAD.SHL.U32 R0, R3, 0x200000, RZ ;  /* 0x0020000003007824 */ /* 0x000fca00078e00ff */
[----:B------:R-:W-:-:S07]  /*4170*/  LOP3.LUT R0, R5, R0, R6, 0xfe, !PT ;  /* 0x0000000005007212 */ /* 0x000fce00078efe06 */
.L_x_409:
[----:B------:R-:W-:Y:S05]  /*4180*/  BSYNC B0 ;  /* 0x0000000000007941 */ /* 0x000fea0003800000 */
.L_x_408:
[----:B------:R-:W-:-:S04]  /*4190*/  F2FP.F16.F32.PACK_AB R0, RZ, R0 ;  /* 0x00000000ff00723e */ /* 0x000fc800000000ff */
[----:B------:R-:W-:Y:S01]  /*41a0*/  PRMT R22, R0, 0x7610, R22 ;  /* 0x0000761000167816 */ /* 0x000fe20000000016 */
[----:B------:R-:W-:Y:S06]  /*41b0*/  BRA `(.L_x_384) ;  /* 0x0000000000b47947 */ /* 0x000fec0003800000 */
.L_x_401:
        /* <DEDUP_REMOVED lines=14> */
.L_x_415:
[----:B------:R-:W-:Y:S05]  /*42a0*/  BSYNC B0 ;  /* 0x0000000000007941 */ /* 0x000fea0003800000 */
.L_x_414:
[----:B------:R-:W-:-:S04]  /*42b0*/  F2FP.F16.F32.PACK_AB R0, RZ, R0 ;  /* 0x00000000ff00723e */ /* 0x000fc800000000ff */
[----:B------:R-:W-:Y:S01]  /*42c0*/  PRMT R22, R0, 0x7610, R22 ;  /* 0x0000761000167816 */ /* 0x000fe20000000016 */
[----:B------:R-:W-:Y:S06]  /*42d0*/  BRA `(.L_x_384) ;  /* 0x00000000006c7947 */ /* 0x000fec0003800000 */
.L_x_389:
        /* <DEDUP_REMOVED lines=16> */
.L_x_416:
[----:B------:R-:W-:Y:S01]  /*43e0*/  PRMT R22, RZ, 0x7610, R22 ;  /* 0x00007610ff167816 */ /* 0x000fe20000000016 */
[----:B------:R-:W-:Y:S06]  /*43f0*/  BRA `(.L_x_384) ;  /* 0x0000000000247947 */ /* 0x000fec0003800000 */
.L_x_413:
[----:B------:R-:W2:Y:S02]  /*4400*/  LDG.E.64 R4, desc[UR36][R4.64] ;  /* 0x0000002404047981 */ /* 0x000ea4000c1e1b00 */
[----:B--2---:R-:W0:Y:S02]  /*4410*/  I2F.U64 R0, R4 ;  /* 0x0000000400007312 */ /* 0x004e240000301000 */
[----:B0-----:R-:W-:-:S04]  /*4420*/  F2FP.F16.F32.PACK_AB R0, RZ, R0 ;  /* 0x00000000ff00723e */ /* 0x001fc800000000ff */
[----:B------:R-:W-:Y:S01]  /*4430*/  PRMT R22, R0, 0x7610, R22 ;  /* 0x0000761000167816 */ /* 0x000fe20000000016 */
[----:B------:R-:W-:Y:S06]  /*4440*/  BRA `(.L_x_384) ;  /* 0x0000000000107947 */ /* 0x000fec0003800000 */
.L_x_412:
[----:B------:R-:W2:Y:S02]  /*4450*/  LDG.E R4, desc[UR36][R4.64] ;  /* 0x0000002404047981 */ /* 0x000ea4000c1e1900 */
[----:B--2---:R-:W-:-:S04]  /*4460*/  I2FP.F32.U32 R0, R4 ;  /* 0x0000000400007245 */ /* 0x004fc80000201000 */
[----:B------:R-:W-:-:S04]  /*4470*/  F2FP.F16.F32.PACK_AB R0, RZ, R0 ;  /* 0x00000000ff00723e */ /* 0x000fc800000000ff */
[----:B------:R-:W-:-:S07]  /*4480*/  PRMT R22, R0, 0x7610, R22 ;  /* 0x0000761000167816 */ /* 0x000fce0000000016 */
.L_x_384:
[----:B------:R-:W-:Y:S05]  /*4490*/  BSYNC B6 ;  /* 0x0000000000067941 */ /* 0x000fea0003800000 */
.L_x_383:
[----:B------:R-:W0:Y:S01]  /*44a0*/  S2R R25, SR_TID.X ;  /* 0x0000000000197919 */ /* 0x000e220000002100 */
[----:B------:R-:W4:Y:S01]  /*44b0*/  LDC.U8 R17, c[0x0][0x234] ;  /* 0x00008d00ff117b82 */ /* 0x000f220000000000 */
[----:B------:R-:W-:Y:S01]  /*44c0*/  BSSY B6, `(.L_x_417) ;  /* 0x0000120000067945 */ /* 0x000fe20003800000 */
[C---:B0123--:R-:W-:Y:S01]  /*44d0*/  VIADD R5, R25.reuse, 0x100 ;  /* 0x0000010019057836 */ /* 0x04ffe20000000000 */
[CC--:B------:R-:W-:Y:S01]  /*44e0*/  ISETP.GE.AND P3, PT, R25.reuse, R16.reuse, PT ;  /* 0x000000101900720c */ /* 0x0c0fe20003f66270 */
[C---:B------:R-:W-:Y:S02]  /*44f0*/  VIADD R7, R25.reuse, 0x180 ;  /* 0x0000018019077836 */ /* 0x040fe40000000000 */
[----:B------:R-:W-:Y:S01]  /*4500*/  VIADD R23, R25, 0x80 ;  /* 0x0000008019177836 */ /* 0x000fe20000000000 */
[-C--:B------:R-:W-:Y:S02]  /*4510*/  ISETP.GE.AND P1, PT, R5, R16.reuse, PT ;  /* 0x000000100500720c */ /* 0x080fe40003f26270 */
[----:B------:R-:W-:-:S02]  /*4520*/  ISETP.GE.AND P2, PT, R7, R16, PT ;  /* 0x000000100700720c */ /* 0x000fc40003f46270 */
[----:B------:R-:W-:-:S05]  /*4530*/  ISETP.GE.AND P0, PT, R23, R16, PT ;  /* 0x000000101700720c */ /* 0x000fca0003f06270 */
[----:B-----5:R-:W-:-:S04]  /*4540*/  @!P3 HADD2.F32 R0, -RZ, R19.H0_H0 ;  /* 0x20000013ff00b230 */ /* 0x020fc80000004100 */
[----:B------:R-:W-:Y:S01]  /*4550*/  @!P1 HADD2.F32 R24, -RZ, R24.H0_H0 ;  /* 0x20000018ff189230 */ /* 0x000fe20000004100 */
[----:B------:R-:W-:Y:S01]  /*4560*/  @!P3 SHF.R.U32.HI R3, RZ, 0x1f, R0 ;  /* 0x0000001fff03b819 */ /* 0x000fe20000011600 */
[----:B------:R-:W-:Y:S02]  /*4570*/  @!P2 HADD2.F32 R5, -RZ, R22.H0_H0 ;  /* 0x20000016ff05a230 */ /* 0x000fe40000004100 */
[----:B------:R-:W-:Y:S01]  /*4580*/  @!P0 HADD2.F32 R4, -RZ, R18.H0_H0 ;  /* 0x20000012ff048230 */ /* 0x000fe20000004100 */
[----:B------:R-:W-:Y:S02]  /*4590*/  @!P1 SHF.R.U32.HI R18, RZ, 0x1f, R24 ;  /* 0x0000001fff129819 */ /* 0x000fe40000011618 */
[----:B------:R-:W-:Y:S02]  /*45a0*/  @!P2 SHF.R.U32.HI R19, RZ, 0x1f, R5 ;  /* 0x0000001fff13a819 */ /* 0x000fe40000011605 */
[----:B------:R-:W-:Y:S01]  /*45b0*/  @!P0 SHF.R.U32.HI R22, RZ, 0x1f, R4 ;  /* 0x0000001fff168819 */ /* 0x000fe20000011604 */
[----:B----4-:R-:W-:Y:S06]  /*45c0*/  @P3 BRA `(.L_x_418) ;  /* 0x00000010003c3947 */ /* 0x010fec0003800000 */
[----:B------:R-:W0:Y:S01]  /*45d0*/  LDC.64 R8, c[0x0][0x218] ;  /* 0x00008600ff087b82 */ /* 0x000e220000000a00 */
        /* <DEDUP_REMOVED lines=18> */
[----:B------:R-:W-:Y:S01]  /*4700*/  IMAD.MOV.U32 R25, RZ, RZ, R23 ;  /* 0x000000ffff197224 */ /* 0x000fe200078e0017 */
[----:B------:R-:W-:Y:S06]  /*4710*/  BRA `(.L_x_418) ;  /* 0x0000000c00e87947 */ /* 0x000fec0003800000 */
.L_x_422:
[----:B------:R0:W-:Y:S01]  /*4720*/  STG.E.U8 desc[UR36][R8.64], R3 ;  /* 0x0000000308007986 */ /* 0x0001e2000c101124 */
[----:B------:R-:W-:Y:S01]  /*4730*/  IMAD.MOV.U32 R25, RZ, RZ, R23 ;  /* 0x000000ffff197224 */ /* 0x000fe200078e0017 */
[----:B------:R-:W-:Y:S06]  /*4740*/  BRA `(.L_x_418) ;  /* 0x0000000c00dc7947 */ /* 0x000fec0003800000 */
.L_x_421:
[----:B------:R-:W-:-:S13]  /*4750*/  ISETP.NE.AND P0, PT, R0, 0x2, PT ;  /* 0x000000020000780c */ /* 0x000fda0003f05270 */
[----:B------:R-:W-:Y:S05]  /*4760*/  @!P0 BRA `(.L_x_424) ;  /* 0x0000000000388947 */ /* 0x000fea0003800000 */
[----:B------:R-:W-:-:S13]  /*4770*/  ISETP.NE.AND P0, PT, R0, 0x3, PT ;  /* 0x000000030000780c */ /* 0x000fda0003f05270 */
[----:B------:R-:W-:Y:S05]  /*4780*/  @!P0 BRA `(.L_x_425) ;  /* 0x0000000000208947 */ /* 0x000fea0003800000 */
[----:B------:R-:W-:-:S13]  /*4790*/  ISETP.NE.AND P0, PT, R0, 0x4, PT ;  /* 0x000000040000780c */ /* 0x000fda0003f05270 */
[----:B------:R-:W-:Y:S05]  /*47a0*/  @P0 BRA `(.L_x_423) ;  /* 0x0000000c00580947 */ /* 0x000fea0003800000 */
[----:B------:R-:W-:Y:S01]  /*47b0*/  PRMT R3, R3, 0x8880, RZ ;  /* 0x0000888003037816 */ /* 0x000fe200000000ff */
[----:B------:R-:W-:-:S04]  /*47c0*/  IMAD.MOV.U32 R25, RZ, RZ, R23 ;  /* 0x000000ffff197224 */ /* 0x000fc800078e0017 */
[----:B------:R-:W-:-:S05]  /*47d0*/  IMAD.MOV.U32 R4, RZ, RZ, R3 ;  /* 0x000000ffff047224 */ /* 0x000fca00078e0003 */
[----:B------:R-:W-:-:S05]  /*47e0*/  SHF.R.S32.HI R5, RZ, 0x1f, R4 ;  /* 0x0000001fff057819 */ /* 0x000fca0000011404 */
[----:B------:R0:W-:Y:S01]  /*47f0*/  STG.E.64 desc[UR36][R8.64], R4 ;  /* 0x0000000408007986 */ /* 0x0001e2000c101b24 */
[----:B------:R-:W-:Y:S05]  /*4800*/  BRA `(.L_x_418) ;  /* 0x0000000c00ac7947 */ /* 0x000fea0003800000 */
.L_x_425:
[----:B------:R-:W-:Y:S01]  /*4810*/  PRMT R3, R3, 0x8880, RZ ;  /* 0x0000888003037816 */ /* 0x000fe200000000ff */
[----:B------:R-:W-:-:S04]  /*4820*/  IMAD.MOV.U32 R25, RZ, RZ, R23 ;  /* 0x000000ffff197224 */ /* 0x000fc800078e0017 */
[----:B------:R0:W-:Y:S01]  /*4830*/  STG.E desc[UR36][R8.64], R3 ;  /* 0x0000000308007986 */ /* 0x0001e2000c101924 */
[----:B------:R-:W-:Y:S05]  /*4840*/  BRA `(.L_x_418) ;  /* 0x0000000c009c7947 */ /* 0x000fea0003800000 */
.L_x_424:
[----:B------:R-:W-:Y:S01]  /*4850*/  PRMT R3, R3, 0x8880, RZ ;  /* 0x0000888003037816 */ /* 0x000fe200000000ff */
[----:B------:R-:W-:-:S03]  /*4860*/  IMAD.MOV.U32 R25, RZ, RZ, R23 ;  /* 0x000000ffff197224 */ /* 0x000fc600078e0017 */
[----:B------:R-:W-:-:S05]  /*4870*/  PRMT R3, R3, 0x7710, RZ ;  /* 0x0000771003037816 */ /* 0x000fca00000000ff */
[----:B------:R0:W-:Y:S01]  /*4880*/  STG.E.U16 desc[UR36][R8.64], R3 ;  /* 0x0000000308007986 */ /* 0x0001e2000c101524 */
[----:B------:R-:W-:Y:S05]  /*4890*/  BRA `(.L_x_418) ;  /* 0x0000000c00887947 */ /* 0x000fea0003800000 */
.L_x_420:
[----:B------:R-:W-:-:S13]  /*48a0*/  ISETP.GT.AND P0, PT, R0, 0x6, PT ;  /* 0x000000060000780c */ /* 0x000fda0003f04270 */
[----:B------:R-:W-:Y:S05]  /*48b0*/  @P0 BRA `(.L_x_426) ;  /* 0x0000000000340947 */ /* 0x000fea0003800000 */
[----:B------:R-:W-:-:S13]  /*48c0*/  ISETP.NE.AND P0, PT, R0, 0x5, PT ;  /* 0x000000050000780c */ /* 0x000fda0003f05270 */
[----:B------:R-:W-:Y:S05]  /*48d0*/  @!P0 BRA `(.L_x_427) ;  /* 0x0000000000188947 */ /* 0x000fea0003800000 */
[----:B------:R-:W-:-:S13]  /*48e0*/  ISETP.NE.AND P0, PT, R0, 0x6, PT ;  /* 0x000000060000780c */ /* 0x000fda0003f05270 */
[----:B------:R-:W-:Y:S05]  /*48f0*/  @P0 BRA `(.L_x_423) ;  /* 0x0000000c00040947 */ /* 0x000fea0003800000 */
[----:B------:R-:W0:Y:S01]  /*4900*/  I2F.S8 R3, R3 ;  /* 0x0000000300037306 */ /* 0x000e220000001400 */
[----:B------:R-:W-:Y:S01]  /*4910*/  IMAD.MOV.U32 R25, RZ, RZ, R23 ;  /* 0x000000ffff197224 */ /* 0x000fe200078e0017 */
[----:B0-----:R0:W-:Y:S01]  /*4920*/  STG.E desc[UR36][R8.64], R3 ;  /* 0x0000000308007986 */ /* 0x0011e2000c101924 */
[----:B------:R-:W-:Y:S05]  /*4930*/  BRA `(.L_x_418) ;  /* 0x0000000c00607947 */ /* 0x000fea0003800000 */
.L_x_427:
[----:B------:R-:W0:Y:S01]  /*4940*/  I2F.S8 R0, R3 ;  /* 0x0000000300007306 */ /* 0x000e220000001400 */
[----:B------:R-:W-:Y:S01]  /*4950*/  IMAD.MOV.U32 R25, RZ, RZ, R23 ;  /* 0x000000ffff197224 */ /* 0x000fe200078e0017 */
[----:B0-----:R-:W-:-:S05]  /*4960*/  F2FP.F16.F32.PACK_AB R0, RZ, R0 ;  /* 0x00000000ff00723e */ /* 0x001fca00000000ff */
[----:B------:R0:W-:Y:S01]  /*4970*/  STG.E.U16 desc[UR36][R8.64], R0 ;  /* 0x0000000008007986 */ /* 0x0001e2000c101524 */
[----:B------:R-:W-:Y:S05]  /*4980*/  BRA `(.L_x_418) ;  /* 0x0000000c004c7947 */ /* 0x000fea0003800000 */
.L_x_426:
[----:B------:R-:W-:-:S13]  /*4990*/  ISETP.NE.AND P0, PT, R0, 0x7, PT ;  /* 0x000000070000780c */ /* 0x000fda0003f05270 */
[----:B------:R-:W-:Y:S05]  /*49a0*/  @!P0 BRA `(.L_x_428) ;  /* 0x00000000003c8947 */ /* 0x000fea0003800000 */
[----:B------:R-:W-:-:S13]  /*49b0*/  ISETP.NE.AND P0, PT, R0, 0x8, PT ;  /* 0x000000080000780c */ /* 0x000fda0003f05270 */
[----:B------:R-:W-:Y:S05]  /*49c0*/  @!P0 BRA `(.L_x_429) ;  /* 0x00000000001c8947 */ /* 0x000fea0003800000 */
[----:B------:R-:W-:-:S13]  /*49d0*/  ISETP.NE.AND P0, PT, R0, 0x9, PT ;  /* 0x000000090000780c */ /* 0x000fda0003f05270 */
[----:B------:R-:W-:Y:S05]  /*49e0*/  @P0 BRA `(.L_x_423) ;  /* 0x0000000800c80947 */ /* 0x000fea0003800000 */
[----:B------:R-:W0:Y:S01]  /*49f0*/  I2F.S8 R4, R3 ;  /* 0x0000000300047306 */ /* 0x000e220000001400 */
[----:B------:R-:W-:Y:S02]  /*4a00*/  IMAD.MOV.U32 R5, RZ, RZ, RZ ;  /* 0x000000ffff057224 */ /* 0x000fe400078e00ff */
[----:B------:R-:W-:-:S03]  /*4a10*/  IMAD.MOV.U32 R25, RZ, RZ, R23 ;  /* 0x000000ffff197224 */ /* 0x000fc600078e0017 */
[----:B0-----:R0:W-:Y:S01]  /*4a20*/  STG.E.64 desc[UR36][R8.64], R4 ;  /* 0x0000000408007986 */ /* 0x0011e2000c101b24 */
[----:B------:R-:W-:Y:S05]  /*4a30*/  BRA `(.L_x_418) ;  /* 0x0000000c00207947 */ /* 0x000fea0003800000 */
.L_x_429:
[----:B------:R-:W0:Y:S01]  /*4a40*/  I2F.S8 R3, R3 ;  /* 0x0000000300037306 */ /* 0x000e220000001400 */
[----:B------:R-:W-:Y:S01]  /*4a50*/  IMAD.MOV.U32 R25, RZ, RZ, R23 ;  /* 0x000000ffff197224 */ /* 0x000fe200078e0017 */
[----:B0-----:R-:W-:-:S04]  /*4a60*/  F2FP.F16.F32.PACK_AB R3, RZ, R3 ;  /* 0x00000003ff03723e */ /* 0x001fc800000000ff */
[----:B------:R-:W-:-:S05]  /*4a70*/  PRMT R3, R3, 0x5410, RZ ;  /* 0x0000541003037816 */ /* 0x000fca00000000ff */
[----:B------:R0:W-:Y:S01]  /*4a80*/  STG.E desc[UR36][R8.64], R3 ;  /* 0x0000000308007986 */ /* 0x0001e2000c101924 */
[----:B------:R-:W-:Y:S05]  /*4a90*/  BRA `(.L_x_418) ;  /* 0x0000000c00087947 */ /* 0x000fea0003800000 */
.L_x_428:
[----:B------:R-:W-:Y:S01]  /*4aa0*/  PRMT R4, R3, 0x8880, RZ ;  /* 0x0000888003047816 */ /* 0x000fe200000000ff */
[----:B------:R-:W-:-:S03]  /*4ab0*/  IMAD.MOV.U32 R25, RZ, RZ, R23 ;  /* 0x000000ffff197224 */ /* 0x000fc600078e0017 */
[----:B------:R-:W-:-:S06]  /*4ac0*/  PRMT R4, R4, 0x7710, RZ ;  /* 0x0000771004047816 */ /* 0x000fcc00000000ff */
[----:B------:R-:W0:Y:S02]  /*4ad0*/  I2F.F64.S16 R4, R4 ;  /* 0x0000000400047312 */ /* 0x000e240000101c00 */
[----:B0-----:R0:W-:Y:S01]  /*4ae0*/  STG.E.64 desc[UR36][R8.64], R4 ;  /* 0x0000000408007986 */ /* 0x0011e2000c101b24 */
[----:B------:R-:W-:Y:S05]  /*4af0*/  BRA `(.L_x_418) ;  /* 0x0000000800f07947 */ /* 0x000fea0003800000 */
.L_x_419:
        /* <DEDUP_REMOVED lines=8> */
[----:B------:R-:W-:Y:S01]  /*4b80*/  ISETP.NE.AND P0, PT, R3, RZ, PT ;  /* 0x000000ff0300720c */ /* 0x000fe20003f05270 */
[----:B------:R-:W-:-:S03]  /*4b90*/  IMAD.MOV.U32 R25, RZ, RZ, R23 ;  /* 0x000000ffff197224 */ /* 0x000fc600078e0017 */
[----:B------:R-:W-:-:S05]  /*4ba0*/  SEL R3, RZ, 0x1, !P0 ;  /* 0x00000001ff037807 */ /* 0x000fca0004000000 */
[----:B------:R0:W-:Y:S01]  /*4bb0*/  STG.E.U8 desc[UR36][R8.64], R3 ;  /* 0x0000000308007986 */ /* 0x0001e2000c101124 */
[----:B------:R-:W-:Y:S05]  /*4bc0*/  BRA `(.L_x_418) ;  /* 0x0000000800bc7947 */ /* 0x000fea0003800000 */
.L_x_432:
[----:B------:R-:W-:Y:S02]  /*4bd0*/  PRMT R4, R3, 0x8880, RZ ;  /* 0x0000888003047816 */ /* 0x000fe400000000ff */
[----:B------:R-:W-:Y:S01]  /*4be0*/  CS2R R6, SRZ ;  /* 0x0000000000067805 */ /* 0x000fe2000001ff00 */
[----:B------:R-:W-:Y:S01]  /*4bf0*/  IMAD.MOV.U32 R25, RZ, RZ, R23 ;  /* 0x000000ffff197224 */ /* 0x000fe200078e0017 */
[----:B------:R-:W-:-:S06]  /*4c00*/  PRMT R4, R4, 0x7710, RZ ;  /* 0x0000771004047816 */ /* 0x000fcc00000000ff */
[----:B------:R-:W0:Y:S02]  /*4c10*/  I2F.F64.S16 R4, R4 ;  /* 0x0000000400047312 */ /* 0x000e240000101c00 */
[----:B0-----:R0:W-:Y:S01]  /*4c20*/  STG.E.128 desc[UR36][R8.64], R4 ;  /* 0x0000000408007986 */ /* 0x0011e2000c101d24 */
[----:B------:R-:W-:Y:S05]  /*4c30*/  BRA `(.L_x_418) ;  /* 0x0000000800a07947 */ /* 0x000fea0003800000 */
.L_x_431:
[----:B------:R-:W-:-:S13]  /*4c40*/  ISETP.NE.AND P0, PT, R0, 0xf, PT ;  /* 0x0000000f0000780c */ /* 0x000fda0003f05270 */
[----:B------:R-:W-:Y:S05]  /*4c50*/  @!P0 BRA `(.L_x_433) ;  /* 0x0000000000bc8947 */ /* 0x000fea0003800000 */
[----:B------:R-:W-:-:S13]  /*4c60*/  ISETP.NE.AND P0, PT, R0, 0x17, PT ;  /* 0x000000170000780c */ /* 0x000fda0003f05270 */
[----:B------:R-:W-:Y:S05]  /*4c70*/  @!P0 BRA `(.L_x_434) ;  /* 0x0000000000588947 */ /* 0x000fea0003800000 */
[----:B------:R-:W-:-:S13]  /*4c80*/  ISETP.NE.AND P0, PT, R0, 0x18, PT ;  /* 0x000000180000780c */ /* 0x000fda0003f05270 */
[----:B------:R-:W-:Y:S05]  /*4c90*/  @P0 BRA `(.L_x_423) ;  /* 0x00000008001c0947 */ /* 0x000fea0003800000 */
[----:B------:R-:W0:Y:S01]  /*4ca0*/  I2F.S8 R3, R3 ;  /* 0x0000000300037306 */ /* 0x000e220000001400 */
        /* <DEDUP_REMOVED lines=8> */
[----:B------:R-:W-:-:S04]  /*4d30*/  @P0 SHF.R.U32.HI R0, RZ, 0x14, R3 ;  /* 0x00000014ff000819 */ /* 0x000fc80000011603 */
[----:B------:R-:W-:-:S04]  /*4d40*/  @P0 LOP3.LUT R0, R0, 0x1, RZ, 0xc0, !PT ;  /* 0x0000000100000812 */ /* 0x000fc800078ec0ff */
[----:B------:R-:W-:Y:S01]  /*4d50*/  @P0 IADD3 R0, R3, 0x407ffff, R0 ;  /* 0x0407ffff03000810 */ /* 0x000fe20007ffe000 */
[----:B------:R-:W-:-:S03]  /*4d60*/  @!P0 FADD.FTZ R3, R4, 16384 ;  /* 0x4680000004038421 */ /* 0x000fc60000010000 */
[----:B------:R-:W-:Y:S01]  /*4d70*/  @P0 SHF.R.U32.HI R0, RZ, 0x14, R0 ;  /* 0x00000014ff000819 */ /* 0x000fe20000011600 */
[----:B------:R-:W-:-:S07]  /*4d80*/  @!P0 VIADD R0, R3, 0xb9800000 ;  /* 0xb980000003008836 */ /* 0x000fce0000000000 */
.L_x_436:
[----:B------:R-:W-:Y:S05]  /*4d90*/  BSYNC B0 ;  /* 0x0000000000007941 */ /* 0x000fea0003800000 */
.L_x_435:
[----:B------:R-:W-:Y:S01]  /*4da0*/  LOP3.LUT R5, R0, R5, RZ, 0xfc, !PT ;  /* 0x0000000500057212 */ /* 0x000fe200078efcff */
[----:B------:R-:W-:-:S04]  /*4db0*/  IMAD.MOV.U32 R25, RZ, RZ, R23 ;  /* 0x000000ffff197224 */ /* 0x000fc800078e0017 */
[----:B------:R0:W-:Y:S01]  /*4dc0*/  STG.E.U8 desc[UR36][R8.64], R5 ;  /* 0x0000000508007986 */ /* 0x0001e2000c101124 */
[----:B------:R-:W-:Y:S05]  /*4dd0*/  BRA `(.L_x_418) ;  /* 0x0000000800387947 */ /* 0x000fea0003800000 */
.L_x_434:
[----:B------:R-:W0:Y:S01]  /*4de0*/  I2F.S8 R5, R3 ;  /* 0x0000000300057306 */ /* 0x000e220000001400 */
        /* <DEDUP_REMOVED lines=12> */
.L_x_438:
[----:B------:R-:W-:Y:S01]  /*4eb0*/  IMAD.MOV.U32 R0, RZ, RZ, 0x7f ;  /* 0x0000007fff007424 */ /* 0x000fe200078e00ff */
[----:B------:R-:W-:-:S04]  /*4ec0*/  ISETP.GT.U32.AND P0, PT, R4, 0x7f800000, PT ;  /* 0x7f8000000400780c */ /* 0x000fc80003f04070 */
[----:B------:R-:W-:-:S09]  /*4ed0*/  SEL R0, R0, 0x7c, P0 ;  /* 0x0000007c00007807 */ /* 0x000fd20000000000 */
.L_x_439:
[----:B------:R-:W-:Y:S05]  /*4ee0*/  BSYNC B0 ;  /* 0x0000000000007941 */ /* 0x000fea0003800000 */
.L_x_437:
[----:B------:R-:W-:Y:S01]  /*4ef0*/  LOP3.LUT R3, R5, 0x80000000, RZ, 0xc0, !PT ;  /* 0x8000000005037812 */ /* 0x000fe200078ec0ff */
[----:B------:R-:W-:-:S03]  /*4f00*/  IMAD.MOV.U32 R25, RZ, RZ, R23 ;  /* 0x000000ffff197224 */ /* 0x000fc600078e0017 */
[----:B------:R-:W-:-:S04]  /*4f10*/  SHF.R.U32.HI R3, RZ, 0x18, R3 ;  /* 0x00000018ff037819 */ /* 0x000fc80000011603 */
[----:B------:R-:W-:-:S05]  /*4f20*/  LOP3.LUT R3, R0, R3, RZ, 0xfc, !PT ;  /* 0x0000000300037212 */ /* 0x000fca00078efcff */
[----:B------:R0:W-:Y:S01]  /*4f30*/  STG.E.U8 desc[UR36][R8.64], R3 ;  /* 0x0000000308007986 */ /* 0x0001e2000c101124 */
[----:B------:R-:W-:Y:S05]  /*4f40*/  BRA `(.L_x_418) ;  /* 0x0000000400dc7947 */ /* 0x000fea0003800000 */
.L_x_433:
[----:B------:R-:W0:Y:S01]  /*4f50*/  I2F.S8 R0, R3 ;  /* 0x0000000300007306 */ /* 0x000e220000001400 */
[----:B------:R-:W-:Y:S01]  /*4f60*/  IMAD.MOV.U32 R25, RZ, RZ, R23 ;  /* 0x000000ffff197224 */ /* 0x000fe200078e0017 */
[----:B0-----:R-:W-:-:S05]  /*4f70*/  F2FP.BF16.F32.PACK_AB R0, RZ, R0 ;  /* 0x00000000ff00723e */ /* 0x001fca00000010ff */
[----:B------:R0:W-:Y:S01]  /*4f80*/  STG.E.U16 desc[UR36][R8.64], R0 ;  /* 0x0000000008007986 */ /* 0x0001e2000c101524 */
[----:B------:R-:W-:Y:S05]  /*4f90*/  BRA `(.L_x_418) ;  /* 0x0000000400c87947 */ /* 0x000fea0003800000 */
.L_x_430:
        /* <DEDUP_REMOVED lines=8> */
[----:B------:R-:W-:Y:S01]  /*5020*/  PRMT R3, R3, 0x8880, RZ ;  /* 0x0000888003037816 */ /* 0x000fe200000000ff */
[----:B------:R-:W-:-:S03]  /*5030*/  IMAD.MOV.U32 R25, RZ, RZ, R23 ;  /* 0x000000ffff197224 */ /* 0x000fc600078e0017 */
[----:B------:R-:W-:-:S05]  /*5040*/  PRMT R3, R3, 0x7710, RZ ;  /* 0x0000771003037816 */ /* 0x000fca00000000ff */
[----:B------:R4:W-:Y:S01]  /*5050*/  STG.E.U16 desc[UR36][R8.64], R3 ;  /* 0x0000000308007986 */ /* 0x0009e2000c101524 */
[----:B------:R-:W-:Y:S05]  /*5060*/  BRA `(.L_x_418) ;  /* 0x0000000400947947 */ /* 0x000fea0003800000 */
.L_x_442:
[----:B------:R-:W0:Y:S01]  /*5070*/  I2F.S8 R3, R3 ;  /* 0x0000000300037306 */ /* 0x000e220000001400 */
        /* <DEDUP_REMOVED lines=16> */
.L_x_445:
[----:B------:R-:W-:-:S04]  /*5180*/  LOP3.LUT R3, R3, 0x80000000, RZ, 0xc0, !PT ;  /* 0x8000000003037812 */ /* 0x000fc800078ec0ff */
[----:B------:R-:W-:-:S04]  /*5190*/  SHF.R.U32.HI R3, RZ, 0x18, R3 ;  /* 0x00000018ff037819 */ /* 0x000fc80000011603 */
[----:B------:R-:W-:-:S04]  /*51a0*/  LOP3.LUT R0, R0, R3, RZ, 0xfc, !PT ;  /* 0x0000000300007212 */ /* 0x000fc800078efcff */
[----:B------:R-:W-:-:S07]  /*51b0*/  PRMT R4, R0, 0x7610, R4 ;  /* 0x0000761000047816 */ /* 0x000fce0000000004 */
.L_x_444:
[----:B------:R-:W-:Y:S05]  /*51c0*/  BSYNC B0 ;  /* 0x0000000000007941 */ /* 0x000fea0003800000 */
.L_x_443:
[----:B------:R3:W-:Y:S01]  /*51d0*/  STG.E.U8 desc[UR36][R8.64], R4 ;  /* 0x0000000408007986 */ /* 0x0007e2000c101124 */
[----:B------:R-:W-:Y:S01]  /*51e0*/  IMAD.MOV.U32 R25, RZ, RZ, R23 ;  /* 0x000000ffff197224 */ /* 0x000fe200078e0017 */
[----:B------:R-:W-:Y:S06]  /*51f0*/  BRA `(.L_x_418) ;  /* 0x0000000400307947 */ /* 0x000fec0003800000 */
.L_x_441:
        /* <DEDUP_REMOVED lines=17> */
.L_x_448:
[----:B------:R-:W-:-:S04]  /*5310*/  LOP3.LUT R3, R3, 0x80000000, RZ, 0xc0, !PT ;  /* 0x8000000003037812 */ /* 0x000fc800078ec0ff */
[----:B------:R-:W-:-:S04]  /*5320*/  SHF.R.U32.HI R3, RZ, 0x18, R3 ;  /* 0x00000018ff037819 */ /* 0x000fc80000011603 */
[----:B------:R-:W-:-:S04]  /*5330*/  LOP3.LUT R0, R0, R3, RZ, 0xfc, !PT ;  /* 0x0000000300007212 */ /* 0x000fc800078efcff */
[----:B------:R-:W-:-:S07]  /*5340*/  PRMT R4, R0, 0x7610, R4 ;  /* 0x0000761000047816 */ /* 0x000fce0000000004 */
.L_x_447:
[----:B------:R-:W-:Y:S05]  /*5350*/  BSYNC B0 ;  /* 0x0000000000007941 */ /* 0x000fea0003800000 */
.L_x_446:
[----:B------:R0:W-:Y:S01]  /*5360*/  STG.E.U8 desc[UR36][R8.64], R4 ;  /* 0x0000000408007986 */ /* 0x0001e2000c101124 */
[----:B------:R-:W-:Y:S01]  /*5370*/  IMAD.MOV.U32 R25, RZ, RZ, R23 ;  /* 0x000000ffff197224 */ /* 0x000fe200078e0017 */
[----:B------:R-:W-:Y:S06]  /*5380*/  BRA `(.L_x_418) ;  /* 0x0000000000cc7947 */ /* 0x000fec0003800000 */
.L_x_440:
[----:B------:R-:W-:-:S13]  /*5390*/  ISETP.NE.AND P0, PT, R0, 0x1c, PT ;  /* 0x0000001c0000780c */ /* 0x000fda0003f05270 */
[----:B------:R-:W-:Y:S05]  /*53a0*/  @!P0 BRA `(.L_x_449) ;  /* 0x0000000000b88947 */ /* 0x000fea0003800000 */
[----:B------:R-:W-:-:S13]  /*53b0*/  ISETP.NE.AND P0, PT, R0, 0x1d, PT ;  /* 0x0000001d0000780c */ /* 0x000fda0003f05270 */
[----:B------:R-:W-:Y:S05]  /*53c0*/  @!P0 BRA `(.L_x_450) ;  /* 0x0000000000988947 */ /* 0x000fea0003800000 */
[----:B------:R-:W-:-:S13]  /*53d0*/  ISETP.NE.AND P0, PT, R0, 0x2c, PT ;  /* 0x0000002c0000780c */ /* 0x000fda0003f05270 */
[----:B------:R-:W-:Y:S05]  /*53e0*/  @P0 BRA `(.L_x_423) ;  /* 0x0000000000480947 */ /* 0x000fea0003800000 */
[----:B------:R-:W0:Y:S01]  /*53f0*/  I2F.S8 R6, R3 ;  /* 0x0000000300067306 */ /* 0x000e220000001400 */
[----:B------:R-:W-:Y:S01]  /*5400*/  IMAD.MOV.U32 R25, RZ, RZ, R23 ;  /* 0x000000ffff197224 */ /* 0x000fe200078e0017 */
[----:B0-----:R-:W-:-:S04]  /*5410*/  SHF.R.U32.HI R4, RZ, 0x17, R6 ;  /* 0x00000017ff047819 */ /* 0x001fc80000011606 */
[----:B------:R-:W-:-:S04]  /*5420*/  LOP3.LUT R5, R4, 0xff, RZ, 0xc0, !PT ;  /* 0x000000ff04057812 */ /* 0x000fc800078ec0ff */
[----:B------:R-:W-:-:S13]  /*5430*/  ISETP.NE.AND P2, PT, R5, 0xff, PT ;  /* 0x000000ff0500780c */ /* 0x000fda0003f45270 */
[--C-:B------:R-:W-:Y:S02]  /*5440*/  @P2 SHF.R.U32.HI R0, RZ, 0x16, R6.reuse ;  /* 0x00000016ff002819 */ /* 0x100fe40000011606 */
[----:B------:R-:W-:Y:S01]  /*5450*/  @P2 LOP3.LUT P0, RZ, R5, 0x3fffff, R6, 0xf8, !PT ;  /* 0x003fffff05ff2812 */ /* 0x000fe2000780f806 */
[----:B------:R-:W-:Y:S01]  /*5460*/  @P2 VIADD R5, R4, 0x1 ;  /* 0x0000000104052836 */ /* 0x000fe20000000000 */
[----:B------:R-:W-:-:S04]  /*5470*/  @P2 LOP3.LUT R0, R0, 0x1, RZ, 0xc0, !PT ;  /* 0x0000000100002812 */ /* 0x000fc800078ec0ff */
[----:B------:R-:W-:Y:S01]  /*5480*/  @P2 ISETP.EQ.U32.AND P1, PT, R0, 0x1, P0 ;  /* 0x000000010000280c */ /* 0x000fe20000722070 */
[----:B------:R-:W-:Y:S01]  /*5490*/  IMAD.MOV.U32 R0, RZ, RZ, 0xff ;  /* 0x000000ffff007424 */ /* 0x000fe200078e00ff */
[----:B------:R-:W-:Y:S02]  /*54a0*/  PLOP3.LUT P0, PT, PT, PT, PT, 0x80, 0x0 ;  /* 0x000000000000781c */ /* 0x000fe40003f0f070 */
[----:B------:R-:W-:Y:S02]  /*54b0*/  @P2 PLOP3.LUT P0, PT, P1, PT, PT, 0x80, 0x0 ;  /* 0x000000000000281c */ /* 0x000fe40000f0f070 */
[----:B------:R-:W-:-:S11]  /*54c0*/  PRMT R3, R0, 0x7610, R3 ;  /* 0x0000761000037816 */ /* 0x000fd60000000003 */
[----:B------:R-:W-:-:S04]  /*54d0*/  @!P0 IMAD.MOV R5, RZ, RZ, R4 ;  /* 0x000000ffff058224 */ /* 0x000fc800078e0204 */
[----:B------:R-:W-:-:S05]  /*54e0*/  @P2 IMAD.MOV.U32 R3, RZ, RZ, R5 ;  /* 0x000000ffff032224 */ /* 0x000fca00078e0005 */
[----:B------:R1:W-:Y:S01]  /*54f0*/  STG.E.U8 desc[UR36][R8.64], R3 ;  /* 0x0000000308007986 */ /* 0x0003e2000c101124 */
[----:B------:R-:W-:Y:S05]  /*5500*/  BRA `(.L_x_418) ;  /* 0x00000000006c7947 */ /* 0x000fea0003800000 */
.L_x_423:
        /* <DEDUP_REMOVED lines=16> */
.L_x_451:
[----:B------:R-:W-:Y:S01]  /*5610*/  IMAD.MOV.U32 R25, RZ, RZ, R23 ;  /* 0x000000ffff197224 */ /* 0x000fe200078e0017 */
[----:B------:R-:W-:Y:S06]  /*5620*/  BRA `(.L_x_418) ;  /* 0x0000000000247947 */ /* 0x000fec0003800000 */
.L_x_450:
[----:B------:R-:W-:Y:S01]  /*5630*/  PRMT R3, R3, 0x8880, RZ ;  /* 0x0000888003037816 */ /* 0x000fe200000000ff */
[----:B------:R-:W-:-:S04]  /*5640*/  IMAD.MOV.U32 R25, RZ, RZ, R23 ;  /* 0x000000ffff197224 */ /* 0x000fc800078e0017 */
[----:B------:R-:W-:-:S05]  /*5650*/  IMAD.MOV.U32 R4, RZ, RZ, R3 ;  /* 0x000000ffff047224 */ /* 0x000fca00078e0003 */
[----:B------:R-:W-:-:S05]  /*5660*/  SHF.R.S32.HI R5, RZ, 0x1f, R4 ;  /* 0x0000001fff057819 */ /* 0x000fca0000011404 */
[----:B------:R2:W-:Y:S01]  /*5670*/  STG.E.64 desc[UR36][R8.64], R4 ;  /* 0x0000000408007986 */ /* 0x0005e2000c101b24 */
[----:B------:R-:W-:Y:S05]  /*5680*/  BRA `(.L_x_418) ;  /* 0x00000000000c7947 */ /* 0x000fea0003800000 */
.L_x_449:
[----:B------:R-:W-:Y:S01]  /*5690*/  PRMT R3, R3, 0x8880, RZ ;  /* 0x0000888003037816 */ /* 0x000fe200000000ff */
[----:B------:R-:W-:-:S04]  /*56a0*/  IMAD.MOV.U32 R25, RZ, RZ, R23 ;  /* 0x000000ffff197224 */ /* 0x000fc800078e0017 */
[----:B------:R0:W-:Y:S03]  /*56b0*/  STG.E desc[UR36][R8.64], R3 ;  /* 0x0000000308007986 */ /* 0x0001e6000c101924 */
.L_x_418:
[----:B------:R-:W-:Y:S05]  /*56c0*/  BSYNC B6 ;  /* 0x0000000000067941 */ /* 0x000fea0003800000 */
.L_x_417:
[----:B------:R-:W-:Y:S01]  /*56d0*/  ISETP.GE.AND P0, PT, R25, R16, PT ;  /* 0x000000101900720c */ /* 0x000fe20003f06270 */
[----:B------:R-:W-:-:S12]  /*56e0*/  BSSY B6, `(.L_x_452) ;  /* 0x00001f2000067945 */ /* 0x000fd80003800000 */
[----:B------:R-:W-:Y:S05]  /*56f0*/  @P0 BRA `(.L_x_453) ;  /* 0x0000001c00c00947 */ /* 0x000fea0003800000 */
[----:B01234-:R-:W0:Y:S01]  /*5700*/  LDC.64 R8, c[0x0][0x218] ;  /* 0x00008600ff087b82 */ /* 0x01fe220000000a00 */
        /* <DEDUP_REMOVED lines=19> */
.L_x_457:
[----:B------:R0:W-:Y:S01]  /*5840*/  STG.E.U8 desc[UR36][R8.64], R22 ;  /* 0x0000001608007986 */ /* 0x0001e2000c101124 */
[----:B------:R-:W-:Y:S05]  /*5850*/  BRA `(.L_x_459) ;  /* 0x0000000c00807947 */ /* 0x000fea0003800000 */
.L_x_456:
[----:B------:R-:W-:-:S13]  /*5860*/  ISETP.NE.AND P0, PT, R0, 0x2, PT ;  /* 0x000000020000780c */ /* 0x000fda0003f05270 */
[----:B------:R-:W-:Y:S05]  /*5870*/  @!P0 BRA `(.L_x_460) ;  /* 0x00000000002c8947 */ /* 0x000fea0003800000 */
[----:B------:R-:W-:-:S13]  /*5880*/  ISETP.NE.AND P0, PT, R0, 0x3, PT ;  /* 0x000000030000780c */ /* 0x000fda0003f05270 */
[----:B------:R-:W-:Y:S05]  /*5890*/  @!P0 BRA `(.L_x_461) ;  /* 0x0000000000188947 */ /* 0x000fea0003800000 */
[----:B------:R-:W-:-:S13]  /*58a0*/  ISETP.NE.AND P0, PT, R0, 0x4, PT ;  /* 0x000000040000780c */ /* 0x000fda0003f05270 */
[----:B------:R-:W-:Y:S05]  /*58b0*/  @P0 BRA `(.L_x_458) ;  /* 0x0000000c000c0947 */ /* 0x000fea0003800000 */
[----:B------:R-:W-:-:S04]  /*58c0*/  PRMT R4, R22, 0x8880, RZ ;  /* 0x0000888016047816 */ /* 0x000fc800000000ff */
[----:B------:R-:W-:-:S05]  /*58d0*/  SHF.R.S32.HI R5, RZ, 0x1f, R4 ;  /* 0x0000001fff057819 */ /* 0x000fca0000011404 */
[----:B------:R0:W-:Y:S01]  /*58e0*/  STG.E.64 desc[UR36][R8.64], R4 ;  /* 0x0000000408007986 */ /* 0x0001e2000c101b24 */
[----:B------:R-:W-:Y:S05]  /*58f0*/  BRA `(.L_x_459) ;  /* 0x0000000c00587947 */ /* 0x000fea0003800000 */
.L_x_461:
[----:B------:R-:W-:-:S05]  /*5900*/  PRMT R3, R22, 0x8880, RZ ;  /* 0x0000888016037816 */ /* 0x000fca00000000ff */
[----:B------:R0:W-:Y:S01]  /*5910*/  STG.E desc[UR36][R8.64], R3 ;  /* 0x0000000308007986 */ /* 0x0001e2000c101924 */
[----:B------:R-:W-:Y:S05]  /*5920*/  BRA `(.L_x_459) ;  /* 0x0000000c004c7947 */ /* 0x000fea0003800000 */
.L_x_460:
[----:B------:R-:W-:-:S04]  /*5930*/  PRMT R3, R22, 0x8880, RZ ;  /* 0x0000888016037816 */ /* 0x000fc800000000ff */
[----:B------:R-:W-:-:S05]  /*5940*/  PRMT R3, R3, 0x7710, RZ ;  /* 0x0000771003037816 */ /* 0x000fca00000000ff */
[----:B------:R0:W-:Y:S01]  /*5950*/  STG.E.U16 desc[UR36][R8.64], R3 ;  /* 0x0000000308007986 */ /* 0x0001e2000c101524 */
[----:B------:R-:W-:Y:S05]  /*5960*/  BRA `(.L_x_459) ;  /* 0x0000000c003c7947 */ /* 0x000fea0003800000 */
.L_x_455:
[----:B------:R-:W-:-:S13]  /*5970*/  ISETP.GT.AND P0, PT, R0, 0x6, PT ;  /* 0x000000060000780c */ /* 0x000fda0003f04270 */
[----:B------:R-:W-:Y:S05]  /*5980*/  @P0 BRA `(.L_x_462) ;  /* 0x00000000002c0947 */ /* 0x000fea0003800000 */
[----:B------:R-:W-:-:S13]  /*5990*/  ISETP.NE.AND P0, PT, R0, 0x5, PT ;  /* 0x000000050000780c */ /* 0x000fda0003f05270 */
[----:B------:R-:W-:Y:S05]  /*59a0*/  @!P0 BRA `(.L_x_463) ;  /* 0x0000000000148947 */ /* 0x000fea0003800000 */
[----:B------:R-:W-:-:S13]  /*59b0*/  ISETP.NE.AND P0, PT, R0, 0x6, PT ;  /* 0x000000060000780c */ /* 0x000fda0003f05270 */
[----:B------:R-:W-:Y:S05]  /*59c0*/  @P0 BRA `(.L_x_458) ;  /* 0x0000000800c80947 */ /* 0x000fea0003800000 */
[----:B------:R-:W0:Y:S02]  /*59d0*/  I2F.S8 R3, R22 ;  /* 0x0000001600037306 */ /* 0x000e240000001400 */
[----:B0-----:R0:W-:Y:S01]  /*59e0*/  STG.E desc[UR36][R8.64], R3 ;  /* 0x0000000308007986 */ /* 0x0011e2000c101924 */
[----:B------:R-:W-:Y:S05]  /*59f0*/  BRA `(.L_x_459) ;  /* 0x0000000c00187947 */ /* 0x000fea0003800000 */
.L_x_463:
[----:B------:R-:W0:Y:S02]  /*5a00*/  I2F.S8 R0, R22 ;  /* 0x0000001600007306 */ /* 0x000e240000001400 */
[----:B0-----:R-:W-:-:S05]  /*5a10*/  F2FP.F16.F32.PACK_AB R0, RZ, R0 ;  /* 0x00000000ff00723e */ /* 0x001fca00000000ff */
[----:B------:R0:W-:Y:S01]  /*5a20*/  STG.E.U16 desc[UR36][R8.64], R0 ;  /* 0x0000000008007986 */ /* 0x0001e2000c101524 */
[----:B------:R-:W-:Y:S05]  /*5a30*/  BRA `(.L_x_459) ;  /* 0x0000000c00087947 */ /* 0x000fea0003800000 */
.L_x_462:
[----:B------:R-:W-:-:S13]  /*5a40*/  ISETP.NE.AND P0, PT, R0, 0x7, PT ;  /* 0x000000070000780c */ /* 0x000fda0003f05270 */
[----:B------:R-:W-:Y:S05]  /*5a50*/  @!P0 BRA `(.L_x_464) ;  /* 0x0000000000348947 */ /* 0x000fea0003800000 */
[----:B------:R-:W-:-:S13]  /*5a60*/  ISETP.NE.AND P0, PT, R0, 0x8, PT ;  /* 0x000000080000780c */ /* 0x000fda0003f05270 */
[----:B------:R-:W-:Y:S05]  /*5a70*/  @!P0 BRA `(.L_x_465) ;  /* 0x0000000000188947 */ /* 0x000fea0003800000 */
[----:B------:R-:W-:-:S13]  /*5a80*/  ISETP.NE.AND P0, PT, R0, 0x9, PT ;  /* 0x000000090000780c */ /* 0x000fda0003f05270 */
[----:B------:R-:W-:Y:S05]  /*5a90*/  @P0 BRA `(.L_x_458) ;  /* 0x0000000800940947 */ /* 0x000fea0003800000 */
[----:B------:R-:W0:Y:S01]  /*5aa0*/  I2F.S8 R22, R22 ;  /* 0x0000001600167306 */ /* 0x000e220000001400 */
[----:B------:R-:W-:-:S05]  /*5ab0*/  IMAD.MOV.U32 R23, RZ, RZ, RZ ;  /* 0x000000ffff177224 */ /* 0x000fca00078e00ff */
[----:B0-----:R0:W-:Y:S01]  /*5ac0*/  STG.E.64 desc[UR36][R8.64], R22 ;  /* 0x0000001608007986 */ /* 0x0011e2000c101b24 */
[----:B------:R-:W-:Y:S05]  /*5ad0*/  BRA `(.L_x_459) ;  /* 0x0000000800e07947 */ /* 0x000fea0003800000 */
.L_x_465:
[----:B------:R-:W0:Y:S02]  /*5ae0*/  I2F.S8 R22, R22 ;  /* 0x0000001600167306 */ /* 0x000e240000001400 */
[----:B0-----:R-:W-:-:S04]  /*5af0*/  F2FP.F16.F32.PACK_AB R3, RZ, R22 ;  /* 0x00000016ff03723e */ /* 0x001fc800000000ff */
[----:B------:R-:W-:-:S05]  /*5b00*/  PRMT R3, R3, 0x5410, RZ ;  /* 0x0000541003037816 */ /* 0x000fca00000000ff */
[----:B------:R0:W-:Y:S01]  /*5b10*/  STG.E desc[UR36][R8.64], R3 ;  /* 0x0000000308007986 */ /* 0x0001e2000c101924 */
[----:B------:R-:W-:Y:S05]  /*5b20*/  BRA `(.L_x_459) ;  /* 0x0000000800cc7947 */ /* 0x000fea0003800000 */
.L_x_464:
[----:B------:R-:W-:-:S04]  /*5b30*/  PRMT R4, R22, 0x8880, RZ ;  /* 0x0000888016047816 */ /* 0x000fc800000000ff */
[----:B------:R-:W-:-:S06]  /*5b40*/  PRMT R4, R4, 0x7710, RZ ;  /* 0x0000771004047816 */ /* 0x000fcc00000000ff */
[----:B------:R-:W0:Y:S02]  /*5b50*/  I2F.F64.S16 R4, R4 ;  /* 0x0000000400047312 */ /* 0x000e240000101c00 */
[----:B0-----:R0:W-:Y:S01]  /*5b60*/  STG.E.64 desc[UR36][R8.64], R4 ;  /* 0x0000000408007986 */ /* 0x0011e2000c101b24 */
[----:B------:R-:W-:Y:S05]  /*5b70*/  BRA `(.L_x_459) ;  /* 0x0000000800b87947 */ /* 0x000fea0003800000 */
.L_x_454:
        /* <DEDUP_REMOVED lines=8> */
[----:B------:R-:W-:-:S04]  /*5c00*/  ISETP.NE.AND P0, PT, R22, RZ, PT ;  /* 0x000000ff1600720c */ /* 0x000fc80003f05270 */
[----:B------:R-:W-:-:S05]  /*5c10*/  SEL R3, RZ, 0x1, !P0 ;  /* 0x00000001ff037807 */ /* 0x000fca0004000000 */
[----:B------:R0:W-:Y:S01]  /*5c20*/  STG.E.U8 desc[UR36][R8.64], R3 ;  /* 0x0000000308007986 */ /* 0x0001e2000c101124 */
[----:B------:R-:W-:Y:S05]  /*5c30*/  BRA `(.L_x_459) ;  /* 0x0000000800887947 */ /* 0x000fea0003800000 */
.L_x_468:
[----:B------:R-:W-:Y:S02]  /*5c40*/  PRMT R4, R22, 0x8880, RZ ;  /* 0x0000888016047816 */ /* 0x000fe400000000ff */
[----:B------:R-:W-:Y:S02]  /*5c50*/  CS2R R6, SRZ ;  /* 0x0000000000067805 */ /* 0x000fe4000001ff00 */
[----:B------:R-:W-:-:S06]  /*5c60*/  PRMT R4, R4, 0x7710, RZ ;  /* 0x0000771004047816 */ /* 0x000fcc00000000ff */
[----:B------:R-:W0:Y:S02]  /*5c70*/  I2F.F64.S16 R4, R4 ;  /* 0x0000000400047312 */ /* 0x000e240000101c00 */
[----:B0-----:R0:W-:Y:S01]  /*5c80*/  STG.E.128 desc[UR36][R8.64], R4 ;  /* 0x0000000408007986 */ /* 0x0011e2000c101d24 */
[----:B------:R-:W-:Y:S05]  /*5c90*/  BRA `(.L_x_459) ;  /* 0x0000000800707947 */ /* 0x000fea0003800000 */
.L_x_467:
        /* <DEDUP_REMOVED lines=21> */
.L_x_472:
[----:B------:R-:W-:Y:S05]  /*5df0*/  BSYNC B0 ;  /* 0x0000000000007941 */ /* 0x000fea0003800000 */
.L_x_471:
[----:B------:R-:W-:-:S05]  /*5e00*/  LOP3.LUT R5, R0, R5, RZ, 0xfc, !PT ;  /* 0x0000000500057212 */ /* 0x000fca00078efcff */
[----:B------:R0:W-:Y:S01]  /*5e10*/  STG.E.U8 desc[UR36][R8.64], R5 ;  /* 0x0000000508007986 */ /* 0x0001e2000c101124 */
[----:B------:R-:W-:Y:S05]  /*5e20*/  BRA `(.L_x_459) ;  /* 0x00000008000c7947 */ /* 0x000fea0003800000 */
.L_x_470:
        /* <DEDUP_REMOVED lines=13> */
.L_x_474:
[----:B------:R-:W-:Y:S01]  /*5f00*/  IMAD.MOV.U32 R0, RZ, RZ, 0x7f ;  /* 0x0000007fff007424 */ /* 0x000fe200078e00ff */
[----:B------:R-:W-:-:S04]  /*5f10*/  ISETP.GT.U32.AND P0, PT, R3, 0x7f800000, PT ;  /* 0x7f8000000300780c */ /* 0x000fc80003f04070 */
[----:B------:R-:W-:-:S09]  /*5f20*/  SEL R0, R0, 0x7c, P0 ;  /* 0x0000007c00007807 */ /* 0x000fd20000000000 */
.L_x_475:
[----:B------:R-:W-:Y:S05]  /*5f30*/  BSYNC B0 ;  /* 0x0000000000007941 */ /* 0x000fea0003800000 */
.L_x_473:
[----:B------:R-:W-:-:S04]  /*5f40*/  LOP3.LUT R3, R5, 0x80000000, RZ, 0xc0, !PT ;  /* 0x8000000005037812 */ /* 0x000fc800078ec0ff */
[----:B------:R-:W-:-:S04]  /*5f50*/  SHF.R.U32.HI R3, RZ, 0x18, R3 ;  /* 0x00000018ff037819 */ /* 0x000fc80000011603 */
[----:B------:R-:W-:-:S05]  /*5f60*/  LOP3.LUT R3, R0, R3, RZ, 0xfc, !PT ;  /* 0x0000000300037212 */ /* 0x000fca00078efcff */
[----:B------:R0:W-:Y:S01]  /*5f70*/  STG.E.U8 desc[UR36][R8.64], R3 ;  /* 0x0000000308007986 */ /* 0x0001e2000c101124 */
[----:B------:R-:W-:Y:S05]  /*5f80*/  BRA `(.L_x_459) ;  /* 0x0000000400b47947 */ /* 0x000fea0003800000 */
.L_x_469:
[----:B------:R-:W0:Y:S02]  /*5f90*/  I2F.S8 R0, R22 ;  /* 0x0000001600007306 */ /* 0x000e240000001400 */
[----:B0-----:R-:W-:-:S05]  /*5fa0*/  F2FP.BF16.F32.PACK_AB R0, RZ, R0 ;  /* 0x00000000ff00723e */ /* 0x001fca00000010ff */
[----:B------:R0:W-:Y:S01]  /*5fb0*/  STG.E.U16 desc[UR36][R8.64], R0 ;  /* 0x0000000008007986 */ /* 0x0001e2000c101524 */
[----:B------:R-:W-:Y:S05]  /*5fc0*/  BRA `(.L_x_459) ;  /* 0x0000000400a47947 */ /* 0x000fea0003800000 */
.L_x_466:
        /* <DEDUP_REMOVED lines=8> */
[----:B------:R-:W-:-:S04]  /*6050*/  PRMT R3, R22, 0x8880, RZ ;  /* 0x0000888016037816 */ /* 0x000fc800000000ff */
[----:B------:R-:W-:-:S05]  /*6060*/  PRMT R3, R3, 0x7710, RZ ;  /* 0x0000771003037816 */ /* 0x000fca00000000ff */
[----:B------:R4:W-:Y:S01]  /*6070*/  STG.E.U16 desc[UR36][R8.64], R3 ;  /* 0x0000000308007986 */ /* 0x0009e2000c101524 */
[----:B------:R-:W-:Y:S05]  /*6080*/  BRA `(.L_x_459) ;  /* 0x0000000400747947 */ /* 0x000fea0003800000 */
.L_x_478:
        /* <DEDUP_REMOVED lines=17> */
.L_x_481:
[----:B------:R-:W-:-:S04]  /*61a0*/  LOP3.LUT R3, R5, 0x80000000, RZ, 0xc0, !PT ;  /* 0x8000000005037812 */ /* 0x000fc800078ec0ff */
[----:B------:R-:W-:-:S04]  /*61b0*/  SHF.R.U32.HI R3, RZ, 0x18, R3 ;  /* 0x00000018ff037819 */ /* 0x000fc80000011603 */
[----:B------:R-:W-:-:S04]  /*61c0*/  LOP3.LUT R0, R0, R3, RZ, 0xfc, !PT ;  /* 0x0000000300007212 */ /* 0x000fc800078efcff */
[----:B------:R-:W-:-:S07]  /*61d0*/  PRMT R4, R0, 0x7610, R4 ;  /* 0x0000761000047816 */ /* 0x000fce0000000004 */
.L_x_480:
[----:B------:R-:W-:Y:S05]  /*61e0*/  BSYNC B0 ;  /* 0x0000000000007941 */ /* 0x000fea0003800000 */
.L_x_479:
[----:B------:R3:W-:Y:S01]  /*61f0*/  STG.E.U8 desc[UR36][R8.64], R4 ;  /* 0x0000000408007986 */ /* 0x0007e2000c101124 */
[----:B------:R-:W-:Y:S05]  /*6200*/  BRA `(.L_x_459) ;  /* 0x0000000400147947 */ /* 0x000fea0003800000 */
.L_x_477:
        /* <DEDUP_REMOVED lines=17> */
.L_x_484:
[----:B------:R-:W-:-:S04]  /*6320*/  LOP3.LUT R3, R5, 0x80000000, RZ, 0xc0, !PT ;  /* 0x8000000005037812 */ /* 0x000fc800078ec0ff */
[----:B------:R-:W-:-:S04]  /*6330*/  SHF.R.U32.HI R3, RZ, 0x18, R3 ;  /* 0x00000018ff037819 */ /* 0x000fc80000011603 */
[----:B------:R-:W-:-:S04]  /*6340*/  LOP3.LUT R0, R0, R3, RZ, 0xfc, !PT ;  /* 0x0000000300007212 */ /* 0x000fc800078efcff */
[----:B------:R-:W-:-:S07]  /*6350*/  PRMT R4, R0, 0x7610, R4 ;  /* 0x0000761000047816 */ /* 0x000fce0000000004 */
.L_x_483:
[----:B------:R-:W-:Y:S05]  /*6360*/  BSYNC B0 ;  /* 0x0000000000007941 */ /* 0x000fea0003800000 */
.L_x_482:
[----:B------:R0:W-:Y:S01]  /*6370*/  STG.E.U8 desc[UR36][R8.64], R4 ;  /* 0x0000000408007986 */ /* 0x0001e2000c101124 */
[----:B------:R-:W-:Y:S05]  /*6380*/  BRA `(.L_x_459) ;  /* 0x0000000000b47947 */ /* 0x000fea0003800000 */
.L_x_476:
[----:B------:R-:W-:-:S13]  /*6390*/  ISETP.NE.AND P0, PT, R0, 0x1c, PT ;  /* 0x0000001c0000780c */ /* 0x000fda0003f05270 */
[----:B------:R-:W-:Y:S05]  /*63a0*/  @!P0 BRA `(.L_x_485) ;  /* 0x0000000000a48947 */ /* 0x000fea0003800000 */
[----:B------:R-:W-:-:S13]  /*63b0*/  ISETP.NE.AND P0, PT, R0, 0x1d, PT ;  /* 0x0000001d0000780c */ /* 0x000fda0003f05270 */
[----:B------:R-:W-:Y:S05]  /*63c0*/  @!P0 BRA `(.L_x_486) ;  /* 0x00000000008c8947 */ /* 0x000fea0003800000 */
[----:B------:R-:W-:-:S13]  /*63d0*/  ISETP.NE.AND P0, PT, R0, 0x2c, PT ;  /* 0x0000002c0000780c */ /* 0x000fda0003f05270 */
[----:B------:R-:W-:Y:S05]  /*63e0*/  @P0 BRA `(.L_x_458) ;  /* 0x0000000000400947 */ /* 0x000fea0003800000 */
[----:B------:R-:W0:Y:S02]  /*63f0*/  I2F.S8 R22, R22 ;  /* 0x0000001600167306 */ /* 0x000e240000001400 */
        /* <DEDUP_REMOVED lines=15> */
.L_x_458:
        /* <DEDUP_REMOVED lines=16> */
.L_x_487:
[----:B------:R-:W-:Y:S05]  /*65f0*/  BRA `(.L_x_459) ;  /* 0x0000000000187947 */ /* 0x000fea0003800000 */
.L_x_486:
[----:B------:R-:W-:-:S04]  /*6600*/  PRMT R4, R22, 0x8880, RZ ;  /* 0x0000888016047816 */ /* 0x000fc800000000ff */
[----:B------:R-:W-:-:S05]  /*6610*/  SHF.R.S32.HI R5, RZ, 0x1f, R4 ;  /* 0x0000001fff057819 */ /* 0x000fca0000011404 */
[----:B------:R2:W-:Y:S01]  /*6620*/  STG.E.64 desc[UR36][R8.64], R4 ;  /* 0x0000000408007986 */ /* 0x0005e2000c101b24 */
[----:B------:R-:W-:Y:S05]  /*6630*/  BRA `(.L_x_459) ;  /* 0x0000000000087947 */ /* 0x000fea0003800000 */
.L_x_485:
[----:B------:R-:W-:-:S05]  /*6640*/  PRMT R3, R22, 0x8880, RZ ;  /* 0x0000888016037816 */ /* 0x000fca00000000ff */
[----:B------:R0:W-:Y:S02]  /*6650*/  STG.E desc[UR36][R8.64], R3 ;  /* 0x0000000308007986 */ /* 0x0001e4000c101924 */
.L_x_459:
[----:B------:R-:W-:-:S05]  /*6660*/  VIADD R25, R25, 0x80 ;  /* 0x0000008019197836 */ /* 0x000fca0000000000 */
[----:B------:R-:W-:-:S13]  /*6670*/  ISETP.GE.AND P0, PT, R25, R16, PT ;  /* 0x000000101900720c */ /* 0x000fda0003f06270 */
        /* <DEDUP_REMOVED lines=21> */
.L_x_491:
[----:B------:R3:W-:Y:S01]  /*67d0*/  STG.E.U8 desc[UR36][R8.64], R18 ;  /* 0x0000001208007986 */ /* 0x0007e2000c101124 */
[----:B------:R-:W-:Y:S05]  /*67e0*/  BRA `(.L_x_493) ;  /* 0x0000000c00807947 */ /* 0x000fea0003800000 */
.L_x_490:
        /* <DEDUP_REMOVED lines=10> */
.L_x_495:
[----:B------:R-:W-:-:S05]  /*6890*/  PRMT R3, R18, 0x8880, RZ ;  /* 0x0000888012037816 */ /* 0x000fca00000000ff */
[----:B------:R2:W-:Y:S01]  /*68a0*/  STG.E desc[UR36][R8.64], R3 ;  /* 0x0000000308007986 */ /* 0x0005e2000c101924 */
[----:B------:R-:W-:Y:S05]  /*68b0*/  BRA `(.L_x_493) ;  /* 0x0000000c004c7947 */ /* 0x000fea0003800000 */
.L_x_494:
[----:B------:R-:W-:-:S04]  /*68c0*/  PRMT R3, R18, 0x8880, RZ ;  /* 0x0000888012037816 */ /* 0x000fc800000000ff */
[----:B------:R-:W-:-:S05]  /*68d0*/  PRMT R3, R3, 0x7710, RZ ;  /* 0x0000771003037816 */ /* 0x000fca00000000ff */
[----:B------:R0:W-:Y:S01]  /*68e0*/  STG.E.U16 desc[UR36][R8.64], R3 ;  /* 0x0000000308007986 */ /* 0x0001e2000c101524 */
[----:B------:R-:W-:Y:S05]  /*68f0*/  BRA `(.L_x_493) ;  /* 0x0000000c003c7947 */ /* 0x000fea0003800000 */
.L_x_489:
        /* <DEDUP_REMOVED lines=9> */
.L_x_497:
[----:B------:R-:W0:Y:S02]  /*6990*/  I2F.S8 R0, R18 ;  /* 0x0000001200007306 */ /* 0x000e240000001400 */
[----:B0-----:R-:W-:-:S05]  /*69a0*/  F2FP.F16.F32.PACK_AB R0, RZ, R0 ;  /* 0x00000000ff00723e */ /* 0x001fca00000000ff */
[----:B------:R0:W-:Y:S01]  /*69b0*/  STG.E.U16 desc[UR36][R8.64], R0 ;  /* 0x0000000008007986 */ /* 0x0001e2000c101524 */
[----:B------:R-:W-:Y:S05]  /*69c0*/  BRA `(.L_x_493) ;  /* 0x0000000c00087947 */ /* 0x000fea0003800000 */
.L_x_496:
        /* <DEDUP_REMOVED lines=10> */
.L_x_499:
[----:B------:R-:W0:Y:S02]  /*6a70*/  I2F.S8 R18, R18 ;  /* 0x0000001200127306 */ /* 0x000e240000001400 */
[----:B0-----:R-:W-:-:S04]  /*6a80*/  F2FP.F16.F32.PACK_AB R3, RZ, R18 ;  /* 0x00000012ff03723e */ /* 0x001fc800000000ff */
[----:B------:R-:W-:-:S05]  /*6a90*/  PRMT R3, R3, 0x5410, RZ ;  /* 0x0000541003037816 */ /* 0x000fca00000000ff */
[----:B------:R0:W-:Y:S01]  /*6aa0*/  STG.E desc[UR36][R8.64], R3 ;  /* 0x0000000308007986 */ /* 0x0001e2000c101924 */
[----:B------:R-:W-:Y:S05]  /*6ab0*/  BRA `(.L_x_493) ;  /* 0x0000000800cc7947 */ /* 0x000fea0003800000 */
.L_x_498:
[----:B------:R-:W-:-:S04]  /*6ac0*/  PRMT R4, R18, 0x8880, RZ ;  /* 0x0000888012047816 */ /* 0x000fc800000000ff */
[----:B------:R-:W-:-:S06]  /*6ad0*/  PRMT R4, R4, 0x7710, RZ ;  /* 0x0000771004047816 */ /* 0x000fcc00000000ff */
[----:B------:R-:W0:Y:S02]  /*6ae0*/  I2F.F64.S16 R4, R4 ;  /* 0x0000000400047312 */ /* 0x000e240000101c00 */
[----:B0-----:R0:W-:Y:S01]  /*6af0*/  STG.E.64 desc[UR36][R8.64], R4 ;  /* 0x0000000408007986 */ /* 0x0011e2000c101b24 */
[----:B------:R-:W-:Y:S05]  /*6b00*/  BRA `(.L_x_493) ;  /* 0x0000000800b87947 */ /* 0x000fea0003800000 */
.L_x_488:
        /* <DEDUP_REMOVED lines=12> */
.L_x_502:
[----:B------:R-:W-:Y:S02]  /*6bd0*/  PRMT R4, R18, 0x8880, RZ ;  /* 0x0000888012047816 */ /* 0x000fe400000000ff */
[----:B------:R-:W-:Y:S02]  /*6be0*/  CS2R R6, SRZ ;  /* 0x0000000000067805 */ /* 0x000fe4000001ff00 */
[----:B------:R-:W-:-:S06]  /*6bf0*/  PRMT R4, R4, 0x7710, RZ ;  /* 0x0000771004047816 */ /* 0x000fcc00000000ff */
[----:B------:R-:W0:Y:S02]  /*6c00*/  I2F.F64.S16 R4, R4 ;  /* 0x0000000400047312 */ /* 0x000e240000101c00 */
[----:B0-----:R0:W-:Y:S01]  /*6c10*/  STG.E.128 desc[UR36][R8.64], R4 ;  /* 0x0000000408007986 */ /* 0x0011e2000c101d24 */
[----:B------:R-:W-:Y:S05]  /*6c20*/  BRA `(.L_x_493) ;  /* 0x0000000800707947 */ /* 0x000fea0003800000 */
.L_x_501:
        /* <DEDUP_REMOVED lines=21> */
.L_x_506:
[----:B------:R-:W-:Y:S05]  /*6d80*/  BSYNC B0 ;  /* 0x0000000000007941 */ /* 0x000fea0003800000 */
.L_x_505:
[----:B------:R-:W-:-:S05]  /*6d90*/  LOP3.LUT R5, R0, R5, RZ, 0xfc, !PT ;  /* 0x0000000500057212 */ /* 0x000fca00078efcff */
[----:B------:R0:W-:Y:S01]  /*6da0*/  STG.E.U8 desc[UR36][R8.64], R5 ;  /* 0x0000000508007986 */ /* 0x0001e2000c101124 */
[----:B------:R-:W-:Y:S05]  /*6db0*/  BRA `(.L_x_493) ;  /* 0x00000008000c7947 */ /* 0x000fea0003800000 */
.L_x_504:
        /* <DEDUP_REMOVED lines=13> */
.L_x_508:
[----:B------:R-:W-:Y:S01]  /*6e90*/  IMAD.MOV.U32 R0, RZ, RZ, 0x7f ;  /* 0x0000007fff007424 */ /* 0x000fe200078e00ff */
[----:B------:R-:W-:-:S04]  /*6ea0*/  ISETP.GT.U32.AND P0, PT, R3, 0x7f800000, PT ;  /* 0x7f8000000300780c */ /* 0x000fc80003f04070 */
[----:B------:R-:W-:-:S09]  /*6eb0*/  SEL R0, R0, 0x7c, P0 ;  /* 0x0000007c00007807 */ /* 0x000fd20000000000 */
.L_x_509:
[----:B------:R-:W-:Y:S05]  /*6ec0*/  BSYNC B0 ;  /* 0x0000000000007941 */ /* 0x000fea0003800000 */
.L_x_507:
[----:B------:R-:W-:-:S04]  /*6ed0*/  LOP3.LUT R3, R5, 0x80000000, RZ, 0xc0, !PT ;  /* 0x8000000005037812 */ /* 0x000fc800078ec0ff */
[----:B------:R-:W-:-:S04]  /*6ee0*/  SHF.R.U32.HI R3, RZ, 0x18, R3 ;  /* 0x00000018ff037819 */ /* 0x000fc80000011603 */
[----:B------:R-:W-:-:S05]  /*6ef0*/  LOP3.LUT R3, R0, R3, RZ, 0xfc, !PT ;  /* 0x0000000300037212 */ /* 0x000fca00078efcff */
[----:B------:R0:W-:Y:S01]  /*6f00*/  STG.E.U8 desc[UR36][R8.64], R3 ;  /* 0x0000000308007986 */ /* 0x0001e2000c101124 */
[----:B------:R-:W-:Y:S05]  /*6f10*/  BRA `(.L_x_493) ;  /* 0x0000000400b47947 */ /* 0x000fea0003800000 */
.L_x_503:
[----:B------:R-:W0:Y:S02]  /*6f20*/  I2F.S8 R0, R18 ;  /* 0x0000001200007306 */ /* 0x000e240000001400 */
[----:B0-----:R-:W-:-:S05]  /*6f30*/  F2FP.BF16.F32.PACK_AB R0, RZ, R0 ;  /* 0x00000000ff00723e */ /* 0x001fca00000010ff */
[----:B------:R0:W-:Y:S01]  /*6f40*/  STG.E.U16 desc[UR36][R8.64], R0 ;  /* 0x0000000008007986 */ /* 0x0001e2000c101524 */
[----:B------:R-:W-:Y:S05]  /*6f50*/  BRA `(.L_x_493) ;  /* 0x0000000400a47947 */ /* 0x000fea0003800000 */
.L_x_500:
        /* <DEDUP_REMOVED lines=12> */
.L_x_512:
        /* <DEDUP_REMOVED lines=17> */
.L_x_515:
[----:B------:R-:W-:-:S04]  /*7130*/  LOP3.LUT R3, R5, 0x80000000, RZ, 0xc0, !PT ;  /* 0x8000000005037812 */ /* 0x000fc800078ec0ff */
[----:B------:R-:W-:-:S04]  /*7140*/  SHF.R.U32.HI R3, RZ, 0x18, R3 ;  /* 0x00000018ff037819 */ /* 0x000fc80000011603 */
[----:B------:R-:W-:-:S04]  /*7150*/  LOP3.LUT R0, R0, R3, RZ, 0xfc, !PT ;  /* 0x0000000300007212 */ /* 0x000fc800078efcff */
[----:B------:R-:W-:-:S07]  /*7160*/  PRMT R4, R0, 0x7610, R4 ;  /* 0x0000761000047816 */ /* 0x000fce0000000004 */
.L_x_514:
[----:B------:R-:W-:Y:S05]  /*7170*/  BSYNC B0 ;  /* 0x0000000000007941 */ /* 0x000fea0003800000 */
.L_x_513:
[----:B------:R0:W-:Y:S01]  /*7180*/  STG.E.U8 desc[UR36][R8.64], R4 ;  /* 0x0000000408007986 */ /* 0x0001e2000c101124 */
[----:B------:R-:W-:Y:S05]  /*7190*/  BRA `(.L_x_493) ;  /* 0x0000000400147947 */ /* 0x000fea0003800000 */
.L_x_511:
        /* <DEDUP_REMOVED lines=17> */
.L_x_518:
[----:B------:R-:W-:-:S04]  /*72b0*/  LOP3.LUT R3, R5, 0x80000000, RZ, 0xc0, !PT ;  /* 0x8000000005037812 */ /* 0x000fc800078ec0ff */
[----:B------:R-:W-:-:S04]  /*72c0*/  SHF.R.U32.HI R3, RZ, 0x18, R3 ;  /* 0x00000018ff037819 */ /* 0x000fc80000011603 */
[----:B------:R-:W-:-:S04]  /*72d0*/  LOP3.LUT R0, R0, R3, RZ, 0xfc, !PT ;  /* 0x0000000300007212 */ /* 0x000fc800078efcff */
[----:B------:R-:W-:-:S07]  /*72e0*/  PRMT R4, R0, 0x7610, R4 ;  /* 0x0000761000047816 */ /* 0x000fce0000000004 */
.L_x_517:
[----:B------:R-:W-:Y:S05]  /*72f0*/  BSYNC B0 ;  /* 0x0000000000007941 */ /* 0x000fea0003800000 */
.L_x_516:
[----:B------:R0:W-:Y:S01]  /*7300*/  STG.E.U8 desc[UR36][R8.64], R4 ;  /* 0x0000000408007986 */ /* 0x0001e2000c101124 */
[----:B------:R-:W-:Y:S05]  /*7310*/  BRA `(.L_x_493) ;  /* 0x0000000000b47947 */ /* 0x000fea0003800000 */
.L_x_510:
        /* <DEDUP_REMOVED lines=22> */
.L_x_492:
        /* <DEDUP_REMOVED lines=16> */
.L_x_521:
[----:B------:R-:W-:Y:S05]  /*7580*/  BRA `(.L_x_493) ;  /* 0x0000000000187947 */ /* 0x000fea0003800000 */
.L_x_520:
[----:B------:R-:W-:-:S04]  /*7590*/  PRMT R4, R18, 0x8880, RZ ;  /* 0x0000888012047816 */ /* 0x000fc800000000ff */
[----:B------:R-:W-:-:S05]  /*75a0*/  SHF.R.S32.HI R5, RZ, 0x1f, R4 ;  /* 0x0000001fff057819 */ /* 0x000fca0000011404 */
[----:B------:R0:W-:Y:S01]  /*75b0*/  STG.E.64 desc[UR36][R8.64], R4 ;  /* 0x0000000408007986 */ /* 0x0001e2000c101b24 */
[----:B------:R-:W-:Y:S05]  /*75c0*/  BRA `(.L_x_493) ;  /* 0x0000000000087947 */ /* 0x000fea0003800000 */
.L_x_519:
[----:B------:R-:W-:-:S05]  /*75d0*/  PRMT R3, R18, 0x8880, RZ ;  /* 0x0000888012037816 */ /* 0x000fca00000000ff */
[----:B------:R0:W-:Y:S02]  /*75e0*/  STG.E desc[UR36][R8.64], R3 ;  /* 0x0000000308007986 */ /* 0x0001e4000c101924 */
.L_x_493:
[----:B------:R-:W-:-:S07]  /*75f0*/  VIADD R25, R25, 0x80 ;  /* 0x0000008019197836 */ /* 0x000fce0000000000 */
.L_x_453:
[----:B------:R-:W-:Y:S05]  /*7600*/  BSYNC B6 ;  /* 0x0000000000067941 */ /* 0x000fea0003800000 */
.L_x_452:
[----:B------:R-:W-:-:S13]  /*7610*/  ISETP.GE.AND P0, PT, R25, R16, PT ;  /* 0x000000101900720c */ /* 0x000fda0003f06270 */
[----:B------:R-:W-:Y:S05]  /*7620*/  @P0 EXIT ;  /* 0x000000000000094d */ /* 0x000fea0003800000 */
[----:B0123--:R-:W0:Y:S01]  /*7630*/  LDC.64 R4, c[0x0][0x218] ;  /* 0x00008600ff047b82 */ /* 0x00fe220000000a00 */
[----:B------:R-:W-:Y:S01]  /*7640*/  PRMT R0, R17, 0x9910, RZ ;  /* 0x0000991011007816 */ /* 0x000fe200000000ff */
[----:B------:R-:W-:Y:S01]  /*7650*/  IMAD R2, R2, 0x200, R25 ;  /* 0x0000020002027824 */ /* 0x000fe200078e0219 */
[----:B------:R-:W-:Y:S02]  /*7660*/  ULDC UR4, c[0x0][0x238] ;  /* 0x00008e0000047ab9 */ /* 0x000fe40000000800 */
[----:B------:R-:W-:Y:S01]  /*7670*/  ISETP.GT.AND P1, PT, R0, 0x9, PT ;  /* 0x000000090000780c */ /* 0x000fe20003f24270 */
[----:B----4-:R-:W-:-:S05]  /*7680*/  IMAD R3, R2, UR4, RZ ;  /* 0x0000000402037c24 */ /* 0x010fca000f8e02ff */
        /* <DEDUP_REMOVED lines=13> */
.L_x_525:
[----:B------:R-:W-:Y:S01]  /*7760*/  STG.E.U8 desc[UR36][R2.64], R19 ;  /* 0x0000001302007986 */ /* 0x000fe2000c101124 */
[----:B------:R-:W-:Y:S05]  /*7770*/  EXIT ;  /* 0x000000000000794d */ /* 0x000fea0003800000 */
.L_x_524:
        /* <DEDUP_REMOVED lines=8> */
[----:B------:R-:W-:Y:S01]  /*7800*/  STG.E.64 desc[UR36][R2.64], R4 ;  /* 0x0000000402007986 */ /* 0x000fe2000c101b24 */
[----:B------:R-:W-:Y:S05]  /*7810*/  EXIT ;  /* 0x000000000000794d */ /* 0x000fea0003800000 */
.L_x_528:
[----:B------:R-:W-:-:S05]  /*7820*/  PRMT R5, R19, 0x8880, RZ ;  /* 0x0000888013057816 */ /* 0x000fca00000000ff */
[----:B------:R-:W-:Y:S01]  /*7830*/  STG.E desc[UR36][R2.64], R5 ;  /* 0x0000000502007986 */ /* 0x000fe2000c101924 */
[----:B------:R-:W-:Y:S05]  /*7840*/  EXIT ;  /* 0x000000000000794d */ /* 0x000fea0003800000 */
.L_x_527:
[----:B------:R-:W-:-:S04]  /*7850*/  PRMT R5, R19, 0x8880, RZ ;  /* 0x0000888013057816 */ /* 0x000fc800000000ff */
[----:B------:R-:W-:-:S05]  /*7860*/  PRMT R5, R5, 0x7710, RZ ;  /* 0x0000771005057816 */ /* 0x000fca00000000ff */
[----:B------:R-:W-:Y:S01]  /*7870*/  STG.E.U16 desc[UR36][R2.64], R5 ;  /* 0x0000000502007986 */ /* 0x000fe2000c101524 */
[----:B------:R-:W-:Y:S05]  /*7880*/  EXIT ;  /* 0x000000000000794d */ /* 0x000fea0003800000 */
.L_x_523:
[----:B------:R-:W-:-:S13]  /*7890*/  ISETP.GT.AND P0, PT, R0, 0x6, PT ;  /* 0x000000060000780c */ /* 0x000fda0003f04270 */
[----:B------:R-:W-:Y:S05]  /*78a0*/  @P0 BRA `(.L_x_529) ;  /* 0x00000000002c0947 */ /* 0x000fea0003800000 */
[----:B------:R-:W-:-:S13]  /*78b0*/  ISETP.NE.AND P0, PT, R0, 0x5, PT ;  /* 0x000000050000780c */ /* 0x000fda0003f05270 */
[----:B------:R-:W-:Y:S05]  /*78c0*/  @!P0 BRA `(.L_x_530) ;  /* 0x0000000000148947 */ /* 0x000fea0003800000 */
[----:B------:R-:W-:-:S13]  /*78d0*/  ISETP.NE.AND P0, PT, R0, 0x6, PT ;  /* 0x000000060000780c */ /* 0x000fda0003f05270 */
[----:B------:R-:W-:Y:S05]  /*78e0*/  @P0 BRA `(.L_x_526) ;  /* 0x0000000800c80947 */ /* 0x000fea0003800000 */
[----:B------:R-:W0:Y:S02]  /*78f0*/  I2F.S8 R19, R19 ;  /* 0x0000001300137306 */ /* 0x000e240000001400 */
[----:B0-----:R-:W-:Y:S01]  /*7900*/  STG.E desc[UR36][R2.64], R19 ;  /* 0x0000001302007986 */ /* 0x001fe2000c101924 */
[----:B------:R-:W-:Y:S05]  /*7910*/  EXIT ;  /* 0x000000000000794d */ /* 0x000fea0003800000 */
.L_x_530:
[----:B------:R-:W0:Y:S02]  /*7920*/  I2F.S8 R0, R19 ;  /* 0x0000001300007306 */ /* 0x000e240000001400 */
[----:B0-----:R-:W-:-:S05]  /*7930*/  F2FP.F16.F32.PACK_AB R0, RZ, R0 ;  /* 0x00000000ff00723e */ /* 0x001fca00000000ff */
[----:B------:R-:W-:Y:S01]  /*7940*/  STG.E.U16 desc[UR36][R2.64], R0 ;  /* 0x0000000002007986 */ /* 0x000fe2000c101524 */
[----:B------:R-:W-:Y:S05]  /*7950*/  EXIT ;  /* 0x000000000000794d */ /* 0x000fea0003800000 */
.L_x_529:
        /* <DEDUP_REMOVED lines=8> */
[----:B0-----:R-:W-:Y:S01]  /*79e0*/  STG.E.64 desc[UR36][R2.64], R4 ;  /* 0x0000000402007986 */ /* 0x001fe2000c101b24 */
[----:B------:R-:W-:Y:S05]  /*79f0*/  EXIT ;  /* 0x000000000000794d */ /* 0x000fea0003800000 */
.L_x_532:
[----:B------:R-:W0:Y:S02]  /*7a00*/  I2F.S8 R19, R19 ;  /* 0x0000001300137306 */ /* 0x000e240000001400 */
[----:B0-----:R-:W-:-:S04]  /*7a10*/  F2FP.F16.F32.PACK_AB R5, RZ, R19 ;  /* 0x00000013ff05723e */ /* 0x001fc800000000ff */
[----:B------:R-:W-:-:S05]  /*7a20*/  PRMT R5, R5, 0x5410, RZ ;  /* 0x0000541005057816 */ /* 0x000fca00000000ff */
[----:B------:R-:W-:Y:S01]  /*7a30*/  STG.E desc[UR36][R2.64], R5 ;  /* 0x0000000502007986 */ /* 0x000fe2000c101924 */
[----:B------:R-:W-:Y:S05]  /*7a40*/  EXIT ;  /* 0x000000000000794d */ /* 0x000fea0003800000 */
.L_x_531:
[----:B------:R-:W-:-:S04]  /*7a50*/  PRMT R4, R19, 0x8880, RZ ;  /* 0x0000888013047816 */ /* 0x000fc800000000ff */
[----:B------:R-:W-:-:S06]  /*7a60*/  PRMT R4, R4, 0x7710, RZ ;  /* 0x0000771004047816 */ /* 0x000fcc00000000ff */
[----:B------:R-:W0:Y:S02]  /*7a70*/  I2F.F64.S16 R4, R4 ;  /* 0x0000000400047312 */ /* 0x000e240000101c00 */
[----:B0-----:R-:W-:Y:S01]  /*7a80*/  STG.E.64 desc[UR36][R2.64], R4 ;  /* 0x0000000402007986 */ /* 0x001fe2000c101b24 */
[----:B------:R-:W-:Y:S05]  /*7a90*/  EXIT ;  /* 0x000000000000794d */ /* 0x000fea0003800000 */
.L_x_522:
        /* <DEDUP_REMOVED lines=10> */
[----:B------:R-:W-:Y:S01]  /*7b40*/  STG.E.U8 desc[UR36][R2.64], R5 ;  /* 0x0000000502007986 */ /* 0x000fe2000c101124 */
[----:B------:R-:W-:Y:S05]  /*7b50*/  EXIT ;  /* 0x000000000000794d */ /* 0x000fea0003800000 */
.L_x_535:
[----:B------:R-:W-:Y:S02]  /*7b60*/  PRMT R4, R19, 0x8880, RZ ;  /* 0x0000888013047816 */ /* 0x000fe400000000ff */
[----:B------:R-:W-:Y:S02]  /*7b70*/  CS2R R6, SRZ ;  /* 0x0000000000067805 */ /* 0x000fe4000001ff00 */
[----:B------:R-:W-:-:S06]  /*7b80*/  PRMT R4, R4, 0x7710, RZ ;  /* 0x0000771004047816 */ /* 0x000fcc00000000ff */
[----:B------:R-:W0:Y:S02]  /*7b90*/  I2F.F64.S16 R4, R4 ;  /* 0x0000000400047312 */ /* 0x000e240000101c00 */
[----:B0-----:R-:W-:Y:S01]  /*7ba0*/  STG.E.128 desc[UR36][R2.64], R4 ;  /* 0x0000000402007986 */ /* 0x001fe2000c101d24 */
[----:B------:R-:W-:Y:S05]  /*7bb0*/  EXIT ;  /* 0x000000000000794d */ /* 0x000fea0003800000 */
.L_x_534:
        /* <DEDUP_REMOVED lines=21> */
.L_x_539:
[----:B------:R-:W-:Y:S05]  /*7d10*/  BSYNC B0 ;  /* 0x0000000000007941 */ /* 0x000fea0003800000 */
.L_x_538:
[----:B------:R-:W-:-:S05]  /*7d20*/  LOP3.LUT R5, R0, R5, RZ, 0xfc, !PT ;  /* 0x0000000500057212 */ /* 0x000fca00078efcff */
[----:B------:R-:W-:Y:S01]  /*7d30*/  STG.E.U8 desc[UR36][R2.64], R5 ;  /* 0x0000000502007986 */ /* 0x000fe2000c101124 */
[----:B------:R-:W-:Y:S05]  /*7d40*/  EXIT ;  /* 0x000000000000794d */ /* 0x000fea0003800000 */
.L_x_537:
        /* <DEDUP_REMOVED lines=13> */
.L_x_541:
[----:B------:R-:W-:Y:S01]  /*7e20*/  IMAD.MOV.U32 R0, RZ, RZ, 0x7f ;  /* 0x0000007fff007424 */ /* 0x000fe200078e00ff */
[----:B------:R-:W-:-:S04]  /*7e30*/  ISETP.GT.U32.AND P0, PT, R4, 0x7f800000, PT ;  /* 0x7f8000000400780c */ /* 0x000fc80003f04070 */
[----:B------:R-:W-:-:S09]  /*7e40*/  SEL R0, R0, 0x7c, P0 ;  /* 0x0000007c00007807 */ /* 0x000fd20000000000 */
.L_x_542:
[----:B------:R-:W-:Y:S05]  /*7e50*/  BSYNC B0 ;  /* 0x0000000000007941 */ /* 0x000fea0003800000 */
.L_x_540:
[----:B------:R-:W-:-:S04]  /*7e60*/  LOP3.LUT R4, R19, 0x80000000, RZ, 0xc0, !PT ;  /* 0x8000000013047812 */ /* 0x000fc800078ec0ff */
[----:B------:R-:W-:-:S04]  /*7e70*/  SHF.R.U32.HI R5, RZ, 0x18, R4 ;  /* 0x00000018ff057819 */ /* 0x000fc80000011604 */
[----:B------:R-:W-:-:S05]  /*7e80*/  LOP3.LUT R5, R0, R5, RZ, 0xfc, !PT ;  /* 0x0000000500057212 */ /* 0x000fca00078efcff */
[----:B------:R-:W-:Y:S01]  /*7e90*/  STG.E.U8 desc[UR36][R2.64], R5 ;  /* 0x0000000502007986 */ /* 0x000fe2000c101124 */
[----:B------:R-:W-:Y:S05]  /*7ea0*/  EXIT ;  /* 0x000000000000794d */ /* 0x000fea0003800000 */
.L_x_536:
[----:B------:R-:W0:Y:S02]  /*7eb0*/  I2F.S8 R0, R19 ;  /* 0x0000001300007306 */ /* 0x000e240000001400 */
[----:B0-----:R-:W-:-:S05]  /*7ec0*/  F2FP.BF16.F32.PACK_AB R0, RZ, R0 ;  /* 0x00000000ff00723e */ /* 0x001fca00000010ff */
[----:B------:R-:W-:Y:S01]  /*7ed0*/  STG.E.U16 desc[UR36][R2.64], R0 ;  /* 0x0000000002007986 */ /* 0x000fe2000c101524 */
[----:B------:R-:W-:Y:S05]  /*7ee0*/  EXIT ;  /* 0x000000000000794d */ /* 0x000fea0003800000 */
.L_x_533:
        /* <DEDUP_REMOVED lines=10> */
[----:B------:R-:W-:Y:S01]  /*7f90*/  STG.E.U16 desc[UR36][R2.64], R5 ;  /* 0x0000000502007986 */ /* 0x000fe2000c101524 */
[----:B------:R-:W-:Y:S05]  /*7fa0*/  EXIT ;  /* 0x000000000000794d */ /* 0x000fea0003800000 */
.L_x_545:
        /* <DEDUP_REMOVED lines=13> */
[----:B------:R-:W-:-:S05]  /*8080*/  FADD.FTZ R0, R5, 8192 ;  /* 0x4600000005007421 */ /* 0x000fca0000010000 */
[----:B------:R-:W-:Y:S02]  /*8090*/  LOP3.LUT P0, R4, R0, 0xff, RZ, 0xc0, !PT ;  /* 0x000000ff00047812 */ /* 0x000fe4000780c0ff */
[----:B------:R-:W-:-:S11]  /*80a0*/  PRMT R0, RZ, 0x7610, R0 ;  /* 0x00007610ff007816 */ /* 0x000fd60000000000 */
[----:B------:R-:W-:Y:S05]  /*80b0*/  @!P0 BRA `(.L_x_547) ;  /* 0x0000000000108947 */ /* 0x000fea0003800000 */
.L_x_548:
[----:B------:R-:W-:-:S04]  /*80c0*/  LOP3.LUT R0, R19, 0x80000000, RZ, 0xc0, !PT ;  /* 0x8000000013007812 */ /* 0x000fc800078ec0ff */
[----:B------:R-:W-:-:S04]  /*80d0*/  SHF.R.U32.HI R5, RZ, 0x18, R0 ;  /* 0x00000018ff057819 */ /* 0x000fc80000011600 */
[----:B------:R-:W-:-:S04]  /*80e0*/  LOP3.LUT R4, R4, R5, RZ, 0xfc, !PT ;  /* 0x0000000504047212 */ /* 0x000fc800078efcff */
[----:B------:R-:W-:-:S07]  /*80f0*/  PRMT R0, R4, 0x7610, R0 ;  /* 0x0000761004007816 */ /* 0x000fce0000000000 */
.L_x_547:
[----:B------:R-:W-:Y:S05]  /*8100*/  BSYNC B0 ;  /* 0x0000000000007941 */ /* 0x000fea0003800000 */
.L_x_546:
[----:B------:R-:W-:Y:S01]  /*8110*/  STG.E.U8 desc[UR36][R2.64], R0 ;  /* 0x0000000002007986 */ /* 0x000fe2000c101124 */
[----:B------:R-:W-:Y:S05]  /*8120*/  EXIT ;  /* 0x000000000000794d */ /* 0x000fea0003800000 */
.L_x_544:
        /* <DEDUP_REMOVED lines=17> */
.L_x_551:
[----:B------:R-:W-:-:S04]  /*8240*/  LOP3.LUT R0, R19, 0x80000000, RZ, 0xc0, !PT ;  /* 0x8000000013007812 */ /* 0x000fc800078ec0ff */
[----:B------:R-:W-:-:S04]  /*8250*/  SHF.R.U32.HI R5, RZ, 0x18, R0 ;  /* 0x00000018ff057819 */ /* 0x000fc80000011600 */
[----:B------:R-:W-:-:S04]  /*8260*/  LOP3.LUT R4, R4, R5, RZ, 0xfc, !PT ;  /* 0x0000000504047212 */ /* 0x000fc800078efcff */
[----:B------:R-:W-:-:S07]  /*8270*/  PRMT R0, R4, 0x7610, R0 ;  /* 0x0000761004007816 */ /* 0x000fce0000000000 */
.L_x_550:
[----:B------:R-:W-:Y:S05]  /*8280*/  BSYNC B0 ;  /* 0x0000000000007941 */ /* 0x000fea0003800000 */
.L_x_549:
[----:B------:R-:W-:Y:S01]  /*8290*/  STG.E.U8 desc[UR36][R2.64], R0 ;  /* 0x0000000002007986 */ /* 0x000fe2000c101124 */
[----:B------:R-:W-:Y:S05]  /*82a0*/  EXIT ;  /* 0x000000000000794d */ /* 0x000fea0003800000 */
.L_x_543:
        /* <DEDUP_REMOVED lines=22> */
.L_x_526:
        /* <DEDUP_REMOVED lines=16> */
.L_x_554:
[----:B------:R-:W-:Y:S05]  /*8510*/  EXIT ;  /* 0x000000000000794d */ /* 0x000fea0003800000 */
.L_x_553:
[----:B------:R-:W-:-:S04]  /*8520*/  PRMT R4, R19, 0x8880, RZ ;  /* 0x0000888013047816 */ /* 0x000fc800000000ff */
[----:B------:R-:W-:-:S05]  /*8530*/  SHF.R.S32.HI R5, RZ, 0x1f, R4 ;  /* 0x0000001fff057819 */ /* 0x000fca0000011404 */
[----:B------:R-:W-:Y:S01]  /*8540*/  STG.E.64 desc[UR36][R2.64], R4 ;  /* 0x0000000402007986 */ /* 0x000fe2000c101b24 */
[----:B------:R-:W-:Y:S05]  /*8550*/  EXIT ;  /* 0x000000000000794d */ /* 0x000fea0003800000 */
.L_x_552:
[----:B------:R-:W-:-:S05]  /*8560*/  PRMT R5, R19, 0x8880, RZ ;  /* 0x0000888013057816 */ /* 0x000fca00000000ff */
[----:B------:R-:W-:Y:S01]  /*8570*/  STG.E desc[UR36][R2.64], R5 ;  /* 0x0000000502007986 */ /* 0x000fe2000c101924 */
[----:B------:R-:W-:Y:S05]  /*8580*/  EXIT ;  /* 0x000000000000794d */ /* 0x000fea0003800000 */
.L_x_555:
        /* <DEDUP_REMOVED lines=15> */
.L_x_23429:


//--------------------- .text._ZN2at6native18elementwise_kernelILi128ELi4EZNS0_22gpu_kernel_impl_nocastIZZZNS0_19signbit_kernel_cudaERNS_18TensorIteratorBaseEENKUlvE0_clEvENKUlvE2_clEvEUlN3c104HalfEE_EEvS4_RKT_EUliE_EEviT1_ --------------------------
	.section	.text._ZN2at6native18elementwise_kernelILi128ELi4EZNS0_22gpu_kernel_impl_nocastIZZZNS0_19signbit_kernel_cudaERNS_18TensorIteratorBaseEENKUlvE0_clEvENKUlvE2_clEvEUlN3c104HalfEE_EEvS4_RKT_EUliE_EEviT1_,"ax",@progbits
	.align	128
        .global         _ZN2at6native18elementwise_kernelILi128ELi4EZNS0_22gpu_kernel_impl_nocastIZZZNS0_19signbit_kernel_cudaERNS_18TensorIteratorBaseEENKUlvE0_clEvENKUlvE2_clEvEUlN3c104HalfEE_EEvS4_RKT_EUliE_EEviT1_
        .type           _ZN2at6native18elementwise_kernelILi128ELi4EZNS0_22gpu_kernel_impl_nocastIZZZNS0_19signbit_kernel_cudaERNS_18TensorIteratorBaseEENKUlvE0_clEvENKUlvE2_clEvEUlN3c104HalfEE_EEvS4_RKT_EUliE_EEviT1_,@function
        .size           _ZN2at6native18elementwise_kernelILi128ELi4EZNS0_22gpu_kernel_impl_nocastIZZZNS0_19signbit_kernel_cudaERNS_18TensorIteratorBaseEENKUlvE0_clEvENKUlvE2_clEvEUlN3c104HalfEE_EEvS4_RKT_EUliE_EEviT1_,(.L_x_23430 - _ZN2at6native18elementwise_kernelILi128ELi4EZNS0_22gpu_kernel_impl_nocastIZZZNS0_19signbit_kernel_cudaERNS_18TensorIteratorBaseEENKUlvE0_clEvENKUlvE2_clEvEUlN3c104HalfEE_EEvS4_RKT_EUliE_EEviT1_)
        .other          _ZN2at6native18elementwise_kernelILi128ELi4EZNS0_22gpu_kernel_impl_nocastIZZZNS0_19signbit_kernel_cudaERNS_18TensorIteratorBaseEENKUlvE0_clEvENKUlvE2_clEvEUlN3c104HalfEE_EEvS4_RKT_EUliE_EEviT1_,@"STO_CUDA_ENTRY STV_DEFAULT"
_ZN2at6native18elementwise_kernelILi128ELi4EZNS0_22gpu_kernel_impl_nocastIZZZNS0_19signbit_kernel_cudaERNS_18TensorIteratorBaseEENKUlvE0_clEvENKUlvE2_clEvEUlN3c104HalfEE_EEvS4_RKT_EUliE_EEviT1_:
.text._ZN2at6native18elementwise_kernelILi128ELi4EZNS0_22gpu_kernel_impl_nocastIZZZNS0_19signbit_kernel_cudaERNS_18TensorIteratorBaseEENKUlvE0_clEvENKUlvE2_clEvEUlN3c104HalfEE_EEvS4_RKT_EUliE_EEviT1_:
[----:B------:R-:W-:Y:S01]  /*0000*/  LDC R1, c[0x0][0x28] ;  /* 0x00000a00ff017b82 */ /* 0x000fe20000000800 */
[----:B------:R-:W0:Y:S01]  /*0010*/  S2R R0, SR_CTAID.X ;  /* 0x0000000000007919 */ /* 0x000e220000002500 */
[----:B------:R-:W-:Y:S01]  /*0020*/  ULDC UR6, c[0x0][0x210] ;  /* 0x0000840000067ab9 */ /* 0x000fe20000000800 */
[----:B------:R-:W-:Y:S01]  /*0030*/  ULDC.64 UR4, c[0x0][0x208] ;  /* 0x0000820000047ab9 */ /* 0x000fe20000000a00 */
[----:B------:R-:W-:Y:S01]  /*0040*/  BSSY B0, `(.L_x_556) ;  /* 0x000013e000007945 */ /* 0x000fe20003800000 */
[----:B------:R-:W0:Y:S02]  /*0050*/  S2R R3, SR_TID.X ;  /* 0x0000000000037919 */ /* 0x000e240000002100 */
[----:B0-----:R-:W-:-:S04]  /*0060*/  LEA R0, R0, R3, 0x9 ;  /* 0x0000000300007211 */ /* 0x001fc800078e48ff */
[----:B------:R-:W-:-:S13]  /*0070*/  ISETP.GE.AND P0, PT, R0, UR6, PT ;  /* 0x0000000600007c0c */ /* 0x000fda000bf06270 */
[----:B------:R-:W-:Y:S05]  /*0080*/  @P0 BRA `(.L_x_557) ;  /* 0x0000001000e40947 */ /* 0x000fea0003800000 */
[----:B------:R-:W0:Y:S01]  /*0090*/  LDC R8, c[0x0][0x218] ;  /* 0x00008600ff087b82 */ /* 0x000e220000000800 */
[----:B------:R-:W-:Y:S02]  /*00a0*/  CS2R R2, SRZ ;  /* 0x0000000000027805 */ /* 0x000fe4000001ff00 */
[----:B0-----:R-:W-:-:S13]  /*00b0*/  ISETP.NE.AND P0, PT, R8, RZ, PT ;  /* 0x000000ff0800720c */ /* 0x001fda0003f05270 */
[----:B------:R-:W-:Y:S05]  /*00c0*/  @!P0 BRA `(.L_x_558) ;  /* 0x0000001000a88947 */ /* 0x000fea0003800000 */
[----:B------:R-:W-:Y:S01]  /*00d0*/  HFMA2.MMA R2, -RZ, RZ, 0, 0 ;  /* 0x00000000ff027435 */ /* 0x000fe200000001ff */
[----:B------:R-:W-:Y:S01]  /*00e0*/  MOV R3, R0 ;  /* 0x0000000000037202 */ /* 0x000fe20000000f00 */
[----:B------:R-:W-:Y:S01]  /*00f0*/  ULDC.64 UR8, c[0x0][0x220] ;  /* 0x0000880000087ab9 */ /* 0x000fe20000000a00 */
[----:B------:R-:W-:Y:S01]  /*0100*/  ISETP.NE.AND P0, PT, R8, 0x1, PT ;  /* 0x000000010800780c */ /* 0x000fe20003f05270 */
[----:B------:R-:W-:-:S06]  /*0110*/  ULDC UR7, c[0x0][0x21c] ;  /* 0x0000870000077ab9 */ /* 0x000fcc0000000800 */
[----:B------:R-:W-:-:S05]  /*0120*/  IMAD.HI.U32 R4, R0, UR8, R2 ;  /* 0x0000000800047c27 */ /* 0x000fca000f8e0002 */
[----:B------:R-:W-:Y:S01]  /*0130*/  SHF.R.U32.HI R5, RZ, UR9, R4 ;  /* 0x00000009ff057c19 */ /* 0x000fe20008011604 */
[----:B------:R-:W-:-:S03]  /*0140*/  ULDC.64 UR8, c[0x0][0x348] ;  /* 0x0000d20000087ab9 */ /* 0x000fc60000000a00 */
[----:B------:R-:W-:-:S05]  /*0150*/  IADD3 R3, -R5, RZ, RZ ;  /* 0x000000ff05037210 */ /* 0x000fca0007ffe1ff */
[----:B------:R-:W-:-:S04]  /*0160*/  IMAD R2, R3, UR7, R0 ;  /* 0x0000000703027c24 */ /* 0x000fc8000f8e0200 */
[C---:B------:R-:W-:Y:S02]  /*0170*/  IMAD R3, R2.reuse, UR8, RZ ;  /* 0x0000000802037c24 */ /* 0x040fe4000f8e02ff */
[----:B------:R-:W-:Y:S01]  /*0180*/  IMAD R2, R2, UR9, RZ ;  /* 0x0000000902027c24 */ /* 0x000fe2000f8e02ff */
[----:B------:R-:W-:Y:S06]  /*0190*/  @!P0 BRA `(.L_x_558) ;  /* 0x0000001000748947 */ /* 0x000fec0003800000 */
[----:B------:R-:W-:Y:S01]  /*01a0*/  MOV R4, RZ ;  /* 0x000000ff00047202 */ /* 0x000fe20000000f00 */
[----:B------:R-:W-:Y:S01]  /*01b0*/  ULDC.64 UR8, c[0x0][0x228] ;  /* 0x00008a0000087ab9 */ /* 0x000fe20000000a00 */
[----:B------:R-:W-:Y:S01]  /*01c0*/  ULDC UR7, c[0x0][0x230] ;  /* 0x00008c0000077ab9 */ /* 0x000fe20000000800 */
[----:B------:R-:W-:Y:S02]  /*01d0*/  ISETP.NE.AND P0, PT, R8, 0x2, PT ;  /* 0x000000020800780c */ /* 0x000fe40003f05270 */
[----:B------:R-:W-:-:S05]  /*01e0*/  IMAD.HI.U32 R6, R5, UR9, R4 ;  /* 0x0000000905067c27 */ /* 0x000fca000f8e0004 */
[----:B------:R-:W-:-:S04]  /*01f0*/  SHF.R.U32.HI R7, RZ, UR7, R6 ;  /* 0x00000007ff077c19 */ /* 0x000fc80008011606 */
[----:B------:R-:W-:-:S05]  /*0200*/  IADD3 R4, -R7, RZ, RZ ;  /* 0x000000ff07047210 */ /* 0x000fca0007ffe1ff */
[----:B------:R-:W-:Y:S01]  /*0210*/  IMAD R4, R4, UR8, R5 ;  /* 0x0000000804047c24 */ /* 0x000fe2000f8e0205 */
[----:B------:R-:W-:-:S03]  /*0220*/  ULDC.64 UR8, c[0x0][0x350] ;  /* 0x0000d40000087ab9 */ /* 0x000fc60000000a00 */
[C---:B------:R-:W-:Y:S02]  /*0230*/  IMAD R3, R4.reuse, UR8, R3 ;  /* 0x0000000804037c24 */ /* 0x040fe4000f8e0203 */
[----:B------:R-:W-:Y:S01]  /*0240*/  IMAD R2, R4, UR9, R2 ;  /* 0x0000000904027c24 */ /* 0x000fe2000f8e0202 */
[----:B------:R-:W-:Y:S06]  /*0250*/  @!P0 BRA `(.L_x_558) ;  /* 0x0000001000448947 */ /* 0x000fec0003800000 */
[----:B------:R-:W-:Y:S01]  /*0260*/  HFMA2.MMA R6, -RZ, RZ, 0, 0 ;  /* 0x00000000ff067435 */ /* 0x000fe200000001ff */
[----:B------:R-:W-:Y:S01]  /*0270*/  ULDC.64 UR8, c[0x0][0x238] ;  /* 0x00008e0000087ab9 */ /* 0x000fe20000000a00 */
[----:B------:R-:W-:Y:S01]  /*0280*/  ISETP.NE.AND P0, PT, R8, 0x3, PT ;  /* 0x000000030800780c */ /* 0x000fe20003f05270 */
[----:B------:R-:W-:-:S07]  /*0290*/  ULDC UR7, c[0x0][0x234] ;  /* 0x00008d0000077ab9 */ /* 0x000fce0000000800 */
[----:B------:R-:W-:-:S05]  /*02a0*/  IMAD.HI.U32 R4, R7, UR8, R6 ;  /* 0x0000000807047c27 */ /* 0x000fca000f8e0006 */
[----:B------:R-:W-:Y:S01]  /*02b0*/  SHF.R.U32.HI R5, RZ, UR9, R4 ;  /* 0x00000009ff057c19 */ /* 0x000fe20008011604 */
[----:B------:R-:W-:-:S03]  /*02c0*/  ULDC.64 UR8, c[0x0][0x358] ;  /* 0x0000d60000087ab9 */ /* 0x000fc60000000a00 */
[----:B------:R-:W-:-:S05]  /*02d0*/  IADD3 R6, -R5, RZ, RZ ;  /* 0x000000ff05067210 */ /* 0x000fca0007ffe1ff */
[----:B------:R-:W-:-:S04]  /*02e0*/  IMAD R6, R6, UR7, R7 ;  /* 0x0000000706067c24 */ /* 0x000fc8000f8e0207 */
[C---:B------:R-:W-:Y:S02]  /*02f0*/  IMAD R3, R6.reuse, UR8, R3 ;  /* 0x0000000806037c24 */ /* 0x040fe4000f8e0203 */
[----:B------:R-:W-:Y:S01]  /*0300*/  IMAD R2, R6, UR9, R2 ;  /* 0x0000000906027c24 */ /* 0x000fe2000f8e0202 */
        /* <DEDUP_REMOVED lines=13> */
[----:B------:R-:W-:Y:S01]  /*03e0*/  MOV R6, RZ ;  /* 0x000000ff00067202 */ /* 0x000fe20000000f00 */
[----:B------:R-:W-:Y:S01]  /*03f0*/  ULDC.64 UR8, c[0x0][0x250] ;  /* 0x0000940000087ab9 */ /* 0x000fe20000000a00 */
[----:B------:R-:W-:Y:S01]  /*0400*/  ISETP.NE.AND P0, PT, R8, 0x5, PT ;  /* 0x000000050800780c */ /* 0x000fe20003f05270 */
[----:B------:R-:W-:Y:S02]  /*0410*/  ULDC UR7, c[0x0][0x24c] ;  /* 0x0000930000077ab9 */ /* 0x000fe40000000800 */
        /* <DEDUP_REMOVED lines=56> */
[----:B------:R-:W-:Y:S01]  /*07a0*/  HFMA2.MMA R4, -RZ, RZ, 0, 0 ;  /* 0x00000000ff047435 */ /* 0x000fe200000001ff */
[----:B------:R-:W-:Y:S01]  /*07b0*/  ULDC.64 UR8, c[0x0][0x288] ;  /* 0x0000a20000087ab9 */ /* 0x000fe20000000a00 */
[----:B------:R-:W-:Y:S01]  /*07c0*/  ULDC UR7, c[0x0][0x290] ;  /* 0x0000a40000077ab9 */ /* 0x000fe20000000800 */
[----:B------:R-:W-:-:S07]  /*07d0*/  ISETP.NE.AND P0, PT, R8, 0xa, PT ;  /* 0x0000000a0800780c */ /* 0x000fce0003f05270 */
        /* <DEDUP_REMOVED lines=164> */
[----:B------:R-:W-:Y:S01]  /*1220*/  ISETP.NE.AND P0, PT, R8, 0x18, PT ;  /* 0x000000180800780c */ /* 0x000fe20003f05270 */
[----:B------:R-:W-:Y:S01]  /*1230*/  IMAD.MOV.U32 R4, RZ, RZ, RZ ;  /* 0x000000ffff047224 */ /* 0x000fe200078e00ff */
[----:B------:R-:W-:Y:S01]  /*1240*/  ULDC.64 UR8, c[0x0][0x330] ;  /* 0x0000cc0000087ab9 */ /* 0x000fe20000000a00 */
[----:B------:R-:W-:Y:S02]  /*1250*/  ULDC UR7, c[0x0][0x338] ;  /* 0x0000ce0000077ab9 */ /* 0x000fe40000000800 */
[----:B------:R-:W-:-:S05]  /*1260*/  IMAD.HI.U32 R8, R5, UR9, R4 ;  /* 0x0000000905087c27 */ /* 0x000fca000f8e0004 */
[----:B------:R-:W-:-:S03]  /*1270*/  SHF.R.U32.HI R9, RZ, UR7, R8 ;  /* 0x00000007ff097c19 */ /* 0x000fc60008011608 */
[----:B------:R-:W0:Y:S01]  /*1280*/  @P0 LDC.64 R12, c[0x0][0x340] ;  /* 0x0000d000ff0c0b82 */ /* 0x000e220000000a00 */
[----:B------:R-:W-:Y:S02]  /*1290*/  @P0 MOV R8, RZ ;  /* 0x000000ff00080202 */ /* 0x000fe40000000f00 */
[----:B------:R-:W-:-:S05]  /*12a0*/  IADD3 R11, -R9, RZ, RZ ;  /* 0x000000ff090b7210 */ /* 0x000fca0007ffe1ff */
[----:B------:R-:W1:Y:S08]  /*12b0*/  @P0 LDC R15, c[0x0][0x33c] ;  /* 0x0000cf00ff0f0b82 */ /* 0x000e700000000800 */
[----:B------:R-:W2:Y:S01]  /*12c0*/  @P0 LDC.64 R6, c[0x0][0x408] ;  /* 0x00010200ff060b82 */ /* 0x000ea20000000a00 */
[----:B0-----:R-:W-:-:S05]  /*12d0*/  @P0 IMAD.HI.U32 R4, R9, R12, R8 ;  /* 0x0000000c09040227 */ /* 0x001fca00078e0008 */
[----:B------:R-:W-:Y:S01]  /*12e0*/  @P0 SHF.R.U32.HI R8, RZ, R13, R4 ;  /* 0x0000000dff080219 */ /* 0x000fe20000011604 */
[----:B------:R-:W-:Y:S01]  /*12f0*/  IMAD R4, R11, UR8, R5 ;  /* 0x000000080b047c24 */ /* 0x000fe2000f8e0205 */
[----:B------:R-:W-:Y:S02]  /*1300*/  ULDC.64 UR8, c[0x0][0x400] ;  /* 0x0001000000087ab9 */ /* 0x000fe40000000a00 */
[----:B------:R-:W-:Y:S01]  /*1310*/  @P0 IADD3 R8, -R8, RZ, RZ ;  /* 0x000000ff08080210 */ /* 0x000fe20007ffe1ff */
[C---:B------:R-:W-:Y:S02]  /*1320*/  IMAD R3, R4.reuse, UR8, R3 ;  /* 0x0000000804037c24 */ /* 0x040fe4000f8e0203 */
[----:B------:R-:W-:Y:S02]  /*1330*/  IMAD R2, R4, UR9, R2 ;  /* 0x0000000904027c24 */ /* 0x000fe4000f8e0202 */
[----:B-1----:R-:W-:-:S04]  /*1340*/  @P0 IMAD R8, R8, R15, R9 ;  /* 0x0000000f08080224 */ /* 0x002fc800078e0209 */
[C---:B--2---:R-:W-:Y:S02]  /*1350*/  @P0 IMAD R3, R8.reuse, R6, R3 ;  /* 0x0000000608030224 */ /* 0x044fe400078e0203 */
[----:B------:R-:W-:-:S07]  /*1360*/  @P0 IMAD R2, R8, R7, R2 ;  /* 0x0000000708020224 */ /* 0x000fce00078e0202 */
.L_x_558:
[----:B------:R-:W-:Y:S02]  /*1370*/  ULDC.64 UR8, c[0x0][0x418] ;  /* 0x0001060000087ab9 */ /* 0x000fe40000000a00 */
[----:B------:R-:W-:-:S04]  /*1380*/  IADD3 R4, P0, R2, UR8, RZ ;  /* 0x0000000802047c10 */ /* 0x000fc8000ff1e0ff */
[----:B------:R-:W-:Y:S01]  /*1390*/  IADD3.X R5, RZ, UR9, RZ, P0, !PT ;  /* 0x00000009ff057c10 */ /* 0x000fe200087fe4ff */
[----:B------:R-:W-:-:S04]  /*13a0*/  ULDC.64 UR8, c[0x0][0x410] ;  /* 0x0001040000087ab9 */ /* 0x000fc80000000a00 */
[----:B------:R-:W2:Y:S01]  /*13b0*/  LDG.E.U16 R4, desc[UR4][R4.64] ;  /* 0x0000000404047981 */ /* 0x000ea2000c1e1500 */
[----:B------:R-:W-:Y:S02]  /*13c0*/  IADD3 R2, P0, R3, UR8, RZ ;  /* 0x0000000803027c10 */ /* 0x000fe4000ff1e0ff */
[----:B------:R-:W-:Y:S02]  /*13d0*/  IADD3 R0, R0, 0x80, RZ ;  /* 0x0000008000007810 */ /* 0x000fe40007ffe0ff */
[----:B------:R-:W-:Y:S01]  /*13e0*/  IADD3.X R3, RZ, UR9, RZ, P0, !PT ;  /* 0x00000009ff037c10 */ /* 0x000fe200087fe4ff */
[----:B--2---:R-:W-:-:S05]  /*13f0*/  HADD2.F32 R6, -RZ, R4.H0_H0 ;  /* 0x20000004ff067230 */ /* 0x004fca0000004100 */
[----:B------:R-:W-:-:S05]  /*1400*/  SHF.R.U32.HI R7, RZ, 0x1f, R6 ;  /* 0x0000001fff077819 */ /* 0x000fca0000011606 */
[----:B------:R0:W-:Y:S02]  /*1410*/  STG.E.U8 desc[UR4][R2.64], R7 ;  /* 0x0000000702007986 */ /* 0x0001e4000c101104 */
.L_x_557:
[----:B------:R-:W-:Y:S05]  /*1420*/  BSYNC B0 ;  /* 0x0000000000007941 */ /* 0x000fea0003800000 */
.L_x_556:
[----:B------:R-:W-:Y:S01]  /*1430*/  ISETP.GE.AND P0, PT, R0, UR6, PT ;  /* 0x0000000600007c0c */ /* 0x000fe2000bf06270 */
[----:B------:R-:W-:-:S12]  /*1440*/  BSSY B0, `(.L_x_559) ;  /* 0x0000276000007945 */ /* 0x000fd80003800000 */
[----:B------:R-:W-:Y:S05]  /*1450*/  @P0 BRA `(.L_x_560) ;  /* 0x0000002400d00947 */ /* 0x000fea0003800000 */
[----:B------:R-:W1:Y:S01]  /*1460*/  LDC R8, c[0x0][0x218] ;  /* 0x00008600ff087b82 */ /* 0x000e620000000800 */
[----:B0-----:R-:W-:Y:S02]  /*1470*/  CS2R R2, SRZ ;  /* 0x0000000000027805 */ /* 0x001fe4000001ff00 */
[----:B-1----:R-:W-:-:S13]  /*1480*/  ISETP.NE.AND P0, PT, R8, RZ, PT ;  /* 0x000000ff0800720c */ /* 0x002fda0003f05270 */
[----:B------:R-:W-:Y:S05]  /*1490*/  @!P0 BRA `(.L_x_561) ;  /* 0x0000001000a88947 */ /* 0x000fea0003800000 */
[----:B------:R-:W-:Y:S01]  /*14a0*/  MOV R2, RZ ;  /* 0x000000ff00027202 */ /* 0x000fe20000000f00 */
[----:B------:R-:W-:Y:S01]  /*14b0*/  ULDC.64 UR8, c[0x0][0x220] ;  /* 0x0000880000087ab9 */ /* 0x000fe20000000a00 */
[----:B------:R-:W-:Y:S01]  /*14c0*/  MOV R3, R0 ;  /* 0x0000000000037202 */ /* 0x000fe20000000f00 */
[----:B------:R-:W-:Y:S01]  /*14d0*/  ULDC UR7, c[0x0][0x21c] ;  /* 0x0000870000077ab9 */ /* 0x000fe20000000800 */
[----:B------:R-:W-:Y:S01]  /*14e0*/  ISETP.NE.AND P0, PT, R8, 0x1, PT ;  /* 0x000000010800780c */ /* 0x000fe20003f05270 */
        /* <DEDUP_REMOVED lines=20> */
[----:B------:R-:W-:Y:S01]  /*1630*/  IMAD.MOV.U32 R6, RZ, RZ, RZ ;  /* 0x000000ffff067224 */ /* 0x000fe200078e00ff */
[----:B------:R-:W-:Y:S01]  /*1640*/  ULDC.64 UR8, c[0x0][0x238] ;  /* 0x00008e0000087ab9 */ /* 0x000fe20000000a00 */
[----:B------:R-:W-:Y:S01]  /*1650*/  ISETP.NE.AND P0, PT, R8, 0x3, PT ;  /* 0x000000030800780c */ /* 0x000fe20003f05270 */
[----:B------:R-:W-:Y:S01]  /*1660*/  ULDC UR7, c[0x0][0x234] ;  /* 0x00008d0000077ab9 */ /* 0x000fe20000000800 */
        /* <DEDUP_REMOVED lines=229> */
[----:B------:R-:W-:-:S05]  /*24c0*/  SHF.R.U32.HI R7, RZ, UR7, R6 ;  /* 0x00000007ff077c19 */ /* 0x000fca0008011606 */
[----:B------:R-:W-:-:S04]  /*24d0*/  IMAD.MOV R4, RZ, RZ, -R7 ;  /* 0x000000ffff047224 */ /* 0x000fc800078e0a07 */
        /* <DEDUP_REMOVED lines=18> */
[----:B------:R-:W-:Y:S01]  /*2600*/  HFMA2.MMA R4, -RZ, RZ, 0, 0 ;  /* 0x00000000ff047435 */ /* 0x000fe200000001ff */
[----:B------:R-:W-:Y:S01]  /*2610*/  ULDC.64 UR8, c[0x0][0x330] ;  /* 0x0000cc0000087ab9 */ /* 0x000fe20000000a00 */
[----:B------:R-:W-:-:S08]  /*2620*/  ULDC UR7, c[0x0][0x338] ;  /* 0x0000ce0000077ab9 */ /* 0x000fd00000000800 */
[----:B------:R-:W-:Y:S02]  /*2630*/  IMAD.HI.U32 R8, R5, UR9, R4 ;  /* 0x0000000905087c27 */ /* 0x000fe4000f8e0004 */
[----:B------:R-:W0:Y:S03]  /*2640*/  @P0 LDC.64 R12, c[0x0][0x340] ;  /* 0x0000d000ff0c0b82 */ /* 0x000e260000000a00 */
[----:B------:R-:W-:Y:S02]  /*2650*/  SHF.R.U32.HI R9, RZ, UR7, R8 ;  /* 0x00000007ff097c19 */ /* 0x000fe40008011608 */
[----:B------:R-:W-:Y:S02]  /*2660*/  @P0 MOV R8, RZ ;  /* 0x000000ff00080202 */ /* 0x000fe40000000f00 */
[C---:B------:R-:W-:Y:S01]  /*2670*/  IADD3 R11, -R9.reuse, RZ, RZ ;  /* 0x000000ff090b7210 */ /* 0x040fe20007ffe1ff */
        /* <DEDUP_REMOVED lines=12> */
.L_x_561:
[----:B------:R-:W-:Y:S02]  /*2740*/  ULDC.64 UR8, c[0x0][0x418] ;  /* 0x0001060000087ab9 */ /* 0x000fe40000000a00 */
[----:B------:R-:W-:-:S04]  /*2750*/  IADD3 R4, P0, R2, UR8, RZ ;  /* 0x0000000802047c10 */ /* 0x000fc8000ff1e0ff */
[----:B------:R-:W-:Y:S01]  /*2760*/  IADD3.X R5, RZ, UR9, RZ, P0, !PT ;  /* 0x00000009ff057c10 */ /* 0x000fe200087fe4ff */
[----:B------:R-:W-:-:S04]  /*2770*/  ULDC.64 UR8, c[0x0][0x410] ;  /* 0x0001040000087ab9 */ /* 0x000fc80000000a00 */
[----:B------:R-:W2:Y:S01]  /*2780*/  LDG.E.U16 R4, desc[UR4][R4.64] ;  /* 0x0000000404047981 */ /* 0x000ea2000c1e1500 */
[----:B------:R-:W-:Y:S02]  /*2790*/  IADD3 R2, P0, R3, UR8, RZ ;  /* 0x0000000803027c10 */ /* 0x000fe4000ff1e0ff */
[----:B------:R-:W-:Y:S02]  /*27a0*/  IADD3 R0, R0, 0x80, RZ ;  /* 0x0000008000007810 */ /* 0x000fe40007ffe0ff */
[----:B------:R-:W-:Y:S02]  /*27b0*/  IADD3.X R3, RZ, UR9, RZ, P0, !PT ;  /* 0x00000009ff037c10 */ /* 0x000fe400087fe4ff */
[----:B------:R-:W-:Y:S01]  /*27c0*/  ISETP.GE.AND P0, PT, R0, UR6, PT ;  /* 0x0000000600007c0c */ /* 0x000fe2000bf06270 */
[----:B--2---:R-:W-:-:S05]  /*27d0*/  HADD2.F32 R6, -RZ, R4.H0_H0 ;  /* 0x20000004ff067230 */ /* 0x004fca0000004100 */
[----:B------:R-:W-:-:S05]  /*27e0*/  SHF.R.U32.HI R7, RZ, 0x1f, R6 ;  /* 0x0000001fff077819 */ /* 0x000fca0000011606 */
[----:B------:R1:W-:Y:S02]  /*27f0*/  STG.E.U8 desc[UR4][R2.64], R7 ;  /* 0x0000000702007986 */ /* 0x0003e4000c101104 */
[----:B------:R-:W-:Y:S05]  /*2800*/  @P0 BRA `(.L_x_560) ;  /* 0x0000001000e40947 */ /* 0x000fea0003800000 */
[----:B------:R-:W0:Y:S01]  /*2810*/  LDC R8, c[0x0][0x218] ;  /* 0x00008600ff087b82 */ /* 0x000e220000000800 */
[----:B-1----:R-:W-:Y:S02]  /*2820*/  CS2R R2, SRZ ;  /* 0x0000000000027805 */ /* 0x002fe4000001ff00 */
        /* <DEDUP_REMOVED lines=280> */
[----:B------:R-:W-:Y:S01]  /*39b0*/  ULDC.64 UR8, c[0x0][0x330] ;  /* 0x0000cc0000087ab9 */ /* 0x000fe20000000a00 */
[----:B------:R-:W-:Y:S01]  /*39c0*/  MOV R4, RZ ;  /* 0x000000ff00047202 */ /* 0x000fe20000000f00 */
[----:B------:R-:W-:-:S04]  /*39d0*/  ULDC UR7, c[0x0][0x338] ;  /* 0x0000ce0000077ab9 */ /* 0x000fc80000000800 */
[----:B------:R-:W-:-:S05]  /*39e0*/  IMAD.HI.U32 R8, R5, UR9, R4 ;  /* 0x0000000905087c27 */ /* 0x000fca000f8e0004 */
[----:B------:R-:W-:Y:S01]  /*39f0*/  SHF.R.U32.HI R9, RZ, UR7, R8 ;  /* 0x00000007ff097c19 */ /* 0x000fe20008011608 */
        /* <DEDUP_REMOVED lines=15> */
.L_x_562:
        /* <DEDUP_REMOVED lines=11> */
.L_x_560:
[----:B------:R-:W-:Y:S05]  /*3ba0*/  BSYNC B0 ;  /* 0x0000000000007941 */ /* 0x000fea0003800000 */
.L_x_559:
[----:B------:R-:W-:-:S13]  /*3bb0*/  ISETP.GE.AND P0, PT, R0, UR6, PT ;  /* 0x0000000600007c0c */ /* 0x000fda000bf06270 */
[----:B------:R-:W-:Y:S05]  /*3bc0*/  @P0 EXIT ;  /* 0x000000000000094d */ /* 0x000fea0003800000 */
[----:B------:R-:W3:Y:S01]  /*3bd0*/  LDC R8, c[0x0][0x218] ;  /* 0x00008600ff087b82 */ /* 0x000ee20000000800 */
[----:B012---:R-:W-:Y:S02]  /*3be0*/  CS2R R2, SRZ ;  /* 0x0000000000027805 */ /* 0x007fe4000001ff00 */
[----:B---3--:R-:W-:-:S13]  /*3bf0*/  ISETP.NE.AND P0, PT, R8, RZ, PT ;  /* 0x000000ff0800720c */ /* 0x008fda0003f05270 */
[----:B------:R-:W-:Y:S05]  /*3c00*/  @!P0 BRA `(.L_x_563) ;  /* 0x0000001000a88947 */ /* 0x000fea0003800000 */
[----:B------:R-:W-:Y:S01]  /*3c10*/  HFMA2.MMA R2, -RZ, RZ, 0, 0 ;  /* 0x00000000ff027435 */ /* 0x000fe200000001ff */
[----:B------:R-:W-:Y:S01]  /*3c20*/  IMAD.MOV.U32 R3, RZ, RZ, R0 ;  /* 0x000000ffff037224 */ /* 0x000fe200078e0000 */
[----:B------:R-:W-:Y:S01]  /*3c30*/  ULDC.64 UR6, c[0x0][0x220] ;  /* 0x0000880000067ab9 */ /* 0x000fe20000000a00 */
[----:B------:R-:W-:-:S07]  /*3c40*/  ISETP.NE.AND P0, PT, R8, 0x1, PT ;  /* 0x000000010800780c */ /* 0x000fce0003f05270 */
[----:B------:R-:W-:Y:S01]  /*3c50*/  IMAD.HI.U32 R4, R0, UR6, R2 ;  /* 0x0000000600047c27 */ /* 0x000fe2000f8e0002 */
[----:B------:R-:W-:-:S04]  /*3c60*/  ULDC UR6, c[0x0][0x21c] ;  /* 0x0000870000067ab9 */ /* 0x000fc80000000800 */
[----:B------:R-:W-:-:S04]  /*3c70*/  SHF.R.U32.HI R5, RZ, UR7, R4 ;  /* 0x00000007ff057c19 */ /* 0x000fc80008011604 */
[----:B------:R-:W-:-:S05]  /*3c80*/  IADD3 R3, -R5, RZ, RZ ;  /* 0x000000ff05037210 */ /* 0x000fca0007ffe1ff */
[----:B------:R-:W-:Y:S01]  /*3c90*/  IMAD R0, R3, UR6, R0 ;  /* 0x0000000603007c24 */ /* 0x000fe2000f8e0200 */
[----:B------:R-:W-:-:S03]  /*3ca0*/  ULDC.64 UR6, c[0x0][0x348] ;  /* 0x0000d20000067ab9 */ /* 0x000fc60000000a00 */
        /* <DEDUP_REMOVED lines=17> */
[----:B------:R-:W-:-:S03]  /*3dc0*/  ISETP.NE.AND P0, PT, R8, 0x3, PT ;  /* 0x000000030800780c */ /* 0x000fc60003f05270 */
[----:B------:R-:W-:Y:S01]  /*3dd0*/  IMAD.HI.U32 R4, R7, UR6, R6 ;  /* 0x0000000607047c27 */ /* 0x000fe2000f8e0006 */
[----:B------:R-:W-:-:S04]  /*3de0*/  ULDC UR6, c[0x0][0x234] ;  /* 0x00008d0000067ab9 */ /* 0x000fc80000000800 */
        /* <DEDUP_REMOVED lines=45> */
[----:B------:R-:W-:-:S08]  /*40c0*/  ISETP.NE.AND P0, PT, R8, 0x7, PT ;  /* 0x000000070800780c */ /* 0x000fd00003f05270 */
        /* <DEDUP_REMOVED lines=208> */
[----:B------:R-:W-:Y:S01]  /*4dd0*/  @P0 MOV R6, RZ ;  /* 0x000000ff00060202 */ /* 0x000fe20000000f00 */
[----:B------:R-:W-:Y:S01]  /*4de0*/  ULDC.64 UR6, c[0x0][0x400] ;  /* 0x0001000000067ab9 */ /* 0x000fe20000000a00 */
[----:B------:R-:W-:-:S05]  /*4df0*/  IADD3 R4, -R7, RZ, RZ ;  /* 0x000000ff07047210 */ /* 0x000fca0007ffe1ff */
[----:B------:R-:W1:Y:S01]  /*4e00*/  @P0 LDC R11, c[0x0][0x33c] ;  /* 0x0000cf00ff0b0b82 */ /* 0x000e620000000800 */
[----:B------:R-:W-:-:S04]  /*4e10*/  IMAD R4, R4, UR8, R5 ;  /* 0x0000000804047c24 */ /* 0x000fc8000f8e0205 */
[C---:B------:R-:W-:Y:S02]  /*4e20*/  IMAD R3, R4.reuse, UR6, R3 ;  /* 0x0000000604037c24 */ /* 0x040fe4000f8e0203 */
[----:B------:R-:W-:Y:S01]  /*4e30*/  IMAD R2, R4, UR7, R2 ;  /* 0x0000000704027c24 */ /* 0x000fe2000f8e0202 */
[----:B------:R-:W2:Y:S01]  /*4e40*/  @P0 LDC.64 R12, c[0x0][0x408] ;  /* 0x00010200ff0c0b82 */ /* 0x000ea20000000a00 */
[----:B0-----:R-:W-:-:S05]  /*4e50*/  @P0 IMAD.HI.U32 R0, R7, R8, R6 ;  /* 0x0000000807000227 */ /* 0x001fca00078e0006 */
[----:B------:R-:W-:-:S04]  /*4e60*/  @P0 SHF.R.U32.HI R0, RZ, R9, R0 ;  /* 0x00000009ff000219 */ /* 0x000fc80000011600 */
[----:B------:R-:W-:-:S05]  /*4e70*/  @P0 IADD3 R6, -R0, RZ, RZ ;  /* 0x000000ff00060210 */ /* 0x000fca0007ffe1ff */
[----:B-1----:R-:W-:-:S04]  /*4e80*/  @P0 IMAD R6, R11, R6, R7 ;  /* 0x000000060b060224 */ /* 0x002fc800078e0207 */
[C---:B--2---:R-:W-:Y:S02]  /*4e90*/  @P0 IMAD R3, R6.reuse, R12, R3 ;  /* 0x0000000c06030224 */ /* 0x044fe400078e0203 */
[----:B------:R-:W-:-:S07]  /*4ea0*/  @P0 IMAD R2, R6, R13, R2 ;  /* 0x0000000d06020224 */ /* 0x000fce00078e0202 */
.L_x_563:
[----:B------:R-:W-:Y:S02]  /*4eb0*/  ULDC.64 UR6, c[0x0][0x418] ;  /* 0x0001060000067ab9 */ /* 0x000fe40000000a00 */
[----:B------:R-:W-:-:S04]  /*4ec0*/  IADD3 R4, P0, R2, UR6, RZ ;  /* 0x0000000602047c10 */ /* 0x000fc8000ff1e0ff */
[----:B------:R-:W-:Y:S01]  /*4ed0*/  IADD3.X R5, RZ, UR7, RZ, P0, !PT ;  /* 0x00000007ff057c10 */ /* 0x000fe200087fe4ff */
[----:B------:R-:W-:-:S04]  /*4ee0*/  ULDC.64 UR6, c[0x0][0x410] ;  /* 0x0001040000067ab9 */ /* 0x000fc80000000a00 */
[----:B------:R-:W2:Y:S01]  /*4ef0*/  LDG.E.U16 R4, desc[UR4][R4.64] ;  /* 0x0000000404047981 */ /* 0x000ea2000c1e1500 */
[----:B------:R-:W-:-:S04]  /*4f00*/  IADD3 R2, P0, R3, UR6, RZ ;  /* 0x0000000603027c10 */ /* 0x000fc8000ff1e0ff */
[----:B------:R-:W-:Y:S01]  /*4f10*/  IADD3.X R3, RZ, UR7, RZ, P0, !PT ;  /* 0x00000007ff037c10 */ /* 0x000fe200087fe4ff */
[----:B--2---:R-:W-:-:S05]  /*4f20*/  HADD2.F32 R0, -RZ, R4.H0_H0 ;  /* 0x20000004ff007230 */ /* 0x004fca0000004100 */
[----:B------:R-:W-:-:S05]  /*4f30*/  SHF.R.U32.HI R7, RZ, 0x1f, R0 ;  /* 0x0000001fff077819 */ /* 0x000fca0000011600 */
[----:B------:R-:W-:Y:S01]  /*4f40*/  STG.E.U8 desc[UR4][R2.64], R7 ;  /* 0x0000000702007986 */ /* 0x000fe2000c101104 */
[----:B------:R-:W-:Y:S05]  /*4f50*/  EXIT ;  /* 0x000000000000794d */ /* 0x000fea0003800000 */
.L_x_564:
        /* <DEDUP_REMOVED lines=10> */
.L_x_23430:


//--------------------- .text._ZN2at6native27unrolled_elementwise_kernelIZZZNS0_19signbit_kernel_cudaERNS_18TensorIteratorBaseEENKUlvE0_clEvENKUlvE2_clEvEUlN3c104HalfEE_St5arrayIPcLm2EELi4E23TrivialOffsetCalculatorILi1EjESD_NS0_6memory15LoadWithoutCastENSE_16StoreWithoutCastEEEviT_T0_T2_T3_T4_T5_ --------------------------
	.section	.text._ZN2at6native27unrolled_elementwise_kernelIZZZNS0_19signbit_kernel_cudaERNS_18TensorIteratorBaseEENKUlvE0_clEvENKUlvE2_clEvEUlN3c104HalfEE_St5arrayIPcLm2EELi4E23TrivialOffsetCalculatorILi1EjESD_NS0_6memory15LoadWithoutCastENSE_16StoreWithoutCastEEEviT_T0_T2_T3_T4_T5_,"ax",@progbits
	.align	128
        .global         _ZN2at6native27unrolled_elementwise_kernelIZZZNS0_19signbit_kernel_cudaERNS_18TensorIteratorBaseEENKUlvE0_clEvENKUlvE2_clEvEUlN3c104HalfEE_St5arrayIPcLm2EELi4E23TrivialOffsetCalculatorILi1EjESD_NS0_6memory15LoadWithoutCastENSE_16StoreWithoutCastEEEviT_T0_T2_T3_T4_T5_
        .type           _ZN2at6native27unrolled_elementwise_kernelIZZZNS0_19signbit_kernel_cudaERNS_18TensorIteratorBaseEENKUlvE0_clEvENKUlvE2_clEvEUlN3c104HalfEE_St5arrayIPcLm2EELi4E23TrivialOffsetCalculatorILi1EjESD_NS0_6memory15LoadWithoutCastENSE_16StoreWithoutCastEEEviT_T0_T2_T3_T4_T5_,@function
        .size           _ZN2at6native27unrolled_elementwise_kernelIZZZNS0_19signbit_kernel_cudaERNS_18TensorIteratorBaseEENKUlvE0_clEvENKUlvE2_clEvEUlN3c104HalfEE_St5arrayIPcLm2EELi4E23TrivialOffsetCalculatorILi1EjESD_NS0_6memory15LoadWithoutCastENSE_16StoreWithoutCastEEEviT_T0_T2_T3_T4_T5_,(.L_x_23431 - _ZN2at6native27unrolled_elementwise_kernelIZZZNS0_19signbit_kernel_cudaERNS_18TensorIteratorBaseEENKUlvE0_clEvENKUlvE2_clEvEUlN3c104HalfEE_St5arrayIPcLm2EELi4E23TrivialOffsetCalculatorILi1EjESD_NS0_6memory15LoadWithoutCastENSE_16StoreWithoutCastEEEviT_T0_T2_T3_T4_T5_)
        .other          _ZN2at6native27unrolled_elementwise_kernelIZZZNS0_19signbit_kernel_cudaERNS_18TensorIteratorBaseEENKUlvE0_clEvENKUlvE2_clEvEUlN3c104HalfEE_St5arrayIPcLm2EELi4E23TrivialOffsetCalculatorILi1EjESD_NS0_6memory15LoadWithoutCastENSE_16StoreWithoutCastEEEviT_T0_T2_T3_T4_T5_,@"STO_CUDA_ENTRY STV_DEFAULT"
_ZN2at6native27unrolled_elementwise_kernelIZZZNS0_19signbit_kernel_cudaERNS_18TensorIteratorBaseEENKUlvE0_clEvENKUlvE2_clEvEUlN3c104HalfEE_St5arrayIPcLm2EELi4E23TrivialOffsetCalculatorILi1EjESD_NS0_6memory15LoadWithoutCastENSE_16StoreWithoutCastEEEviT_T0_T2_T3_T4_T5_:
.text._ZN2at6native27unrolled_elementwise_kernelIZZZNS0_19signbit_kernel_cudaERNS_18TensorIteratorBaseEENKUlvE0_clEvENKUlvE2_clEvEUlN3c104HalfEE_St5arrayIPcLm2EELi4E23TrivialOffsetCalculatorILi1EjESD_NS0_6memory15LoadWithoutCastENSE_16StoreWithoutCastEEEviT_T0_T2_T3_T4_T5_:
[----:B------:R-:W-:Y:S01]  /*0000*/  LDC R1, c[0x0][0x28] ;  /* 0x00000a00ff017b82 */ /* 0x000fe20000000800 */
[----:B------:R-:W0:Y:S07]  /*0010*/  S2R R0, SR_CTAID.X ;  /* 0x0000000000007919 */ /* 0x000e2e0000002500 */
[----:B------:R-:W0:Y:S01]  /*0020*/  LDC R7, c[0x0][0x210] ;  /* 0x00008400ff077b82 */ /* 0x000e220000000800 */
[----:B------:R-:W-:Y:S01]  /*0030*/  ULDC.64 UR4, c[0x0][0x208] ;  /* 0x0000820000047ab9 */ /* 0x000fe20000000a00 */
[----:B------:R-:W-:Y:S01]  /*0040*/  PRMT R12, RZ, 0x7610, R12 ;  /* 0x00007610ff0c7816 */ /* 0x000fe2000000000c */
[----:B------:R-:W1:Y:S01]  /*0050*/  S2R R9, SR_TID.X ;  /* 0x0000000000097919 */ /* 0x000e620000002100 */
[----:B------:R-:W-:Y:S01]  /*0060*/  PRMT R8, RZ, 0x7610, R8 ;  /* 0x00007610ff087816 */ /* 0x000fe20000000008 */
[----:B0-----:R-:W-:-:S02]  /*0070*/  IMAD R2, R0, -0x200, R7 ;  /* 0xfffffe0000027824 */ /* 0x001fc400078e0207 */
[----:B-1----:R-:W-:-:S03]  /*0080*/  IMAD.MOV.U32 R17, RZ, RZ, R9 ;  /* 0x000000ffff117224 */ /* 0x002fc600078e0009 */
[----:B------:R-:W-:-:S13]  /*0090*/  ISETP.GE.AND P0, PT, R9, R2, PT ;  /* 0x000000020900720c */ /* 0x000fda0003f06270 */
[----:B------:R-:W-:Y:S01]  /*00a0*/  @!P0 VIADD R17, R9, 0x80 ;  /* 0x0000008009118836 */ /* 0x000fe20000000000 */
[----:B------:R-:W0:Y:S01]  /*00b0*/  @!P0 LDC.64 R6, c[0x0][0x220] ;  /* 0x00008800ff068b82 */ /* 0x000e220000000a00 */
[----:B------:R-:W-:-:S03]  /*00c0*/  @!P0 IMAD R13, R0, 0x200, R9 ;  /* 0x00000200000d8824 */ /* 0x000fc600078e0209 */
[----:B------:R-:W-:-:S13]  /*00d0*/  ISETP.GE.AND P1, PT, R17, R2, PT ;  /* 0x000000021100720c */ /* 0x000fda0003f26270 */
[----:B------:R-:W-:Y:S01]  /*00e0*/  @!P1 IMAD R19, R0, 0x200, R17 ;  /* 0x0000020000139824 */ /* 0x000fe200078e0211 */
[----:B------:R-:W-:Y:S01]  /*00f0*/  @!P1 IADD3 R17, R17, 0x80, RZ ;  /* 0x0000008011119810 */ /* 0x000fe20007ffe0ff */
[----:B------:R-:W1:Y:S03]  /*0100*/  @!P1 LDC.64 R14, c[0x0][0x220] ;  /* 0x00008800ff0e9b82 */ /* 0x000e660000000a00 */
[----:B------:R-:W-:Y:S01]  /*0110*/  ISETP.GE.AND P3, PT, R17, R2, PT ;  /* 0x000000021100720c */ /* 0x000fe20003f66270 */
[----:B0-----:R-:W-:Y:S01]  /*0120*/  @!P0 IMAD.WIDE.U32 R6, R13, 0x2, R6 ;  /* 0x000000020d068825 */ /* 0x001fe200078e0006 */
[----:B------:R-:W-:-:S06]  /*0130*/  PRMT R13, RZ, 0x7610, R13 ;  /* 0x00007610ff0d7816 */ /* 0x000fcc000000000d */
[----:B------:R0:W2:Y:S05]  /*0140*/  @!P0 LDG.E.U16 R13, desc[UR4][R6.64] ;  /* 0x00000004060d8981 */ /* 0x0000aa000c1e1500 */
[----:B------:R-:W3:Y:S01]  /*0150*/  @!P3 LDC.64 R10, c[0x0][0x220] ;  /* 0x00008800ff0abb82 */ /* 0x000ee20000000a00 */
[----:B------:R-:W-:Y:S02]  /*0160*/  @!P3 IMAD R21, R0, 0x200, R17 ;  /* 0x000002000015b824 */ /* 0x000fe400078e0211 */
[----:B------:R-:W-:Y:S02]  /*0170*/  @!P3 VIADD R17, R17, 0x80 ;  /* 0x000000801111b836 */ /* 0x000fe40000000000 */
[----:B-1----:R-:W-:-:S03]  /*0180*/  @!P1 IMAD.WIDE.U32 R14, R19, 0x2, R14 ;  /* 0x00000002130e9825 */ /* 0x002fc600078e000e */
[----:B------:R-:W-:Y:S02]  /*0190*/  ISETP.GE.AND P2, PT, R17, R2, PT ;  /* 0x000000021100720c */ /* 0x000fe40003f46270 */
[----:B------:R1:W4:Y:S11]  /*01a0*/  @!P1 LDG.E.U16 R12, desc[UR4][R14.64] ;  /* 0x000000040e0c9981 */ /* 0x000336000c1e1500 */
[----:B------:R-:W0:Y:S01]  /*01b0*/  @!P2 LDC.64 R18, c[0x0][0x220] ;  /* 0x00008800ff12ab82 */ /* 0x000e220000000a00 */
[----:B---3--:R-:W-:-:S05]  /*01c0*/  @!P3 IMAD.WIDE.U32 R20, R21, 0x2, R10 ;  /* 0x000000021514b825 */ /* 0x008fca00078e000a */
[----:B------:R-:W3:Y:S01]  /*01d0*/  @!P3 LDG.E.U16 R8, desc[UR4][R20.64] ;  /* 0x000000041408b981 */ /* 0x000ee2000c1e1500 */
[----:B------:R-:W-:Y:S01]  /*01e0*/  @!P2 LEA R11, R0, R17, 0x9 ;  /* 0x00000011000ba211 */ /* 0x000fe200078e48ff */
[----:B------:R-:W-:Y:S01]  /*01f0*/  IMAD.MOV.U32 R17, RZ, RZ, R9 ;  /* 0x000000ffff117224 */ /* 0x000fe200078e0009 */
[----:B------:R-:W-:-:S03]  /*0200*/  PRMT R16, RZ, 0x7610, R16 ;  /* 0x00007610ff107816 */ /* 0x000fc60000000010 */
[----:B0-----:R-:W-:Y:S02]  /*0210*/  @!P2 IMAD.WIDE.U32 R18, R11, 0x2, R18 ;  /* 0x000000020b12a825 */ /* 0x001fe400078e0012 */
[----:B------:R-:W0:Y:S02]  /*0220*/  @!P0 LDC.64 R10, c[0x0][0x218] ;  /* 0x00008600ff0a8b82 */ /* 0x000e240000000a00 */
[----:B------:R-:W-:Y:S01]  /*0230*/  VIADD R7, R17, 0x100 ;  /* 0x0000010011077836 */ /* 0x000fe20000000000 */
[----:B------:R0:W5:Y:S04]  /*0240*/  @!P2 LDG.E.U16 R16, desc[UR4][R18.64] ;  /* 0x000000041210a981 */ /* 0x000168000c1e1500 */
[----:B------:R-:W-:Y:S02]  /*0250*/  ISETP.GE.AND P2, PT, R7, R2, PT ;  /* 0x000000020700720c */ /* 0x000fe40003f46270 */
[----:B------:R-:W-:Y:S01]  /*0260*/  @!P0 LEA R7, R0, R9, 0x9 ;  /* 0x0000000900078211 */ /* 0x000fe200078e48ff */
[----:B------:R-:W-:-:S02]  /*0270*/  VIADD R23, R17, 0x80 ;  /* 0x0000008011177836 */ /* 0x000fc40000000000 */
[----:B-1----:R-:W-:Y:S02]  /*0280*/  VIADD R15, R17, 0x180 ;  /* 0x00000180110f7836 */ /* 0x002fe40000000000 */
[----:B------:R-:W-:Y:S01]  /*0290*/  @!P0 IMAD.MOV.U32 R17, RZ, RZ, R23 ;  /* 0x000000ffff118224 */ /* 0x000fe200078e0017 */
[----:B0-----:R-:W-:-:S05]  /*02a0*/  @!P0 IADD3 R10, P4, R7, R10, RZ ;  /* 0x0000000a070a8210 */ /* 0x001fca0007f9e0ff */
[----:B------:R-:W-:Y:S01]  /*02b0*/  @!P0 IMAD.X R11, RZ, RZ, R11, P4 ;  /* 0x000000ffff0b8224 */ /* 0x000fe200020e060b */
[-C--:B------:R-:W-:Y:S02]  /*02c0*/  ISETP.GE.AND P1, PT, R23, R2.reuse, PT ;  /* 0x000000021700720c */ /* 0x080fe40003f26270 */
[----:B------:R-:W-:Y:S01]  /*02d0*/  ISETP.GE.AND P3, PT, R17, R2, PT ;  /* 0x000000021100720c */ /* 0x000fe20003f66270 */
[----:B------:R-:W-:Y:S01]  /*02e0*/  BSSY B0, `(.L_x_565) ;  /* 0x0000015000007945 */ /* 0x000fe20003800000 */
[----:B--2---:R-:W-:-:S05]  /*02f0*/  @!P0 HADD2.F32 R13, -RZ, R13.H0_H0 ;  /* 0x2000000dff0d8230 */ /* 0x004fca0000004100 */
[----:B------:R-:W-:-:S05]  /*0300*/  @!P0 SHF.R.U32.HI R5, RZ, 0x1f, R13 ;  /* 0x0000001fff058819 */ /* 0x000fca000001160d */
[----:B------:R0:W-:Y:S01]  /*0310*/  @!P0 STG.E.U8 desc[UR4][R10.64], R5 ;  /* 0x000000050a008986 */ /* 0x0001e2000c101104 */
[----:B----4-:R-:W-:-:S05]  /*0320*/  @!P1 HADD2.F32 R12, -RZ, R12.H0_H0 ;  /* 0x2000000cff0c9230 */ /* 0x010fca0000004100 */
[----:B------:R-:W-:Y:S01]  /*0330*/  @!P1 SHF.R.U32.HI R3, RZ, 0x1f, R12 ;  /* 0x0000001fff039819 */ /* 0x000fe2000001160c */
[----:B---3--:R-:W-:-:S05]  /*0340*/  @!P2 HADD2.F32 R8, -RZ, R8.H0_H0 ;  /* 0x20000008ff08a230 */ /* 0x008fca0000004100 */
[----:B------:R-:W-:Y:S01]  /*0350*/  @!P2 SHF.R.U32.HI R4, RZ, 0x1f, R8 ;  /* 0x0000001fff04a819 */ /* 0x000fe20000011608 */
[----:B0-----:R-:W-:Y:S06]  /*0360*/  @P3 BRA `(.L_x_566) ;  /* 0x0000000000303947 */ /* 0x001fec0003800000 */
[----:B------:R-:W-:Y:S01]  /*0370*/  LEA R6, R0, R17, 0x9 ;  /* 0x0000001100067211 */ /* 0x000fe200078e48ff */
[----:B------:R-:W-:Y:S01]  /*0380*/  VIADD R17, R17, 0x80 ;  /* 0x0000008011117836 */ /* 0x000fe20000000000 */
[----:B------:R-:W-:Y:S02]  /*0390*/  ULDC.64 UR6, c[0x0][0x218] ;  /* 0x0000860000067ab9 */ /* 0x000fe40000000a00 */
[----:B------:R-:W-:Y:S02]  /*03a0*/  IADD3 R6, P0, R6, UR6, RZ ;  /* 0x0000000606067c10 */ /* 0x000fe4000ff1e0ff */
[----:B------:R-:W-:Y:S02]  /*03b0*/  ISETP.GE.AND P1, PT, R17, R2, PT ;  /* 0x000000021100720c */ /* 0x000fe40003f26270 */
[----:B------:R-:W-:-:S05]  /*03c0*/  IADD3.X R7, RZ, UR7, RZ, P0, !PT ;  /* 0x00000007ff077c10 */ /* 0x000fca00087fe4ff */
[----:B------:R0:W-:Y:S06]  /*03d0*/  STG.E.U8 desc[UR4][R6.64], R3 ;  /* 0x0000000306007986 */ /* 0x0001ec000c101104 */
[----:B------:R-:W-:Y:S02]  /*03e0*/  @!P1 IMAD R8, R0, 0x200, R17 ;  /* 0x0000020000089824 */ /* 0x000fe400078e0211 */
[----:B------:R-:W-:-:S03]  /*03f0*/  @!P1 VIADD R17, R17, 0x80 ;  /* 0x0000008011119836 */ /* 0x000fc60000000000 */
[----:B------:R-:W-:-:S05]  /*0400*/  @!P1 IADD3 R8, P2, R8, UR6, RZ ;  /* 0x0000000608089c10 */ /* 0x000fca000ff5e0ff */
[----:B------:R-:W-:-:S05]  /*0410*/  @!P1 IMAD.X R9, RZ, RZ, UR7, P2 ;  /* 0x00000007ff099e24 */ /* 0x000fca00090e06ff */
[----:B------:R0:W-:Y:S03]  /*0420*/  @!P1 STG.E.U8 desc[UR4][R8.64], R4 ;  /* 0x0000000408009986 */ /* 0x0001e6000c101104 */
.L_x_566:
[----:B------:R-:W-:Y:S05]  /*0430*/  BSYNC B0 ;  /* 0x0000000000007941 */ /* 0x000fea0003800000 */
.L_x_565:
[-C--:B------:R-:W-:Y:S02]  /*0440*/  ISETP.GE.AND P1, PT, R17, R2.reuse, PT ;  /* 0x000000021100720c */ /* 0x080fe40003f26270 */
[----:B------:R-:W-:-:S11]  /*0450*/  ISETP.GE.AND P0, PT, R15, R2, PT ;  /* 0x000000020f00720c */ /* 0x000fd60003f06270 */
[----:B------:R-:W-:Y:S05]  /*0460*/  @P1 EXIT ;  /* 0x000000000000194d */ /* 0x000fea0003800000 */
[----:B------:R-:W-:Y:S01]  /*0470*/  LEA R0, R0, R17, 0x9 ;  /* 0x0000001100007211 */ /* 0x000fe200078e48ff */
[----:B------:R-:W-:Y:S01]  /*0480*/  ULDC.64 UR6, c[0x0][0x218] ;  /* 0x0000860000067ab9 */ /* 0x000fe20000000a00 */
[----:B-----5:R-:W-:Y:S02]  /*0490*/  @!P0 HADD2.F32 R16, -RZ, R16.H0_H0 ;  /* 0x20000010ff108230 */ /* 0x020fe40000004100 */
[----:B------:R-:W-:-:S03]  /*04a0*/  IADD3 R2, P1, R0, UR6, RZ ;  /* 0x0000000600027c10 */ /* 0x000fc6000ff3e0ff */
[----:B------:R-:W-:Y:S02]  /*04b0*/  @!P0 SHF.R.U32.HI R5, RZ, 0x1f, R16 ;  /* 0x0000001fff058819 */ /* 0x000fe40000011610 */
[----:B0-----:R-:W-:-:S05]  /*04c0*/  IMAD.X R3, RZ, RZ, UR7, P1 ;  /* 0x00000007ff037e24 */ /* 0x001fca00088e06ff */
[----:B------:R-:W-:Y:S01]  /*04d0*/  STG.E.U8 desc[UR4][R2.64], R5 ;  /* 0x0000000502007986 */ /* 0x000fe2000c101104 */
[----:B------:R-:W-:Y:S05]  /*04e0*/  EXIT ;  /* 0x000000000000794d */ /* 0x000fea0003800000 */
.L_x_567:
        /* <DEDUP_REMOVED lines=9> */
.L_x_23431:


//--------------------- .text._ZN2at6native29vectorized_elementwise_kernelILi2EZZZNS0_19signbit_kernel_cudaERNS_18TensorIteratorBaseEENKUlvE0_clEvENKUlvE2_clEvEUlN3c104HalfEE_St5arrayIPcLm2EEEEviT0_T1_ --------------------------
	.section	.text._ZN2at6native29vectorized_elementwise_kernelILi2EZZZNS0_19signbit_kernel_cudaERNS_18TensorIteratorBaseEENKUlvE0_clEvENKUlvE2_clEvEUlN3c104HalfEE_St5arrayIPcLm2EEEEviT0_T1_,"ax",@progbits
	.align	128
        .global         _ZN2at6native29vectorized_elementwise_kernelILi2EZZZNS0_19signbit_kernel_cudaERNS_18TensorIteratorBaseEENKUlvE0_clEvENKUlvE2_clEvEUlN3c104HalfEE_St5arrayIPcLm2EEEEviT0_T1_
        .type           _ZN2at6native29vectorized_elementwise_kernelILi2EZZZNS0_19signbit_kernel_cudaERNS_18TensorIteratorBaseEENKUlvE0_clEvENKUlvE2_clEvEUlN3c104HalfEE_St5arrayIPcLm2EEEEviT0_T1_,@function
        .size           _ZN2at6native29vectorized_elementwise_kernelILi2EZZZNS0_19signbit_kernel_cudaERNS_18TensorIteratorBaseEENKUlvE0_clEvENKUlvE2_clEvEUlN3c104HalfEE_St5arrayIPcLm2EEEEviT0_T1_,(.L_x_23432 - _ZN2at6native29vectorized_elementwise_kernelILi2EZZZNS0_19signbit_kernel_cudaERNS_18TensorIteratorBaseEENKUlvE0_clEvENKUlvE2_clEvEUlN3c104HalfEE_St5arrayIPcLm2EEEEviT0_T1_)
        .other          _ZN2at6native29vectorized_elementwise_kernelILi2EZZZNS0_19signbit_kernel_cudaERNS_18TensorIteratorBaseEENKUlvE0_clEvENKUlvE2_clEvEUlN3c104HalfEE_St5arrayIPcLm2EEEEviT0_T1_,@"STO_CUDA_ENTRY STV_DEFAULT"
_ZN2at6native29vectorized_elementwise_kernelILi2EZZZNS0_19signbit_kernel_cudaERNS_18TensorIteratorBaseEENKUlvE0_clEvENKUlvE2_clEvEUlN3c104HalfEE_St5arrayIPcLm2EEEEviT0_T1_:
.text._ZN2at6native29vectorized_elementwise_kernelILi2EZZZNS0_19signbit_kernel_cudaERNS_18TensorIteratorBaseEENKUlvE0_clEvENKUlvE2_clEvEUlN3c104HalfEE_St5arrayIPcLm2EEEEviT0_T1_:
[----:B------:R-:W-:Y:S01]  /*0000*/  LDC R1, c[0x0][0x28] ;  /* 0x00000a00ff017b82 */ /* 0x000fe20000000800 */
[----:B------:R-:W0:Y:S01]  /*0010*/  S2R R2, SR_CTAID.X ;  /* 0x0000000000027919 */ /* 0x000e220000002500 */
[----:B------:R-:W-:Y:S01]  /*0020*/  ULDC UR4, c[0x0][0x210] ;  /* 0x0000840000047ab9 */ /* 0x000fe20000000800 */
[----:B0-----:R-:W-:-:S05]  /*0030*/  IMAD.SHL.U32 R2, R2, 0x400, RZ ;  /* 0x0000040002027824 */ /* 0x001fca00078e00ff */
[----:B------:R-:W-:Y:S01]  /*0040*/  IADD3 R0, -R2, UR4, RZ ;  /* 0x0000000402007c10 */ /* 0x000fe2000fffe1ff */
[----:B------:R-:W-:-:S03]  /*0050*/  ULDC.64 UR4, c[0x0][0x208] ;  /* 0x0000820000047ab9 */ /* 0x000fc60000000a00 */
[----:B------:R-:W-:-:S13]  /*0060*/  ISETP.GE.U32.AND P0, PT, R0, 0x400, PT ;  /* 0x000004000000780c */ /* 0x000fda0003f06070 */
[----:B------:R-:W-:Y:S05]  /*0070*/  @!P0 BRA `(.L_x_568) ;  /* 0x0000000000948947 */ /* 0x000fea0003800000 */
[----:B------:R-:W0:Y:S01]  /*0080*/  S2R R7, SR_TID.X ;  /* 0x0000000000077919 */ /* 0x000e220000002100 */
[----:B------:R-:W1:Y:S01]  /*0090*/  LDC.64 R4, c[0x0][0x220] ;  /* 0x00008800ff047b82 */ /* 0x000e620000000a00 */
[----:B------:R-:W-:Y:S01]  /*00a0*/  ULDC.64 UR6, c[0x0][0x218] ;  /* 0x0000860000067ab9 */ /* 0x000fe20000000a00 */
[----:B-1----:R-:W-:-:S04]  /*00b0*/  IMAD.WIDE R4, R2, 0x2, R4 ;  /* 0x0000000202047825 */ /* 0x002fc800078e0204 */
[----:B0-----:R-:W-:-:S05]  /*00c0*/  IMAD.WIDE.U32 R4, R7, 0x4, R4 ;  /* 0x0000000407047825 */ /* 0x001fca00078e0004 */
[----:B------:R-:W2:Y:S04]  /*00d0*/  LDG.E R6, desc[UR4][R4.64] ;  /* 0x0000000404067981 */ /* 0x000ea8000c1e1900 */
[----:B------:R-:W3:Y:S04]  /*00e0*/  LDG.E R8, desc[UR4][R4.64+0x200] ;  /* 0x0002000404087981 */ /* 0x000ee8000c1e1900 */
[----:B------:R-:W4:Y:S04]  /*00f0*/  LDG.E R10, desc[UR4][R4.64+0x400] ;  /* 0x00040004040a7981 */ /* 0x000f28000c1e1900 */
[----:B------:R0:W5:Y:S01]  /*0100*/  LDG.E R11, desc[UR4][R4.64+0x600] ;  /* 0x00060004040b7981 */ /* 0x000162000c1e1900 */
[----:B------:R-:W-:-:S05]  /*0110*/  IADD3 R2, P0, R2, UR6, RZ ;  /* 0x0000000602027c10 */ /* 0x000fca000ff1e0ff */
[----:B------:R-:W-:Y:S02]  /*0120*/  IMAD.X R3, RZ, RZ, UR7, P0 ;  /* 0x00000007ff037e24 */ /* 0x000fe400080e06ff */
[----:B------:R-:W-:-:S04]  /*0130*/  IMAD.WIDE R2, R7, 0x2, R2 ;  /* 0x0000000207027825 */ /* 0x000fc800078e0202 */
[--C-:B--2---:R-:W-:Y:S02]  /*0140*/  HADD2.F32 R0, -RZ, R6.reuse.H0_H0 ;  /* 0x20000006ff007230 */ /* 0x104fe40000004100 */
[----:B------:R-:W-:Y:S02]  /*0150*/  HADD2.F32 R6, -RZ, R6.H1_H1 ;  /* 0x30000006ff067230 */ /* 0x000fe40000004100 */
[--C-:B---3--:R-:W-:Y:S01]  /*0160*/  HADD2.F32 R7, -RZ, R8.reuse.H0_H0 ;  /* 0x20000008ff077230 */ /* 0x108fe20000004100 */
[----:B------:R-:W-:Y:S01]  /*0170*/  SHF.R.U32.HI R0, RZ, 0x1f, R0 ;  /* 0x0000001fff007819 */ /* 0x000fe20000011600 */
[----:B------:R-:W-:Y:S01]  /*0180*/  HADD2.F32 R8, -RZ, R8.H1_H1 ;  /* 0x30000008ff087230 */ /* 0x000fe20000004100 */
[----:B0-----:R-:W-:Y:S01]  /*0190*/  SHF.R.U32.HI R5, RZ, 0x1f, R6 ;  /* 0x0000001fff057819 */ /* 0x001fe20000011606 */
[--C-:B----4-:R-:W-:Y:S01]  /*01a0*/  HADD2.F32 R9, -RZ, R10.reuse.H0_H0 ;  /* 0x2000000aff097230 */ /* 0x110fe20000004100 */
[----:B------:R-:W-:Y:S01]  /*01b0*/  SHF.R.U32.HI R7, RZ, 0x1f, R7 ;  /* 0x0000001fff077819 */ /* 0x000fe20000011607 */
[----:B------:R-:W-:Y:S01]  /*01c0*/  HADD2.F32 R10, -RZ, R10.H1_H1 ;  /* 0x3000000aff0a7230 */ /* 0x000fe20000004100 */
[----:B------:R-:W-:Y:S01]  /*01d0*/  SHF.R.U32.HI R8, RZ, 0x1f, R8 ;  /* 0x0000001fff087819 */ /* 0x000fe20000011608 */
[--C-:B-----5:R-:W-:Y:S01]  /*01e0*/  HADD2.F32 R4, -RZ, R11.reuse.H0_H0 ;  /* 0x2000000bff047230 */ /* 0x120fe20000004100 */
[----:B------:R-:W-:Y:S01]  /*01f0*/  SHF.R.U32.HI R9, RZ, 0x1f, R9 ;  /* 0x0000001fff097819 */ /* 0x000fe20000011609 */
[----:B------:R-:W-:Y:S01]  /*0200*/  HADD2.F32 R11, -RZ, R11.H1_H1 ;  /* 0x3000000bff0b7230 */ /* 0x000fe20000004100 */
[----:B------:R-:W-:-:S02]  /*0210*/  SHF.R.U32.HI R10, RZ, 0x1f, R10 ;  /* 0x0000001fff0a7819 */ /* 0x000fc4000001160a */
[----:B------:R-:W-:Y:S02]  /*0220*/  SHF.R.U32.HI R4, RZ, 0x1f, R4 ;  /* 0x0000001fff047819 */ /* 0x000fe40000011604 */
[----:B------:R-:W-:Y:S02]  /*0230*/  SHF.R.U32.HI R11, RZ, 0x1f, R11 ;  /* 0x0000001fff0b7819 */ /* 0x000fe4000001160b */
[----:B------:R-:W-:Y:S02]  /*0240*/  PRMT R5, R5, 0x7604, R0 ;  /* 0x0000760405057816 */ /* 0x000fe40000000000 */
[----:B------:R-:W-:Y:S02]  /*0250*/  PRMT R7, R8, 0x7604, R7 ;  /* 0x0000760408077816 */ /* 0x000fe40000000007 */
[----:B------:R-:W-:Y:S01]  /*0260*/  PRMT R9, R10, 0x7604, R9 ;  /* 0x000076040a097816 */ /* 0x000fe20000000009 */
[----:B------:R-:W-:Y:S01]  /*0270*/  STG.E.U16 desc[UR4][R2.64], R5 ;  /* 0x0000000502007986 */ /* 0x000fe2000c101504 */
[----:B------:R-:W-:-:S03]  /*0280*/  PRMT R11, R11, 0x7604, R4 ;  /* 0x000076040b0b7816 */ /* 0x000fc60000000004 */
[----:B------:R-:W-:Y:S04]  /*0290*/  STG.E.U16 desc[UR4][R2.64+0x100], R7 ;  /* 0x0001000702007986 */ /* 0x000fe8000c101504 */
[----:B------:R-:W-:Y:S04]  /*02a0*/  STG.E.U16 desc[UR4][R2.64+0x200], R9 ;  /* 0x0002000902007986 */ /* 0x000fe8000c101504 */
[----:B------:R-:W-:Y:S01]  /*02b0*/  STG.E.U16 desc[UR4][R2.64+0x300], R11 ;  /* 0x0003000b02007986 */ /* 0x000fe2000c101504 */
[----:B------:R-:W-:Y:S05]  /*02c0*/  EXIT ;  /* 0x000000000000794d */ /* 0x000fea0003800000 */
.L_x_568:
[----:B------:R-:W0:Y:S01]  /*02d0*/  S2R R11, SR_TID.X ;  /* 0x00000000000b7919 */ /* 0x000e220000002100 */
[----:B------:R-:W-:Y:S02]  /*02e0*/  PRMT R18, RZ, 0x7610, R18 ;  /* 0x00007610ff127816 */ /* 0x000fe40000000012 */
[----:B0-----:R-:W-:Y:S01]  /*02f0*/  ISETP.GE.AND P0, PT, R11, R0, PT ;  /* 0x000000000b00720c */ /* 0x001fe20003f06270 */
[----:B------:R-:W-:-:S12]  /*0300*/  IMAD.MOV.U32 R29, RZ, RZ, R11 ;  /* 0x000000ffff1d7224 */ /* 0x000fd800078e000b */
[----:B------:R-:W-:Y:S01]  /*0310*/  @!P0 VIADD R29, R11, 0x80 ;  /* 0x000000800b1d8836 */ /* 0x000fe20000000000 */
[----:B------:R-:W0:Y:S01]  /*0320*/  @!P0 LDC.64 R12, c[0x0][0x220] ;  /* 0x00008800ff0c8b82 */ /* 0x000e220000000a00 */
[----:B------:R-:W-:-:S03]  /*0330*/  @!P0 IADD3 R21, R2, R11, RZ ;  /* 0x0000000b02158210 */ /* 0x000fc60007ffe0ff */
[----:B------:R-:W-:-:S13]  /*0340*/  ISETP.GE.AND P6, PT, R29, R0, PT ;  /* 0x000000001d00720c */ /* 0x000fda0003fc6270 */
[----:B------:R-:W-:Y:S01]  /*0350*/  @!P6 IMAD.IADD R19, R2, 0x1, R29 ;  /* 0x000000010213e824 */ /* 0x000fe200078e021d */
[----:B------:R-:W1:Y:S01]  /*0360*/  @!P6 LDC.64 R14, c[0x0][0x220] ;  /* 0x00008800ff0eeb82 */ /* 0x000e620000000a00 */
[----:B------:R-:W-:-:S05]  /*0370*/  @!P6 VIADD R29, R29, 0x80 ;  /* 0x000000801d1de836 */ /* 0x000fca0000000000 */
[----:B------:R-:W-:Y:S01]  /*0380*/  ISETP.GE.AND P5, PT, R29, R0, PT ;  /* 0x000000001d00720c */ /* 0x000fe20003fa6270 */
[----:B0-----:R-:W-:-:S05]  /*0390*/  @!P0 IMAD.WIDE.U32 R12, R21, 0x2, R12 ;  /* 0x00000002150c8825 */ /* 0x001fca00078e000c */
[----:B------:R0:W2:Y:S07]  /*03a0*/  @!P0 LDG.E.U16 R18, desc[UR4][R12.64] ;  /* 0x000000040c128981 */ /* 0x0000ae000c1e1500 */
[----:B------:R-:W-:Y:S01]  /*03b0*/  @!P5 IADD3 R16, R2, R29, RZ ;  /* 0x0000001d0210d210 */ /* 0x000fe20007ffe0ff */
[----:B------:R-:W-:Y:S01]  /*03c0*/  @!P5 VIADD R29, R29, 0x80 ;  /* 0x000000801d1dd836 */ /* 0x000fe20000000000 */
[----:B0-----:R-:W0:Y:S04]  /*03d0*/  @!P5 LDC.64 R12, c[0x0][0x220] ;  /* 0x00008800ff0cdb82 */ /* 0x001e280000000a00 */
[----:B------:R-:W-:-:S13]  /*03e0*/  ISETP.GE.AND P4, PT, R29, R0, PT ;  /* 0x000000001d00720c */ /* 0x000fda0003f86270 */
[----:B------:R-:W-:Y:S01]  /*03f0*/  @!P4 IMAD.IADD R25, R2, 0x1, R29 ;  /* 0x000000010219c824 */ /* 0x000fe200078e021d */
[----:B------:R-:W3:Y:S01]  /*0400*/  @!P4 LDC.64 R20, c[0x0][0x220] ;  /* 0x00008800ff14cb82 */ /* 0x000ee20000000a00 */
[----:B------:R-:W-:-:S05]  /*0410*/  @!P4 VIADD R29, R29, 0x80 ;  /* 0x000000801d1dc836 */ /* 0x000fca0000000000 */
[----:B------:R-:W-:-:S13]  /*0420*/  ISETP.GE.AND P3, PT, R29, R0, PT ;  /* 0x000000001d00720c */ /* 0x000fda0003f66270 */
[----:B------:R-:W-:Y:S01]  /*0430*/  @!P3 IMAD.IADD R17, R2, 0x1, R29 ;  /* 0x000000010211b824 */ /* 0x000fe200078e021d */
[----:B------:R-:W4:Y:S01]  /*0440*/  @!P3 LDC.64 R22, c[0x0][0x220] ;  /* 0x00008800ff16bb82 */ /* 0x000f220000000a00 */
[----:B------:R-:W-:-:S05]  /*0450*/  @!P3 VIADD R29, R29, 0x80 ;  /* 0x000000801d1db836 */ /* 0x000fca0000000000 */
[----:B------:R-:W-:-:S13]  /*0460*/  ISETP.GE.AND P2, PT, R29, R0, PT ;  /* 0x000000001d00720c */ /* 0x000fda0003f46270 */
[----:B------:R-:W-:Y:S02]  /*0470*/  @!P2 IMAD.IADD R27, R2, 0x1, R29 ;  /* 0x00000001021ba824 */ /* 0x000fe400078e021d */
[----:B------:R-:W-:-:S05]  /*0480*/  @!P2 VIADD R29, R29, 0x80 ;  /* 0x000000801d1da836 */ /* 0x000fca0000000000 */
[----:B------:R-:W-:Y:S01]  /*0490*/  ISETP.GE.AND P1, PT, R29, R0, PT ;  /* 0x000000001d00720c */ /* 0x000fe20003f26270 */
[----:B-1----:R-:W-:Y:S01]  /*04a0*/  @!P6 IMAD.WIDE.U32 R14, R19, 0x2, R14 ;  /* 0x00000002130ee825 */ /* 0x002fe200078e000e */
[----:B------:R-:W-:-:S06]  /*04b0*/  PRMT R19, RZ, 0x7610, R19 ;  /* 0x00007610ff137816 */ /* 0x000fcc0000000013 */
[----:B------:R1:W5:Y:S05]  /*04c0*/  @!P6 LDG.E.U16 R19, desc[UR4][R14.64] ;  /* 0x000000040e13e981 */ /* 0x00036a000c1e1500 */
[----:B------:R-:W-:Y:S02]  /*04d0*/  @!P1 IMAD.IADD R28, R2, 0x1, R29 ;  /* 0x00000001021c9824 */ /* 0x000fe400078e021d */
[----:B------:R-:W-:Y:S01]  /*04e0*/  @!P1 VIADD R29, R29, 0x80 ;  /* 0x000000801d1d9836 */ /* 0x000fe20000000000 */
[----:B------:R-:W-:Y:S01]  /*04f0*/  PRMT R24, RZ, 0x7610, R24 ;  /* 0x00007610ff187816 */ /* 0x000fe20000000018 */
[----:B0-----:R-:W-:Y:S01]  /*0500*/  @!P5 IMAD.WIDE.U32 R12, R16, 0x2, R12 ;  /* 0x00000002100cd825 */ /* 0x001fe200078e000c */
[----:B-1----:R-:W0:Y:S02]  /*0510*/  @!P1 LDC.64 R14, c[0x0][0x220] ;  /* 0x00008800ff0e9b82 */ /* 0x002e240000000a00 */
[----:B------:R-:W-:Y:S01]  /*0520*/  ISETP.GE.AND P6, PT, R29, R0, PT ;  /* 0x000000001d00720c */ /* 0x000fe20003fc6270 */
[----:B----4-:R-:W-:Y:S01]  /*0530*/  @!P3 IMAD.WIDE.U32 R22, R17, 0x2, R22 ;  /* 0x000000021116b825 */ /* 0x010fe200078e0016 */
[----:B------:R1:W4:Y:S04]  /*0540*/  @!P5 LDG.E.U16 R24, desc[UR4][R12.64] ;  /* 0x000000040c18d981 */ /* 0x000328000c1e1500 */
[----:B-1----:R-:W1:Y:S08]  /*0550*/  @!P2 LDC.64 R12, c[0x0][0x220] ;  /* 0x00008800ff0cab82 */ /* 0x002e700000000a00 */
[----:B------:R-:W1:Y:S01]  /*0560*/  @!P6 LDC.64 R16, c[0x0][0x220] ;  /* 0x00008800ff10eb82 */ /* 0x000e620000000a00 */
[----:B---3--:R-:W-:Y:S01]  /*0570*/  @!P4 IMAD.WIDE.U32 R20, R25, 0x2, R20 ;  /* 0x000000021914c825 */ /* 0x008fe200078e0014 */
[----:B------:R-:W-:-:S03]  /*0580*/  PRMT R25, RZ, 0x7610, R25 ;  /* 0x00007610ff197816 */ /* 0x000fc60000000019 */
[----:B------:R-:W-:Y:S01]  /*0590*/  @!P6 IMAD.IADD R29, R2, 0x1, R29 ;  /* 0x00000001021de824 */ /* 0x000fe200078e021d */
[----:B------:R-:W-:Y:S01]  /*05a0*/  PRMT R26, RZ, 0x7610, R26 ;  /* 0x00007610ff1a7816 */ /* 0x000fe2000000001a */
[----:B0-----:R-:W-:Y:S01]  /*05b0*/  @!P1 IMAD.WIDE.U32 R14, R28, 0x2, R14 ;  /* 0x000000021c0e9825 */ /* 0x001fe200078e000e */
[----:B------:R1:W3:Y:S01]  /*05c0*/  @!P4 LDG.E.U16 R25, desc[UR4][R20.64] ;  /* 0x000000041419c981 */ /* 0x0002e2000c1e1500 */
[----:B------:R-:W-:-:S03]  /*05d0*/  PRMT R28, RZ, 0x7610, R28 ;  /* 0x00007610ff1c7816 */ /* 0x000fc6000000001c */
[----:B------:R0:W3:Y:S04]  /*05e0*/  @!P3 LDG.E.U16 R26, desc[UR4][R22.64] ;  /* 0x00000004161ab981 */ /* 0x0000e8000c1e1500 */
[----:B------:R0:W3:Y:S01]  /*05f0*/  @!P1 LDG.E.U16 R28, desc[UR4][R14.64] ;  /* 0x000000040e1c9981 */ /* 0x0000e2000c1e1500 */
[----:B-1----:R-:W-:Y:S01]  /*0600*/  @!P2 IMAD.WIDE.U32 R20, R27, 0x2, R12 ;  /* 0x000000021b14a825 */ /* 0x002fe200078e000c */
[----:B------:R-:W-:Y:S01]  /*0610*/  PRMT R27, RZ, 0x7610, R27 ;  /* 0x00007610ff1b7816 */ /* 0x000fe2000000001b */
[----:B------:R-:W1:Y:S02]  /*0620*/  @!P0 LDC.64 R12, c[0x0][0x218] ;  /* 0x00008600ff0c8b82 */ /* 0x000e640000000a00 */
[----:B------:R-:W-:Y:S01]  /*0630*/  @!P6 IMAD.WIDE.U32 R16, R29, 0x2, R16 ;  /* 0x000000021d10e825 */ /* 0x000fe200078e0010 */
[----:B------:R-:W-:-:S02]  /*0640*/  PRMT R29, RZ, 0x7610, R29 ;  /* 0x00007610ff1d7816 */ /* 0x000fc4000000001d */
[----:B------:R-:W3:Y:S04]  /*0650*/  @!P2 LDG.E.U16 R27, desc[UR4][R20.64] ;  /* 0x00000004141ba981 */ /* 0x000ee8000c1e1500 */
[----:B------:R0:W3:Y:S02]  /*0660*/  @!P6 LDG.E.U16 R29, desc[UR4][R16.64] ;  /* 0x00000004101de981 */ /* 0x0000e4000c1e1500 */
[C---:B0-----:R-:W-:Y:S01]  /*0670*/  IADD3 R23, R11.reuse, 0x80, RZ ;  /* 0x000000800b177810 */ /* 0x041fe20007ffe0ff */
[----:B------:R-:W-:-:S03]  /*0680*/  VIADD R15, R11, 0x180 ;  /* 0x000001800b0f7836 */ /* 0x000fc60000000000 */
[-C--:B------:R-:W-:Y:S02]  /*0690*/  ISETP.GE.AND P6, PT, R23, R0.reuse, PT ;  /* 0x000000001700720c */ /* 0x080fe40003fc6270 */
[----:B------:R-:W-:Y:S01]  /*06a0*/  ISETP.GE.AND P2, PT, R15, R0, PT ;  /* 0x000000000f00720c */ /* 0x000fe20003f46270 */
[----:B------:R-:W-:Y:S02]  /*06b0*/  @!P0 IMAD.IADD R17, R2, 0x1, R11 ;  /* 0x0000000102118824 */ /* 0x000fe400078e020b */
[----:B------:R-:W-:-:S03]  /*06c0*/  VIADD R15, R11, 0x280 ;  /* 0x000002800b0f7836 */ /* 0x000fc60000000000 */
[----:B-1----:R-:W-:Y:S01]  /*06d0*/  @!P0 IADD3 R12, P5, R17, R12, RZ ;  /* 0x0000000c110c8210 */ /* 0x002fe20007fbe0ff */
[----:B------:R-:W-:Y:S01]  /*06e0*/  VIADD R22, R11, 0x100 ;  /* 0x000001000b167836 */ /* 0x000fe20000000000 */
[-C--:B------:R-:W-:Y:S01]  /*06f0*/  ISETP.GE.AND P4, PT, R15, R0.reuse, PT ;  /* 0x000000000f00720c */ /* 0x080fe20003f86270 */
[C---:B------:R-:W-:Y:S01]  /*0700*/  VIADD R21, R11.reuse, 0x200 ;  /* 0x000002000b157836 */ /* 0x040fe20000000000 */
[C---:B------:R-:W-:Y:S01]  /*0710*/  IADD3 R15, R11.reuse, 0x300, RZ ;  /* 0x000003000b0f7810 */ /* 0x040fe20007ffe0ff */
[----:B------:R-:W-:Y:S02]  /*0720*/  VIADD R17, R11, 0x380 ;  /* 0x000003800b117836 */ /* 0x000fe40000000000 */
[----:B------:R-:W-:Y:S02]  /*0730*/  @!P0 IMAD.X R13, RZ, RZ, R13, P5 ;  /* 0x000000ffff0d8224 */ /* 0x000fe400028e060d */
[----:B------:R-:W-:Y:S01]  /*0740*/  @!P0 IMAD.MOV.U32 R11, RZ, RZ, R23 ;  /* 0x000000ffff0b8224 */ /* 0x000fe200078e0017 */
[----:B------:R-:W-:-:S02]  /*0750*/  ISETP.GE.AND P1, PT, R22, R0, PT ;  /* 0x000000001600720c */ /* 0x000fc40003f26270 */
[-C--:B------:R-:W-:Y:S02]  /*0760*/  ISETP.GE.AND P3, PT, R21, R0.reuse, PT ;  /* 0x000000001500720c */ /* 0x080fe40003f66270 */
[----:B------:R-:W-:Y:S01]  /*0770*/  ISETP.GE.AND P5, PT, R15, R0, PT ;  /* 0x000000000f00720c */ /* 0x000fe20003fa6270 */
[----:B------:R-:W-:Y:S04]  /*0780*/  BSSY B0, `(.L_x_569) ;  /* 0x0000045000007945 */ /* 0x000fe80003800000 */
[----:B------:R-:W-:Y:S01]  /*0790*/  BSSY B1, `(.L_x_570) ;  /* 0x000003c000017945 */ /* 0x000fe20003800000 */
[----:B--2---:R-:W-:-:S05]  /*07a0*/  @!P0 HADD2.F32 R18, -RZ, R18.H0_H0 ;  /* 0x20000012ff128230 */ /* 0x004fca0000004100 */
[----:B------:R-:W-:-:S05]  /*07b0*/  @!P0 SHF.R.U32.HI R3, RZ, 0x1f, R18 ;  /* 0x0000001fff038819 */ /* 0x000fca0000011612 */
[----:B------:R0:W-:Y:S01]  /*07c0*/  @!P0 STG.E.U8 desc[UR4][R12.64], R3 ;  /* 0x000000030c008986 */ /* 0x0001e2000c101104 */
[----:B------:R-:W-:Y:S01]  /*07d0*/  ISETP.GE.AND P0, PT, R11, R0, PT ;  /* 0x000000000b00720c */ /* 0x000fe20003f06270 */
[----:B-----5:R-:W-:-:S05]  /*07e0*/  @!P6 HADD2.F32 R19, -RZ, R19.H0_H0 ;  /* 0x20000013ff13e230 */ /* 0x020fca0000004100 */
[----:B------:R-:W-:Y:S02]  /*07f0*/  @!P6 SHF.R.U32.HI R4, RZ, 0x1f, R19 ;  /* 0x0000001fff04e819 */ /* 0x000fe40000011613 */
[----:B------:R-:W-:Y:S01]  /*0800*/  ISETP.GE.AND P6, PT, R17, R0, PT ;  /* 0x000000001100720c */ /* 0x000fe20003fc6270 */
[----:B----4-:R-:W-:-:S05]  /*0810*/  @!P1 HADD2.F32 R24, -RZ, R24.H0_H0 ;  /* 0x20000018ff189230 */ /* 0x010fca0000004100 */
[----:B------:R-:W-:Y:S01]  /*0820*/  @!P1 SHF.R.U32.HI R5, RZ, 0x1f, R24 ;  /* 0x0000001fff059819 */ /* 0x000fe20000011618 */
[----:B---3--:R-:W-:Y:S02]  /*0830*/  @!P2 HADD2.F32 R25, -RZ, R25.H0_H0 ;  /* 0x20000019ff19a230 */ /* 0x008fe40000004100 */
[----:B------:R-:W-:Y:S02]  /*0840*/  @!P3 HADD2.F32 R26, -RZ, R26.H0_H0 ;  /* 0x2000001aff1ab230 */ /* 0x000fe40000004100 */
[----:B------:R-:W-:Y:S01]  /*0850*/  @!P5 HADD2.F32 R28, -RZ, R28.H0_H0 ;  /* 0x2000001cff1cd230 */ /* 0x000fe20000004100 */
[----:B------:R-:W-:Y:S02]  /*0860*/  @!P2 SHF.R.U32.HI R6, RZ, 0x1f, R25 ;  /* 0x0000001fff06a819 */ /* 0x000fe40000011619 */
[----:B------:R-:W-:Y:S02]  /*0870*/  @!P3 SHF.R.U32.HI R7, RZ, 0x1f, R26 ;  /* 0x0000001fff07b819 */ /* 0x000fe4000001161a */
[----:B------:R-:W-:Y:S01]  /*0880*/  @!P5 SHF.R.U32.HI R9, RZ, 0x1f, R28 ;  /* 0x0000001fff09d819 */ /* 0x000fe2000001161c */
[----:B------:R-:W-:-:S02]  /*0890*/  @!P4 HADD2.F32 R27, -RZ, R27.H0_H0 ;  /* 0x2000001bff1bc230 */ /* 0x000fc40000004100 */
[----:B------:R-:W-:-:S03]  /*08a0*/  @!P6 HADD2.F32 R29, -RZ, R29.H0_H0 ;  /* 0x2000001dff1de230 */ /* 0x000fc60000004100 */
[----:B------:R-:W-:Y:S02]  /*08b0*/  @!P4 SHF.R.U32.HI R8, RZ, 0x1f, R27 ;  /* 0x0000001fff08c819 */ /* 0x000fe4000001161b */
[----:B------:R-:W-:Y:S01]  /*08c0*/  @!P6 SHF.R.U32.HI R10, RZ, 0x1f, R29 ;  /* 0x0000001fff0ae819 */ /* 0x000fe2000001161d */
[----:B0-----:R-:W-:Y:S06]  /*08d0*/  @P0 BRA `(.L_x_571) ;  /* 0x0000000000380947 */ /* 0x001fec0003800000 */
[----:B------:R-:W-:Y:S01]  /*08e0*/  IMAD.IADD R12, R2, 0x1, R11 ;  /* 0x00000001020c7824 */ /* 0x000fe200078e020b */
[----:B------:R-:W-:Y:S01]  /*08f0*/  ULDC.64 UR6, c[0x0][0x218] ;  /* 0x0000860000067ab9 */ /* 0x000fe20000000a00 */
[----:B------:R-:W-:-:S03]  /*0900*/  VIADD R11, R11, 0x80 ;  /* 0x000000800b0b7836 */ /* 0x000fc60000000000 */
[----:B------:R-:W-:-:S04]  /*0910*/  IADD3 R12, P0, R12, UR6, RZ ;  /* 0x000000060c0c7c10 */ /* 0x000fc8000ff1e0ff */
[----:B------:R-:W-:Y:S02]  /*0920*/  IADD3.X R13, RZ, UR7, RZ, P0, !PT ;  /* 0x00000007ff0d7c10 */ /* 0x000fe400087fe4ff */
[----:B------:R-:W-:-:S03]  /*0930*/  ISETP.GE.AND P0, PT, R11, R0, PT ;  /* 0x000000000b00720c */ /* 0x000fc60003f06270 */
[----:B------:R0:W-:Y:S10]  /*0940*/  STG.E.U8 desc[UR4][R12.64], R4 ;  /* 0x000000040c007986 */ /* 0x0001f4000c101104 */
[----:B------:R-:W-:Y:S05]  /*0950*/  @P0 BRA `(.L_x_572) ;  /* 0x0000000000380947 */ /* 0x000fea0003800000 */
[----:B0-----:R-:W-:Y:S01]  /*0960*/  IMAD.IADD R12, R2, 0x1, R11 ;  /* 0x00000001020c7824 */ /* 0x001fe200078e020b */
[----:B------:R-:W-:Y:S01]  /*0970*/  ULDC.64 UR6, c[0x0][0x218] ;  /* 0x0000860000067ab9 */ /* 0x000fe20000000a00 */
[----:B------:R-:W-:-:S03]  /*0980*/  VIADD R11, R11, 0x80 ;  /* 0x000000800b0b7836 */ /* 0x000fc60000000000 */
[----:B------:R-:W-:-:S05]  /*0990*/  IADD3 R12, P0, R12, UR6, RZ ;  /* 0x000000060c0c7c10 */ /* 0x000fca000ff1e0ff */
[----:B------:R-:W-:-:S05]  /*09a0*/  IMAD.X R13, RZ, RZ, UR7, P0 ;  /* 0x00000007ff0d7e24 */ /* 0x000fca00080e06ff */
[----:B------:R0:W-:Y:S03]  /*09b0*/  STG.E.U8 desc[UR4][R12.64], R5 ;  /* 0x000000050c007986 */ /* 0x0001e6000c101104 */
.L_x_571:
[----:B------:R-:W-:-:S13]  /*09c0*/  ISETP.GE.AND P0, PT, R11, R0, PT ;  /* 0x000000000b00720c */ /* 0x000fda0003f06270 */
[----:B------:R-:W-:Y:S05]  /*09d0*/  @P0 BRA `(.L_x_573) ;  /* 0x0000000000380947 */ /* 0x000fea0003800000 */
[----:B------:R-:W-:Y:S01]  /*09e0*/  IADD3 R4, R2, R11, RZ ;  /* 0x0000000b02047210 */ /* 0x000fe20007ffe0ff */
[----:B------:R-:W-:Y:S01]  /*09f0*/  ULDC.64 UR6, c[0x0][0x218] ;  /* 0x0000860000067ab9 */ /* 0x000fe20000000a00 */
[----:B------:R-:W-:Y:S02]  /*0a00*/  VIADD R11, R11, 0x80 ;  /* 0x000000800b0b7836 */ /* 0x000fe40000000000 */
[----:B------:R-:W-:-:S05]  /*0a10*/  IADD3 R4, P0, R4, UR6, RZ ;  /* 0x0000000604047c10 */ /* 0x000fca000ff1e0ff */
[----:B0-----:R-:W-:-:S05]  /*0a20*/  IMAD.X R5, RZ, RZ, UR7, P0 ;  /* 0x00000007ff057e24 */ /* 0x001fca00080e06ff */
[----:B------:R1:W-:Y:S03]  /*0a30*/  STG.E.U8 desc[UR4][R4.64], R6 ;  /* 0x0000000604007986 */ /* 0x0003e6000c101104 */
.L_x_572:
[----:B------:R-:W-:-:S13]  /*0a40*/  ISETP.GE.AND P0, PT, R11, R0, PT ;  /* 0x000000000b00720c */ /* 0x000fda0003f06270 */
[----:B------:R-:W-:Y:S05]  /*0a50*/  @P0 BRA `(.L_x_574) ;  /* 0x00000000003c0947 */ /* 0x000fea0003800000 */
[----:B01----:R-:W-:Y:S01]  /*0a60*/  IMAD.IADD R4, R2, 0x1, R11 ;  /* 0x0000000102047824 */ /* 0x003fe200078e020b */
[----:B------:R-:W-:Y:S01]  /*0a70*/  ULDC.64 UR6, c[0x0][0x218] ;  /* 0x0000860000067ab9 */ /* 0x000fe20000000a00 */
[----:B------:R-:W-:-:S03]  /*0a80*/  IADD3 R11, R11, 0x80, RZ ;  /* 0x000000800b0b7810 */ /* 0x000fc60007ffe0ff */
[----:B------:R-:W-:-:S05]  /*0a90*/  IADD3 R4, P0, R4, UR6, RZ ;  /* 0x0000000604047c10 */ /* 0x000fca000ff1e0ff */
[----:B------:R-:W-:-:S05]  /*0aa0*/  IMAD.X R5, RZ, RZ, UR7, P0 ;  /* 0x00000007ff057e24 */ /* 0x000fca00080e06ff */
[----:B------:R1:W-:Y:S03]  /*0ab0*/  STG.E.U8 desc[UR4][R4.64], R7 ;  /* 0x0000000704007986 */ /* 0x0003e6000c101104 */
.L_x_573:
[----:B------:R-:W-:-:S13]  /*0ac0*/  ISETP.GE.AND P0, PT, R11, R0, PT ;  /* 0x000000000b00720c */ /* 0x000fda0003f06270 */
[----:B------:R-:W-:Y:S05]  /*0ad0*/  @P0 BREAK B1 ;  /* 0x0000000000010942 */ /* 0x000fea0003800000 */
[----:B------:R-:W-:Y:S05]  /*0ae0*/  @P0 BRA `(.L_x_575) ;  /* 0x0000000000380947 */ /* 0x000fea0003800000 */
[----:B-1----:R-:W-:Y:S01]  /*0af0*/  IMAD.IADD R4, R2, 0x1, R11 ;  /* 0x0000000102047824 */ /* 0x002fe200078e020b */
[----:B------:R-:W-:Y:S01]  /*0b00*/  ULDC.64 UR6, c[0x0][0x218] ;  /* 0x0000860000067ab9 */ /* 0x000fe20000000a00 */
[----:B------:R-:W-:-:S03]  /*0b10*/  VIADD R11, R11, 0x80 ;  /* 0x000000800b0b7836 */ /* 0x000fc60000000000 */
[----:B------:R-:W-:-:S05]  /*0b20*/  IADD3 R4, P0, R4, UR6, RZ ;  /* 0x0000000604047c10 */ /* 0x000fca000ff1e0ff */
[----:B0-----:R-:W-:-:S05]  /*0b30*/  IMAD.X R5, RZ, RZ, UR7, P0 ;  /* 0x00000007ff057e24 */ /* 0x001fca00080e06ff */
[----:B------:R2:W-:Y:S03]  /*0b40*/  STG.E.U8 desc[UR4][R4.64], R8 ;  /* 0x0000000804007986 */ /* 0x0005e6000c101104 */
.L_x_574:
[----:B------:R-:W-:Y:S05]  /*0b50*/  BSYNC B1 ;  /* 0x0000000000017941 */ /* 0x000fea0003800000 */
.L_x_570:
[----:B------:R-:W-:-:S13]  /*0b60*/  ISETP.GE.AND P0, PT, R11, R0, PT ;  /* 0x000000000b00720c */ /* 0x000fda0003f06270 */
[----:B-1----:R-:W0:Y:S01]  /*0b70*/  @!P0 LDC.64 R6, c[0x0][0x218] ;  /* 0x00008600ff068b82 */ /* 0x002e220000000a00 */
[----:B--2---:R-:W-:Y:S02]  /*0b80*/  @!P0 IMAD.IADD R5, R2, 0x1, R11 ;  /* 0x0000000102058824 */ /* 0x004fe400078e020b */
[----:B------:R-:W-:-:S03]  /*0b90*/  @!P0 VIADD R11, R11, 0x80 ;  /* 0x000000800b0b8836 */ /* 0x000fc60000000000 */
[----:B0-----:R-:W-:-:S04]  /*0ba0*/  @!P0 IADD3 R4, P1, R5, R6, RZ ;  /* 0x0000000605048210 */ /* 0x001fc80007f3e0ff */
[----:B------:R-:W-:-:S05]  /*0bb0*/  @!P0 IADD3.X R5, RZ, R7, RZ, P1, !PT ;  /* 0x00000007ff058210 */ /* 0x000fca0000ffe4ff */
[----:B------:R2:W-:Y:S04]  /*0bc0*/  @!P0 STG.E.U8 desc[UR4][R4.64], R9 ;  /* 0x0000000904008986 */ /* 0x0005e8000c101104 */
.L_x_575:
[----:B------:R-:W-:Y:S05]  /*0bd0*/  BSYNC B0 ;  /* 0x0000000000007941 */ /* 0x000fea0003800000 */
.L_x_569:
[----:B------:R-:W-:Y:S05]  /*0be0*/  WARPSYNC.ALL ;  /* 0x0000000000007948 */ /* 0x000fea0003800000 */
[----:B------:R-:W-:-:S13]  /*0bf0*/  ISETP.GE.AND P0, PT, R11, R0, PT ;  /* 0x000000000b00720c */ /* 0x000fda0003f06270 */
[----:B------:R-:W-:Y:S05]  /*0c00*/  @P0 EXIT ;  /* 0x000000000000094d */ /* 0x000fea0003800000 */
[----:B------:R-:W-:Y:S01]  /*0c10*/  IMAD.IADD R2, R2, 0x1, R11 ;  /* 0x0000000102027824 */ /* 0x000fe200078e020b */
[----:B------:R-:W-:-:S04]  /*0c20*/  ULDC.64 UR6, c[0x0][0x218] ;  /* 0x0000860000067ab9 */ /* 0x000fc80000000a00 */
[----:B------:R-:W-:-:S05]  /*0c30*/  IADD3 R2, P0, R2, UR6, RZ ;  /* 0x0000000602027c10 */ /* 0x000fca000ff1e0ff */
[----:B------:R-:W-:-:S05]  /*0c40*/  IMAD.X R3, RZ, RZ, UR7, P0 ;  /* 0x00000007ff037e24 */ /* 0x000fca00080e06ff */
[----:B------:R-:W-:Y:S01]  /*0c50*/  STG.E.U8 desc[UR4][R2.64], R10 ;  /* 0x0000000a02007986 */ /* 0x000fe2000c101104 */
[----:B------:R-:W-:Y:S05]  /*0c60*/  EXIT ;  /* 0x000000000000794d */ /* 0x000fea0003800000 */
.L_x_576:
        /* <DEDUP_REMOVED lines=9> */
.L_x_23432:


//--------------------- .text._ZN2at6native29vectorized_elementwise_kernelILi4EZZZNS0_19signbit_kernel_cudaERNS_18TensorIteratorBaseEENKUlvE0_clEvENKUlvE2_clEvEUlN3c104HalfEE_St5arrayIPcLm2EEEEviT0_T1_ --------------------------
	.section	.text._ZN2at6native29vectorized_elementwise_kernelILi4EZZZNS0_19signbit_kernel_cudaERNS_18TensorIteratorBaseEENKUlvE0_clEvENKUlvE2_clEvEUlN3c104HalfEE_St5arrayIPcLm2EEEEviT0_T1_,"ax",@progbits
	.align	128
        .global         _ZN2at6native29vectorized_elementwise_kernelILi4EZZZNS0_19signbit_kernel_cudaERNS_18TensorIteratorBaseEENKUlvE0_clEvENKUlvE2_clEvEUlN3c104HalfEE_St5arrayIPcLm2EEEEviT0_T1_
        .type           _ZN2at6native29vectorized_elementwise_kernelILi4EZZZNS0_19signbit_kernel_cudaERNS_18TensorIteratorBaseEENKUlvE0_clEvENKUlvE2_clEvEUlN3c104HalfEE_St5arrayIPcLm2EEEEviT0_T1_,@function
        .size           _ZN2at6native29vectorized_elementwise_kernelILi4EZZZNS0_19signbit_kernel_cudaERNS_18TensorIteratorBaseEENKUlvE0_clEvENKUlvE2_clEvEUlN3c104HalfEE_St5arrayIPcLm2EEEEviT0_T1_,(.L_x_23433 - _ZN2at6native29vectorized_elementwise_kernelILi4EZZZNS0_19signbit_kernel_cudaERNS_18TensorIteratorBaseEENKUlvE0_clEvENKUlvE2_clEvEUlN3c104HalfEE_St5arrayIPcLm2EEEEviT0_T1_)
        .other          _ZN2at6native29vectorized_elementwise_kernelILi4EZZZNS0_19signbit_kernel_cudaERNS_18TensorIteratorBaseEENKUlvE0_clEvENKUlvE2_clEvEUlN3c104HalfEE_St5arrayIPcLm2EEEEviT0_T1_,@"STO_CUDA_ENTRY STV_DEFAULT"
_ZN2at6native29vectorized_elementwise_kernelILi4EZZZNS0_19signbit_kernel_cudaERNS_18TensorIteratorBaseEENKUlvE0_clEvENKUlvE2_clEvEUlN3c104HalfEE_St5arrayIPcLm2EEEEviT0_T1_:
.text._ZN2at6native29vectorized_elementwise_kernelILi4EZZZNS0_19signbit_kernel_cudaERNS_18TensorIteratorBaseEENKUlvE0_clEvENKUlvE2_clEvEUlN3c104HalfEE_St5arrayIPcLm2EEEEviT0_T1_:
        /* <DEDUP_REMOVED lines=13> */
[----:B------:R-:W2:Y:S04]  /*00d0*/  LDG.E.64 R6, desc[UR4][R8.64] ;  /* 0x0000000408067981 */ /* 0x000ea8000c1e1b00 */
[----:B------:R-:W3:Y:S01]  /*00e0*/  LDG.E.64 R4, desc[UR4][R8.64+0x400] ;  /* 0x0004000408047981 */ /* 0x000ee2000c1e1b00 */
[----:B------:R-:W-:Y:S01]  /*00f0*/  IADD3 R2, P0, R2, UR6, RZ ;  /* 0x0000000602027c10 */ /* 0x000fe2000ff1e0ff */
[--C-:B--2---:R-:W-:Y:S02]  /*0100*/  HADD2.F32 R3, -RZ, R6.reuse.H0_H0 ;  /* 0x20000006ff037230 */ /* 0x104fe40000004100 */
[----:B------:R-:W-:Y:S02]  /*0110*/  HADD2.F32 R6, -RZ, R6.H1_H1 ;  /* 0x30000006ff067230 */ /* 0x000fe40000004100 */
[--C-:B---3--:R-:W-:Y:S01]  /*0120*/  HADD2.F32 R10, -RZ, R4.reuse.H0_H0 ;  /* 0x20000004ff0a7230 */ /* 0x108fe20000004100 */
[----:B------:R-:W-:Y:S01]  /*0130*/  SHF.R.U32.HI R3, RZ, 0x1f, R3 ;  /* 0x0000001fff037819 */ /* 0x000fe20000011603 */
[----:B------:R-:W-:Y:S01]  /*0140*/  HADD2.F32 R4, -RZ, R4.H1_H1 ;  /* 0x30000004ff047230 */ /* 0x000fe20000004100 */
[----:B------:R-:W-:-:S02]  /*0150*/  SHF.R.U32.HI R6, RZ, 0x1f, R6 ;  /* 0x0000001fff067819 */ /* 0x000fc40000011606 */
[----:B------:R-:W-:Y:S02]  /*0160*/  SHF.R.U32.HI R10, RZ, 0x1f, R10 ;  /* 0x0000001fff0a7819 */ /* 0x000fe4000001160a */
[----:B------:R-:W-:Y:S01]  /*0170*/  PRMT R13, R6, 0x7604, R3 ;  /* 0x00007604060d7816 */ /* 0x000fe20000000003 */
[----:B------:R-:W-:Y:S01]  /*0180*/  HADD2.F32 R3, -RZ, R7.H0_H0 ;  /* 0x20000007ff037230 */ /* 0x000fe20000004100 */
[----:B------:R-:W-:Y:S01]  /*0190*/  SHF.R.U32.HI R11, RZ, 0x1f, R4 ;  /* 0x0000001fff0b7819 */ /* 0x000fe20000011604 */
[----:B------:R-:W-:Y:S02]  /*01a0*/  HADD2.F32 R6, -RZ, R5.H0_H0 ;  /* 0x20000005ff067230 */ /* 0x000fe40000004100 */
[----:B------:R-:W-:Y:S01]  /*01b0*/  HADD2.F32 R7, -RZ, R7.H1_H1 ;  /* 0x30000007ff077230 */ /* 0x000fe20000004100 */
[----:B------:R-:W-:Y:S01]  /*01c0*/  PRMT R11, R11, 0x7604, R10 ;  /* 0x000076040b0b7816 */ /* 0x000fe2000000000a */
[----:B------:R-:W-:Y:S01]  /*01d0*/  HADD2.F32 R5, -RZ, R5.H1_H1 ;  /* 0x30000005ff057230 */ /* 0x000fe20000004100 */
[----:B------:R-:W-:Y:S01]  /*01e0*/  SHF.R.U32.HI R4, RZ, 0x1f, R3 ;  /* 0x0000001fff047819 */ /* 0x000fe20000011603 */
[----:B------:R-:W-:Y:S01]  /*01f0*/  IMAD.X R3, RZ, RZ, UR7, P0 ;  /* 0x00000007ff037e24 */ /* 0x000fe200080e06ff */
[----:B------:R-:W-:-:S02]  /*0200*/  SHF.R.U32.HI R6, RZ, 0x1f, R6 ;  /* 0x0000001fff067819 */ /* 0x000fc40000011606 */
[----:B------:R-:W-:Y:S01]  /*0210*/  PRMT R4, R4, 0x7054, R13 ;  /* 0x0000705404047816 */ /* 0x000fe2000000000d */
[----:B------:R-:W-:Y:S01]  /*0220*/  IMAD.WIDE R2, R0, 0x4, R2 ;  /* 0x0000000400027825 */ /* 0x000fe200078e0202 */
[----:B------:R-:W-:Y:S02]  /*0230*/  PRMT R6, R6, 0x7054, R11 ;  /* 0x0000705406067816 */ /* 0x000fe4000000000b */
[----:B------:R-:W-:Y:S02]  /*0240*/  SHF.R.U32.HI R7, RZ, 0x1f, R7 ;  /* 0x0000001fff077819 */ /* 0x000fe40000011607 */
[----:B------:R-:W-:Y:S02]  /*0250*/  SHF.R.U32.HI R5, RZ, 0x1f, R5 ;  /* 0x0000001fff057819 */ /* 0x000fe40000011605 */
[----:B------:R-:W-:Y:S02]  /*0260*/  PRMT R7, R7, 0x654, R4 ;  /* 0x0000065407077816 */ /* 0x000fe40000000004 */
[----:B------:R-:W-:-:S03]  /*0270*/  PRMT R5, R5, 0x654, R6 ;  /* 0x0000065405057816 */ /* 0x000fc60000000006 */
[----:B------:R-:W-:Y:S04]  /*0280*/  STG.E desc[UR4][R2.64], R7 ;  /* 0x0000000702007986 */ /* 0x000fe8000c101904 */
[----:B------:R-:W-:Y:S01]  /*0290*/  STG.E desc[UR4][R2.64+0x200], R5 ;  /* 0x0002000502007986 */ /* 0x000fe2000c101904 */
[----:B------:R-:W-:Y:S05]  /*02a0*/  EXIT ;  /* 0x000000000000794d */ /* 0x000fea0003800000 */
.L_x_577:
[----:B------:R-:W0:Y:S01]  /*02b0*/  S2R R11, SR_TID.X ;  /* 0x00000000000b7919 */ /* 0x000e220000002100 */
[----:B------:R-:W-:Y:S02]  /*02c0*/  PRMT R18, RZ, 0x7610, R18 ;  /* 0x00007610ff127816 */ /* 0x000fe40000000012 */
[----:B0-----:R-:W-:Y:S01]  /*02d0*/  ISETP.GE.AND P0, PT, R11, R0, PT ;  /* 0x000000000b00720c */ /* 0x001fe20003f06270 */
[----:B------:R-:W-:-:S12]  /*02e0*/  IMAD.MOV.U32 R29, RZ, RZ, R11 ;  /* 0x000000ffff1d7224 */ /* 0x000fd800078e000b */
[----:B------:R-:W-:Y:S01]  /*02f0*/  @!P0 VIADD R29, R11, 0x80 ;  /* 0x000000800b1d8836 */ /* 0x000fe20000000000 */
[----:B------:R-:W0:Y:S01]  /*0300*/  @!P0 LDC.64 R12, c[0x0][0x220] ;  /* 0x00008800ff0c8b82 */ /* 0x000e220000000a00 */
[----:B------:R-:W-:-:S03]  /*0310*/  @!P0 IMAD.IADD R21, R2, 0x1, R11 ;  /* 0x0000000102158824 */ /* 0x000fc600078e020b */
        /* <DEDUP_REMOVED lines=19> */
[----:B------:R-:W-:Y:S01]  /*0450*/  @!P2 IADD3 R27, R2, R29, RZ ;  /* 0x0000001d021ba210 */ /* 0x000fe20007ffe0ff */
        /* <DEDUP_REMOVED lines=31> */
[C---:B0-----:R-:W-:Y:S02]  /*0650*/  VIADD R23, R11.reuse, 0x80 ;  /* 0x000000800b177836 */ /* 0x041fe40000000000 */
[----:B------:R-:W-:-:S03]  /*0660*/  VIADD R15, R11, 0x180 ;  /* 0x000001800b0f7836 */ /* 0x000fc60000000000 */
[-C--:B------:R-:W-:Y:S02]  /*0670*/  ISETP.GE.AND P6, PT, R23, R0.reuse, PT ;  /* 0x000000001700720c */ /* 0x080fe40003fc6270 */
[-C--:B------:R-:W-:Y:S01]  /*0680*/  ISETP.GE.AND P2, PT, R15, R0.reuse, PT ;  /* 0x000000000f00720c */ /* 0x080fe20003f46270 */
[C---:B------:R-:W-:Y:S02]  /*0690*/  VIADD R15, R11.reuse, 0x280 ;  /* 0x000002800b0f7836 */ /* 0x040fe40000000000 */
[----:B------:R-:W-:Y:S01]  /*06a0*/  @!P0 IMAD.IADD R17, R2, 0x1, R11 ;  /* 0x0000000102118824 */ /* 0x000fe200078e020b */
[C---:B------:R-:W-:Y:S01]  /*06b0*/  IADD3 R22, R11.reuse, 0x100, RZ ;  /* 0x000001000b167810 */ /* 0x040fe20007ffe0ff */
[----:B------:R-:W-:Y:S01]  /*06c0*/  VIADD R21, R11, 0x200 ;  /* 0x000002000b157836 */ /* 0x000fe20000000000 */
[----:B------:R-:W-:Y:S02]  /*06d0*/  ISETP.GE.AND P4, PT, R15, R0, PT ;  /* 0x000000000f00720c */ /* 0x000fe40003f86270 */
[----:B-1----:R-:W-:Y:S01]  /*06e0*/  @!P0 IADD3 R12, P5, R17, R12, RZ ;  /* 0x0000000c110c8210 */ /* 0x002fe20007fbe0ff */
[----:B------:R-:W-:-:S02]  /*06f0*/  VIADD R15, R11, 0x300 ;  /* 0x000003000b0f7836 */ /* 0x000fc40000000000 */
[----:B------:R-:W-:Y:S01]  /*0700*/  VIADD R17, R11, 0x380 ;  /* 0x000003800b117836 */ /* 0x000fe20000000000 */
[----:B------:R-:W-:Y:S01]  /*0710*/  @!P0 IADD3.X R13, RZ, R13, RZ, P5, !PT ;  /* 0x0000000dff0d8210 */ /* 0x000fe20002ffe4ff */
[----:B------:R-:W-:Y:S01]  /*0720*/  @!P0 IMAD.MOV.U32 R11, RZ, RZ, R23 ;  /* 0x000000ffff0b8224 */ /* 0x000fe200078e0017 */
[-C--:B------:R-:W-:Y:S02]  /*0730*/  ISETP.GE.AND P1, PT, R22, R0.reuse, PT ;  /* 0x000000001600720c */ /* 0x080fe40003f26270 */
        /* <DEDUP_REMOVED lines=27> */
[----:B------:R-:W-:-:S05]  /*08f0*/  IADD3 R12, P0, R12, UR6, RZ ;  /* 0x000000060c0c7c10 */ /* 0x000fca000ff1e0ff */
[----:B------:R-:W-:Y:S01]  /*0900*/  IMAD.X R13, RZ, RZ, UR7, P0 ;  /* 0x00000007ff0d7e24 */ /* 0x000fe200080e06ff */
[----:B------:R-:W-:-:S04]  /*0910*/  ISETP.GE.AND P0, PT, R11, R0, PT ;  /* 0x000000000b00720c */ /* 0x000fc80003f06270 */
[----:B------:R0:W-:Y:S09]  /*0920*/  STG.E.U8 desc[UR4][R12.64], R4 ;  /* 0x000000040c007986 */ /* 0x0001f2000c101104 */
[----:B------:R-:W-:Y:S05]  /*0930*/  @P0 BRA `(.L_x_581) ;  /* 0x0000000000380947 */ /* 0x000fea0003800000 */
[----:B0-----:R-:W-:Y:S01]  /*0940*/  IADD3 R12, R2, R11, RZ ;  /* 0x0000000b020c7210 */ /* 0x001fe20007ffe0ff */
[----:B------:R-:W-:Y:S01]  /*0950*/  ULDC.64 UR6, c[0x0][0x218] ;  /* 0x0000860000067ab9 */ /* 0x000fe20000000a00 */
[----:B------:R-:W-:Y:S02]  /*0960*/  VIADD R11, R11, 0x80 ;  /* 0x000000800b0b7836 */ /* 0x000fe40000000000 */
[----:B------:R-:W-:-:S05]  /*0970*/  IADD3 R12, P0, R12, UR6, RZ ;  /* 0x000000060c0c7c10 */ /* 0x000fca000ff1e0ff */
[----:B------:R-:W-:-:S05]  /*0980*/  IMAD.X R13, RZ, RZ, UR7, P0 ;  /* 0x00000007ff0d7e24 */ /* 0x000fca00080e06ff */
[----:B------:R0:W-:Y:S03]  /*0990*/  STG.E.U8 desc[UR4][R12.64], R5 ;  /* 0x000000050c007986 */ /* 0x0001e6000c101104 */
.L_x_580:
[----:B------:R-:W-:-:S13]  /*09a0*/  ISETP.GE.AND P0, PT, R11, R0, PT ;  /* 0x000000000b00720c */ /* 0x000fda0003f06270 */
[----:B------:R-:W-:Y:S05]  /*09b0*/  @P0 BRA `(.L_x_582) ;  /* 0x0000000000380947 */ /* 0x000fea0003800000 */
[----:B------:R-:W-:Y:S01]  /*09c0*/  IMAD.IADD R4, R2, 0x1, R11 ;  /* 0x0000000102047824 */ /* 0x000fe200078e020b */
[----:B------:R-:W-:Y:S01]  /*09d0*/  ULDC.64 UR6, c[0x0][0x218] ;  /* 0x0000860000067ab9 */ /* 0x000fe20000000a00 */
[----:B------:R-:W-:-:S03]  /*09e0*/  VIADD R11, R11, 0x80 ;  /* 0x000000800b0b7836 */ /* 0x000fc60000000000 */
[----:B------:R-:W-:-:S05]  /*09f0*/  IADD3 R4, P0, R4, UR6, RZ ;  /* 0x0000000604047c10 */ /* 0x000fca000ff1e0ff */
[----:B0-----:R-:W-:-:S05]  /*0a00*/  IMAD.X R5, RZ, RZ, UR7, P0 ;  /* 0x00000007ff057e24 */ /* 0x001fca00080e06ff */
[----:B------:R1:W-:Y:S03]  /*0a10*/  STG.E.U8 desc[UR4][R4.64], R6 ;  /* 0x0000000604007986 */ /* 0x0003e6000c101104 */
.L_x_581:
[----:B------:R-:W-:-:S13]  /*0a20*/  ISETP.GE.AND P0, PT, R11, R0, PT ;  /* 0x000000000b00720c */ /* 0x000fda0003f06270 */
[----:B------:R-:W-:Y:S05]  /*0a30*/  @P0 BRA `(.L_x_583) ;  /* 0x00000000003c0947 */ /* 0x000fea0003800000 */
[----:B01----:R-:W-:Y:S01]  /*0a40*/  IADD3 R4, R2, R11, RZ ;  /* 0x0000000b02047210 */ /* 0x003fe20007ffe0ff */
[----:B------:R-:W-:Y:S01]  /*0a50*/  ULDC.64 UR6, c[0x0][0x218] ;  /* 0x0000860000067ab9 */ /* 0x000fe20000000a00 */
[----:B------:R-:W-:Y:S02]  /*0a60*/  VIADD R11, R11, 0x80 ;  /* 0x000000800b0b7836 */ /* 0x000fe40000000000 */
[----:B------:R-:W-:-:S05]  /*0a70*/  IADD3 R4, P0, R4, UR6, RZ ;  /* 0x0000000604047c10 */ /* 0x000fca000ff1e0ff */
[----:B------:R-:W-:-:S05]  /*0a80*/  IMAD.X R5, RZ, RZ, UR7, P0 ;  /* 0x00000007ff057e24 */ /* 0x000fca00080e06ff */
[----:B------:R1:W-:Y:S03]  /*0a90*/  STG.E.U8 desc[UR4][R4.64], R7 ;  /* 0x0000000704007986 */ /* 0x0003e6000c101104 */
.L_x_582:
        /* <DEDUP_REMOVED lines=9> */
.L_x_583:
[----:B------:R-:W-:Y:S05]  /*0b30*/  BSYNC B1 ;  /* 0x0000000000017941 */ /* 0x000fea0003800000 */
.L_x_579:
[----:B------:R-:W-:-:S13]  /*0b40*/  ISETP.GE.AND P0, PT, R11, R0, PT ;  /* 0x000000000b00720c */ /* 0x000fda0003f06270 */
[----:B-1----:R-:W0:Y:S01]  /*0b50*/  @!P0 LDC.64 R6, c[0x0][0x218] ;  /* 0x00008600ff068b82 */ /* 0x002e220000000a00 */
[----:B--2---:R-:W-:Y:S01]  /*0b60*/  @!P0 IADD3 R5, R2, R11, RZ ;  /* 0x0000000b02058210 */ /* 0x004fe20007ffe0ff */
[----:B------:R-:W-:-:S03]  /*0b70*/  @!P0 VIADD R11, R11, 0x80 ;  /* 0x000000800b0b8836 */ /* 0x000fc60000000000 */
[----:B0-----:R-:W-:-:S05]  /*0b80*/  @!P0 IADD3 R4, P1, R5, R6, RZ ;  /* 0x0000000605048210 */ /* 0x001fca0007f3e0ff */
[----:B------:R-:W-:-:S05]  /*0b90*/  @!P0 IMAD.X R5, RZ, RZ, R7, P1 ;  /* 0x000000ffff058224 */ /* 0x000fca00008e0607 */
[----:B------:R2:W-:Y:S03]  /*0ba0*/  @!P0 STG.E.U8 desc[UR4][R4.64], R9 ;  /* 0x0000000904008986 */ /* 0x0005e6000c101104 */
.L_x_584:
[----:B------:R-:W-:Y:S05]  /*0bb0*/  BSYNC B0 ;  /* 0x0000000000007941 */ /* 0x000fea0003800000 */
.L_x_578:
        /* <DEDUP_REMOVED lines=9> */
.L_x_585:
        /* <DEDUP_REMOVED lines=11> */
.L_x_23433:


//--------------------- .text._ZN2at6native29vectorized_elementwise_kernelILi8EZZZNS0_19signbit_kernel_cudaERNS_18TensorIteratorBaseEENKUlvE0_clEvENKUlvE2_clEvEUlN3c104HalfEE_St5arrayIPcLm2EEEEviT0_T1_ --------------------------
	.section	.text._ZN2at6native29vectorized_elementwise_kernelILi8EZZZNS0_19signbit_kernel_cudaERNS_18TensorIteratorBaseEENKUlvE0_clEvENKUlvE2_clEvEUlN3c104HalfEE_St5arrayIPcLm2EEEEviT0_T1_,"ax",@progbits
	.align	128
        .global         _ZN2at6native29vectorized_elementwise_kernelILi8EZZZNS0_19signbit_kernel_cudaERNS_18TensorIteratorBaseEENKUlvE0_clEvENKUlvE2_clEvEUlN3c104HalfEE_St5arrayIPcLm2EEEEviT0_T1_
        .type           _ZN2at6native29vectorized_elementwise_kernelILi8EZZZNS0_19signbit_kernel_cudaERNS_18TensorIteratorBaseEENKUlvE0_clEvENKUlvE2_clEvEUlN3c104HalfEE_St5arrayIPcLm2EEEEviT0_T1_,@function
        .size           _ZN2at6native29vectorized_elementwise_kernelILi8EZZZNS0_19signbit_kernel_cudaERNS_18TensorIteratorBaseEENKUlvE0_clEvENKUlvE2_clEvEUlN3c104HalfEE_St5arrayIPcLm2EEEEviT0_T1_,(.L_x_23434 - _ZN2at6native29vectorized_elementwise_kernelILi8EZZZNS0_19signbit_kernel_cudaERNS_18TensorIteratorBaseEENKUlvE0_clEvENKUlvE2_clEvEUlN3c104HalfEE_St5arrayIPcLm2EEEEviT0_T1_)
        .other          _ZN2at6native29vectorized_elementwise_kernelILi8EZZZNS0_19signbit_kernel_cudaERNS_18TensorIteratorBaseEENKUlvE0_clEvENKUlvE2_clEvEUlN3c104HalfEE_St5arrayIPcLm2EEEEviT0_T1_,@"STO_CUDA_ENTRY STV_DEFAULT"
_ZN2at6native29vectorized_elementwise_kernelILi8EZZZNS0_19signbit_kernel_cudaERNS_18TensorIteratorBaseEENKUlvE0_clEvENKUlvE2_clEvEUlN3c104HalfEE_St5arrayIPcLm2EEEEviT0_T1_:
.text._ZN2at6native29vectorized_elementwise_kernelILi8EZZZNS0_19signbit_kernel_cudaERNS_18TensorIteratorBaseEENKUlvE0_clEvENKUlvE2_clEvEUlN3c104HalfEE_St5arrayIPcLm2EEEEviT0_T1_:
        /* <DEDUP_REMOVED lines=12> */
[----:B0-----:R-:W-:-:S06]  /*00c0*/  IMAD.WIDE.U32 R4, R9, 0x10, R4 ;  /* 0x0000001009047825 */ /* 0x001fcc00078e0004 */
[----:B------:R-:W2:Y:S01]  /*00d0*/  LDG.E.128 R4, desc[UR4][R4.64] ;  /* 0x0000000404047981 */ /* 0x000ea2000c1e1d00 */
[----:B------:R-:W-:-:S05]  /*00e0*/  IADD3 R2, P0, R2, UR6, RZ ;  /* 0x0000000602027c10 */ /* 0x000fca000ff1e0ff */
[----:B------:R-:W-:Y:S02]  /*00f0*/  IMAD.X R3, RZ, RZ, UR7, P0 ;  /* 0x00000007ff037e24 */ /* 0x000fe400080e06ff */
[----:B------:R-:W-:-:S04]  /*0100*/  IMAD.WIDE R2, R9, 0x8, R2 ;  /* 0x0000000809027825 */ /* 0x000fc800078e0202 */
[----:B--2---:R-:W-:Y:S02]  /*0110*/  HADD2.F32 R13, -RZ, R7.H0_H0 ;  /* 0x20000007ff0d7230 */ /* 0x004fe40000004100 */
[----:B------:R-:W-:Y:S02]  /*0120*/  HADD2.F32 R8, -RZ, R4.H1_H1 ;  /* 0x30000004ff087230 */ /* 0x000fe40000004100 */
[----:B------:R-:W-:Y:S02]  /*0130*/  HADD2.F32 R11, -RZ, R5.H1_H1 ;  /* 0x30000005ff0b7230 */ /* 0x000fe40000004100 */
[----:B------:R-:W-:Y:S01]  /*0140*/  HADD2.F32 R7, -RZ, R7.H1_H1 ;  /* 0x30000007ff077230 */ /* 0x000fe20000004100 */
[----:B------:R-:W-:Y:S01]  /*0150*/  SHF.R.U32.HI R8, RZ, 0x1f, R8 ;  /* 0x0000001fff087819 */ /* 0x000fe20000011608 */
[--C-:B------:R-:W-:Y:S01]  /*0160*/  HADD2.F32 R12, -RZ, R6.reuse.H0_H0 ;  /* 0x20000006ff0c7230 */ /* 0x100fe20000004100 */
[----:B------:R-:W-:Y:S01]  /*0170*/  SHF.R.U32.HI R11, RZ, 0x1f, R11 ;  /* 0x0000001fff0b7819 */ /* 0x000fe2000001160b */
[----:B------:R-:W-:Y:S01]  /*0180*/  HADD2.F32 R6, -RZ, R6.H1_H1 ;  /* 0x30000006ff067230 */ /* 0x000fe20000004100 */
[----:B------:R-:W-:Y:S01]  /*0190*/  SHF.R.U32.HI R7, RZ, 0x1f, R7 ;  /* 0x0000001fff077819 */ /* 0x000fe20000011607 */
[----:B------:R-:W-:-:S02]  /*01a0*/  HADD2.F32 R0, -RZ, R4.H0_H0 ;  /* 0x20000004ff007230 */ /* 0x000fc40000004100 */
[----:B------:R-:W-:Y:S01]  /*01b0*/  HADD2.F32 R10, -RZ, R5.H0_H0 ;  /* 0x20000005ff0a7230 */ /* 0x000fe20000004100 */
[----:B------:R-:W-:Y:S01]  /*01c0*/  SHF.R.U32.HI R6, RZ, 0x1f, R6 ;  /* 0x0000001fff067819 */ /* 0x000fe20000011606 */
[----:B------:R-:W-:Y:S02]  /*01d0*/  IMAD.SHL.U32 R5, R8, 0x100, RZ ;  /* 0x0000010008057824 */ /* 0x000fe400078e00ff */
[----:B------:R-:W-:Y:S01]  /*01e0*/  IMAD.SHL.U32 R11, R11, 0x100, RZ ;  /* 0x000001000b0b7824 */ /* 0x000fe200078e00ff */
[----:B------:R-:W-:Y:S01]  /*01f0*/  SHF.L.U32 R15, R6, 0x8, RZ ;  /* 0x00000008060f7819 */ /* 0x000fe200000006ff */
[----:B------:R-:W-:Y:S01]  /*0200*/  IMAD.SHL.U32 R4, R7, 0x100, RZ ;  /* 0x0000010007047824 */ /* 0x000fe200078e00ff */
[----:B------:R-:W-:Y:S02]  /*0210*/  LEA.HI R5, R0, R5, RZ, 0x1 ;  /* 0x0000000500057211 */ /* 0x000fe400078f08ff */
[----:B------:R-:W-:Y:S02]  /*0220*/  LEA.HI R10, R10, R11, RZ, 0x1 ;  /* 0x0000000b0a0a7211 */ /* 0x000fe400078f08ff */
[----:B------:R-:W-:-:S02]  /*0230*/  LEA.HI R15, R12, R15, RZ, 0x1 ;  /* 0x0000000f0c0f7211 */ /* 0x000fc400078f08ff */
[----:B------:R-:W-:Y:S02]  /*0240*/  LEA.HI R4, R13, R4, RZ, 0x1 ;  /* 0x000000040d047211 */ /* 0x000fe400078f08ff */
[----:B------:R-:W-:Y:S02]  /*0250*/  PRMT R10, R5, 0x5410, R10 ;  /* 0x00005410050a7816 */ /* 0x000fe4000000000a */
[----:B------:R-:W-:-:S05]  /*0260*/  PRMT R11, R15, 0x5410, R4 ;  /* 0x000054100f0b7816 */ /* 0x000fca0000000004 */
[----:B------:R-:W-:Y:S01]  /*0270*/  STG.E.64 desc[UR4][R2.64], R10 ;  /* 0x0000000a02007986 */ /* 0x000fe2000c101b04 */
[----:B------:R-:W-:Y:S05]  /*0280*/  EXIT ;  /* 0x000000000000794d */ /* 0x000fea0003800000 */
.L_x_586:
        /* <DEDUP_REMOVED lines=9> */
[----:B------:R-:W-:Y:S01]  /*0320*/  @!P6 IADD3 R29, R29, 0x80, RZ ;  /* 0x000000801d1de810 */ /* 0x000fe20007ffe0ff */
[----:B------:R-:W1:Y:S03]  /*0330*/  @!P6 LDC.64 R14, c[0x0][0x220] ;  /* 0x00008800ff0eeb82 */ /* 0x000e660000000a00 */
[----:B------:R-:W-:Y:S01]  /*0340*/  ISETP.GE.AND P5, PT, R29, R0, PT ;  /* 0x000000001d00720c */ /* 0x000fe20003fa6270 */
[----:B0-----:R-:W-:-:S05]  /*0350*/  @!P0 IMAD.WIDE.U32 R12, R21, 0x2, R12 ;  /* 0x00000002150c8825 */ /* 0x001fca00078e000c */
[----:B------:R0:W2:Y:S07]  /*0360*/  @!P0 LDG.E.U16 R18, desc[UR4][R12.64] ;  /* 0x000000040c128981 */ /* 0x0000ae000c1e1500 */
[----:B------:R-:W-:Y:S02]  /*0370*/  @!P5 IMAD.IADD R16, R2, 0x1, R29 ;  /* 0x000000010210d824 */ /* 0x000fe400078e021d */
[----:B------:R-:W-:Y:S01]  /*0380*/  @!P5 VIADD R29, R29, 0x80 ;  /* 0x000000801d1dd836 */ /* 0x000fe20000000000 */
[----:B0-----:R-:W0:Y:S04]  /*0390*/  @!P5 LDC.64 R12, c[0x0][0x220] ;  /* 0x00008800ff0cdb82 */ /* 0x001e280000000a00 */
[----:B------:R-:W-:-:S13]  /*03a0*/  ISETP.GE.AND P4, PT, R29, R0, PT ;  /* 0x000000001d00720c */ /* 0x000fda0003f86270 */
[----:B------:R-:W-:Y:S01]  /*03b0*/  @!P4 IMAD.IADD R25, R2, 0x1, R29 ;  /* 0x000000010219c824 */ /* 0x000fe200078e021d */
[----:B------:R-:W3:Y:S01]  /*03c0*/  @!P4 LDC.64 R20, c[0x0][0x220] ;  /* 0x00008800ff14cb82 */ /* 0x000ee20000000a00 */
[----:B------:R-:W-:-:S05]  /*03d0*/  @!P4 VIADD R29, R29, 0x80 ;  /* 0x000000801d1dc836 */ /* 0x000fca0000000000 */
[----:B------:R-:W-:-:S13]  /*03e0*/  ISETP.GE.AND P3, PT, R29, R0, PT ;  /* 0x000000001d00720c */ /* 0x000fda0003f66270 */
[----:B------:R-:W-:Y:S01]  /*03f0*/  @!P3 IADD3 R17, R2, R29, RZ ;  /* 0x0000001d0211b210 */ /* 0x000fe20007ffe0ff */
[----:B------:R-:W-:Y:S01]  /*0400*/  @!P3 VIADD R29, R29, 0x80 ;  /* 0x000000801d1db836 */ /* 0x000fe20000000000 */
[----:B------:R-:W4:Y:S04]  /*0410*/  @!P3 LDC.64 R22, c[0x0][0x220] ;  /* 0x00008800ff16bb82 */ /* 0x000f280000000a00 */
[----:B------:R-:W-:-:S13]  /*0420*/  ISETP.GE.AND P2, PT, R29, R0, PT ;  /* 0x000000001d00720c */ /* 0x000fda0003f46270 */
[----:B------:R-:W-:Y:S02]  /*0430*/  @!P2 IMAD.IADD R27, R2, 0x1, R29 ;  /* 0x00000001021ba824 */ /* 0x000fe400078e021d */
[----:B------:R-:W-:-:S05]  /*0440*/  @!P2 VIADD R29, R29, 0x80 ;  /* 0x000000801d1da836 */ /* 0x000fca0000000000 */
[----:B------:R-:W-:Y:S01]  /*0450*/  ISETP.GE.AND P1, PT, R29, R0, PT ;  /* 0x000000001d00720c */ /* 0x000fe20003f26270 */
[----:B-1----:R-:W-:Y:S01]  /*0460*/  @!P6 IMAD.WIDE.U32 R14, R19, 0x2, R14 ;  /* 0x00000002130ee825 */ /* 0x002fe200078e000e */
[----:B------:R-:W-:-:S06]  /*0470*/  PRMT R19, RZ, 0x7610, R19 ;  /* 0x00007610ff137816 */ /* 0x000fcc0000000013 */
[----:B------:R1:W5:Y:S05]  /*0480*/  @!P6 LDG.E.U16 R19, desc[UR4][R14.64] ;  /* 0x000000040e13e981 */ /* 0x00036a000c1e1500 */
[----:B------:R-:W-:Y:S01]  /*0490*/  @!P1 IADD3 R28, R2, R29, RZ ;  /* 0x0000001d021c9210 */ /* 0x000fe20007ffe0ff */
        /* <DEDUP_REMOVED lines=25> */
[C---:B0-----:R-:W-:Y:S01]  /*0630*/  VIADD R23, R11.reuse, 0x80 ;  /* 0x000000800b177836 */ /* 0x041fe20000000000 */
[----:B------:R-:W-:-:S04]  /*0640*/  IADD3 R15, R11, 0x180, RZ ;  /* 0x000001800b0f7810 */ /* 0x000fc80007ffe0ff */
[-C--:B------:R-:W-:Y:S02]  /*0650*/  ISETP.GE.AND P6, PT, R23, R0.reuse, PT ;  /* 0x000000001700720c */ /* 0x080fe40003fc6270 */
[-C--:B------:R-:W-:Y:S01]  /*0660*/  ISETP.GE.AND P2, PT, R15, R0.reuse, PT ;  /* 0x000000000f00720c */ /* 0x080fe20003f46270 */
[C---:B------:R-:W-:Y:S02]  /*0670*/  VIADD R15, R11.reuse, 0x280 ;  /* 0x000002800b0f7836 */ /* 0x040fe40000000000 */
[----:B------:R-:W-:Y:S02]  /*0680*/  @!P0 IMAD.IADD R17, R2, 0x1, R11 ;  /* 0x0000000102118824 */ /* 0x000fe400078e020b */
[----:B------:R-:W-:Y:S01]  /*0690*/  VIADD R22, R11, 0x100 ;  /* 0x000001000b167836 */ /* 0x000fe20000000000 */
[----:B------:R-:W-:Y:S02]  /*06a0*/  ISETP.GE.AND P4, PT, R15, R0, PT ;  /* 0x000000000f00720c */ /* 0x000fe40003f86270 */
[----:B-1----:R-:W-:Y:S01]  /*06b0*/  @!P0 IADD3 R12, P5, R17, R12, RZ ;  /* 0x0000000c110c8210 */ /* 0x002fe20007fbe0ff */
[----:B------:R-:W-:-:S02]  /*06c0*/  VIADD R21, R11, 0x200 ;  /* 0x000002000b157836 */ /* 0x000fc40000000000 */
[C---:B------:R-:W-:Y:S02]  /*06d0*/  VIADD R15, R11.reuse, 0x300 ;  /* 0x000003000b0f7836 */ /* 0x040fe40000000000 */
        /* <DEDUP_REMOVED lines=38> */
[----:B------:R-:W-:-:S03]  /*0940*/  IADD3 R11, R11, 0x80, RZ ;  /* 0x000000800b0b7810 */ /* 0x000fc60007ffe0ff */
[----:B------:R-:W-:-:S05]  /*0950*/  IADD3 R12, P0, R12, UR6, RZ ;  /* 0x000000060c0c7c10 */ /* 0x000fca000ff1e0ff */
[----:B------:R-:W-:-:S05]  /*0960*/  IMAD.X R13, RZ, RZ, UR7, P0 ;  /* 0x00000007ff0d7e24 */ /* 0x000fca00080e06ff */
[----:B------:R0:W-:Y:S03]  /*0970*/  STG.E.U8 desc[UR4][R12.64], R5 ;  /* 0x000000050c007986 */ /* 0x0001e6000c101104 */
.L_x_589:
        /* <DEDUP_REMOVED lines=8> */
.L_x_590:
        /* <DEDUP_REMOVED lines=8> */
.L_x_591:
[----:B------:R-:W-:-:S13]  /*0a80*/  ISETP.GE.AND P0, PT, R11, R0, PT ;  /* 0x000000000b00720c */ /* 0x000fda0003f06270 */
[----:B------:R-:W-:Y:S05]  /*0a90*/  @P0 BREAK B1 ;  /* 0x0000000000010942 */ /* 0x000fea0003800000 */
[----:B------:R-:W-:Y:S05]  /*0aa0*/  @P0 BRA `(.L_x_593) ;  /* 0x0000000000380947 */ /* 0x000fea0003800000 */
[----:B-1----:R-:W-:Y:S01]  /*0ab0*/  IMAD.IADD R4, R2, 0x1, R11 ;  /* 0x0000000102047824 */ /* 0x002fe200078e020b */
[----:B------:R-:W-:Y:S01]  /*0ac0*/  ULDC.64 UR6, c[0x0][0x218] ;  /* 0x0000860000067ab9 */ /* 0x000fe20000000a00 */
[----:B------:R-:W-:-:S03]  /*0ad0*/  VIADD R11, R11, 0x80 ;  /* 0x000000800b0b7836 */ /* 0x000fc60000000000 */
[----:B------:R-:W-:-:S04]  /*0ae0*/  IADD3 R4, P0, R4, UR6, RZ ;  /* 0x0000000604047c10 */ /* 0x000fc8000ff1e0ff */
[----:B0-----:R-:W-:-:S05]  /*0af0*/  IADD3.X R5, RZ, UR7, RZ, P0, !PT ;  /* 0x00000007ff057c10 */ /* 0x001fca00087fe4ff */
[----:B------:R2:W-:Y:S04]  /*0b00*/  STG.E.U8 desc[UR4][R4.64], R8 ;  /* 0x0000000804007986 */ /* 0x0005e8000c101104 */
.L_x_592:
[----:B------:R-:W-:Y:S05]  /*0b10*/  BSYNC B1 ;  /* 0x0000000000017941 */ /* 0x000fea0003800000 */
.L_x_588:
[----:B------:R-:W-:-:S13]  /*0b20*/  ISETP.GE.AND P0, PT, R11, R0, PT ;  /* 0x000000000b00720c */ /* 0x000fda0003f06270 */
[----:B-1----:R-:W0:Y:S01]  /*0b30*/  @!P0 LDC.64 R6, c[0x0][0x218] ;  /* 0x00008600ff068b82 */ /* 0x002e220000000a00 */
[----:B--2---:R-:W-:Y:S01]  /*0b40*/  @!P0 IMAD.IADD R5, R2, 0x1, R11 ;  /* 0x0000000102058824 */ /* 0x004fe200078e020b */
[----:B------:R-:W-:-:S04]  /*0b50*/  @!P0 IADD3 R11, R11, 0x80, RZ ;  /* 0x000000800b0b8810 */ /* 0x000fc80007ffe0ff */
[----:B0-----:R-:W-:-:S05]  /*0b60*/  @!P0 IADD3 R4, P1, R5, R6, RZ ;  /* 0x0000000605048210 */ /* 0x001fca0007f3e0ff */
[----:B------:R-:W-:-:S05]  /*0b70*/  @!P0 IMAD.X R5, RZ, RZ, R7, P1 ;  /* 0x000000ffff058224 */ /* 0x000fca00008e0607 */
[----:B------:R2:W-:Y:S03]  /*0b80*/  @!P0 STG.E.U8 desc[UR4][R4.64], R9 ;  /* 0x0000000904008986 */ /* 0x0005e6000c101104 */
.L_x_593:
[----:B------:R-:W-:Y:S05]  /*0b90*/  BSYNC B0 ;  /* 0x0000000000007941 */ /* 0x000fea0003800000 */
.L_x_587:
        /* <DEDUP_REMOVED lines=9> */
.L_x_594:
        /* <DEDUP_REMOVED lines=13> */
.L_x_23434:


//--------------------- .text._ZN2at6native18elementwise_kernelILi128ELi4EZNS0_15gpu_kernel_implIZZZNS0_19signbit_kernel_cudaERNS_18TensorIteratorBaseEENKUlvE0_clEvENKUlvE1_clEvEUlN3c108BFloat16EE_EEvS4_RKT_EUliE_EEviT1_ --------------------------
	.section	.text._ZN2at6native18elementwise_kernelILi128ELi4EZNS0_15gpu_kernel_implIZZZNS0_19signbit_kernel_cudaERNS_18TensorIteratorBaseEENKUlvE0_clEvENKUlvE1_clEvEUlN3c108BFloat16EE_EEvS4_RKT_EUliE_EEviT1_,"ax",@progbits
	.align	128
        .global         _ZN2at6native18elementwise_kernelILi128ELi4EZNS0_15gpu_kernel_implIZZZNS0_19signbit_kernel_cudaERNS_18TensorIteratorBaseEENKUlvE0_clEvENKUlvE1_clEvEUlN3c108BFloat16EE_EEvS4_RKT_EUliE_EEviT1_
        .type           _ZN2at6native18elementwise_kernelILi128ELi4EZNS0_15gpu_kernel_implIZZZNS0_19signbit_kernel_cudaERNS_18TensorIteratorBaseEENKUlvE0_clEvENKUlvE1_clEvEUlN3c108BFloat16EE_EEvS4_RKT_EUliE_EEviT1_,@function
        .size           _ZN2at6native18elementwise_kernelILi128ELi4EZNS0_15gpu_kernel_implIZZZNS0_19signbit_kernel_cudaERNS_18TensorIteratorBaseEENKUlvE0_clEvENKUlvE1_clEvEUlN3c108BFloat16EE_EEvS4_RKT_EUliE_EEviT1_,(.L_x_23435 - _ZN2at6native18elementwise_kernelILi128ELi4EZNS0_15gpu_kernel_implIZZZNS0_19signbit_kernel_cudaERNS_18TensorIteratorBaseEENKUlvE0_clEvENKUlvE1_clEvEUlN3c108BFloat16EE_EEvS4_RKT_EUliE_EEviT1_)
        .other          _ZN2at6native18elementwise_kernelILi128ELi4EZNS0_15gpu_kernel_implIZZZNS0_19signbit_kernel_cudaERNS_18TensorIteratorBaseEENKUlvE0_clEvENKUlvE1_clEvEUlN3c108BFloat16EE_EEvS4_RKT_EUliE_EEviT1_,@"STO_CUDA_ENTRY STV_DEFAULT"
_ZN2at6native18elementwise_kernelILi128ELi4EZNS0_15gpu_kernel_implIZZZNS0_19signbit_kernel_cudaERNS_18TensorIteratorBaseEENKUlvE0_clEvENKUlvE1_clEvEUlN3c108BFloat16EE_EEvS4_RKT_EUliE_EEviT1_:
.text._ZN2at6native18elementwise_kernelILi128ELi4EZNS0_15gpu_kernel_implIZZZNS0_19signbit_kernel_cudaERNS_18TensorIteratorBaseEENKUlvE0_clEvENKUlvE1_clEvEUlN3c108BFloat16EE_EEvS4_RKT_EUliE_EEviT1_:
        /* <DEDUP_REMOVED lines=313> */
.L_x_597:
        /* <DEDUP_REMOVED lines=20> */
[----:B0-----:R-:W-:Y:S01]  /*14d0*/  F2FP.BF16.F32.PACK_AB R0, RZ, R0 ;  /* 0x00000000ff00723e */ /* 0x001fe200000010ff */
[----:B------:R-:W-:Y:S06]  /*14e0*/  BRA `(.L_x_603) ;  /* 0x0000000c00a07947 */ /* 0x000fec0003800000 */
.L_x_601:
[----:B------:R-:W2:Y:S02]  /*14f0*/  LDG.E.U8 R2, desc[UR36][R2.64] ;  /* 0x0000002402027981 */ /* 0x000ea4000c1e1100 */
[----:B--2---:R-:W-:-:S04]  /*1500*/  I2FP.F32.U32 R0, R2 ;  /* 0x0000000200007245 */ /* 0x004fc80000201000 */
[----:B------:R-:W-:Y:S01]  /*1510*/  F2FP.BF16.F32.PACK_AB R0, RZ, R0 ;  /* 0x00000000ff00723e */ /* 0x000fe200000010ff */
[----:B------:R-:W-:Y:S06]  /*1520*/  BRA `(.L_x_603) ;  /* 0x0000000c00907947 */ /* 0x000fec0003800000 */
.L_x_600:
        /* <DEDUP_REMOVED lines=8> */
[----:B0-----:R-:W-:Y:S01]  /*15b0*/  F2FP.BF16.F32.PACK_AB R0, RZ, R0 ;  /* 0x00000000ff00723e */ /* 0x001fe200000010ff */
[----:B------:R-:W-:Y:S06]  /*15c0*/  BRA `(.L_x_603) ;  /* 0x0000000c00687947 */ /* 0x000fec0003800000 */
.L_x_605:
[----:B------:R-:W2:Y:S02]  /*15d0*/  LDG.E R2, desc[UR36][R2.64] ;  /* 0x0000002402027981 */ /* 0x000ea4000c1e1900 */
[----:B--2---:R-:W-:-:S04]  /*15e0*/  I2FP.F32.S32 R0, R2 ;  /* 0x0000000200007245 */ /* 0x004fc80000201400 */
[----:B------:R-:W-:Y:S01]  /*15f0*/  F2FP.BF16.F32.PACK_AB R0, RZ, R0 ;  /* 0x00000000ff00723e */ /* 0x000fe200000010ff */
[----:B------:R-:W-:Y:S06]  /*1600*/  BRA `(.L_x_603) ;  /* 0x0000000c00587947 */ /* 0x000fec0003800000 */
.L_x_604:
[----:B------:R-:W2:Y:S02]  /*1610*/  LDG.E.U16 R2, desc[UR36][R2.64] ;  /* 0x0000002402027981 */ /* 0x000ea4000c1e1500 */
[----:B--2---:R-:W0:Y:S02]  /*1620*/  I2F.S16 R0, R2 ;  /* 0x0000000200007306 */ /* 0x004e240000101400 */
[----:B0-----:R-:W-:Y:S01]  /*1630*/  F2FP.BF16.F32.PACK_AB R0, RZ, R0 ;  /* 0x00000000ff00723e */ /* 0x001fe200000010ff */
[----:B------:R-:W-:Y:S06]  /*1640*/  BRA `(.L_x_603) ;  /* 0x0000000c00487947 */ /* 0x000fec0003800000 */
.L_x_599:
[----:B------:R-:W-:-:S13]  /*1650*/  ISETP.GT.AND P0, PT, R4, 0x6, PT ;  /* 0x000000060400780c */ /* 0x000fda0003f04270 */
[----:B------:R-:W-:Y:S05]  /*1660*/  @P0 BRA `(.L_x_606) ;  /* 0x00000000002c0947 */ /* 0x000fea0003800000 */
[----:B------:R-:W-:-:S13]  /*1670*/  ISETP.NE.AND P0, PT, R4, 0x5, PT ;  /* 0x000000050400780c */ /* 0x000fda0003f05270 */
[----:B------:R-:W-:Y:S05]  /*1680*/  @!P0 BRA `(.L_x_607) ;  /* 0x0000000000148947 */ /* 0x000fea0003800000 */
[----:B------:R-:W-:-:S13]  /*1690*/  ISETP.NE.AND P0, PT, R4, 0x6, PT ;  /* 0x000000060400780c */ /* 0x000fda0003f05270 */
[----:B------:R-:W-:Y:S05]  /*16a0*/  @P0 BRA `(.L_x_602) ;  /* 0x0000000800cc0947 */ /* 0x000fea0003800000 */
[----:B------:R-:W2:Y:S02]  /*16b0*/  LDG.E R2, desc[UR36][R2.64] ;  /* 0x0000002402027981 */ /* 0x000ea4000c1e1900 */
[----:B--2---:R-:W-:Y:S01]  /*16c0*/  F2FP.BF16.F32.PACK_AB R0, RZ, R2 ;  /* 0x00000002ff00723e */ /* 0x004fe200000010ff */
[----:B------:R-:W-:Y:S06]  /*16d0*/  BRA `(.L_x_603) ;  /* 0x0000000c00247947 */ /* 0x000fec0003800000 */
.L_x_607:
[----:B------:R-:W2:Y:S02]  /*16e0*/  LDG.E.U16 R0, desc[UR36][R2.64] ;  /* 0x0000002402007981 */ /* 0x000ea4000c1e1500 */
[----:B--2---:R-:W-:-:S05]  /*16f0*/  HADD2.F32 R0, -RZ, R0.H0_H0 ;  /* 0x20000000ff007230 */ /* 0x004fca0000004100 */
[----:B------:R-:W-:Y:S01]  /*1700*/  F2FP.BF16.F32.PACK_AB R0, RZ, R0 ;  /* 0x00000000ff00723e */ /* 0x000fe200000010ff */
[----:B------:R-:W-:Y:S06]  /*1710*/  BRA `(.L_x_603) ;  /* 0x0000000c00147947 */ /* 0x000fec0003800000 */
.L_x_606:
[----:B------:R-:W-:-:S13]  /*1720*/  ISETP.NE.AND P0, PT, R4, 0x7, PT ;  /* 0x000000070400780c */ /* 0x000fda0003f05270 */
[----:B------:R-:W-:Y:S05]  /*1730*/  @!P0 BRA `(.L_x_608) ;  /* 0x00000000002c8947 */ /* 0x000fea0003800000 */
[----:B------:R-:W-:-:S13]  /*1740*/  ISETP.NE.AND P0, PT, R4, 0x8, PT ;  /* 0x000000080400780c */ /* 0x000fda0003f05270 */
[----:B------:R-:W-:Y:S05]  /*1750*/  @!P0 BRA `(.L_x_609) ;  /* 0x0000000000148947 */ /* 0x000fea0003800000 */
[----:B------:R-:W-:-:S13]  /*1760*/  ISETP.NE.AND P0, PT, R4, 0x9, PT ;  /* 0x000000090400780c */ /* 0x000fda0003f05270 */
[----:B------:R-:W-:Y:S05]  /*1770*/  @P0 BRA `(.L_x_602) ;  /* 0x0000000800980947 */ /* 0x000fea0003800000 */
[----:B------:R-:W2:Y:S02]  /*1780*/  LDG.E R2, desc[UR36][R2.64] ;  /* 0x0000002402027981 */ /* 0x000ea4000c1e1900 */
[----:B--2---:R-:W-:Y:S01]  /*1790*/  F2FP.BF16.F32.PACK_AB R0, RZ, R2 ;  /* 0x00000002ff00723e */ /* 0x004fe200000010ff */
[----:B------:R-:W-:Y:S06]  /*17a0*/  BRA `(.L_x_603) ;  /* 0x0000000800f07947 */ /* 0x000fec0003800000 */
.L_x_609:
[----:B------:R-:W2:Y:S02]  /*17b0*/  LDG.E.U16 R2, desc[UR36][R2.64] ;  /* 0x0000002402027981 */ /* 0x000ea4000c1e1500 */
[----:B--2---:R-:W-:-:S05]  /*17c0*/  HADD2.F32 R0, -RZ, R2.H0_H0 ;  /* 0x20000002ff007230 */ /* 0x004fca0000004100 */
[----:B------:R-:W-:Y:S01]  /*17d0*/  F2FP.BF16.F32.PACK_AB R0, RZ, R0 ;  /* 0x00000000ff00723e */ /* 0x000fe200000010ff */
[----:B------:R-:W-:Y:S06]  /*17e0*/  BRA `(.L_x_603) ;  /* 0x0000000800e07947 */ /* 0x000fec0003800000 */
.L_x_608:
[----:B------:R-:W2:Y:S01]  /*17f0*/  LDG.E.64 R2, desc[UR36][R2.64] ;  /* 0x0000002402027981 */ /* 0x000ea2000c1e1b00 */
[----:B------:R-:W-:Y:S01]  /*1800*/  UMOV UR4, 0xf0000000 ;  /* 0xf000000000047882 */ /* 0x000fe20000000000 */
[----:B------:R-:W-:Y:S01]  /*1810*/  UMOV UR5, 0x380fffff ;  /* 0x380fffff00057882 */ /* 0x000fe20000000000 */
[----:B--2---:R-:W0:Y:S01]  /*1820*/  F2F.F32.F64 R0, R2 ;  /* 0x0000000200007310 */ /* 0x004e220000301000 */
[----:B------:R-:W-:-:S14]  /*1830*/  DSETP.GEU.AND P0, PT, |R2|, UR4, PT ;  /* 0x0000000402007e2a */ /* 0x000fdc000bf0e200 */
[----:B0-----:R-:W-:-:S05]  /*1840*/  @!P0 FMUL R0, R0, 1.175494350822287508e-38 ;  /* 0x0080000000008820 */ /* 0x001fca0000400000 */
[----:B------:R-:W-:Y:S01]  /*1850*/  F2FP.BF16.F32.PACK_AB R0, RZ, R0 ;  /* 0x00000000ff00723e */ /* 0x000fe200000010ff */
[----:B------:R-:W-:Y:S06]  /*1860*/  BRA `(.L_x_603) ;  /* 0x0000000800c07947 */ /* 0x000fec0003800000 */
.L_x_598:
        /* <DEDUP_REMOVED lines=11> */
[----:B------:R-:W-:Y:S01]  /*1920*/  F2FP.BF16.F32.PACK_AB R0, RZ, R0 ;  /* 0x00000000ff00723e */ /* 0x000fe200000010ff */
[----:B------:R-:W-:Y:S06]  /*1930*/  BRA `(.L_x_603) ;  /* 0x00000008008c7947 */ /* 0x000fec0003800000 */
.L_x_612:
        /* <DEDUP_REMOVED lines=8> */
.L_x_611:
        /* <DEDUP_REMOVED lines=25> */
[----:B------:R-:W-:-:S04]  /*1b50*/  F2FP.BF16.F32.PACK_AB R5, RZ, R5 ;  /* 0x00000005ff05723e */ /* 0x000fc800000010ff */
[----:B------:R-:W-:Y:S01]  /*1b60*/  PRMT R0, R5, 0x7610, R0 ;  /* 0x0000761005007816 */ /* 0x000fe20000000000 */
[----:B------:R-:W-:Y:S06]  /*1b70*/  BRA `(.L_x_603) ;  /* 0x0000000400fc7947 */ /* 0x000fec0003800000 */
.L_x_614:
        /* <DEDUP_REMOVED lines=12> */
[----:B------:R-:W-:-:S04]  /*1c40*/  F2FP.BF16.F32.PACK_AB R4, RZ, R4 ;  /* 0x00000004ff04723e */ /* 0x000fc800000010ff */
[----:B------:R-:W-:Y:S01]  /*1c50*/  PRMT R0, R4, 0x7610, R0 ;  /* 0x0000761004007816 */ /* 0x000fe20000000000 */
[----:B------:R-:W-:Y:S06]  /*1c60*/  BRA `(.L_x_603) ;  /* 0x0000000400c07947 */ /* 0x000fec0003800000 */
.L_x_613:
[----:B------:R0:W5:Y:S01]  /*1c70*/  LDG.E.U16 R0, desc[UR36][R2.64] ;  /* 0x0000002402007981 */ /* 0x000162000c1e1500 */
[----:B------:R-:W-:Y:S05]  /*1c80*/  BRA `(.L_x_603) ;  /* 0x0000000400b87947 */ /* 0x000fea0003800000 */
.L_x_610:
        /* <DEDUP_REMOVED lines=10> */
[----:B------:R-:W-:Y:S01]  /*1d30*/  F2FP.BF16.F32.PACK_AB R0, RZ, R0 ;  /* 0x00000000ff00723e */ /* 0x000fe200000010ff */
[----:B------:R-:W-:Y:S06]  /*1d40*/  BRA `(.L_x_603) ;  /* 0x0000000400887947 */ /* 0x000fec0003800000 */
.L_x_617:
        /* <DEDUP_REMOVED lines=21> */
.L_x_621:
[----:B------:R-:W-:Y:S05]  /*1ea0*/  BSYNC B1 ;  /* 0x0000000000017941 */ /* 0x000fea0003800000 */
.L_x_620:
[----:B------:R-:W-:Y:S01]  /*1eb0*/  LEA R3, R0, 0x3b800000, 0x17 ;  /* 0x3b80000000037811 */ /* 0x000fe200078eb8ff */
[----:B------:R-:W-:-:S05]  /*1ec0*/  IMAD.SHL.U32 R0, R2, 0x100000, RZ ;  /* 0x0010000002007824 */ /* 0x000fca00078e00ff */
[----:B------:R-:W-:-:S07]  /*1ed0*/  LOP3.LUT R0, R3, R0, R4, 0xfe, !PT ;  /* 0x0000000003007212 */ /* 0x000fce00078efe04 */
.L_x_619:
[----:B------:R-:W-:Y:S05]  /*1ee0*/  BSYNC B0 ;  /* 0x0000000000007941 */ /* 0x000fea0003800000 */
.L_x_618:
[----:B------:R-:W-:Y:S01]  /*1ef0*/  F2FP.BF16.F32.PACK_AB R0, RZ, R0 ;  /* 0x00000000ff00723e */ /* 0x000fe200000010ff */
[----:B------:R-:W-:Y:S06]  /*1f00*/  BRA `(.L_x_603) ;  /* 0x0000000400187947 */ /* 0x000fec0003800000 */
.L_x_616:
        /* <DEDUP_REMOVED lines=21> */
.L_x_625:
[----:B------:R-:W-:Y:S05]  /*2060*/  BSYNC B1 ;  /* 0x0000000000017941 */ /* 0x000fea0003800000 */
.L_x_624:
[----:B------:R-:W-:Y:S01]  /*2070*/  LEA R3, R0, 0x37800000, 0x17 ;  /* 0x3780000000037811 */ /* 0x000fe200078eb8ff */
[----:B------:R-:W-:-:S05]  /*2080*/  IMAD.SHL.U32 R0, R2, 0x200000, RZ ;  /* 0x0020000002007824 */ /* 0x000fca00078e00ff */
[----:B------:R-:W-:-:S07]  /*2090*/  LOP3.LUT R0, R3, R0, R4, 0xfe, !PT ;  /* 0x0000000003007212 */ /* 0x000fce00078efe04 */
.L_x_623:
[----:B------:R-:W-:Y:S05]  /*20a0*/  BSYNC B0 ;  /* 0x0000000000007941 */ /* 0x000fea0003800000 */
.L_x_622:
[----:B------:R-:W-:Y:S01]  /*20b0*/  F2FP.BF16.F32.PACK_AB R0, RZ, R0 ;  /* 0x00000000ff00723e */ /* 0x000fe200000010ff */
[----:B------:R-:W-:Y:S06]  /*20c0*/  BRA `(.L_x_603) ;  /* 0x0000000000a87947 */ /* 0x000fec0003800000 */
.L_x_615:
        /* <DEDUP_REMOVED lines=14> */
.L_x_629:
[----:B------:R-:W-:Y:S05]  /*21b0*/  BSYNC B0 ;  /* 0x0000000000007941 */ /* 0x000fea0003800000 */
.L_x_628:
[----:B------:R-:W-:Y:S01]  /*21c0*/  F2FP.BF16.F32.PACK_AB R0, RZ, R0 ;  /* 0x00000000ff00723e */ /* 0x000fe200000010ff */
[----:B------:R-:W-:Y:S06]  /*21d0*/  BRA `(.L_x_603) ;  /* 0x0000000000647947 */ /* 0x000fec0003800000 */
.L_x_602:
        /* <DEDUP_REMOVED lines=16> */
.L_x_630:
[----:B------:R-:W-:Y:S01]  /*22e0*/  PRMT R0, RZ, 0x7610, R0 ;  /* 0x00007610ff007816 */ /* 0x000fe20000000000 */
[----:B------:R-:W-:Y:S06]  /*22f0*/  BRA `(.L_x_603) ;  /* 0x00000000001c7947 */ /* 0x000fec0003800000 */
.L_x_627:
[----:B------:R-:W2:Y:S02]  /*2300*/  LDG.E.64 R2, desc[UR36][R2.64] ;  /* 0x0000002402027981 */ /* 0x000ea4000c1e1b00 */
[----:B--2---:R-:W0:Y:S02]  /*2310*/  I2F.U64 R0, R2 ;  /* 0x0000000200007312 */ /* 0x004e240000301000 */
[----:B0-----:R-:W-:Y:S01]  /*2320*/  F2FP.BF16.F32.PACK_AB R0, RZ, R0 ;  /* 0x00000000ff00723e */ /* 0x001fe200000010ff */
[----:B------:R-:W-:Y:S06]  /*2330*/  BRA `(.L_x_603) ;  /* 0x00000000000c7947 */ /* 0x000fec0003800000 */
.L_x_626:
[----:B------:R-:W2:Y:S02]  /*2340*/  LDG.E R2, desc[UR36][R2.64] ;  /* 0x0000002402027981 */ /* 0x000ea4000c1e1900 */
[----:B--2---:R-:W-:-:S04]  /*2350*/  I2FP.F32.U32 R0, R2 ;  /* 0x0000000200007245 */ /* 0x004fc80000201000 */
[----:B------:R-:W-:-:S07]  /*2360*/  F2FP.BF16.F32.PACK_AB R0, RZ, R0 ;  /* 0x00000000ff00723e */ /* 0x000fce00000010ff */
.L_x_603:
[----:B0-----:R-:W0:Y:S01]  /*2370*/  LDC.U8 R3, c[0x0][0x421] ;  /* 0x00010840ff037b82 */ /* 0x001e220000000000 */
[----:B-----5:R-:W-:-:S05]  /*2380*/  IMAD.U32 R0, R0, 0x10000, RZ ;  /* 0x0001000000007824 */ /* 0x020fca00078e00ff */
        /* <DEDUP_REMOVED lines=14> */
.L_x_634:
[----:B------:R3:W-:Y:S01]  /*2470*/  STG.E.U8 desc[UR36][R16.64], R5 ;  /* 0x0000000510007986 */ /* 0x0007e2000c101124 */
[----:B------:R-:W-:Y:S05]  /*2480*/  BRA `(.L_x_636) ;  /* 0x0000000c00507947 */ /* 0x000fea0003800000 */
.L_x_633:
        /* <DEDUP_REMOVED lines=10> */
.L_x_638:
[----:B------:R1:W-:Y:S01]  /*2530*/  STG.E desc[UR36][R16.64], R5 ;  /* 0x0000000510007986 */ /* 0x0003e2000c101924 */
[----:B------:R-:W-:Y:S05]  /*2540*/  BRA `(.L_x_636) ;  /* 0x0000000c00207947 */ /* 0x000fea0003800000 */
.L_x_637:
[----:B------:R2:W-:Y:S01]  /*2550*/  STG.E.U16 desc[UR36][R16.64], R5 ;  /* 0x0000000510007986 */ /* 0x0005e2000c101524 */
[----:B------:R-:W-:Y:S05]  /*2560*/  BRA `(.L_x_636) ;  /* 0x0000000c00187947 */ /* 0x000fea0003800000 */
.L_x_632:
        /* <DEDUP_REMOVED lines=9> */
.L_x_640:
[----:B------:R-:W0:Y:S02]  /*2600*/  I2F.S16 R0, R5 ;  /* 0x0000000500007306 */ /* 0x000e240000101400 */
[----:B0-----:R-:W-:-:S05]  /*2610*/  F2FP.F16.F32.PACK_AB R0, RZ, R0 ;  /* 0x00000000ff00723e */ /* 0x001fca00000000ff */
[----:B------:R0:W-:Y:S01]  /*2620*/  STG.E.U16 desc[UR36][R16.64], R0 ;  /* 0x0000000010007986 */ /* 0x0001e2000c101524 */
[----:B------:R-:W-:Y:S05]  /*2630*/  BRA `(.L_x_636) ;  /* 0x0000000800e47947 */ /* 0x000fea0003800000 */
.L_x_639:
        /* <DEDUP_REMOVED lines=10> */
.L_x_642:
[----:B------:R-:W0:Y:S02]  /*26e0*/  I2F.S16 R5, R5 ;  /* 0x0000000500057306 */ /* 0x000e240000101400 */
[----:B0-----:R-:W-:-:S04]  /*26f0*/  F2FP.F16.F32.PACK_AB R3, RZ, R5 ;  /* 0x00000005ff03723e */ /* 0x001fc800000000ff */
[----:B------:R-:W-:-:S05]  /*2700*/  PRMT R3, R3, 0x5410, RZ ;  /* 0x0000541003037816 */ /* 0x000fca00000000ff */
[----:B------:R0:W-:Y:S01]  /*2710*/  STG.E desc[UR36][R16.64], R3 ;  /* 0x0000000310007986 */ /* 0x0001e2000c101924 */
[----:B------:R-:W-:Y:S05]  /*2720*/  BRA `(.L_x_636) ;  /* 0x0000000800a87947 */ /* 0x000fea0003800000 */
.L_x_641:
[----:B------:R-:W0:Y:S02]  /*2730*/  I2F.F64.S16 R2, R5 ;  /* 0x0000000500027312 */ /* 0x000e240000101c00 */
[----:B0-----:R0:W-:Y:S01]  /*2740*/  STG.E.64 desc[UR36][R16.64], R2 ;  /* 0x0000000210007986 */ /* 0x0011e2000c101b24 */
[----:B------:R-:W-:Y:S05]  /*2750*/  BRA `(.L_x_636) ;  /* 0x00000008009c7947 */ /* 0x000fea0003800000 */
.L_x_631:
        /* <DEDUP_REMOVED lines=10> */
.L_x_645:
[----:B------:R-:W0:Y:S01]  /*2800*/  I2F.F64.S16 R4, R5 ;  /* 0x0000000500047312 */ /* 0x000e220000101c00 */
[----:B------:R-:W-:-:S05]  /*2810*/  CS2R R6, SRZ ;  /* 0x0000000000067805 */ /* 0x000fca000001ff00 */
[----:B0-----:R0:W-:Y:S01]  /*2820*/  STG.E.128 desc[UR36][R16.64], R4 ;  /* 0x0000000410007986 */ /* 0x0011e2000c101d24 */
[----:B------:R-:W-:Y:S05]  /*2830*/  BRA `(.L_x_636) ;  /* 0x0000000800647947 */ /* 0x000fea0003800000 */
.L_x_644:
        /* <DEDUP_REMOVED lines=21> */
.L_x_649:
[----:B------:R-:W-:Y:S05]  /*2990*/  BSYNC B0 ;  /* 0x0000000000007941 */ /* 0x000fea0003800000 */
.L_x_648:
[----:B------:R-:W-:-:S05]  /*29a0*/  LOP3.LUT R3, R0, R3, RZ, 0xfc, !PT ;  /* 0x0000000300037212 */ /* 0x000fca00078efcff */
[----:B------:R0:W-:Y:S01]  /*29b0*/  STG.E.U8 desc[UR36][R16.64], R3 ;  /* 0x0000000310007986 */ /* 0x0001e2000c101124 */
[----:B------:R-:W-:Y:S05]  /*29c0*/  BRA `(.L_x_636) ;  /* 0x0000000800007947 */ /* 0x000fea0003800000 */
.L_x_647:
        /* <DEDUP_REMOVED lines=13> */
.L_x_651:
[----:B------:R-:W-:Y:S01]  /*2aa0*/  IMAD.MOV.U32 R0, RZ, RZ, 0x7f ;  /* 0x0000007fff007424 */ /* 0x000fe200078e00ff */
[----:B------:R-:W-:-:S04]  /*2ab0*/  ISETP.GT.U32.AND P0, PT, R2, 0x7f800000, PT ;  /* 0x7f8000000200780c */ /* 0x000fc80003f04070 */
[----:B------:R-:W-:-:S09]  /*2ac0*/  SEL R0, R0, 0x7c, P0 ;  /* 0x0000007c00007807 */ /* 0x000fd20000000000 */
.L_x_652:
[----:B------:R-:W-:Y:S05]  /*2ad0*/  BSYNC B0 ;  /* 0x0000000000007941 */ /* 0x000fea0003800000 */
.L_x_650:
[----:B------:R-:W-:-:S04]  /*2ae0*/  LOP3.LUT R2, R5, 0x80000000, RZ, 0xc0, !PT ;  /* 0x8000000005027812 */ /* 0x000fc800078ec0ff */
[----:B------:R-:W-:-:S04]  /*2af0*/  SHF.R.U32.HI R3, RZ, 0x18, R2 ;  /* 0x00000018ff037819 */ /* 0x000fc80000011602 */
[----:B------:R-:W-:-:S05]  /*2b00*/  LOP3.LUT R3, R0, R3, RZ, 0xfc, !PT ;  /* 0x0000000300037212 */ /* 0x000fca00078efcff */
[----:B------:R0:W-:Y:S01]  /*2b10*/  STG.E.U8 desc[UR36][R16.64], R3 ;  /* 0x0000000310007986 */ /* 0x0001e2000c101124 */
[----:B------:R-:W-:Y:S05]  /*2b20*/  BRA `(.L_x_636) ;  /* 0x0000000400a87947 */ /* 0x000fea0003800000 */
.L_x_646:
[----:B------:R-:W0:Y:S02]  /*2b30*/  I2F.S16 R0, R5 ;  /* 0x0000000500007306 */ /* 0x000e240000101400 */
[----:B0-----:R-:W-:-:S05]  /*2b40*/  F2FP.BF16.F32.PACK_AB R0, RZ, R0 ;  /* 0x00000000ff00723e */ /* 0x001fca00000010ff */
[----:B------:R0:W-:Y:S01]  /*2b50*/  STG.E.U16 desc[UR36][R16.64], R0 ;  /* 0x0000000010007986 */ /* 0x0001e2000c101524 */
[----:B------:R-:W-:Y:S05]  /*2b60*/  BRA `(.L_x_636) ;  /* 0x0000000400987947 */ /* 0x000fea0003800000 */
.L_x_643:
        /* <DEDUP_REMOVED lines=10> */
.L_x_655:
        /* <DEDUP_REMOVED lines=17> */
.L_x_658:
[----:B------:R-:W-:-:S04]  /*2d20*/  LOP3.LUT R2, R5, 0x80000000, RZ, 0xc0, !PT ;  /* 0x8000000005027812 */ /* 0x000fc800078ec0ff */
[----:B------:R-:W-:-:S04]  /*2d30*/  SHF.R.U32.HI R3, RZ, 0x18, R2 ;  /* 0x00000018ff037819 */ /* 0x000fc80000011602 */
[----:B------:R-:W-:-:S04]  /*2d40*/  LOP3.LUT R0, R0, R3, RZ, 0xfc, !PT ;  /* 0x0000000300007212 */ /* 0x000fc800078efcff */
[----:B------:R-:W-:-:S07]  /*2d50*/  PRMT R8, R0, 0x7610, R8 ;  /* 0x0000761000087816 */ /* 0x000fce0000000008 */
.L_x_657:
[----:B------:R-:W-:Y:S05]  /*2d60*/  BSYNC B0 ;  /* 0x0000000000007941 */ /* 0x000fea0003800000 */
.L_x_656:
[----:B------:R0:W-:Y:S01]  /*2d70*/  STG.E.U8 desc[UR36][R16.64], R8 ;  /* 0x0000000810007986 */ /* 0x0001e2000c101124 */
[----:B------:R-:W-:Y:S05]  /*2d80*/  BRA `(.L_x_636) ;  /* 0x0000000400107947 */ /* 0x000fea0003800000 */
.L_x_654:
        /* <DEDUP_REMOVED lines=17> */
.L_x_661:
[----:B------:R-:W-:-:S04]  /*2ea0*/  LOP3.LUT R2, R5, 0x80000000, RZ, 0xc0, !PT ;  /* 0x8000000005027812 */ /* 0x000fc800078ec0ff */
[----:B------:R-:W-:-:S04]  /*2eb0*/  SHF.R.U32.HI R3, RZ, 0x18, R2 ;  /* 0x00000018ff037819 */ /* 0x000fc80000011602 */
[----:B------:R-:W-:-:S04]  /*2ec0*/  LOP3.LUT R0, R0, R3, RZ, 0xfc, !PT ;  /* 0x0000000300007212 */ /* 0x000fc800078efcff */
[----:B------:R-:W-:-:S07]  /*2ed0*/  PRMT R8, R0, 0x7610, R8 ;  /* 0x0000761000087816 */ /* 0x000fce0000000008 */
.L_x_660:
[----:B------:R-:W-:Y:S05]  /*2ee0*/  BSYNC B0 ;  /* 0x0000000000007941 */ /* 0x000fea0003800000 */
.L_x_659:
[----:B------:R0:W-:Y:S01]  /*2ef0*/  STG.E.U8 desc[UR36][R16.64], R8 ;  /* 0x0000000810007986 */ /* 0x0001e2000c101124 */
[----:B------:R-:W-:Y:S05]  /*2f00*/  BRA `(.L_x_636) ;  /* 0x0000000000b07947 */ /* 0x000fea0003800000 */
.L_x_653:
        /* <DEDUP_REMOVED lines=22> */
.L_x_635:
        /* <DEDUP_REMOVED lines=16> */
.L_x_664:
[----:B------:R-:W-:Y:S05]  /*3170*/  BRA `(.L_x_636) ;  /* 0x0000000000147947 */ /* 0x000fea0003800000 */
.L_x_663:
[----:B------:R-:W-:Y:S02]  /*3180*/  IMAD.MOV.U32 R2, RZ, RZ, R5 ;  /* 0x000000ffff027224 */ /* 0x000fe400078e0005 */
[----:B------:R-:W-:-:S05]  /*3190*/  IMAD.MOV.U32 R3, RZ, RZ, RZ ;  /* 0x000000ffff037224 */ /* 0x000fca00078e00ff */
[----:B------:R0:W-:Y:S01]  /*31a0*/  STG.E.64 desc[UR36][R16.64], R2 ;  /* 0x0000000210007986 */ /* 0x0001e2000c101b24 */
[----:B------:R-:W-:Y:S05]  /*31b0*/  BRA `(.L_x_636) ;  /* 0x0000000000047947 */ /* 0x000fea0003800000 */
.L_x_662:
[----:B------:R0:W-:Y:S02]  /*31c0*/  STG.E desc[UR36][R16.64], R5 ;  /* 0x0000000510007986 */ /* 0x0001e4000c101924 */
.L_x_636:
[----:B------:R-:W-:-:S04]  /*31d0*/  IMAD R18, R23, 0x200, R18 ;  /* 0x0000020017127824 */ /* 0x000fc800078e0212 */
[----:B------:R-:W-:-:S07]  /*31e0*/  VIADD R19, R18, 0x80 ;  /* 0x0000008012137836 */ /* 0x000fce0000000000 */
.L_x_596:
[----:B------:R-:W-:Y:S05]  /*31f0*/  BSYNC B6 ;  /* 0x0000000000067941 */ /* 0x000fea0003800000 */
.L_x_595:
        /* <DEDUP_REMOVED lines=307> */
.L_x_667:
        /* <DEDUP_REMOVED lines=22> */
.L_x_671:
[----:B------:R-:W2:Y:S02]  /*4690*/  LDG.E.U8 R2, desc[UR36][R2.64] ;  /* 0x0000002402027981 */ /* 0x000ea4000c1e1100 */
[----:B--2---:R-:W-:-:S04]  /*46a0*/  I2FP.F32.U32 R0, R2 ;  /* 0x0000000200007245 */ /* 0x004fc80000201000 */
[----:B------:R-:W-:Y:S01]  /*46b0*/  F2FP.BF16.F32.PACK_AB R0, RZ, R0 ;  /* 0x00000000ff00723e */ /* 0x000fe200000010ff */
[----:B------:R-:W-:Y:S06]  /*46c0*/  BRA `(.L_x_673) ;  /* 0x0000000c00907947 */ /* 0x000fec0003800000 */
.L_x_670:
        /* <DEDUP_REMOVED lines=10> */
.L_x_675:
[----:B------:R-:W2:Y:S02]  /*4770*/  LDG.E R2, desc[UR36][R2.64] ;  /* 0x0000002402027981 */ /* 0x000ea4000c1e1900 */
[----:B--2---:R-:W-:-:S04]  /*4780*/  I2FP.F32.S32 R0, R2 ;  /* 0x0000000200007245 */ /* 0x004fc80000201400 */
[----:B------:R-:W-:Y:S01]  /*4790*/  F2FP.BF16.F32.PACK_AB R0, RZ, R0 ;  /* 0x00000000ff00723e */ /* 0x000fe200000010ff */
[----:B------:R-:W-:Y:S06]  /*47a0*/  BRA `(.L_x_673) ;  /* 0x0000000c00587947 */ /* 0x000fec0003800000 */
.L_x_674:
[----:B------:R-:W2:Y:S02]  /*47b0*/  LDG.E.U16 R2, desc[UR36][R2.64] ;  /* 0x0000002402027981 */ /* 0x000ea4000c1e1500 */
[----:B--2---:R-:W0:Y:S02]  /*47c0*/  I2F.S16 R0, R2 ;  /* 0x0000000200007306 */ /* 0x004e240000101400 */
[----:B0-----:R-:W-:Y:S01]  /*47d0*/  F2FP.BF16.F32.PACK_AB R0, RZ, R0 ;  /* 0x00000000ff00723e */ /* 0x001fe200000010ff */
[----:B------:R-:W-:Y:S06]  /*47e0*/  BRA `(.L_x_673) ;  /* 0x0000000c00487947 */ /* 0x000fec0003800000 */
.L_x_669:
        /* <DEDUP_REMOVED lines=9> */
.L_x_677:
[----:B------:R-:W2:Y:S02]  /*4880*/  LDG.E.U16 R0, desc[UR36][R2.64] ;  /* 0x0000002402007981 */ /* 0x000ea4000c1e1500 */
[----:B--2---:R-:W-:-:S05]  /*4890*/  HADD2.F32 R0, -RZ, R0.H0_H0 ;  /* 0x20000000ff007230 */ /* 0x004fca0000004100 */
[----:B------:R-:W-:Y:S01]  /*48a0*/  F2FP.BF16.F32.PACK_AB R0, RZ, R0 ;  /* 0x00000000ff00723e */ /* 0x000fe200000010ff */
[----:B------:R-:W-:Y:S06]  /*48b0*/  BRA `(.L_x_673) ;  /* 0x0000000c00147947 */ /* 0x000fec0003800000 */
.L_x_676:
        /* <DEDUP_REMOVED lines=9> */
.L_x_679:
[----:B------:R-:W2:Y:S02]  /*4950*/  LDG.E.U16 R2, desc[UR36][R2.64] ;  /* 0x0000002402027981 */ /* 0x000ea4000c1e1500 */
[----:B--2---:R-:W-:-:S05]  /*4960*/  HADD2.F32 R0, -RZ, R2.H0_H0 ;  /* 0x20000002ff007230 */ /* 0x004fca0000004100 */
[----:B------:R-:W-:Y:S01]  /*4970*/  F2FP.BF16.F32.PACK_AB R0, RZ, R0 ;  /* 0x00000000ff00723e */ /* 0x000fe200000010ff */
[----:B------:R-:W-:Y:S06]  /*4980*/  BRA `(.L_x_673) ;  /* 0x0000000800e07947 */ /* 0x000fec0003800000 */
.L_x_678:
        /* <DEDUP_REMOVED lines=8> */
.L_x_668:
        /* <DEDUP_REMOVED lines=13> */
.L_x_682:
        /* <DEDUP_REMOVED lines=8> */
.L_x_681:
        /* <DEDUP_REMOVED lines=28> */
.L_x_684:
        /* <DEDUP_REMOVED lines=15> */
.L_x_683:
[----:B------:R0:W5:Y:S01]  /*4e10*/  LDG.E.U16 R0, desc[UR36][R2.64] ;  /* 0x0000002402007981 */ /* 0x000162000c1e1500 */
[----:B------:R-:W-:Y:S05]  /*4e20*/  BRA `(.L_x_673) ;  /* 0x0000000400b87947 */ /* 0x000fea0003800000 */
.L_x_680:
        /* <DEDUP_REMOVED lines=12> */
.L_x_687:
        /* <DEDUP_REMOVED lines=21> */
.L_x_691:
[----:B------:R-:W-:Y:S05]  /*5040*/  BSYNC B1 ;  /* 0x0000000000017941 */ /* 0x000fea0003800000 */
.L_x_690:
[----:B------:R-:W-:Y:S01]  /*5050*/  LEA R3, R0, 0x3b800000, 0x17 ;  /* 0x3b80000000037811 */ /* 0x000fe200078eb8ff */
[----:B------:R-:W-:-:S05]  /*5060*/  IMAD.SHL.U32 R0, R2, 0x100000, RZ ;  /* 0x0010000002007824 */ /* 0x000fca00078e00ff */
[----:B------:R-:W-:-:S07]  /*5070*/  LOP3.LUT R0, R3, R0, R4, 0xfe, !PT ;  /* 0x0000000003007212 */ /* 0x000fce00078efe04 */
.L_x_689:
[----:B------:R-:W-:Y:S05]  /*5080*/  BSYNC B0 ;  /* 0x0000000000007941 */ /* 0x000fea0003800000 */
.L_x_688:
[----:B------:R-:W-:Y:S01]  /*5090*/  F2FP.BF16.F32.PACK_AB R0, RZ, R0 ;  /* 0x00000000ff00723e */ /* 0x000fe200000010ff */
[----:B------:R-:W-:Y:S06]  /*50a0*/  BRA `(.L_x_673) ;  /* 0x0000000400187947 */ /* 0x000fec0003800000 */
.L_x_686:
        /* <DEDUP_REMOVED lines=21> */
.L_x_695:
[----:B------:R-:W-:Y:S05]  /*5200*/  BSYNC B1 ;  /* 0x0000000000017941 */ /* 0x000fea0003800000 */
.L_x_694:
[----:B------:R-:W-:Y:S01]  /*5210*/  LEA R3, R0, 0x37800000, 0x17 ;  /* 0x3780000000037811 */ /* 0x000fe200078eb8ff */
[----:B------:R-:W-:-:S05]  /*5220*/  IMAD.SHL.U32 R0, R2, 0x200000, RZ ;  /* 0x0020000002007824 */ /* 0x000fca00078e00ff */
[----:B------:R-:W-:-:S07]  /*5230*/  LOP3.LUT R0, R3, R0, R4, 0xfe, !PT ;  /* 0x0000000003007212 */ /* 0x000fce00078efe04 */
.L_x_693:
[----:B------:R-:W-:Y:S05]  /*5240*/  BSYNC B0 ;  /* 0x0000000000007941 */ /* 0x000fea0003800000 */
.L_x_692:
[----:B------:R-:W-:Y:S01]  /*5250*/  F2FP.BF16.F32.PACK_AB R0, RZ, R0 ;  /* 0x00000000ff00723e */ /* 0x000fe200000010ff */
[----:B------:R-:W-:Y:S06]  /*5260*/  BRA `(.L_x_673) ;  /* 0x0000000000a87947 */ /* 0x000fec0003800000 */
.L_x_685:
        /* <DEDUP_REMOVED lines=14> */
.L_x_699:
[----:B------:R-:W-:Y:S05]  /*5350*/  BSYNC B0 ;  /* 0x0000000000007941 */ /* 0x000fea0003800000 */
.L_x_698:
[----:B------:R-:W-:Y:S01]  /*5360*/  F2FP.BF16.F32.PACK_AB R0, RZ, R0 ;  /* 0x00000000ff00723e */ /* 0x000fe200000010ff */
[----:B------:R-:W-:Y:S06]  /*5370*/  BRA `(.L_x_673) ;  /* 0x0000000000647947 */ /* 0x000fec0003800000 */
.L_x_672:
        /* <DEDUP_REMOVED lines=16> */
.L_x_700:
[----:B------:R-:W-:Y:S01]  /*5480*/  PRMT R0, RZ, 0x7610, R0 ;  /* 0x00007610ff007816 */ /* 0x000fe20000000000 */
[----:B------:R-:W-:Y:S06]  /*5490*/  BRA `(.L_x_673) ;  /* 0x00000000001c7947 */ /* 0x000fec0003800000 */
.L_x_697:
[----:B------:R-:W2:Y:S02]  /*54a0*/  LDG.E.64 R2, desc[UR36][R2.64] ;  /* 0x0000002402027981 */ /* 0x000ea4000c1e1b00 */
[----:B--2---:R-:W0:Y:S02]  /*54b0*/  I2F.U64 R0, R2 ;  /* 0x0000000200007312 */ /* 0x004e240000301000 */
[----:B0-----:R-:W-:Y:S01]  /*54c0*/  F2FP.BF16.F32.PACK_AB R0, RZ, R0 ;  /* 0x00000000ff00723e */ /* 0x001fe200000010ff */
[----:B------:R-:W-:Y:S06]  /*54d0*/  BRA `(.L_x_673) ;  /* 0x00000000000c7947 */ /* 0x000fec0003800000 */
.L_x_696:
[----:B------:R-:W2:Y:S02]  /*54e0*/  LDG.E R2, desc[UR36][R2.64] ;  /* 0x0000002402027981 */ /* 0x000ea4000c1e1900 */
[----:B--2---:R-:W-:-:S04]  /*54f0*/  I2FP.F32.U32 R0, R2 ;  /* 0x0000000200007245 */ /* 0x004fc80000201000 */
[----:B------:R-:W-:-:S07]  /*5500*/  F2FP.BF16.F32.PACK_AB R0, RZ, R0 ;  /* 0x00000000ff00723e */ /* 0x000fce00000010ff */
.L_x_673:
[----:B------:R-:W1:Y:S01]  /*5510*/  LDC.U8 R4, c[0x0][0x421] ;  /* 0x00010840ff047b82 */ /* 0x000e620000000000 */
[----:B-----5:R-:W-:-:S05]  /*5520*/  IMAD.U32 R0, R0, 0x10000, RZ ;  /* 0x0001000000007824 */ /* 0x020fca00078e00ff */
[----:B0-----:R-:W-:Y:S02]  /*5530*/  SHF.R.U32.HI R2, RZ, 0x1f, R0 ;  /* 0x0000001fff027819 */ /* 0x001fe40000011600 */
[----:B-1----:R-:W-:-:S04]  /*5540*/  PRMT R3, R4, 0x9910, RZ ;  /* 0x0000991004037816 */ /* 0x002fc800000000ff */
        /* <DEDUP_REMOVED lines=12> */
.L_x_704:
[----:B------:R0:W-:Y:S01]  /*5610*/  STG.E.U8 desc[UR36][R16.64], R2 ;  /* 0x0000000210007986 */ /* 0x0001e2000c101124 */
[----:B------:R-:W-:Y:S05]  /*5620*/  BRA `(.L_x_706) ;  /* 0x0000000c00487947 */ /* 0x000fea0003800000 */
.L_x_703:
        /* <DEDUP_REMOVED lines=9> */
.L_x_708:
[----:B------:R0:W-:Y:S01]  /*56c0*/  STG.E desc[UR36][R16.64], R2 ;  /* 0x0000000210007986 */ /* 0x0001e2000c101924 */
[----:B------:R-:W-:Y:S05]  /*56d0*/  BRA `(.L_x_706) ;  /* 0x0000000c001c7947 */ /* 0x000fea0003800000 */
.L_x_707:
[----:B------:R0:W-:Y:S01]  /*56e0*/  STG.E.U16 desc[UR36][R16.64], R2 ;  /* 0x0000000210007986 */ /* 0x0001e2000c101524 */
[----:B------:R-:W-:Y:S05]  /*56f0*/  BRA `(.L_x_706) ;  /* 0x0000000c00147947 */ /* 0x000fea0003800000 */
.L_x_702:
        /* <DEDUP_REMOVED lines=9> */
.L_x_710:
[----:B------:R-:W0:Y:S02]  /*5790*/  I2F.S16 R0, R2 ;  /* 0x0000000200007306 */ /* 0x000e240000101400 */
[----:B0-----:R-:W-:-:S05]  /*57a0*/  F2FP.F16.F32.PACK_AB R0, RZ, R0 ;  /* 0x00000000ff00723e */ /* 0x001fca00000000ff */
[----:B------:R0:W-:Y:S01]  /*57b0*/  STG.E.U16 desc[UR36][R16.64], R0 ;  /* 0x0000000010007986 */ /* 0x0001e2000c101524 */
[----:B------:R-:W-:Y:S05]  /*57c0*/  BRA `(.L_x_706) ;  /* 0x0000000800e07947 */ /* 0x000fea0003800000 */
.L_x_709:
        /* <DEDUP_REMOVED lines=10> */
.L_x_712:
[----:B------:R-:W0:Y:S02]  /*5870*/  I2F.S16 R2, R2 ;  /* 0x0000000200027306 */ /* 0x000e240000101400 */
[----:B0-----:R-:W-:-:S04]  /*5880*/  F2FP.F16.F32.PACK_AB R3, RZ, R2 ;  /* 0x00000002ff03723e */ /* 0x001fc800000000ff */
[----:B------:R-:W-:-:S05]  /*5890*/  PRMT R3, R3, 0x5410, RZ ;  /* 0x0000541003037816 */ /* 0x000fca00000000ff */
[----:B------:R0:W-:Y:S01]  /*58a0*/  STG.E desc[UR36][R16.64], R3 ;  /* 0x0000000310007986 */ /* 0x0001e2000c101924 */
[----:B------:R-:W-:Y:S05]  /*58b0*/  BRA `(.L_x_706) ;  /* 0x0000000800a47947 */ /* 0x000fea0003800000 */
.L_x_711:
[----:B------:R-:W0:Y:S02]  /*58c0*/  I2F.F64.S16 R2, R2 ;  /* 0x0000000200027312 */ /* 0x000e240000101c00 */
[----:B0-----:R0:W-:Y:S01]  /*58d0*/  STG.E.64 desc[UR36][R16.64], R2 ;  /* 0x0000000210007986 */ /* 0x0011e2000c101b24 */
[----:B------:R-:W-:Y:S05]  /*58e0*/  BRA `(.L_x_706) ;  /* 0x0000000800987947 */ /* 0x000fea0003800000 */
.L_x_701:
        /* <DEDUP_REMOVED lines=10> */
.L_x_715:
[----:B------:R-:W0:Y:S01]  /*5990*/  I2F.F64.S16 R4, R2 ;  /* 0x0000000200047312 */ /* 0x000e220000101c00 */
[----:B------:R-:W-:-:S05]  /*59a0*/  CS2R R6, SRZ ;  /* 0x0000000000067805 */ /* 0x000fca000001ff00 */
[----:B0-----:R0:W-:Y:S01]  /*59b0*/  STG.E.128 desc[UR36][R16.64], R4 ;  /* 0x0000000410007986 */ /* 0x0011e2000c101d24 */
[----:B------:R-:W-:Y:S05]  /*59c0*/  BRA `(.L_x_706) ;  /* 0x0000000800607947 */ /* 0x000fea0003800000 */
.L_x_714:
        /* <DEDUP_REMOVED lines=21> */
.L_x_719:
[----:B------:R-:W-:Y:S05]  /*5b20*/  BSYNC B0 ;  /* 0x0000000000007941 */ /* 0x000fea0003800000 */
.L_x_718:
[----:B------:R-:W-:-:S05]  /*5b30*/  LOP3.LUT R3, R0, R3, RZ, 0xfc, !PT ;  /* 0x0000000300037212 */ /* 0x000fca00078efcff */
[----:B------:R0:W-:Y:S01]  /*5b40*/  STG.E.U8 desc[UR36][R16.64], R3 ;  /* 0x0000000310007986 */ /* 0x0001e2000c101124 */
[----:B------:R-:W-:Y:S05]  /*5b50*/  BRA `(.L_x_706) ;  /* 0x0000000400fc7947 */ /* 0x000fea0003800000 */
.L_x_717:
        /* <DEDUP_REMOVED lines=13> */
.L_x_721:
[----:B------:R-:W-:Y:S01]  /*5c30*/  IMAD.MOV.U32 R0, RZ, RZ, 0x7f ;  /* 0x0000007fff007424 */ /* 0x000fe200078e00ff */
[----:B------:R-:W-:-:S04]  /*5c40*/  ISETP.GT.U32.AND P0, PT, R3, 0x7f800000, PT ;  /* 0x7f8000000300780c */ /* 0x000fc80003f04070 */
[----:B------:R-:W-:-:S09]  /*5c50*/  SEL R0, R0, 0x7c, P0 ;  /* 0x0000007c00007807 */ /* 0x000fd20000000000 */
.L_x_722:
[----:B------:R-:W-:Y:S05]  /*5c60*/  BSYNC B0 ;  /* 0x0000000000007941 */ /* 0x000fea0003800000 */
.L_x_720:
[----:B------:R-:W-:-:S04]  /*5c70*/  LOP3.LUT R2, R5, 0x80000000, RZ, 0xc0, !PT ;  /* 0x8000000005027812 */ /* 0x000fc800078ec0ff */
[----:B------:R-:W-:-:S04]  /*5c80*/  SHF.R.U32.HI R3, RZ, 0x18, R2 ;  /* 0x00000018ff037819 */ /* 0x000fc80000011602 */
[----:B------:R-:W-:-:S05]  /*5c90*/  LOP3.LUT R3, R0, R3, RZ, 0xfc, !PT ;  /* 0x0000000300037212 */ /* 0x000fca00078efcff */
[----:B------:R0:W-:Y:S01]  /*5ca0*/  STG.E.U8 desc[UR36][R16.64], R3 ;  /* 0x0000000310007986 */ /* 0x0001e2000c101124 */
[----:B------:R-:W-:Y:S05]  /*5cb0*/  BRA `(.L_x_706) ;  /* 0x0000000400a47947 */ /* 0x000fea0003800000 */
.L_x_716:
[----:B------:R-:W0:Y:S02]  /*5cc0*/  I2F.S16 R0, R2 ;  /* 0x0000000200007306 */ /* 0x000e240000101400 */
[----:B0-----:R-:W-:-:S05]  /*5cd0*/  F2FP.BF16.F32.PACK_AB R0, RZ, R0 ;  /* 0x00000000ff00723e */ /* 0x001fca00000010ff */
[----:B------:R0:W-:Y:S01]  /*5ce0*/  STG.E.U16 desc[UR36][R16.64], R0 ;  /* 0x0000000010007986 */ /* 0x0001e2000c101524 */
[----:B------:R-:W-:Y:S05]  /*5cf0*/  BRA `(.L_x_706) ;  /* 0x0000000400947947 */ /* 0x000fea0003800000 */
.L_x_713:
        /* <DEDUP_REMOVED lines=10> */
.L_x_725:
        /* <DEDUP_REMOVED lines=17> */
.L_x_728:
[----:B------:R-:W-:-:S04]  /*5eb0*/  LOP3.LUT R2, R5, 0x80000000, RZ, 0xc0, !PT ;  /* 0x8000000005027812 */ /* 0x000fc800078ec0ff */
[----:B------:R-:W-:-:S04]  /*5ec0*/  SHF.R.U32.HI R3, RZ, 0x18, R2 ;  /* 0x00000018ff037819 */ /* 0x000fc80000011602 */
[----:B------:R-:W-:-:S04]  /*5ed0*/  LOP3.LUT R0, R0, R3, RZ, 0xfc, !PT ;  /* 0x0000000300007212 */ /* 0x000fc800078efcff */
[----:B------:R-:W-:-:S07]  /*5ee0*/  PRMT R8, R0, 0x7610, R8 ;  /* 0x0000761000087816 */ /* 0x000fce0000000008 */
.L_x_727:
[----:B------:R-:W-:Y:S05]  /*5ef0*/  BSYNC B0 ;  /* 0x0000000000007941 */ /* 0x000fea0003800000 */
.L_x_726:
[----:B------:R3:W-:Y:S01]  /*5f00*/  STG.E.U8 desc[UR36][R16.64], R8 ;  /* 0x0000000810007986 */ /* 0x0007e2000c101124 */
[----:B------:R-:W-:Y:S05]  /*5f10*/  BRA `(.L_x_706) ;  /* 0x00000004000c7947 */ /* 0x000fea0003800000 */
.L_x_724:
        /* <DEDUP_REMOVED lines=17> */
.L_x_731:
[----:B------:R-:W-:-:S04]  /*6030*/  LOP3.LUT R2, R5, 0x80000000, RZ, 0xc0, !PT ;  /* 0x8000000005027812 */ /* 0x000fc800078ec0ff */
[----:B------:R-:W-:-:S04]  /*6040*/  SHF.R.U32.HI R3, RZ, 0x18, R2 ;  /* 0x00000018ff037819 */ /* 0x000fc80000011602 */
[----:B------:R-:W-:-:S04]  /*6050*/  LOP3.LUT R0, R0, R3, RZ, 0xfc, !PT ;  /* 0x0000000300007212 */ /* 0x000fc800078efcff */
[----:B------:R-:W-:-:S07]  /*6060*/  PRMT R8, R0, 0x7610, R8 ;  /* 0x0000761000087816 */ /* 0x000fce0000000008 */
.L_x_730:
[----:B------:R-:W-:Y:S05]  /*6070*/  BSYNC B0 ;  /* 0x0000000000007941 */ /* 0x000fea0003800000 */
.L_x_729:
[----:B------:R0:W-:Y:S01]  /*6080*/  STG.E.U8 desc[UR36][R16.64], R8 ;  /* 0x0000000810007986 */ /* 0x0001e2000c101124 */
[----:B------:R-:W-:Y:S05]  /*6090*/  BRA `(.L_x_706) ;  /* 0x0000000000ac7947 */ /* 0x000fea0003800000 */
.L_x_723:
        /* <DEDUP_REMOVED lines=22> */
.L_x_705:
        /* <DEDUP_REMOVED lines=16> */
.L_x_734:
[----:B------:R-:W-:Y:S05]  /*6300*/  BRA `(.L_x_706) ;  /* 0x0000000000107947 */ /* 0x000fea0003800000 */
.L_x_733:
[----:B------:R-:W-:-:S05]  /*6310*/  IMAD.MOV.U32 R3, RZ, RZ, RZ ;  /* 0x000000ffff037224 */ /* 0x000fca00078e00ff */
[----:B------:R2:W-:Y:S01]  /*6320*/  STG.E.64 desc[UR36][R16.64], R2 ;  /* 0x0000000210007986 */ /* 0x0005e2000c101b24 */
[----:B------:R-:W-:Y:S05]  /*6330*/  BRA `(.L_x_706) ;  /* 0x0000000000047947 */ /* 0x000fea0003800000 */
.L_x_732:
[----:B------:R0:W-:Y:S02]  /*6340*/  STG.E desc[UR36][R16.64], R2 ;  /* 0x0000000210007986 */ /* 0x0001e4000c101924 */
.L_x_706:
[----:B------:R-:W-:-:S07]  /*6350*/  VIADD R19, R19, 0x80 ;  /* 0x0000008013137836 */ /* 0x000fce0000000000 */
.L_x_666:
[----:B------:R-:W-:Y:S05]  /*6360*/  BSYNC B6 ;  /* 0x0000000000067941 */ /* 0x000fea0003800000 */
.L_x_665:
        /* <DEDUP_REMOVED lines=307> */
.L_x_737:
        /* <DEDUP_REMOVED lines=22> */
.L_x_741:
[----:B------:R-:W2:Y:S02]  /*7800*/  LDG.E.U8 R2, desc[UR36][R2.64] ;  /* 0x0000002402027981 */ /* 0x000ea4000c1e1100 */
[----:B--2---:R-:W-:-:S04]  /*7810*/  I2FP.F32.U32 R0, R2 ;  /* 0x0000000200007245 */ /* 0x004fc80000201000 */
[----:B------:R-:W-:Y:S01]  /*7820*/  F2FP.BF16.F32.PACK_AB R0, RZ, R0 ;  /* 0x00000000ff00723e */ /* 0x000fe200000010ff */
[----:B------:R-:W-:Y:S06]  /*7830*/  BRA `(.L_x_743) ;  /* 0x0000000c00907947 */ /* 0x000fec0003800000 */
.L_x_740:
        /* <DEDUP_REMOVED lines=10> */
.L_x_745:
[----:B------:R-:W2:Y:S02]  /*78e0*/  LDG.E R2, desc[UR36][R2.64] ;  /* 0x0000002402027981 */ /* 0x000ea4000c1e1900 */
[----:B--2---:R-:W-:-:S04]  /*78f0*/  I2FP.F32.S32 R0, R2 ;  /* 0x0000000200007245 */ /* 0x004fc80000201400 */
[----:B------:R-:W-:Y:S01]  /*7900*/  F2FP.BF16.F32.PACK_AB R0, RZ, R0 ;  /* 0x00000000ff00723e */ /* 0x000fe200000010ff */
[----:B------:R-:W-:Y:S06]  /*7910*/  BRA `(.L_x_743) ;  /* 0x0000000c00587947 */ /* 0x000fec0003800000 */
.L_x_744:
[----:B------:R-:W2:Y:S02]  /*7920*/  LDG.E.U16 R2, desc[UR36][R2.64] ;  /* 0x0000002402027981 */ /* 0x000ea4000c1e1500 */
[----:B--2---:R-:W0:Y:S02]  /*7930*/  I2F.S16 R0, R2 ;  /* 0x0000000200007306 */ /* 0x004e240000101400 */
[----:B0-----:R-:W-:Y:S01]  /*7940*/  F2FP.BF16.F32.PACK_AB R0, RZ, R0 ;  /* 0x00000000ff00723e */ /* 0x001fe200000010ff */
[----:B------:R-:W-:Y:S06]  /*7950*/  BRA `(.L_x_743) ;  /* 0x0000000c00487947 */ /* 0x000fec0003800000 */
.L_x_739:
        /* <DEDUP_REMOVED lines=9> */
.L_x_747:
[----:B------:R-:W2:Y:S02]  /*79f0*/  LDG.E.U16 R0, desc[UR36][R2.64] ;  /* 0x0000002402007981 */ /* 0x000ea4000c1e1500 */
[----:B--2---:R-:W-:-:S05]  /*7a00*/  HADD2.F32 R0, -RZ, R0.H0_H0 ;  /* 0x20000000ff007230 */ /* 0x004fca0000004100 */
[----:B------:R-:W-:Y:S01]  /*7a10*/  F2FP.BF16.F32.PACK_AB R0, RZ, R0 ;  /* 0x00000000ff00723e */ /* 0x000fe200000010ff */
[----:B------:R-:W-:Y:S06]  /*7a20*/  BRA `(.L_x_743) ;  /* 0x0000000c00147947 */ /* 0x000fec0003800000 */
.L_x_746:
        /* <DEDUP_REMOVED lines=9> */
.L_x_749:
[----:B------:R-:W2:Y:S02]  /*7ac0*/  LDG.E.U16 R2, desc[UR36][R2.64] ;  /* 0x0000002402027981 */ /* 0x000ea4000c1e1500 */
[----:B--2---:R-:W-:-:S05]  /*7ad0*/  HADD2.F32 R0, -RZ, R2.H0_H0 ;  /* 0x20000002ff007230 */ /* 0x004fca0000004100 */
[----:B------:R-:W-:Y:S01]  /*7ae0*/  F2FP.BF16.F32.PACK_AB R0, RZ, R0 ;  /* 0x00000000ff00723e */ /* 0x000fe200000010ff */
[----:B------:R-:W-:Y:S06]  /*7af0*/  BRA `(.L_x_743) ;  /* 0x0000000800e07947 */ /* 0x000fec0003800000 */
.L_x_748:
        /* <DEDUP_REMOVED lines=8> */
.L_x_738:
        /* <DEDUP_REMOVED lines=13> */
.L_x_752:
        /* <DEDUP_REMOVED lines=8> */
.L_x_751:
        /* <DEDUP_REMOVED lines=28> */
.L_x_754:
        /* <DEDUP_REMOVED lines=15> */
.L_x_753:
[----:B------:R0:W5:Y:S01]  /*7f80*/  LDG.E.U16 R0, desc[UR36][R2.64] ;  /* 0x0000002402007981 */ /* 0x000162000c1e1500 */
[----:B------:R-:W-:Y:S05]  /*7f90*/  BRA `(.L_x_743) ;  /* 0x0000000400b87947 */ /* 0x000fea0003800000 */
.L_x_750:
        /* <DEDUP_REMOVED lines=12> */
.L_x_757:
        /* <DEDUP_REMOVED lines=21> */
.L_x_761:
[----:B------:R-:W-:Y:S05]  /*81b0*/  BSYNC B1 ;  /* 0x0000000000017941 */ /* 0x000fea0003800000 */
.L_x_760:
[----:B------:R-:W-:Y:S01]  /*81c0*/  LEA R3, R0, 0x3b800000, 0x17 ;  /* 0x3b80000000037811 */ /* 0x000fe200078eb8ff */
[----:B------:R-:W-:-:S05]  /*81d0*/  IMAD.SHL.U32 R0, R2, 0x100000, RZ ;  /* 0x0010000002007824 */ /* 0x000fca00078e00ff */
[----:B------:R-:W-:-:S07]  /*81e0*/  LOP3.LUT R0, R3, R0, R4, 0xfe, !PT ;  /* 0x0000000003007212 */ /* 0x000fce00078efe04 */
.L_x_759:
[----:B------:R-:W-:Y:S05]  /*81f0*/  BSYNC B0 ;  /* 0x0000000000007941 */ /* 0x000fea0003800000 */
.L_x_758:
[----:B------:R-:W-:Y:S01]  /*8200*/  F2FP.BF16.F32.PACK_AB R0, RZ, R0 ;  /* 0x00000000ff00723e */ /* 0x000fe200000010ff */
[----:B------:R-:W-:Y:S06]  /*8210*/  BRA `(.L_x_743) ;  /* 0x0000000400187947 */ /* 0x000fec0003800000 */
.L_x_756:
        /* <DEDUP_REMOVED lines=21> */
.L_x_765:
[----:B------:R-:W-:Y:S05]  /*8370*/  BSYNC B1 ;  /* 0x0000000000017941 */ /* 0x000fea0003800000 */
.L_x_764:
[----:B------:R-:W-:Y:S01]  /*8380*/  LEA R3, R0, 0x37800000, 0x17 ;  /* 0x3780000000037811 */ /* 0x000fe200078eb8ff */
[----:B------:R-:W-:-:S05]  /*8390*/  IMAD.SHL.U32 R0, R2, 0x200000, RZ ;  /* 0x0020000002007824 */ /* 0x000fca00078e00ff */
[----:B------:R-:W-:-:S07]  /*83a0*/  LOP3.LUT R0, R3, R0, R4, 0xfe, !PT ;  /* 0x0000000003007212 */ /* 0x000fce00078efe04 */
.L_x_763:
[----:B------:R-:W-:Y:S05]  /*83b0*/  BSYNC B0 ;  /* 0x0000000000007941 */ /* 0x000fea0003800000 */
.L_x_762:
[----:B------:R-:W-:Y:S01]  /*83c0*/  F2FP.BF16.F32.PACK_AB R0, RZ, R0 ;  /* 0x00000000ff00723e */ /* 0x000fe200000010ff */
[----:B------:R-:W-:Y:S06]  /*83d0*/  BRA `(.L_x_743) ;  /* 0x0000000000a87947 */ /* 0x000fec0003800000 */
.L_x_755:
        /* <DEDUP_REMOVED lines=14> */
.L_x_769:
[----:B------:R-:W-:Y:S05]  /*84c0*/  BSYNC B0 ;  /* 0x0000000000007941 */ /* 0x000fea0003800000 */
.L_x_768:
[----:B------:R-:W-:Y:S01]  /*84d0*/  F2FP.BF16.F32.PACK_AB R0, RZ, R0 ;  /* 0x00000000ff00723e */ /* 0x000fe200000010ff */
[----:B------:R-:W-:Y:S06]  /*84e0*/  BRA `(.L_x_743) ;  /* 0x0000000000647947 */ /* 0x000fec0003800000 */
.L_x_742:
        /* <DEDUP_REMOVED lines=16> */
.L_x_770:
[----:B------:R-:W-:Y:S01]  /*85f0*/  PRMT R0, RZ, 0x7610, R0 ;  /* 0x00007610ff007816 */ /* 0x000fe20000000000 */
[----:B------:R-:W-:Y:S06]  /*8600*/  BRA `(.L_x_743) ;  /* 0x00000000001c7947 */ /* 0x000fec0003800000 */
.L_x_767:
[----:B------:R-:W2:Y:S02]  /*8610*/  LDG.E.64 R2, desc[UR36][R2.64] ;  /* 0x0000002402027981 */ /* 0x000ea4000c1e1b00 */
[----:B--2---:R-:W0:Y:S02]  /*8620*/  I2F.U64 R0, R2 ;  /* 0x0000000200007312 */ /* 0x004e240000301000 */
[----:B0-----:R-:W-:Y:S01]  /*8630*/  F2FP.BF16.F32.PACK_AB R0, RZ, R0 ;  /* 0x00000000ff00723e */ /* 0x001fe200000010ff */
[----:B------:R-:W-:Y:S06]  /*8640*/  BRA `(.L_x_743) ;  /* 0x00000000000c7947 */ /* 0x000fec0003800000 */
.L_x_766:
[----:B------:R-:W2:Y:S02]  /*8650*/  LDG.E R2, desc[UR36][R2.64] ;  /* 0x0000002402027981 */ /* 0x000ea4000c1e1900 */
[----:B--2---:R-:W-:-:S04]  /*8660*/  I2FP.F32.U32 R0, R2 ;  /* 0x0000000200007245 */ /* 0x004fc80000201000 */
[----:B------:R-:W-:-:S07]  /*8670*/  F2FP.BF16.F32.PACK_AB R0, RZ, R0 ;  /* 0x00000000ff00723e */ /* 0x000fce00000010ff */
.L_x_743:
        /* <DEDUP_REMOVED lines=16> */
.L_x_774:
[----:B------:R3:W-:Y:S01]  /*8780*/  STG.E.U8 desc[UR36][R16.64], R2 ;  /* 0x0000000210007986 */ /* 0x0007e2000c101124 */
[----:B------:R-:W-:Y:S05]  /*8790*/  BRA `(.L_x_776) ;  /* 0x0000000c00487947 */ /* 0x000fea0003800000 */
.L_x_773:
        /* <DEDUP_REMOVED lines=9> */
.L_x_778:
[----:B------:R2:W-:Y:S01]  /*8830*/  STG.E desc[UR36][R16.64], R2 ;  /* 0x0000000210007986 */ /* 0x0005e2000c101924 */
[----:B------:R-:W-:Y:S05]  /*8840*/  BRA `(.L_x_776) ;  /* 0x0000000c001c7947 */ /* 0x000fea0003800000 */
.L_x_777:
[----:B------:R0:W-:Y:S01]  /*8850*/  STG.E.U16 desc[UR36][R16.64], R2 ;  /* 0x0000000210007986 */ /* 0x0001e2000c101524 */
[----:B------:R-:W-:Y:S05]  /*8860*/  BRA `(.L_x_776) ;  /* 0x0000000c00147947 */ /* 0x000fea0003800000 */
.L_x_772:
        /* <DEDUP_REMOVED lines=9> */
.L_x_780:
[----:B------:R-:W0:Y:S02]  /*8900*/  I2F.S16 R0, R2 ;  /* 0x0000000200007306 */ /* 0x000e240000101400 */
[----:B0-----:R-:W-:-:S05]  /*8910*/  F2FP.F16.F32.PACK_AB R0, RZ, R0 ;  /* 0x00000000ff00723e */ /* 0x001fca00000000ff */
[----:B------:R0:W-:Y:S01]  /*8920*/  STG.E.U16 desc[UR36][R16.64], R0 ;  /* 0x0000000010007986 */ /* 0x0001e2000c101524 */
[----:B------:R-:W-:Y:S05]  /*8930*/  BRA `(.L_x_776) ;  /* 0x0000000800e07947 */ /* 0x000fea0003800000 */
.L_x_779:
        /* <DEDUP_REMOVED lines=10> */
.L_x_782:
[----:B------:R-:W0:Y:S02]  /*89e0*/  I2F.S16 R2, R2 ;  /* 0x0000000200027306 */ /* 0x000e240000101400 */
[----:B0-----:R-:W-:-:S04]  /*89f0*/  F2FP.F16.F32.PACK_AB R3, RZ, R2 ;  /* 0x00000002ff03723e */ /* 0x001fc800000000ff */
[----:B------:R-:W-:-:S05]  /*8a00*/  PRMT R3, R3, 0x5410, RZ ;  /* 0x0000541003037816 */ /* 0x000fca00000000ff */
[----:B------:R0:W-:Y:S01]  /*8a10*/  STG.E desc[UR36][R16.64], R3 ;  /* 0x0000000310007986 */ /* 0x0001e2000c101924 */
[----:B------:R-:W-:Y:S05]  /*8a20*/  BRA `(.L_x_776) ;  /* 0x0000000800a47947 */ /* 0x000fea0003800000 */
.L_x_781:
[----:B------:R-:W0:Y:S02]  /*8a30*/  I2F.F64.S16 R2, R2 ;  /* 0x0000000200027312 */ /* 0x000e240000101c00 */
[----:B0-----:R0:W-:Y:S01]  /*8a40*/  STG.E.64 desc[UR36][R16.64], R2 ;  /* 0x0000000210007986 */ /* 0x0011e2000c101b24 */
[----:B------:R-:W-:Y:S05]  /*8a50*/  BRA `(.L_x_776) ;  /* 0x0000000800987947 */ /* 0x000fea0003800000 */
.L_x_771:
        /* <DEDUP_REMOVED lines=10> */
.L_x_785:
[----:B------:R-:W0:Y:S01]  /*8b00*/  I2F.F64.S16 R4, R2 ;  /* 0x0000000200047312 */ /* 0x000e220000101c00 */
[----:B------:R-:W-:-:S05]  /*8b10*/  CS2R R6, SRZ ;  /* 0x0000000000067805 */ /* 0x000fca000001ff00 */
[----:B0-----:R0:W-:Y:S01]  /*8b20*/  STG.E.128 desc[UR36][R16.64], R4 ;  /* 0x0000000410007986 */ /* 0x0011e2000c101d24 */
[----:B------:R-:W-:Y:S05]  /*8b30*/  BRA `(.L_x_776) ;  /* 0x0000000800607947 */ /* 0x000fea0003800000 */
.L_x_784:
        /* <DEDUP_REMOVED lines=21> */
.L_x_789:
[----:B------:R-:W-:Y:S05]  /*8c90*/  BSYNC B0 ;  /* 0x0000000000007941 */ /* 0x000fea0003800000 */
.L_x_788:
[----:B------:R-:W-:-:S05]  /*8ca0*/  LOP3.LUT R3, R0, R3, RZ, 0xfc, !PT ;  /* 0x0000000300037212 */ /* 0x000fca00078efcff */
[----:B------:R0:W-:Y:S01]  /*8cb0*/  STG.E.U8 desc[UR36][R16.64], R3 ;  /* 0x0000000310007986 */ /* 0x0001e2000c101124 */
[----:B------:R-:W-:Y:S05]  /*8cc0*/  BRA `(.L_x_776) ;  /* 0x0000000400fc7947 */ /* 0x000fea0003800000 */
.L_x_787:
        /* <DEDUP_REMOVED lines=13> */
.L_x_791:
[----:B------:R-:W-:Y:S01]  /*8da0*/  IMAD.MOV.U32 R0, RZ, RZ, 0x7f ;  /* 0x0000007fff007424 */ /* 0x000fe200078e00ff */
[----:B------:R-:W-:-:S04]  /*8db0*/  ISETP.GT.U32.AND P0, PT, R3, 0x7f800000, PT ;  /* 0x7f8000000300780c */ /* 0x000fc80003f04070 */
[----:B------:R-:W-:-:S09]  /*8dc0*/  SEL R0, R0, 0x7c, P0 ;  /* 0x0000007c00007807 */ /* 0x000fd20000000000 */
.L_x_792:
[----:B------:R-:W-:Y:S05]  /*8dd0*/  BSYNC B0 ;  /* 0x0000000000007941 */ /* 0x000fea0003800000 */
.L_x_790:
[----:B------:R-:W-:-:S04]  /*8de0*/  LOP3.LUT R2, R5, 0x80000000, RZ, 0xc0, !PT ;  /* 0x8000000005027812 */ /* 0x000fc800078ec0ff */
[----:B------:R-:W-:-:S04]  /*8df0*/  SHF.R.U32.HI R3, RZ, 0x18, R2 ;  /* 0x00000018ff037819 */ /* 0x000fc80000011602 */
[----:B------:R-:W-:-:S05]  /*8e00*/  LOP3.LUT R3, R0, R3, RZ, 0xfc, !PT ;  /* 0x0000000300037212 */ /* 0x000fca00078efcff */
[----:B------:R0:W-:Y:S01]  /*8e10*/  STG.E.U8 desc[UR36][R16.64], R3 ;  /* 0x0000000310007986 */ /* 0x0001e2000c101124 */
[----:B------:R-:W-:Y:S05]  /*8e20*/  BRA `(.L_x_776) ;  /* 0x0000000400a47947 */ /* 0x000fea0003800000 */
.L_x_786:
[----:B------:R-:W0:Y:S02]  /*8e30*/  I2F.S16 R0, R2 ;  /* 0x0000000200007306 */ /* 0x000e240000101400 */
[----:B0-----:R-:W-:-:S05]  /*8e40*/  F2FP.BF16.F32.PACK_AB R0, RZ, R0 ;  /* 0x00000000ff00723e */ /* 0x001fca00000010ff */
[----:B------:R0:W-:Y:S01]  /*8e50*/  STG.E.U16 desc[UR36][R16.64], R0 ;  /* 0x0000000010007986 */ /* 0x0001e2000c101524 */
[----:B------:R-:W-:Y:S05]  /*8e60*/  BRA `(.L_x_776) ;  /* 0x0000000400947947 */ /* 0x000fea0003800000 */
.L_x_783:
        /* <DEDUP_REMOVED lines=10> */
.L_x_795:
        /* <DEDUP_REMOVED lines=17> */
.L_x_798:
[----:B------:R-:W-:-:S04]  /*9020*/  LOP3.LUT R2, R5, 0x80000000, RZ, 0xc0, !PT ;  /* 0x8000000005027812 */ /* 0x000fc800078ec0ff */
[----:B------:R-:W-:-:S04]  /*9030*/  SHF.R.U32.HI R3, RZ, 0x18, R2 ;  /* 0x00000018ff037819 */ /* 0x000fc80000011602 */
[----:B------:R-:W-:-:S04]  /*9040*/  LOP3.LUT R0, R0, R3, RZ, 0xfc, !PT ;  /* 0x0000000300007212 */ /* 0x000fc800078efcff */
[----:B------:R-:W-:-:S07]  /*9050*/  PRMT R8, R0, 0x7610, R8 ;  /* 0x0000761000087816 */ /* 0x000fce0000000008 */
.L_x_797:
[----:B------:R-:W-:Y:S05]  /*9060*/  BSYNC B0 ;  /* 0x0000000000007941 */ /* 0x000fea0003800000 */
.L_x_796:
[----:B------:R0:W-:Y:S01]  /*9070*/  STG.E.U8 desc[UR36][R16.64], R8 ;  /* 0x0000000810007986 */ /* 0x0001e2000c101124 */
[----:B------:R-:W-:Y:S05]  /*9080*/  BRA `(.L_x_776) ;  /* 0x00000004000c7947 */ /* 0x000fea0003800000 */
.L_x_794:
        /* <DEDUP_REMOVED lines=17> */
.L_x_801:
[----:B------:R-:W-:-:S04]  /*91a0*/  LOP3.LUT R2, R5, 0x80000000, RZ, 0xc0, !PT ;  /* 0x8000000005027812 */ /* 0x000fc800078ec0ff */
[----:B------:R-:W-:-:S04]  /*91b0*/  SHF.R.U32.HI R3, RZ, 0x18, R2 ;  /* 0x00000018ff037819 */ /* 0x000fc80000011602 */
[----:B------:R-:W-:-:S04]  /*91c0*/  LOP3.LUT R0, R0, R3, RZ, 0xfc, !PT ;  /* 0x0000000300007212 */ /* 0x000fc800078efcff */
[----:B------:R-:W-:-:S07]  /*91d0*/  PRMT R8, R0, 0x7610, R8 ;  /* 0x0000761000087816 */ /* 0x000fce0000000008 */
.L_x_800:
[----:B------:R-:W-:Y:S05]  /*91e0*/  BSYNC B0 ;  /* 0x0000000000007941 */ /* 0x000fea0003800000 */
.L_x_799:
[----:B------:R0:W-:Y:S01]  /*91f0*/  STG.E.U8 desc[UR36][R16.64], R8 ;  /* 0x0000000810007986 */ /* 0x0001e2000c101124 */
[----:B------:R-:W-:Y:S05]  /*9200*/  BRA `(.L_x_776) ;  /* 0x0000000000ac7947 */ /* 0x000fea0003800000 */
.L_x_793:
        /* <DEDUP_REMOVED lines=22> */
.L_x_775:
        /* <DEDUP_REMOVED lines=16> */
.L_x_804:
[----:B------:R-:W-:Y:S05]  /*9470*/  BRA `(.L_x_776) ;  /* 0x0000000000107947 */ /* 0x000fea0003800000 */
.L_x_803:
[----:B------:R-:W-:-:S05]  /*9480*/  IMAD.MOV.U32 R3, RZ, RZ, RZ ;  /* 0x000000ffff037224 */ /* 0x000fca00078e00ff */
[----:B------:R0:W-:Y:S01]  /*9490*/  STG.E.64 desc[UR36][R16.64], R2 ;  /* 0x0000000210007986 */ /* 0x0001e2000c101b24 */
[----:B------:R-:W-:Y:S05]  /*94a0*/  BRA `(.L_x_776) ;  /* 0x0000000000047947 */ /* 0x000fea0003800000 */
.L_x_802:
[----:B------:R0:W-:Y:S02]  /*94b0*/  STG.E desc[UR36][R16.64], R2 ;  /* 0x0000000210007986 */ /* 0x0001e4000c101924 */
.L_x_776:
[----:B------:R-:W-:-:S07]  /*94c0*/  VIADD R19, R19, 0x80 ;  /* 0x0000008013137836 */ /* 0x000fce0000000000 */
.L_x_736:
[----:B------:R-:W-:Y:S05]  /*94d0*/  BSYNC B6 ;  /* 0x0000000000067941 */ /* 0x000fea0003800000 */
.L_x_735:
        /* <DEDUP_REMOVED lines=306> */
.L_x_805:
        /* <DEDUP_REMOVED lines=22> */
.L_x_809:
[----:B------:R-:W2:Y:S02]  /*a960*/  LDG.E.U8 R2, desc[UR36][R2.64] ;  /* 0x0000002402027981 */ /* 0x000ea4000c1e1100 */
[----:B--2---:R-:W-:-:S04]  /*a970*/  I2FP.F32.U32 R0, R2 ;  /* 0x0000000200007245 */ /* 0x004fc80000201000 */
[----:B------:R-:W-:Y:S01]  /*a980*/  F2FP.BF16.F32.PACK_AB R0, RZ, R0 ;  /* 0x00000000ff00723e */ /* 0x000fe200000010ff */
[----:B------:R-:W-:Y:S06]  /*a990*/  BRA `(.L_x_811) ;  /* 0x0000000c00907947 */ /* 0x000fec0003800000 */
.L_x_808:
        /* <DEDUP_REMOVED lines=10> */
.L_x_813:
[----:B------:R-:W2:Y:S02]  /*aa40*/  LDG.E R2, desc[UR36][R2.64] ;  /* 0x0000002402027981 */ /* 0x000ea4000c1e1900 */
[----:B--2---:R-:W-:-:S04]  /*aa50*/  I2FP.F32.S32 R0, R2 ;  /* 0x0000000200007245 */ /* 0x004fc80000201400 */
[----:B------:R-:W-:Y:S01]  /*aa60*/  F2FP.BF16.F32.PACK_AB R0, RZ, R0 ;  /* 0x00000000ff00723e */ /* 0x000fe200000010ff */
[----:B------:R-:W-:Y:S06]  /*aa70*/  BRA `(.L_x_811) ;  /* 0x0000000c00587947 */ /* 0x000fec0003800000 */
.L_x_812:
[----:B------:R-:W2:Y:S02]  /*aa80*/  LDG.E.U16 R2, desc[UR36][R2.64] ;  /* 0x0000002402027981 */ /* 0x000ea4000c1e1500 */
[----:B--2---:R-:W0:Y:S02]  /*aa90*/  I2F.S16 R0, R2 ;  /* 0x0000000200007306 */ /* 0x004e240000101400 */
[----:B0-----:R-:W-:Y:S01]  /*aaa0*/  F2FP.BF16.F32.PACK_AB R0, RZ, R0 ;  /* 0x00000000ff00723e */ /* 0x001fe200000010ff */
[----:B------:R-:W-:Y:S06]  /*aab0*/  BRA `(.L_x_811) ;  /* 0x0000000c00487947 */ /* 0x000fec0003800000 */
.L_x_807:
        /* <DEDUP_REMOVED lines=9> */
.L_x_815:
[----:B------:R-:W2:Y:S02]  /*ab50*/  LDG.E.U16 R0, desc[UR36][R2.64] ;  /* 0x0000002402007981 */ /* 0x000ea4000c1e1500 */
[----:B--2---:R-:W-:-:S05]  /*ab60*/  HADD2.F32 R0, -RZ, R0.H0_H0 ;  /* 0x20000000ff007230 */ /* 0x004fca0000004100 */
[----:B------:R-:W-:Y:S01]  /*ab70*/  F2FP.BF16.F32.PACK_AB R0, RZ, R0 ;  /* 0x00000000ff00723e */ /* 0x000fe200000010ff */
[----:B------:R-:W-:Y:S06]  /*ab80*/  BRA `(.L_x_811) ;  /* 0x0000000c00147947 */ /* 0x000fec0003800000 */
.L_x_814:
        /* <DEDUP_REMOVED lines=9> */
.L_x_817:
[----:B------:R-:W2:Y:S02]  /*ac20*/  LDG.E.U16 R2, desc[UR36][R2.64] ;  /* 0x0000002402027981 */ /* 0x000ea4000c1e1500 */
[----:B--2---:R-:W-:-:S05]  /*ac30*/  HADD2.F32 R0, -RZ, R2.H0_H0 ;  /* 0x20000002ff007230 */ /* 0x004fca0000004100 */
[----:B------:R-:W-:Y:S01]  /*ac40*/  F2FP.BF16.F32.PACK_AB R0, RZ, R0 ;  /* 0x00000000ff00723e */ /* 0x000fe200000010ff */
[----:B------:R-:W-:Y:S06]  /*ac50*/  BRA `(.L_x_811) ;  /* 0x0000000800e07947 */ /* 0x000fec0003800000 */
.L_x_816:
        /* <DEDUP_REMOVED lines=8> */
.L_x_806:
        /* <DEDUP_REMOVED lines=13> */
.L_x_820:
        /* <DEDUP_REMOVED lines=8> */
.L_x_819:
        /* <DEDUP_REMOVED lines=28> */
.L_x_822:
        /* <DEDUP_REMOVED lines=15> */
.L_x_821:
[----:B------:R0:W5:Y:S01]  /*b0e0*/  LDG.E.U16 R0, desc[UR36][R2.64] ;  /* 0x0000002402007981 */ /* 0x000162000c1e1500 */
[----:B------:R-:W-:Y:S05]  /*b0f0*/  BRA `(.L_x_811) ;  /* 0x0000000400b87947 */ /* 0x000fea0003800000 */
.L_x_818:
        /* <DEDUP_REMOVED lines=12> */
.L_x_825:
        /* <DEDUP_REMOVED lines=21> */
.L_x_829:
[----:B------:R-:W-:Y:S05]  /*b310*/  BSYNC B1 ;  /* 0x0000000000017941 */ /* 0x000fea0003800000 */
.L_x_828:
[----:B------:R-:W-:Y:S01]  /*b320*/  LEA R3, R0, 0x3b800000, 0x17 ;  /* 0x3b80000000037811 */ /* 0x000fe200078eb8ff */
[----:B------:R-:W-:-:S05]  /*b330*/  IMAD.SHL.U32 R0, R2, 0x100000, RZ ;  /* 0x0010000002007824 */ /* 0x000fca00078e00ff */
[----:B------:R-:W-:-:S07]  /*b340*/  LOP3.LUT R0, R3, R0, R4, 0xfe, !PT ;  /* 0x0000000003007212 */ /* 0x000fce00078efe04 */
.L_x_827:
[----:B------:R-:W-:Y:S05]  /*b350*/  BSYNC B0 ;  /* 0x0000000000007941 */ /* 0x000fea0003800000 */
.L_x_826:
[----:B------:R-:W-:Y:S01]  /*b360*/  F2FP.BF16.F32.PACK_AB R0, RZ, R0 ;  /* 0x00000000ff00723e */ /* 0x000fe200000010ff */
[----:B------:R-:W-:Y:S06]  /*b370*/  BRA `(.L_x_811) ;  /* 0x0000000400187947 */ /* 0x000fec0003800000 */
.L_x_824:
        /* <DEDUP_REMOVED lines=21> */
.L_x_833:
[----:B------:R-:W-:Y:S05]  /*b4d0*/  BSYNC B1 ;  /* 0x0000000000017941 */ /* 0x000fea0003800000 */
.L_x_832:
[----:B------:R-:W-:Y:S01]  /*b4e0*/  LEA R3, R0, 0x37800000, 0x17 ;  /* 0x3780000000037811 */ /* 0x000fe200078eb8ff */
[----:B------:R-:W-:-:S05]  /*b4f0*/  IMAD.SHL.U32 R0, R2, 0x200000, RZ ;  /* 0x0020000002007824 */ /* 0x000fca00078e00ff */
[----:B------:R-:W-:-:S07]  /*b500*/  LOP3.LUT R0, R3, R0, R4, 0xfe, !PT ;  /* 0x0000000003007212 */ /* 0x000fce00078efe04 */
.L_x_831:
[----:B------:R-:W-:Y:S05]  /*b510*/  BSYNC B0 ;  /* 0x0000000000007941 */ /* 0x000fea0003800000 */
.L_x_830:
[----:B------:R-:W-:Y:S01]  /*b520*/  F2FP.BF16.F32.PACK_AB R0, RZ, R0 ;  /* 0x00000000ff00723e */ /* 0x000fe200000010ff */
[----:B------:R-:W-:Y:S06]  /*b530*/  BRA `(.L_x_811) ;  /* 0x0000000000a87947 */ /* 0x000fec0003800000 */
.L_x_823:
        /* <DEDUP_REMOVED lines=14> */
.L_x_837:
[----:B------:R-:W-:Y:S05]  /*b620*/  BSYNC B0 ;  /* 0x0000000000007941 */ /* 0x000fea0003800000 */
.L_x_836:
[----:B------:R-:W-:Y:S01]  /*b630*/  F2FP.BF16.F32.PACK_AB R0, RZ, R0 ;  /* 0x00000000ff00723e */ /* 0x000fe200000010ff */
[----:B------:R-:W-:Y:S06]  /*b640*/  BRA `(.L_x_811) ;  /* 0x0000000000647947 */ /* 0x000fec0003800000 */
.L_x_810:
        /* <DEDUP_REMOVED lines=16> */
.L_x_838:
[----:B------:R-:W-:Y:S01]  /*b750*/  PRMT R0, RZ, 0x7610, R0 ;  /* 0x00007610ff007816 */ /* 0x000fe20000000000 */
[----:B------:R-:W-:Y:S06]  /*b760*/  BRA `(.L_x_811) ;  /* 0x00000000001c7947 */ /* 0x000fec0003800000 */
.L_x_835:
[----:B------:R-:W2:Y:S02]  /*b770*/  LDG.E.64 R2, desc[UR36][R2.64] ;  /* 0x0000002402027981 */ /* 0x000ea4000c1e1b00 */
[----:B--2---:R-:W0:Y:S02]  /*b780*/  I2F.U64 R0, R2 ;  /* 0x0000000200007312 */ /* 0x004e240000301000 */
[----:B0-----:R-:W-:Y:S01]  /*b790*/  F2FP.BF16.F32.PACK_AB R0, RZ, R0 ;  /* 0x00000000ff00723e */ /* 0x001fe200000010ff */
[----:B------:R-:W-:Y:S06]  /*b7a0*/  BRA `(.L_x_811) ;  /* 0x00000000000c7947 */ /* 0x000fec0003800000 */
.L_x_834:
[----:B------:R-:W2:Y:S02]  /*b7b0*/  LDG.E R2, desc[UR36][R2.64] ;  /* 0x0000002402027981 */ /* 0x000ea4000c1e1900 */
[----:B--2---:R-:W-:-:S04]  /*b7c0*/  I2FP.F32.U32 R0, R2 ;  /* 0x0000000200007245 */ /* 0x004fc80000201000 */
[----:B------:R-:W-:-:S07]  /*b7d0*/  F2FP.BF16.F32.PACK_AB R0, RZ, R0 ;  /* 0x00000000ff00723e */ /* 0x000fce00000010ff */
.L_x_811:
        /* <DEDUP_REMOVED lines=16> */
.L_x_842:
[----:B------:R-:W-:Y:S01]  /*b8e0*/  STG.E.U8 desc[UR36][R16.64], R2 ;  /* 0x0000000210007986 */ /* 0x000fe2000c101124 */
[----:B------:R-:W-:Y:S05]  /*b8f0*/  EXIT ;  /* 0x000000000000794d */ /* 0x000fea0003800000 */
.L_x_841:
        /* <DEDUP_REMOVED lines=9> */
.L_x_845:
[----:B------:R-:W-:Y:S01]  /*b990*/  STG.E desc[UR36][R16.64], R2 ;  /* 0x0000000210007986 */ /* 0x000fe2000c101924 */
[----:B------:R-:W-:Y:S05]  /*b9a0*/  EXIT ;  /* 0x000000000000794d */ /* 0x000fea0003800000 */
.L_x_844:
[----:B------:R-:W-:Y:S01]  /*b9b0*/  STG.E.U16 desc[UR36][R16.64], R2 ;  /* 0x0000000210007986 */ /* 0x000fe2000c101524 */
[----:B------:R-:W-:Y:S05]  /*b9c0*/  EXIT ;  /* 0x000000000000794d */ /* 0x000fea0003800000 */
.L_x_840:
        /* <DEDUP_REMOVED lines=9> */
.L_x_847:
[----:B------:R-:W0:Y:S02]  /*ba60*/  I2F.S16 R0, R2 ;  /* 0x0000000200007306 */ /* 0x000e240000101400 */
[----:B0-----:R-:W-:-:S05]  /*ba70*/  F2FP.F16.F32.PACK_AB R0, RZ, R0 ;  /* 0x00000000ff00723e */ /* 0x001fca00000000ff */
[----:B------:R-:W-:Y:S01]  /*ba80*/  STG.E.U16 desc[UR36][R16.64], R0 ;  /* 0x0000000010007986 */ /* 0x000fe2000c101524 */
[----:B------:R-:W-:Y:S05]  /*ba90*/  EXIT ;  /* 0x000000000000794d */ /* 0x000fea0003800000 */
.L_x_846:
        /* <DEDUP_REMOVED lines=10> */
.L_x_849:
[----:B------:R-:W0:Y:S02]  /*bb40*/  I2F.S16 R2, R2 ;  /* 0x0000000200027306 */ /* 0x000e240000101400 */
[----:B0-----:R-:W-:-:S04]  /*bb50*/  F2FP.F16.F32.PACK_AB R3, RZ, R2 ;  /* 0x00000002ff03723e */ /* 0x001fc800000000ff */
[----:B------:R-:W-:-:S05]  /*bb60*/  PRMT R3, R3, 0x5410, RZ ;  /* 0x0000541003037816 */ /* 0x000fca00000000ff */
[----:B------:R-:W-:Y:S01]  /*bb70*/  STG.E desc[UR36][R16.64], R3 ;  /* 0x0000000310007986 */ /* 0x000fe2000c101924 */
[----:B------:R-:W-:Y:S05]  /*bb80*/  EXIT ;  /* 0x000000000000794d */ /* 0x000fea0003800000 */
.L_x_848:
[----:B------:R-:W0:Y:S02]  /*bb90*/  I2F.F64.S16 R2, R2 ;  /* 0x0000000200027312 */ /* 0x000e240000101c00 */
[----:B0-----:R-:W-:Y:S01]  /*bba0*/  STG.E.64 desc[UR36][R16.64], R2 ;  /* 0x0000000210007986 */ /* 0x001fe2000c101b24 */
[----:B------:R-:W-:Y:S05]  /*bbb0*/  EXIT ;  /* 0x000000000000794d */ /* 0x000fea0003800000 */
.L_x_839:
        /* <DEDUP_REMOVED lines=10> */
.L_x_852:
[----:B------:R-:W0:Y:S01]  /*bc60*/  I2F.F64.S16 R4, R2 ;  /* 0x0000000200047312 */ /* 0x000e220000101c00 */
[----:B------:R-:W-:-:S05]  /*bc70*/  CS2R R6, SRZ ;  /* 0x0000000000067805 */ /* 0x000fca000001ff00 */
[----:B0-----:R-:W-:Y:S01]  /*bc80*/  STG.E.128 desc[UR36][R16.64], R4 ;  /* 0x0000000410007986 */ /* 0x001fe2000c101d24 */
[----:B------:R-:W-:Y:S05]  /*bc90*/  EXIT ;  /* 0x000000000000794d */ /* 0x000fea0003800000 */
.L_x_851:
        /* <DEDUP_REMOVED lines=21> */
.L_x_856:
[----:B------:R-:W-:Y:S05]  /*bdf0*/  BSYNC B0 ;  /* 0x0000000000007941 */ /* 0x000fea0003800000 */
.L_x_855:
[----:B------:R-:W-:-:S05]  /*be00*/  LOP3.LUT R3, R0, R3, RZ, 0xfc, !PT ;  /* 0x0000000300037212 */ /* 0x000fca00078efcff */
[----:B------:R-:W-:Y:S01]  /*be10*/  STG.E.U8 desc[UR36][R16.64], R3 ;  /* 0x0000000310007986 */ /* 0x000fe2000c101124 */
[----:B------:R-:W-:Y:S05]  /*be20*/  EXIT ;  /* 0x000000000000794d */ /* 0x000fea0003800000 */
.L_x_854:
        /* <DEDUP_REMOVED lines=13> */
.L_x_858:
[----:B------:R-:W-:Y:S01]  /*bf00*/  IMAD.MOV.U32 R0, RZ, RZ, 0x7f ;  /* 0x0000007fff007424 */ /* 0x000fe200078e00ff */
[----:B------:R-:W-:-:S04]  /*bf10*/  ISETP.GT.U32.AND P0, PT, R3, 0x7f800000, PT ;  /* 0x7f8000000300780c */ /* 0x000fc80003f04070 */
[----:B------:R-:W-:-:S09]  /*bf20*/  SEL R0, R0, 0x7c, P0 ;  /* 0x0000007c00007807 */ /* 0x000fd20000000000 */
.L_x_859:
[----:B------:R-:W-:Y:S05]  /*bf30*/  BSYNC B0 ;  /* 0x0000000000007941 */ /* 0x000fea0003800000 */
.L_x_857:
[----:B------:R-:W-:-:S04]  /*bf40*/  LOP3.LUT R2, R5, 0x80000000, RZ, 0xc0, !PT ;  /* 0x8000000005027812 */ /* 0x000fc800078ec0ff */
[----:B------:R-:W-:-:S04]  /*bf50*/  SHF.R.U32.HI R3, RZ, 0x18, R2 ;  /* 0x00000018ff037819 */ /* 0x000fc80000011602 */
[----:B------:R-:W-:-:S05]  /*bf60*/  LOP3.LUT R3, R0, R3, RZ, 0xfc, !PT ;  /* 0x0000000300037212 */ /* 0x000fca00078efcff */
[----:B------:R-:W-:Y:S01]  /*bf70*/  STG.E.U8 desc[UR36][R16.64], R3 ;  /* 0x0000000310007986 */ /* 0x000fe2000c101124 */
[----:B------:R-:W-:Y:S05]  /*bf80*/  EXIT ;  /* 0x000000000000794d */ /* 0x000fea0003800000 */
.L_x_853:
[----:B------:R-:W0:Y:S02]  /*bf90*/  I2F.S16 R0, R2 ;  /* 0x0000000200007306 */ /* 0x000e240000101400 */
[----:B0-----:R-:W-:-:S05]  /*bfa0*/  F2FP.BF16.F32.PACK_AB R0, RZ, R0 ;  /* 0x00000000ff00723e */ /* 0x001fca00000010ff */
[----:B------:R-:W-:Y:S01]  /*bfb0*/  STG.E.U16 desc[UR36][R16.64], R0 ;  /* 0x0000000010007986 */ /* 0x000fe2000c101524 */
[----:B------:R-:W-:Y:S05]  /*bfc0*/  EXIT ;  /* 0x000000000000794d */ /* 0x000fea0003800000 */
.L_x_850:
        /* <DEDUP_REMOVED lines=10> */
.L_x_862:
        /* <DEDUP_REMOVED lines=17> */
.L_x_865:
[----:B------:R-:W-:-:S04]  /*c180*/  LOP3.LUT R2, R5, 0x80000000, RZ, 0xc0, !PT ;  /* 0x8000000005027812 */ /* 0x000fc800078ec0ff */
[----:B------:R-:W-:-:S04]  /*c190*/  SHF.R.U32.HI R3, RZ, 0x18, R2 ;  /* 0x00000018ff037819 */ /* 0x000fc80000011602 */
[----:B------:R-:W-:-:S04]  /*c1a0*/  LOP3.LUT R0, R0, R3, RZ, 0xfc, !PT ;  /* 0x0000000300007212 */ /* 0x000fc800078efcff */
[----:B------:R-:W-:-:S07]  /*c1b0*/  PRMT R8, R0, 0x7610, R8 ;  /* 0x0000761000087816 */ /* 0x000fce0000000008 */
.L_x_864:
[----:B------:R-:W-:Y:S05]  /*c1c0*/  BSYNC B0 ;  /* 0x0000000000007941 */ /* 0x000fea0003800000 */
.L_x_863:
[----:B------:R-:W-:Y:S01]  /*c1d0*/  STG.E.U8 desc[UR36][R16.64], R8 ;  /* 0x0000000810007986 */ /* 0x000fe2000c101124 */
[----:B------:R-:W-:Y:S05]  /*c1e0*/  EXIT ;  /* 0x000000000000794d */ /* 0x000fea0003800000 */
.L_x_861:
        /* <DEDUP_REMOVED lines=17> */
.L_x_868:
[----:B------:R-:W-:-:S04]  /*c300*/  LOP3.LUT R2, R5, 0x80000000, RZ, 0xc0, !PT ;  /* 0x8000000005027812 */ /* 0x000fc800078ec0ff */
[----:B------:R-:W-:-:S04]  /*c310*/  SHF.R.U32.HI R3, RZ, 0x18, R2 ;  /* 0x00000018ff037819 */ /* 0x000fc80000011602 */
[----:B------:R-:W-:-:S04]  /*c320*/  LOP3.LUT R0, R0, R3, RZ, 0xfc, !PT ;  /* 0x0000000300007212 */ /* 0x000fc800078efcff */
[----:B------:R-:W-:-:S07]  /*c330*/  PRMT R8, R0, 0x7610, R8 ;  /* 0x0000761000087816 */ /* 0x000fce0000000008 */
.L_x_867:
[----:B------:R-:W-:Y:S05]  /*c340*/  BSYNC B0 ;  /* 0x0000000000007941 */ /* 0x000fea0003800000 */
.L_x_866:
[----:B------:R-:W-:Y:S01]  /*c350*/  STG.E.U8 desc[UR36][R16.64], R8 ;  /* 0x0000000810007986 */ /* 0x000fe2000c101124 */
[----:B------:R-:W-:Y:S05]  /*c360*/  EXIT ;  /* 0x000000000000794d */ /* 0x000fea0003800000 */
.L_x_860:
        /* <DEDUP_REMOVED lines=22> */
.L_x_843:
        /* <DEDUP_REMOVED lines=16> */
.L_x_871:
[----:B------:R-:W-:Y:S05]  /*c5d0*/  EXIT ;  /* 0x000000000000794d */ /* 0x000fea0003800000 */
.L_x_870:
[----:B------:R-:W-:-:S05]  /*c5e0*/  IMAD.MOV.U32 R3, RZ, RZ, RZ ;  /* 0x000000ffff037224 */ /* 0x000fca00078e00ff */
[----:B------:R-:W-:Y:S01]  /*c5f0*/  STG.E.64 desc[UR36][R16.64], R2 ;  /* 0x0000000210007986 */ /* 0x000fe2000c101b24 */
[----:B------:R-:W-:Y:S05]  /*c600*/  EXIT ;  /* 0x000000000000794d */ /* 0x000fea0003800000 */
.L_x_869:
[----:B------:R-:W-:Y:S01]  /*c610*/  STG.E desc[UR36][R16.64], R2 ;  /* 0x0000000210007986 */ /* 0x000fe2000c101924 */
[----:B------:R-:W-:Y:S05]  /*c620*/  EXIT ;  /* 0x000000000000794d */ /* 0x000fea0003800000 */
.L_x_872:
        /* <DEDUP_REMOVED lines=13> */
.L_x_23435:


//--------------------- .text._ZN2at6native27unrolled_elementwise_kernelIZZZNS0_19signbit_kernel_cudaERNS_18TensorIteratorBaseEENKUlvE0_clEvENKUlvE1_clEvEUlN3c108BFloat16EE_St5arrayIPcLm2EELi4E23TrivialOffsetCalculatorILi1EjESD_NS0_6memory12LoadWithCastILi1EEENSE_13StoreWithCastILi1EEEEEviT_T0_T2_T3_T4_T5_ --------------------------
	.section	.text._ZN2at6native27unrolled_elementwise_kernelIZZZNS0_19signbit_kernel_cudaERNS_18TensorIteratorBaseEENKUlvE0_clEvENKUlvE1_clEvEUlN3c108BFloat16EE_St5arrayIPcLm2EELi4E23TrivialOffsetCalculatorILi1EjESD_NS0_6memory12LoadWithCastILi1EEENSE_13StoreWithCastILi1EEEEEviT_T0_T2_T3_T4_T5_,"ax",@progbits
	.align	128
        .global         _ZN2at6native27unrolled_elementwise_kernelIZZZNS0_19signbit_kernel_cudaERNS_18TensorIteratorBaseEENKUlvE0_clEvENKUlvE1_clEvEUlN3c108BFloat16EE_St5arrayIPcLm2EELi4E23TrivialOffsetCalculatorILi1EjESD_NS0_6memory12LoadWithCastILi1EEENSE_13StoreWithCastILi1EEEEEviT_T0_T2_T3_T4_T5_
        .type           _ZN2at6native27unrolled_elementwise_kernelIZZZNS0_19signbit_kernel_cudaERNS_18TensorIteratorBaseEENKUlvE0_clEvENKUlvE1_clEvEUlN3c108BFloat16EE_St5arrayIPcLm2EELi4E23TrivialOffsetCalculatorILi1EjESD_NS0_6memory12LoadWithCastILi1EEENSE_13StoreWithCastILi1EEEEEviT_T0_T2_T3_T4_T5_,@function
        .size           _ZN2at6native27unrolled_elementwise_kernelIZZZNS0_19signbit_kernel_cudaERNS_18TensorIteratorBaseEENKUlvE0_clEvENKUlvE1_clEvEUlN3c108BFloat16EE_St5arrayIPcLm2EELi4E23TrivialOffsetCalculatorILi1EjESD_NS0_6memory12LoadWithCastILi1EEENSE_13StoreWithCastILi1EEEEEviT_T0_T2_T3_T4_T5_,(.L_x_23436 - _ZN2at6native27unrolled_elementwise_kernelIZZZNS0_19signbit_kernel_cudaERNS_18TensorIteratorBaseEENKUlvE0_clEvENKUlvE1_clEvEUlN3c108BFloat16EE_St5arrayIPcLm2EELi4E23TrivialOffsetCalculatorILi1EjESD_NS0_6memory12LoadWithCastILi1EEENSE_13StoreWithCastILi1EEEEEviT_T0_T2_T3_T4_T5_)
        .other          _ZN2at6native27unrolled_elementwise_kernelIZZZNS0_19signbit_kernel_cudaERNS_18TensorIteratorBaseEENKUlvE0_clEvENKUlvE1_clEvEUlN3c108BFloat16EE_St5arrayIPcLm2EELi4E23TrivialOffsetCalculatorILi1EjESD_NS0_6memory12LoadWithCastILi1EEENSE_13StoreWithCastILi1EEEEEviT_T0_T2_T3_T4_T5_,@"STO_CUDA_ENTRY STV_DEFAULT"
_ZN2at6native27unrolled_elementwise_kernelIZZZNS0_19signbit_kernel_cudaERNS_18TensorIteratorBaseEENKUlvE0_clEvENKUlvE1_clEvEUlN3c108BFloat16EE_St5arrayIPcLm2EELi4E23TrivialOffsetCalculatorILi1EjESD_NS0_6memory12LoadWithCastILi1EEENSE_13StoreWithCastILi1EEEEEviT_T0_T2_T3_T4_T5_:
.text._ZN2at6native27unrolled_elementwise_kernelIZZZNS0_19signbit_kernel_cudaERNS_18TensorIteratorBaseEENKUlvE0_clEvENKUlvE1_clEvEUlN3c108BFloat16EE_St5arrayIPcLm2EELi4E23TrivialOffsetCalculatorILi1EjESD_NS0_6memory12LoadWithCastILi1EEENSE_13StoreWithCastILi1EEEEEviT_T0_T2_T3_T4_T5_:
        /* <DEDUP_REMOVED lines=31> */
[----:B0-----:R-:W-:-:S04]  /*01f0*/  F2FP.BF16.F32.PACK_AB R0, RZ, R0 ;  /* 0x00000000ff00723e */ /* 0x001fc800000010ff */
[----:B------:R-:W-:Y:S01]  /*0200*/  PRMT R19, R0, 0x7610, R19 ;  /* 0x0000761000137816 */ /* 0x000fe20000000013 */
[----:B------:R-:W-:Y:S06]  /*0210*/  BRA `(.L_x_880) ;  /* 0x0000000c00e07947 */ /* 0x000fec0003800000 */
.L_x_878:
[----:B------:R-:W2:Y:S02]  /*0220*/  LDG.E.U8 R4, desc[UR36][R4.64] ;  /* 0x0000002404047981 */ /* 0x000ea4000c1e1100 */
[----:B--2---:R-:W-:-:S04]  /*0230*/  I2FP.F32.U32 R0, R4 ;  /* 0x0000000400007245 */ /* 0x004fc80000201000 */
[----:B------:R-:W-:-:S04]  /*0240*/  F2FP.BF16.F32.PACK_AB R0, RZ, R0 ;  /* 0x00000000ff00723e */ /* 0x000fc800000010ff */
[----:B------:R-:W-:Y:S01]  /*0250*/  PRMT R19, R0, 0x7610, R19 ;  /* 0x0000761000137816 */ /* 0x000fe20000000013 */
[----:B------:R-:W-:Y:S06]  /*0260*/  BRA `(.L_x_880) ;  /* 0x0000000c00cc7947 */ /* 0x000fec0003800000 */
.L_x_877:
        /* <DEDUP_REMOVED lines=8> */
[----:B0-----:R-:W-:-:S04]  /*02f0*/  F2FP.BF16.F32.PACK_AB R0, RZ, R0 ;  /* 0x00000000ff00723e */ /* 0x001fc800000010ff */
[----:B------:R-:W-:Y:S01]  /*0300*/  PRMT R19, R0, 0x7610, R19 ;  /* 0x0000761000137816 */ /* 0x000fe20000000013 */
[----:B------:R-:W-:Y:S06]  /*0310*/  BRA `(.L_x_880) ;  /* 0x0000000c00a07947 */ /* 0x000fec0003800000 */
.L_x_882:
[----:B------:R-:W2:Y:S02]  /*0320*/  LDG.E R4, desc[UR36][R4.64] ;  /* 0x0000002404047981 */ /* 0x000ea4000c1e1900 */
[----:B--2---:R-:W-:-:S04]  /*0330*/  I2FP.F32.S32 R0, R4 ;  /* 0x0000000400007245 */ /* 0x004fc80000201400 */
[----:B------:R-:W-:-:S04]  /*0340*/  F2FP.BF16.F32.PACK_AB R0, RZ, R0 ;  /* 0x00000000ff00723e */ /* 0x000fc800000010ff */
[----:B------:R-:W-:Y:S01]  /*0350*/  PRMT R19, R0, 0x7610, R19 ;  /* 0x0000761000137816 */ /* 0x000fe20000000013 */
[----:B------:R-:W-:Y:S06]  /*0360*/  BRA `(.L_x_880) ;  /* 0x0000000c008c7947 */ /* 0x000fec0003800000 */
.L_x_881:
[----:B------:R-:W2:Y:S02]  /*0370*/  LDG.E.U16 R4, desc[UR36][R4.64] ;  /* 0x0000002404047981 */ /* 0x000ea4000c1e1500 */
[----:B--2---:R-:W0:Y:S02]  /*0380*/  I2F.S16 R0, R4 ;  /* 0x0000000400007306 */ /* 0x004e240000101400 */
[----:B0-----:R-:W-:-:S04]  /*0390*/  F2FP.BF16.F32.PACK_AB R0, RZ, R0 ;  /* 0x00000000ff00723e */ /* 0x001fc800000010ff */
[----:B------:R-:W-:Y:S01]  /*03a0*/  PRMT R19, R0, 0x7610, R19 ;  /* 0x0000761000137816 */ /* 0x000fe20000000013 */
[----:B------:R-:W-:Y:S06]  /*03b0*/  BRA `(.L_x_880) ;  /* 0x0000000c00787947 */ /* 0x000fec0003800000 */
.L_x_876:
        /* <DEDUP_REMOVED lines=9> */
.L_x_884:
[----:B------:R-:W2:Y:S02]  /*0450*/  LDG.E.U16 R0, desc[UR36][R4.64] ;  /* 0x0000002404007981 */ /* 0x000ea4000c1e1500 */
[----:B--2---:R-:W-:-:S05]  /*0460*/  HADD2.F32 R0, -RZ, R0.H0_H0 ;  /* 0x20000000ff007230 */ /* 0x004fca0000004100 */
[----:B------:R-:W-:-:S04]  /*0470*/  F2FP.BF16.F32.PACK_AB R0, RZ, R0 ;  /* 0x00000000ff00723e */ /* 0x000fc800000010ff */
[----:B------:R-:W-:Y:S01]  /*0480*/  PRMT R19, R0, 0x7610, R19 ;  /* 0x0000761000137816 */ /* 0x000fe20000000013 */
[----:B------:R-:W-:Y:S06]  /*0490*/  BRA `(.L_x_880) ;  /* 0x0000000c00407947 */ /* 0x000fec0003800000 */
.L_x_883:
        /* <DEDUP_REMOVED lines=9> */
.L_x_886:
[----:B------:R-:W2:Y:S02]  /*0530*/  LDG.E.U16 R4, desc[UR36][R4.64] ;  /* 0x0000002404047981 */ /* 0x000ea4000c1e1500 */
[----:B--2---:R-:W-:-:S05]  /*0540*/  HADD2.F32 R0, -RZ, R4.H0_H0 ;  /* 0x20000004ff007230 */ /* 0x004fca0000004100 */
[----:B------:R-:W-:-:S04]  /*0550*/  F2FP.BF16.F32.PACK_AB R0, RZ, R0 ;  /* 0x00000000ff00723e */ /* 0x000fc800000010ff */
[----:B------:R-:W-:Y:S01]  /*0560*/  PRMT R19, R0, 0x7610, R19 ;  /* 0x0000761000137816 */ /* 0x000fe20000000013 */
[----:B------:R-:W-:Y:S06]  /*0570*/  BRA `(.L_x_880) ;  /* 0x0000000c00087947 */ /* 0x000fec0003800000 */
.L_x_885:
[----:B------:R-:W2:Y:S01]  /*0580*/  LDG.E.64 R4, desc[UR36][R4.64] ;  /* 0x0000002404047981 */ /* 0x000ea2000c1e1b00 */
[----:B------:R-:W-:Y:S01]  /*0590*/  UMOV UR4, 0xf0000000 ;  /* 0xf000000000047882 */ /* 0x000fe20000000000 */
[----:B------:R-:W-:Y:S01]  /*05a0*/  UMOV UR5, 0x380fffff ;  /* 0x380fffff00057882 */ /* 0x000fe20000000000 */
[----:B--2---:R-:W0:Y:S01]  /*05b0*/  F2F.F32.F64 R0, R4 ;  /* 0x0000000400007310 */ /* 0x004e220000301000 */
[----:B------:R-:W-:-:S14]  /*05c0*/  DSETP.GEU.AND P0, PT, |R4|, UR4, PT ;  /* 0x0000000404007e2a */ /* 0x000fdc000bf0e200 */
[----:B0-----:R-:W-:-:S05]  /*05d0*/  @!P0 FMUL R0, R0, 1.175494350822287508e-38 ;  /* 0x0080000000008820 */ /* 0x001fca0000400000 */
[----:B------:R-:W-:-:S04]  /*05e0*/  F2FP.BF16.F32.PACK_AB R0, RZ, R0 ;  /* 0x00000000ff00723e */ /* 0x000fc800000010ff */
[----:B------:R-:W-:Y:S01]  /*05f0*/  PRMT R19, R0, 0x7610, R19 ;  /* 0x0000761000137816 */ /* 0x000fe20000000013 */
[----:B------:R-:W-:Y:S06]  /*0600*/  BRA `(.L_x_880) ;  /* 0x0000000800e47947 */ /* 0x000fec0003800000 */
.L_x_875:
        /* <DEDUP_REMOVED lines=11> */
[----:B------:R-:W-:-:S04]  /*06c0*/  F2FP.BF16.F32.PACK_AB R0, RZ, R0 ;  /* 0x00000000ff00723e */ /* 0x000fc800000010ff */
[----:B------:R-:W-:Y:S01]  /*06d0*/  PRMT R19, R0, 0x7610, R19 ;  /* 0x0000761000137816 */ /* 0x000fe20000000013 */
[----:B------:R-:W-:Y:S06]  /*06e0*/  BRA `(.L_x_880) ;  /* 0x0000000800ac7947 */ /* 0x000fec0003800000 */
.L_x_889:
        /* <DEDUP_REMOVED lines=9> */
.L_x_888:
        /* <DEDUP_REMOVED lines=28> */
.L_x_891:
        /* <DEDUP_REMOVED lines=13> */
[----:B------:R-:W-:-:S04]  /*0a10*/  F2FP.BF16.F32.PACK_AB R0, RZ, R0 ;  /* 0x00000000ff00723e */ /* 0x000fc800000010ff */
[----:B------:R-:W-:Y:S01]  /*0a20*/  PRMT R19, R0, 0x7610, R19 ;  /* 0x0000761000137816 */ /* 0x000fe20000000013 */
[----:B------:R-:W-:Y:S06]  /*0a30*/  BRA `(.L_x_880) ;  /* 0x0000000400d87947 */ /* 0x000fec0003800000 */
.L_x_890:
[----:B------:R0:W5:Y:S01]  /*0a40*/  LDG.E.U16 R19, desc[UR36][R4.64] ;  /* 0x0000002404137981 */ /* 0x000162000c1e1500 */
[----:B------:R-:W-:Y:S05]  /*0a50*/  BRA `(.L_x_880) ;  /* 0x0000000400d07947 */ /* 0x000fea0003800000 */
.L_x_887:
        /* <DEDUP_REMOVED lines=10> */
[----:B------:R-:W-:-:S04]  /*0b00*/  F2FP.BF16.F32.PACK_AB R0, RZ, R0 ;  /* 0x00000000ff00723e */ /* 0x000fc800000010ff */
[----:B------:R-:W-:Y:S01]  /*0b10*/  PRMT R19, R0, 0x7610, R19 ;  /* 0x0000761000137816 */ /* 0x000fe20000000013 */
[----:B------:R-:W-:Y:S06]  /*0b20*/  BRA `(.L_x_880) ;  /* 0x00000004009c7947 */ /* 0x000fec0003800000 */
.L_x_894:
        /* <DEDUP_REMOVED lines=21> */
.L_x_898:
[----:B------:R-:W-:Y:S05]  /*0c80*/  BSYNC B1 ;  /* 0x0000000000017941 */ /* 0x000fea0003800000 */
.L_x_897:
[----:B------:R-:W-:Y:S01]  /*0c90*/  LEA R5, R0, 0x3b800000, 0x17 ;  /* 0x3b80000000057811 */ /* 0x000fe200078eb8ff */
[----:B------:R-:W-:-:S05]  /*0ca0*/  IMAD.SHL.U32 R0, R3, 0x100000, RZ ;  /* 0x0010000003007824 */ /* 0x000fca00078e00ff */
[----:B------:R-:W-:-:S07]  /*0cb0*/  LOP3.LUT R0, R5, R0, R6, 0xfe, !PT ;  /* 0x0000000005007212 */ /* 0x000fce00078efe06 */
.L_x_896:
[----:B------:R-:W-:Y:S05]  /*0cc0*/  BSYNC B0 ;  /* 0x0000000000007941 */ /* 0x000fea0003800000 */
.L_x_895:
[----:B------:R-:W-:-:S04]  /*0cd0*/  F2FP.BF16.F32.PACK_AB R0, RZ, R0 ;  /* 0x00000000ff00723e */ /* 0x000fc800000010ff */
[----:B------:R-:W-:Y:S01]  /*0ce0*/  PRMT R19, R0, 0x7610, R19 ;  /* 0x0000761000137816 */ /* 0x000fe20000000013 */
[----:B------:R-:W-:Y:S06]  /*0cf0*/  BRA `(.L_x_880) ;  /* 0x0000000400287947 */ /* 0x000fec0003800000 */
.L_x_893:
        /* <DEDUP_REMOVED lines=21> */
.L_x_902:
[----:B------:R-:W-:Y:S05]  /*0e50*/  BSYNC B1 ;  /* 0x0000000000017941 */ /* 0x000fea0003800000 */
.L_x_901:
[----:B------:R-:W-:Y:S01]  /*0e60*/  LEA R5, R0, 0x37800000, 0x17 ;  /* 0x3780000000057811 */ /* 0x000fe200078eb8ff */
[----:B------:R-:W-:-:S05]  /*0e70*/  IMAD.SHL.U32 R0, R3, 0x200000, RZ ;  /* 0x0020000003007824 */ /* 0x000fca00078e00ff */
[----:B------:R-:W-:-:S07]  /*0e80*/  LOP3.LUT R0, R5, R0, R6, 0xfe, !PT ;  /* 0x0000000005007212 */ /* 0x000fce00078efe06 */
.L_x_900:
[----:B------:R-:W-:Y:S05]  /*0e90*/  BSYNC B0 ;  /* 0x0000000000007941 */ /* 0x000fea0003800000 */
.L_x_899:
[----:B------:R-:W-:-:S04]  /*0ea0*/  F2FP.BF16.F32.PACK_AB R0, RZ, R0 ;  /* 0x00000000ff00723e */ /* 0x000fc800000010ff */
[----:B------:R-:W-:Y:S01]  /*0eb0*/  PRMT R19, R0, 0x7610, R19 ;  /* 0x0000761000137816 */ /* 0x000fe20000000013 */
[----:B------:R-:W-:Y:S06]  /*0ec0*/  BRA `(.L_x_880) ;  /* 0x0000000000b47947 */ /* 0x000fec0003800000 */
.L_x_892:
        /* <DEDUP_REMOVED lines=14> */
.L_x_906:
[----:B------:R-:W-:Y:S05]  /*0fb0*/  BSYNC B0 ;  /* 0x0000000000007941 */ /* 0x000fea0003800000 */
.L_x_905:
[----:B------:R-:W-:-:S04]  /*0fc0*/  F2FP.BF16.F32.PACK_AB R0, RZ, R0 ;  /* 0x00000000ff00723e */ /* 0x000fc800000010ff */
[----:B------:R-:W-:Y:S01]  /*0fd0*/  PRMT R19, R0, 0x7610, R19 ;  /* 0x0000761000137816 */ /* 0x000fe20000000013 */
[----:B------:R-:W-:Y:S06]  /*0fe0*/  BRA `(.L_x_880) ;  /* 0x00000000006c7947 */ /* 0x000fec0003800000 */
.L_x_879:
        /* <DEDUP_REMOVED lines=16> */
.L_x_907:
[----:B------:R-:W-:Y:S01]  /*10f0*/  PRMT R19, RZ, 0x7610, R19 ;  /* 0x00007610ff137816 */ /* 0x000fe20000000013 */
[----:B------:R-:W-:Y:S06]  /*1100*/  BRA `(.L_x_880) ;  /* 0x0000000000247947 */ /* 0x000fec0003800000 */
.L_x_904:
[----:B------:R-:W2:Y:S02]  /*1110*/  LDG.E.64 R4, desc[UR36][R4.64] ;  /* 0x0000002404047981 */ /* 0x000ea4000c1e1b00 */
[----:B--2---:R-:W0:Y:S02]  /*1120*/  I2F.U64 R0, R4 ;  /* 0x0000000400007312 */ /* 0x004e240000301000 */
[----:B0-----:R-:W-:-:S04]  /*1130*/  F2FP.BF16.F32.PACK_AB R0, RZ, R0 ;  /* 0x00000000ff00723e */ /* 0x001fc800000010ff */
[----:B------:R-:W-:Y:S01]  /*1140*/  PRMT R19, R0, 0x7610, R19 ;  /* 0x0000761000137816 */ /* 0x000fe20000000013 */
[----:B------:R-:W-:Y:S06]  /*1150*/  BRA `(.L_x_880) ;  /* 0x0000000000107947 */ /* 0x000fec0003800000 */
.L_x_903:
[----:B------:R-:W2:Y:S02]  /*1160*/  LDG.E R4, desc[UR36][R4.64] ;  /* 0x0000002404047981 */ /* 0x000ea4000c1e1900 */
[----:B--2---:R-:W-:-:S04]  /*1170*/  I2FP.F32.U32 R0, R4 ;  /* 0x0000000400007245 */ /* 0x004fc80000201000 */
[----:B------:R-:W-:-:S04]  /*1180*/  F2FP.BF16.F32.PACK_AB R0, RZ, R0 ;  /* 0x00000000ff00723e */ /* 0x000fc800000010ff */
[----:B------:R-:W-:-:S07]  /*1190*/  PRMT R19, R0, 0x7610, R19 ;  /* 0x0000761000137816 */ /* 0x000fce0000000013 */
.L_x_880:
[----:B------:R-:W1:Y:S02]  /*11a0*/  S2R R23, SR_TID.X ;  /* 0x0000000000177919 */ /* 0x000e640000002100 */
[----:B-1----:R-:W-:-:S07]  /*11b0*/  VIADD R23, R23, 0x80 ;  /* 0x0000008017177836 */ /* 0x002fce0000000000 */
.L_x_874:
[----:B------:R-:W-:Y:S05]  /*11c0*/  BSYNC B6 ;  /* 0x0000000000067941 */ /* 0x000fea0003800000 */
.L_x_873:
[----:B------:R-:W-:Y:S01]  /*11d0*/  ISETP.GE.AND P0, PT, R23, R16, PT ;  /* 0x000000101700720c */ /* 0x000fe20003f06270 */
[----:B------:R-:W-:-:S12]  /*11e0*/  BSSY B6, `(.L_x_908) ;  /* 0x0000111000067945 */ /* 0x000fd80003800000 */
[----:B------:R-:W-:Y:S05]  /*11f0*/  @P0 BRA `(.L_x_909) ;  /* 0x00000010003c0947 */ /* 0x000fea0003800000 */
[----:B0-----:R-:W0:Y:S01]  /*1200*/  LDC.64 R4, c[0x0][0x220] ;  /* 0x00008800ff047b82 */ /* 0x001e220000000a00 */
        /* <DEDUP_REMOVED lines=22> */
.L_x_913:
[----:B------:R-:W2:Y:S02]  /*1370*/  LDG.E.U8 R4, desc[UR36][R4.64] ;  /* 0x0000002404047981 */ /* 0x000ea4000c1e1100 */
[----:B--2---:R-:W-:-:S04]  /*1380*/  I2FP.F32.U32 R0, R4 ;  /* 0x0000000400007245 */ /* 0x004fc80000201000 */
[----:B------:R-:W-:-:S04]  /*1390*/  F2FP.BF16.F32.PACK_AB R0, RZ, R0 ;  /* 0x00000000ff00723e */ /* 0x000fc800000010ff */
[----:B------:R-:W-:Y:S01]  /*13a0*/  PRMT R18, R0, 0x7610, R18 ;  /* 0x0000761000127816 */ /* 0x000fe20000000012 */
[----:B------:R-:W-:Y:S06]  /*13b0*/  BRA `(.L_x_915) ;  /* 0x0000000c00c87947 */ /* 0x000fec0003800000 */
.L_x_912:
        /* <DEDUP_REMOVED lines=11> */
.L_x_917:
[----:B------:R-:W2:Y:S02]  /*1470*/  LDG.E R4, desc[UR36][R4.64] ;  /* 0x0000002404047981 */ /* 0x000ea4000c1e1900 */
[----:B--2---:R-:W-:-:S04]  /*1480*/  I2FP.F32.S32 R0, R4 ;  /* 0x0000000400007245 */ /* 0x004fc80000201400 */
[----:B------:R-:W-:-:S04]  /*1490*/  F2FP.BF16.F32.PACK_AB R0, RZ, R0 ;  /* 0x00000000ff00723e */ /* 0x000fc800000010ff */
[----:B------:R-:W-:Y:S01]  /*14a0*/  PRMT R18, R0, 0x7610, R18 ;  /* 0x0000761000127816 */ /* 0x000fe20000000012 */
[----:B------:R-:W-:Y:S06]  /*14b0*/  BRA `(.L_x_915) ;  /* 0x0000000c00887947 */ /* 0x000fec0003800000 */
.L_x_916:
[----:B------:R-:W2:Y:S02]  /*14c0*/  LDG.E.U16 R4, desc[UR36][R4.64] ;  /* 0x0000002404047981 */ /* 0x000ea4000c1e1500 */
[----:B--2---:R-:W0:Y:S02]  /*14d0*/  I2F.S16 R0, R4 ;  /* 0x0000000400007306 */ /* 0x004e240000101400 */
[----:B0-----:R-:W-:-:S04]  /*14e0*/  F2FP.BF16.F32.PACK_AB R0, RZ, R0 ;  /* 0x00000000ff00723e */ /* 0x001fc800000010ff */
[----:B------:R-:W-:Y:S01]  /*14f0*/  PRMT R18, R0, 0x7610, R18 ;  /* 0x0000761000127816 */ /* 0x000fe20000000012 */
[----:B------:R-:W-:Y:S06]  /*1500*/  BRA `(.L_x_915) ;  /* 0x0000000c00747947 */ /* 0x000fec0003800000 */
.L_x_911:
        /* <DEDUP_REMOVED lines=9> */
.L_x_919:
[----:B------:R-:W2:Y:S02]  /*15a0*/  LDG.E.U16 R0, desc[UR36][R4.64] ;  /* 0x0000002404007981 */ /* 0x000ea4000c1e1500 */
[----:B--2---:R-:W-:-:S05]  /*15b0*/  HADD2.F32 R0, -RZ, R0.H0_H0 ;  /* 0x20000000ff007230 */ /* 0x004fca0000004100 */
[----:B------:R-:W-:-:S04]  /*15c0*/  F2FP.BF16.F32.PACK_AB R0, RZ, R0 ;  /* 0x00000000ff00723e */ /* 0x000fc800000010ff */
[----:B------:R-:W-:Y:S01]  /*15d0*/  PRMT R18, R0, 0x7610, R18 ;  /* 0x0000761000127816 */ /* 0x000fe20000000012 */
[----:B------:R-:W-:Y:S06]  /*15e0*/  BRA `(.L_x_915) ;  /* 0x0000000c003c7947 */ /* 0x000fec0003800000 */
.L_x_918:
        /* <DEDUP_REMOVED lines=9> */
.L_x_921:
[----:B------:R-:W2:Y:S02]  /*1680*/  LDG.E.U16 R4, desc[UR36][R4.64] ;  /* 0x0000002404047981 */ /* 0x000ea4000c1e1500 */
[----:B--2---:R-:W-:-:S05]  /*1690*/  HADD2.F32 R0, -RZ, R4.H0_H0 ;  /* 0x20000004ff007230 */ /* 0x004fca0000004100 */
[----:B------:R-:W-:-:S04]  /*16a0*/  F2FP.BF16.F32.PACK_AB R0, RZ, R0 ;  /* 0x00000000ff00723e */ /* 0x000fc800000010ff */
[----:B------:R-:W-:Y:S01]  /*16b0*/  PRMT R18, R0, 0x7610, R18 ;  /* 0x0000761000127816 */ /* 0x000fe20000000012 */
[----:B------:R-:W-:Y:S06]  /*16c0*/  BRA `(.L_x_915) ;  /* 0x0000000c00047947 */ /* 0x000fec0003800000 */
.L_x_920:
        /* <DEDUP_REMOVED lines=9> */
.L_x_910:
        /* <DEDUP_REMOVED lines=14> */
.L_x_924:
        /* <DEDUP_REMOVED lines=9> */
.L_x_923:
        /* <DEDUP_REMOVED lines=28> */
.L_x_926:
        /* <DEDUP_REMOVED lines=15> */
.L_x_925:
[----:B------:R0:W5:Y:S01]  /*1b80*/  LDG.E.U16 R18, desc[UR36][R4.64] ;  /* 0x0000002404127981 */ /* 0x000162000c1e1500 */
[----:B------:R-:W-:Y:S05]  /*1b90*/  BRA `(.L_x_915) ;  /* 0x0000000400d07947 */ /* 0x000fea0003800000 */
.L_x_922:
        /* <DEDUP_REMOVED lines=13> */
.L_x_929:
        /* <DEDUP_REMOVED lines=21> */
.L_x_933:
[----:B------:R-:W-:Y:S05]  /*1dc0*/  BSYNC B1 ;  /* 0x0000000000017941 */ /* 0x000fea0003800000 */
.L_x_932:
[----:B------:R-:W-:Y:S01]  /*1dd0*/  LEA R5, R0, 0x3b800000, 0x17 ;  /* 0x3b80000000057811 */ /* 0x000fe200078eb8ff */
[----:B------:R-:W-:-:S05]  /*1de0*/  IMAD.SHL.U32 R0, R3, 0x100000, RZ ;  /* 0x0010000003007824 */ /* 0x000fca00078e00ff */
[----:B------:R-:W-:-:S07]  /*1df0*/  LOP3.LUT R0, R5, R0, R6, 0xfe, !PT ;  /* 0x0000000005007212 */ /* 0x000fce00078efe06 */
.L_x_931:
[----:B------:R-:W-:Y:S05]  /*1e00*/  BSYNC B0 ;  /* 0x0000000000007941 */ /* 0x000fea0003800000 */
.L_x_930:
[----:B------:R-:W-:-:S04]  /*1e10*/  F2FP.BF16.F32.PACK_AB R0, RZ, R0 ;  /* 0x00000000ff00723e */ /* 0x000fc800000010ff */
[----:B------:R-:W-:Y:S01]  /*1e20*/  PRMT R18, R0, 0x7610, R18 ;  /* 0x0000761000127816 */ /* 0x000fe20000000012 */
[----:B------:R-:W-:Y:S06]  /*1e30*/  BRA `(.L_x_915) ;  /* 0x0000000400287947 */ /* 0x000fec0003800000 */
.L_x_928:
        /* <DEDUP_REMOVED lines=21> */
.L_x_937:
[----:B------:R-:W-:Y:S05]  /*1f90*/  BSYNC B1 ;  /* 0x0000000000017941 */ /* 0x000fea0003800000 */
.L_x_936:
[----:B------:R-:W-:Y:S01]  /*1fa0*/  LEA R5, R0, 0x37800000, 0x17 ;  /* 0x3780000000057811 */ /* 0x000fe200078eb8ff */
[----:B------:R-:W-:-:S05]  /*1fb0*/  IMAD.SHL.U32 R0, R3, 0x200000, RZ ;  /* 0x0020000003007824 */ /* 0x000fca00078e00ff */
[----:B------:R-:W-:-:S07]  /*1fc0*/  LOP3.LUT R0, R5, R0, R6, 0xfe, !PT ;  /* 0x0000000005007212 */ /* 0x000fce00078efe06 */
.L_x_935:
[----:B------:R-:W-:Y:S05]  /*1fd0*/  BSYNC B0 ;  /* 0x0000000000007941 */ /* 0x000fea0003800000 */
.L_x_934:
[----:B------:R-:W-:-:S04]  /*1fe0*/  F2FP.BF16.F32.PACK_AB R0, RZ, R0 ;  /* 0x00000000ff00723e */ /* 0x000fc800000010ff */
[----:B------:R-:W-:Y:S01]  /*1ff0*/  PRMT R18, R0, 0x7610, R18 ;  /* 0x0000761000127816 */ /* 0x000fe20000000012 */
[----:B------:R-:W-:Y:S06]  /*2000*/  BRA `(.L_x_915) ;  /* 0x0000000000b47947 */ /* 0x000fec0003800000 */
.L_x_927:
        /* <DEDUP_REMOVED lines=14> */
.L_x_941:
[----:B------:R-:W-:Y:S05]  /*20f0*/  BSYNC B0 ;  /* 0x0000000000007941 */ /* 0x000fea0003800000 */
.L_x_940:
[----:B------:R-:W-:-:S04]  /*2100*/  F2FP.BF16.F32.PACK_AB R0, RZ, R0 ;  /* 0x00000000ff00723e */ /* 0x000fc800000010ff */
[----:B------:R-:W-:Y:S01]  /*2110*/  PRMT R18, R0, 0x7610, R18 ;  /* 0x0000761000127816 */ /* 0x000fe20000000012 */
[----:B------:R-:W-:Y:S06]  /*2120*/  BRA `(.L_x_915) ;  /* 0x00000000006c7947 */ /* 0x000fec0003800000 */
.L_x_914:
        /* <DEDUP_REMOVED lines=16> */
.L_x_942:
[----:B------:R-:W-:Y:S01]  /*2230*/  PRMT R18, RZ, 0x7610, R18 ;  /* 0x00007610ff127816 */ /* 0x000fe20000000012 */
[----:B------:R-:W-:Y:S06]  /*2240*/  BRA `(.L_x_915) ;  /* 0x0000000000247947 */ /* 0x000fec0003800000 */
.L_x_939:
[----:B------:R-:W2:Y:S02]  /*2250*/  LDG.E.64 R4, desc[UR36][R4.64] ;  /* 0x0000002404047981 */ /* 0x000ea4000c1e1b00 */
[----:B--2---:R-:W0:Y:S02]  /*2260*/  I2F.U64 R0, R4 ;  /* 0x0000000400007312 */ /* 0x004e240000301000 */
[----:B0-----:R-:W-:-:S04]  /*2270*/  F2FP.BF16.F32.PACK_AB R0, RZ, R0 ;  /* 0x00000000ff00723e */ /* 0x001fc800000010ff */
[----:B------:R-:W-:Y:S01]  /*2280*/  PRMT R18, R0, 0x7610, R18 ;  /* 0x0000761000127816 */ /* 0x000fe20000000012 */
[----:B------:R-:W-:Y:S06]  /*2290*/  BRA `(.L_x_915) ;  /* 0x0000000000107947 */ /* 0x000fec0003800000 */
.L_x_938:
[----:B------:R-:W2:Y:S02]  /*22a0*/  LDG.E R4, desc[UR36][R4.64] ;  /* 0x0000002404047981 */ /* 0x000ea4000c1e1900 */
[----:B--2---:R-:W-:-:S04]  /*22b0*/  I2FP.F32.U32 R0, R4 ;  /* 0x0000000400007245 */ /* 0x004fc80000201000 */
[----:B------:R-:W-:-:S04]  /*22c0*/  F2FP.BF16.F32.PACK_AB R0, RZ, R0 ;  /* 0x00000000ff00723e */ /* 0x000fc800000010ff */
[----:B------:R-:W-:-:S07]  /*22d0*/  PRMT R18, R0, 0x7610, R18 ;  /* 0x0000761000127816 */ /* 0x000fce0000000012 */
.L_x_915:
[----:B------:R-:W-:-:S07]  /*22e0*/  VIADD R23, R23, 0x80 ;  /* 0x0000008017177836 */ /* 0x000fce0000000000 */
.L_x_909:
[----:B------:R-:W-:Y:S05]  /*22f0*/  BSYNC B6 ;  /* 0x0000000000067941 */ /* 0x000fea0003800000 */
.L_x_908:
[----:B------:R-:W-:Y:S01]  /*2300*/  ISETP.GE.AND P0, PT, R23, R16, PT ;  /* 0x000000101700720c */ /* 0x000fe20003f06270 */
[----:B------:R-:W-:Y:S01]  /*2310*/  BSSY B6, `(.L_x_943) ;  /* 0x0000113000067945 */ /* 0x000fe20003800000 */
[----:B------:R-:W-:Y:S02]  /*2320*/  PRMT R22, RZ, 0x7610, R22 ;  /* 0x00007610ff167816 */ /* 0x000fe40000000016 */
[----:B------:R-:W-:-:S09]  /*2330*/  PRMT R24, RZ, 0x7610, R24 ;  /* 0x00007610ff187816 */ /* 0x000fd20000000018 */
        /* <DEDUP_REMOVED lines=24> */
.L_x_948:
[----:B------:R-:W2:Y:S02]  /*24c0*/  LDG.E.U8 R4, desc[UR36][R4.64] ;  /* 0x0000002404047981 */ /* 0x000ea4000c1e1100 */
[----:B--2---:R-:W-:-:S04]  /*24d0*/  I2FP.F32.U32 R0, R4 ;  /* 0x0000000400007245 */ /* 0x004fc80000201000 */
[----:B------:R-:W-:-:S04]  /*24e0*/  F2FP.BF16.F32.PACK_AB R0, RZ, R0 ;  /* 0x00000000ff00723e */ /* 0x000fc800000010ff */
[----:B------:R-:W-:Y:S01]  /*24f0*/  PRMT R24, R0, 0x7610, R24 ;  /* 0x0000761000187816 */ /* 0x000fe20000000018 */
[----:B------:R-:W-:Y:S06]  /*2500*/  BRA `(.L_x_950) ;  /* 0x0000000c00c87947 */ /* 0x000fec0003800000 */
.L_x_947:
        /* <DEDUP_REMOVED lines=11> */
.L_x_952:
[----:B------:R-:W2:Y:S02]  /*25c0*/  LDG.E R4, desc[UR36][R4.64] ;  /* 0x0000002404047981 */ /* 0x000ea4000c1e1900 */
[----:B--2---:R-:W-:-:S04]  /*25d0*/  I2FP.F32.S32 R0, R4 ;  /* 0x0000000400007245 */ /* 0x004fc80000201400 */
[----:B------:R-:W-:-:S04]  /*25e0*/  F2FP.BF16.F32.PACK_AB R0, RZ, R0 ;  /* 0x00000000ff00723e */ /* 0x000fc800000010ff */
[----:B------:R-:W-:Y:S01]  /*25f0*/  PRMT R24, R0, 0x7610, R24 ;  /* 0x0000761000187816 */ /* 0x000fe20000000018 */
[----:B------:R-:W-:Y:S06]  /*2600*/  BRA `(.L_x_950) ;  /* 0x0000000c00887947 */ /* 0x000fec0003800000 */
.L_x_951:
[----:B------:R-:W2:Y:S02]  /*2610*/  LDG.E.U16 R4, desc[UR36][R4.64] ;  /* 0x0000002404047981 */ /* 0x000ea4000c1e1500 */
[----:B--2---:R-:W0:Y:S02]  /*2620*/  I2F.S16 R0, R4 ;  /* 0x0000000400007306 */ /* 0x004e240000101400 */
[----:B0-----:R-:W-:-:S04]  /*2630*/  F2FP.BF16.F32.PACK_AB R0, RZ, R0 ;  /* 0x00000000ff00723e */ /* 0x001fc800000010ff */
[----:B------:R-:W-:Y:S01]  /*2640*/  PRMT R24, R0, 0x7610, R24 ;  /* 0x0000761000187816 */ /* 0x000fe20000000018 */
[----:B------:R-:W-:Y:S06]  /*2650*/  BRA `(.L_x_950) ;  /* 0x0000000c00747947 */ /* 0x000fec0003800000 */
.L_x_946:
        /* <DEDUP_REMOVED lines=9> */
.L_x_954:
[----:B------:R-:W2:Y:S02]  /*26f0*/  LDG.E.U16 R0, desc[UR36][R4.64] ;  /* 0x0000002404007981 */ /* 0x000ea4000c1e1500 */
[----:B--2---:R-:W-:-:S05]  /*2700*/  HADD2.F32 R0, -RZ, R0.H0_H0 ;  /* 0x20000000ff007230 */ /* 0x004fca0000004100 */
[----:B------:R-:W-:-:S04]  /*2710*/  F2FP.BF16.F32.PACK_AB R0, RZ, R0 ;  /* 0x00000000ff00723e */ /* 0x000fc800000010ff */
[----:B------:R-:W-:Y:S01]  /*2720*/  PRMT R24, R0, 0x7610, R24 ;  /* 0x0000761000187816 */ /* 0x000fe20000000018 */
[----:B------:R-:W-:Y:S06]  /*2730*/  BRA `(.L_x_950) ;  /* 0x0000000c003c7947 */ /* 0x000fec0003800000 */
.L_x_953:
        /* <DEDUP_REMOVED lines=9> */
.L_x_956:
[----:B------:R-:W2:Y:S02]  /*27d0*/  LDG.E.U16 R4, desc[UR36][R4.64] ;  /* 0x0000002404047981 */ /* 0x000ea4000c1e1500 */
[----:B--2---:R-:W-:-:S05]  /*27e0*/  HADD2.F32 R0, -RZ, R4.H0_H0 ;  /* 0x20000004ff007230 */ /* 0x004fca0000004100 */
[----:B------:R-:W-:-:S04]  /*27f0*/  F2FP.BF16.F32.PACK_AB R0, RZ, R0 ;  /* 0x00000000ff00723e */ /* 0x000fc800000010ff */
[----:B------:R-:W-:Y:S01]  /*2800*/  PRMT R24, R0, 0x7610, R24 ;  /* 0x0000761000187816 */ /* 0x000fe20000000018 */
[----:B------:R-:W-:Y:S06]  /*2810*/  BRA `(.L_x_950) ;  /* 0x0000000c00047947 */ /* 0x000fec0003800000 */
.L_x_955:
        /* <DEDUP_REMOVED lines=9> */
.L_x_945:
        /* <DEDUP_REMOVED lines=14> */
.L_x_959:
        /* <DEDUP_REMOVED lines=9> */
.L_x_958:
        /* <DEDUP_REMOVED lines=28> */
.L_x_961:
        /* <DEDUP_REMOVED lines=15> */
.L_x_960:
[----:B------:R0:W5:Y:S01]  /*2cd0*/  LDG.E.U16 R24, desc[UR36][R4.64] ;  /* 0x0000002404187981 */ /* 0x000162000c1e1500 */
[----:B------:R-:W-:Y:S05]  /*2ce0*/  BRA `(.L_x_950) ;  /* 0x0000000400d07947 */ /* 0x000fea0003800000 */
.L_x_957:
        /* <DEDUP_REMOVED lines=13> */
.L_x_964:
        /* <DEDUP_REMOVED lines=21> */
.L_x_968:
[----:B------:R-:W-:Y:S05]  /*2f10*/  BSYNC B1 ;  /* 0x0000000000017941 */ /* 0x000fea0003800000 */
.L_x_967:
[----:B------:R-:W-:Y:S01]  /*2f20*/  LEA R5, R0, 0x3b800000, 0x17 ;  /* 0x3b80000000057811 */ /* 0x000fe200078eb8ff */
[----:B------:R-:W-:-:S05]  /*2f30*/  IMAD.SHL.U32 R0, R3, 0x100000, RZ ;  /* 0x0010000003007824 */ /* 0x000fca00078e00ff */
[----:B------:R-:W-:-:S07]  /*2f40*/  LOP3.LUT R0, R5, R0, R6, 0xfe, !PT ;  /* 0x0000000005007212 */ /* 0x000fce00078efe06 */
.L_x_966:
[----:B------:R-:W-:Y:S05]  /*2f50*/  BSYNC B0 ;  /* 0x0000000000007941 */ /* 0x000fea0003800000 */
.L_x_965:
[----:B------:R-:W-:-:S04]  /*2f60*/  F2FP.BF16.F32.PACK_AB R0, RZ, R0 ;  /* 0x00000000ff00723e */ /* 0x000fc800000010ff */
[----:B------:R-:W-:Y:S01]  /*2f70*/  PRMT R24, R0, 0x7610, R24 ;  /* 0x0000761000187816 */ /* 0x000fe20000000018 */
[----:B------:R-:W-:Y:S06]  /*2f80*/  BRA `(.L_x_950) ;  /* 0x0000000400287947 */ /* 0x000fec0003800000 */
.L_x_963:
        /* <DEDUP_REMOVED lines=21> */
.L_x_972:
[----:B------:R-:W-:Y:S05]  /*30e0*/  BSYNC B1 ;  /* 0x0000000000017941 */ /* 0x000fea0003800000 */
.L_x_971:
[----:B------:R-:W-:Y:S01]  /*30f0*/  LEA R5, R0, 0x37800000, 0x17 ;  /* 0x3780000000057811 */ /* 0x000fe200078eb8ff */
[----:B------:R-:W-:-:S05]  /*3100*/  IMAD.SHL.U32 R0, R3, 0x200000, RZ ;  /* 0x0020000003007824 */ /* 0x000fca00078e00ff */
[----:B------:R-:W-:-:S07]  /*3110*/  LOP3.LUT R0, R5, R0, R6, 0xfe, !PT ;  /* 0x0000000005007212 */ /* 0x000fce00078efe06 */
.L_x_970:
[----:B------:R-:W-:Y:S05]  /*3120*/  BSYNC B0 ;  /* 0x0000000000007941 */ /* 0x000fea0003800000 */
.L_x_969:
[----:B------:R-:W-:-:S04]  /*3130*/  F2FP.BF16.F32.PACK_AB R0, RZ, R0 ;  /* 0x00000000ff00723e */ /* 0x000fc800000010ff */
[----:B------:R-:W-:Y:S01]  /*3140*/  PRMT R24, R0, 0x7610, R24 ;  /* 0x0000761000187816 */ /* 0x000fe20000000018 */
[----:B------:R-:W-:Y:S06]  /*3150*/  BRA `(.L_x_950) ;  /* 0x0000000000b47947 */ /* 0x000fec0003800000 */
.L_x_962:
        /* <DEDUP_REMOVED lines=14> */
.L_x_976:
[----:B------:R-:W-:Y:S05]  /*3240*/  BSYNC B0 ;  /* 0x0000000000007941 */ /* 0x000fea0003800000 */
.L_x_975:
[----:B------:R-:W-:-:S04]  /*3250*/  F2FP.BF16.F32.PACK_AB R0, RZ, R0 ;  /* 0x00000000ff00723e */ /* 0x000fc800000010ff */
[----:B------:R-:W-:Y:S01]  /*3260*/  PRMT R24, R0, 0x7610, R24 ;  /* 0x0000761000187816 */ /* 0x000fe20000000018 */
[----:B------:R-:W-:Y:S06]  /*3270*/  BRA `(.L_x_950) ;  /* 0x00000000006c7947 */ /* 0x000fec0003800000 */
.L_x_949:
        /* <DEDUP_REMOVED lines=16> */
.L_x_977:
[----:B------:R-:W-:Y:S01]  /*3380*/  PRMT R24, RZ, 0x7610, R24 ;  /* 0x00007610ff187816 */ /* 0x000fe20000000018 */
[----:B------:R-:W-:Y:S06]  /*3390*/  BRA `(.L_x_950) ;  /* 0x0000000000247947 */ /* 0x000fec0003800000 */
.L_x_974:
[----:B------:R-:W2:Y:S02]  /*33a0*/  LDG.E.64 R4, desc[UR36][R4.64] ;  /* 0x0000002404047981 */ /* 0x000ea4000c1e1b00 */
[----:B--2---:R-:W0:Y:S02]  /*33b0*/  I2F.U64 R0, R4 ;  /* 0x0000000400007312 */ /* 0x004e240000301000 */
[----:B0-----:R-:W-:-:S04]  /*33c0*/  F2FP.BF16.F32.PACK_AB R0, RZ, R0 ;  /* 0x00000000ff00723e */ /* 0x001fc800000010ff */
[----:B------:R-:W-:Y:S01]  /*33d0*/  PRMT R24, R0, 0x7610, R24 ;  /* 0x0000761000187816 */ /* 0x000fe20000000018 */
[----:B------:R-:W-:Y:S06]  /*33e0*/  BRA `(.L_x_950) ;  /* 0x0000000000107947 */ /* 0x000fec0003800000 */
.L_x_973:
[----:B------:R-:W2:Y:S02]  /*33f0*/  LDG.E R4, desc[UR36][R4.64] ;  /* 0x0000002404047981 */ /* 0x000ea4000c1e1900 */
[----:B--2---:R-:W-:-:S04]  /*3400*/  I2FP.F32.U32 R0, R4 ;  /* 0x0000000400007245 */ /* 0x004fc80000201000 */
[----:B------:R-:W-:-:S04]  /*3410*/  F2FP.BF16.F32.PACK_AB R0, RZ, R0 ;  /* 0x00000000ff00723e */ /* 0x000fc800000010ff */
[----:B------:R-:W-:-:S07]  /*3420*/  PRMT R24, R0, 0x7610, R24 ;  /* 0x0000761000187816 */ /* 0x000fce0000000018 */
.L_x_950:
[----:B------:R-:W-:-:S07]  /*3430*/  VIADD R23, R23, 0x80 ;  /* 0x0000008017177836 */ /* 0x000fce0000000000 */
.L_x_944:
[----:B------:R-:W-:Y:S05]  /*3440*/  BSYNC B6 ;  /* 0x0000000000067941 */ /* 0x000fea0003800000 */
.L_x_943:
[----:B------:R-:W-:Y:S01]  /*3450*/  ISETP.GE.AND P0, PT, R23, R16, PT ;  /* 0x000000101700720c */ /* 0x000fe20003f06270 */
[----:B------:R-:W-:-:S12]  /*3460*/  BSSY B6, `(.L_x_978) ;  /* 0x000010f000067945 */ /* 0x000fd80003800000 */
[----:B------:R-:W-:Y:S05]  /*3470*/  @P0 BRA `(.L_x_979) ;  /* 0x0000001000340947 */ /* 0x000fea0003800000 */
[----:B0-----:R-:W0:Y:S01]  /*3480*/  LDC.64 R4, c[0x0][0x220] ;  /* 0x00008800ff047b82 */ /* 0x001e220000000a00 */
        /* <DEDUP_REMOVED lines=21> */
.L_x_983:
[----:B------:R-:W2:Y:S02]  /*35e0*/  LDG.E.U8 R4, desc[UR36][R4.64] ;  /* 0x0000002404047981 */ /* 0x000ea4000c1e1100 */
[----:B--2---:R-:W-:-:S04]  /*35f0*/  I2FP.F32.U32 R0, R4 ;  /* 0x0000000400007245 */ /* 0x004fc80000201000 */
[----:B------:R-:W-:-:S04]  /*3600*/  F2FP.BF16.F32.PACK_AB R0, RZ, R0 ;  /* 0x00000000ff00723e */ /* 0x000fc800000010ff */
[----:B------:R-:W-:Y:S01]  /*3610*/  PRMT R22, R0, 0x7610, R22 ;  /* 0x0000761000167816 */ /* 0x000fe20000000016 */
[----:B------:R-:W-:Y:S06]  /*3620*/  BRA `(.L_x_979) ;  /* 0x0000000c00c87947 */ /* 0x000fec0003800000 */
.L_x_982:
        /* <DEDUP_REMOVED lines=11> */
.L_x_986:
[----:B------:R-:W2:Y:S02]  /*36e0*/  LDG.E R4, desc[UR36][R4.64] ;  /* 0x0000002404047981 */ /* 0x000ea4000c1e1900 */
[----:B--2---:R-:W-:-:S04]  /*36f0*/  I2FP.F32.S32 R0, R4 ;  /* 0x0000000400007245 */ /* 0x004fc80000201400 */
[----:B------:R-:W-:-:S04]  /*3700*/  F2FP.BF16.F32.PACK_AB R0, RZ, R0 ;  /* 0x00000000ff00723e */ /* 0x000fc800000010ff */
[----:B------:R-:W-:Y:S01]  /*3710*/  PRMT R22, R0, 0x7610, R22 ;  /* 0x0000761000167816 */ /* 0x000fe20000000016 */
[----:B------:R-:W-:Y:S06]  /*3720*/  BRA `(.L_x_979) ;  /* 0x0000000c00887947 */ /* 0x000fec0003800000 */
.L_x_985:
[----:B------:R-:W2:Y:S02]  /*3730*/  LDG.E.U16 R4, desc[UR36][R4.64] ;  /* 0x0000002404047981 */ /* 0x000ea4000c1e1500 */
[----:B--2---:R-:W0:Y:S02]  /*3740*/  I2F.S16 R0, R4 ;  /* 0x0000000400007306 */ /* 0x004e240000101400 */
[----:B0-----:R-:W-:-:S04]  /*3750*/  F2FP.BF16.F32.PACK_AB R0, RZ, R0 ;  /* 0x00000000ff00723e */ /* 0x001fc800000010ff */
[----:B------:R-:W-:Y:S01]  /*3760*/  PRMT R22, R0, 0x7610, R22 ;  /* 0x0000761000167816 */ /* 0x000fe20000000016 */
[----:B------:R-:W-:Y:S06]  /*3770*/  BRA `(.L_x_979) ;  /* 0x0000000c00747947 */ /* 0x000fec0003800000 */
.L_x_981:
        /* <DEDUP_REMOVED lines=9> */
.L_x_988:
[----:B------:R-:W2:Y:S02]  /*3810*/  LDG.E.U16 R0, desc[UR36][R4.64] ;  /* 0x0000002404007981 */ /* 0x000ea4000c1e1500 */
[----:B--2---:R-:W-:-:S05]  /*3820*/  HADD2.F32 R0, -RZ, R0.H0_H0 ;  /* 0x20000000ff007230 */ /* 0x004fca0000004100 */
[----:B------:R-:W-:-:S04]  /*3830*/  F2FP.BF16.F32.PACK_AB R0, RZ, R0 ;  /* 0x00000000ff00723e */ /* 0x000fc800000010ff */
[----:B------:R-:W-:Y:S01]  /*3840*/  PRMT R22, R0, 0x7610, R22 ;  /* 0x0000761000167816 */ /* 0x000fe20000000016 */
[----:B------:R-:W-:Y:S06]  /*3850*/  BRA `(.L_x_979) ;  /* 0x0000000c003c7947 */ /* 0x000fec0003800000 */
.L_x_987:
        /* <DEDUP_REMOVED lines=9> */
.L_x_990:
[----:B------:R-:W2:Y:S02]  /*38f0*/  LDG.E.U16 R4, desc[UR36][R4.64] ;  /* 0x0000002404047981 */ /* 0x000ea4000c1e1500 */
[----:B--2---:R-:W-:-:S05]  /*3900*/  HADD2.F32 R0, -RZ, R4.H0_H0 ;  /* 0x20000004ff007230 */ /* 0x004fca0000004100 */
[----:B------:R-:W-:-:S04]  /*3910*/  F2FP.BF16.F32.PACK_AB R0, RZ, R0 ;  /* 0x00000000ff00723e */ /* 0x000fc800000010ff */
[----:B------:R-:W-:Y:S01]  /*3920*/  PRMT R22, R0, 0x7610, R22 ;  /* 0x0000761000167816 */ /* 0x000fe20000000016 */
[----:B------:R-:W-:Y:S06]  /*3930*/  BRA `(.L_x_979) ;  /* 0x0000000c00047947 */ /* 0x000fec0003800000 */
.L_x_989:
        /* <DEDUP_REMOVED lines=9> */
.L_x_980:
        /* <DEDUP_REMOVED lines=14> */
.L_x_993:
        /* <DEDUP_REMOVED lines=9> */
.L_x_992:
        /* <DEDUP_REMOVED lines=28> */
.L_x_995:
        /* <DEDUP_REMOVED lines=15> */
.L_x_994:
[----:B------:R1:W5:Y:S01]  /*3df0*/  LDG.E.U16 R22, desc[UR36][R4.64] ;  /* 0x0000002404167981 */ /* 0x000362000c1e1500 */
[----:B------:R-:W-:Y:S05]  /*3e00*/  BRA `(.L_x_979) ;  /* 0x0000000400d07947 */ /* 0x000fea0003800000 */
.L_x_991:
        /* <DEDUP_REMOVED lines=13> */
.L_x_998:
        /* <DEDUP_REMOVED lines=21> */
.L_x_1002:
[----:B------:R-:W-:Y:S05]  /*4030*/  BSYNC B1 ;  /* 0x0000000000017941 */ /* 0x000fea0003800000 */
.L_x_1001:
[----:B------:R-:W-:Y:S01]  /*4040*/  LEA R5, R0, 0x3b800000, 0x17 ;  /* 0x3b80000000057811 */ /* 0x000fe200078eb8ff */
[----:B------:R-:W-:-:S05]  /*4050*/  IMAD.SHL.U32 R0, R3, 0x100000, RZ ;  /* 0x0010000003007824 */ /* 0x000fca00078e00ff */
[----:B------:R-:W-:-:S07]  /*4060*/  LOP3.LUT R0, R5, R0, R6, 0xfe, !PT ;  /* 0x0000000005007212 */ /* 0x000fce00078efe06 */
.L_x_1000:
[----:B------:R-:W-:Y:S05]  /*4070*/  BSYNC B0 ;  /* 0x0000000000007941 */ /* 0x000fea0003800000 */
.L_x_999:
[----:B------:R-:W-:-:S04]  /*4080*/  F2FP.BF16.F32.PACK_AB R0, RZ, R0 ;  /* 0x00000000ff00723e */ /* 0x000fc800000010ff */
[----:B------:R-:W-:Y:S01]  /*4090*/  PRMT R22, R0, 0x7610, R22 ;  /* 0x0000761000167816 */ /* 0x000fe20000000016 */
[----:B------:R-:W-:Y:S06]  /*40a0*/  BRA `(.L_x_979) ;  /* 0x0000000400287947 */ /* 0x000fec0003800000 */
.L_x_997:
        /* <DEDUP_REMOVED lines=21> */
.L_x_1006:
[----:B------:R-:W-:Y:S05]  /*4200*/  BSYNC B1 ;  /* 0x0000000000017941 */ /* 0x000fea0003800000 */
.L_x_1005:
[----:B------:R-:W-:Y:S01]  /*4210*/  LEA R5, R0, 0x37800000, 0x17 ;  /* 0x3780000000057811 */ /* 0x000fe200078eb8ff */
[----:B------:R-:W-:-:S05]  /*4220*/  IMAD.SHL.U32 R0, R3, 0x200000, RZ ;  /* 0x0020000003007824 */ /* 0x000fca00078e00ff */
[----:B------:R-:W-:-:S07]  /*4230*/  LOP3.LUT R0, R5, R0, R6, 0xfe, !PT ;  /* 0x0000000005007212 */ /* 0x000fce00078efe06 */
.L_x_1004:
[----:B------:R-:W-:Y:S05]  /*4240*/  BSYNC B0 ;  /* 0x0000000000007941 */ /* 0x000fea0003800000 */
.L_x_1003:
[----:B------:R-:W-:-:S04]  /*4250*/  F2FP.BF16.F32.PACK_AB R0, RZ, R0 ;  /* 0x00000000ff00723e */ /* 0x000fc800000010ff */
[----:B------:R-:W-:Y:S01]  /*4260*/  PRMT R22, R0, 0x7610, R22 ;  /* 0x0000761000167816 */ /* 0x000fe20000000016 */
[----:B------:R-:W-:Y:S06]  /*4270*/  BRA `(.L_x_979) ;  /* 0x0000000000b47947 */ /* 0x000fec0003800000 */
.L_x_996:
        /* <DEDUP_REMOVED lines=14> */
.L_x_1010:
[----:B------:R-:W-:Y:S05]  /*4360*/  BSYNC B0 ;  /* 0x0000000000007941 */ /* 0x000fea0003800000 */
.L_x_1009:
[----:B------:R-:W-:-:S04]  /*4370*/  F2FP.BF16.F32.PACK_AB R0, RZ, R0 ;  /* 0x00000000ff00723e */ /* 0x000fc800000010ff */
[----:B------:R-:W-:Y:S01]  /*4380*/  PRMT R22, R0, 0x7610, R22 ;  /* 0x0000761000167816 */ /* 0x000fe20000000016 */
[----:B------:R-:W-:Y:S06]  /*4390*/  BRA `(.L_x_979) ;  /* 0x00000000006c7947 */ /* 0x000fec0003800000 */
.L_x_984:
        /* <DEDUP_REMOVED lines=16> */
.L_x_1011:
[----:B------:R-:W-:Y:S01]  /*44a0*/  PRMT R22, RZ, 0x7610, R22 ;  /* 0x00007610ff167816 */ /* 0x000fe20000000016 */
[----:B------:R-:W-:Y:S06]  /*44b0*/  BRA `(.L_x_979) ;  /* 0x0000000000247947 */ /* 0x000fec0003800000 */
.L_x_1008:
[----:B------:R-:W2:Y:S02]  /*44c0*/  LDG.E.64 R4, desc[UR36][R4.64] ;  /* 0x0000002404047981 */ /* 0x000ea4000c1e1b00 */
[----:B--2---:R-:W0:Y:S02]  /*44d0*/  I2F.U64 R0, R4 ;  /* 0x0000000400007312 */ /* 0x004e240000301000 */
[----:B0-----:R-:W-:-:S04]  /*44e0*/  F2FP.BF16.F32.PACK_AB R0, RZ, R0 ;  /* 0x00000000ff00723e */ /* 0x001fc800000010ff */
[----:B------:R-:W-:Y:S01]  /*44f0*/  PRMT R22, R0, 0x7610, R22 ;  /* 0x0000761000167816 */ /* 0x000fe20000000016 */
[----:B------:R-:W-:Y:S06]  /*4500*/  BRA `(.L_x_979) ;  /* 0x0000000000107947 */ /* 0x000fec0003800000 */
.L_x_1007:
[----:B------:R-:W2:Y:S02]  /*4510*/  LDG.E R4, desc[UR36][R4.64] ;  /* 0x0000002404047981 */ /* 0x000ea4000c1e1900 */
[----:B--2---:R-:W-:-:S04]  /*4520*/  I2FP.F32.U32 R0, R4 ;  /* 0x0000000400007245 */ /* 0x004fc80000201000 */
[----:B------:R-:W-:-:S04]  /*4530*/  F2FP.BF16.F32.PACK_AB R0, RZ, R0 ;  /* 0x00000000ff00723e */ /* 0x000fc800000010ff */
[----:B------:R-:W-:-:S07]  /*4540*/  PRMT R22, R0, 0x7610, R22 ;  /* 0x0000761000167816 */ /* 0x000fce0000000016 */
.L_x_979:
[----:B------:R-:W-:Y:S05]  /*4550*/  BSYNC B6 ;  /* 0x0000000000067941 */ /* 0x000fea0003800000 */
.L_x_978:
[----:B------:R-:W0:Y:S01]  /*4560*/  S2R R25, SR_TID.X ;  /* 0x0000000000197919 */ /* 0x000e220000002100 */
[----:B------:R-:W2:Y:S01]  /*4570*/  LDC.U8 R17, c[0x0][0x234] ;  /* 0x00008d00ff117b82 */ /* 0x000ea20000000000 */
[----:B------:R-:W-:Y:S01]  /*4580*/  BSSY B6, `(.L_x_1012) ;  /* 0x0000120000067945 */ /* 0x000fe20003800000 */
[C---:B01----:R-:W-:Y:S01]  /*4590*/  VIADD R5, R25.reuse, 0x100 ;  /* 0x0000010019057836 */ /* 0x043fe20000000000 */
[CC--:B------:R-:W-:Y:S01]  /*45a0*/  ISETP.GE.AND P3, PT, R25.reuse, R16.reuse, PT ;  /* 0x000000101900720c */ /* 0x0c0fe20003f66270 */
[C---:B------:R-:W-:Y:S02]  /*45b0*/  VIADD R7, R25.reuse, 0x180 ;  /* 0x0000018019077836 */ /* 0x040fe40000000000 */
[----:B------:R-:W-:Y:S01]  /*45c0*/  VIADD R23, R25, 0x80 ;  /* 0x0000008019177836 */ /* 0x000fe20000000000 */
[-C--:B------:R-:W-:Y:S02]  /*45d0*/  ISETP.GE.AND P1, PT, R5, R16.reuse, PT ;  /* 0x000000100500720c */ /* 0x080fe40003f26270 */
[----:B------:R-:W-:-:S02]  /*45e0*/  ISETP.GE.AND P2, PT, R7, R16, PT ;  /* 0x000000100700720c */ /* 0x000fc40003f46270 */
[----:B------:R-:W-:-:S05]  /*45f0*/  ISETP.GE.AND P0, PT, R23, R16, PT ;  /* 0x000000101700720c */ /* 0x000fca0003f06270 */
[----:B-----5:R-:W-:-:S04]  /*4600*/  @!P3 IMAD.U32 R0, R19, 0x10000, RZ ;  /* 0x000100001300b824 */ /* 0x020fc800078e00ff */
[----:B------:R-:W-:Y:S01]  /*4610*/  @!P1 IMAD.U32 R24, R24, 0x10000, RZ ;  /* 0x0001000018189824 */ /* 0x000fe200078e00ff */
[----:B------:R-:W-:Y:S01]  /*4620*/  @!P3 SHF.R.U32.HI R3, RZ, 0x1f, R0 ;  /* 0x0000001fff03b819 */ /* 0x000fe20000011600 */
[----:B------:R-:W-:Y:S02]  /*4630*/  @!P2 IMAD.U32 R5, R22, 0x10000, RZ ;  /* 0x000100001605a824 */ /* 0x000fe400078e00ff */
[----:B------:R-:W-:Y:S01]  /*4640*/  @!P0 IMAD.U32 R4, R18, 0x10000, RZ ;  /* 0x0001000012048824 */ /* 0x000fe200078e00ff */
[----:B------:R-:W-:Y:S02]  /*4650*/  @!P1 SHF.R.U32.HI R18, RZ, 0x1f, R24 ;  /* 0x0000001fff129819 */ /* 0x000fe40000011618 */
[----:B------:R-:W-:Y:S02]  /*4660*/  @!P2 SHF.R.U32.HI R19, RZ, 0x1f, R5 ;  /* 0x0000001fff13a819 */ /* 0x000fe40000011605 */
[----:B------:R-:W-:Y:S01]  /*4670*/  @!P0 SHF.R.U32.HI R22, RZ, 0x1f, R4 ;  /* 0x0000001fff168819 */ /* 0x000fe20000011604 */
[----:B--2---:R-:W-:Y:S06]  /*4680*/  @P3 BRA `(.L_x_1013) ;  /* 0x00000010003c3947 */ /* 0x004fec0003800000 */
        /* <DEDUP_REMOVED lines=21> */
.L_x_1017:
[----:B------:R0:W-:Y:S01]  /*47e0*/  STG.E.U8 desc[UR36][R8.64], R3 ;  /* 0x0000000308007986 */ /* 0x0001e2000c101124 */
[----:B------:R-:W-:Y:S01]  /*47f0*/  IMAD.MOV.U32 R25, RZ, RZ, R23 ;  /* 0x000000ffff197224 */ /* 0x000fe200078e0017 */
[----:B------:R-:W-:Y:S06]  /*4800*/  BRA `(.L_x_1013) ;  /* 0x0000000c00dc7947 */ /* 0x000fec0003800000 */
.L_x_1016:
        /* <DEDUP_REMOVED lines=12> */
.L_x_1020:
[----:B------:R-:W-:Y:S01]  /*48d0*/  PRMT R3, R3, 0x8880, RZ ;  /* 0x0000888003037816 */ /* 0x000fe200000000ff */
[----:B------:R-:W-:-:S04]  /*48e0*/  IMAD.MOV.U32 R25, RZ, RZ, R23 ;  /* 0x000000ffff197224 */ /* 0x000fc800078e0017 */
[----:B------:R0:W-:Y:S01]  /*48f0*/  STG.E desc[UR36][R8.64], R3 ;  /* 0x0000000308007986 */ /* 0x0001e2000c101924 */
[----:B------:R-:W-:Y:S05]  /*4900*/  BRA `(.L_x_1013) ;  /* 0x0000000c009c7947 */ /* 0x000fea0003800000 */
.L_x_1019:
[----:B------:R-:W-:Y:S01]  /*4910*/  PRMT R3, R3, 0x8880, RZ ;  /* 0x0000888003037816 */ /* 0x000fe200000000ff */
[----:B------:R-:W-:-:S03]  /*4920*/  IMAD.MOV.U32 R25, RZ, RZ, R23 ;  /* 0x000000ffff197224 */ /* 0x000fc600078e0017 */
[----:B------:R-:W-:-:S05]  /*4930*/  PRMT R3, R3, 0x7710, RZ ;  /* 0x0000771003037816 */ /* 0x000fca00000000ff */
[----:B------:R0:W-:Y:S01]  /*4940*/  STG.E.U16 desc[UR36][R8.64], R3 ;  /* 0x0000000308007986 */ /* 0x0001e2000c101524 */
[----:B------:R-:W-:Y:S05]  /*4950*/  BRA `(.L_x_1013) ;  /* 0x0000000c00887947 */ /* 0x000fea0003800000 */
.L_x_1015:
        /* <DEDUP_REMOVED lines=10> */
.L_x_1022:
[----:B------:R-:W0:Y:S01]  /*4a00*/  I2F.S8 R0, R3 ;  /* 0x0000000300007306 */ /* 0x000e220000001400 */
[----:B------:R-:W-:Y:S01]  /*4a10*/  IMAD.MOV.U32 R25, RZ, RZ, R23 ;  /* 0x000000ffff197224 */ /* 0x000fe200078e0017 */
[----:B0-----:R-:W-:-:S05]  /*4a20*/  F2FP.F16.F32.PACK_AB R0, RZ, R0 ;  /* 0x00000000ff00723e */ /* 0x001fca00000000ff */
[----:B------:R0:W-:Y:S01]  /*4a30*/  STG.E.U16 desc[UR36][R8.64], R0 ;  /* 0x0000000008007986 */ /* 0x0001e2000c101524 */
[----:B------:R-:W-:Y:S05]  /*4a40*/  BRA `(.L_x_1013) ;  /* 0x0000000c004c7947 */ /* 0x000fea0003800000 */
.L_x_1021:
        /* <DEDUP_REMOVED lines=11> */
.L_x_1024:
[----:B------:R-:W0:Y:S01]  /*4b00*/  I2F.S8 R3, R3 ;  /* 0x0000000300037306 */ /* 0x000e220000001400 */
[----:B------:R-:W-:Y:S01]  /*4b10*/  IMAD.MOV.U32 R25, RZ, RZ, R23 ;  /* 0x000000ffff197224 */ /* 0x000fe200078e0017 */
[----:B0-----:R-:W-:-:S04]  /*4b20*/  F2FP.F16.F32.PACK_AB R3, RZ, R3 ;  /* 0x00000003ff03723e */ /* 0x001fc800000000ff */
[----:B------:R-:W-:-:S05]  /*4b30*/  PRMT R3, R3, 0x5410, RZ ;  /* 0x0000541003037816 */ /* 0x000fca00000000ff */
[----:B------:R0:W-:Y:S01]  /*4b40*/  STG.E desc[UR36][R8.64], R3 ;  /* 0x0000000308007986 */ /* 0x0001e2000c101924 */
[----:B------:R-:W-:Y:S05]  /*4b50*/  BRA `(.L_x_1013) ;  /* 0x0000000c00087947 */ /* 0x000fea0003800000 */
.L_x_1023:
[----:B------:R-:W-:Y:S01]  /*4b60*/  PRMT R4, R3, 0x8880, RZ ;  /* 0x0000888003047816 */ /* 0x000fe200000000ff */
[----:B------:R-:W-:-:S03]  /*4b70*/  IMAD.MOV.U32 R25, RZ, RZ, R23 ;  /* 0x000000ffff197224 */ /* 0x000fc600078e0017 */
[----:B------:R-:W-:-:S06]  /*4b80*/  PRMT R4, R4, 0x7710, RZ ;  /* 0x0000771004047816 */ /* 0x000fcc00000000ff */
[----:B------:R-:W0:Y:S02]  /*4b90*/  I2F.F64.S16 R4, R4 ;  /* 0x0000000400047312 */ /* 0x000e240000101c00 */
[----:B0-----:R0:W-:Y:S01]  /*4ba0*/  STG.E.64 desc[UR36][R8.64], R4 ;  /* 0x0000000408007986 */ /* 0x0011e2000c101b24 */
[----:B------:R-:W-:Y:S05]  /*4bb0*/  BRA `(.L_x_1013) ;  /* 0x0000000800f07947 */ /* 0x000fea0003800000 */
.L_x_1014:
        /* <DEDUP_REMOVED lines=13> */
.L_x_1027:
[----:B------:R-:W-:Y:S02]  /*4c90*/  PRMT R4, R3, 0x8880, RZ ;  /* 0x0000888003047816 */ /* 0x000fe400000000ff */
[----:B------:R-:W-:Y:S01]  /*4ca0*/  CS2R R6, SRZ ;  /* 0x0000000000067805 */ /* 0x000fe2000001ff00 */
[----:B------:R-:W-:Y:S01]  /*4cb0*/  IMAD.MOV.U32 R25, RZ, RZ, R23 ;  /* 0x000000ffff197224 */ /* 0x000fe200078e0017 */
[----:B------:R-:W-:-:S06]  /*4cc0*/  PRMT R4, R4, 0x7710, RZ ;  /* 0x0000771004047816 */ /* 0x000fcc00000000ff */
[----:B------:R-:W0:Y:S02]  /*4cd0*/  I2F.F64.S16 R4, R4 ;  /* 0x0000000400047312 */ /* 0x000e240000101c00 */
[----:B0-----:R0:W-:Y:S01]  /*4ce0*/  STG.E.128 desc[UR36][R8.64], R4 ;  /* 0x0000000408007986 */ /* 0x0011e2000c101d24 */
[----:B------:R-:W-:Y:S05]  /*4cf0*/  BRA `(.L_x_1013) ;  /* 0x0000000800a07947 */ /* 0x000fea0003800000 */
.L_x_1026:
        /* <DEDUP_REMOVED lines=21> */
.L_x_1031:
[----:B------:R-:W-:Y:S05]  /*4e50*/  BSYNC B0 ;  /* 0x0000000000007941 */ /* 0x000fea0003800000 */
.L_x_1030:
[----:B------:R-:W-:Y:S01]  /*4e60*/  LOP3.LUT R5, R0, R5, RZ, 0xfc, !PT ;  /* 0x0000000500057212 */ /* 0x000fe200078efcff */
[----:B------:R-:W-:-:S04]  /*4e70*/  IMAD.MOV.U32 R25, RZ, RZ, R23 ;  /* 0x000000ffff197224 */ /* 0x000fc800078e0017 */
[----:B------:R0:W-:Y:S01]  /*4e80*/  STG.E.U8 desc[UR36][R8.64], R5 ;  /* 0x0000000508007986 */ /* 0x0001e2000c101124 */
[----:B------:R-:W-:Y:S05]  /*4e90*/  BRA `(.L_x_1013) ;  /* 0x0000000800387947 */ /* 0x000fea0003800000 */
.L_x_1029:
        /* <DEDUP_REMOVED lines=13> */
.L_x_1033:
[----:B------:R-:W-:Y:S01]  /*4f70*/  IMAD.MOV.U32 R0, RZ, RZ, 0x7f ;  /* 0x0000007fff007424 */ /* 0x000fe200078e00ff */
[----:B------:R-:W-:-:S04]  /*4f80*/  ISETP.GT.U32.AND P0, PT, R4, 0x7f800000, PT ;  /* 0x7f8000000400780c */ /* 0x000fc80003f04070 */
[----:B------:R-:W-:-:S09]  /*4f90*/  SEL R0, R0, 0x7c, P0 ;  /* 0x0000007c00007807 */ /* 0x000fd20000000000 */
.L_x_1034:
[----:B------:R-:W-:Y:S05]  /*4fa0*/  BSYNC B0 ;  /* 0x0000000000007941 */ /* 0x000fea0003800000 */
.L_x_1032:
[----:B------:R-:W-:Y:S01]  /*4fb0*/  LOP3.LUT R3, R5, 0x80000000, RZ, 0xc0, !PT ;  /* 0x8000000005037812 */ /* 0x000fe200078ec0ff */
[----:B------:R-:W-:-:S03]  /*4fc0*/  IMAD.MOV.U32 R25, RZ, RZ, R23 ;  /* 0x000000ffff197224 */ /* 0x000fc600078e0017 */
[----:B------:R-:W-:-:S04]  /*4fd0*/  SHF.R.U32.HI R3, RZ, 0x18, R3 ;  /* 0x00000018ff037819 */ /* 0x000fc80000011603 */
[----:B------:R-:W-:-:S05]  /*4fe0*/  LOP3.LUT R3, R0, R3, RZ, 0xfc, !PT ;  /* 0x0000000300037212 */ /* 0x000fca00078efcff */
[----:B------:R0:W-:Y:S01]  /*4ff0*/  STG.E.U8 desc[UR36][R8.64], R3 ;  /* 0x0000000308007986 */ /* 0x0001e2000c101124 */
[----:B------:R-:W-:Y:S05]  /*5000*/  BRA `(.L_x_1013) ;  /* 0x0000000400dc7947 */ /* 0x000fea0003800000 */
.L_x_1028:
[----:B------:R-:W0:Y:S01]  /*5010*/  I2F.S8 R0, R3 ;  /* 0x0000000300007306 */ /* 0x000e220000001400 */
[----:B------:R-:W-:Y:S01]  /*5020*/  IMAD.MOV.U32 R25, RZ, RZ, R23 ;  /* 0x000000ffff197224 */ /* 0x000fe200078e0017 */
[----:B0-----:R-:W-:-:S05]  /*5030*/  F2FP.BF16.F32.PACK_AB R0, RZ, R0 ;  /* 0x00000000ff00723e */ /* 0x001fca00000010ff */
[----:B------:R0:W-:Y:S01]  /*5040*/  STG.E.U16 desc[UR36][R8.64], R0 ;  /* 0x0000000008007986 */ /* 0x0001e2000c101524 */
[----:B------:R-:W-:Y:S05]  /*5050*/  BRA `(.L_x_1013) ;  /* 0x0000000400c87947 */ /* 0x000fea0003800000 */
.L_x_1025:
        /* <DEDUP_REMOVED lines=13> */
.L_x_1037:
        /* <DEDUP_REMOVED lines=17> */
.L_x_1040:
[----:B------:R-:W-:-:S04]  /*5240*/  LOP3.LUT R3, R3, 0x80000000, RZ, 0xc0, !PT ;  /* 0x8000000003037812 */ /* 0x000fc800078ec0ff */
[----:B------:R-:W-:-:S04]  /*5250*/  SHF.R.U32.HI R3, RZ, 0x18, R3 ;  /* 0x00000018ff037819 */ /* 0x000fc80000011603 */
[----:B------:R-:W-:-:S04]  /*5260*/  LOP3.LUT R0, R0, R3, RZ, 0xfc, !PT ;  /* 0x0000000300007212 */ /* 0x000fc800078efcff */
[----:B------:R-:W-:-:S07]  /*5270*/  PRMT R4, R0, 0x7610, R4 ;  /* 0x0000761000047816 */ /* 0x000fce0000000004 */
.L_x_1039:
[----:B------:R-:W-:Y:S05]  /*5280*/  BSYNC B0 ;  /* 0x0000000000007941 */ /* 0x000fea0003800000 */
.L_x_1038:
[----:B------:R3:W-:Y:S01]  /*5290*/  STG.E.U8 desc[UR36][R8.64], R4 ;  /* 0x0000000408007986 */ /* 0x0007e2000c101124 */
[----:B------:R-:W-:Y:S01]  /*52a0*/  IMAD.MOV.U32 R25, RZ, RZ, R23 ;  /* 0x000000ffff197224 */ /* 0x000fe200078e0017 */
[----:B------:R-:W-:Y:S06]  /*52b0*/  BRA `(.L_x_1013) ;  /* 0x0000000400307947 */ /* 0x000fec0003800000 */
.L_x_1036:
        /* <DEDUP_REMOVED lines=17> */
.L_x_1043:
[----:B------:R-:W-:-:S04]  /*53d0*/  LOP3.LUT R3, R3, 0x80000000, RZ, 0xc0, !PT ;  /* 0x8000000003037812 */ /* 0x000fc800078ec0ff */
[----:B------:R-:W-:-:S04]  /*53e0*/  SHF.R.U32.HI R3, RZ, 0x18, R3 ;  /* 0x00000018ff037819 */ /* 0x000fc80000011603 */
[----:B------:R-:W-:-:S04]  /*53f0*/  LOP3.LUT R0, R0, R3, RZ, 0xfc, !PT ;  /* 0x0000000300007212 */ /* 0x000fc800078efcff */
[----:B------:R-:W-:-:S07]  /*5400*/  PRMT R4, R0, 0x7610, R4 ;  /* 0x0000761000047816 */ /* 0x000fce0000000004 */
.L_x_1042:
[----:B------:R-:W-:Y:S05]  /*5410*/  BSYNC B0 ;  /* 0x0000000000007941 */ /* 0x000fea0003800000 */
.L_x_1041:
[----:B------:R0:W-:Y:S01]  /*5420*/  STG.E.U8 desc[UR36][R8.64], R4 ;  /* 0x0000000408007986 */ /* 0x0001e2000c101124 */
[----:B------:R-:W-:Y:S01]  /*5430*/  IMAD.MOV.U32 R25, RZ, RZ, R23 ;  /* 0x000000ffff197224 */ /* 0x000fe200078e0017 */
[----:B------:R-:W-:Y:S06]  /*5440*/  BRA `(.L_x_1013) ;  /* 0x0000000000cc7947 */ /* 0x000fec0003800000 */
.L_x_1035:
        /* <DEDUP_REMOVED lines=24> */
.L_x_1018:
        /* <DEDUP_REMOVED lines=16> */
.L_x_1046:
[----:B------:R-:W-:Y:S01]  /*56d0*/  IMAD.MOV.U32 R25, RZ, RZ, R23 ;  /* 0x000000ffff197224 */ /* 0x000fe200078e0017 */
[----:B------:R-:W-:Y:S06]  /*56e0*/  BRA `(.L_x_1013) ;  /* 0x0000000000247947 */ /* 0x000fec0003800000 */
.L_x_1045:
[----:B------:R-:W-:Y:S01]  /*56f0*/  PRMT R3, R3, 0x8880, RZ ;  /* 0x0000888003037816 */ /* 0x000fe200000000ff */
[----:B------:R-:W-:-:S04]  /*5700*/  IMAD.MOV.U32 R25, RZ, RZ, R23 ;  /* 0x000000ffff197224 */ /* 0x000fc800078e0017 */
[----:B------:R-:W-:-:S05]  /*5710*/  IMAD.MOV.U32 R4, RZ, RZ, R3 ;  /* 0x000000ffff047224 */ /* 0x000fca00078e0003 */
[----:B------:R-:W-:-:S05]  /*5720*/  SHF.R.S32.HI R5, RZ, 0x1f, R4 ;  /* 0x0000001fff057819 */ /* 0x000fca0000011404 */
[----:B------:R2:W-:Y:S01]  /*5730*/  STG.E.64 desc[UR36][R8.64], R4 ;  /* 0x0000000408007986 */ /* 0x0005e2000c101b24 */
[----:B------:R-:W-:Y:S05]  /*5740*/  BRA `(.L_x_1013) ;  /* 0x00000000000c7947 */ /* 0x000fea0003800000 */
.L_x_1044:
[----:B------:R-:W-:Y:S01]  /*5750*/  PRMT R3, R3, 0x8880, RZ ;  /* 0x0000888003037816 */ /* 0x000fe200000000ff */
[----:B------:R-:W-:-:S04]  /*5760*/  IMAD.MOV.U32 R25, RZ, RZ, R23 ;  /* 0x000000ffff197224 */ /* 0x000fc800078e0017 */
[----:B------:R0:W-:Y:S03]  /*5770*/  STG.E desc[UR36][R8.64], R3 ;  /* 0x0000000308007986 */ /* 0x0001e6000c101924 */
.L_x_1013:
[----:B------:R-:W-:Y:S05]  /*5780*/  BSYNC B6 ;  /* 0x0000000000067941 */ /* 0x000fea0003800000 */
.L_x_1012:
        /* <DEDUP_REMOVED lines=23> */
.L_x_1052:
[----:B------:R0:W-:Y:S01]  /*5900*/  STG.E.U8 desc[UR36][R8.64], R22 ;  /* 0x0000001608007986 */ /* 0x0001e2000c101124 */
[----:B------:R-:W-:Y:S05]  /*5910*/  BRA `(.L_x_1054) ;  /* 0x0000000c00807947 */ /* 0x000fea0003800000 */
.L_x_1051:
        /* <DEDUP_REMOVED lines=10> */
.L_x_1056:
[----:B------:R-:W-:-:S05]  /*59c0*/  PRMT R3, R22, 0x8880, RZ ;  /* 0x0000888016037816 */ /* 0x000fca00000000ff */
[----:B------:R0:W-:Y:S01]  /*59d0*/  STG.E desc[UR36][R8.64], R3 ;  /* 0x0000000308007986 */ /* 0x0001e2000c101924 */
[----:B------:R-:W-:Y:S05]  /*59e0*/  BRA `(.L_x_1054) ;  /* 0x0000000c004c7947 */ /* 0x000fea0003800000 */
.L_x_1055:
[----:B------:R-:W-:-:S04]  /*59f0*/  PRMT R3, R22, 0x8880, RZ ;  /* 0x0000888016037816 */ /* 0x000fc800000000ff */
[----:B------:R-:W-:-:S05]  /*5a00*/  PRMT R3, R3, 0x7710, RZ ;  /* 0x0000771003037816 */ /* 0x000fca00000000ff */
[----:B------:R0:W-:Y:S01]  /*5a10*/  STG.E.U16 desc[UR36][R8.64], R3 ;  /* 0x0000000308007986 */ /* 0x0001e2000c101524 */
[----:B------:R-:W-:Y:S05]  /*5a20*/  BRA `(.L_x_1054) ;  /* 0x0000000c003c7947 */ /* 0x000fea0003800000 */
.L_x_1050:
        /* <DEDUP_REMOVED lines=9> */
.L_x_1058:
[----:B------:R-:W0:Y:S02]  /*5ac0*/  I2F.S8 R0, R22 ;  /* 0x0000001600007306 */ /* 0x000e240000001400 */
[----:B0-----:R-:W-:-:S05]  /*5ad0*/  F2FP.F16.F32.PACK_AB R0, RZ, R0 ;  /* 0x00000000ff00723e */ /* 0x001fca00000000ff */
[----:B------:R0:W-:Y:S01]  /*5ae0*/  STG.E.U16 desc[UR36][R8.64], R0 ;  /* 0x0000000008007986 */ /* 0x0001e2000c101524 */
[----:B------:R-:W-:Y:S05]  /*5af0*/  BRA `(.L_x_1054) ;  /* 0x0000000c00087947 */ /* 0x000fea0003800000 */
.L_x_1057:
        /* <DEDUP_REMOVED lines=10> */
.L_x_1060:
[----:B------:R-:W0:Y:S02]  /*5ba0*/  I2F.S8 R22, R22 ;  /* 0x0000001600167306 */ /* 0x000e240000001400 */
[----:B0-----:R-:W-:-:S04]  /*5bb0*/  F2FP.F16.F32.PACK_AB R3, RZ, R22 ;  /* 0x00000016ff03723e */ /* 0x001fc800000000ff */
[----:B------:R-:W-:-:S05]  /*5bc0*/  PRMT R3, R3, 0x5410, RZ ;  /* 0x0000541003037816 */ /* 0x000fca00000000ff */
[----:B------:R0:W-:Y:S01]  /*5bd0*/  STG.E desc[UR36][R8.64], R3 ;  /* 0x0000000308007986 */ /* 0x0001e2000c101924 */
[----:B------:R-:W-:Y:S05]  /*5be0*/  BRA `(.L_x_1054) ;  /* 0x0000000800cc7947 */ /* 0x000fea0003800000 */
.L_x_1059:
[----:B------:R-:W-:-:S04]  /*5bf0*/  PRMT R4, R22, 0x8880, RZ ;  /* 0x0000888016047816 */ /* 0x000fc800000000ff */
[----:B------:R-:W-:-:S06]  /*5c00*/  PRMT R4, R4, 0x7710, RZ ;  /* 0x0000771004047816 */ /* 0x000fcc00000000ff */
[----:B------:R-:W0:Y:S02]  /*5c10*/  I2F.F64.S16 R4, R4 ;  /* 0x0000000400047312 */ /* 0x000e240000101c00 */
[----:B0-----:R0:W-:Y:S01]  /*5c20*/  STG.E.64 desc[UR36][R8.64], R4 ;  /* 0x0000000408007986 */ /* 0x0011e2000c101b24 */
[----:B------:R-:W-:Y:S05]  /*5c30*/  BRA `(.L_x_1054) ;  /* 0x0000000800b87947 */ /* 0x000fea0003800000 */
.L_x_1049:
        /* <DEDUP_REMOVED lines=12> */
.L_x_1063:
[----:B------:R-:W-:Y:S02]  /*5d00*/  PRMT R4, R22, 0x8880, RZ ;  /* 0x0000888016047816 */ /* 0x000fe400000000ff */
[----:B------:R-:W-:Y:S02]  /*5d10*/  CS2R R6, SRZ ;  /* 0x0000000000067805 */ /* 0x000fe4000001ff00 */
[----:B------:R-:W-:-:S06]  /*5d20*/  PRMT R4, R4, 0x7710, RZ ;  /* 0x0000771004047816 */ /* 0x000fcc00000000ff */
[----:B------:R-:W0:Y:S02]  /*5d30*/  I2F.F64.S16 R4, R4 ;  /* 0x0000000400047312 */ /* 0x000e240000101c00 */
[----:B0-----:R0:W-:Y:S01]  /*5d40*/  STG.E.128 desc[UR36][R8.64], R4 ;  /* 0x0000000408007986 */ /* 0x0011e2000c101d24 */
[----:B------:R-:W-:Y:S05]  /*5d50*/  BRA `(.L_x_1054) ;  /* 0x0000000800707947 */ /* 0x000fea0003800000 */
.L_x_1062:
        /* <DEDUP_REMOVED lines=21> */
.L_x_1067:
[----:B------:R-:W-:Y:S05]  /*5eb0*/  BSYNC B0 ;  /* 0x0000000000007941 */ /* 0x000fea0003800000 */
.L_x_1066:
[----:B------:R-:W-:-:S05]  /*5ec0*/  LOP3.LUT R5, R0, R5, RZ, 0xfc, !PT ;  /* 0x0000000500057212 */ /* 0x000fca00078efcff */
[----:B------:R0:W-:Y:S01]  /*5ed0*/  STG.E.U8 desc[UR36][R8.64], R5 ;  /* 0x0000000508007986 */ /* 0x0001e2000c101124 */
[----:B------:R-:W-:Y:S05]  /*5ee0*/  BRA `(.L_x_1054) ;  /* 0x00000008000c7947 */ /* 0x000fea0003800000 */
.L_x_1065:
        /* <DEDUP_REMOVED lines=13> */
.L_x_1069:
[----:B------:R-:W-:Y:S01]  /*5fc0*/  IMAD.MOV.U32 R0, RZ, RZ, 0x7f ;  /* 0x0000007fff007424 */ /* 0x000fe200078e00ff */
[----:B------:R-:W-:-:S04]  /*5fd0*/  ISETP.GT.U32.AND P0, PT, R3, 0x7f800000, PT ;  /* 0x7f8000000300780c */ /* 0x000fc80003f04070 */
[----:B------:R-:W-:-:S09]  /*5fe0*/  SEL R0, R0, 0x7c, P0 ;  /* 0x0000007c00007807 */ /* 0x000fd20000000000 */
.L_x_1070:
[----:B------:R-:W-:Y:S05]  /*5ff0*/  BSYNC B0 ;  /* 0x0000000000007941 */ /* 0x000fea0003800000 */
.L_x_1068:
[----:B------:R-:W-:-:S04]  /*6000*/  LOP3.LUT R3, R5, 0x80000000, RZ, 0xc0, !PT ;  /* 0x8000000005037812 */ /* 0x000fc800078ec0ff */
[----:B------:R-:W-:-:S04]  /*6010*/  SHF.R.U32.HI R3, RZ, 0x18, R3 ;  /* 0x00000018ff037819 */ /* 0x000fc80000011603 */
[----:B------:R-:W-:-:S05]  /*6020*/  LOP3.LUT R3, R0, R3, RZ, 0xfc, !PT ;  /* 0x0000000300037212 */ /* 0x000fca00078efcff */
[----:B------:R0:W-:Y:S01]  /*6030*/  STG.E.U8 desc[UR36][R8.64], R3 ;  /* 0x0000000308007986 */ /* 0x0001e2000c101124 */
[----:B------:R-:W-:Y:S05]  /*6040*/  BRA `(.L_x_1054) ;  /* 0x0000000400b47947 */ /* 0x000fea0003800000 */
.L_x_1064:
[----:B------:R-:W0:Y:S02]  /*6050*/  I2F.S8 R0, R22 ;  /* 0x0000001600007306 */ /* 0x000e240000001400 */
[----:B0-----:R-:W-:-:S05]  /*6060*/  F2FP.BF16.F32.PACK_AB R0, RZ, R0 ;  /* 0x00000000ff00723e */ /* 0x001fca00000010ff */
[----:B------:R0:W-:Y:S01]  /*6070*/  STG.E.U16 desc[UR36][R8.64], R0 ;  /* 0x0000000008007986 */ /* 0x0001e2000c101524 */
[----:B------:R-:W-:Y:S05]  /*6080*/  BRA `(.L_x_1054) ;  /* 0x0000000400a47947 */ /* 0x000fea0003800000 */
.L_x_1061:
        /* <DEDUP_REMOVED lines=12> */
.L_x_1073:
        /* <DEDUP_REMOVED lines=17> */
.L_x_1076:
[----:B------:R-:W-:-:S04]  /*6260*/  LOP3.LUT R3, R5, 0x80000000, RZ, 0xc0, !PT ;  /* 0x8000000005037812 */ /* 0x000fc800078ec0ff */
[----:B------:R-:W-:-:S04]  /*6270*/  SHF.R.U32.HI R3, RZ, 0x18, R3 ;  /* 0x00000018ff037819 */ /* 0x000fc80000011603 */
[----:B------:R-:W-:-:S04]  /*6280*/  LOP3.LUT R0, R0, R3, RZ, 0xfc, !PT ;  /* 0x0000000300007212 */ /* 0x000fc800078efcff */
[----:B------:R-:W-:-:S07]  /*6290*/  PRMT R4, R0, 0x7610, R4 ;  /* 0x0000761000047816 */ /* 0x000fce0000000004 */
.L_x_1075:
[----:B------:R-:W-:Y:S05]  /*62a0*/  BSYNC B0 ;  /* 0x0000000000007941 */ /* 0x000fea0003800000 */
.L_x_1074:
[----:B------:R3:W-:Y:S01]  /*62b0*/  STG.E.U8 desc[UR36][R8.64], R4 ;  /* 0x0000000408007986 */ /* 0x0007e2000c101124 */
[----:B------:R-:W-:Y:S05]  /*62c0*/  BRA `(.L_x_1054) ;  /* 0x0000000400147947 */ /* 0x000fea0003800000 */
.L_x_1072:
        /* <DEDUP_REMOVED lines=17> */
.L_x_1079:
[----:B------:R-:W-:-:S04]  /*63e0*/  LOP3.LUT R3, R5, 0x80000000, RZ, 0xc0, !PT ;  /* 0x8000000005037812 */ /* 0x000fc800078ec0ff */
[----:B------:R-:W-:-:S04]  /*63f0*/  SHF.R.U32.HI R3, RZ, 0x18, R3 ;  /* 0x00000018ff037819 */ /* 0x000fc80000011603 */
[----:B------:R-:W-:-:S04]  /*6400*/  LOP3.LUT R0, R0, R3, RZ, 0xfc, !PT ;  /* 0x0000000300007212 */ /* 0x000fc800078efcff */
[----:B------:R-:W-:-:S07]  /*6410*/  PRMT R4, R0, 0x7610, R4 ;  /* 0x0000761000047816 */ /* 0x000fce0000000004 */
.L_x_1078:
[----:B------:R-:W-:Y:S05]  /*6420*/  BSYNC B0 ;  /* 0x0000000000007941 */ /* 0x000fea0003800000 */
.L_x_1077:
[----:B------:R0:W-:Y:S01]  /*6430*/  STG.E.U8 desc[UR36][R8.64], R4 ;  /* 0x0000000408007986 */ /* 0x0001e2000c101124 */
[----:B------:R-:W-:Y:S05]  /*6440*/  BRA `(.L_x_1054) ;  /* 0x0000000000b47947 */ /* 0x000fea0003800000 */
.L_x_1071:
        /* <DEDUP_REMOVED lines=22> */
.L_x_1053:
        /* <DEDUP_REMOVED lines=16> */
.L_x_1082:
[----:B------:R-:W-:Y:S05]  /*66b0*/  BRA `(.L_x_1054) ;  /* 0x0000000000187947 */ /* 0x000fea0003800000 */
.L_x_1081:
[----:B------:R-:W-:-:S04]  /*66c0*/  PRMT R4, R22, 0x8880, RZ ;  /* 0x0000888016047816 */ /* 0x000fc800000000ff */
[----:B------:R-:W-:-:S05]  /*66d0*/  SHF.R.S32.HI R5, RZ, 0x1f, R4 ;  /* 0x0000001fff057819 */ /* 0x000fca0000011404 */
[----:B------:R2:W-:Y:S01]  /*66e0*/  STG.E.64 desc[UR36][R8.64], R4 ;  /* 0x0000000408007986 */ /* 0x0005e2000c101b24 */
[----:B------:R-:W-:Y:S05]  /*66f0*/  BRA `(.L_x_1054) ;  /* 0x0000000000087947 */ /* 0x000fea0003800000 */
.L_x_1080:
[----:B------:R-:W-:-:S05]  /*6700*/  PRMT R3, R22, 0x8880, RZ ;  /* 0x0000888016037816 */ /* 0x000fca00000000ff */
[----:B------:R0:W-:Y:S02]  /*6710*/  STG.E desc[UR36][R8.64], R3 ;  /* 0x0000000308007986 */ /* 0x0001e4000c101924 */
.L_x_1054:
        /* <DEDUP_REMOVED lines=23> */
.L_x_1086:
[----:B------:R3:W-:Y:S01]  /*6890*/  STG.E.U8 desc[UR36][R8.64], R18 ;  /* 0x0000001208007986 */ /* 0x0007e2000c101124 */
[----:B------:R-:W-:Y:S05]  /*68a0*/  BRA `(.L_x_1088) ;  /* 0x0000000c00807947 */ /* 0x000fea0003800000 */
.L_x_1085:
        /* <DEDUP_REMOVED lines=10> */
.L_x_1090:
[----:B------:R-:W-:-:S05]  /*6950*/  PRMT R3, R18, 0x8880, RZ ;  /* 0x0000888012037816 */ /* 0x000fca00000000ff */
[----:B------:R2:W-:Y:S01]  /*6960*/  STG.E desc[UR36][R8.64], R3 ;  /* 0x0000000308007986 */ /* 0x0005e2000c101924 */
[----:B------:R-:W-:Y:S05]  /*6970*/  BRA `(.L_x_1088) ;  /* 0x0000000c004c7947 */ /* 0x000fea0003800000 */
.L_x_1089:
[----:B------:R-:W-:-:S04]  /*6980*/  PRMT R3, R18, 0x8880, RZ ;  /* 0x0000888012037816 */ /* 0x000fc800000000ff */
[----:B------:R-:W-:-:S05]  /*6990*/  PRMT R3, R3, 0x7710, RZ ;  /* 0x0000771003037816 */ /* 0x000fca00000000ff */
[----:B------:R0:W-:Y:S01]  /*69a0*/  STG.E.U16 desc[UR36][R8.64], R3 ;  /* 0x0000000308007986 */ /* 0x0001e2000c101524 */
[----:B------:R-:W-:Y:S05]  /*69b0*/  BRA `(.L_x_1088) ;  /* 0x0000000c003c7947 */ /* 0x000fea0003800000 */
.L_x_1084:
        /* <DEDUP_REMOVED lines=9> */
.L_x_1092:
[----:B------:R-:W0:Y:S02]  /*6a50*/  I2F.S8 R0, R18 ;  /* 0x0000001200007306 */ /* 0x000e240000001400 */
[----:B0-----:R-:W-:-:S05]  /*6a60*/  F2FP.F16.F32.PACK_AB R0, RZ, R0 ;  /* 0x00000000ff00723e */ /* 0x001fca00000000ff */
[----:B------:R0:W-:Y:S01]  /*6a70*/  STG.E.U16 desc[UR36][R8.64], R0 ;  /* 0x0000000008007986 */ /* 0x0001e2000c101524 */
[----:B------:R-:W-:Y:S05]  /*6a80*/  BRA `(.L_x_1088) ;  /* 0x0000000c00087947 */ /* 0x000fea0003800000 */
.L_x_1091:
        /* <DEDUP_REMOVED lines=10> */
.L_x_1094:
[----:B------:R-:W0:Y:S02]  /*6b30*/  I2F.S8 R18, R18 ;  /* 0x0000001200127306 */ /* 0x000e240000001400 */
[----:B0-----:R-:W-:-:S04]  /*6b40*/  F2FP.F16.F32.PACK_AB R3, RZ, R18 ;  /* 0x00000012ff03723e */ /* 0x001fc800000000ff */
[----:B------:R-:W-:-:S05]  /*6b50*/  PRMT R3, R3, 0x5410, RZ ;  /* 0x0000541003037816 */ /* 0x000fca00000000ff */
[----:B------:R0:W-:Y:S01]  /*6b60*/  STG.E desc[UR36][R8.64], R3 ;  /* 0x0000000308007986 */ /* 0x0001e2000c101924 */
[----:B------:R-:W-:Y:S05]  /*6b70*/  BRA `(.L_x_1088) ;  /* 0x0000000800cc7947 */ /* 0x000fea0003800000 */
.L_x_1093:
[----:B------:R-:W-:-:S04]  /*6b80*/  PRMT R4, R18, 0x8880, RZ ;  /* 0x0000888012047816 */ /* 0x000fc800000000ff */
[----:B------:R-:W-:-:S06]  /*6b90*/  PRMT R4, R4, 0x7710, RZ ;  /* 0x0000771004047816 */ /* 0x000fcc00000000ff */
[----:B------:R-:W0:Y:S02]  /*6ba0*/  I2F.F64.S16 R4, R4 ;  /* 0x0000000400047312 */ /* 0x000e240000101c00 */
[----:B0-----:R0:W-:Y:S01]  /*6bb0*/  STG.E.64 desc[UR36][R8.64], R4 ;  /* 0x0000000408007986 */ /* 0x0011e2000c101b24 */
[----:B------:R-:W-:Y:S05]  /*6bc0*/  BRA `(.L_x_1088) ;  /* 0x0000000800b87947 */ /* 0x000fea0003800000 */
.L_x_1083:
        /* <DEDUP_REMOVED lines=12> */
.L_x_1097:
[----:B------:R-:W-:Y:S02]  /*6c90*/  PRMT R4, R18, 0x8880, RZ ;  /* 0x0000888012047816 */ /* 0x000fe400000000ff */
[----:B------:R-:W-:Y:S02]  /*6ca0*/  CS2R R6, SRZ ;  /* 0x0000000000067805 */ /* 0x000fe4000001ff00 */
[----:B------:R-:W-:-:S06]  /*6cb0*/  PRMT R4, R4, 0x7710, RZ ;  /* 0x0000771004047816 */ /* 0x000fcc00000000ff */
[----:B------:R-:W0:Y:S02]  /*6cc0*/  I2F.F64.S16 R4, R4 ;  /* 0x0000000400047312 */ /* 0x000e240000101c00 */
[----:B0-----:R0:W-:Y:S01]  /*6cd0*/  STG.E.128 desc[UR36][R8.64], R4 ;  /* 0x0000000408007986 */ /* 0x0011e2000c101d24 */
[----:B------:R-:W-:Y:S05]  /*6ce0*/  BRA `(.L_x_1088) ;  /* 0x0000000800707947 */ /* 0x000fea0003800000 */
.L_x_1096:
        /* <DEDUP_REMOVED lines=21> */
.L_x_1101:
[----:B------:R-:W-:Y:S05]  /*6e40*/  BSYNC B0 ;  /* 0x0000000000007941 */ /* 0x000fea0003800000 */
.L_x_1100:
[----:B------:R-:W-:-:S05]  /*6e50*/  LOP3.LUT R5, R0, R5, RZ, 0xfc, !PT ;  /* 0x0000000500057212 */ /* 0x000fca00078efcff */
[----:B------:R0:W-:Y:S01]  /*6e60*/  STG.E.U8 desc[UR36][R8.64], R5 ;  /* 0x0000000508007986 */ /* 0x0001e2000c101124 */
[----:B------:R-:W-:Y:S05]  /*6e70*/  BRA `(.L_x_1088) ;  /* 0x00000008000c7947 */ /* 0x000fea0003800000 */
.L_x_1099:
        /* <DEDUP_REMOVED lines=13> */
.L_x_1103:
[----:B------:R-:W-:Y:S01]  /*6f50*/  IMAD.MOV.U32 R0, RZ, RZ, 0x7f ;  /* 0x0000007fff007424 */ /* 0x000fe200078e00ff */
[----:B------:R-:W-:-:S04]  /*6f60*/  ISETP.GT.U32.AND P0, PT, R3, 0x7f800000, PT ;  /* 0x7f8000000300780c */ /* 0x000fc80003f04070 */
[----:B------:R-:W-:-:S09]  /*6f70*/  SEL R0, R0, 0x7c, P0 ;  /* 0x0000007c00007807 */ /* 0x000fd20000000000 */
.L_x_1104:
[----:B------:R-:W-:Y:S05]  /*6f80*/  BSYNC B0 ;  /* 0x0000000000007941 */ /* 0x000fea0003800000 */
.L_x_1102:
[----:B------:R-:W-:-:S04]  /*6f90*/  LOP3.LUT R3, R5, 0x80000000, RZ, 0xc0, !PT ;  /* 0x8000000005037812 */ /* 0x000fc800078ec0ff */
[----:B------:R-:W-:-:S04]  /*6fa0*/  SHF.R.U32.HI R3, RZ, 0x18, R3 ;  /* 0x00000018ff037819 */ /* 0x000fc80000011603 */
[----:B------:R-:W-:-:S05]  /*6fb0*/  LOP3.LUT R3, R0, R3, RZ, 0xfc, !PT ;  /* 0x0000000300037212 */ /* 0x000fca00078efcff */
[----:B------:R0:W-:Y:S01]  /*6fc0*/  STG.E.U8 desc[UR36][R8.64], R3 ;  /* 0x0000000308007986 */ /* 0x0001e2000c101124 */
[----:B------:R-:W-:Y:S05]  /*6fd0*/  BRA `(.L_x_1088) ;  /* 0x0000000400b47947 */ /* 0x000fea0003800000 */
.L_x_1098:
[----:B------:R-:W0:Y:S02]  /*6fe0*/  I2F.S8 R0, R18 ;  /* 0x0000001200007306 */ /* 0x000e240000001400 */
[----:B0-----:R-:W-:-:S05]  /*6ff0*/  F2FP.BF16.F32.PACK_AB R0, RZ, R0 ;  /* 0x00000000ff00723e */ /* 0x001fca00000010ff */
[----:B------:R0:W-:Y:S01]  /*7000*/  STG.E.U16 desc[UR36][R8.64], R0 ;  /* 0x0000000008007986 */ /* 0x0001e2000c101524 */
[----:B------:R-:W-:Y:S05]  /*7010*/  BRA `(.L_x_1088) ;  /* 0x0000000400a47947 */ /* 0x000fea0003800000 */
.L_x_1095:
        /* <DEDUP_REMOVED lines=12> */
.L_x_1107:
        /* <DEDUP_REMOVED lines=17> */
.L_x_1110:
[----:B------:R-:W-:-:S04]  /*71f0*/  LOP3.LUT R3, R5, 0x80000000, RZ, 0xc0, !PT ;  /* 0x8000000005037812 */ /* 0x000fc800078ec0ff */
[----:B------:R-:W-:-:S04]  /*7200*/  SHF.R.U32.HI R3, RZ, 0x18, R3 ;  /* 0x00000018ff037819 */ /* 0x000fc80000011603 */
[----:B------:R-:W-:-:S04]  /*7210*/  LOP3.LUT R0, R0, R3, RZ, 0xfc, !PT ;  /* 0x0000000300007212 */ /* 0x000fc800078efcff */
[----:B------:R-:W-:-:S07]  /*7220*/  PRMT R4, R0, 0x7610, R4 ;  /* 0x0000761000047816 */ /* 0x000fce0000000004 */
.L_x_1109:
[----:B------:R-:W-:Y:S05]  /*7230*/  BSYNC B0 ;  /* 0x0000000000007941 */ /* 0x000fea0003800000 */
.L_x_1108:
[----:B------:R0:W-:Y:S01]  /*7240*/  STG.E.U8 desc[UR36][R8.64], R4 ;  /* 0x0000000408007986 */ /* 0x0001e2000c101124 */
[----:B------:R-:W-:Y:S05]  /*7250*/  BRA `(.L_x_1088) ;  /* 0x0000000400147947 */ /* 0x000fea0003800000 */
.L_x_1106:
        /* <DEDUP_REMOVED lines=17> */
.L_x_1113:
[----:B------:R-:W-:-:S04]  /*7370*/  LOP3.LUT R3, R5, 0x80000000, RZ, 0xc0, !PT ;  /* 0x8000000005037812 */ /* 0x000fc800078ec0ff */
[----:B------:R-:W-:-:S04]  /*7380*/  SHF.R.U32.HI R3, RZ, 0x18, R3 ;  /* 0x00000018ff037819 */ /* 0x000fc80000011603 */
[----:B------:R-:W-:-:S04]  /*7390*/  LOP3.LUT R0, R0, R3, RZ, 0xfc, !PT ;  /* 0x0000000300007212 */ /* 0x000fc800078efcff */
[----:B------:R-:W-:-:S07]  /*73a0*/  PRMT R4, R0, 0x7610, R4 ;  /* 0x0000761000047816 */ /* 0x000fce0000000004 */
.L_x_1112:
[----:B------:R-:W-:Y:S05]  /*73b0*/  BSYNC B0 ;  /* 0x0000000000007941 */ /* 0x000fea0003800000 */
.L_x_1111:
[----:B------:R0:W-:Y:S01]  /*73c0*/  STG.E.U8 desc[UR36][R8.64], R4 ;  /* 0x0000000408007986 */ /* 0x0001e2000c101124 */
[----:B------:R-:W-:Y:S05]  /*73d0*/  BRA `(.L_x_1088) ;  /* 0x0000000000b47947 */ /* 0x000fea0003800000 */
.L_x_1105:
        /* <DEDUP_REMOVED lines=22> */
.L_x_1087:
        /* <DEDUP_REMOVED lines=16> */
.L_x_1116:
[----:B------:R-:W-:Y:S05]  /*7640*/  BRA `(.L_x_1088) ;  /* 0x0000000000187947 */ /* 0x000fea0003800000 */
.L_x_1115:
[----:B------:R-:W-:-:S04]  /*7650*/  PRMT R4, R18, 0x8880, RZ ;  /* 0x0000888012047816 */ /* 0x000fc800000000ff */
[----:B------:R-:W-:-:S05]  /*7660*/  SHF.R.S32.HI R5, RZ, 0x1f, R4 ;  /* 0x0000001fff057819 */ /* 0x000fca0000011404 */
[----:B------:R0:W-:Y:S01]  /*7670*/  STG.E.64 desc[UR36][R8.64], R4 ;  /* 0x0000000408007986 */ /* 0x0001e2000c101b24 */
[----:B------:R-:W-:Y:S05]  /*7680*/  BRA `(.L_x_1088) ;  /* 0x0000000000087947 */ /* 0x000fea0003800000 */
.L_x_1114:
[----:B------:R-:W-:-:S05]  /*7690*/  PRMT R3, R18, 0x8880, RZ ;  /* 0x0000888012037816 */ /* 0x000fca00000000ff */
[----:B------:R0:W-:Y:S02]  /*76a0*/  STG.E desc[UR36][R8.64], R3 ;  /* 0x0000000308007986 */ /* 0x0001e4000c101924 */
.L_x_1088:
[----:B------:R-:W-:-:S07]  /*76b0*/  VIADD R25, R25, 0x80 ;  /* 0x0000008019197836 */ /* 0x000fce0000000000 */
.L_x_1048:
[----:B------:R-:W-:Y:S05]  /*76c0*/  BSYNC B6 ;  /* 0x0000000000067941 */ /* 0x000fea0003800000 */
.L_x_1047:
        /* <DEDUP_REMOVED lines=21> */
.L_x_1120:
[----:B------:R-:W-:Y:S01]  /*7820*/  STG.E.U8 desc[UR36][R2.64], R19 ;  /* 0x0000001302007986 */ /* 0x000fe2000c101124 */
[----:B------:R-:W-:Y:S05]  /*7830*/  EXIT ;  /* 0x000000000000794d */ /* 0x000fea0003800000 */
.L_x_1119:
        /* <DEDUP_REMOVED lines=10> */
.L_x_1123:
[----:B------:R-:W-:-:S05]  /*78e0*/  PRMT R5, R19, 0x8880, RZ ;  /* 0x0000888013057816 */ /* 0x000fca00000000ff */
[----:B------:R-:W-:Y:S01]  /*78f0*/  STG.E desc[UR36][R2.64], R5 ;  /* 0x0000000502007986 */ /* 0x000fe2000c101924 */
[----:B------:R-:W-:Y:S05]  /*7900*/  EXIT ;  /* 0x000000000000794d */ /* 0x000fea0003800000 */
.L_x_1122:
[----:B------:R-:W-:-:S04]  /*7910*/  PRMT R5, R19, 0x8880, RZ ;  /* 0x0000888013057816 */ /* 0x000fc800000000ff */
[----:B------:R-:W-:-:S05]  /*7920*/  PRMT R5, R5, 0x7710, RZ ;  /* 0x0000771005057816 */ /* 0x000fca00000000ff */
[----:B------:R-:W-:Y:S01]  /*7930*/  STG.E.U16 desc[UR36][R2.64], R5 ;  /* 0x0000000502007986 */ /* 0x000fe2000c101524 */
[----:B------:R-:W-:Y:S05]  /*7940*/  EXIT ;  /* 0x000000000000794d */ /* 0x000fea0003800000 */
.L_x_1118:
        /* <DEDUP_REMOVED lines=9> */
.L_x_1125:
[----:B------:R-:W0:Y:S02]  /*79e0*/  I2F.S8 R0, R19 ;  /* 0x0000001300007306 */ /* 0x000e240000001400 */
[----:B0-----:R-:W-:-:S05]  /*79f0*/  F2FP.F16.F32.PACK_AB R0, RZ, R0 ;  /* 0x00000000ff00723e */ /* 0x001fca00000000ff */
[----:B------:R-:W-:Y:S01]  /*7a00*/  STG.E.U16 desc[UR36][R2.64], R0 ;  /* 0x0000000002007986 */ /* 0x000fe2000c101524 */
[----:B------:R-:W-:Y:S05]  /*7a10*/  EXIT ;  /* 0x000000000000794d */ /* 0x000fea0003800000 */
.L_x_1124:
        /* <DEDUP_REMOVED lines=10> */
.L_x_1127:
[----:B------:R-:W0:Y:S02]  /*7ac0*/  I2F.S8 R19, R19 ;  /* 0x0000001300137306 */ /* 0x000e240000001400 */
[----:B0-----:R-:W-:-:S04]  /*7ad0*/  F2FP.F16.F32.PACK_AB R5, RZ, R19 ;  /* 0x00000013ff05723e */ /* 0x001fc800000000ff */
[----:B------:R-:W-:-:S05]  /*7ae0*/  PRMT R5, R5, 0x5410, RZ ;  /* 0x0000541005057816 */ /* 0x000fca00000000ff */
[----:B------:R-:W-:Y:S01]  /*7af0*/  STG.E desc[UR36][R2.64], R5 ;  /* 0x0000000502007986 */ /* 0x000fe2000c101924 */
[----:B------:R-:W-:Y:S05]  /*7b00*/  EXIT ;  /* 0x000000000000794d */ /* 0x000fea0003800000 */
.L_x_1126:
[----:B------:R-:W-:-:S04]  /*7b10*/  PRMT R4, R19, 0x8880, RZ ;  /* 0x0000888013047816 */ /* 0x000fc800000000ff */
[----:B------:R-:W-:-:S06]  /*7b20*/  PRMT R4, R4, 0x7710, RZ ;  /* 0x0000771004047816 */ /* 0x000fcc00000000ff */
[----:B------:R-:W0:Y:S02]  /*7b30*/  I2F.F64.S16 R4, R4 ;  /* 0x0000000400047312 */ /* 0x000e240000101c00 */
[----:B0-----:R-:W-:Y:S01]  /*7b40*/  STG.E.64 desc[UR36][R2.64], R4 ;  /* 0x0000000402007986 */ /* 0x001fe2000c101b24 */
[----:B------:R-:W-:Y:S05]  /*7b50*/  EXIT ;  /* 0x000000000000794d */ /* 0x000fea0003800000 */
.L_x_1117:
        /* <DEDUP_REMOVED lines=12> */
.L_x_1130:
[----:B------:R-:W-:Y:S02]  /*7c20*/  PRMT R4, R19, 0x8880, RZ ;  /* 0x0000888013047816 */ /* 0x000fe400000000ff */
[----:B------:R-:W-:Y:S02]  /*7c30*/  CS2R R6, SRZ ;  /* 0x0000000000067805 */ /* 0x000fe4000001ff00 */
[----:B------:R-:W-:-:S06]  /*7c40*/  PRMT R4, R4, 0x7710, RZ ;  /* 0x0000771004047816 */ /* 0x000fcc00000000ff */
[----:B------:R-:W0:Y:S02]  /*7c50*/  I2F.F64.S16 R4, R4 ;  /* 0x0000000400047312 */ /* 0x000e240000101c00 */
[----:B0-----:R-:W-:Y:S01]  /*7c60*/  STG.E.128 desc[UR36][R2.64], R4 ;  /* 0x0000000402007986 */ /* 0x001fe2000c101d24 */
[----:B------:R-:W-:Y:S05]  /*7c70*/  EXIT ;  /* 0x000000000000794d */ /* 0x000fea0003800000 */
.L_x_1129:
        /* <DEDUP_REMOVED lines=21> */
.L_x_1134:
[----:B------:R-:W-:Y:S05]  /*7dd0*/  BSYNC B0 ;  /* 0x0000000000007941 */ /* 0x000fea0003800000 */
.L_x_1133:
[----:B------:R-:W-:-:S05]  /*7de0*/  LOP3.LUT R5, R0, R5, RZ, 0xfc, !PT ;  /* 0x0000000500057212 */ /* 0x000fca00078efcff */
[----:B------:R-:W-:Y:S01]  /*7df0*/  STG.E.U8 desc[UR36][R2.64], R5 ;  /* 0x0000000502007986 */ /* 0x000fe2000c101124 */
[----:B------:R-:W-:Y:S05]  /*7e00*/  EXIT ;  /* 0x000000000000794d */ /* 0x000fea0003800000 */
.L_x_1132:
        /* <DEDUP_REMOVED lines=13> */
.L_x_1136:
[----:B------:R-:W-:Y:S01]  /*7ee0*/  IMAD.MOV.U32 R0, RZ, RZ, 0x7f ;  /* 0x0000007fff007424 */ /* 0x000fe200078e00ff */
[----:B------:R-:W-:-:S04]  /*7ef0*/  ISETP.GT.U32.AND P0, PT, R4, 0x7f800000, PT ;  /* 0x7f8000000400780c */ /* 0x000fc80003f04070 */
[----:B------:R-:W-:-:S09]  /*7f00*/  SEL R0, R0, 0x7c, P0 ;  /* 0x0000007c00007807 */ /* 0x000fd20000000000 */
.L_x_1137:
[----:B------:R-:W-:Y:S05]  /*7f10*/  BSYNC B0 ;  /* 0x0000000000007941 */ /* 0x000fea0003800000 */
.L_x_1135:
[----:B------:R-:W-:-:S04]  /*7f20*/  LOP3.LUT R4, R19, 0x80000000, RZ, 0xc0, !PT ;  /* 0x8000000013047812 */ /* 0x000fc800078ec0ff */
[----:B------:R-:W-:-:S04]  /*7f30*/  SHF.R.U32.HI R5, RZ, 0x18, R4 ;  /* 0x00000018ff057819 */ /* 0x000fc80000011604 */
[----:B------:R-:W-:-:S05]  /*7f40*/  LOP3.LUT R5, R0, R5, RZ, 0xfc, !PT ;  /* 0x0000000500057212 */ /* 0x000fca00078efcff */
[----:B------:R-:W-:Y:S01]  /*7f50*/  STG.E.U8 desc[UR36][R2.64], R5 ;  /* 0x0000000502007986 */ /* 0x000fe2000c101124 */
[----:B------:R-:W-:Y:S05]  /*7f60*/  EXIT ;  /* 0x000000000000794d */ /* 0x000fea0003800000 */
.L_x_1131:
[----:B------:R-:W0:Y:S02]  /*7f70*/  I2F.S8 R0, R19 ;  /* 0x0000001300007306 */ /* 0x000e240000001400 */
[----:B0-----:R-:W-:-:S05]  /*7f80*/  F2FP.BF16.F32.PACK_AB R0, RZ, R0 ;  /* 0x00000000ff00723e */ /* 0x001fca00000010ff */
[----:B------:R-:W-:Y:S01]  /*7f90*/  STG.E.U16 desc[UR36][R2.64], R0 ;  /* 0x0000000002007986 */ /* 0x000fe2000c101524 */
[----:B------:R-:W-:Y:S05]  /*7fa0*/  EXIT ;  /* 0x000000000000794d */ /* 0x000fea0003800000 */
.L_x_1128:
        /* <DEDUP_REMOVED lines=12> */
.L_x_1140:
        /* <DEDUP_REMOVED lines=17> */
.L_x_1143:
[----:B------:R-:W-:-:S04]  /*8180*/  LOP3.LUT R0, R19, 0x80000000, RZ, 0xc0, !PT ;  /* 0x8000000013007812 */ /* 0x000fc800078ec0ff */
[----:B------:R-:W-:-:S04]  /*8190*/  SHF.R.U32.HI R5, RZ, 0x18, R0 ;  /* 0x00000018ff057819 */ /* 0x000fc80000011600 */
[----:B------:R-:W-:-:S04]  /*81a0*/  LOP3.LUT R4, R4, R5, RZ, 0xfc, !PT ;  /* 0x0000000504047212 */ /* 0x000fc800078efcff */
[----:B------:R-:W-:-:S07]  /*81b0*/  PRMT R0, R4, 0x7610, R0 ;  /* 0x0000761004007816 */ /* 0x000fce0000000000 */
.L_x_1142:
[----:B------:R-:W-:Y:S05]  /*81c0*/  BSYNC B0 ;  /* 0x0000000000007941 */ /* 0x000fea0003800000 */
.L_x_1141:
[----:B------:R-:W-:Y:S01]  /*81d0*/  STG.E.U8 desc[UR36][R2.64], R0 ;  /* 0x0000000002007986 */ /* 0x000fe2000c101124 */
[----:B------:R-:W-:Y:S05]  /*81e0*/  EXIT ;  /* 0x000000000000794d */ /* 0x000fea0003800000 */
.L_x_1139:
        /* <DEDUP_REMOVED lines=17> */
.L_x_1146:
[----:B------:R-:W-:-:S04]  /*8300*/  LOP3.LUT R0, R19, 0x80000000, RZ, 0xc0, !PT ;  /* 0x8000000013007812 */ /* 0x000fc800078ec0ff */
[----:B------:R-:W-:-:S04]  /*8310*/  SHF.R.U32.HI R5, RZ, 0x18, R0 ;  /* 0x00000018ff057819 */ /* 0x000fc80000011600 */
[----:B------:R-:W-:-:S04]  /*8320*/  LOP3.LUT R4, R4, R5, RZ, 0xfc, !PT ;  /* 0x0000000504047212 */ /* 0x000fc800078efcff */
[----:B------:R-:W-:-:S07]  /*8330*/  PRMT R0, R4, 0x7610, R0 ;  /* 0x0000761004007816 */ /* 0x000fce0000000000 */
.L_x_1145:
[----:B------:R-:W-:Y:S05]  /*8340*/  BSYNC B0 ;  /* 0x0000000000007941 */ /* 0x000fea0003800000 */
.L_x_1144:
[----:B------:R-:W-:Y:S01]  /*8350*/  STG.E.U8 desc[UR36][R2.64], R0 ;  /* 0x0000000002007986 */ /* 0x000fe2000c101124 */
[----:B------:R-:W-:Y:S05]  /*8360*/  EXIT ;  /* 0x000000000000794d */ /* 0x000fea0003800000 */
.L_x_1138:
        /* <DEDUP_REMOVED lines=22> */
.L_x_1121:
        /* <DEDUP_REMOVED lines=16> */
.L_x_1149:
[----:B------:R-:W-:Y:S05]  /*85d0*/  EXIT ;  /* 0x000000000000794d */ /* 0x000fea0003800000 */
.L_x_1148:
[----:B------:R-:W-:-:S04]  /*85e0*/  PRMT R4, R19, 0x8880, RZ ;  /* 0x0000888013047816 */ /* 0x000fc800000000ff */
[----:B------:R-:W-:-:S05]  /*85f0*/  SHF.R.S32.HI R5, RZ, 0x1f, R4 ;  /* 0x0000001fff057819 */ /* 0x000fca0000011404 */
[----:B------:R-:W-:Y:S01]  /*8600*/  STG.E.64 desc[UR36][R2.64], R4 ;  /* 0x0000000402007986 */ /* 0x000fe2000c101b24 */
[----:B------:R-:W-:Y:S05]  /*8610*/  EXIT ;  /* 0x000000000000794d */ /* 0x000fea0003800000 */
.L_x_1147:
[----:B------:R-:W-:-:S05]  /*8620*/  PRMT R5, R19, 0x8880, RZ ;  /* 0x0000888013057816 */ /* 0x000fca00000000ff */
[----:B------:R-:W-:Y:S01]  /*8630*/  STG.E desc[UR36][R2.64], R5 ;  /* 0x0000000502007986 */ /* 0x000fe2000c101924 */
[----:B------:R-:W-:Y:S05]  /*8640*/  EXIT ;  /* 0x000000000000794d */ /* 0x000fea0003800000 */
.L_x_1150:
        /* <DEDUP_REMOVED lines=11> */
.L_x_23436:


//--------------------- .text._ZN2at6native18elementwise_kernelILi128ELi4EZNS0_22gpu_kernel_impl_nocastIZZZNS0_19signbit_kernel_cudaERNS_18TensorIteratorBaseEENKUlvE0_clEvENKUlvE1_clEvEUlN3c108BFloat16EE_EEvS4_RKT_EUliE_EEviT1_ --------------------------
	.section	.text._ZN2at6native18elementwise_kernelILi128ELi4EZNS0_22gpu_kernel_impl_nocastIZZZNS0_19signbit_kernel_cudaERNS_18TensorIteratorBaseEENKUlvE0_clEvENKUlvE1_clEvEUlN3c108BFloat16EE_EEvS4_RKT_EUliE_EEviT1_,"ax",@progbits
	.align	128
        .global         _ZN2at6native18elementwise_kernelILi128ELi4EZNS0_22gpu_kernel_impl_nocastIZZZNS0_19signbit_kernel_cudaERNS_18TensorIteratorBaseEENKUlvE0_clEvENKUlvE1_clEvEUlN3c108BFloat16EE_EEvS4_RKT_EUliE_EEviT1_
        .type           _ZN2at6native18elementwise_kernelILi128ELi4EZNS0_22gpu_kernel_impl_nocastIZZZNS0_19signbit_kernel_cudaERNS_18TensorIteratorBaseEENKUlvE0_clEvENKUlvE1_clEvEUlN3c108BFloat16EE_EEvS4_RKT_EUliE_EEviT1_,@function
        .size           _ZN2at6native18elementwise_kernelILi128ELi4EZNS0_22gpu_kernel_impl_nocastIZZZNS0_19signbit_kernel_cudaERNS_18TensorIteratorBaseEENKUlvE0_clEvENKUlvE1_clEvEUlN3c108BFloat16EE_EEvS4_RKT_EUliE_EEviT1_,(.L_x_23437 - _ZN2at6native18elementwise_kernelILi128ELi4EZNS0_22gpu_kernel_impl_nocastIZZZNS0_19signbit_kernel_cudaERNS_18TensorIteratorBaseEENKUlvE0_clEvENKUlvE1_clEvEUlN3c108BFloat16EE_EEvS4_RKT_EUliE_EEviT1_)
        .other          _ZN2at6native18elementwise_kernelILi128ELi4EZNS0_22gpu_kernel_impl_nocastIZZZNS0_19signbit_kernel_cudaERNS_18TensorIteratorBaseEENKUlvE0_clEvENKUlvE1_clEvEUlN3c108BFloat16EE_EEvS4_RKT_EUliE_EEviT1_,@"STO_CUDA_ENTRY STV_DEFAULT"
_ZN2at6native18elementwise_kernelILi128ELi4EZNS0_22gpu_kernel_impl_nocastIZZZNS0_19signbit_kernel_cudaERNS_18TensorIteratorBaseEENKUlvE0_clEvENKUlvE1_clEvEUlN3c108BFloat16EE_EEvS4_RKT_EUliE_EEviT1_:
.text._ZN2at6native18elementwise_kernelILi128ELi4EZNS0_22gpu_kernel_impl_nocastIZZZNS0_19signbit_kernel_cudaERNS_18TensorIteratorBaseEENKUlvE0_clEvENKUlvE1_clEvEUlN3c108BFloat16EE_EEvS4_RKT_EUliE_EEviT1_:
        /* <DEDUP_REMOVED lines=297> */
[----:B------:R-:W-:-:S03]  /*1290*/  @P0 MOV R8, RZ ;  /* 0x000000ff00080202 */ /* 0x000fc60000000f00 */
[----:B------:R-:W1:Y:S01]  /*12a0*/  @P0 LDC R15, c[0x0][0x33c] ;  /* 0x0000cf00ff0f0b82 */ /* 0x000e620000000800 */
[----:B------:R-:W-:-:S07]  /*12b0*/  IMAD.MOV R11, RZ, RZ, -R9 ;  /* 0x000000ffff0b7224 */ /* 0x000fce00078e0a09 */
        /* <DEDUP_REMOVED lines=11> */
.L_x_1153:
        /* <DEDUP_REMOVED lines=8> */
[----:B--2---:R-:W-:-:S04]  /*13f0*/  SHF.L.U32 R6, R4, 0x10, RZ ;  /* 0x0000001004067819 */ /* 0x004fc800000006ff */
[----:B------:R-:W-:-:S05]  /*1400*/  SHF.R.U32.HI R7, RZ, 0x1f, R6 ;  /* 0x0000001fff077819 */ /* 0x000fca0000011606 */
[----:B------:R0:W-:Y:S02]  /*1410*/  STG.E.U8 desc[UR4][R2.64], R7 ;  /* 0x0000000702007986 */ /* 0x0001e4000c101104 */
.L_x_1152:
[----:B------:R-:W-:Y:S05]  /*1420*/  BSYNC B0 ;  /* 0x0000000000007941 */ /* 0x000fea0003800000 */
.L_x_1151:
[----:B------:R-:W-:Y:S01]  /*1430*/  ISETP.GE.AND P0, PT, R0, UR6, PT ;  /* 0x0000000600007c0c */ /* 0x000fe2000bf06270 */
[----:B------:R-:W-:-:S12]  /*1440*/  BSSY B0, `(.L_x_1154) ;  /* 0x0000276000007945 */ /* 0x000fd80003800000 */
[----:B------:R-:W-:Y:S05]  /*1450*/  @P0 BRA `(.L_x_1155) ;  /* 0x0000002400d00947 */ /* 0x000fea0003800000 */
[----:B------:R-:W1:Y:S01]  /*1460*/  LDC R8, c[0x0][0x218] ;  /* 0x00008600ff087b82 */ /* 0x000e620000000800 */
[----:B0-----:R-:W-:Y:S02]  /*1470*/  CS2R R2, SRZ ;  /* 0x0000000000027805 */ /* 0x001fe4000001ff00 */
[----:B-1----:R-:W-:-:S13]  /*1480*/  ISETP.NE.AND P0, PT, R8, RZ, PT ;  /* 0x000000ff0800720c */ /* 0x002fda0003f05270 */
        /* <DEDUP_REMOVED lines=299> */
.L_x_1156:
[----:B------:R-:W-:Y:S02]  /*2740*/  ULDC.64 UR8, c[0x0][0x418] ;  /* 0x0001060000087ab9 */ /* 0x000fe40000000a00 */
[----:B------:R-:W-:-:S04]  /*2750*/  IADD3 R4, P0, R2, UR8, RZ ;  /* 0x0000000802047c10 */ /* 0x000fc8000ff1e0ff */
[----:B------:R-:W-:Y:S01]  /*2760*/  IADD3.X R5, RZ, UR9, RZ, P0, !PT ;  /* 0x00000009ff057c10 */ /* 0x000fe200087fe4ff */
[----:B------:R-:W-:-:S04]  /*2770*/  ULDC.64 UR8, c[0x0][0x410] ;  /* 0x0001040000087ab9 */ /* 0x000fc80000000a00 */
[----:B------:R-:W2:Y:S01]  /*2780*/  LDG.E.U16 R4, desc[UR4][R4.64] ;  /* 0x0000000404047981 */ /* 0x000ea2000c1e1500 */
[----:B------:R-:W-:Y:S01]  /*2790*/  IADD3 R2, P0, R3, UR8, RZ ;  /* 0x0000000803027c10 */ /* 0x000fe2000ff1e0ff */
[----:B------:R-:W-:-:S03]  /*27a0*/  VIADD R0, R0, 0x80 ;  /* 0x0000008000007836 */ /* 0x000fc60000000000 */
[----:B------:R-:W-:Y:S02]  /*27b0*/  IADD3.X R3, RZ, UR9, RZ, P0, !PT ;  /* 0x00000009ff037c10 */ /* 0x000fe400087fe4ff */
[----:B------:R-:W-:Y:S02]  /*27c0*/  ISETP.GE.AND P0, PT, R0, UR6, PT ;  /* 0x0000000600007c0c */ /* 0x000fe4000bf06270 */
[----:B--2---:R-:W-:-:S04]  /*27d0*/  SHF.L.U32 R6, R4, 0x10, RZ ;  /* 0x0000001004067819 */ /* 0x004fc800000006ff */
        /* <DEDUP_REMOVED lines=305> */
.L_x_1157:
        /* <DEDUP_REMOVED lines=8> */
[----:B--2---:R-:W-:-:S04]  /*3b70*/  SHF.L.U32 R6, R4, 0x10, RZ ;  /* 0x0000001004067819 */ /* 0x004fc800000006ff */
[----:B------:R-:W-:-:S05]  /*3b80*/  SHF.R.U32.HI R7, RZ, 0x1f, R6 ;  /* 0x0000001fff077819 */ /* 0x000fca0000011606 */
[----:B------:R2:W-:Y:S02]  /*3b90*/  STG.E.U8 desc[UR4][R2.64], R7 ;  /* 0x0000000702007986 */ /* 0x0005e4000c101104 */
.L_x_1155:
[----:B------:R-:W-:Y:S05]  /*3ba0*/  BSYNC B0 ;  /* 0x0000000000007941 */ /* 0x000fea0003800000 */
.L_x_1154:
[----:B------:R-:W-:-:S13]  /*3bb0*/  ISETP.GE.AND P0, PT, R0, UR6, PT ;  /* 0x0000000600007c0c */ /* 0x000fda000bf06270 */
[----:B------:R-:W-:Y:S05]  /*3bc0*/  @P0 EXIT ;  /* 0x000000000000094d */ /* 0x000fea0003800000 */
[----:B------:R-:W3:Y:S01]  /*3bd0*/  LDC R8, c[0x0][0x218] ;  /* 0x00008600ff087b82 */ /* 0x000ee20000000800 */
[----:B012---:R-:W-:Y:S02]  /*3be0*/  CS2R R2, SRZ ;  /* 0x0000000000027805 */ /* 0x007fe4000001ff00 */
[----:B---3--:R-:W-:-:S13]  /*3bf0*/  ISETP.NE.AND P0, PT, R8, RZ, PT ;  /* 0x000000ff0800720c */ /* 0x008fda0003f05270 */
[----:B------:R-:W-:Y:S05]  /*3c00*/  @!P0 BRA `(.L_x_1158) ;  /* 0x0000001000a88947 */ /* 0x000fea0003800000 */
[----:B------:R-:W-:Y:S01]  /*3c10*/  MOV R2, RZ ;  /* 0x000000ff00027202 */ /* 0x000fe20000000f00 */
[----:B------:R-:W-:Y:S01]  /*3c20*/  ULDC.64 UR6, c[0x0][0x220] ;  /* 0x0000880000067ab9 */ /* 0x000fe20000000a00 */
[----:B------:R-:W-:Y:S02]  /*3c30*/  MOV R3, R0 ;  /* 0x0000000000037202 */ /* 0x000fe40000000f00 */
[----:B------:R-:W-:Y:S01]  /*3c40*/  ISETP.NE.AND P0, PT, R8, 0x1, PT ;  /* 0x000000010800780c */ /* 0x000fe20003f05270 */
        /* <DEDUP_REMOVED lines=279> */
[----:B------:R-:W-:Y:S01]  /*4dc0*/  SHF.R.U32.HI R7, RZ, UR6, R6 ;  /* 0x00000006ff077c19 */ /* 0x000fe20008011606 */
[----:B------:R-:W-:Y:S01]  /*4dd0*/  ULDC.64 UR6, c[0x0][0x400] ;  /* 0x0001000000067ab9 */ /* 0x000fe20000000a00 */
[----:B------:R-:W-:Y:S02]  /*4de0*/  @P0 MOV R6, RZ ;  /* 0x000000ff00060202 */ /* 0x000fe40000000f00 */
[----:B------:R-:W-:Y:S01]  /*4df0*/  IADD3 R4, -R7, RZ, RZ ;  /* 0x000000ff07047210 */ /* 0x000fe20007ffe1ff */
[----:B------:R-:W1:Y:S04]  /*4e00*/  @P0 LDC R11, c[0x0][0x33c] ;  /* 0x0000cf00ff0b0b82 */ /* 0x000e680000000800 */
[----:B------:R-:W-:-:S04]  /*4e10*/  IMAD R4, R4, UR8, R5 ;  /* 0x0000000804047c24 */ /* 0x000fc8000f8e0205 */
[----:B------:R-:W2:Y:S01]  /*4e20*/  @P0 LDC.64 R12, c[0x0][0x408] ;  /* 0x00010200ff0c0b82 */ /* 0x000ea20000000a00 */
[C---:B------:R-:W-:Y:S02]  /*4e30*/  IMAD R3, R4.reuse, UR6, R3 ;  /* 0x0000000604037c24 */ /* 0x040fe4000f8e0203 */
[----:B------:R-:W-:Y:S02]  /*4e40*/  IMAD R2, R4, UR7, R2 ;  /* 0x0000000704027c24 */ /* 0x000fe4000f8e0202 */
[----:B0-----:R-:W-:-:S05]  /*4e50*/  @P0 IMAD.HI.U32 R0, R7, R8, R6 ;  /* 0x0000000807000227 */ /* 0x001fca00078e0006 */
[----:B------:R-:W-:-:S04]  /*4e60*/  @P0 SHF.R.U32.HI R0, RZ, R9, R0 ;  /* 0x00000009ff000219 */ /* 0x000fc80000011600 */
[----:B------:R-:W-:-:S05]  /*4e70*/  @P0 IADD3 R6, -R0, RZ, RZ ;  /* 0x000000ff00060210 */ /* 0x000fca0007ffe1ff */
[----:B-1----:R-:W-:-:S04]  /*4e80*/  @P0 IMAD R6, R11, R6, R7 ;  /* 0x000000060b060224 */ /* 0x002fc800078e0207 */
[C---:B--2---:R-:W-:Y:S02]  /*4e90*/  @P0 IMAD R3, R6.reuse, R12, R3 ;  /* 0x0000000c06030224 */ /* 0x044fe400078e0203 */
[----:B------:R-:W-:-:S07]  /*4ea0*/  @P0 IMAD R2, R6, R13, R2 ;  /* 0x0000000d06020224 */ /* 0x000fce00078e0202 */
.L_x_1158:
[----:B------:R-:W-:Y:S02]  /*4eb0*/  ULDC.64 UR6, c[0x0][0x418] ;  /* 0x0001060000067ab9 */ /* 0x000fe40000000a00 */
[----:B------:R-:W-:-:S04]  /*4ec0*/  IADD3 R4, P0, R2, UR6, RZ ;  /* 0x0000000602047c10 */ /* 0x000fc8000ff1e0ff */
[----:B------:R-:W-:Y:S01]  /*4ed0*/  IADD3.X R5, RZ, UR7, RZ, P0, !PT ;  /* 0x00000007ff057c10 */ /* 0x000fe200087fe4ff */
[----:B------:R-:W-:-:S04]  /*4ee0*/  ULDC.64 UR6, c[0x0][0x410] ;  /* 0x0001040000067ab9 */ /* 0x000fc80000000a00 */
[----:B------:R-:W2:Y:S01]  /*4ef0*/  LDG.E.U16 R4, desc[UR4][R4.64] ;  /* 0x0000000404047981 */ /* 0x000ea2000c1e1500 */
[----:B------:R-:W-:-:S04]  /*4f00*/  IADD3 R2, P0, R3, UR6, RZ ;  /* 0x0000000603027c10 */ /* 0x000fc8000ff1e0ff */
[----:B------:R-:W-:Y:S02]  /*4f10*/  IADD3.X R3, RZ, UR7, RZ, P0, !PT ;  /* 0x00000007ff037c10 */ /* 0x000fe400087fe4ff */
[----:B--2---:R-:W-:-:S04]  /*4f20*/  SHF.L.U32 R0, R4, 0x10, RZ ;  /* 0x0000001004007819 */ /* 0x004fc800000006ff */
[----:B------:R-:W-:-:S05]  /*4f30*/  SHF.R.U32.HI R7, RZ, 0x1f, R0 ;  /* 0x0000001fff077819 */ /* 0x000fca0000011600 */
[----:B------:R-:W-:Y:S01]  /*4f40*/  STG.E.U8 desc[UR4][R2.64], R7 ;  /* 0x0000000702007986 */ /* 0x000fe2000c101104 */
[----:B------:R-:W-:Y:S05]  /*4f50*/  EXIT ;  /* 0x000000000000794d */ /* 0x000fea0003800000 */
.L_x_1159:
        /* <DEDUP_REMOVED lines=10> */
.L_x_23437:


//--------------------- .text._ZN2at6native27unrolled_elementwise_kernelIZZZNS0_19signbit_kernel_cudaERNS_18TensorIteratorBaseEENKUlvE0_clEvENKUlvE1_clEvEUlN3c108BFloat16EE_St5arrayIPcLm2EELi4E23TrivialOffsetCalculatorILi1EjESD_NS0_6memory15LoadWithoutCastENSE_16StoreWithoutCastEEEviT_T0_T2_T3_T4_T5_ --------------------------
	.section	.text._ZN2at6native27unrolled_elementwise_kernelIZZZNS0_19signbit_kernel_cudaERNS_18TensorIteratorBaseEENKUlvE0_clEvENKUlvE1_clEvEUlN3c108BFloat16EE_St5arrayIPcLm2EELi4E23TrivialOffsetCalculatorILi1EjESD_NS0_6memory15LoadWithoutCastENSE_16StoreWithoutCastEEEviT_T0_T2_T3_T4_T5_,"ax",@progbits
	.align	128
        .global         _ZN2at6native27unrolled_elementwise_kernelIZZZNS0_19signbit_kernel_cudaERNS_18TensorIteratorBaseEENKUlvE0_clEvENKUlvE1_clEvEUlN3c108BFloat16EE_St5arrayIPcLm2EELi4E23TrivialOffsetCalculatorILi1EjESD_NS0_6memory15LoadWithoutCastENSE_16StoreWithoutCastEEEviT_T0_T2_T3_T4_T5_
        .type           _ZN2at6native27unrolled_elementwise_kernelIZZZNS0_19signbit_kernel_cudaERNS_18TensorIteratorBaseEENKUlvE0_clEvENKUlvE1_clEvEUlN3c108BFloat16EE_St5arrayIPcLm2EELi4E23TrivialOffsetCalculatorILi1EjESD_NS0_6memory15LoadWithoutCastENSE_16StoreWithoutCastEEEviT_T0_T2_T3_T4_T5_,@function
        .size           _ZN2at6native27unrolled_elementwise_kernelIZZZNS0_19signbit_kernel_cudaERNS_18TensorIteratorBaseEENKUlvE0_clEvENKUlvE1_clEvEUlN3c108BFloat16EE_St5arrayIPcLm2EELi4E23TrivialOffsetCalculatorILi1EjESD_NS0_6memory15LoadWithoutCastENSE_16StoreWithoutCastEEEviT_T0_T2_T3_T4_T5_,(.L_x_23438 - _ZN2at6native27unrolled_elementwise_kernelIZZZNS0_19signbit_kernel_cudaERNS_18TensorIteratorBaseEENKUlvE0_clEvENKUlvE1_clEvEUlN3c108BFloat16EE_St5arrayIPcLm2EELi4E23TrivialOffsetCalculatorILi1EjESD_NS0_6memory15LoadWithoutCastENSE_16StoreWithoutCastEEEviT_T0_T2_T3_T4_T5_)
        .other          _ZN2at6native27unrolled_elementwise_kernelIZZZNS0_19signbit_kernel_cudaERNS_18TensorIteratorBaseEENKUlvE0_clEvENKUlvE1_clEvEUlN3c108BFloat16EE_St5arrayIPcLm2EELi4E23TrivialOffsetCalculatorILi1EjESD_NS0_6memory15LoadWithoutCastENSE_16StoreWithoutCastEEEviT_T0_T2_T3_T4_T5_,@"STO_CUDA_ENTRY STV_DEFAULT"
_ZN2at6native27unrolled_elementwise_kernelIZZZNS0_19signbit_kernel_cudaERNS_18TensorIteratorBaseEENKUlvE0_clEvENKUlvE1_clEvEUlN3c108BFloat16EE_St5arrayIPcLm2EELi4E23TrivialOffsetCalculatorILi1EjESD_NS0_6memory15LoadWithoutCastENSE_16StoreWithoutCastEEEviT_T0_T2_T3_T4_T5_:
.text._ZN2at6native27unrolled_elementwise_kernelIZZZNS0_19signbit_kernel_cudaERNS_18TensorIteratorBaseEENKUlvE0_clEvENKUlvE1_clEvEUlN3c108BFloat16EE_St5arrayIPcLm2EELi4E23TrivialOffsetCalculatorILi1EjESD_NS0_6memory15LoadWithoutCastENSE_16StoreWithoutCastEEEviT_T0_T2_T3_T4_T5_:
[----:B------:R-:W-:Y:S01]  /*0000*/  LDC R1, c[0x0][0x28] ;  /* 0x00000a00ff017b82 */ /* 0x000fe20000000800 */
[----:B------:R-:W0:Y:S07]  /*0010*/  S2R R0, SR_CTAID.X ;  /* 0x0000000000007919 */ /* 0x000e2e0000002500 */
[----:B------:R-:W0:Y:S01]  /*0020*/  LDC R7, c[0x0][0x210] ;  /* 0x00008400ff077b82 */ /* 0x000e220000000800 */
[----:B------:R-:W-:Y:S01]  /*0030*/  PRMT R14, RZ, 0x7610, R14 ;  /* 0x00007610ff0e7816 */ /* 0x000fe2000000000e */
[----:B------:R-:W-:Y:S01]  /*0040*/  ULDC.64 UR4, c[0x0][0x208] ;  /* 0x0000820000047ab9 */ /* 0x000fe20000000a00 */
[----:B------:R-:W1:Y:S01]  /*0050*/  S2R R9, SR_TID.X ;  /* 0x0000000000097919 */ /* 0x000e620000002100 */
[----:B------:R-:W-:Y:S01]  /*0060*/  PRMT R8, RZ, 0x7610, R8 ;  /* 0x00007610ff087816 */ /* 0x000fe20000000008 */
[----:B0-----:R-:W-:-:S02]  /*0070*/  IMAD R2, R0, -0x200, R7 ;  /* 0xfffffe0000027824 */ /* 0x001fc400078e0207 */
[----:B-1----:R-:W-:-:S03]  /*0080*/  IMAD.MOV.U32 R13, RZ, RZ, R9 ;  /* 0x000000ffff0d7224 */ /* 0x002fc600078e0009 */
[----:B------:R-:W-:-:S13]  /*0090*/  ISETP.GE.AND P0, PT, R9, R2, PT ;  /* 0x000000020900720c */ /* 0x000fda0003f06270 */
[----:B------:R-:W-:Y:S01]  /*00a0*/  @!P0 VIADD R13, R9, 0x80 ;  /* 0x00000080090d8836 */ /* 0x000fe20000000000 */
[----:B------:R-:W0:Y:S01]  /*00b0*/  @!P0 LDC.64 R6, c[0x0][0x220] ;  /* 0x00008800ff068b82 */ /* 0x000e220000000a00 */
[----:B------:R-:W-:-:S03]  /*00c0*/  @!P0 LEA R15, R0, R9, 0x9 ;  /* 0x00000009000f8211 */ /* 0x000fc600078e48ff */
[----:B------:R-:W-:-:S13]  /*00d0*/  ISETP.GE.AND P1, PT, R13, R2, PT ;  /* 0x000000020d00720c */ /* 0x000fda0003f26270 */
[----:B------:R-:W-:Y:S01]  /*00e0*/  @!P1 IMAD R19, R0, 0x200, R13 ;  /* 0x0000020000139824 */ /* 0x000fe200078e020d */
[----:B------:R-:W1:Y:S01]  /*00f0*/  @!P1 LDC.64 R16, c[0x0][0x220] ;  /* 0x00008800ff109b82 */ /* 0x000e620000000a00 */
[----:B------:R-:W-:-:S05]  /*0100*/  @!P1 VIADD R13, R13, 0x80 ;  /* 0x000000800d0d9836 */ /* 0x000fca0000000000 */
[----:B------:R-:W-:Y:S01]  /*0110*/  ISETP.GE.AND P3, PT, R13, R2, PT ;  /* 0x000000020d00720c */ /* 0x000fe20003f66270 */
[----:B0-----:R-:W-:-:S05]  /*0120*/  @!P0 IMAD.WIDE.U32 R6, R15, 0x2, R6 ;  /* 0x000000020f068825 */ /* 0x001fca00078e0006 */
[----:B------:R0:W2:Y:S07]  /*0130*/  @!P0 LDG.E.U16 R14, desc[UR4][R6.64] ;  /* 0x00000004060e8981 */ /* 0x0000ae000c1e1500 */
[----:B------:R-:W3:Y:S01]  /*0140*/  @!P3 LDC.64 R10, c[0x0][0x220] ;  /* 0x00008800ff0abb82 */ /* 0x000ee20000000a00 */
[----:B------:R-:W-:Y:S02]  /*0150*/  @!P3 IMAD R21, R0, 0x200, R13 ;  /* 0x000002000015b824 */ /* 0x000fe400078e020d */
[----:B------:R-:W-:-:S02]  /*0160*/  @!P3 VIADD R13, R13, 0x80 ;  /* 0x000000800d0db836 */ /* 0x000fc40000000000 */
[----:B-1----:R-:W-:-:S03]  /*0170*/  @!P1 IMAD.WIDE.U32 R16, R19, 0x2, R16 ;  /* 0x0000000213109825 */ /* 0x002fc600078e0010 */
[----:B------:R-:W-:-:S13]  /*0180*/  ISETP.GE.AND P2, PT, R13, R2, PT ;  /* 0x000000020d00720c */ /* 0x000fda0003f46270 */
[----:B------:R-:W1:Y:S01]  /*0190*/  @!P2 LDC.64 R18, c[0x0][0x220] ;  /* 0x00008800ff12ab82 */ /* 0x000e620000000a00 */
[----:B---3--:R-:W-:Y:S01]  /*01a0*/  @!P3 IMAD.WIDE.U32 R20, R21, 0x2, R10 ;  /* 0x000000021514b825 */ /* 0x008fe200078e000a */
[----:B------:R-:W-:-:S04]  /*01b0*/  PRMT R10, RZ, 0x7610, R10 ;  /* 0x00007610ff0a7816 */ /* 0x000fc8000000000a */
[----:B------:R-:W3:Y:S04]  /*01c0*/  @!P3 LDG.E.U16 R8, desc[UR4][R20.64] ;  /* 0x000000041408b981 */ /* 0x000ee8000c1e1500 */
[----:B------:R4:W3:Y:S01]  /*01d0*/  @!P1 LDG.E.U16 R10, desc[UR4][R16.64] ;  /* 0x00000004100a9981 */ /* 0x0008e2000c1e1500 */
[----:B------:R-:W-:Y:S02]  /*01e0*/  @!P2 IMAD R11, R0, 0x200, R13 ;  /* 0x00000200000ba824 */ /* 0x000fe400078e020d */
[----:B------:R-:W4:Y:S01]  /*01f0*/  @!P0 LDC.64 R12, c[0x0][0x218] ;  /* 0x00008600ff0c8b82 */ /* 0x000f220000000a00 */
[----:B------:R-:W-:-:S05]  /*0200*/  MOV R15, R9 ;  /* 0x00000009000f7202 */ /* 0x000fca0000000f00 */
[----:B0-----:R-:W-:Y:S02]  /*0210*/  VIADD R7, R15, 0x100 ;  /* 0x000001000f077836 */ /* 0x001fe40000000000 */
[----:B-1----:R-:W-:Y:S01]  /*0220*/  @!P2 IMAD.WIDE.U32 R18, R11, 0x2, R18 ;  /* 0x000000020b12a825 */ /* 0x002fe200078e0012 */
[----:B------:R-:W-:-:S06]  /*0230*/  PRMT R11, RZ, 0x7610, R11 ;  /* 0x00007610ff0b7816 */ /* 0x000fcc000000000b */
[----:B------:R0:W5:Y:S01]  /*0240*/  @!P2 LDG.E.U16 R11, desc[UR4][R18.64] ;  /* 0x00000004120ba981 */ /* 0x000162000c1e1500 */
[----:B------:R-:W-:Y:S01]  /*0250*/  ISETP.GE.AND P2, PT, R7, R2, PT ;  /* 0x000000020700720c */ /* 0x000fe20003f46270 */
[----:B------:R-:W-:-:S05]  /*0260*/  @!P0 IMAD R7, R0, 0x200, R9 ;  /* 0x0000020000078824 */ /* 0x000fca00078e0209 */
[----:B----4-:R-:W-:Y:S01]  /*0270*/  @!P0 IADD3 R6, P3, R7, R12, RZ ;  /* 0x0000000c07068210 */ /* 0x010fe20007f7e0ff */
[----:B------:R-:W-:-:S04]  /*0280*/  VIADD R23, R15, 0x80 ;  /* 0x000000800f177836 */ /* 0x000fc80000000000 */
[----:B------:R-:W-:Y:S01]  /*0290*/  @!P0 IMAD.X R7, RZ, RZ, R13, P3 ;  /* 0x000000ffff078224 */ /* 0x000fe200018e060d */
[----:B------:R-:W-:Y:S01]  /*02a0*/  IADD3 R17, R15, 0x180, RZ ;  /* 0x000001800f117810 */ /* 0x000fe20007ffe0ff */
[----:B------:R-:W-:Y:S01]  /*02b0*/  @!P0 IMAD.MOV.U32 R15, RZ, RZ, R23 ;  /* 0x000000ffff0f8224 */ /* 0x000fe200078e0017 */
[----:B------:R-:W-:-:S04]  /*02c0*/  ISETP.GE.AND P1, PT, R23, R2, PT ;  /* 0x000000021700720c */ /* 0x000fc80003f26270 */
[----:B------:R-:W-:Y:S01]  /*02d0*/  ISETP.GE.AND P3, PT, R15, R2, PT ;  /* 0x000000020f00720c */ /* 0x000fe20003f66270 */
[----:B------:R-:W-:Y:S01]  /*02e0*/  BSSY B0, `(.L_x_1160) ;  /* 0x0000015000007945 */ /* 0x000fe20003800000 */
[----:B--2---:R-:W-:-:S05]  /*02f0*/  @!P0 IMAD.U32 R14, R14, 0x10000, RZ ;  /* 0x000100000e0e8824 */ /* 0x004fca00078e00ff */
[----:B------:R-:W-:-:S05]  /*0300*/  @!P0 SHF.R.U32.HI R5, RZ, 0x1f, R14 ;  /* 0x0000001fff058819 */ /* 0x000fca000001160e */
[----:B------:R0:W-:Y:S01]  /*0310*/  @!P0 STG.E.U8 desc[UR4][R6.64], R5 ;  /* 0x0000000506008986 */ /* 0x0001e2000c101104 */
[----:B---3--:R-:W-:Y:S01]  /*0320*/  @!P2 IMAD.U32 R8, R8, 0x10000, RZ ;  /* 0x000100000808a824 */ /* 0x008fe200078e00ff */
[----:B------:R-:W-:-:S04]  /*0330*/  @!P1 SHF.L.U32 R10, R10, 0x10, RZ ;  /* 0x000000100a0a9819 */ /* 0x000fc800000006ff */
[----:B------:R-:W-:Y:S02]  /*0340*/  @!P2 SHF.R.U32.HI R4, RZ, 0x1f, R8 ;  /* 0x0000001fff04a819 */ /* 0x000fe40000011608 */
[----:B------:R-:W-:Y:S01]  /*0350*/  @!P1 SHF.R.U32.HI R3, RZ, 0x1f, R10 ;  /* 0x0000001fff039819 */ /* 0x000fe2000001160a */
[----:B0-----:R-:W-:Y:S06]  /*0360*/  @P3 BRA `(.L_x_1161) ;  /* 0x0000000000303947 */ /* 0x001fec0003800000 */
[----:B------:R-:W-:Y:S01]  /*0370*/  IMAD R6, R0, 0x200, R15 ;  /* 0x0000020000067824 */ /* 0x000fe200078e020f */
[----:B------:R-:W-:Y:S01]  /*0380*/  ULDC.64 UR6, c[0x0][0x218] ;  /* 0x0000860000067ab9 */ /* 0x000fe20000000a00 */
[----:B------:R-:W-:-:S03]  /*0390*/  VIADD R15, R15, 0x80 ;  /* 0x000000800f0f7836 */ /* 0x000fc60000000000 */
[----:B------:R-:W-:Y:S02]  /*03a0*/  IADD3 R6, P0, R6, UR6, RZ ;  /* 0x0000000606067c10 */ /* 0x000fe4000ff1e0ff */
[----:B------:R-:W-:-:S03]  /*03b0*/  ISETP.GE.AND P1, PT, R15, R2, PT ;  /* 0x000000020f00720c */ /* 0x000fc60003f26270 */
[----:B------:R-:W-:-:S05]  /*03c0*/  IMAD.X R7, RZ, RZ, UR7, P0 ;  /* 0x00000007ff077e24 */ /* 0x000fca00080e06ff */
[----:B------:R0:W-:Y:S05]  /*03d0*/  STG.E.U8 desc[UR4][R6.64], R3 ;  /* 0x0000000306007986 */ /* 0x0001ea000c101104 */
[----:B------:R-:W-:Y:S01]  /*03e0*/  @!P1 LEA R8, R0, R15, 0x9 ;  /* 0x0000000f00089211 */ /* 0x000fe200078e48ff */
[----:B------:R-:W-:-:S03]  /*03f0*/  @!P1 VIADD R15, R15, 0x80 ;  /* 0x000000800f0f9836 */ /* 0x000fc60000000000 */
[----:B------:R-:W-:-:S05]  /*0400*/  @!P1 IADD3 R8, P2, R8, UR6, RZ ;  /* 0x0000000608089c10 */ /* 0x000fca000ff5e0ff */
[----:B------:R-:W-:-:S05]  /*0410*/  @!P1 IMAD.X R9, RZ, RZ, UR7, P2 ;  /* 0x00000007ff099e24 */ /* 0x000fca00090e06ff */
[----:B------:R0:W-:Y:S03]  /*0420*/  @!P1 STG.E.U8 desc[UR4][R8.64], R4 ;  /* 0x0000000408009986 */ /* 0x0001e6000c101104 */
.L_x_1161:
[----:B------:R-:W-:Y:S05]  /*0430*/  BSYNC B0 ;  /* 0x0000000000007941 */ /* 0x000fea0003800000 */
.L_x_1160:
[-C--:B------:R-:W-:Y:S02]  /*0440*/  ISETP.GE.AND P1, PT, R15, R2.reuse, PT ;  /* 0x000000020f00720c */ /* 0x080fe40003f26270 */
[----:B------:R-:W-:-:S11]  /*0450*/  ISETP.GE.AND P0, PT, R17, R2, PT ;  /* 0x000000021100720c */ /* 0x000fd60003f06270 */
[----:B------:R-:W-:Y:S05]  /*0460*/  @P1 EXIT ;  /* 0x000000000000194d */ /* 0x000fea0003800000 */
[----:B------:R-:W-:Y:S01]  /*0470*/  LEA R0, R0, R15, 0x9 ;  /* 0x0000000f00007211 */ /* 0x000fe200078e48ff */
[----:B------:R-:W-:Y:S01]  /*0480*/  ULDC.64 UR6, c[0x0][0x218] ;  /* 0x0000860000067ab9 */ /* 0x000fe20000000a00 */
[----:B-----5:R-:W-:Y:S02]  /*0490*/  @!P0 IMAD.U32 R11, R11, 0x10000, RZ ;  /* 0x000100000b0b8824 */ /* 0x020fe400078e00ff */
[----:B------:R-:W-:-:S03]  /*04a0*/  IADD3 R2, P1, R0, UR6, RZ ;  /* 0x0000000600027c10 */ /* 0x000fc6000ff3e0ff */
[----:B------:R-:W-:Y:S02]  /*04b0*/  @!P0 SHF.R.U32.HI R5, RZ, 0x1f, R11 ;  /* 0x0000001fff058819 */ /* 0x000fe4000001160b */
[----:B0-----:R-:W-:-:S05]  /*04c0*/  IMAD.X R3, RZ, RZ, UR7, P1 ;  /* 0x00000007ff037e24 */ /* 0x001fca00088e06ff */
[----:B------:R-:W-:Y:S01]  /*04d0*/  STG.E.U8 desc[UR4][R2.64], R5 ;  /* 0x0000000502007986 */ /* 0x000fe2000c101104 */
[----:B------:R-:W-:Y:S05]  /*04e0*/  EXIT ;  /* 0x000000000000794d */ /* 0x000fea0003800000 */
.L_x_1162:
        /* <DEDUP_REMOVED lines=9> */
.L_x_23438:


//--------------------- .text._ZN2at6native29vectorized_elementwise_kernelILi2EZZZNS0_19signbit_kernel_cudaERNS_18TensorIteratorBaseEENKUlvE0_clEvENKUlvE1_clEvEUlN3c108BFloat16EE_St5arrayIPcLm2EEEEviT0_T1_ --------------------------
	.section	.text._ZN2at6native29vectorized_elementwise_kernelILi2EZZZNS0_19signbit_kernel_cudaERNS_18TensorIteratorBaseEENKUlvE0_clEvENKUlvE1_clEvEUlN3c108BFloat16EE_St5arrayIPcLm2EEEEviT0_T1_,"ax",@progbits
	.align	128
        .global         _ZN2at6native29vectorized_elementwise_kernelILi2EZZZNS0_19signbit_kernel_cudaERNS_18TensorIteratorBaseEENKUlvE0_clEvENKUlvE1_clEvEUlN3c108BFloat16EE_St5arrayIPcLm2EEEEviT0_T1_
        .type           _ZN2at6native29vectorized_elementwise_kernelILi2EZZZNS0_19signbit_kernel_cudaERNS_18TensorIteratorBaseEENKUlvE0_clEvENKUlvE1_clEvEUlN3c108BFloat16EE_St5arrayIPcLm2EEEEviT0_T1_,@function
        .size           _ZN2at6native29vectorized_elementwise_kernelILi2EZZZNS0_19signbit_kernel_cudaERNS_18TensorIteratorBaseEENKUlvE0_clEvENKUlvE1_clEvEUlN3c108BFloat16EE_St5arrayIPcLm2EEEEviT0_T1_,(.L_x_23439 - _ZN2at6native29vectorized_elementwise_kernelILi2EZZZNS0_19signbit_kernel_cudaERNS_18TensorIteratorBaseEENKUlvE0_clEvENKUlvE1_clEvEUlN3c108BFloat16EE_St5arrayIPcLm2EEEEviT0_T1_)
        .other          _ZN2at6native29vectorized_elementwise_kernelILi2EZZZNS0_19signbit_kernel_cudaERNS_18TensorIteratorBaseEENKUlvE0_clEvENKUlvE1_clEvEUlN3c108BFloat16EE_St5arrayIPcLm2EEEEviT0_T1_,@"STO_CUDA_ENTRY STV_DEFAULT"
_ZN2at6native29vectorized_elementwise_kernelILi2EZZZNS0_19signbit_kernel_cudaERNS_18TensorIteratorBaseEENKUlvE0_clEvENKUlvE1_clEvEUlN3c108BFloat16EE_St5arrayIPcLm2EEEEviT0_T1_:
.text._ZN2at6native29vectorized_elementwise_kernelILi2EZZZNS0_19signbit_kernel_cudaERNS_18TensorIteratorBaseEENKUlvE0_clEvENKUlvE1_clEvEUlN3c108BFloat16EE_St5arrayIPcLm2EEEEviT0_T1_:
        /* <DEDUP_REMOVED lines=16> */
[----:B------:R-:W5:Y:S01]  /*0100*/  LDG.E R11, desc[UR4][R4.64+0x600] ;  /* 0x00060004040b7981 */ /* 0x000f62000c1e1900 */
[----:B------:R-:W-:-:S05]  /*0110*/  IADD3 R2, P0, R2, UR6, RZ ;  /* 0x0000000602027c10 */ /* 0x000fca000ff1e0ff */
[----:B------:R-:W-:Y:S02]  /*0120*/  IMAD.X R3, RZ, RZ, UR7, P0 ;  /* 0x00000007ff037e24 */ /* 0x000fe400080e06ff */
[----:B------:R-:W-:Y:S01]  /*0130*/  IMAD.WIDE R2, R7, 0x2, R2 ;  /* 0x0000000207027825 */ /* 0x000fe200078e0202 */
[----:B--2---:R-:W-:-:S03]  /*0140*/  PRMT R0, R8, 0x7632, R0 ;  /* 0x0000763208007816 */ /* 0x004fc60000000000 */
[----:B------:R-:W-:Y:S01]  /*0150*/  IMAD.U32 R8, R8, 0x10000, RZ ;  /* 0x0001000008087824 */ /* 0x000fe200078e00ff */
[C---:B---3--:R-:W-:Y:S01]  /*0160*/  PRMT R6, R9.reuse, 0x7632, R6 ;  /* 0x0000763209067816 */ /* 0x048fe20000000006 */
[----:B------:R-:W-:-:S03]  /*0170*/  IMAD.U32 R9, R9, 0x10000, RZ ;  /* 0x0001000009097824 */ /* 0x000fc600078e00ff */
[----:B------:R-:W-:Y:S01]  /*0180*/  SHF.R.U32.HI R8, RZ, 0x1f, R8 ;  /* 0x0000001fff087819 */ /* 0x000fe20000011608 */
[----:B------:R-:W-:Y:S01]  /*0190*/  IMAD.U32 R0, R0, 0x10000, RZ ;  /* 0x0001000000007824 */ /* 0x000fe200078e00ff */
[C---:B----4-:R-:W-:Y:S01]  /*01a0*/  PRMT R7, R10.reuse, 0x7632, R7 ;  /* 0x000076320a077816 */ /* 0x050fe20000000007 */
[----:B------:R-:W-:Y:S01]  /*01b0*/  IMAD.U32 R10, R10, 0x10000, RZ ;  /* 0x000100000a0a7824 */ /* 0x000fe200078e00ff */
[----:B------:R-:W-:Y:S01]  /*01c0*/  SHF.R.U32.HI R9, RZ, 0x1f, R9 ;  /* 0x0000001fff097819 */ /* 0x000fe20000011609 */
[----:B------:R-:W-:Y:S01]  /*01d0*/  IMAD.U32 R6, R6, 0x10000, RZ ;  /* 0x0001000006067824 */ /* 0x000fe200078e00ff */
[C---:B-----5:R-:W-:Y:S01]  /*01e0*/  PRMT R4, R11.reuse, 0x7632, R4 ;  /* 0x000076320b047816 */ /* 0x060fe20000000004 */
[----:B------:R-:W-:Y:S01]  /*01f0*/  IMAD.U32 R5, R11, 0x10000, RZ ;  /* 0x000100000b057824 */ /* 0x000fe200078e00ff */
[----:B------:R-:W-:Y:S01]  /*0200*/  SHF.R.U32.HI R10, RZ, 0x1f, R10 ;  /* 0x0000001fff0a7819 */ /* 0x000fe2000001160a */
[----:B------:R-:W-:Y:S01]  /*0210*/  IMAD.U32 R7, R7, 0x10000, RZ ;  /* 0x0001000007077824 */ /* 0x000fe200078e00ff */
[----:B------:R-:W-:Y:S01]  /*0220*/  SHF.R.U32.HI R6, RZ, 0x1f, R6 ;  /* 0x0000001fff067819 */ /* 0x000fe20000011606 */
[----:B------:R-:W-:Y:S01]  /*0230*/  IMAD.U32 R4, R4, 0x10000, RZ ;  /* 0x0001000004047824 */ /* 0x000fe200078e00ff */
[----:B------:R-:W-:-:S02]  /*0240*/  SHF.R.U32.HI R11, RZ, 0x1f, R5 ;  /* 0x0000001fff0b7819 */ /* 0x000fc40000011605 */
[----:B------:R-:W-:Y:S02]  /*0250*/  SHF.R.U32.HI R5, RZ, 0x1f, R0 ;  /* 0x0000001fff057819 */ /* 0x000fe40000011600 */
        /* <DEDUP_REMOVED lines=11> */
.L_x_1163:
[----:B------:R-:W0:Y:S01]  /*0310*/  S2R R11, SR_TID.X ;  /* 0x00000000000b7919 */ /* 0x000e220000002100 */
[----:B------:R-:W-:Y:S02]  /*0320*/  PRMT R18, RZ, 0x7610, R18 ;  /* 0x00007610ff127816 */ /* 0x000fe40000000012 */
[----:B0-----:R-:W-:Y:S02]  /*0330*/  ISETP.GE.AND P0, PT, R11, R0, PT ;  /* 0x000000000b00720c */ /* 0x001fe40003f06270 */
[----:B------:R-:W-:-:S11]  /*0340*/  MOV R29, R11 ;  /* 0x0000000b001d7202 */ /* 0x000fd60000000f00 */
        /* <DEDUP_REMOVED lines=54> */
[----:B0-----:R-:W-:Y:S02]  /*06b0*/  VIADD R23, R11, 0x80 ;  /* 0x000000800b177836 */ /* 0x001fe40000000000 */
[----:B------:R-:W-:-:S03]  /*06c0*/  @!P0 IMAD.IADD R15, R2, 0x1, R11 ;  /* 0x00000001020f8824 */ /* 0x000fc600078e020b */
[----:B------:R-:W-:Y:S01]  /*06d0*/  ISETP.GE.AND P6, PT, R23, R0, PT ;  /* 0x000000001700720c */ /* 0x000fe20003fc6270 */
[----:B------:R-:W-:Y:S01]  /*06e0*/  VIADD R17, R11, 0x280 ;  /* 0x000002800b117836 */ /* 0x000fe20000000000 */
[----:B-1----:R-:W-:Y:S01]  /*06f0*/  @!P0 IADD3 R12, P5, R15, R12, RZ ;  /* 0x0000000c0f0c8210 */ /* 0x002fe20007fbe0ff */
[----:B------:R-:W-:-:S03]  /*0700*/  VIADD R15, R11, 0x200 ;  /* 0x000002000b0f7836 */ /* 0x000fc60000000000 */
[-C--:B------:R-:W-:Y:S01]  /*0710*/  ISETP.GE.AND P4, PT, R17, R0.reuse, PT ;  /* 0x000000001100720c */ /* 0x080fe20003f86270 */
[C---:B------:R-:W-:Y:S02]  /*0720*/  VIADD R22, R11.reuse, 0x100 ;  /* 0x000001000b167836 */ /* 0x040fe40000000000 */
[----:B------:R-:W-:Y:S01]  /*0730*/  VIADD R17, R11, 0x380 ;  /* 0x000003800b117836 */ /* 0x000fe20000000000 */
[-C--:B------:R-:W-:Y:S01]  /*0740*/  ISETP.GE.AND P3, PT, R15, R0.reuse, PT ;  /* 0x000000000f00720c */ /* 0x080fe20003f66270 */
[C---:B------:R-:W-:Y:S01]  /*0750*/  VIADD R15, R11.reuse, 0x300 ;  /* 0x000003000b0f7836 */ /* 0x040fe20000000000 */
[----:B------:R-:W-:Y:S01]  /*0760*/  IADD3 R21, R11, 0x180, RZ ;  /* 0x000001800b157810 */ /* 0x000fe20007ffe0ff */
[----:B------:R-:W-:Y:S02]  /*0770*/  @!P0 IMAD.X R13, RZ, RZ, R13, P5 ;  /* 0x000000ffff0d8224 */ /* 0x000fe400028e060d */
[----:B------:R-:W-:Y:S01]  /*0780*/  @!P0 IMAD.MOV.U32 R11, RZ, RZ, R23 ;  /* 0x000000ffff0b8224 */ /* 0x000fe200078e0017 */
[----:B------:R-:W-:-:S02]  /*0790*/  ISETP.GE.AND P1, PT, R22, R0, PT ;  /* 0x000000001600720c */ /* 0x000fc40003f26270 */
[-C--:B------:R-:W-:Y:S02]  /*07a0*/  ISETP.GE.AND P5, PT, R15, R0.reuse, PT ;  /* 0x000000000f00720c */ /* 0x080fe40003fa6270 */
[----:B------:R-:W-:Y:S01]  /*07b0*/  ISETP.GE.AND P2, PT, R21, R0, PT ;  /* 0x000000001500720c */ /* 0x000fe20003f46270 */
[----:B------:R-:W-:Y:S04]  /*07c0*/  BSSY B0, `(.L_x_1164) ;  /* 0x0000045000007945 */ /* 0x000fe80003800000 */
[----:B------:R-:W-:Y:S01]  /*07d0*/  BSSY B1, `(.L_x_1165) ;  /* 0x000003c000017945 */ /* 0x000fe20003800000 */
[----:B--2---:R-:W-:-:S05]  /*07e0*/  @!P0 IMAD.U32 R18, R18, 0x10000, RZ ;  /* 0x0001000012128824 */ /* 0x004fca00078e00ff */
[----:B------:R-:W-:-:S05]  /*07f0*/  @!P0 SHF.R.U32.HI R3, RZ, 0x1f, R18 ;  /* 0x0000001fff038819 */ /* 0x000fca0000011612 */
[----:B------:R0:W-:Y:S01]  /*0800*/  @!P0 STG.E.U8 desc[UR4][R12.64], R3 ;  /* 0x000000030c008986 */ /* 0x0001e2000c101104 */
[----:B------:R-:W-:Y:S01]  /*0810*/  ISETP.GE.AND P0, PT, R11, R0, PT ;  /* 0x000000000b00720c */ /* 0x000fe20003f06270 */
[----:B-----5:R-:W-:-:S05]  /*0820*/  @!P6 IMAD.U32 R19, R19, 0x10000, RZ ;  /* 0x000100001313e824 */ /* 0x020fca00078e00ff */
[----:B------:R-:W-:Y:S02]  /*0830*/  @!P6 SHF.R.U32.HI R4, RZ, 0x1f, R19 ;  /* 0x0000001fff04e819 */ /* 0x000fe40000011613 */
[----:B------:R-:W-:Y:S01]  /*0840*/  ISETP.GE.AND P6, PT, R17, R0, PT ;  /* 0x000000001100720c */ /* 0x000fe20003fc6270 */
[----:B----4-:R-:W-:-:S05]  /*0850*/  @!P1 IMAD.U32 R24, R24, 0x10000, RZ ;  /* 0x0001000018189824 */ /* 0x010fca00078e00ff */
[----:B------:R-:W-:Y:S02]  /*0860*/  @!P1 SHF.R.U32.HI R5, RZ, 0x1f, R24 ;  /* 0x0000001fff059819 */ /* 0x000fe40000011618 */
[----:B---3--:R-:W-:Y:S01]  /*0870*/  @!P2 SHF.L.U32 R25, R25, 0x10, RZ ;  /* 0x000000101919a819 */ /* 0x008fe200000006ff */
[----:B------:R-:W-:Y:S02]  /*0880*/  @!P3 IMAD.U32 R26, R26, 0x10000, RZ ;  /* 0x000100001a1ab824 */ /* 0x000fe400078e00ff */
[----:B------:R-:W-:Y:S01]  /*0890*/  @!P5 IMAD.U32 R28, R28, 0x10000, RZ ;  /* 0x000100001c1cd824 */ /* 0x000fe200078e00ff */
[----:B------:R-:W-:Y:S02]  /*08a0*/  @!P2 SHF.R.U32.HI R6, RZ, 0x1f, R25 ;  /* 0x0000001fff06a819 */ /* 0x000fe40000011619 */
[----:B------:R-:W-:Y:S02]  /*08b0*/  @!P3 SHF.R.U32.HI R7, RZ, 0x1f, R26 ;  /* 0x0000001fff07b819 */ /* 0x000fe4000001161a */
[----:B------:R-:W-:Y:S01]  /*08c0*/  @!P5 SHF.R.U32.HI R9, RZ, 0x1f, R28 ;  /* 0x0000001fff09d819 */ /* 0x000fe2000001161c */
[----:B------:R-:W-:-:S02]  /*08d0*/  @!P4 IMAD.U32 R27, R27, 0x10000, RZ ;  /* 0x000100001b1bc824 */ /* 0x000fc400078e00ff */
[----:B------:R-:W-:-:S03]  /*08e0*/  @!P6 IMAD.U32 R29, R29, 0x10000, RZ ;  /* 0x000100001d1de824 */ /* 0x000fc600078e00ff */
        /* <DEDUP_REMOVED lines=17> */
.L_x_1166:
        /* <DEDUP_REMOVED lines=8> */
.L_x_1167:
[----:B------:R-:W-:-:S13]  /*0a80*/  ISETP.GE.AND P0, PT, R11, R0, PT ;  /* 0x000000000b00720c */ /* 0x000fda0003f06270 */
[----:B------:R-:W-:Y:S05]  /*0a90*/  @P0 BRA `(.L_x_1169) ;  /* 0x00000000003c0947 */ /* 0x000fea0003800000 */
[----:B01----:R-:W-:Y:S01]  /*0aa0*/  IMAD.IADD R4, R2, 0x1, R11 ;  /* 0x0000000102047824 */ /* 0x003fe200078e020b */
[----:B------:R-:W-:Y:S01]  /*0ab0*/  ULDC.64 UR6, c[0x0][0x218] ;  /* 0x0000860000067ab9 */ /* 0x000fe20000000a00 */
[----:B------:R-:W-:-:S03]  /*0ac0*/  VIADD R11, R11, 0x80 ;  /* 0x000000800b0b7836 */ /* 0x000fc60000000000 */
[----:B------:R-:W-:-:S05]  /*0ad0*/  IADD3 R4, P0, R4, UR6, RZ ;  /* 0x0000000604047c10 */ /* 0x000fca000ff1e0ff */
[----:B------:R-:W-:-:S05]  /*0ae0*/  IMAD.X R5, RZ, RZ, UR7, P0 ;  /* 0x00000007ff057e24 */ /* 0x000fca00080e06ff */
[----:B------:R1:W-:Y:S03]  /*0af0*/  STG.E.U8 desc[UR4][R4.64], R7 ;  /* 0x0000000704007986 */ /* 0x0003e6000c101104 */
.L_x_1168:
[----:B------:R-:W-:-:S13]  /*0b00*/  ISETP.GE.AND P0, PT, R11, R0, PT ;  /* 0x000000000b00720c */ /* 0x000fda0003f06270 */
[----:B------:R-:W-:Y:S05]  /*0b10*/  @P0 BREAK B1 ;  /* 0x0000000000010942 */ /* 0x000fea0003800000 */
[----:B------:R-:W-:Y:S05]  /*0b20*/  @P0 BRA `(.L_x_1170) ;  /* 0x0000000000380947 */ /* 0x000fea0003800000 */
[----:B-1----:R-:W-:Y:S01]  /*0b30*/  IADD3 R4, R2, R11, RZ ;  /* 0x0000000b02047210 */ /* 0x002fe20007ffe0ff */
[----:B------:R-:W-:Y:S01]  /*0b40*/  ULDC.64 UR6, c[0x0][0x218] ;  /* 0x0000860000067ab9 */ /* 0x000fe20000000a00 */
[----:B------:R-:W-:Y:S02]  /*0b50*/  VIADD R11, R11, 0x80 ;  /* 0x000000800b0b7836 */ /* 0x000fe40000000000 */
[----:B------:R-:W-:-:S05]  /*0b60*/  IADD3 R4, P0, R4, UR6, RZ ;  /* 0x0000000604047c10 */ /* 0x000fca000ff1e0ff */
[----:B0-----:R-:W-:-:S05]  /*0b70*/  IMAD.X R5, RZ, RZ, UR7, P0 ;  /* 0x00000007ff057e24 */ /* 0x001fca00080e06ff */
[----:B------:R2:W-:Y:S03]  /*0b80*/  STG.E.U8 desc[UR4][R4.64], R8 ;  /* 0x0000000804007986 */ /* 0x0005e6000c101104 */
.L_x_1169:
[----:B------:R-:W-:Y:S05]  /*0b90*/  BSYNC B1 ;  /* 0x0000000000017941 */ /* 0x000fea0003800000 */
.L_x_1165:
[----:B------:R-:W-:-:S13]  /*0ba0*/  ISETP.GE.AND P0, PT, R11, R0, PT ;  /* 0x000000000b00720c */ /* 0x000fda0003f06270 */
[----:B-1----:R-:W0:Y:S01]  /*0bb0*/  @!P0 LDC.64 R6, c[0x0][0x218] ;  /* 0x00008600ff068b82 */ /* 0x002e220000000a00 */
[----:B--2---:R-:W-:Y:S02]  /*0bc0*/  @!P0 IMAD.IADD R5, R2, 0x1, R11 ;  /* 0x0000000102058824 */ /* 0x004fe400078e020b */
[----:B------:R-:W-:-:S03]  /*0bd0*/  @!P0 VIADD R11, R11, 0x80 ;  /* 0x000000800b0b8836 */ /* 0x000fc60000000000 */
[----:B0-----:R-:W-:-:S05]  /*0be0*/  @!P0 IADD3 R4, P1, R5, R6, RZ ;  /* 0x0000000605048210 */ /* 0x001fca0007f3e0ff */
[----:B------:R-:W-:-:S05]  /*0bf0*/  @!P0 IMAD.X R5, RZ, RZ, R7, P1 ;  /* 0x000000ffff058224 */ /* 0x000fca00008e0607 */
[----:B------:R2:W-:Y:S03]  /*0c00*/  @!P0 STG.E.U8 desc[UR4][R4.64], R9 ;  /* 0x0000000904008986 */ /* 0x0005e6000c101104 */
.L_x_1170:
[----:B------:R-:W-:Y:S05]  /*0c10*/  BSYNC B0 ;  /* 0x0000000000007941 */ /* 0x000fea0003800000 */
.L_x_1164:
        /* <DEDUP_REMOVED lines=9> */
.L_x_1171:
        /* <DEDUP_REMOVED lines=13> */
.L_x_23439:


//--------------------- .text._ZN2at6native29vectorized_elementwise_kernelILi4EZZZNS0_19signbit_kernel_cudaERNS_18TensorIteratorBaseEENKUlvE0_clEvENKUlvE1_clEvEUlN3c108BFloat16EE_St5arrayIPcLm2EEEEviT0_T1_ --------------------------
	.section	.text._ZN2at6native29vectorized_elementwise_kernelILi4EZZZNS0_19signbit_kernel_cudaERNS_18TensorIteratorBaseEENKUlvE0_clEvENKUlvE1_clEvEUlN3c108BFloat16EE_St5arrayIPcLm2EEEEviT0_T1_,"ax",@progbits
	.align	128
        .global         _ZN2at6native29vectorized_elementwise_kernelILi4EZZZNS0_19signbit_kernel_cudaERNS_18TensorIteratorBaseEENKUlvE0_clEvENKUlvE1_clEvEUlN3c108BFloat16EE_St5arrayIPcLm2EEEEviT0_T1_
        .type           _ZN2at6native29vectorized_elementwise_kernelILi4EZZZNS0_19signbit_kernel_cudaERNS_18TensorIteratorBaseEENKUlvE0_clEvENKUlvE1_clEvEUlN3c108BFloat16EE_St5arrayIPcLm2EEEEviT0_T1_,@function
        .size           _ZN2at6native29vectorized_elementwise_kernelILi4EZZZNS0_19signbit_kernel_cudaERNS_18TensorIteratorBaseEENKUlvE0_clEvENKUlvE1_clEvEUlN3c108BFloat16EE_St5arrayIPcLm2EEEEviT0_T1_,(.L_x_23440 - _ZN2at6native29vectorized_elementwise_kernelILi4EZZZNS0_19signbit_kernel_cudaERNS_18TensorIteratorBaseEENKUlvE0_clEvENKUlvE1_clEvEUlN3c108BFloat16EE_St5arrayIPcLm2EEEEviT0_T1_)
        .other          _ZN2at6native29vectorized_elementwise_kernelILi4EZZZNS0_19signbit_kernel_cudaERNS_18TensorIteratorBaseEENKUlvE0_clEvENKUlvE1_clEvEUlN3c108BFloat16EE_St5arrayIPcLm2EEEEviT0_T1_,@"STO_CUDA_ENTRY STV_DEFAULT"
_ZN2at6native29vectorized_elementwise_kernelILi4EZZZNS0_19signbit_kernel_cudaERNS_18TensorIteratorBaseEENKUlvE0_clEvENKUlvE1_clEvEUlN3c108BFloat16EE_St5arrayIPcLm2EEEEviT0_T1_:
.text._ZN2at6native29vectorized_elementwise_kernelILi4EZZZNS0_19signbit_kernel_cudaERNS_18TensorIteratorBaseEENKUlvE0_clEvENKUlvE1_clEvEUlN3c108BFloat16EE_St5arrayIPcLm2EEEEviT0_T1_:
        /* <DEDUP_REMOVED lines=15> */
[----:B------:R-:W-:Y:S02]  /*00f0*/  IADD3 R2, P0, R2, UR6, RZ ;  /* 0x0000000602027c10 */ /* 0x000fe4000ff1e0ff */
[C---:B--2---:R-:W-:Y:S01]  /*0100*/  PRMT R0, R4.reuse, 0x7632, R0 ;  /* 0x0000763204007816 */ /* 0x044fe20000000000 */
[----:B------:R-:W-:Y:S01]  /*0110*/  IMAD.U32 R4, R4, 0x10000, RZ ;  /* 0x0001000004047824 */ /* 0x000fe200078e00ff */
[----:B---3--:R-:W-:-:S03]  /*0120*/  PRMT R3, R6, 0x7632, R3 ;  /* 0x0000763206037816 */ /* 0x008fc60000000003 */
[----:B------:R-:W-:Y:S01]  /*0130*/  IMAD.U32 R0, R0, 0x10000, RZ ;  /* 0x0001000000007824 */ /* 0x000fe200078e00ff */
[----:B------:R-:W-:Y:S01]  /*0140*/  SHF.R.U32.HI R4, RZ, 0x1f, R4 ;  /* 0x0000001fff047819 */ /* 0x000fe20000011604 */
[----:B------:R-:W-:Y:S02]  /*0150*/  IMAD.U32 R6, R6, 0x10000, RZ ;  /* 0x0001000006067824 */ /* 0x000fe400078e00ff */
[----:B------:R-:W-:Y:S01]  /*0160*/  IMAD.U32 R8, R3, 0x10000, RZ ;  /* 0x0001000003087824 */ /* 0x000fe200078e00ff */
[----:B------:R-:W-:Y:S01]  /*0170*/  SHF.R.U32.HI R3, RZ, 0x1f, R0 ;  /* 0x0000001fff037819 */ /* 0x000fe20000011600 */
[C---:B------:R-:W-:Y:S01]  /*0180*/  IMAD.U32 R0, R5.reuse, 0x10000, RZ ;  /* 0x0001000005007824 */ /* 0x040fe200078e00ff */
[----:B------:R-:W-:Y:S02]  /*0190*/  PRMT R5, R5, 0x7632, R5 ;  /* 0x0000763205057816 */ /* 0x000fe40000000005 */
[----:B------:R-:W-:Y:S01]  /*01a0*/  PRMT R13, R3, 0x7604, R4 ;  /* 0x00007604030d7816 */ /* 0x000fe20000000004 */
[C---:B------:R-:W-:Y:S01]  /*01b0*/  IMAD.U32 R4, R7.reuse, 0x10000, RZ ;  /* 0x0001000007047824 */ /* 0x040fe200078e00ff */
[----:B------:R-:W-:Y:S01]  /*01c0*/  PRMT R7, R7, 0x7632, R7 ;  /* 0x0000763207077816 */ /* 0x000fe20000000007 */
[----:B------:R-:W-:Y:S01]  /*01d0*/  IMAD.U32 R5, R5, 0x10000, RZ ;  /* 0x0001000005057824 */ /* 0x000fe200078e00ff */
[----:B------:R-:W-:Y:S01]  /*01e0*/  SHF.R.U32.HI R6, RZ, 0x1f, R6 ;  /* 0x0000001fff067819 */ /* 0x000fe20000011606 */
[----:B------:R-:W-:Y:S01]  /*01f0*/  IMAD.X R3, RZ, RZ, UR7, P0 ;  /* 0x00000007ff037e24 */ /* 0x000fe200080e06ff */
[----:B------:R-:W-:Y:S01]  /*0200*/  SHF.R.U32.HI R11, RZ, 0x1f, R8 ;  /* 0x0000001fff0b7819 */ /* 0x000fe20000011608 */
[----:B------:R-:W-:Y:S01]  /*0210*/  IMAD.U32 R7, R7, 0x10000, RZ ;  /* 0x0001000007077824 */ /* 0x000fe200078e00ff */
[----:B------:R-:W-:Y:S01]  /*0220*/  SHF.R.U32.HI R0, RZ, 0x1f, R0 ;  /* 0x0000001fff007819 */ /* 0x000fe20000011600 */
[----:B------:R-:W-:Y:S01]  /*0230*/  IMAD.WIDE R2, R9, 0x4, R2 ;  /* 0x0000000409027825 */ /* 0x000fe200078e0202 */
[----:B------:R-:W-:-:S02]  /*0240*/  PRMT R11, R11, 0x7604, R6 ;  /* 0x000076040b0b7816 */ /* 0x000fc40000000006 */
[----:B------:R-:W-:Y:S02]  /*0250*/  SHF.R.U32.HI R4, RZ, 0x1f, R4 ;  /* 0x0000001fff047819 */ /* 0x000fe40000011604 */
[----:B------:R-:W-:Y:S02]  /*0260*/  PRMT R0, R0, 0x7054, R13 ;  /* 0x0000705400007816 */ /* 0x000fe4000000000d */
[----:B------:R-:W-:Y:S02]  /*0270*/  PRMT R4, R4, 0x7054, R11 ;  /* 0x0000705404047816 */ /* 0x000fe4000000000b */
[----:B------:R-:W-:Y:S02]  /*0280*/  SHF.R.U32.HI R5, RZ, 0x1f, R5 ;  /* 0x0000001fff057819 */ /* 0x000fe40000011605 */
[----:B------:R-:W-:Y:S02]  /*0290*/  SHF.R.U32.HI R7, RZ, 0x1f, R7 ;  /* 0x0000001fff077819 */ /* 0x000fe40000011607 */
[----:B------:R-:W-:-:S02]  /*02a0*/  PRMT R5, R5, 0x654, R0 ;  /* 0x0000065405057816 */ /* 0x000fc40000000000 */
[----:B------:R-:W-:-:S03]  /*02b0*/  PRMT R7, R7, 0x654, R4 ;  /* 0x0000065407077816 */ /* 0x000fc60000000004 */
[----:B------:R-:W-:Y:S04]  /*02c0*/  STG.E desc[UR4][R2.64], R5 ;  /* 0x0000000502007986 */ /* 0x000fe8000c101904 */
[----:B------:R-:W-:Y:S01]  /*02d0*/  STG.E desc[UR4][R2.64+0x200], R7 ;  /* 0x0002000702007986 */ /* 0x000fe2000c101904 */
[----:B------:R-:W-:Y:S05]  /*02e0*/  EXIT ;  /* 0x000000000000794d */ /* 0x000fea0003800000 */
.L_x_1172:
        /* <DEDUP_REMOVED lines=8> */
[----:B------:R-:W-:Y:S01]  /*0370*/  @!P6 IADD3 R19, R2, R29, RZ ;  /* 0x0000001d0213e210 */ /* 0x000fe20007ffe0ff */
[----:B------:R-:W-:Y:S01]  /*0380*/  @!P6 VIADD R29, R29, 0x80 ;  /* 0x000000801d1de836 */ /* 0x000fe20000000000 */
[----:B------:R-:W1:Y:S04]  /*0390*/  @!P6 LDC.64 R14, c[0x0][0x220] ;  /* 0x00008800ff0eeb82 */ /* 0x000e680000000a00 */
        /* <DEDUP_REMOVED lines=74> */
[----:B------:R-:W-:Y:S01]  /*0840*/  @!P1 SHF.R.U32.HI R5, RZ, 0x1f, R24 ;  /* 0x0000001fff059819 */ /* 0x000fe20000011618 */
[----:B---3--:R-:W-:Y:S02]  /*0850*/  @!P2 IMAD.U32 R25, R25, 0x10000, RZ ;  /* 0x000100001919a824 */ /* 0x008fe400078e00ff */
        /* <DEDUP_REMOVED lines=24> */
.L_x_1175:
        /* <DEDUP_REMOVED lines=8> */
.L_x_1176:
        /* <DEDUP_REMOVED lines=8> */
.L_x_1177:
        /* <DEDUP_REMOVED lines=9> */
.L_x_1178:
[----:B------:R-:W-:Y:S05]  /*0b70*/  BSYNC B1 ;  /* 0x0000000000017941 */ /* 0x000fea0003800000 */
.L_x_1174:
[----:B------:R-:W-:-:S13]  /*0b80*/  ISETP.GE.AND P0, PT, R11, R0, PT ;  /* 0x000000000b00720c */ /* 0x000fda0003f06270 */
[----:B-1----:R-:W0:Y:S01]  /*0b90*/  @!P0 LDC.64 R6, c[0x0][0x218] ;  /* 0x00008600ff068b82 */ /* 0x002e220000000a00 */
[----:B--2---:R-:W-:Y:S02]  /*0ba0*/  @!P0 IMAD.IADD R5, R2, 0x1, R11 ;  /* 0x0000000102058824 */ /* 0x004fe400078e020b */
[----:B------:R-:W-:-:S03]  /*0bb0*/  @!P0 VIADD R11, R11, 0x80 ;  /* 0x000000800b0b8836 */ /* 0x000fc60000000000 */
[----:B0-----:R-:W-:-:S05]  /*0bc0*/  @!P0 IADD3 R4, P1, R5, R6, RZ ;  /* 0x0000000605048210 */ /* 0x001fca0007f3e0ff */
[----:B------:R-:W-:-:S05]  /*0bd0*/  @!P0 IMAD.X R5, RZ, RZ, R7, P1 ;  /* 0x000000ffff058224 */ /* 0x000fca00008e0607 */
[----:B------:R2:W-:Y:S03]  /*0be0*/  @!P0 STG.E.U8 desc[UR4][R4.64], R9 ;  /* 0x0000000904008986 */ /* 0x0005e6000c101104 */
.L_x_1179:
[----:B------:R-:W-:Y:S05]  /*0bf0*/  BSYNC B0 ;  /* 0x0000000000007941 */ /* 0x000fea0003800000 */
.L_x_1173:
        /* <DEDUP_REMOVED lines=9> */
.L_x_1180:
        /* <DEDUP_REMOVED lines=15> */
.L_x_23440:


//--------------------- .text._ZN2at6native29vectorized_elementwise_kernelILi8EZZZNS0_19signbit_kernel_cudaERNS_18TensorIteratorBaseEENKUlvE0_clEvENKUlvE1_clEvEUlN3c108BFloat16EE_St5arrayIPcLm2EEEEviT0_T1_ --------------------------
	.section	.text._ZN2at6native29vectorized_elementwise_kernelILi8EZZZNS0_19signbit_kernel_cudaERNS_18TensorIteratorBaseEENKUlvE0_clEvENKUlvE1_clEvEUlN3c108BFloat16EE_St5arrayIPcLm2EEEEviT0_T1_,"ax",@progbits
	.align	128
        .global         _ZN2at6native29vectorized_elementwise_kernelILi8EZZZNS0_19signbit_kernel_cudaERNS_18TensorIteratorBaseEENKUlvE0_clEvENKUlvE1_clEvEUlN3c108BFloat16EE_St5arrayIPcLm2EEEEviT0_T1_
        .type           _ZN2at6native29vectorized_elementwise_kernelILi8EZZZNS0_19signbit_kernel_cudaERNS_18TensorIteratorBaseEENKUlvE0_clEvENKUlvE1_clEvEUlN3c108BFloat16EE_St5arrayIPcLm2EEEEviT0_T1_,@function
        .size           _ZN2at6native29vectorized_elementwise_kernelILi8EZZZNS0_19signbit_kernel_cudaERNS_18TensorIteratorBaseEENKUlvE0_clEvENKUlvE1_clEvEUlN3c108BFloat16EE_St5arrayIPcLm2EEEEviT0_T1_,(.L_x_23441 - _ZN2at6native29vectorized_elementwise_kernelILi8EZZZNS0_19signbit_kernel_cudaERNS_18TensorIteratorBaseEENKUlvE0_clEvENKUlvE1_clEvEUlN3c108BFloat16EE_St5arrayIPcLm2EEEEviT0_T1_)
        .other          _ZN2at6native29vectorized_elementwise_kernelILi8EZZZNS0_19signbit_kernel_cudaERNS_18TensorIteratorBaseEENKUlvE0_clEvENKUlvE1_clEvEUlN3c108BFloat16EE_St5arrayIPcLm2EEEEviT0_T1_,@"STO_CUDA_ENTRY STV_DEFAULT"
_ZN2at6native29vectorized_elementwise_kernelILi8EZZZNS0_19signbit_kernel_cudaERNS_18TensorIteratorBaseEENKUlvE0_clEvENKUlvE1_clEvEUlN3c108BFloat16EE_St5arrayIPcLm2EEEEviT0_T1_:
.text._ZN2at6native29vectorized_elementwise_kernelILi8EZZZNS0_19signbit_kernel_cudaERNS_18TensorIteratorBaseEENKUlvE0_clEvENKUlvE1_clEvEUlN3c108BFloat16EE_St5arrayIPcLm2EEEEviT0_T1_:
        /* <DEDUP_REMOVED lines=16> */
[----:B------:R-:W-:Y:S01]  /*0100*/  IMAD.WIDE R2, R9, 0x8, R2 ;  /* 0x0000000809027825 */ /* 0x000fe200078e0202 */
[----:B--2---:R-:W-:-:S03]  /*0110*/  PRMT R10, R6, 0x7632, R10 ;  /* 0x00007632060a7816 */ /* 0x004fc6000000000a */
[----:B------:R-:W-:Y:S01]  /*0120*/  IMAD.U32 R13, R6, 0x10000, RZ ;  /* 0x00010000060d7824 */ /* 0x000fe200078e00ff */
[----:B------:R-:W-:Y:S01]  /*0130*/  PRMT R0, R4, 0x7632, R0 ;  /* 0x0000763204007816 */ /* 0x000fe20000000000 */
[----:B------:R-:W-:Y:S01]  /*0140*/  IMAD.U32 R12, R5, 0x10000, RZ ;  /* 0x00010000050c7824 */ /* 0x000fe200078e00ff */
[----:B------:R-:W-:Y:S01]  /*0150*/  PRMT R6, R7, 0x7632, R6 ;  /* 0x0000763207067816 */ /* 0x000fe20000000006 */
[----:B------:R-:W-:Y:S01]  /*0160*/  IMAD.U32 R10, R10, 0x10000, RZ ;  /* 0x000100000a0a7824 */ /* 0x000fe200078e00ff */
[----:B------:R-:W-:Y:S01]  /*0170*/  PRMT R8, R5, 0x7632, R8 ;  /* 0x0000763205087816 */ /* 0x000fe20000000008 */
[----:B------:R-:W-:Y:S02]  /*0180*/  IMAD.U32 R0, R0, 0x10000, RZ ;  /* 0x0001000000007824 */ /* 0x000fe400078e00ff */
[----:B------:R-:W-:Y:S01]  /*0190*/  IMAD.U32 R6, R6, 0x10000, RZ ;  /* 0x0001000006067824 */ /* 0x000fe200078e00ff */
[----:B------:R-:W-:Y:S01]  /*01a0*/  SHF.L.U32 R8, R8, 0x10, RZ ;  /* 0x0000001008087819 */ /* 0x000fe200000006ff */
[----:B------:R-:W-:Y:S01]  /*01b0*/  IMAD.U32 R11, R4, 0x10000, RZ ;  /* 0x00010000040b7824 */ /* 0x000fe200078e00ff */
[----:B------:R-:W-:Y:S01]  /*01c0*/  SHF.R.U32.HI R0, RZ, 0x1f, R0 ;  /* 0x0000001fff007819 */ /* 0x000fe20000011600 */
[----:B------:R-:W-:Y:S01]  /*01d0*/  IMAD.U32 R7, R7, 0x10000, RZ ;  /* 0x0001000007077824 */ /* 0x000fe200078e00ff */
[----:B------:R-:W-:-:S02]  /*01e0*/  SHF.R.U32.HI R8, RZ, 0x1f, R8 ;  /* 0x0000001fff087819 */ /* 0x000fc40000011608 */
[----:B------:R-:W-:Y:S01]  /*01f0*/  SHF.R.U32.HI R10, RZ, 0x1f, R10 ;  /* 0x0000001fff0a7819 */ /* 0x000fe2000001160a */
[----:B------:R-:W-:Y:S01]  /*0200*/  IMAD.SHL.U32 R0, R0, 0x100, RZ ;  /* 0x0000010000007824 */ /* 0x000fe200078e00ff */
[----:B------:R-:W-:Y:S01]  /*0210*/  SHF.R.U32.HI R6, RZ, 0x1f, R6 ;  /* 0x0000001fff067819 */ /* 0x000fe20000011606 */
[----:B------:R-:W-:Y:S02]  /*0220*/  IMAD.SHL.U32 R5, R8, 0x100, RZ ;  /* 0x0000010008057824 */ /* 0x000fe400078e00ff */
[----:B------:R-:W-:Y:S01]  /*0230*/  IMAD.SHL.U32 R10, R10, 0x100, RZ ;  /* 0x000001000a0a7824 */ /* 0x000fe200078e00ff */
[----:B------:R-:W-:Y:S01]  /*0240*/  LEA.HI R0, R11, R0, RZ, 0x1 ;  /* 0x000000000b007211 */ /* 0x000fe200078f08ff */
[----:B------:R-:W-:Y:S01]  /*0250*/  IMAD.SHL.U32 R6, R6, 0x100, RZ ;  /* 0x0000010006067824 */ /* 0x000fe200078e00ff */
[----:B------:R-:W-:Y:S02]  /*0260*/  LEA.HI R5, R12, R5, RZ, 0x1 ;  /* 0x000000050c057211 */ /* 0x000fe400078f08ff */
[----:B------:R-:W-:-:S02]  /*0270*/  LEA.HI R13, R13, R10, RZ, 0x1 ;  /* 0x0000000a0d0d7211 */ /* 0x000fc400078f08ff */
[----:B------:R-:W-:Y:S02]  /*0280*/  LEA.HI R6, R7, R6, RZ, 0x1 ;  /* 0x0000000607067211 */ /* 0x000fe400078f08ff */
[----:B------:R-:W-:Y:S02]  /*0290*/  PRMT R12, R0, 0x5410, R5 ;  /* 0x00005410000c7816 */ /* 0x000fe40000000005 */
[----:B------:R-:W-:-:S05]  /*02a0*/  PRMT R13, R13, 0x5410, R6 ;  /* 0x000054100d0d7816 */ /* 0x000fca0000000006 */
[----:B------:R-:W-:Y:S01]  /*02b0*/  STG.E.64 desc[UR4][R2.64], R12 ;  /* 0x0000000c02007986 */ /* 0x000fe2000c101b04 */
[----:B------:R-:W-:Y:S05]  /*02c0*/  EXIT ;  /* 0x000000000000794d */ /* 0x000fea0003800000 */
.L_x_1181:
[----:B------:R-:W0:Y:S01]  /*02d0*/  S2R R11, SR_TID.X ;  /* 0x00000000000b7919 */ /* 0x000e220000002100 */
[----:B------:R-:W-:Y:S02]  /*02e0*/  PRMT R18, RZ, 0x7610, R18 ;  /* 0x00007610ff127816 */ /* 0x000fe40000000012 */
[----:B0-----:R-:W-:Y:S02]  /*02f0*/  ISETP.GE.AND P0, PT, R11, R0, PT ;  /* 0x000000000b00720c */ /* 0x001fe40003f06270 */
[----:B------:R-:W-:-:S11]  /*0300*/  MOV R29, R11 ;  /* 0x0000000b001d7202 */ /* 0x000fd60000000f00 */
        /* <DEDUP_REMOVED lines=15> */
[----:B------:R-:W-:Y:S01]  /*0400*/  @!P4 IADD3 R29, R29, 0x80, RZ ;  /* 0x000000801d1dc810 */ /* 0x000fe20007ffe0ff */
[----:B-1----:R-:W-:Y:S01]  /*0410*/  @!P6 IMAD.WIDE.U32 R14, R19, 0x2, R14 ;  /* 0x00000002130ee825 */ /* 0x002fe200078e000e */
[----:B------:R-:W1:Y:S02]  /*0420*/  @!P4 LDC.64 R20, c[0x0][0x220] ;  /* 0x00008800ff14cb82 */ /* 0x000e640000000a00 */
[----:B------:R-:W-:-:S13]  /*0430*/  ISETP.GE.AND P3, PT, R29, R0, PT ;  /* 0x000000001d00720c */ /* 0x000fda0003f66270 */
[----:B------:R-:W-:Y:S01]  /*0440*/  @!P3 IMAD.IADD R17, R2, 0x1, R29 ;  /* 0x000000010211b824 */ /* 0x000fe200078e021d */
[----:B------:R-:W3:Y:S01]  /*0450*/  @!P3 LDC.64 R22, c[0x0][0x220] ;  /* 0x00008800ff16bb82 */ /* 0x000ee20000000a00 */
[----:B------:R-:W-:-:S05]  /*0460*/  @!P3 VIADD R29, R29, 0x80 ;  /* 0x000000801d1db836 */ /* 0x000fca0000000000 */
[----:B------:R-:W-:-:S13]  /*0470*/  ISETP.GE.AND P2, PT, R29, R0, PT ;  /* 0x000000001d00720c */ /* 0x000fda0003f46270 */
[----:B------:R-:W-:Y:S02]  /*0480*/  @!P2 IMAD.IADD R27, R2, 0x1, R29 ;  /* 0x00000001021ba824 */ /* 0x000fe400078e021d */
[----:B------:R-:W-:-:S05]  /*0490*/  @!P2 VIADD R29, R29, 0x80 ;  /* 0x000000801d1da836 */ /* 0x000fca0000000000 */
[----:B------:R-:W-:Y:S02]  /*04a0*/  ISETP.GE.AND P1, PT, R29, R0, PT ;  /* 0x000000001d00720c */ /* 0x000fe40003f26270 */
[----:B------:R-:W-:-:S06]  /*04b0*/  PRMT R19, RZ, 0x7610, R19 ;  /* 0x00007610ff137816 */ /* 0x000fcc0000000013 */
[----:B------:R4:W5:Y:S05]  /*04c0*/  @!P6 LDG.E.U16 R19, desc[UR4][R14.64] ;  /* 0x000000040e13e981 */ /* 0x00096a000c1e1500 */
[----:B------:R-:W-:Y:S01]  /*04d0*/  @!P1 IMAD.IADD R28, R2, 0x1, R29 ;  /* 0x00000001021c9824 */ /* 0x000fe200078e021d */
[----:B------:R-:W-:-:S04]  /*04e0*/  @!P1 IADD3 R29, R29, 0x80, RZ ;  /* 0x000000801d1d9810 */ /* 0x000fc80007ffe0ff */
[----:B------:R-:W-:Y:S01]  /*04f0*/  ISETP.GE.AND P6, PT, R29, R0, PT ;  /* 0x000000001d00720c */ /* 0x000fe20003fc6270 */
[----:B0-----:R-:W-:Y:S01]  /*0500*/  @!P5 IMAD.WIDE.U32 R12, R16, 0x2, R12 ;  /* 0x00000002100cd825 */ /* 0x001fe200078e000c */
[----:B------:R-:W-:Y:S01]  /*0510*/  PRMT R24, RZ, 0x7610, R24 ;  /* 0x00007610ff187816 */ /* 0x000fe20000000018 */
[----:B----4-:R-:W0:Y:S02]  /*0520*/  @!P1 LDC.64 R14, c[0x0][0x220] ;  /* 0x00008800ff0e9b82 */ /* 0x010e240000000a00 */
[----:B---3--:R-:W-:-:S03]  /*0530*/  @!P3 IMAD.WIDE.U32 R22, R17, 0x2, R22 ;  /* 0x000000021116b825 */ /* 0x008fc600078e0016 */
[----:B------:R3:W4:Y:S05]  /*0540*/  @!P5 LDG.E.U16 R24, desc[UR4][R12.64] ;  /* 0x000000040c18d981 */ /* 0x00072a000c1e1500 */
[----:B------:R-:W0:Y:S08]  /*0550*/  @!P6 LDC.64 R16, c[0x0][0x220] ;  /* 0x00008800ff10eb82 */ /* 0x000e300000000a00 */
[----:B---3--:R-:W3:Y:S01]  /*0560*/  @!P2 LDC.64 R12, c[0x0][0x220] ;  /* 0x00008800ff0cab82 */ /* 0x008ee20000000a00 */
[----:B-1----:R-:W-:Y:S01]  /*0570*/  @!P4 IMAD.WIDE.U32 R20, R25, 0x2, R20 ;  /* 0x000000021914c825 */ /* 0x002fe200078e0014 */
[----:B------:R-:W-:-:S03]  /*0580*/  PRMT R25, RZ, 0x7610, R25 ;  /* 0x00007610ff197816 */ /* 0x000fc60000000019 */
[----:B------:R-:W-:Y:S01]  /*0590*/  @!P6 IMAD.IADD R29, R2, 0x1, R29 ;  /* 0x00000001021de824 */ /* 0x000fe200078e021d */
[----:B------:R-:W-:Y:S01]  /*05a0*/  PRMT R26, RZ, 0x7610, R26 ;  /* 0x00007610ff1a7816 */ /* 0x000fe2000000001a */
[----:B0-----:R-:W-:Y:S01]  /*05b0*/  @!P1 IMAD.WIDE.U32 R14, R28, 0x2, R14 ;  /* 0x000000021c0e9825 */ /* 0x001fe200078e000e */
[----:B------:R3:W4:Y:S01]  /*05c0*/  @!P4 LDG.E.U16 R25, desc[UR4][R20.64] ;  /* 0x000000041419c981 */ /* 0x000722000c1e1500 */
[----:B------:R-:W-:-:S03]  /*05d0*/  PRMT R28, RZ, 0x7610, R28 ;  /* 0x00007610ff1c7816 */ /* 0x000fc6000000001c */
[----:B------:R0:W4:Y:S01]  /*05e0*/  @!P3 LDG.E.U16 R26, desc[UR4][R22.64] ;  /* 0x00000004161ab981 */ /* 0x000122000c1e1500 */
[----:B------:R-:W-:Y:S01]  /*05f0*/  @!P6 IMAD.WIDE.U32 R16, R29, 0x2, R16 ;  /* 0x000000021d10e825 */ /* 0x000fe200078e0010 */
[----:B------:R-:W-:Y:S02]  /*0600*/  PRMT R29, RZ, 0x7610, R29 ;  /* 0x00007610ff1d7816 */ /* 0x000fe4000000001d */
[----:B------:R1:W4:Y:S04]  /*0610*/  @!P1 LDG.E.U16 R28, desc[UR4][R14.64] ;  /* 0x000000040e1c9981 */ /* 0x000328000c1e1500 */
[----:B------:R1:W4:Y:S01]  /*0620*/  @!P6 LDG.E.U16 R29, desc[UR4][R16.64] ;  /* 0x00000004101de981 */ /* 0x000322000c1e1500 */
[----:B---3--:R-:W-:Y:S01]  /*0630*/  @!P2 IMAD.WIDE.U32 R20, R27, 0x2, R12 ;  /* 0x000000021b14a825 */ /* 0x008fe200078e000c */
[----:B------:R-:W-:Y:S01]  /*0640*/  PRMT R27, RZ, 0x7610, R27 ;  /* 0x00007610ff1b7816 */ /* 0x000fe2000000001b */
[----:B------:R-:W3:Y:S05]  /*0650*/  @!P0 LDC.64 R12, c[0x0][0x218] ;  /* 0x00008600ff0c8b82 */ /* 0x000eea0000000a00 */
[----:B------:R3:W4:Y:S01]  /*0660*/  @!P2 LDG.E.U16 R27, desc[UR4][R20.64] ;  /* 0x00000004141ba981 */ /* 0x000722000c1e1500 */
[----:B0-----:R-:W-:-:S02]  /*0670*/  VIADD R23, R11, 0x80 ;  /* 0x000000800b177836 */ /* 0x001fc40000000000 */
[----:B-1----:R-:W-:-:S03]  /*0680*/  @!P0 IMAD.IADD R15, R2, 0x1, R11 ;  /* 0x00000001020f8824 */ /* 0x002fc600078e020b */
[----:B------:R-:W-:Y:S02]  /*0690*/  ISETP.GE.AND P6, PT, R23, R0, PT ;  /* 0x000000001700720c */ /* 0x000fe40003fc6270 */
[C---:B------:R-:W-:Y:S01]  /*06a0*/  IADD3 R17, R11.reuse, 0x280, RZ ;  /* 0x000002800b117810 */ /* 0x040fe20007ffe0ff */
[----:B------:R-:W-:-:S03]  /*06b0*/  VIADD R22, R11, 0x100 ;  /* 0x000001000b167836 */ /* 0x000fc60000000000 */
[----:B------:R-:W-:Y:S02]  /*06c0*/  ISETP.GE.AND P4, PT, R17, R0, PT ;  /* 0x000000001100720c */ /* 0x000fe40003f86270 */
[----:B---3--:R-:W-:Y:S01]  /*06d0*/  @!P0 IADD3 R12, P5, R15, R12, RZ ;  /* 0x0000000c0f0c8210 */ /* 0x008fe20007fbe0ff */
[C---:B------:R-:W-:Y:S02]  /*06e0*/  VIADD R15, R11.reuse, 0x200 ;  /* 0x000002000b0f7836 */ /* 0x040fe40000000000 */
[----:B------:R-:W-:-:S03]  /*06f0*/  VIADD R17, R11, 0x380 ;  /* 0x000003800b117836 */ /* 0x000fc60000000000 */
[-C--:B------:R-:W-:Y:S01]  /*0700*/  ISETP.GE.AND P3, PT, R15, R0.reuse, PT ;  /* 0x000000000f00720c */ /* 0x080fe20003f66270 */
[C---:B------:R-:W-:Y:S02]  /*0710*/  VIADD R15, R11.reuse, 0x300 ;  /* 0x000003000b0f7836 */ /* 0x040fe40000000000 */
[----:B------:R-:W-:Y:S02]  /*0720*/  VIADD R21, R11, 0x180 ;  /* 0x000001800b157836 */ /* 0x000fe40000000000 */
[----:B------:R-:W-:Y:S02]  /*0730*/  @!P0 IMAD.X R13, RZ, RZ, R13, P5 ;  /* 0x000000ffff0d8224 */ /* 0x000fe400028e060d */
[----:B------:R-:W-:Y:S01]  /*0740*/  @!P0 IMAD.MOV.U32 R11, RZ, RZ, R23 ;  /* 0x000000ffff0b8224 */ /* 0x000fe200078e0017 */
[-C--:B------:R-:W-:Y:S02]  /*0750*/  ISETP.GE.AND P1, PT, R22, R0.reuse, PT ;  /* 0x000000001600720c */ /* 0x080fe40003f26270 */
[----:B------:R-:W-:-:S02]  /*0760*/  ISETP.GE.AND P5, PT, R15, R0, PT ;  /* 0x000000000f00720c */ /* 0x000fc40003fa6270 */
        /* <DEDUP_REMOVED lines=12> */
[----:B------:R-:W-:Y:S01]  /*0830*/  @!P2 SHF.L.U32 R25, R25, 0x10, RZ ;  /* 0x000000101919a819 */ /* 0x000fe200000006ff */
[----:B------:R-:W-:-:S03]  /*0840*/  @!P3 IMAD.U32 R26, R26, 0x10000, RZ ;  /* 0x000100001a1ab824 */ /* 0x000fc600078e00ff */
[----:B------:R-:W-:Y:S01]  /*0850*/  @!P2 SHF.R.U32.HI R6, RZ, 0x1f, R25 ;  /* 0x0000001fff06a819 */ /* 0x000fe20000011619 */
[----:B------:R-:W-:Y:S02]  /*0860*/  @!P5 IMAD.U32 R28, R28, 0x10000, RZ ;  /* 0x000100001c1cd824 */ /* 0x000fe400078e00ff */
[----:B------:R-:W-:Y:S01]  /*0870*/  @!P6 IMAD.U32 R29, R29, 0x10000, RZ ;  /* 0x000100001d1de824 */ /* 0x000fe200078e00ff */
[----:B------:R-:W-:Y:S02]  /*0880*/  @!P3 SHF.R.U32.HI R7, RZ, 0x1f, R26 ;  /* 0x0000001fff07b819 */ /* 0x000fe4000001161a */
[----:B------:R-:W-:Y:S01]  /*0890*/  @!P5 SHF.R.U32.HI R9, RZ, 0x1f, R28 ;  /* 0x0000001fff09d819 */ /* 0x000fe2000001161c */
[----:B------:R-:W-:Y:S01]  /*08a0*/  @!P4 IMAD.U32 R27, R27, 0x10000, RZ ;  /* 0x000100001b1bc824 */ /* 0x000fe200078e00ff */
[----:B------:R-:W-:-:S04]  /*08b0*/  @!P6 SHF.R.U32.HI R10, RZ, 0x1f, R29 ;  /* 0x0000001fff0ae819 */ /* 0x000fc8000001161d */
        /* <DEDUP_REMOVED lines=16> */
.L_x_1184:
[----:B------:R-:W-:-:S13]  /*09c0*/  ISETP.GE.AND P0, PT, R11, R0, PT ;  /* 0x000000000b00720c */ /* 0x000fda0003f06270 */
[----:B------:R-:W-:Y:S05]  /*09d0*/  @P0 BRA `(.L_x_1186) ;  /* 0x0000000000380947 */ /* 0x000fea0003800000 */
[----:B------:R-:W-:Y:S01]  /*09e0*/  IMAD.IADD R4, R2, 0x1, R11 ;  /* 0x0000000102047824 */ /* 0x000fe200078e020b */
[----:B------:R-:W-:Y:S01]  /*09f0*/  ULDC.64 UR6, c[0x0][0x218] ;  /* 0x0000860000067ab9 */ /* 0x000fe20000000a00 */
[----:B------:R-:W-:-:S03]  /*0a00*/  IADD3 R11, R11, 0x80, RZ ;  /* 0x000000800b0b7810 */ /* 0x000fc60007ffe0ff */
[----:B------:R-:W-:-:S05]  /*0a10*/  IADD3 R4, P0, R4, UR6, RZ ;  /* 0x0000000604047c10 */ /* 0x000fca000ff1e0ff */
[----:B0-----:R-:W-:-:S05]  /*0a20*/  IMAD.X R5, RZ, RZ, UR7, P0 ;  /* 0x00000007ff057e24 */ /* 0x001fca00080e06ff */
[----:B------:R1:W-:Y:S03]  /*0a30*/  STG.E.U8 desc[UR4][R4.64], R6 ;  /* 0x0000000604007986 */ /* 0x0003e6000c101104 */
.L_x_1185:
        /* <DEDUP_REMOVED lines=8> */
.L_x_1186:
        /* <DEDUP_REMOVED lines=9> */
.L_x_1187:
[----:B------:R-:W-:Y:S05]  /*0b50*/  BSYNC B1 ;  /* 0x0000000000017941 */ /* 0x000fea0003800000 */
.L_x_1183:
[----:B------:R-:W-:-:S13]  /*0b60*/  ISETP.GE.AND P0, PT, R11, R0, PT ;  /* 0x000000000b00720c */ /* 0x000fda0003f06270 */
[----:B-1----:R-:W0:Y:S01]  /*0b70*/  @!P0 LDC.64 R6, c[0x0][0x218] ;  /* 0x00008600ff068b82 */ /* 0x002e220000000a00 */
[----:B--2---:R-:W-:Y:S01]  /*0b80*/  @!P0 IADD3 R5, R2, R11, RZ ;  /* 0x0000000b02058210 */ /* 0x004fe20007ffe0ff */
[----:B------:R-:W-:-:S03]  /*0b90*/  @!P0 VIADD R11, R11, 0x80 ;  /* 0x000000800b0b8836 */ /* 0x000fc60000000000 */
[----:B0-----:R-:W-:-:S05]  /*0ba0*/  @!P0 IADD3 R4, P1, R5, R6, RZ ;  /* 0x0000000605048210 */ /* 0x001fca0007f3e0ff */
[----:B------:R-:W-:-:S05]  /*0bb0*/  @!P0 IMAD.X R5, RZ, RZ, R7, P1 ;  /* 0x000000ffff058224 */ /* 0x000fca00008e0607 */
[----:B------:R2:W-:Y:S03]  /*0bc0*/  @!P0 STG.E.U8 desc[UR4][R4.64], R9 ;  /* 0x0000000904008986 */ /* 0x0005e6000c101104 */
.L_x_1188:
[----:B------:R-:W-:Y:S05]  /*0bd0*/  BSYNC B0 ;  /* 0x0000000000007941 */ /* 0x000fea0003800000 */
.L_x_1182:
        /* <DEDUP_REMOVED lines=9> */
.L_x_1189:
        /* <DEDUP_REMOVED lines=9> */
.L_x_23441:


//--------------------- .text._ZN2at6native18elementwise_kernelILi128ELi4EZNS0_15gpu_kernel_implIZZZNS0_19signbit_kernel_cudaERNS_18TensorIteratorBaseEENKUlvE0_clEvENKUlvE0_clEvEUlfE_EEvS4_RKT_EUliE_EEviT1_ --------------------------
	.section	.text._ZN2at6native18elementwise_kernelILi128ELi4EZNS0_15gpu_kernel_implIZZZNS0_19signbit_kernel_cudaERNS_18TensorIteratorBaseEENKUlvE0_clEvENKUlvE0_clEvEUlfE_EEvS4_RKT_EUliE_EEviT1_,"ax",@progbits
	.align	128
        .global         _ZN2at6native18elementwise_kernelILi128ELi4EZNS0_15gpu_kernel_implIZZZNS0_19signbit_kernel_cudaERNS_18TensorIteratorBaseEENKUlvE0_clEvENKUlvE0_clEvEUlfE_EEvS4_RKT_EUliE_EEviT1_
        .type           _ZN2at6native18elementwise_kernelILi128ELi4EZNS0_15gpu_kernel_implIZZZNS0_19signbit_kernel_cudaERNS_18TensorIteratorBaseEENKUlvE0_clEvENKUlvE0_clEvEUlfE_EEvS4_RKT_EUliE_EEviT1_,@function
        .size           _ZN2at6native18elementwise_kernelILi128ELi4EZNS0_15gpu_kernel_implIZZZNS0_19signbit_kernel_cudaERNS_18TensorIteratorBaseEENKUlvE0_clEvENKUlvE0_clEvEUlfE_EEvS4_RKT_EUliE_EEviT1_,(.L_x_23442 - _ZN2at6native18elementwise_kernelILi128ELi4EZNS0_15gpu_kernel_implIZZZNS0_19signbit_kernel_cudaERNS_18TensorIteratorBaseEENKUlvE0_clEvENKUlvE0_clEvEUlfE_EEvS4_RKT_EUliE_EEviT1_)
        .other          _ZN2at6native18elementwise_kernelILi128ELi4EZNS0_15gpu_kernel_implIZZZNS0_19signbit_kernel_cudaERNS_18TensorIteratorBaseEENKUlvE0_clEvENKUlvE0_clEvEUlfE_EEvS4_RKT_EUliE_EEviT1_,@"STO_CUDA_ENTRY STV_DEFAULT"
_ZN2at6native18elementwise_kernelILi128ELi4EZNS0_15gpu_kernel_implIZZZNS0_19signbit_kernel_cudaERNS_18TensorIteratorBaseEENKUlvE0_clEvENKUlvE0_clEvEUlfE_EEvS4_RKT_EUliE_EEviT1_:
.text._ZN2at6native18elementwise_kernelILi128ELi4EZNS0_15gpu_kernel_implIZZZNS0_19signbit_kernel_cudaERNS_18TensorIteratorBaseEENKUlvE0_clEvENKUlvE0_clEvEUlfE_EEvS4_RKT_EUliE_EEviT1_:
        /* <DEDUP_REMOVED lines=313> */
.L_x_1192:
[----:B------:R-:W0:Y:S01]  /*1390*/  LDC.U8 R5, c[0x0][0x422] ;  /* 0x00010880ff057b82 */ /* 0x000e220000000000 */
[----:B------:R-:W-:Y:S01]  /*13a0*/  ULDC.64 UR4, c[0x0][0x410] ;  /* 0x0001040000047ab9 */ /* 0x000fe20000000a00 */
[----:B------:R-:W-:Y:S01]  /*13b0*/  ULDC.64 UR6, c[0x0][0x418] ;  /* 0x0001060000067ab9 */ /* 0x000fe20000000a00 */
[----:B------:R-:W-:Y:S01]  /*13c0*/  IADD3 R16, P1, R16, UR4, RZ ;  /* 0x0000000410107c10 */ /* 0x000fe2000ff3e0ff */
[----:B------:R-:W-:Y:S01]  /*13d0*/  BSSY B6, `(.L_x_1193) ;  /* 0x00000e0000067945 */ /* 0x000fe20003800000 */
        /* <DEDUP_REMOVED lines=15> */
[----:B--2---:R-:W0:Y:S01]  /*14d0*/  I2F.S16 R0, R0 ;  /* 0x0000000000007306 */ /* 0x004e220000101400 */
[----:B------:R-:W-:Y:S05]  /*14e0*/  BRA `(.L_x_1199) ;  /* 0x0000000c00387947 */ /* 0x000fea0003800000 */
.L_x_1197:
[----:B------:R-:W2:Y:S02]  /*14f0*/  LDG.E.U8 R0, desc[UR36][R2.64] ;  /* 0x0000002402007981 */ /* 0x000ea4000c1e1100 */
[----:B--2---:R-:W-:Y:S01]  /*1500*/  I2FP.F32.U32 R0, R0 ;  /* 0x0000000000007245 */ /* 0x004fe20000201000 */
[----:B------:R-:W-:Y:S06]  /*1510*/  BRA `(.L_x_1199) ;  /* 0x0000000c002c7947 */ /* 0x000fec0003800000 */
.L_x_1196:
[----:B------:R-:W-:-:S13]  /*1520*/  ISETP.NE.AND P0, PT, R4, 0x2, PT ;  /* 0x000000020400780c */ /* 0x000fda0003f05270 */
[----:B------:R-:W-:Y:S05]  /*1530*/  @!P0 BRA `(.L_x_1200) ;  /* 0x0000000000288947 */ /* 0x000fea0003800000 */
[----:B------:R-:W-:-:S13]  /*1540*/  ISETP.NE.AND P0, PT, R4, 0x3, PT ;  /* 0x000000030400780c */ /* 0x000fda0003f05270 */
[----:B------:R-:W-:Y:S05]  /*1550*/  @!P0 BRA `(.L_x_1201) ;  /* 0x0000000000148947 */ /* 0x000fea0003800000 */
[----:B------:R-:W-:-:S13]  /*1560*/  ISETP.NE.AND P0, PT, R4, 0x4, PT ;  /* 0x000000040400780c */ /* 0x000fda0003f05270 */
[----:B------:R-:W-:Y:S05]  /*1570*/  @P0 BRA `(.L_x_1198) ;  /* 0x0000000800b80947 */ /* 0x000fea0003800000 */
[----:B------:R-:W2:Y:S02]  /*1580*/  LDG.E.64 R2, desc[UR36][R2.64] ;  /* 0x0000002402027981 */ /* 0x000ea4000c1e1b00 */
[----:B--2---:R4:W0:Y:S01]  /*1590*/  I2F.S64 R0, R2 ;  /* 0x0000000200007312 */ /* 0x0048220000301400 */
[----:B------:R-:W-:Y:S05]  /*15a0*/  BRA `(.L_x_1199) ;  /* 0x0000000c00087947 */ /* 0x000fea0003800000 */
.L_x_1201:
[----:B------:R-:W2:Y:S02]  /*15b0*/  LDG.E R0, desc[UR36][R2.64] ;  /* 0x0000002402007981 */ /* 0x000ea4000c1e1900 */
[----:B--2---:R-:W-:Y:S01]  /*15c0*/  I2FP.F32.S32 R0, R0 ;  /* 0x0000000000007245 */ /* 0x004fe20000201400 */
[----:B------:R-:W-:Y:S06]  /*15d0*/  BRA `(.L_x_1199) ;  /* 0x0000000800fc7947 */ /* 0x000fec0003800000 */
.L_x_1200:
[----:B------:R-:W2:Y:S02]  /*15e0*/  LDG.E.U16 R0, desc[UR36][R2.64] ;  /* 0x0000002402007981 */ /* 0x000ea4000c1e1500 */
[----:B--2---:R-:W0:Y:S01]  /*15f0*/  I2F.S16 R0, R0 ;  /* 0x0000000000007306 */ /* 0x004e220000101400 */
[----:B------:R-:W-:Y:S05]  /*1600*/  BRA `(.L_x_1199) ;  /* 0x0000000800f07947 */ /* 0x000fea0003800000 */
.L_x_1195:
[----:B------:R-:W-:-:S13]  /*1610*/  ISETP.GT.AND P0, PT, R4, 0x6, PT ;  /* 0x000000060400780c */ /* 0x000fda0003f04270 */
[----:B------:R-:W-:Y:S05]  /*1620*/  @P0 BRA `(.L_x_1202) ;  /* 0x0000000000240947 */ /* 0x000fea0003800000 */
[----:B------:R-:W-:-:S13]  /*1630*/  ISETP.NE.AND P0, PT, R4, 0x5, PT ;  /* 0x000000050400780c */ /* 0x000fda0003f05270 */
[----:B------:R-:W-:Y:S05]  /*1640*/  @!P0 BRA `(.L_x_1203) ;  /* 0x0000000000108947 */ /* 0x000fea0003800000 */
[----:B------:R-:W-:-:S13]  /*1650*/  ISETP.NE.AND P0, PT, R4, 0x6, PT ;  /* 0x000000060400780c */ /* 0x000fda0003f05270 */
[----:B------:R-:W-:Y:S05]  /*1660*/  @P0 BRA `(.L_x_1198) ;  /* 0x00000008007c0947 */ /* 0x000fea0003800000 */
[----:B------:R2:W5:Y:S01]  /*1670*/  LDG.E R0, desc[UR36][R2.64] ;  /* 0x0000002402007981 */ /* 0x000562000c1e1900 */
[----:B------:R-:W-:Y:S05]  /*1680*/  BRA `(.L_x_1199) ;  /* 0x0000000800d07947 */ /* 0x000fea0003800000 */
.L_x_1203:
[----:B------:R-:W2:Y:S02]  /*1690*/  LDG.E.U16 R0, desc[UR36][R2.64] ;  /* 0x0000002402007981 */ /* 0x000ea4000c1e1500 */
[----:B--2---:R-:W-:Y:S01]  /*16a0*/  HADD2.F32 R0, -RZ, R0.H0_H0 ;  /* 0x20000000ff007230 */ /* 0x004fe20000004100 */
[----:B------:R-:W-:Y:S06]  /*16b0*/  BRA `(.L_x_1199) ;  /* 0x0000000800c47947 */ /* 0x000fec0003800000 */
.L_x_1202:
[----:B------:R-:W-:-:S13]  /*16c0*/  ISETP.NE.AND P0, PT, R4, 0x7, PT ;  /* 0x000000070400780c */ /* 0x000fda0003f05270 */
[----:B------:R-:W-:Y:S05]  /*16d0*/  @!P0 BRA `(.L_x_1204) ;  /* 0x0000000000248947 */ /* 0x000fea0003800000 */
[----:B------:R-:W-:-:S13]  /*16e0*/  ISETP.NE.AND P0, PT, R4, 0x8, PT ;  /* 0x000000080400780c */ /* 0x000fda0003f05270 */
[----:B------:R-:W-:Y:S05]  /*16f0*/  @!P0 BRA `(.L_x_1205) ;  /* 0x0000000000108947 */ /* 0x000fea0003800000 */
[----:B------:R-:W-:-:S13]  /*1700*/  ISETP.NE.AND P0, PT, R4, 0x9, PT ;  /* 0x000000090400780c */ /* 0x000fda0003f05270 */
[----:B------:R-:W-:Y:S05]  /*1710*/  @P0 BRA `(.L_x_1198) ;  /* 0x0000000800500947 */ /* 0x000fea0003800000 */
[----:B------:R3:W5:Y:S01]  /*1720*/  LDG.E R0, desc[UR36][R2.64] ;  /* 0x0000002402007981 */ /* 0x000762000c1e1900 */
[----:B------:R-:W-:Y:S05]  /*1730*/  BRA `(.L_x_1199) ;  /* 0x0000000800a47947 */ /* 0x000fea0003800000 */
.L_x_1205:
[----:B------:R-:W2:Y:S02]  /*1740*/  LDG.E.U16 R0, desc[UR36][R2.64] ;  /* 0x0000002402007981 */ /* 0x000ea4000c1e1500 */
[----:B--2---:R-:W-:Y:S01]  /*1750*/  HADD2.F32 R0, -RZ, R0.H0_H0 ;  /* 0x20000000ff007230 */ /* 0x004fe20000004100 */
[----:B------:R-:W-:Y:S06]  /*1760*/  BRA `(.L_x_1199) ;  /* 0x0000000800987947 */ /* 0x000fec0003800000 */
.L_x_1204:
[----:B------:R-:W2:Y:S01]  /*1770*/  LDG.E.64 R2, desc[UR36][R2.64] ;  /* 0x0000002402027981 */ /* 0x000ea2000c1e1b00 */
[----:B------:R-:W-:Y:S01]  /*1780*/  UMOV UR4, 0xf0000000 ;  /* 0xf000000000047882 */ /* 0x000fe20000000000 */
[----:B------:R-:W-:Y:S01]  /*1790*/  UMOV UR5, 0x380fffff ;  /* 0x380fffff00057882 */ /* 0x000fe20000000000 */
[----:B--2---:R-:W0:Y:S01]  /*17a0*/  F2F.F32.F64 R0, R2 ;  /* 0x0000000200007310 */ /* 0x004e220000301000 */
[----:B------:R-:W-:-:S14]  /*17b0*/  DSETP.GEU.AND P0, PT, |R2|, UR4, PT ;  /* 0x0000000402007e2a */ /* 0x000fdc000bf0e200 */
[----:B0-----:R-:W-:Y:S01]  /*17c0*/  @!P0 FMUL R0, R0, 1.175494350822287508e-38 ;  /* 0x0080000000008820 */ /* 0x001fe20000400000 */
[----:B------:R-:W-:Y:S06]  /*17d0*/  BRA `(.L_x_1199) ;  /* 0x00000008007c7947 */ /* 0x000fec0003800000 */
.L_x_1194:
        /* <DEDUP_REMOVED lines=10> */
[----:B------:R-:W-:Y:S01]  /*1880*/  FSEL R0, RZ, 1, !P0 ;  /* 0x3f800000ff007808 */ /* 0x000fe20004000000 */
[----:B------:R-:W-:Y:S08]  /*1890*/  BRA `(.L_x_1199) ;  /* 0x00000008004c7947 */ /* 0x000ff00003800000 */
.L_x_1208:
[----:B------:R-:W2:Y:S01]  /*18a0*/  LDG.E.64 R2, desc[UR36][R2.64] ;  /* 0x0000002402027981 */ /* 0x000ea2000c1e1b00 */
[----:B------:R-:W-:Y:S01]  /*18b0*/  UMOV UR4, 0xf0000000 ;  /* 0xf000000000047882 */ /* 0x000fe20000000000 */
[----:B------:R-:W-:Y:S01]  /*18c0*/  UMOV UR5, 0x380fffff ;  /* 0x380fffff00057882 */ /* 0x000fe20000000000 */
[----:B--2---:R-:W0:Y:S01]  /*18d0*/  F2F.F32.F64 R0, R2 ;  /* 0x0000000200007310 */ /* 0x004e220000301000 */
[----:B------:R-:W-:-:S14]  /*18e0*/  DSETP.GEU.AND P0, PT, |R2|, UR4, PT ;  /* 0x0000000402007e2a */ /* 0x000fdc000bf0e200 */
[----:B0-----:R-:W-:Y:S01]  /*18f0*/  @!P0 FMUL R0, R0, 1.175494350822287508e-38 ;  /* 0x0080000000008820 */ /* 0x001fe20000400000 */
[----:B------:R-:W-:Y:S06]  /*1900*/  BRA `(.L_x_1199) ;  /* 0x0000000800307947 */ /* 0x000fec0003800000 */
.L_x_1207:
        /* <DEDUP_REMOVED lines=24> */
[----:B------:R-:W-:Y:S01]  /*1a90*/  LOP3.LUT R0, R5, 0x80000000, R0, 0xf8, !PT ;  /* 0x8000000005007812 */ /* 0x000fe200078ef800 */
[----:B------:R-:W-:Y:S06]  /*1aa0*/  BRA `(.L_x_1199) ;  /* 0x0000000400c87947 */ /* 0x000fec0003800000 */
.L_x_1210:
        /* <DEDUP_REMOVED lines=11> */
[----:B------:R-:W-:Y:S01]  /*1b60*/  LOP3.LUT R0, R4, 0x80000000, R5, 0xf8, !PT ;  /* 0x8000000004007812 */ /* 0x000fe200078ef805 */
[----:B------:R-:W-:Y:S06]  /*1b70*/  BRA `(.L_x_1199) ;  /* 0x0000000400947947 */ /* 0x000fec0003800000 */
.L_x_1209:
[----:B------:R-:W2:Y:S02]  /*1b80*/  LDG.E.U16 R0, desc[UR36][R2.64] ;  /* 0x0000002402007981 */ /* 0x000ea4000c1e1500 */
[----:B--2---:R-:W-:Y:S01]  /*1b90*/  IMAD.U32 R0, R0, 0x10000, RZ ;  /* 0x0001000000007824 */ /* 0x004fe200078e00ff */
[----:B------:R-:W-:Y:S06]  /*1ba0*/  BRA `(.L_x_1199) ;  /* 0x0000000400887947 */ /* 0x000fec0003800000 */
.L_x_1206:
        /* <DEDUP_REMOVED lines=9> */
[----:B--2---:R-:W-:Y:S01]  /*1c40*/  I2FP.F32.U32 R0, R0 ;  /* 0x0000000000007245 */ /* 0x004fe20000201000 */
[----:B------:R-:W-:Y:S06]  /*1c50*/  BRA `(.L_x_1199) ;  /* 0x00000004005c7947 */ /* 0x000fec0003800000 */
.L_x_1213:
[----:B------:R-:W2:Y:S01]  /*1c60*/  LDG.E.U8 R2, desc[UR36][R2.64] ;  /* 0x0000002402027981 */ /* 0x000ea2000c1e1100 */
        /* <DEDUP_REMOVED lines=19> */
.L_x_1215:
[----:B------:R-:W-:Y:S05]  /*1da0*/  BSYNC B0 ;  /* 0x0000000000007941 */ /* 0x000fea0003800000 */
.L_x_1214:
[----:B------:R-:W-:Y:S01]  /*1db0*/  LEA R3, R0, 0x3b800000, 0x17 ;  /* 0x3b80000000037811 */ /* 0x000fe200078eb8ff */
[----:B------:R-:W-:-:S05]  /*1dc0*/  IMAD.SHL.U32 R0, R2, 0x100000, RZ ;  /* 0x0010000002007824 */ /* 0x000fca00078e00ff */
[----:B------:R-:W-:Y:S01]  /*1dd0*/  LOP3.LUT R0, R3, R0, R4, 0xfe, !PT ;  /* 0x0000000003007212 */ /* 0x000fe200078efe04 */
[----:B------:R-:W-:Y:S06]  /*1de0*/  BRA `(.L_x_1199) ;  /* 0x0000000000f87947 */ /* 0x000fec0003800000 */
.L_x_1212:
        /* <DEDUP_REMOVED lines=20> */
.L_x_1217:
[----:B------:R-:W-:Y:S05]  /*1f30*/  BSYNC B0 ;  /* 0x0000000000007941 */ /* 0x000fea0003800000 */
.L_x_1216:
[----:B------:R-:W-:Y:S01]  /*1f40*/  LEA R3, R0, 0x37800000, 0x17 ;  /* 0x3780000000037811 */ /* 0x000fe200078eb8ff */
[----:B------:R-:W-:-:S05]  /*1f50*/  IMAD.SHL.U32 R0, R2, 0x200000, RZ ;  /* 0x0020000002007824 */ /* 0x000fca00078e00ff */
[----:B------:R-:W-:Y:S01]  /*1f60*/  LOP3.LUT R0, R3, R0, R4, 0xfe, !PT ;  /* 0x0000000003007212 */ /* 0x000fe200078efe04 */
[----:B------:R-:W-:Y:S06]  /*1f70*/  BRA `(.L_x_1199) ;  /* 0x0000000000947947 */ /* 0x000fec0003800000 */
.L_x_1211:
[----:B------:R-:W-:-:S13]  /*1f80*/  ISETP.NE.AND P0, PT, R4, 0x1c, PT ;  /* 0x0000001c0400780c */ /* 0x000fda0003f05270 */
[----:B------:R-:W-:Y:S05]  /*1f90*/  @!P0 BRA `(.L_x_1218) ;  /* 0x0000000000848947 */ /* 0x000fea0003800000 */
[----:B------:R-:W-:-:S13]  /*1fa0*/  ISETP.NE.AND P0, PT, R4, 0x1d, PT ;  /* 0x0000001d0400780c */ /* 0x000fda0003f05270 */
[----:B------:R-:W-:Y:S05]  /*1fb0*/  @!P0 BRA `(.L_x_1219) ;  /* 0x0000000000708947 */ /* 0x000fea0003800000 */
[----:B------:R-:W-:-:S13]  /*1fc0*/  ISETP.NE.AND P0, PT, R4, 0x2c, PT ;  /* 0x0000002c0400780c */ /* 0x000fda0003f05270 */
[----:B------:R-:W-:Y:S05]  /*1fd0*/  @P0 BRA `(.L_x_1198) ;  /* 0x0000000000200947 */ /* 0x000fea0003800000 */
[----:B------:R-:W2:Y:S01]  /*1fe0*/  LDG.E.U8 R2, desc[UR36][R2.64] ;  /* 0x0000002402027981 */ /* 0x000ea2000c1e1100 */
[----:B------:R-:W-:Y:S01]  /*1ff0*/  IMAD.MOV.U32 R0, RZ, RZ, 0x400000 ;  /* 0x00400000ff007424 */ /* 0x000fe200078e00ff */
[----:B--2---:R-:W-:-:S13]  /*2000*/  ISETP.NE.AND P0, PT, R2, RZ, PT ;  /* 0x000000ff0200720c */ /* 0x004fda0003f05270 */
[----:B------:R-:W-:Y:S05]  /*2010*/  @!P0 BRA `(.L_x_1199) ;  /* 0x00000000006c8947 */ /* 0x000fea0003800000 */
[----:B------:R-:W-:-:S13]  /*2020*/  ISETP.NE.AND P0, PT, R2, 0xff, PT ;  /* 0x000000ff0200780c */ /* 0x000fda0003f05270 */
[----:B------:R-:W-:Y:S02]  /*2030*/  @!P0 IMAD.MOV.U32 R0, RZ, RZ, 0x7f800001 ;  /* 0x7f800001ff008424 */ /* 0x000fe400078e00ff */
[----:B------:R-:W-:Y:S01]  /*2040*/  @P0 IMAD.SHL.U32 R0, R2, 0x800000, RZ ;  /* 0x0080000002000824 */ /* 0x000fe200078e00ff */
[----:B------:R-:W-:Y:S06]  /*2050*/  BRA `(.L_x_1199) ;  /* 0x00000000005c7947 */ /* 0x000fec0003800000 */
.L_x_1198:
        /* <DEDUP_REMOVED lines=16> */
.L_x_1220:
[----:B------:R-:W-:Y:S01]  /*2160*/  IMAD.MOV.U32 R0, RZ, RZ, RZ ;  /* 0x000000ffff007224 */ /* 0x000fe200078e00ff */
[----:B------:R-:W-:Y:S06]  /*2170*/  BRA `(.L_x_1199) ;  /* 0x0000000000147947 */ /* 0x000fec0003800000 */
.L_x_1219:
[----:B------:R-:W2:Y:S02]  /*2180*/  LDG.E.64 R2, desc[UR36][R2.64] ;  /* 0x0000002402027981 */ /* 0x000ea4000c1e1b00 */
[----:B--2---:R0:W1:Y:S01]  /*2190*/  I2F.U64 R0, R2 ;  /* 0x0000000200007312 */ /* 0x0040620000301000 */
[----:B------:R-:W-:Y:S05]  /*21a0*/  BRA `(.L_x_1199) ;  /* 0x0000000000087947 */ /* 0x000fea0003800000 */
.L_x_1218:
[----:B------:R-:W2:Y:S02]  /*21b0*/  LDG.E R0, desc[UR36][R2.64] ;  /* 0x0000002402007981 */ /* 0x000ea4000c1e1900 */
[----:B--2---:R-:W-:-:S07]  /*21c0*/  I2FP.F32.U32 R0, R0 ;  /* 0x0000000000007245 */ /* 0x004fce0000201000 */
.L_x_1199:
[----:B------:R-:W-:Y:S05]  /*21d0*/  BSYNC B6 ;  /* 0x0000000000067941 */ /* 0x000fea0003800000 */
.L_x_1193:
[----:B0-234-:R-:W0:Y:S01]  /*21e0*/  LDC.U8 R3, c[0x0][0x421] ;  /* 0x00010840ff037b82 */ /* 0x01de220000000000 */
[----:B-1---5:R-:W-:Y:S02]  /*21f0*/  SHF.R.U32.HI R5, RZ, 0x1f, R0 ;  /* 0x0000001fff057819 */ /* 0x022fe40000011600 */
        /* <DEDUP_REMOVED lines=13> */
.L_x_1224:
[----:B------:R0:W-:Y:S01]  /*22d0*/  STG.E.U8 desc[UR36][R16.64], R5 ;  /* 0x0000000510007986 */ /* 0x0001e2000c101124 */
[----:B------:R-:W-:Y:S05]  /*22e0*/  BRA `(.L_x_1226) ;  /* 0x0000000c00507947 */ /* 0x000fea0003800000 */
.L_x_1223:
        /* <DEDUP_REMOVED lines=10> */
.L_x_1228:
[----:B------:R0:W-:Y:S01]  /*2390*/  STG.E desc[UR36][R16.64], R5 ;  /* 0x0000000510007986 */ /* 0x0001e2000c101924 */
[----:B------:R-:W-:Y:S05]  /*23a0*/  BRA `(.L_x_1226) ;  /* 0x0000000c00207947 */ /* 0x000fea0003800000 */
.L_x_1227:
[----:B------:R0:W-:Y:S01]  /*23b0*/  STG.E.U16 desc[UR36][R16.64], R5 ;  /* 0x0000000510007986 */ /* 0x0001e2000c101524 */
[----:B------:R-:W-:Y:S05]  /*23c0*/  BRA `(.L_x_1226) ;  /* 0x0000000c00187947 */ /* 0x000fea0003800000 */
.L_x_1222:
        /* <DEDUP_REMOVED lines=9> */
.L_x_1230:
[----:B------:R-:W0:Y:S02]  /*2460*/  I2F.S16 R0, R5 ;  /* 0x0000000500007306 */ /* 0x000e240000101400 */
[----:B0-----:R-:W-:-:S05]  /*2470*/  F2FP.F16.F32.PACK_AB R0, RZ, R0 ;  /* 0x00000000ff00723e */ /* 0x001fca00000000ff */
[----:B------:R0:W-:Y:S01]  /*2480*/  STG.E.U16 desc[UR36][R16.64], R0 ;  /* 0x0000000010007986 */ /* 0x0001e2000c101524 */
[----:B------:R-:W-:Y:S05]  /*2490*/  BRA `(.L_x_1226) ;  /* 0x0000000800e47947 */ /* 0x000fea0003800000 */
.L_x_1229:
        /* <DEDUP_REMOVED lines=10> */
.L_x_1232:
[----:B------:R-:W0:Y:S02]  /*2540*/  I2F.S16 R5, R5 ;  /* 0x0000000500057306 */ /* 0x000e240000101400 */
[----:B0-----:R-:W-:-:S04]  /*2550*/  F2FP.F16.F32.PACK_AB R3, RZ, R5 ;  /* 0x00000005ff03723e */ /* 0x001fc800000000ff */
[----:B------:R-:W-:-:S05]  /*2560*/  PRMT R3, R3, 0x5410, RZ ;  /* 0x0000541003037816 */ /* 0x000fca00000000ff */
[----:B------:R0:W-:Y:S01]  /*2570*/  STG.E desc[UR36][R16.64], R3 ;  /* 0x0000000310007986 */ /* 0x0001e2000c101924 */
[----:B------:R-:W-:Y:S05]  /*2580*/  BRA `(.L_x_1226) ;  /* 0x0000000800a87947 */ /* 0x000fea0003800000 */
.L_x_1231:
[----:B------:R-:W0:Y:S02]  /*2590*/  I2F.F64.S16 R2, R5 ;  /* 0x0000000500027312 */ /* 0x000e240000101c00 */
[----:B0-----:R0:W-:Y:S01]  /*25a0*/  STG.E.64 desc[UR36][R16.64], R2 ;  /* 0x0000000210007986 */ /* 0x0011e2000c101b24 */
[----:B------:R-:W-:Y:S05]  /*25b0*/  BRA `(.L_x_1226) ;  /* 0x00000008009c7947 */ /* 0x000fea0003800000 */
.L_x_1221:
        /* <DEDUP_REMOVED lines=10> */
.L_x_1235:
[----:B------:R-:W0:Y:S01]  /*2660*/  I2F.F64.S16 R4, R5 ;  /* 0x0000000500047312 */ /* 0x000e220000101c00 */
[----:B------:R-:W-:-:S05]  /*2670*/  CS2R R6, SRZ ;  /* 0x0000000000067805 */ /* 0x000fca000001ff00 */
[----:B0-----:R0:W-:Y:S01]  /*2680*/  STG.E.128 desc[UR36][R16.64], R4 ;  /* 0x0000000410007986 */ /* 0x0011e2000c101d24 */
[----:B------:R-:W-:Y:S05]  /*2690*/  BRA `(.L_x_1226) ;  /* 0x0000000800647947 */ /* 0x000fea0003800000 */
.L_x_1234:
        /* <DEDUP_REMOVED lines=21> */
.L_x_1239:
[----:B------:R-:W-:Y:S05]  /*27f0*/  BSYNC B0 ;  /* 0x0000000000007941 */ /* 0x000fea0003800000 */
.L_x_1238:
[----:B------:R-:W-:-:S05]  /*2800*/  LOP3.LUT R3, R0, R3, RZ, 0xfc, !PT ;  /* 0x0000000300037212 */ /* 0x000fca00078efcff */
[----:B------:R0:W-:Y:S01]  /*2810*/  STG.E.U8 desc[UR36][R16.64], R3 ;  /* 0x0000000310007986 */ /* 0x0001e2000c101124 */
[----:B------:R-:W-:Y:S05]  /*2820*/  BRA `(.L_x_1226) ;  /* 0x0000000800007947 */ /* 0x000fea0003800000 */
.L_x_1237:
        /* <DEDUP_REMOVED lines=13> */
.L_x_1241:
[----:B------:R-:W-:Y:S01]  /*2900*/  IMAD.MOV.U32 R0, RZ, RZ, 0x7f ;  /* 0x0000007fff007424 */ /* 0x000fe200078e00ff */
[----:B------:R-:W-:-:S04]  /*2910*/  ISETP.GT.U32.AND P0, PT, R2, 0x7f800000, PT ;  /* 0x7f8000000200780c */ /* 0x000fc80003f04070 */
[----:B------:R-:W-:-:S09]  /*2920*/  SEL R0, R0, 0x7c, P0 ;  /* 0x0000007c00007807 */ /* 0x000fd20000000000 */
.L_x_1242:
[----:B------:R-:W-:Y:S05]  /*2930*/  BSYNC B0 ;  /* 0x0000000000007941 */ /* 0x000fea0003800000 */
.L_x_1240:
[----:B------:R-:W-:-:S04]  /*2940*/  LOP3.LUT R2, R5, 0x80000000, RZ, 0xc0, !PT ;  /* 0x8000000005027812 */ /* 0x000fc800078ec0ff */
[----:B------:R-:W-:-:S04]  /*2950*/  SHF.R.U32.HI R3, RZ, 0x18, R2 ;  /* 0x00000018ff037819 */ /* 0x000fc80000011602 */
[----:B------:R-:W-:-:S05]  /*2960*/  LOP3.LUT R3, R0, R3, RZ, 0xfc, !PT ;  /* 0x0000000300037212 */ /* 0x000fca00078efcff */
[----:B------:R0:W-:Y:S01]  /*2970*/  STG.E.U8 desc[UR36][R16.64], R3 ;  /* 0x0000000310007986 */ /* 0x0001e2000c101124 */
[----:B------:R-:W-:Y:S05]  /*2980*/  BRA `(.L_x_1226) ;  /* 0x0000000400a87947 */ /* 0x000fea0003800000 */
.L_x_1236:
[----:B------:R-:W0:Y:S02]  /*2990*/  I2F.S16 R0, R5 ;  /* 0x0000000500007306 */ /* 0x000e240000101400 */
[----:B0-----:R-:W-:-:S05]  /*29a0*/  F2FP.BF16.F32.PACK_AB R0, RZ, R0 ;  /* 0x00000000ff00723e */ /* 0x001fca00000010ff */
[----:B------:R0:W-:Y:S01]  /*29b0*/  STG.E.U16 desc[UR36][R16.64], R0 ;  /* 0x0000000010007986 */ /* 0x0001e2000c101524 */
[----:B------:R-:W-:Y:S05]  /*29c0*/  BRA `(.L_x_1226) ;  /* 0x0000000400987947 */ /* 0x000fea0003800000 */
.L_x_1233:
        /* <DEDUP_REMOVED lines=10> */
.L_x_1245:
        /* <DEDUP_REMOVED lines=17> */
.L_x_1248:
[----:B------:R-:W-:-:S04]  /*2b80*/  LOP3.LUT R2, R5, 0x80000000, RZ, 0xc0, !PT ;  /* 0x8000000005027812 */ /* 0x000fc800078ec0ff */
[----:B------:R-:W-:-:S04]  /*2b90*/  SHF.R.U32.HI R3, RZ, 0x18, R2 ;  /* 0x00000018ff037819 */ /* 0x000fc80000011602 */
[----:B------:R-:W-:-:S04]  /*2ba0*/  LOP3.LUT R0, R0, R3, RZ, 0xfc, !PT ;  /* 0x0000000300007212 */ /* 0x000fc800078efcff */
[----:B------:R-:W-:-:S07]  /*2bb0*/  PRMT R8, R0, 0x7610, R8 ;  /* 0x0000761000087816 */ /* 0x000fce0000000008 */
.L_x_1247:
[----:B------:R-:W-:Y:S05]  /*2bc0*/  BSYNC B0 ;  /* 0x0000000000007941 */ /* 0x000fea0003800000 */
.L_x_1246:
[----:B------:R0:W-:Y:S01]  /*2bd0*/  STG.E.U8 desc[UR36][R16.64], R8 ;  /* 0x0000000810007986 */ /* 0x0001e2000c101124 */
[----:B------:R-:W-:Y:S05]  /*2be0*/  BRA `(.L_x_1226) ;  /* 0x0000000400107947 */ /* 0x000fea0003800000 */
.L_x_1244:
        /* <DEDUP_REMOVED lines=17> */
.L_x_1251:
[----:B------:R-:W-:-:S04]  /*2d00*/  LOP3.LUT R2, R5, 0x80000000, RZ, 0xc0, !PT ;  /* 0x8000000005027812 */ /* 0x000fc800078ec0ff */
[----:B------:R-:W-:-:S04]  /*2d10*/  SHF.R.U32.HI R3, RZ, 0x18, R2 ;  /* 0x00000018ff037819 */ /* 0x000fc80000011602 */
[----:B------:R-:W-:-:S04]  /*2d20*/  LOP3.LUT R0, R0, R3, RZ, 0xfc, !PT ;  /* 0x0000000300007212 */ /* 0x000fc800078efcff */
[----:B------:R-:W-:-:S07]  /*2d30*/  PRMT R8, R0, 0x7610, R8 ;  /* 0x0000761000087816 */ /* 0x000fce0000000008 */
.L_x_1250:
[----:B------:R-:W-:Y:S05]  /*2d40*/  BSYNC B0 ;  /* 0x0000000000007941 */ /* 0x000fea0003800000 */
.L_x_1249:
[----:B------:R3:W-:Y:S01]  /*2d50*/  STG.E.U8 desc[UR36][R16.64], R8 ;  /* 0x0000000810007986 */ /* 0x0007e2000c101124 */
[----:B------:R-:W-:Y:S05]  /*2d60*/  BRA `(.L_x_1226) ;  /* 0x0000000000b07947 */ /* 0x000fea0003800000 */
.L_x_1243:
        /* <DEDUP_REMOVED lines=22> */
.L_x_1225:
        /* <DEDUP_REMOVED lines=16> */
.L_x_1254:
[----:B------:R-:W-:Y:S05]  /*2fd0*/  BRA `(.L_x_1226) ;  /* 0x0000000000147947 */ /* 0x000fea0003800000 */
.L_x_1253:
[----:B------:R-:W-:Y:S02]  /*2fe0*/  IMAD.MOV.U32 R2, RZ, RZ, R5 ;  /* 0x000000ffff027224 */ /* 0x000fe400078e0005 */
[----:B------:R-:W-:-:S05]  /*2ff0*/  IMAD.MOV.U32 R3, RZ, RZ, RZ ;  /* 0x000000ffff037224 */ /* 0x000fca00078e00ff */
[----:B------:R2:W-:Y:S01]  /*3000*/  STG.E.64 desc[UR36][R16.64], R2 ;  /* 0x0000000210007986 */ /* 0x0005e2000c101b24 */
[----:B------:R-:W-:Y:S05]  /*3010*/  BRA `(.L_x_1226) ;  /* 0x0000000000047947 */ /* 0x000fea0003800000 */
.L_x_1252:
[----:B------:R0:W-:Y:S02]  /*3020*/  STG.E desc[UR36][R16.64], R5 ;  /* 0x0000000510007986 */ /* 0x0001e4000c101924 */
.L_x_1226:
[----:B------:R-:W-:-:S04]  /*3030*/  IMAD R18, R23, 0x200, R18 ;  /* 0x0000020017127824 */ /* 0x000fc800078e0212 */
[----:B------:R-:W-:-:S07]  /*3040*/  VIADD R19, R18, 0x80 ;  /* 0x0000008012137836 */ /* 0x000fce0000000000 */
.L_x_1191:
[----:B------:R-:W-:Y:S05]  /*3050*/  BSYNC B7 ;  /* 0x0000000000077941 */ /* 0x000fea0003800000 */
.L_x_1190:
        /* <DEDUP_REMOVED lines=307> */
.L_x_1257:
        /* <DEDUP_REMOVED lines=22> */
.L_x_1262:
[----:B------:R-:W2:Y:S02]  /*44f0*/  LDG.E.U8 R0, desc[UR36][R2.64] ;  /* 0x0000002402007981 */ /* 0x000ea4000c1e1100 */
[----:B--2---:R-:W-:Y:S01]  /*4500*/  I2FP.F32.U32 R0, R0 ;  /* 0x0000000000007245 */ /* 0x004fe20000201000 */
[----:B------:R-:W-:Y:S06]  /*4510*/  BRA `(.L_x_1264) ;  /* 0x0000000c002c7947 */ /* 0x000fec0003800000 */
.L_x_1261:
[----:B------:R-:W-:-:S13]  /*4520*/  ISETP.NE.AND P0, PT, R4, 0x2, PT ;  /* 0x000000020400780c */ /* 0x000fda0003f05270 */
[----:B------:R-:W-:Y:S05]  /*4530*/  @!P0 BRA `(.L_x_1265) ;  /* 0x0000000000288947 */ /* 0x000fea0003800000 */
[----:B------:R-:W-:-:S13]  /*4540*/  ISETP.NE.AND P0, PT, R4, 0x3, PT ;  /* 0x000000030400780c */ /* 0x000fda0003f05270 */
[----:B------:R-:W-:Y:S05]  /*4550*/  @!P0 BRA `(.L_x_1266) ;  /* 0x0000000000148947 */ /* 0x000fea0003800000 */
[----:B------:R-:W-:-:S13]  /*4560*/  ISETP.NE.AND P0, PT, R4, 0x4, PT ;  /* 0x000000040400780c */ /* 0x000fda0003f05270 */
[----:B------:R-:W-:Y:S05]  /*4570*/  @P0 BRA `(.L_x_1263) ;  /* 0x0000000800b80947 */ /* 0x000fea0003800000 */
[----:B------:R-:W2:Y:S02]  /*4580*/  LDG.E.64 R2, desc[UR36][R2.64] ;  /* 0x0000002402027981 */ /* 0x000ea4000c1e1b00 */
[----:B--2---:R2:W3:Y:S01]  /*4590*/  I2F.S64 R0, R2 ;  /* 0x0000000200007312 */ /* 0x0044e20000301400 */
[----:B------:R-:W-:Y:S05]  /*45a0*/  BRA `(.L_x_1264) ;  /* 0x0000000c00087947 */ /* 0x000fea0003800000 */
.L_x_1266:
[----:B------:R-:W2:Y:S02]  /*45b0*/  LDG.E R0, desc[UR36][R2.64] ;  /* 0x0000002402007981 */ /* 0x000ea4000c1e1900 */
[----:B--2---:R-:W-:Y:S01]  /*45c0*/  I2FP.F32.S32 R0, R0 ;  /* 0x0000000000007245 */ /* 0x004fe20000201400 */
[----:B------:R-:W-:Y:S06]  /*45d0*/  BRA `(.L_x_1264) ;  /* 0x0000000800fc7947 */ /* 0x000fec0003800000 */
.L_x_1265:
[----:B------:R-:W2:Y:S02]  /*45e0*/  LDG.E.U16 R0, desc[UR36][R2.64] ;  /* 0x0000002402007981 */ /* 0x000ea4000c1e1500 */
[----:B--2---:R-:W1:Y:S01]  /*45f0*/  I2F.S16 R0, R0 ;  /* 0x0000000000007306 */ /* 0x004e620000101400 */
[----:B------:R-:W-:Y:S05]  /*4600*/  BRA `(.L_x_1264) ;  /* 0x0000000800f07947 */ /* 0x000fea0003800000 */
.L_x_1260:
        /* <DEDUP_REMOVED lines=8> */
.L_x_1268:
[----:B------:R-:W2:Y:S02]  /*4690*/  LDG.E.U16 R0, desc[UR36][R2.64] ;  /* 0x0000002402007981 */ /* 0x000ea4000c1e1500 */
[----:B--2---:R-:W-:Y:S01]  /*46a0*/  HADD2.F32 R0, -RZ, R0.H0_H0 ;  /* 0x20000000ff007230 */ /* 0x004fe20000004100 */
[----:B------:R-:W-:Y:S06]  /*46b0*/  BRA `(.L_x_1264) ;  /* 0x0000000800c47947 */ /* 0x000fec0003800000 */
.L_x_1267:
        /* <DEDUP_REMOVED lines=8> */
.L_x_1270:
[----:B------:R-:W2:Y:S02]  /*4740*/  LDG.E.U16 R0, desc[UR36][R2.64] ;  /* 0x0000002402007981 */ /* 0x000ea4000c1e1500 */
[----:B--2---:R-:W-:Y:S01]  /*4750*/  HADD2.F32 R0, -RZ, R0.H0_H0 ;  /* 0x20000000ff007230 */ /* 0x004fe20000004100 */
[----:B------:R-:W-:Y:S06]  /*4760*/  BRA `(.L_x_1264) ;  /* 0x0000000800987947 */ /* 0x000fec0003800000 */
.L_x_1269:
[----:B------:R-:W2:Y:S01]  /*4770*/  LDG.E.64 R2, desc[UR36][R2.64] ;  /* 0x0000002402027981 */ /* 0x000ea2000c1e1b00 */
[----:B------:R-:W-:Y:S01]  /*4780*/  UMOV UR4, 0xf0000000 ;  /* 0xf000000000047882 */ /* 0x000fe20000000000 */
[----:B------:R-:W-:Y:S01]  /*4790*/  UMOV UR5, 0x380fffff ;  /* 0x380fffff00057882 */ /* 0x000fe20000000000 */
[----:B--2---:R-:W0:Y:S01]  /*47a0*/  F2F.F32.F64 R0, R2 ;  /* 0x0000000200007310 */ /* 0x004e220000301000 */
[----:B------:R-:W-:-:S14]  /*47b0*/  DSETP.GEU.AND P0, PT, |R2|, UR4, PT ;  /* 0x0000000402007e2a */ /* 0x000fdc000bf0e200 */
[----:B0-----:R-:W-:Y:S01]  /*47c0*/  @!P0 FMUL R0, R0, 1.175494350822287508e-38 ;  /* 0x0080000000008820 */ /* 0x001fe20000400000 */
[----:B------:R-:W-:Y:S06]  /*47d0*/  BRA `(.L_x_1264) ;  /* 0x00000008007c7947 */ /* 0x000fec0003800000 */
.L_x_1259:
        /* <DEDUP_REMOVED lines=12> */
.L_x_1273:
[----:B------:R-:W2:Y:S01]  /*48a0*/  LDG.E.64 R2, desc[UR36][R2.64] ;  /* 0x0000002402027981 */ /* 0x000ea2000c1e1b00 */
[----:B------:R-:W-:Y:S01]  /*48b0*/  UMOV UR4, 0xf0000000 ;  /* 0xf000000000047882 */ /* 0x000fe20000000000 */
[----:B------:R-:W-:Y:S01]  /*48c0*/  UMOV UR5, 0x380fffff ;  /* 0x380fffff00057882 */ /* 0x000fe20000000000 */
[----:B--2---:R-:W0:Y:S01]  /*48d0*/  F2F.F32.F64 R0, R2 ;  /* 0x0000000200007310 */ /* 0x004e220000301000 */
[----:B------:R-:W-:-:S14]  /*48e0*/  DSETP.GEU.AND P0, PT, |R2|, UR4, PT ;  /* 0x0000000402007e2a */ /* 0x000fdc000bf0e200 */
[----:B0-----:R-:W-:Y:S01]  /*48f0*/  @!P0 FMUL R0, R0, 1.175494350822287508e-38 ;  /* 0x0080000000008820 */ /* 0x001fe20000400000 */
[----:B------:R-:W-:Y:S06]  /*4900*/  BRA `(.L_x_1264) ;  /* 0x0000000800307947 */ /* 0x000fec0003800000 */
.L_x_1272:
        /* <DEDUP_REMOVED lines=26> */
.L_x_1275:
        /* <DEDUP_REMOVED lines=13> */
.L_x_1274:
[----:B------:R-:W2:Y:S02]  /*4b80*/  LDG.E.U16 R0, desc[UR36][R2.64] ;  /* 0x0000002402007981 */ /* 0x000ea4000c1e1500 */
[----:B--2---:R-:W-:Y:S01]  /*4b90*/  IMAD.U32 R0, R0, 0x10000, RZ ;  /* 0x0001000000007824 */ /* 0x004fe200078e00ff */
[----:B------:R-:W-:Y:S06]  /*4ba0*/  BRA `(.L_x_1264) ;  /* 0x0000000400887947 */ /* 0x000fec0003800000 */
.L_x_1271:
        /* <DEDUP_REMOVED lines=11> */
.L_x_1278:
        /* <DEDUP_REMOVED lines=20> */
.L_x_1280:
[----:B------:R-:W-:Y:S05]  /*4da0*/  BSYNC B0 ;  /* 0x0000000000007941 */ /* 0x000fea0003800000 */
.L_x_1279:
[----:B------:R-:W-:Y:S01]  /*4db0*/  LEA R3, R0, 0x3b800000, 0x17 ;  /* 0x3b80000000037811 */ /* 0x000fe200078eb8ff */
[----:B------:R-:W-:-:S05]  /*4dc0*/  IMAD.SHL.U32 R0, R2, 0x100000, RZ ;  /* 0x0010000002007824 */ /* 0x000fca00078e00ff */
[----:B------:R-:W-:Y:S01]  /*4dd0*/  LOP3.LUT R0, R3, R0, R4, 0xfe, !PT ;  /* 0x0000000003007212 */ /* 0x000fe200078efe04 */
[----:B------:R-:W-:Y:S06]  /*4de0*/  BRA `(.L_x_1264) ;  /* 0x0000000000f87947 */ /* 0x000fec0003800000 */
.L_x_1277:
        /* <DEDUP_REMOVED lines=20> */
.L_x_1282:
[----:B------:R-:W-:Y:S05]  /*4f30*/  BSYNC B0 ;  /* 0x0000000000007941 */ /* 0x000fea0003800000 */
.L_x_1281:
[----:B------:R-:W-:Y:S01]  /*4f40*/  LEA R3, R0, 0x37800000, 0x17 ;  /* 0x3780000000037811 */ /* 0x000fe200078eb8ff */
[----:B------:R-:W-:-:S05]  /*4f50*/  IMAD.SHL.U32 R0, R2, 0x200000, RZ ;  /* 0x0020000002007824 */ /* 0x000fca00078e00ff */
[----:B------:R-:W-:Y:S01]  /*4f60*/  LOP3.LUT R0, R3, R0, R4, 0xfe, !PT ;  /* 0x0000000003007212 */ /* 0x000fe200078efe04 */
[----:B------:R-:W-:Y:S06]  /*4f70*/  BRA `(.L_x_1264) ;  /* 0x0000000000947947 */ /* 0x000fec0003800000 */
.L_x_1276:
        /* <DEDUP_REMOVED lines=14> */
.L_x_1263:
        /* <DEDUP_REMOVED lines=16> */
.L_x_1285:
[----:B------:R-:W-:Y:S01]  /*5160*/  IMAD.MOV.U32 R0, RZ, RZ, RZ ;  /* 0x000000ffff007224 */ /* 0x000fe200078e00ff */
[----:B------:R-:W-:Y:S06]  /*5170*/  BRA `(.L_x_1264) ;  /* 0x0000000000147947 */ /* 0x000fec0003800000 */
.L_x_1284:
[----:B------:R-:W2:Y:S02]  /*5180*/  LDG.E.64 R2, desc[UR36][R2.64] ;  /* 0x0000002402027981 */ /* 0x000ea4000c1e1b00 */
[----:B--2---:R0:W1:Y:S01]  /*5190*/  I2F.U64 R0, R2 ;  /* 0x0000000200007312 */ /* 0x0040620000301000 */
[----:B------:R-:W-:Y:S05]  /*51a0*/  BRA `(.L_x_1264) ;  /* 0x0000000000087947 */ /* 0x000fea0003800000 */
.L_x_1283:
[----:B------:R-:W2:Y:S02]  /*51b0*/  LDG.E R0, desc[UR36][R2.64] ;  /* 0x0000002402007981 */ /* 0x000ea4000c1e1900 */
[----:B--2---:R-:W-:-:S07]  /*51c0*/  I2FP.F32.U32 R0, R0 ;  /* 0x0000000000007245 */ /* 0x004fce0000201000 */
.L_x_1264:
[----:B------:R-:W-:Y:S05]  /*51d0*/  BSYNC B6 ;  /* 0x0000000000067941 */ /* 0x000fea0003800000 */
.L_x_1258:
[----:B------:R-:W0:Y:S02]  /*51e0*/  LDC.U8 R4, c[0x0][0x421] ;  /* 0x00010840ff047b82 */ /* 0x000e240000000000 */
[----:B012345:R-:W-:Y:S02]  /*51f0*/  SHF.R.U32.HI R2, RZ, 0x1f, R0 ;  /* 0x0000001fff027819 */ /* 0x03ffe40000011600 */
[----:B------:R-:W-:-:S04]  /*5200*/  PRMT R3, R4, 0x9910, RZ ;  /* 0x0000991004037816 */ /* 0x000fc800000000ff */
        /* <DEDUP_REMOVED lines=12> */
.L_x_1289:
[----:B------:R4:W-:Y:S01]  /*52d0*/  STG.E.U8 desc[UR36][R16.64], R2 ;  /* 0x0000000210007986 */ /* 0x0009e2000c101124 */
[----:B------:R-:W-:Y:S05]  /*52e0*/  BRA `(.L_x_1291) ;  /* 0x0000000c00487947 */ /* 0x000fea0003800000 */
.L_x_1288:
        /* <DEDUP_REMOVED lines=9> */
.L_x_1293:
[----:B------:R2:W-:Y:S01]  /*5380*/  STG.E desc[UR36][R16.64], R2 ;  /* 0x0000000210007986 */ /* 0x0005e2000c101924 */
[----:B------:R-:W-:Y:S05]  /*5390*/  BRA `(.L_x_1291) ;  /* 0x0000000c001c7947 */ /* 0x000fea0003800000 */
.L_x_1292:
[----:B------:R0:W-:Y:S01]  /*53a0*/  STG.E.U16 desc[UR36][R16.64], R2 ;  /* 0x0000000210007986 */ /* 0x0001e2000c101524 */
[----:B------:R-:W-:Y:S05]  /*53b0*/  BRA `(.L_x_1291) ;  /* 0x0000000c00147947 */ /* 0x000fea0003800000 */
.L_x_1287:
        /* <DEDUP_REMOVED lines=9> */
.L_x_1295:
[----:B------:R-:W0:Y:S02]  /*5450*/  I2F.S16 R0, R2 ;  /* 0x0000000200007306 */ /* 0x000e240000101400 */
[----:B0-----:R-:W-:-:S05]  /*5460*/  F2FP.F16.F32.PACK_AB R0, RZ, R0 ;  /* 0x00000000ff00723e */ /* 0x001fca00000000ff */
[----:B------:R0:W-:Y:S01]  /*5470*/  STG.E.U16 desc[UR36][R16.64], R0 ;  /* 0x0000000010007986 */ /* 0x0001e2000c101524 */
[----:B------:R-:W-:Y:S05]  /*5480*/  BRA `(.L_x_1291) ;  /* 0x0000000800e07947 */ /* 0x000fea0003800000 */
.L_x_1294:
        /* <DEDUP_REMOVED lines=10> */
.L_x_1297:
[----:B------:R-:W0:Y:S02]  /*5530*/  I2F.S16 R2, R2 ;  /* 0x0000000200027306 */ /* 0x000e240000101400 */
[----:B0-----:R-:W-:-:S04]  /*5540*/  F2FP.F16.F32.PACK_AB R3, RZ, R2 ;  /* 0x00000002ff03723e */ /* 0x001fc800000000ff */
[----:B------:R-:W-:-:S05]  /*5550*/  PRMT R3, R3, 0x5410, RZ ;  /* 0x0000541003037816 */ /* 0x000fca00000000ff */
[----:B------:R0:W-:Y:S01]  /*5560*/  STG.E desc[UR36][R16.64], R3 ;  /* 0x0000000310007986 */ /* 0x0001e2000c101924 */
[----:B------:R-:W-:Y:S05]  /*5570*/  BRA `(.L_x_1291) ;  /* 0x0000000800a47947 */ /* 0x000fea0003800000 */
.L_x_1296:
[----:B------:R-:W0:Y:S02]  /*5580*/  I2F.F64.S16 R2, R2 ;  /* 0x0000000200027312 */ /* 0x000e240000101c00 */
[----:B0-----:R0:W-:Y:S01]  /*5590*/  STG.E.64 desc[UR36][R16.64], R2 ;  /* 0x0000000210007986 */ /* 0x0011e2000c101b24 */
[----:B------:R-:W-:Y:S05]  /*55a0*/  BRA `(.L_x_1291) ;  /* 0x0000000800987947 */ /* 0x000fea0003800000 */
.L_x_1286:
        /* <DEDUP_REMOVED lines=10> */
.L_x_1300:
[----:B------:R-:W0:Y:S01]  /*5650*/  I2F.F64.S16 R4, R2 ;  /* 0x0000000200047312 */ /* 0x000e220000101c00 */
[----:B------:R-:W-:-:S05]  /*5660*/  CS2R R6, SRZ ;  /* 0x0000000000067805 */ /* 0x000fca000001ff00 */
[----:B0-----:R0:W-:Y:S01]  /*5670*/  STG.E.128 desc[UR36][R16.64], R4 ;  /* 0x0000000410007986 */ /* 0x0011e2000c101d24 */
[----:B------:R-:W-:Y:S05]  /*5680*/  BRA `(.L_x_1291) ;  /* 0x0000000800607947 */ /* 0x000fea0003800000 */
.L_x_1299:
        /* <DEDUP_REMOVED lines=21> */
.L_x_1304:
[----:B------:R-:W-:Y:S05]  /*57e0*/  BSYNC B0 ;  /* 0x0000000000007941 */ /* 0x000fea0003800000 */
.L_x_1303:
[----:B------:R-:W-:-:S05]  /*57f0*/  LOP3.LUT R3, R0, R3, RZ, 0xfc, !PT ;  /* 0x0000000300037212 */ /* 0x000fca00078efcff */
[----:B------:R0:W-:Y:S01]  /*5800*/  STG.E.U8 desc[UR36][R16.64], R3 ;  /* 0x0000000310007986 */ /* 0x0001e2000c101124 */
[----:B------:R-:W-:Y:S05]  /*5810*/  BRA `(.L_x_1291) ;  /* 0x0000000400fc7947 */ /* 0x000fea0003800000 */
.L_x_1302:
        /* <DEDUP_REMOVED lines=13> */
.L_x_1306:
[----:B------:R-:W-:Y:S01]  /*58f0*/  IMAD.MOV.U32 R0, RZ, RZ, 0x7f ;  /* 0x0000007fff007424 */ /* 0x000fe200078e00ff */
[----:B------:R-:W-:-:S04]  /*5900*/  ISETP.GT.U32.AND P0, PT, R3, 0x7f800000, PT ;  /* 0x7f8000000300780c */ /* 0x000fc80003f04070 */
[----:B------:R-:W-:-:S09]  /*5910*/  SEL R0, R0, 0x7c, P0 ;  /* 0x0000007c00007807 */ /* 0x000fd20000000000 */
.L_x_1307:
[----:B------:R-:W-:Y:S05]  /*5920*/  BSYNC B0 ;  /* 0x0000000000007941 */ /* 0x000fea0003800000 */
.L_x_1305:
[----:B------:R-:W-:-:S04]  /*5930*/  LOP3.LUT R2, R5, 0x80000000, RZ, 0xc0, !PT ;  /* 0x8000000005027812 */ /* 0x000fc800078ec0ff */
[----:B------:R-:W-:-:S04]  /*5940*/  SHF.R.U32.HI R3, RZ, 0x18, R2 ;  /* 0x00000018ff037819 */ /* 0x000fc80000011602 */
[----:B------:R-:W-:-:S05]  /*5950*/  LOP3.LUT R3, R0, R3, RZ, 0xfc, !PT ;  /* 0x0000000300037212 */ /* 0x000fca00078efcff */
[----:B------:R0:W-:Y:S01]  /*5960*/  STG.E.U8 desc[UR36][R16.64], R3 ;  /* 0x0000000310007986 */ /* 0x0001e2000c101124 */
[----:B------:R-:W-:Y:S05]  /*5970*/  BRA `(.L_x_1291) ;  /* 0x0000000400a47947 */ /* 0x000fea0003800000 */
.L_x_1301:
[----:B------:R-:W0:Y:S02]  /*5980*/  I2F.S16 R0, R2 ;  /* 0x0000000200007306 */ /* 0x000e240000101400 */
[----:B0-----:R-:W-:-:S05]  /*5990*/  F2FP.BF16.F32.PACK_AB R0, RZ, R0 ;  /* 0x00000000ff00723e */ /* 0x001fca00000010ff */
[----:B------:R0:W-:Y:S01]  /*59a0*/  STG.E.U16 desc[UR36][R16.64], R0 ;  /* 0x0000000010007986 */ /* 0x0001e2000c101524 */
[----:B------:R-:W-:Y:S05]  /*59b0*/  BRA `(.L_x_1291) ;  /* 0x0000000400947947 */ /* 0x000fea0003800000 */
.L_x_1298:
        /* <DEDUP_REMOVED lines=10> */
.L_x_1310:
        /* <DEDUP_REMOVED lines=17> */
.L_x_1313:
[----:B------:R-:W-:-:S04]  /*5b70*/  LOP3.LUT R2, R5, 0x80000000, RZ, 0xc0, !PT ;  /* 0x8000000005027812 */ /* 0x000fc800078ec0ff */
[----:B------:R-:W-:-:S04]  /*5b80*/  SHF.R.U32.HI R3, RZ, 0x18, R2 ;  /* 0x00000018ff037819 */ /* 0x000fc80000011602 */
[----:B------:R-:W-:-:S04]  /*5b90*/  LOP3.LUT R0, R0, R3, RZ, 0xfc, !PT ;  /* 0x0000000300007212 */ /* 0x000fc800078efcff */
[----:B------:R-:W-:-:S07]  /*5ba0*/  PRMT R8, R0, 0x7610, R8 ;  /* 0x0000761000087816 */ /* 0x000fce0000000008 */
.L_x_1312:
[----:B------:R-:W-:Y:S05]  /*5bb0*/  BSYNC B0 ;  /* 0x0000000000007941 */ /* 0x000fea0003800000 */
.L_x_1311:
[----:B------:R0:W-:Y:S01]  /*5bc0*/  STG.E.U8 desc[UR36][R16.64], R8 ;  /* 0x0000000810007986 */ /* 0x0001e2000c101124 */
[----:B------:R-:W-:Y:S05]  /*5bd0*/  BRA `(.L_x_1291) ;  /* 0x00000004000c7947 */ /* 0x000fea0003800000 */
.L_x_1309:
        /* <DEDUP_REMOVED lines=17> */
.L_x_1316:
[----:B------:R-:W-:-:S04]  /*5cf0*/  LOP3.LUT R2, R5, 0x80000000, RZ, 0xc0, !PT ;  /* 0x8000000005027812 */ /* 0x000fc800078ec0ff */
[----:B------:R-:W-:-:S04]  /*5d00*/  SHF.R.U32.HI R3, RZ, 0x18, R2 ;  /* 0x00000018ff037819 */ /* 0x000fc80000011602 */
[----:B------:R-:W-:-:S04]  /*5d10*/  LOP3.LUT R0, R0, R3, RZ, 0xfc, !PT ;  /* 0x0000000300007212 */ /* 0x000fc800078efcff */
[----:B------:R-:W-:-:S07]  /*5d20*/  PRMT R8, R0, 0x7610, R8 ;  /* 0x0000761000087816 */ /* 0x000fce0000000008 */
.L_x_1315:
[----:B------:R-:W-:Y:S05]  /*5d30*/  BSYNC B0 ;  /* 0x0000000000007941 */ /* 0x000fea0003800000 */
.L_x_1314:
[----:B------:R0:W-:Y:S01]  /*5d40*/  STG.E.U8 desc[UR36][R16.64], R8 ;  /* 0x0000000810007986 */ /* 0x0001e2000c101124 */
[----:B------:R-:W-:Y:S05]  /*5d50*/  BRA `(.L_x_1291) ;  /* 0x0000000000ac7947 */ /* 0x000fea0003800000 */
.L_x_1308:
        /* <DEDUP_REMOVED lines=22> */
.L_x_1290:
        /* <DEDUP_REMOVED lines=16> */
.L_x_1319:
[----:B------:R-:W-:Y:S05]  /*5fc0*/  BRA `(.L_x_1291) ;  /* 0x0000000000107947 */ /* 0x000fea0003800000 */
.L_x_1318:
[----:B------:R-:W-:-:S05]  /*5fd0*/  IMAD.MOV.U32 R3, RZ, RZ, RZ ;  /* 0x000000ffff037224 */ /* 0x000fca00078e00ff */
[----:B------:R0:W-:Y:S01]  /*5fe0*/  STG.E.64 desc[UR36][R16.64], R2 ;  /* 0x0000000210007986 */ /* 0x0001e2000c101b24 */
[----:B------:R-:W-:Y:S05]  /*5ff0*/  BRA `(.L_x_1291) ;  /* 0x0000000000047947 */ /* 0x000fea0003800000 */
.L_x_1317:
[----:B------:R0:W-:Y:S02]  /*6000*/  STG.E desc[UR36][R16.64], R2 ;  /* 0x0000000210007986 */ /* 0x0001e4000c101924 */
.L_x_1291:
[----:B------:R-:W-:-:S07]  /*6010*/  VIADD R19, R19, 0x80 ;  /* 0x0000008013137836 */ /* 0x000fce0000000000 */
.L_x_1256:
[----:B------:R-:W-:Y:S05]  /*6020*/  BSYNC B7 ;  /* 0x0000000000077941 */ /* 0x000fea0003800000 */
.L_x_1255:
        /* <DEDUP_REMOVED lines=307> */
.L_x_1322:
        /* <DEDUP_REMOVED lines=20> */
[----:B--2---:R-:W3:Y:S01]  /*74a0*/  I2F.S16 R0, R0 ;  /* 0x0000000000007306 */ /* 0x004ee20000101400 */
[----:B------:R-:W-:Y:S05]  /*74b0*/  BRA `(.L_x_1329) ;  /* 0x0000000c00387947 */ /* 0x000fea0003800000 */
.L_x_1327:
[----:B------:R-:W2:Y:S02]  /*74c0*/  LDG.E.U8 R0, desc[UR36][R2.64] ;  /* 0x0000002402007981 */ /* 0x000ea4000c1e1100 */
[----:B--2---:R-:W-:Y:S01]  /*74d0*/  I2FP.F32.U32 R0, R0 ;  /* 0x0000000000007245 */ /* 0x004fe20000201000 */
[----:B------:R-:W-:Y:S06]  /*74e0*/  BRA `(.L_x_1329) ;  /* 0x0000000c002c7947 */ /* 0x000fec0003800000 */
.L_x_1326:
[----:B------:R-:W-:-:S13]  /*74f0*/  ISETP.NE.AND P0, PT, R4, 0x2, PT ;  /* 0x000000020400780c */ /* 0x000fda0003f05270 */
[----:B------:R-:W-:Y:S05]  /*7500*/  @!P0 BRA `(.L_x_1330) ;  /* 0x0000000000288947 */ /* 0x000fea0003800000 */
[----:B------:R-:W-:-:S13]  /*7510*/  ISETP.NE.AND P0, PT, R4, 0x3, PT ;  /* 0x000000030400780c */ /* 0x000fda0003f05270 */
[----:B------:R-:W-:Y:S05]  /*7520*/  @!P0 BRA `(.L_x_1331) ;  /* 0x0000000000148947 */ /* 0x000fea0003800000 */
[----:B------:R-:W-:-:S13]  /*7530*/  ISETP.NE.AND P0, PT, R4, 0x4, PT ;  /* 0x000000040400780c */ /* 0x000fda0003f05270 */
[----:B------:R-:W-:Y:S05]  /*7540*/  @P0 BRA `(.L_x_1328) ;  /* 0x0000000800b80947 */ /* 0x000fea0003800000 */
[----:B------:R-:W2:Y:S02]  /*7550*/  LDG.E.64 R2, desc[UR36][R2.64] ;  /* 0x0000002402027981 */ /* 0x000ea4000c1e1b00 */
[----:B--2---:R1:W2:Y:S01]  /*7560*/  I2F.S64 R0, R2 ;  /* 0x0000000200007312 */ /* 0x0042a20000301400 */
[----:B------:R-:W-:Y:S05]  /*7570*/  BRA `(.L_x_1329) ;  /* 0x0000000c00087947 */ /* 0x000fea0003800000 */
.L_x_1331:
[----:B------:R-:W2:Y:S02]  /*7580*/  LDG.E R0, desc[UR36][R2.64] ;  /* 0x0000002402007981 */ /* 0x000ea4000c1e1900 */
[----:B--2---:R-:W-:Y:S01]  /*7590*/  I2FP.F32.S32 R0, R0 ;  /* 0x0000000000007245 */ /* 0x004fe20000201400 */
[----:B------:R-:W-:Y:S06]  /*75a0*/  BRA `(.L_x_1329) ;  /* 0x0000000800fc7947 */ /* 0x000fec0003800000 */
.L_x_1330:
[----:B------:R-:W2:Y:S02]  /*75b0*/  LDG.E.U16 R0, desc[UR36][R2.64] ;  /* 0x0000002402007981 */ /* 0x000ea4000c1e1500 */
[----:B--2---:R-:W0:Y:S01]  /*75c0*/  I2F.S16 R0, R0 ;  /* 0x0000000000007306 */ /* 0x004e220000101400 */
[----:B------:R-:W-:Y:S05]  /*75d0*/  BRA `(.L_x_1329) ;  /* 0x0000000800f07947 */ /* 0x000fea0003800000 */
.L_x_1325:
        /* <DEDUP_REMOVED lines=8> */
.L_x_1333:
[----:B------:R-:W2:Y:S02]  /*7660*/  LDG.E.U16 R0, desc[UR36][R2.64] ;  /* 0x0000002402007981 */ /* 0x000ea4000c1e1500 */
[----:B--2---:R-:W-:Y:S01]  /*7670*/  HADD2.F32 R0, -RZ, R0.H0_H0 ;  /* 0x20000000ff007230 */ /* 0x004fe20000004100 */
[----:B------:R-:W-:Y:S06]  /*7680*/  BRA `(.L_x_1329) ;  /* 0x0000000800c47947 */ /* 0x000fec0003800000 */
.L_x_1332:
        /* <DEDUP_REMOVED lines=8> */
.L_x_1335:
[----:B------:R-:W2:Y:S02]  /*7710*/  LDG.E.U16 R0, desc[UR36][R2.64] ;  /* 0x0000002402007981 */ /* 0x000ea4000c1e1500 */
[----:B--2---:R-:W-:Y:S01]  /*7720*/  HADD2.F32 R0, -RZ, R0.H0_H0 ;  /* 0x20000000ff007230 */ /* 0x004fe20000004100 */
[----:B------:R-:W-:Y:S06]  /*7730*/  BRA `(.L_x_1329) ;  /* 0x0000000800987947 */ /* 0x000fec0003800000 */
.L_x_1334:
[----:B------:R-:W2:Y:S01]  /*7740*/  LDG.E.64 R2, desc[UR36][R2.64] ;  /* 0x0000002402027981 */ /* 0x000ea2000c1e1b00 */
[----:B------:R-:W-:Y:S01]  /*7750*/  UMOV UR4, 0xf0000000 ;  /* 0xf000000000047882 */ /* 0x000fe20000000000 */
[----:B------:R-:W-:Y:S01]  /*7760*/  UMOV UR5, 0x380fffff ;  /* 0x380fffff00057882 */ /* 0x000fe20000000000 */
[----:B--2---:R-:W0:Y:S01]  /*7770*/  F2F.F32.F64 R0, R2 ;  /* 0x0000000200007310 */ /* 0x004e220000301000 */
[----:B------:R-:W-:-:S14]  /*7780*/  DSETP.GEU.AND P0, PT, |R2|, UR4, PT ;  /* 0x0000000402007e2a */ /* 0x000fdc000bf0e200 */
[----:B0-----:R-:W-:Y:S01]  /*7790*/  @!P0 FMUL R0, R0, 1.175494350822287508e-38 ;  /* 0x0080000000008820 */ /* 0x001fe20000400000 */
[----:B------:R-:W-:Y:S06]  /*77a0*/  BRA `(.L_x_1329) ;  /* 0x00000008007c7947 */ /* 0x000fec0003800000 */
.L_x_1324:
        /* <DEDUP_REMOVED lines=12> */
.L_x_1338:
[----:B------:R-:W2:Y:S01]  /*7870*/  LDG.E.64 R2, desc[UR36][R2.64] ;  /* 0x0000002402027981 */ /* 0x000ea2000c1e1b00 */
[----:B------:R-:W-:Y:S01]  /*7880*/  UMOV UR4, 0xf0000000 ;  /* 0xf000000000047882 */ /* 0x000fe20000000000 */
[----:B------:R-:W-:Y:S01]  /*7890*/  UMOV UR5, 0x380fffff ;  /* 0x380fffff00057882 */ /* 0x000fe20000000000 */
[----:B--2---:R-:W0:Y:S01]  /*78a0*/  F2F.F32.F64 R0, R2 ;  /* 0x0000000200007310 */ /* 0x004e220000301000 */
[----:B------:R-:W-:-:S14]  /*78b0*/  DSETP.GEU.AND P0, PT, |R2|, UR4, PT ;  /* 0x0000000402007e2a */ /* 0x000fdc000bf0e200 */
[----:B0-----:R-:W-:Y:S01]  /*78c0*/  @!P0 FMUL R0, R0, 1.175494350822287508e-38 ;  /* 0x0080000000008820 */ /* 0x001fe20000400000 */
[----:B------:R-:W-:Y:S06]  /*78d0*/  BRA `(.L_x_1329) ;  /* 0x0000000800307947 */ /* 0x000fec0003800000 */
.L_x_1337:
        /* <DEDUP_REMOVED lines=26> */
.L_x_1340:
        /* <DEDUP_REMOVED lines=13> */
.L_x_1339:
[----:B------:R-:W2:Y:S02]  /*7b50*/  LDG.E.U16 R0, desc[UR36][R2.64] ;  /* 0x0000002402007981 */ /* 0x000ea4000c1e1500 */
[----:B--2---:R-:W-:Y:S01]  /*7b60*/  IMAD.U32 R0, R0, 0x10000, RZ ;  /* 0x0001000000007824 */ /* 0x004fe200078e00ff */
[----:B------:R-:W-:Y:S06]  /*7b70*/  BRA `(.L_x_1329) ;  /* 0x0000000400887947 */ /* 0x000fec0003800000 */
.L_x_1336:
        /* <DEDUP_REMOVED lines=11> */
.L_x_1343:
        /* <DEDUP_REMOVED lines=20> */
.L_x_1345:
[----:B------:R-:W-:Y:S05]  /*7d70*/  BSYNC B0 ;  /* 0x0000000000007941 */ /* 0x000fea0003800000 */
.L_x_1344:
[----:B------:R-:W-:Y:S01]  /*7d80*/  LEA R3, R0, 0x3b800000, 0x17 ;  /* 0x3b80000000037811 */ /* 0x000fe200078eb8ff */
[----:B------:R-:W-:-:S05]  /*7d90*/  IMAD.SHL.U32 R0, R2, 0x100000, RZ ;  /* 0x0010000002007824 */ /* 0x000fca00078e00ff */
[----:B------:R-:W-:Y:S01]  /*7da0*/  LOP3.LUT R0, R3, R0, R4, 0xfe, !PT ;  /* 0x0000000003007212 */ /* 0x000fe200078efe04 */
[----:B------:R-:W-:Y:S06]  /*7db0*/  BRA `(.L_x_1329) ;  /* 0x0000000000f87947 */ /* 0x000fec0003800000 */
.L_x_1342:
        /* <DEDUP_REMOVED lines=20> */
.L_x_1347:
[----:B------:R-:W-:Y:S05]  /*7f00*/  BSYNC B0 ;  /* 0x0000000000007941 */ /* 0x000fea0003800000 */
.L_x_1346:
[----:B------:R-:W-:Y:S01]  /*7f10*/  LEA R3, R0, 0x37800000, 0x17 ;  /* 0x3780000000037811 */ /* 0x000fe200078eb8ff */
[----:B------:R-:W-:-:S05]  /*7f20*/  IMAD.SHL.U32 R0, R2, 0x200000, RZ ;  /* 0x0020000002007824 */ /* 0x000fca00078e00ff */
[----:B------:R-:W-:Y:S01]  /*7f30*/  LOP3.LUT R0, R3, R0, R4, 0xfe, !PT ;  /* 0x0000000003007212 */ /* 0x000fe200078efe04 */
[----:B------:R-:W-:Y:S06]  /*7f40*/  BRA `(.L_x_1329) ;  /* 0x0000000000947947 */ /* 0x000fec0003800000 */
.L_x_1341:
        /* <DEDUP_REMOVED lines=14> */
.L_x_1328:
        /* <DEDUP_REMOVED lines=16> */
.L_x_1350:
[----:B------:R-:W-:Y:S01]  /*8130*/  IMAD.MOV.U32 R0, RZ, RZ, RZ ;  /* 0x000000ffff007224 */ /* 0x000fe200078e00ff */
[----:B------:R-:W-:Y:S06]  /*8140*/  BRA `(.L_x_1329) ;  /* 0x0000000000147947 */ /* 0x000fec0003800000 */
.L_x_1349:
[----:B------:R-:W2:Y:S02]  /*8150*/  LDG.E.64 R2, desc[UR36][R2.64] ;  /* 0x0000002402027981 */ /* 0x000ea4000c1e1b00 */
[----:B--2---:R0:W1:Y:S01]  /*8160*/  I2F.U64 R0, R2 ;  /* 0x0000000200007312 */ /* 0x0040620000301000 */
[----:B------:R-:W-:Y:S05]  /*8170*/  BRA `(.L_x_1329) ;  /* 0x0000000000087947 */ /* 0x000fea0003800000 */
.L_x_1348:
[----:B------:R-:W2:Y:S02]  /*8180*/  LDG.E R0, desc[UR36][R2.64] ;  /* 0x0000002402007981 */ /* 0x000ea4000c1e1900 */
[----:B--2---:R-:W-:-:S07]  /*8190*/  I2FP.F32.U32 R0, R0 ;  /* 0x0000000000007245 */ /* 0x004fce0000201000 */
.L_x_1329:
[----:B------:R-:W-:Y:S05]  /*81a0*/  BSYNC B6 ;  /* 0x0000000000067941 */ /* 0x000fea0003800000 */
.L_x_1323:
        /* <DEDUP_REMOVED lines=15> */
.L_x_1354:
[----:B------:R0:W-:Y:S01]  /*82a0*/  STG.E.U8 desc[UR36][R16.64], R2 ;  /* 0x0000000210007986 */ /* 0x0001e2000c101124 */
[----:B------:R-:W-:Y:S05]  /*82b0*/  BRA `(.L_x_1356) ;  /* 0x0000000c00487947 */ /* 0x000fea0003800000 */
.L_x_1353:
        /* <DEDUP_REMOVED lines=9> */
.L_x_1358:
[----:B------:R0:W-:Y:S01]  /*8350*/  STG.E desc[UR36][R16.64], R2 ;  /* 0x0000000210007986 */ /* 0x0001e2000c101924 */
[----:B------:R-:W-:Y:S05]  /*8360*/  BRA `(.L_x_1356) ;  /* 0x0000000c001c7947 */ /* 0x000fea0003800000 */
.L_x_1357:
[----:B------:R0:W-:Y:S01]  /*8370*/  STG.E.U16 desc[UR36][R16.64], R2 ;  /* 0x0000000210007986 */ /* 0x0001e2000c101524 */
[----:B------:R-:W-:Y:S05]  /*8380*/  BRA `(.L_x_1356) ;  /* 0x0000000c00147947 */ /* 0x000fea0003800000 */
.L_x_1352:
        /* <DEDUP_REMOVED lines=9> */
.L_x_1360:
[----:B------:R-:W0:Y:S02]  /*8420*/  I2F.S16 R0, R2 ;  /* 0x0000000200007306 */ /* 0x000e240000101400 */
[----:B0-----:R-:W-:-:S05]  /*8430*/  F2FP.F16.F32.PACK_AB R0, RZ, R0 ;  /* 0x00000000ff00723e */ /* 0x001fca00000000ff */
[----:B------:R0:W-:Y:S01]  /*8440*/  STG.E.U16 desc[UR36][R16.64], R0 ;  /* 0x0000000010007986 */ /* 0x0001e2000c101524 */
[----:B------:R-:W-:Y:S05]  /*8450*/  BRA `(.L_x_1356) ;  /* 0x0000000800e07947 */ /* 0x000fea0003800000 */
.L_x_1359:
        /* <DEDUP_REMOVED lines=10> */
.L_x_1362:
[----:B------:R-:W0:Y:S02]  /*8500*/  I2F.S16 R2, R2 ;  /* 0x0000000200027306 */ /* 0x000e240000101400 */
[----:B0-----:R-:W-:-:S04]  /*8510*/  F2FP.F16.F32.PACK_AB R3, RZ, R2 ;  /* 0x00000002ff03723e */ /* 0x001fc800000000ff */
[----:B------:R-:W-:-:S05]  /*8520*/  PRMT R3, R3, 0x5410, RZ ;  /* 0x0000541003037816 */ /* 0x000fca00000000ff */
[----:B------:R0:W-:Y:S01]  /*8530*/  STG.E desc[UR36][R16.64], R3 ;  /* 0x0000000310007986 */ /* 0x0001e2000c101924 */
[----:B------:R-:W-:Y:S05]  /*8540*/  BRA `(.L_x_1356) ;  /* 0x0000000800a47947 */ /* 0x000fea0003800000 */
.L_x_1361:
[----:B------:R-:W0:Y:S02]  /*8550*/  I2F.F64.S16 R2, R2 ;  /* 0x0000000200027312 */ /* 0x000e240000101c00 */
[----:B0-----:R0:W-:Y:S01]  /*8560*/  STG.E.64 desc[UR36][R16.64], R2 ;  /* 0x0000000210007986 */ /* 0x0011e2000c101b24 */
[----:B------:R-:W-:Y:S05]  /*8570*/  BRA `(.L_x_1356) ;  /* 0x0000000800987947 */ /* 0x000fea0003800000 */
.L_x_1351:
        /* <DEDUP_REMOVED lines=10> */
.L_x_1365:
[----:B------:R-:W0:Y:S01]  /*8620*/  I2F.F64.S16 R4, R2 ;  /* 0x0000000200047312 */ /* 0x000e220000101c00 */
[----:B------:R-:W-:-:S05]  /*8630*/  CS2R R6, SRZ ;  /* 0x0000000000067805 */ /* 0x000fca000001ff00 */
[----:B0-----:R0:W-:Y:S01]  /*8640*/  STG.E.128 desc[UR36][R16.64], R4 ;  /* 0x0000000410007986 */ /* 0x0011e2000c101d24 */
[----:B------:R-:W-:Y:S05]  /*8650*/  BRA `(.L_x_1356) ;  /* 0x0000000800607947 */ /* 0x000fea0003800000 */
.L_x_1364:
        /* <DEDUP_REMOVED lines=21> */
.L_x_1369:
[----:B------:R-:W-:Y:S05]  /*87b0*/  BSYNC B0 ;  /* 0x0000000000007941 */ /* 0x000fea0003800000 */
.L_x_1368:
[----:B------:R-:W-:-:S05]  /*87c0*/  LOP3.LUT R3, R0, R3, RZ, 0xfc, !PT ;  /* 0x0000000300037212 */ /* 0x000fca00078efcff */
[----:B------:R0:W-:Y:S01]  /*87d0*/  STG.E.U8 desc[UR36][R16.64], R3 ;  /* 0x0000000310007986 */ /* 0x0001e2000c101124 */
[----:B------:R-:W-:Y:S05]  /*87e0*/  BRA `(.L_x_1356) ;  /* 0x0000000400fc7947 */ /* 0x000fea0003800000 */
.L_x_1367:
        /* <DEDUP_REMOVED lines=13> */
.L_x_1371:
[----:B------:R-:W-:Y:S01]  /*88c0*/  IMAD.MOV.U32 R0, RZ, RZ, 0x7f ;  /* 0x0000007fff007424 */ /* 0x000fe200078e00ff */
[----:B------:R-:W-:-:S04]  /*88d0*/  ISETP.GT.U32.AND P0, PT, R3, 0x7f800000, PT ;  /* 0x7f8000000300780c */ /* 0x000fc80003f04070 */
[----:B------:R-:W-:-:S09]  /*88e0*/  SEL R0, R0, 0x7c, P0 ;  /* 0x0000007c00007807 */ /* 0x000fd20000000000 */
.L_x_1372:
[----:B------:R-:W-:Y:S05]  /*88f0*/  BSYNC B0 ;  /* 0x0000000000007941 */ /* 0x000fea0003800000 */
.L_x_1370:
[----:B------:R-:W-:-:S04]  /*8900*/  LOP3.LUT R2, R5, 0x80000000, RZ, 0xc0, !PT ;  /* 0x8000000005027812 */ /* 0x000fc800078ec0ff */
[----:B------:R-:W-:-:S04]  /*8910*/  SHF.R.U32.HI R3, RZ, 0x18, R2 ;  /* 0x00000018ff037819 */ /* 0x000fc80000011602 */
[----:B------:R-:W-:-:S05]  /*8920*/  LOP3.LUT R3, R0, R3, RZ, 0xfc, !PT ;  /* 0x0000000300037212 */ /* 0x000fca00078efcff */
[----:B------:R0:W-:Y:S01]  /*8930*/  STG.E.U8 desc[UR36][R16.64], R3 ;  /* 0x0000000310007986 */ /* 0x0001e2000c101124 */
[----:B------:R-:W-:Y:S05]  /*8940*/  BRA `(.L_x_1356) ;  /* 0x0000000400a47947 */ /* 0x000fea0003800000 */
.L_x_1366:
[----:B------:R-:W0:Y:S02]  /*8950*/  I2F.S16 R0, R2 ;  /* 0x0000000200007306 */ /* 0x000e240000101400 */
[----:B0-----:R-:W-:-:S05]  /*8960*/  F2FP.BF16.F32.PACK_AB R0, RZ, R0 ;  /* 0x00000000ff00723e */ /* 0x001fca00000010ff */
[----:B------:R0:W-:Y:S01]  /*8970*/  STG.E.U16 desc[UR36][R16.64], R0 ;  /* 0x0000000010007986 */ /* 0x0001e2000c101524 */
[----:B------:R-:W-:Y:S05]  /*8980*/  BRA `(.L_x_1356) ;  /* 0x0000000400947947 */ /* 0x000fea0003800000 */
.L_x_1363:
        /* <DEDUP_REMOVED lines=10> */
.L_x_1375:
        /* <DEDUP_REMOVED lines=17> */
.L_x_1378:
[----:B------:R-:W-:-:S04]  /*8b40*/  LOP3.LUT R2, R5, 0x80000000, RZ, 0xc0, !PT ;  /* 0x8000000005027812 */ /* 0x000fc800078ec0ff */
[----:B------:R-:W-:-:S04]  /*8b50*/  SHF.R.U32.HI R3, RZ, 0x18, R2 ;  /* 0x00000018ff037819 */ /* 0x000fc80000011602 */
[----:B------:R-:W-:-:S04]  /*8b60*/  LOP3.LUT R0, R0, R3, RZ, 0xfc, !PT ;  /* 0x0000000300007212 */ /* 0x000fc800078efcff */
[----:B------:R-:W-:-:S07]  /*8b70*/  PRMT R8, R0, 0x7610, R8 ;  /* 0x0000761000087816 */ /* 0x000fce0000000008 */
.L_x_1377:
[----:B------:R-:W-:Y:S05]  /*8b80*/  BSYNC B0 ;  /* 0x0000000000007941 */ /* 0x000fea0003800000 */
.L_x_1376:
[----:B------:R3:W-:Y:S01]  /*8b90*/  STG.E.U8 desc[UR36][R16.64], R8 ;  /* 0x0000000810007986 */ /* 0x0007e2000c101124 */
[----:B------:R-:W-:Y:S05]  /*8ba0*/  BRA `(.L_x_1356) ;  /* 0x00000004000c7947 */ /* 0x000fea0003800000 */
.L_x_1374:
        /* <DEDUP_REMOVED lines=17> */
.L_x_1381:
[----:B------:R-:W-:-:S04]  /*8cc0*/  LOP3.LUT R2, R5, 0x80000000, RZ, 0xc0, !PT ;  /* 0x8000000005027812 */ /* 0x000fc800078ec0ff */
[----:B------:R-:W-:-:S04]  /*8cd0*/  SHF.R.U32.HI R3, RZ, 0x18, R2 ;  /* 0x00000018ff037819 */ /* 0x000fc80000011602 */
[----:B------:R-:W-:-:S04]  /*8ce0*/  LOP3.LUT R0, R0, R3, RZ, 0xfc, !PT ;  /* 0x0000000300007212 */ /* 0x000fc800078efcff */
[----:B------:R-:W-:-:S07]  /*8cf0*/  PRMT R8, R0, 0x7610, R8 ;  /* 0x0000761000087816 */ /* 0x000fce0000000008 */
.L_x_1380:
[----:B------:R-:W-:Y:S05]  /*8d00*/  BSYNC B0 ;  /* 0x0000000000007941 */ /* 0x000fea0003800000 */
.L_x_1379:
[----:B------:R0:W-:Y:S01]  /*8d10*/  STG.E.U8 desc[UR36][R16.64], R8 ;  /* 0x0000000810007986 */ /* 0x0001e2000c101124 */
[----:B------:R-:W-:Y:S05]  /*8d20*/  BRA `(.L_x_1356) ;  /* 0x0000000000ac7947 */ /* 0x000fea0003800000 */
.L_x_1373:
        /* <DEDUP_REMOVED lines=22> */
.L_x_1355:
        /* <DEDUP_REMOVED lines=16> */
.L_x_1384:
[----:B------:R-:W-:Y:S05]  /*8f90*/  BRA `(.L_x_1356) ;  /* 0x0000000000107947 */ /* 0x000fea0003800000 */
.L_x_1383:
[----:B------:R-:W-:-:S05]  /*8fa0*/  IMAD.MOV.U32 R3, RZ, RZ, RZ ;  /* 0x000000ffff037224 */ /* 0x000fca00078e00ff */
[----:B------:R2:W-:Y:S01]  /*8fb0*/  STG.E.64 desc[UR36][R16.64], R2 ;  /* 0x0000000210007986 */ /* 0x0005e2000c101b24 */
[----:B------:R-:W-:Y:S05]  /*8fc0*/  BRA `(.L_x_1356) ;  /* 0x0000000000047947 */ /* 0x000fea0003800000 */
.L_x_1382:
[----:B------:R0:W-:Y:S02]  /*8fd0*/  STG.E desc[UR36][R16.64], R2 ;  /* 0x0000000210007986 */ /* 0x0001e4000c101924 */
.L_x_1356:
[----:B------:R-:W-:-:S07]  /*8fe0*/  VIADD R19, R19, 0x80 ;  /* 0x0000008013137836 */ /* 0x000fce0000000000 */
.L_x_1321:
[----:B------:R-:W-:Y:S05]  /*8ff0*/  BSYNC B7 ;  /* 0x0000000000077941 */ /* 0x000fea0003800000 */
.L_x_1320:
        /* <DEDUP_REMOVED lines=306> */
.L_x_1385:
        /* <DEDUP_REMOVED lines=20> */
[----:B--2---:R-:W2:Y:S01]  /*a460*/  I2F.S16 R0, R0 ;  /* 0x0000000000007306 */ /* 0x004ea20000101400 */
[----:B------:R-:W-:Y:S05]  /*a470*/  BRA `(.L_x_1392) ;  /* 0x0000000c00387947 */ /* 0x000fea0003800000 */
.L_x_1390:
[----:B------:R-:W2:Y:S02]  /*a480*/  LDG.E.U8 R0, desc[UR36][R2.64] ;  /* 0x0000002402007981 */ /* 0x000ea4000c1e1100 */
[----:B--2---:R-:W-:Y:S01]  /*a490*/  I2FP.F32.U32 R0, R0 ;  /* 0x0000000000007245 */ /* 0x004fe20000201000 */
[----:B------:R-:W-:Y:S06]  /*a4a0*/  BRA `(.L_x_1392) ;  /* 0x0000000c002c7947 */ /* 0x000fec0003800000 */
.L_x_1389:
[----:B------:R-:W-:-:S13]  /*a4b0*/  ISETP.NE.AND P0, PT, R4, 0x2, PT ;  /* 0x000000020400780c */ /* 0x000fda0003f05270 */
[----:B------:R-:W-:Y:S05]  /*a4c0*/  @!P0 BRA `(.L_x_1393) ;  /* 0x0000000000288947 */ /* 0x000fea0003800000 */
[----:B------:R-:W-:-:S13]  /*a4d0*/  ISETP.NE.AND P0, PT, R4, 0x3, PT ;  /* 0x000000030400780c */ /* 0x000fda0003f05270 */
[----:B------:R-:W-:Y:S05]  /*a4e0*/  @!P0 BRA `(.L_x_1394) ;  /* 0x0000000000148947 */ /* 0x000fea0003800000 */
[----:B------:R-:W-:-:S13]  /*a4f0*/  ISETP.NE.AND P0, PT, R4, 0x4, PT ;  /* 0x000000040400780c */ /* 0x000fda0003f05270 */
[----:B------:R-:W-:Y:S05]  /*a500*/  @P0 BRA `(.L_x_1391) ;  /* 0x0000000800b80947 */ /* 0x000fea0003800000 */
[----:B------:R-:W2:Y:S02]  /*a510*/  LDG.E.64 R2, desc[UR36][R2.64] ;  /* 0x0000002402027981 */ /* 0x000ea4000c1e1b00 */
[----:B--2---:R3:W4:Y:S01]  /*a520*/  I2F.S64 R0, R2 ;  /* 0x0000000200007312 */ /* 0x0047220000301400 */
[----:B------:R-:W-:Y:S05]  /*a530*/  BRA `(.L_x_1392) ;  /* 0x0000000c00087947 */ /* 0x000fea0003800000 */
.L_x_1394:
[----:B------:R-:W2:Y:S02]  /*a540*/  LDG.E R0, desc[UR36][R2.64] ;  /* 0x0000002402007981 */ /* 0x000ea4000c1e1900 */
[----:B--2---:R-:W-:Y:S01]  /*a550*/  I2FP.F32.S32 R0, R0 ;  /* 0x0000000000007245 */ /* 0x004fe20000201400 */
[----:B------:R-:W-:Y:S06]  /*a560*/  BRA `(.L_x_1392) ;  /* 0x0000000800fc7947 */ /* 0x000fec0003800000 */
.L_x_1393:
[----:B------:R-:W2:Y:S02]  /*a570*/  LDG.E.U16 R0, desc[UR36][R2.64] ;  /* 0x0000002402007981 */ /* 0x000ea4000c1e1500 */
[----:B--2---:R-:W0:Y:S01]  /*a580*/  I2F.S16 R0, R0 ;  /* 0x0000000000007306 */ /* 0x004e220000101400 */
[----:B------:R-:W-:Y:S05]  /*a590*/  BRA `(.L_x_1392) ;  /* 0x0000000800f07947 */ /* 0x000fea0003800000 */
.L_x_1388:
        /* <DEDUP_REMOVED lines=8> */
.L_x_1396:
[----:B------:R-:W2:Y:S02]  /*a620*/  LDG.E.U16 R0, desc[UR36][R2.64] ;  /* 0x0000002402007981 */ /* 0x000ea4000c1e1500 */
[----:B--2---:R-:W-:Y:S01]  /*a630*/  HADD2.F32 R0, -RZ, R0.H0_H0 ;  /* 0x20000000ff007230 */ /* 0x004fe20000004100 */
[----:B------:R-:W-:Y:S06]  /*a640*/  BRA `(.L_x_1392) ;  /* 0x0000000800c47947 */ /* 0x000fec0003800000 */
.L_x_1395:
        /* <DEDUP_REMOVED lines=8> */
.L_x_1398:
[----:B------:R-:W2:Y:S02]  /*a6d0*/  LDG.E.U16 R0, desc[UR36][R2.64] ;  /* 0x0000002402007981 */ /* 0x000ea4000c1e1500 */
[----:B--2---:R-:W-:Y:S01]  /*a6e0*/  HADD2.F32 R0, -RZ, R0.H0_H0 ;  /* 0x20000000ff007230 */ /* 0x004fe20000004100 */
[----:B------:R-:W-:Y:S06]  /*a6f0*/  BRA `(.L_x_1392) ;  /* 0x0000000800987947 */ /* 0x000fec0003800000 */
.L_x_1397:
[----:B------:R-:W2:Y:S01]  /*a700*/  LDG.E.64 R2, desc[UR36][R2.64] ;  /* 0x0000002402027981 */ /* 0x000ea2000c1e1b00 */
[----:B------:R-:W-:Y:S01]  /*a710*/  UMOV UR4, 0xf0000000 ;  /* 0xf000000000047882 */ /* 0x000fe20000000000 */
[----:B------:R-:W-:Y:S01]  /*a720*/  UMOV UR5, 0x380fffff ;  /* 0x380fffff00057882 */ /* 0x000fe20000000000 */
[----:B--2---:R-:W0:Y:S01]  /*a730*/  F2F.F32.F64 R0, R2 ;  /* 0x0000000200007310 */ /* 0x004e220000301000 */
[----:B------:R-:W-:-:S14]  /*a740*/  DSETP.GEU.AND P0, PT, |R2|, UR4, PT ;  /* 0x0000000402007e2a */ /* 0x000fdc000bf0e200 */
[----:B0-----:R-:W-:Y:S01]  /*a750*/  @!P0 FMUL R0, R0, 1.175494350822287508e-38 ;  /* 0x0080000000008820 */ /* 0x001fe20000400000 */
[----:B------:R-:W-:Y:S06]  /*a760*/  BRA `(.L_x_1392) ;  /* 0x00000008007c7947 */ /* 0x000fec0003800000 */
.L_x_1387:
        /* <DEDUP_REMOVED lines=12> */
.L_x_1401:
[----:B------:R-:W2:Y:S01]  /*a830*/  LDG.E.64 R2, desc[UR36][R2.64] ;  /* 0x0000002402027981 */ /* 0x000ea2000c1e1b00 */
[----:B------:R-:W-:Y:S01]  /*a840*/  UMOV UR4, 0xf0000000 ;  /* 0xf000000000047882 */ /* 0x000fe20000000000 */
[----:B------:R-:W-:Y:S01]  /*a850*/  UMOV UR5, 0x380fffff ;  /* 0x380fffff00057882 */ /* 0x000fe20000000000 */
[----:B--2---:R-:W0:Y:S01]  /*a860*/  F2F.F32.F64 R0, R2 ;  /* 0x0000000200007310 */ /* 0x004e220000301000 */
[----:B------:R-:W-:-:S14]  /*a870*/  DSETP.GEU.AND P0, PT, |R2|, UR4, PT ;  /* 0x0000000402007e2a */ /* 0x000fdc000bf0e200 */
[----:B0-----:R-:W-:Y:S01]  /*a880*/  @!P0 FMUL R0, R0, 1.175494350822287508e-38 ;  /* 0x0080000000008820 */ /* 0x001fe20000400000 */
[----:B------:R-:W-:Y:S06]  /*a890*/  BRA `(.L_x_1392) ;  /* 0x0000000800307947 */ /* 0x000fec0003800000 */
.L_x_1400:
        /* <DEDUP_REMOVED lines=26> */
.L_x_1403:
        /* <DEDUP_REMOVED lines=13> */
.L_x_1402:
[----:B------:R-:W2:Y:S02]  /*ab10*/  LDG.E.U16 R0, desc[UR36][R2.64] ;  /* 0x0000002402007981 */ /* 0x000ea4000c1e1500 */
[----:B--2---:R-:W-:Y:S01]  /*ab20*/  IMAD.U32 R0, R0, 0x10000, RZ ;  /* 0x0001000000007824 */ /* 0x004fe200078e00ff */
[----:B------:R-:W-:Y:S06]  /*ab30*/  BRA `(.L_x_1392) ;  /* 0x0000000400887947 */ /* 0x000fec0003800000 */
.L_x_1399:
        /* <DEDUP_REMOVED lines=11> */
.L_x_1406:
        /* <DEDUP_REMOVED lines=20> */
.L_x_1408:
[----:B------:R-:W-:Y:S05]  /*ad30*/  BSYNC B0 ;  /* 0x0000000000007941 */ /* 0x000fea0003800000 */
.L_x_1407:
[----:B------:R-:W-:Y:S01]  /*ad40*/  LEA R3, R0, 0x3b800000, 0x17 ;  /* 0x3b80000000037811 */ /* 0x000fe200078eb8ff */
[----:B------:R-:W-:-:S05]  /*ad50*/  IMAD.SHL.U32 R0, R2, 0x100000, RZ ;  /* 0x0010000002007824 */ /* 0x000fca00078e00ff */
[----:B------:R-:W-:Y:S01]  /*ad60*/  LOP3.LUT R0, R3, R0, R4, 0xfe, !PT ;  /* 0x0000000003007212 */ /* 0x000fe200078efe04 */
[----:B------:R-:W-:Y:S06]  /*ad70*/  BRA `(.L_x_1392) ;  /* 0x0000000000f87947 */ /* 0x000fec0003800000 */
.L_x_1405:
        /* <DEDUP_REMOVED lines=20> */
.L_x_1410:
[----:B------:R-:W-:Y:S05]  /*aec0*/  BSYNC B0 ;  /* 0x0000000000007941 */ /* 0x000fea0003800000 */
.L_x_1409:
[----:B------:R-:W-:Y:S01]  /*aed0*/  LEA R3, R0, 0x37800000, 0x17 ;  /* 0x3780000000037811 */ /* 0x000fe200078eb8ff */
[----:B------:R-:W-:-:S05]  /*aee0*/  IMAD.SHL.U32 R0, R2, 0x200000, RZ ;  /* 0x0020000002007824 */ /* 0x000fca00078e00ff */
[----:B------:R-:W-:Y:S01]  /*aef0*/  LOP3.LUT R0, R3, R0, R4, 0xfe, !PT ;  /* 0x0000000003007212 */ /* 0x000fe200078efe04 */
[----:B------:R-:W-:Y:S06]  /*af00*/  BRA `(.L_x_1392) ;  /* 0x0000000000947947 */ /* 0x000fec0003800000 */
.L_x_1404:
        /* <DEDUP_REMOVED lines=14> */
.L_x_1391:
        /* <DEDUP_REMOVED lines=16> */
.L_x_1413:
[----:B------:R-:W-:Y:S01]  /*b0f0*/  IMAD.MOV.U32 R0, RZ, RZ, RZ ;  /* 0x000000ffff007224 */ /* 0x000fe200078e00ff */
[----:B------:R-:W-:Y:S06]  /*b100*/  BRA `(.L_x_1392) ;  /* 0x0000000000147947 */ /* 0x000fec0003800000 */
.L_x_1412:
[----:B------:R-:W2:Y:S02]  /*b110*/  LDG.E.64 R2, desc[UR36][R2.64] ;  /* 0x0000002402027981 */ /* 0x000ea4000c1e1b00 */
[----:B--2---:R0:W1:Y:S01]  /*b120*/  I2F.U64 R0, R2 ;  /* 0x0000000200007312 */ /* 0x0040620000301000 */
[----:B------:R-:W-:Y:S05]  /*b130*/  BRA `(.L_x_1392) ;  /* 0x0000000000087947 */ /* 0x000fea0003800000 */
.L_x_1411:
[----:B------:R-:W2:Y:S02]  /*b140*/  LDG.E R0, desc[UR36][R2.64] ;  /* 0x0000002402007981 */ /* 0x000ea4000c1e1900 */
[----:B--2---:R-:W-:-:S07]  /*b150*/  I2FP.F32.U32 R0, R0 ;  /* 0x0000000000007245 */ /* 0x004fce0000201000 */
.L_x_1392:
[----:B------:R-:W-:Y:S05]  /*b160*/  BSYNC B6 ;  /* 0x0000000000067941 */ /* 0x000fea0003800000 */
.L_x_1386:
        /* <DEDUP_REMOVED lines=15> */
.L_x_1417:
[----:B------:R-:W-:Y:S01]  /*b260*/  STG.E.U8 desc[UR36][R16.64], R2 ;  /* 0x0000000210007986 */ /* 0x000fe2000c101124 */
[----:B------:R-:W-:Y:S05]  /*b270*/  EXIT ;  /* 0x000000000000794d */ /* 0x000fea0003800000 */
.L_x_1416:
        /* <DEDUP_REMOVED lines=9> */
.L_x_1420:
[----:B------:R-:W-:Y:S01]  /*b310*/  STG.E desc[UR36][R16.64], R2 ;  /* 0x0000000210007986 */ /* 0x000fe2000c101924 */
[----:B------:R-:W-:Y:S05]  /*b320*/  EXIT ;  /* 0x000000000000794d */ /* 0x000fea0003800000 */
.L_x_1419:
[----:B------:R-:W-:Y:S01]  /*b330*/  STG.E.U16 desc[UR36][R16.64], R2 ;  /* 0x0000000210007986 */ /* 0x000fe2000c101524 */
[----:B------:R-:W-:Y:S05]  /*b340*/  EXIT ;  /* 0x000000000000794d */ /* 0x000fea0003800000 */
.L_x_1415:
        /* <DEDUP_REMOVED lines=9> */
.L_x_1422:
[----:B------:R-:W0:Y:S02]  /*b3e0*/  I2F.S16 R0, R2 ;  /* 0x0000000200007306 */ /* 0x000e240000101400 */
[----:B0-----:R-:W-:-:S05]  /*b3f0*/  F2FP.F16.F32.PACK_AB R0, RZ, R0 ;  /* 0x00000000ff00723e */ /* 0x001fca00000000ff */
[----:B------:R-:W-:Y:S01]  /*b400*/  STG.E.U16 desc[UR36][R16.64], R0 ;  /* 0x0000000010007986 */ /* 0x000fe2000c101524 */
[----:B------:R-:W-:Y:S05]  /*b410*/  EXIT ;  /* 0x000000000000794d */ /* 0x000fea0003800000 */
.L_x_1421:
        /* <DEDUP_REMOVED lines=10> */
.L_x_1424:
[----:B------:R-:W0:Y:S02]  /*b4c0*/  I2F.S16 R2, R2 ;  /* 0x0000000200027306 */ /* 0x000e240000101400 */
[----:B0-----:R-:W-:-:S04]  /*b4d0*/  F2FP.F16.F32.PACK_AB R3, RZ, R2 ;  /* 0x00000002ff03723e */ /* 0x001fc800000000ff */
[----:B------:R-:W-:-:S05]  /*b4e0*/  PRMT R3, R3, 0x5410, RZ ;  /* 0x0000541003037816 */ /* 0x000fca00000000ff */
[----:B------:R-:W-:Y:S01]  /*b4f0*/  STG.E desc[UR36][R16.64], R3 ;  /* 0x0000000310007986 */ /* 0x000fe2000c101924 */
[----:B------:R-:W-:Y:S05]  /*b500*/  EXIT ;  /* 0x000000000000794d */ /* 0x000fea0003800000 */
.L_x_1423:
[----:B------:R-:W0:Y:S02]  /*b510*/  I2F.F64.S16 R2, R2 ;  /* 0x0000000200027312 */ /* 0x000e240000101c00 */
[----:B0-----:R-:W-:Y:S01]  /*b520*/  STG.E.64 desc[UR36][R16.64], R2 ;  /* 0x0000000210007986 */ /* 0x001fe2000c101b24 */
[----:B------:R-:W-:Y:S05]  /*b530*/  EXIT ;  /* 0x000000000000794d */ /* 0x000fea0003800000 */
.L_x_1414:
        /* <DEDUP_REMOVED lines=10> */
.L_x_1427:
[----:B------:R-:W0:Y:S01]  /*b5e0*/  I2F.F64.S16 R4, R2 ;  /* 0x0000000200047312 */ /* 0x000e220000101c00 */
[----:B------:R-:W-:-:S05]  /*b5f0*/  CS2R R6, SRZ ;  /* 0x0000000000067805 */ /* 0x000fca000001ff00 */
[----:B0-----:R-:W-:Y:S01]  /*b600*/  STG.E.128 desc[UR36][R16.64], R4 ;  /* 0x0000000410007986 */ /* 0x001fe2000c101d24 */
[----:B------:R-:W-:Y:S05]  /*b610*/  EXIT ;  /* 0x000000000000794d */ /* 0x000fea0003800000 */
.L_x_1426:
        /* <DEDUP_REMOVED lines=21> */
.L_x_1431:
[----:B------:R-:W-:Y:S05]  /*b770*/  BSYNC B0 ;  /* 0x0000000000007941 */ /* 0x000fea0003800000 */
.L_x_1430:
[----:B------:R-:W-:-:S05]  /*b780*/  LOP3.LUT R3, R0, R3, RZ, 0xfc, !PT ;  /* 0x0000000300037212 */ /* 0x000fca00078efcff */
[----:B------:R-:W-:Y:S01]  /*b790*/  STG.E.U8 desc[UR36][R16.64], R3 ;  /* 0x0000000310007986 */ /* 0x000fe2000c101124 */
[----:B------:R-:W-:Y:S05]  /*b7a0*/  EXIT ;  /* 0x000000000000794d */ /* 0x000fea0003800000 */
.L_x_1429:
        /* <DEDUP_REMOVED lines=13> */
.L_x_1433:
[----:B------:R-:W-:Y:S01]  /*b880*/  IMAD.MOV.U32 R0, RZ, RZ, 0x7f ;  /* 0x0000007fff007424 */ /* 0x000fe200078e00ff */
[----:B------:R-:W-:-:S04]  /*b890*/  ISETP.GT.U32.AND P0, PT, R3, 0x7f800000, PT ;  /* 0x7f8000000300780c */ /* 0x000fc80003f04070 */
[----:B------:R-:W-:-:S09]  /*b8a0*/  SEL R0, R0, 0x7c, P0 ;  /* 0x0000007c00007807 */ /* 0x000fd20000000000 */
.L_x_1434:
[----:B------:R-:W-:Y:S05]  /*b8b0*/  BSYNC B0 ;  /* 0x0000000000007941 */ /* 0x000fea0003800000 */
.L_x_1432:
[----:B------:R-:W-:-:S04]  /*b8c0*/  LOP3.LUT R2, R5, 0x80000000, RZ, 0xc0, !PT ;  /* 0x8000000005027812 */ /* 0x000fc800078ec0ff */
[----:B------:R-:W-:-:S04]  /*b8d0*/  SHF.R.U32.HI R3, RZ, 0x18, R2 ;  /* 0x00000018ff037819 */ /* 0x000fc80000011602 */
[----:B------:R-:W-:-:S05]  /*b8e0*/  LOP3.LUT R3, R0, R3, RZ, 0xfc, !PT ;  /* 0x0000000300037212 */ /* 0x000fca00078efcff */
[----:B------:R-:W-:Y:S01]  /*b8f0*/  STG.E.U8 desc[UR36][R16.64], R3 ;  /* 0x0000000310007986 */ /* 0x000fe2000c101124 */
[----:B------:R-:W-:Y:S05]  /*b900*/  EXIT ;  /* 0x000000000000794d */ /* 0x000fea0003800000 */
.L_x_1428:
[----:B------:R-:W0:Y:S02]  /*b910*/  I2F.S16 R0, R2 ;  /* 0x0000000200007306 */ /* 0x000e240000101400 */
[----:B0-----:R-:W-:-:S05]  /*b920*/  F2FP.BF16.F32.PACK_AB R0, RZ, R0 ;  /* 0x00000000ff00723e */ /* 0x001fca00000010ff */
[----:B------:R-:W-:Y:S01]  /*b930*/  STG.E.U16 desc[UR36][R16.64], R0 ;  /* 0x0000000010007986 */ /* 0x000fe2000c101524 */
[----:B------:R-:W-:Y:S05]  /*b940*/  EXIT ;  /* 0x000000000000794d */ /* 0x000fea0003800000 */
.L_x_1425:
        /* <DEDUP_REMOVED lines=10> */
.L_x_1437:
        /* <DEDUP_REMOVED lines=17> */
.L_x_1440:
[----:B------:R-:W-:-:S04]  /*bb00*/  LOP3.LUT R2, R5, 0x80000000, RZ, 0xc0, !PT ;  /* 0x8000000005027812 */ /* 0x000fc800078ec0ff */
[----:B------:R-:W-:-:S04]  /*bb10*/  SHF.R.U32.HI R3, RZ, 0x18, R2 ;  /* 0x00000018ff037819 */ /* 0x000fc80000011602 */
[----:B------:R-:W-:-:S04]  /*bb20*/  LOP3.LUT R0, R0, R3, RZ, 0xfc, !PT ;  /* 0x0000000300007212 */ /* 0x000fc800078efcff */
[----:B------:R-:W-:-:S07]  /*bb30*/  PRMT R8, R0, 0x7610, R8 ;  /* 0x0000761000087816 */ /* 0x000fce0000000008 */
.L_x_1439:
[----:B------:R-:W-:Y:S05]  /*bb40*/  BSYNC B0 ;  /* 0x0000000000007941 */ /* 0x000fea0003800000 */
.L_x_1438:
[----:B------:R-:W-:Y:S01]  /*bb50*/  STG.E.U8 desc[UR36][R16.64], R8 ;  /* 0x0000000810007986 */ /* 0x000fe2000c101124 */
[----:B------:R-:W-:Y:S05]  /*bb60*/  EXIT ;  /* 0x000000000000794d */ /* 0x000fea0003800000 */
.L_x_1436:
        /* <DEDUP_REMOVED lines=17> */
.L_x_1443:
[----:B------:R-:W-:-:S04]  /*bc80*/  LOP3.LUT R2, R5, 0x80000000, RZ, 0xc0, !PT ;  /* 0x8000000005027812 */ /* 0x000fc800078ec0ff */
[----:B------:R-:W-:-:S04]  /*bc90*/  SHF.R.U32.HI R3, RZ, 0x18, R2 ;  /* 0x00000018ff037819 */ /* 0x000fc80000011602 */
[----:B------:R-:W-:-:S04]  /*bca0*/  LOP3.LUT R0, R0, R3, RZ, 0xfc, !PT ;  /* 0x0000000300007212 */ /* 0x000fc800078efcff */
[----:B------:R-:W-:-:S07]  /*bcb0*/  PRMT R8, R0, 0x7610, R8 ;  /* 0x0000761000087816 */ /* 0x000fce0000000008 */
.L_x_1442:
[----:B------:R-:W-:Y:S05]  /*bcc0*/  BSYNC B0 ;  /* 0x0000000000007941 */ /* 0x000fea0003800000 */
.L_x_1441:
[----:B------:R-:W-:Y:S01]  /*bcd0*/  STG.E.U8 desc[UR36][R16.64], R8 ;  /* 0x0000000810007986 */ /* 0x000fe2000c101124 */
[----:B------:R-:W-:Y:S05]  /*bce0*/  EXIT ;  /* 0x000000000000794d */ /* 0x000fea0003800000 */
.L_x_1435:
        /* <DEDUP_REMOVED lines=22> */
.L_x_1418:
        /* <DEDUP_REMOVED lines=16> */
.L_x_1446:
[----:B------:R-:W-:Y:S05]  /*bf50*/  EXIT ;  /* 0x000000000000794d */ /* 0x000fea0003800000 */
.L_x_1445:
[----:B------:R-:W-:-:S05]  /*bf60*/  IMAD.MOV.U32 R3, RZ, RZ, RZ ;  /* 0x000000ffff037224 */ /* 0x000fca00078e00ff */
[----:B------:R-:W-:Y:S01]  /*bf70*/  STG.E.64 desc[UR36][R16.64], R2 ;  /* 0x0000000210007986 */ /* 0x000fe2000c101b24 */
[----:B------:R-:W-:Y:S05]  /*bf80*/  EXIT ;  /* 0x000000000000794d */ /* 0x000fea0003800000 */
.L_x_1444:
[----:B------:R-:W-:Y:S01]  /*bf90*/  STG.E desc[UR36][R16.64], R2 ;  /* 0x0000000210007986 */ /* 0x000fe2000c101924 */
[----:B------:R-:W-:Y:S05]  /*bfa0*/  EXIT ;  /* 0x000000000000794d */ /* 0x000fea0003800000 */
.L_x_1447:
        /* <DEDUP_REMOVED lines=13> */
.L_x_23442:


//--------------------- .text._ZN2at6native27unrolled_elementwise_kernelIZZZNS0_19signbit_kernel_cudaERNS_18TensorIteratorBaseEENKUlvE0_clEvENKUlvE0_clEvEUlfE_St5arrayIPcLm2EELi4E23TrivialOffsetCalculatorILi1EjESB_NS0_6memory12LoadWithCastILi1EEENSC_13StoreWithCastILi1EEEEEviT_T0_T2_T3_T4_T5_ --------------------------
	.section	.text._ZN2at6native27unrolled_elementwise_kernelIZZZNS0_19signbit_kernel_cudaERNS_18TensorIteratorBaseEENKUlvE0_clEvENKUlvE0_clEvEUlfE_St5arrayIPcLm2EELi4E23TrivialOffsetCalculatorILi1EjESB_NS0_6memory12LoadWithCastILi1EEENSC_13StoreWithCastILi1EEEEEviT_T0_T2_T3_T4_T5_,"ax",@progbits
	.align	128
        .global         _ZN2at6native27unrolled_elementwise_kernelIZZZNS0_19signbit_kernel_cudaERNS_18TensorIteratorBaseEENKUlvE0_clEvENKUlvE0_clEvEUlfE_St5arrayIPcLm2EELi4E23TrivialOffsetCalculatorILi1EjESB_NS0_6memory12LoadWithCastILi1EEENSC_13StoreWithCastILi1EEEEEviT_T0_T2_T3_T4_T5_
        .type           _ZN2at6native27unrolled_elementwise_kernelIZZZNS0_19signbit_kernel_cudaERNS_18TensorIteratorBaseEENKUlvE0_clEvENKUlvE0_clEvEUlfE_St5arrayIPcLm2EELi4E23TrivialOffsetCalculatorILi1EjESB_NS0_6memory12LoadWithCastILi1EEENSC_13StoreWithCastILi1EEEEEviT_T0_T2_T3_T4_T5_,@function
        .size           _ZN2at6native27unrolled_elementwise_kernelIZZZNS0_19signbit_kernel_cudaERNS_18TensorIteratorBaseEENKUlvE0_clEvENKUlvE0_clEvEUlfE_St5arrayIPcLm2EELi4E23TrivialOffsetCalculatorILi1EjESB_NS0_6memory12LoadWithCastILi1EEENSC_13StoreWithCastILi1EEEEEviT_T0_T2_T3_T4_T5_,(.L_x_23443 - _ZN2at6native27unrolled_elementwise_kernelIZZZNS0_19signbit_kernel_cudaERNS_18TensorIteratorBaseEENKUlvE0_clEvENKUlvE0_clEvEUlfE_St5arrayIPcLm2EELi4E23TrivialOffsetCalculatorILi1EjESB_NS0_6memory12LoadWithCastILi1EEENSC_13StoreWithCastILi1EEEEEviT_T0_T2_T3_T4_T5_)
        .other          _ZN2at6native27unrolled_elementwise_kernelIZZZNS0_19signbit_kernel_cudaERNS_18TensorIteratorBaseEENKUlvE0_clEvENKUlvE0_clEvEUlfE_St5arrayIPcLm2EELi4E23TrivialOffsetCalculatorILi1EjESB_NS0_6memory12LoadWithCastILi1EEENSC_13StoreWithCastILi1EEEEEviT_T0_T2_T3_T4_T5_,@"STO_CUDA_ENTRY STV_DEFAULT"
_ZN2at6native27unrolled_elementwise_kernelIZZZNS0_19signbit_kernel_cudaERNS_18TensorIteratorBaseEENKUlvE0_clEvENKUlvE0_clEvEUlfE_St5arrayIPcLm2EELi4E23TrivialOffsetCalculatorILi1EjESB_NS0_6memory12LoadWithCastILi1EEENSC_13StoreWithCastILi1EEEEEviT_T0_T2_T3_T4_T5_:
.text._ZN2at6native27unrolled_elementwise_kernelIZZZNS0_19signbit_kernel_cudaERNS_18TensorIteratorBaseEENKUlvE0_clEvENKUlvE0_clEvEUlfE_St5arrayIPcLm2EELi4E23TrivialOffsetCalculatorILi1EjESB_NS0_6memory12LoadWithCastILi1EEENSC_13StoreWithCastILi1EEEEEviT_T0_T2_T3_T4_T5_:
[----:B------:R-:W0:Y:S01]  /*0000*/  LDC R1, c[0x0][0x28] ;  /* 0x00000a00ff017b82 */ /* 0x000e220000000800 */
[----:B------:R-:W1:Y:S07]  /*0010*/  S2R R2, SR_CTAID.X ;  /* 0x0000000000027919 */ /* 0x000e6e0000002500 */
[----:B------:R-:W1:Y:S01]  /*0020*/  LDC R3, c[0x0][0x210] ;  /* 0x00008400ff037b82 */ /* 0x000e620000000800 */
[----:B------:R-:W-:Y:S01]  /*0030*/  ULDC.64 UR36, c[0x0][0x208] ;  /* 0x0000820000247ab9 */ /* 0x000fe20000000a00 */
[----:B------:R-:W-:Y:S01]  /*0040*/  BSSY B7, `(.L_x_1448) ;  /* 0x00000ef000077945 */ /* 0x000fe20003800000 */
[----:B------:R-:W2:Y:S01]  /*0050*/  S2R R17, SR_TID.X ;  /* 0x0000000000117919 */ /* 0x000ea20000002100 */
[----:B------:R-:W-:-:S02]  /*0060*/  IMAD.MOV.U32 R26, RZ, RZ, RZ ;  /* 0x000000ffff1a7224 */ /* 0x000fc400078e00ff */
[----:B------:R-:W-:Y:S02]  /*0070*/  IMAD.MOV.U32 R19, RZ, RZ, RZ ;  /* 0x000000ffff137224 */ /* 0x000fe400078e00ff */
[----:B------:R-:W3:Y:S01]  /*0080*/  LDC.U8 R16, c[0x0][0x22c] ;  /* 0x00008b00ff107b82 */ /* 0x000ee20000000000 */
[----:B-1----:R-:W-:-:S05]  /*0090*/  IMAD R24, R2, -0x200, R3 ;  /* 0xfffffe0002187824 */ /* 0x002fca00078e0203 */
[----:B--2---:R-:W-:-:S13]  /*00a0*/  ISETP.GE.AND P0, PT, R17, R24, PT ;  /* 0x000000181100720c */ /* 0x004fda0003f06270 */
[----:B0--3--:R-:W-:Y:S05]  /*00b0*/  @P0 BRA `(.L_x_1449) ;  /* 0x0000000c009c0947 */ /* 0x009fea0003800000 */
[----:B------:R-:W0:Y:S01]  /*00c0*/  LDC.64 R4, c[0x0][0x220] ;  /* 0x00008800ff047b82 */ /* 0x000e220000000a00 */
[----:B------:R-:W-:Y:S01]  /*00d0*/  PRMT R0, R16, 0x9910, RZ ;  /* 0x0000991010007816 */ /* 0x000fe200000000ff */
[----:B------:R-:W-:Y:S01]  /*00e0*/  IMAD R17, R2, 0x200, R17 ;  /* 0x0000020002117824 */ /* 0x000fe200078e0211 */
[----:B------:R-:W-:Y:S01]  /*00f0*/  ULDC UR4, c[0x0][0x230] ;  /* 0x00008c0000047ab9 */ /* 0x000fe20000000800 */
[----:B------:R-:W-:Y:S01]  /*0100*/  BSSY B6, `(.L_x_1450) ;  /* 0x00000e0000067945 */ /* 0x000fe20003800000 */
        /* <DEDUP_REMOVED lines=14> */
[----:B--2---:R4:W0:Y:S01]  /*01f0*/  I2F.S16 R19, R4 ;  /* 0x0000000400137306 */ /* 0x0048220000101400 */
[----:B------:R-:W-:Y:S05]  /*0200*/  BRA `(.L_x_1456) ;  /* 0x0000000c003c7947 */ /* 0x000fea0003800000 */
.L_x_1454:
[----:B------:R-:W2:Y:S02]  /*0210*/  LDG.E.U8 R4, desc[UR36][R4.64] ;  /* 0x0000002404047981 */ /* 0x000ea4000c1e1100 */
[----:B--2---:R-:W-:Y:S01]  /*0220*/  I2FP.F32.U32 R19, R4 ;  /* 0x0000000400137245 */ /* 0x004fe20000201000 */
[----:B------:R-:W-:Y:S06]  /*0230*/  BRA `(.L_x_1456) ;  /* 0x0000000c00307947 */ /* 0x000fec0003800000 */
.L_x_1453:
[----:B------:R-:W-:-:S13]  /*0240*/  ISETP.NE.AND P0, PT, R0, 0x2, PT ;  /* 0x000000020000780c */ /* 0x000fda0003f05270 */
[----:B------:R-:W-:Y:S05]  /*0250*/  @!P0 BRA `(.L_x_1457) ;  /* 0x0000000000288947 */ /* 0x000fea0003800000 */
[----:B------:R-:W-:-:S13]  /*0260*/  ISETP.NE.AND P0, PT, R0, 0x3, PT ;  /* 0x000000030000780c */ /* 0x000fda0003f05270 */
[----:B------:R-:W-:Y:S05]  /*0270*/  @!P0 BRA `(.L_x_1458) ;  /* 0x0000000000148947 */ /* 0x000fea0003800000 */
[----:B------:R-:W-:-:S13]  /*0280*/  ISETP.NE.AND P0, PT, R0, 0x4, PT ;  /* 0x000000040000780c */ /* 0x000fda0003f05270 */
[----:B------:R-:W-:Y:S05]  /*0290*/  @P0 BRA `(.L_x_1455) ;  /* 0x0000000800bc0947 */ /* 0x000fea0003800000 */
[----:B------:R-:W2:Y:S02]  /*02a0*/  LDG.E.64 R4, desc[UR36][R4.64] ;  /* 0x0000002404047981 */ /* 0x000ea4000c1e1b00 */
[----:B--2---:R0:W1:Y:S01]  /*02b0*/  I2F.S64 R19, R4 ;  /* 0x0000000400137312 */ /* 0x0040620000301400 */
[----:B------:R-:W-:Y:S05]  /*02c0*/  BRA `(.L_x_1456) ;  /* 0x0000000c000c7947 */ /* 0x000fea0003800000 */
.L_x_1458:
[----:B------:R-:W2:Y:S02]  /*02d0*/  LDG.E R4, desc[UR36][R4.64] ;  /* 0x0000002404047981 */ /* 0x000ea4000c1e1900 */
[----:B--2---:R-:W-:Y:S01]  /*02e0*/  I2FP.F32.S32 R19, R4 ;  /* 0x0000000400137245 */ /* 0x004fe20000201400 */
[----:B------:R-:W-:Y:S06]  /*02f0*/  BRA `(.L_x_1456) ;  /* 0x0000000c00007947 */ /* 0x000fec0003800000 */
.L_x_1457:
[----:B------:R-:W2:Y:S02]  /*0300*/  LDG.E.U16 R4, desc[UR36][R4.64] ;  /* 0x0000002404047981 */ /* 0x000ea4000c1e1500 */
[----:B--2---:R2:W3:Y:S01]  /*0310*/  I2F.S16 R19, R4 ;  /* 0x0000000400137306 */ /* 0x0044e20000101400 */
[----:B------:R-:W-:Y:S05]  /*0320*/  BRA `(.L_x_1456) ;  /* 0x0000000800f47947 */ /* 0x000fea0003800000 */
.L_x_1452:
        /* <DEDUP_REMOVED lines=8> */
.L_x_1460:
[----:B------:R-:W2:Y:S02]  /*03b0*/  LDG.E.U16 R4, desc[UR36][R4.64] ;  /* 0x0000002404047981 */ /* 0x000ea4000c1e1500 */
[----:B--2---:R-:W-:Y:S01]  /*03c0*/  HADD2.F32 R19, -RZ, R4.H0_H0 ;  /* 0x20000004ff137230 */ /* 0x004fe20000004100 */
[----:B------:R-:W-:Y:S06]  /*03d0*/  BRA `(.L_x_1456) ;  /* 0x0000000800c87947 */ /* 0x000fec0003800000 */
.L_x_1459:
        /* <DEDUP_REMOVED lines=8> */
.L_x_1462:
[----:B------:R-:W2:Y:S02]  /*0460*/  LDG.E.U16 R4, desc[UR36][R4.64] ;  /* 0x0000002404047981 */ /* 0x000ea4000c1e1500 */
[----:B--2---:R-:W-:Y:S01]  /*0470*/  HADD2.F32 R19, -RZ, R4.H0_H0 ;  /* 0x20000004ff137230 */ /* 0x004fe20000004100 */
[----:B------:R-:W-:Y:S06]  /*0480*/  BRA `(.L_x_1456) ;  /* 0x00000008009c7947 */ /* 0x000fec0003800000 */
.L_x_1461:
[----:B------:R-:W2:Y:S01]  /*0490*/  LDG.E.64 R4, desc[UR36][R4.64] ;  /* 0x0000002404047981 */ /* 0x000ea2000c1e1b00 */
[----:B------:R-:W-:Y:S01]  /*04a0*/  UMOV UR4, 0xf0000000 ;  /* 0xf000000000047882 */ /* 0x000fe20000000000 */
[----:B------:R-:W-:Y:S01]  /*04b0*/  UMOV UR5, 0x380fffff ;  /* 0x380fffff00057882 */ /* 0x000fe20000000000 */
[----:B--2---:R-:W0:Y:S01]  /*04c0*/  F2F.F32.F64 R19, R4 ;  /* 0x0000000400137310 */ /* 0x004e220000301000 */
[----:B------:R-:W-:-:S14]  /*04d0*/  DSETP.GEU.AND P0, PT, |R4|, UR4, PT ;  /* 0x0000000404007e2a */ /* 0x000fdc000bf0e200 */
[----:B0-----:R-:W-:Y:S01]  /*04e0*/  @!P0 FMUL R19, R19, 1.175494350822287508e-38 ;  /* 0x0080000013138820 */ /* 0x001fe20000400000 */
[----:B------:R-:W-:Y:S06]  /*04f0*/  BRA `(.L_x_1456) ;  /* 0x0000000800807947 */ /* 0x000fec0003800000 */
.L_x_1451:
        /* <DEDUP_REMOVED lines=12> */
.L_x_1465:
[----:B------:R-:W2:Y:S01]  /*05c0*/  LDG.E.64 R4, desc[UR36][R4.64] ;  /* 0x0000002404047981 */ /* 0x000ea2000c1e1b00 */
[----:B------:R-:W-:Y:S01]  /*05d0*/  UMOV UR4, 0xf0000000 ;  /* 0xf000000000047882 */ /* 0x000fe20000000000 */
[----:B------:R-:W-:Y:S01]  /*05e0*/  UMOV UR5, 0x380fffff ;  /* 0x380fffff00057882 */ /* 0x000fe20000000000 */
[----:B--2---:R-:W0:Y:S01]  /*05f0*/  F2F.F32.F64 R19, R4 ;  /* 0x0000000400137310 */ /* 0x004e220000301000 */
[----:B------:R-:W-:-:S14]  /*0600*/  DSETP.GEU.AND P0, PT, |R4|, UR4, PT ;  /* 0x0000000404007e2a */ /* 0x000fdc000bf0e200 */
[----:B0-----:R-:W-:Y:S01]  /*0610*/  @!P0 FMUL R19, R19, 1.175494350822287508e-38 ;  /* 0x0080000013138820 */ /* 0x001fe20000400000 */
[----:B------:R-:W-:Y:S06]  /*0620*/  BRA `(.L_x_1456) ;  /* 0x0000000800347947 */ /* 0x000fec0003800000 */
.L_x_1464:
        /* <DEDUP_REMOVED lines=11> */
[----:B------:R-:W-:-:S05]  /*06e0*/  VIADD R6, R0, 0x1000000 ;  /* 0x0100000000067836 */ /* 0x000fca0000000000 */
[----:B------:R-:W-:Y:S02]  /*06f0*/  SHF.R.S32.HI R6, RZ, 0x8, R6 ;  /* 0x00000008ff067819 */ /* 0x000fe40000011406 */
[----:B0-----:R-:W-:-:S04]  /*0700*/  IADD3 R3, -R3, 0x1f, RZ ;  /* 0x0000001f03037810 */ /* 0x001fc80007ffe1ff */
[C---:B------:R-:W-:Y:S01]  /*0710*/  ISETP.GT.U32.AND P0, PT, R3.reuse, 0x4, PT ;  /* 0x000000040300780c */ /* 0x040fe20003f04070 */
[----:B------:R-:W-:-:S05]  /*0720*/  VIADD R3, R3, 0xfffffffc ;  /* 0xfffffffc03037836 */ /* 0x000fca0000000000 */
[----:B------:R-:W-:-:S04]  /*0730*/  SEL R3, R3, RZ, P0 ;  /* 0x000000ff03037207 */ /* 0x000fc80000000000 */
[C---:B------:R-:W-:Y:S01]  /*0740*/  SHF.L.U32 R4, R0.reuse, R3, RZ ;  /* 0x0000000300047219 */ /* 0x040fe200000006ff */
[----:B------:R-:W-:Y:S02]  /*0750*/  IMAD R7, R3, R8, 0x3c000000 ;  /* 0x3c00000003077424 */ /* 0x000fe400078e0208 */
[----:B------:R-:W-:-:S03]  /*0760*/  VIADD R3, R0, 0xffffffff ;  /* 0xffffffff00037836 */ /* 0x000fc60000000000 */
[----:B------:R-:W-:Y:S02]  /*0770*/  LEA.HI R7, R4, R7, RZ, 0x1c ;  /* 0x0000000704077211 */ /* 0x000fe400078fe0ff */
[----:B------:R-:W-:Y:S02]  /*0780*/  SHF.R.S32.HI R3, RZ, 0x1f, R3 ;  /* 0x0000001fff037819 */ /* 0x000fe40000011403 */
[----:B------:R-:W-:-:S04]  /*0790*/  LOP3.LUT R6, R7, 0x7f800000, R6, 0xf8, !PT ;  /* 0x7f80000007067812 */ /* 0x000fc800078ef806 */
[----:B------:R-:W-:-:S04]  /*07a0*/  LOP3.LUT R6, R6, R3, RZ, 0x30, !PT ;  /* 0x0000000306067212 */ /* 0x000fc800078e30ff */
[----:B------:R-:W-:Y:S01]  /*07b0*/  LOP3.LUT R19, R6, 0x80000000, R19, 0xf8, !PT ;  /* 0x8000000006137812 */ /* 0x000fe200078ef813 */
[----:B------:R-:W-:Y:S06]  /*07c0*/  BRA `(.L_x_1456) ;  /* 0x0000000400cc7947 */ /* 0x000fec0003800000 */
.L_x_1467:
        /* <DEDUP_REMOVED lines=12> */
[----:B------:R-:W-:Y:S01]  /*0890*/  LOP3.LUT R19, R19, 0x80000000, R0, 0xf8, !PT ;  /* 0x8000000013137812 */ /* 0x000fe200078ef800 */
[----:B------:R-:W-:Y:S06]  /*08a0*/  BRA `(.L_x_1456) ;  /* 0x0000000400947947 */ /* 0x000fec0003800000 */
.L_x_1466:
[----:B------:R-:W2:Y:S02]  /*08b0*/  LDG.E.U16 R4, desc[UR36][R4.64] ;  /* 0x0000002404047981 */ /* 0x000ea4000c1e1500 */
[----:B--2---:R-:W-:Y:S01]  /*08c0*/  IMAD.U32 R19, R4, 0x10000, RZ ;  /* 0x0001000004137824 */ /* 0x004fe200078e00ff */
[----:B------:R-:W-:Y:S06]  /*08d0*/  BRA `(.L_x_1456) ;  /* 0x0000000400887947 */ /* 0x000fec0003800000 */
.L_x_1463:
        /* <DEDUP_REMOVED lines=11> */
.L_x_1470:
        /* <DEDUP_REMOVED lines=20> */
.L_x_1472:
[----:B------:R-:W-:Y:S05]  /*0ad0*/  BSYNC B0 ;  /* 0x0000000000007941 */ /* 0x000fea0003800000 */
.L_x_1471:
[----:B------:R-:W-:Y:S01]  /*0ae0*/  IMAD.SHL.U32 R3, R3, 0x100000, RZ ;  /* 0x0010000003037824 */ /* 0x000fe200078e00ff */
[----:B------:R-:W-:-:S04]  /*0af0*/  LEA R0, R0, 0x3b800000, 0x17 ;  /* 0x3b80000000007811 */ /* 0x000fc800078eb8ff */
[----:B------:R-:W-:Y:S01]  /*0b00*/  LOP3.LUT R19, R0, R3, R19, 0xfe, !PT ;  /* 0x0000000300137212 */ /* 0x000fe200078efe13 */
[----:B------:R-:W-:Y:S06]  /*0b10*/  BRA `(.L_x_1456) ;  /* 0x0000000000f87947 */ /* 0x000fec0003800000 */
.L_x_1469:
        /* <DEDUP_REMOVED lines=20> */
.L_x_1474:
[----:B------:R-:W-:Y:S05]  /*0c60*/  BSYNC B0 ;  /* 0x0000000000007941 */ /* 0x000fea0003800000 */
.L_x_1473:
[----:B------:R-:W-:Y:S01]  /*0c70*/  IMAD.SHL.U32 R3, R3, 0x200000, RZ ;  /* 0x0020000003037824 */ /* 0x000fe200078e00ff */
[----:B------:R-:W-:-:S04]  /*0c80*/  LEA R0, R0, 0x37800000, 0x17 ;  /* 0x3780000000007811 */ /* 0x000fc800078eb8ff */
[----:B------:R-:W-:Y:S01]  /*0c90*/  LOP3.LUT R19, R0, R3, R19, 0xfe, !PT ;  /* 0x0000000300137212 */ /* 0x000fe200078efe13 */
[----:B------:R-:W-:Y:S06]  /*0ca0*/  BRA `(.L_x_1456) ;  /* 0x0000000000947947 */ /* 0x000fec0003800000 */
.L_x_1468:
        /* <DEDUP_REMOVED lines=14> */
.L_x_1455:
        /* <DEDUP_REMOVED lines=16> */
.L_x_1477:
[----:B------:R-:W-:Y:S01]  /*0e90*/  IMAD.MOV.U32 R19, RZ, RZ, RZ ;  /* 0x000000ffff137224 */ /* 0x000fe200078e00ff */
[----:B------:R-:W-:Y:S06]  /*0ea0*/  BRA `(.L_x_1456) ;  /* 0x0000000000147947 */ /* 0x000fec0003800000 */
.L_x_1476:
[----:B------:R-:W2:Y:S02]  /*0eb0*/  LDG.E.64 R4, desc[UR36][R4.64] ;  /* 0x0000002404047981 */ /* 0x000ea4000c1e1b00 */
[----:B--2---:R0:W1:Y:S01]  /*0ec0*/  I2F.U64 R19, R4 ;  /* 0x0000000400137312 */ /* 0x0040620000301000 */
[----:B------:R-:W-:Y:S05]  /*0ed0*/  BRA `(.L_x_1456) ;  /* 0x0000000000087947 */ /* 0x000fea0003800000 */
.L_x_1475:
[----:B------:R-:W2:Y:S02]  /*0ee0*/  LDG.E R4, desc[UR36][R4.64] ;  /* 0x0000002404047981 */ /* 0x000ea4000c1e1900 */
[----:B--2---:R-:W-:-:S07]  /*0ef0*/  I2FP.F32.U32 R19, R4 ;  /* 0x0000000400137245 */ /* 0x004fce0000201000 */
.L_x_1456:
[----:B------:R-:W-:Y:S05]  /*0f00*/  BSYNC B6 ;  /* 0x0000000000067941 */ /* 0x000fea0003800000 */
.L_x_1450:
[----:B------:R-:W2:Y:S02]  /*0f10*/  S2R R17, SR_TID.X ;  /* 0x0000000000117919 */ /* 0x000ea40000002100 */
[----:B--2---:R-:W-:-:S07]  /*0f20*/  VIADD R17, R17, 0x80 ;  /* 0x0000008011117836 */ /* 0x004fce0000000000 */
.L_x_1449:
[----:B------:R-:W-:Y:S05]  /*0f30*/  BSYNC B7 ;  /* 0x0000000000077941 */ /* 0x000fea0003800000 */
.L_x_1448:
[----:B------:R-:W-:Y:S01]  /*0f40*/  ISETP.GE.AND P0, PT, R17, R24, PT ;  /* 0x000000181100720c */ /* 0x000fe20003f06270 */
[----:B------:R-:W-:-:S12]  /*0f50*/  BSSY B7, `(.L_x_1478) ;  /* 0x00000e8000077945 */ /* 0x000fd80003800000 */
[----:B------:R-:W-:Y:S05]  /*0f60*/  @P0 BRA `(.L_x_1479) ;  /* 0x0000000c00980947 */ /* 0x000fea0003800000 */
[----:B0---4-:R-:W0:Y:S01]  /*0f70*/  LDC.64 R4, c[0x0][0x220] ;  /* 0x00008800ff047b82 */ /* 0x011e220000000a00 */
[----:B------:R-:W-:Y:S01]  /*0f80*/  IMAD R0, R2, 0x200, R17 ;  /* 0x0000020002007824 */ /* 0x000fe200078e0211 */
[----:B------:R-:W-:Y:S01]  /*0f90*/  PRMT R6, R16, 0x9910, RZ ;  /* 0x0000991010067816 */ /* 0x000fe200000000ff */
[----:B------:R-:W-:Y:S01]  /*0fa0*/  ULDC UR4, c[0x0][0x230] ;  /* 0x00008c0000047ab9 */ /* 0x000fe20000000800 */
[----:B------:R-:W-:Y:S01]  /*0fb0*/  BSSY B6, `(.L_x_1480) ;  /* 0x00000e0000067945 */ /* 0x000fe20003800000 */
        /* <DEDUP_REMOVED lines=17> */
.L_x_1484:
[----:B------:R-:W2:Y:S02]  /*10d0*/  LDG.E.U8 R4, desc[UR36][R4.64] ;  /* 0x0000002404047981 */ /* 0x000ea4000c1e1100 */
[----:B--2---:R-:W-:Y:S01]  /*10e0*/  I2FP.F32.U32 R26, R4 ;  /* 0x00000004001a7245 */ /* 0x004fe20000201000 */
[----:B------:R-:W-:Y:S06]  /*10f0*/  BRA `(.L_x_1486) ;  /* 0x0000000c002c7947 */ /* 0x000fec0003800000 */
.L_x_1483:
        /* <DEDUP_REMOVED lines=9> */
.L_x_1488:
[----:B------:R-:W2:Y:S02]  /*1190*/  LDG.E R4, desc[UR36][R4.64] ;  /* 0x0000002404047981 */ /* 0x000ea4000c1e1900 */
[----:B--2---:R-:W-:Y:S01]  /*11a0*/  I2FP.F32.S32 R26, R4 ;  /* 0x00000004001a7245 */ /* 0x004fe20000201400 */
[----:B------:R-:W-:Y:S06]  /*11b0*/  BRA `(.L_x_1486) ;  /* 0x0000000800fc7947 */ /* 0x000fec0003800000 */
.L_x_1487:
[----:B------:R-:W2:Y:S02]  /*11c0*/  LDG.E.U16 R4, desc[UR36][R4.64] ;  /* 0x0000002404047981 */ /* 0x000ea4000c1e1500 */
[----:B--2---:R0:W2:Y:S01]  /*11d0*/  I2F.S16 R26, R4 ;  /* 0x00000004001a7306 */ /* 0x0040a20000101400 */
[----:B------:R-:W-:Y:S05]  /*11e0*/  BRA `(.L_x_1486) ;  /* 0x0000000800f07947 */ /* 0x000fea0003800000 */
.L_x_1482:
        /* <DEDUP_REMOVED lines=8> */
.L_x_1490:
[----:B------:R-:W2:Y:S02]  /*1270*/  LDG.E.U16 R4, desc[UR36][R4.64] ;  /* 0x0000002404047981 */ /* 0x000ea4000c1e1500 */
[----:B--2---:R-:W-:Y:S01]  /*1280*/  HADD2.F32 R26, -RZ, R4.H0_H0 ;  /* 0x20000004ff1a7230 */ /* 0x004fe20000004100 */
[----:B------:R-:W-:Y:S06]  /*1290*/  BRA `(.L_x_1486) ;  /* 0x0000000800c47947 */ /* 0x000fec0003800000 */
.L_x_1489:
        /* <DEDUP_REMOVED lines=8> */
.L_x_1492:
[----:B------:R-:W2:Y:S02]  /*1320*/  LDG.E.U16 R4, desc[UR36][R4.64] ;  /* 0x0000002404047981 */ /* 0x000ea4000c1e1500 */
[----:B--2---:R-:W-:Y:S01]  /*1330*/  HADD2.F32 R26, -RZ, R4.H0_H0 ;  /* 0x20000004ff1a7230 */ /* 0x004fe20000004100 */
[----:B------:R-:W-:Y:S06]  /*1340*/  BRA `(.L_x_1486) ;  /* 0x0000000800987947 */ /* 0x000fec0003800000 */
.L_x_1491:
[----:B------:R-:W2:Y:S01]  /*1350*/  LDG.E.64 R4, desc[UR36][R4.64] ;  /* 0x0000002404047981 */ /* 0x000ea2000c1e1b00 */
[----:B------:R-:W-:Y:S01]  /*1360*/  UMOV UR4, 0xf0000000 ;  /* 0xf000000000047882 */ /* 0x000fe20000000000 */
[----:B------:R-:W-:Y:S01]  /*1370*/  UMOV UR5, 0x380fffff ;  /* 0x380fffff00057882 */ /* 0x000fe20000000000 */
[----:B--2---:R-:W0:Y:S01]  /*1380*/  F2F.F32.F64 R26, R4 ;  /* 0x00000004001a7310 */ /* 0x004e220000301000 */
[----:B------:R-:W-:-:S14]  /*1390*/  DSETP.GEU.AND P0, PT, |R4|, UR4, PT ;  /* 0x0000000404007e2a */ /* 0x000fdc000bf0e200 */
[----:B0-----:R-:W-:Y:S01]  /*13a0*/  @!P0 FMUL R26, R26, 1.175494350822287508e-38 ;  /* 0x008000001a1a8820 */ /* 0x001fe20000400000 */
[----:B------:R-:W-:Y:S06]  /*13b0*/  BRA `(.L_x_1486) ;  /* 0x00000008007c7947 */ /* 0x000fec0003800000 */
.L_x_1481:
        /* <DEDUP_REMOVED lines=12> */
.L_x_1495:
[----:B------:R-:W2:Y:S01]  /*1480*/  LDG.E.64 R4, desc[UR36][R4.64] ;  /* 0x0000002404047981 */ /* 0x000ea2000c1e1b00 */
[----:B------:R-:W-:Y:S01]  /*1490*/  UMOV UR4, 0xf0000000 ;  /* 0xf000000000047882 */ /* 0x000fe20000000000 */
[----:B------:R-:W-:Y:S01]  /*14a0*/  UMOV UR5, 0x380fffff ;  /* 0x380fffff00057882 */ /* 0x000fe20000000000 */
[----:B--2---:R-:W0:Y:S01]  /*14b0*/  F2F.F32.F64 R26, R4 ;  /* 0x00000004001a7310 */ /* 0x004e220000301000 */
[----:B------:R-:W-:-:S14]  /*14c0*/  DSETP.GEU.AND P0, PT, |R4|, UR4, PT ;  /* 0x0000000404007e2a */ /* 0x000fdc000bf0e200 */
[----:B0-----:R-:W-:Y:S01]  /*14d0*/  @!P0 FMUL R26, R26, 1.175494350822287508e-38 ;  /* 0x008000001a1a8820 */ /* 0x001fe20000400000 */
[----:B------:R-:W-:Y:S06]  /*14e0*/  BRA `(.L_x_1486) ;  /* 0x0000000800307947 */ /* 0x000fec0003800000 */
.L_x_1494:
        /* <DEDUP_REMOVED lines=26> */
.L_x_1497:
        /* <DEDUP_REMOVED lines=8> */
[----:B------:R-:W-:Y:S01]  /*1710*/  @P0 FMUL.FTZ R26, R3, 1.9259299443872358531e-34 ;  /* 0x07800000031a0820 */ /* 0x000fe20000410000 */
[----:B------:R-:W-:Y:S02]  /*1720*/  IMAD.SHL.U32 R3, R4, 0x1000000, RZ ;  /* 0x0100000004037824 */ /* 0x000fe400078e00ff */
[----:B------:R-:W-:-:S05]  /*1730*/  @!P0 FADD.FTZ R26, R0, -0.5 ;  /* 0xbf000000001a8421 */ /* 0x000fca0000010000 */
[----:B------:R-:W-:Y:S01]  /*1740*/  LOP3.LUT R26, R26, 0x80000000, R3, 0xf8, !PT ;  /* 0x800000001a1a7812 */ /* 0x000fe200078ef803 */
[----:B------:R-:W-:Y:S06]  /*1750*/  BRA `(.L_x_1486) ;  /* 0x0000000400947947 */ /* 0x000fec0003800000 */
.L_x_1496:
[----:B------:R-:W2:Y:S02]  /*1760*/  LDG.E.U16 R4, desc[UR36][R4.64] ;  /* 0x0000002404047981 */ /* 0x000ea4000c1e1500 */
[----:B--2---:R-:W-:Y:S01]  /*1770*/  IMAD.U32 R26, R4, 0x10000, RZ ;  /* 0x00010000041a7824 */ /* 0x004fe200078e00ff */
[----:B------:R-:W-:Y:S06]  /*1780*/  BRA `(.L_x_1486) ;  /* 0x0000000400887947 */ /* 0x000fec0003800000 */
.L_x_1493:
        /* <DEDUP_REMOVED lines=11> */
.L_x_1500:
        /* <DEDUP_REMOVED lines=20> */
.L_x_1502:
[----:B------:R-:W-:Y:S05]  /*1980*/  BSYNC B0 ;  /* 0x0000000000007941 */ /* 0x000fea0003800000 */
.L_x_1501:
[----:B------:R-:W-:Y:S01]  /*1990*/  IMAD.SHL.U32 R3, R3, 0x100000, RZ ;  /* 0x0010000003037824 */ /* 0x000fe200078e00ff */
[----:B------:R-:W-:-:S04]  /*19a0*/  LEA R5, R0, 0x3b800000, 0x17 ;  /* 0x3b80000000057811 */ /* 0x000fc800078eb8ff */
[----:B------:R-:W-:Y:S01]  /*19b0*/  LOP3.LUT R26, R5, R3, R26, 0xfe, !PT ;  /* 0x00000003051a7212 */ /* 0x000fe200078efe1a */
[----:B------:R-:W-:Y:S06]  /*19c0*/  BRA `(.L_x_1486) ;  /* 0x0000000000f87947 */ /* 0x000fec0003800000 */
.L_x_1499:
        /* <DEDUP_REMOVED lines=20> */
.L_x_1504:
[----:B------:R-:W-:Y:S05]  /*1b10*/  BSYNC B0 ;  /* 0x0000000000007941 */ /* 0x000fea0003800000 */
.L_x_1503:
[----:B------:R-:W-:Y:S01]  /*1b20*/  IMAD.SHL.U32 R3, R3, 0x200000, RZ ;  /* 0x0020000003037824 */ /* 0x000fe200078e00ff */
[----:B------:R-:W-:-:S04]  /*1b30*/  LEA R5, R0, 0x37800000, 0x17 ;  /* 0x3780000000057811 */ /* 0x000fc800078eb8ff */
[----:B------:R-:W-:Y:S01]  /*1b40*/  LOP3.LUT R26, R5, R3, R26, 0xfe, !PT ;  /* 0x00000003051a7212 */ /* 0x000fe200078efe1a */
[----:B------:R-:W-:Y:S06]  /*1b50*/  BRA `(.L_x_1486) ;  /* 0x0000000000947947 */ /* 0x000fec0003800000 */
.L_x_1498:
        /* <DEDUP_REMOVED lines=14> */
.L_x_1485:
        /* <DEDUP_REMOVED lines=15> */
[----:B01-3-5:R-:W-:Y:S05]  /*1d30*/  CALL.ABS.NOINC R14 ;  /* 0x000000000e007343 */ /* 0x02bfea0003c00000 */
.L_x_1507:
[----:B------:R-:W-:Y:S01]  /*1d40*/  IMAD.MOV.U32 R26, RZ, RZ, RZ ;  /* 0x000000ffff1a7224 */ /* 0x000fe200078e00ff */
[----:B------:R-:W-:Y:S06]  /*1d50*/  BRA `(.L_x_1486) ;  /* 0x0000000000147947 */ /* 0x000fec0003800000 */
.L_x_1506:
[----:B------:R-:W2:Y:S02]  /*1d60*/  LDG.E.64 R4, desc[UR36][R4.64] ;  /* 0x0000002404047981 */ /* 0x000ea4000c1e1b00 */
[----:B--2---:R0:W2:Y:S01]  /*1d70*/  I2F.U64 R26, R4 ;  /* 0x00000004001a7312 */ /* 0x0040a20000301000 */
[----:B------:R-:W-:Y:S05]  /*1d80*/  BRA `(.L_x_1486) ;  /* 0x0000000000087947 */ /* 0x000fea0003800000 */
.L_x_1505:
[----:B------:R-:W2:Y:S02]  /*1d90*/  LDG.E R4, desc[UR36][R4.64] ;  /* 0x0000002404047981 */ /* 0x000ea4000c1e1900 */
[----:B--2---:R-:W-:-:S07]  /*1da0*/  I2FP.F32.U32 R26, R4 ;  /* 0x00000004001a7245 */ /* 0x004fce0000201000 */
.L_x_1486:
[----:B------:R-:W-:Y:S05]  /*1db0*/  BSYNC B6 ;  /* 0x0000000000067941 */ /* 0x000fea0003800000 */
.L_x_1480:
[----:B------:R-:W-:-:S07]  /*1dc0*/  VIADD R17, R17, 0x80 ;  /* 0x0000008011117836 */ /* 0x000fce0000000000 */
.L_x_1479:
[----:B------:R-:W-:Y:S05]  /*1dd0*/  BSYNC B7 ;  /* 0x0000000000077941 */ /* 0x000fea0003800000 */
.L_x_1478:
[----:B------:R-:W-:Y:S01]  /*1de0*/  ISETP.GE.AND P0, PT, R17, R24, PT ;  /* 0x000000181100720c */ /* 0x000fe20003f06270 */
[----:B------:R-:W-:Y:S01]  /*1df0*/  BSSY B7, `(.L_x_1508) ;  /* 0x00000ea000077945 */ /* 0x000fe20003800000 */
[----:B------:R-:W-:Y:S02]  /*1e00*/  IMAD.MOV.U32 R22, RZ, RZ, RZ ;  /* 0x000000ffff167224 */ /* 0x000fe400078e00ff */
[----:B------:R-:W-:-:S09]  /*1e10*/  IMAD.MOV.U32 R18, RZ, RZ, RZ ;  /* 0x000000ffff127224 */ /* 0x000fd200078e00ff */
[----:B------:R-:W-:Y:S05]  /*1e20*/  @P0 BRA `(.L_x_1509) ;  /* 0x0000000c00980947 */ /* 0x000fea0003800000 */
[----:B0-2-4-:R-:W0:Y:S01]  /*1e30*/  LDC.64 R4, c[0x0][0x220] ;  /* 0x00008800ff047b82 */ /* 0x015e220000000a00 */
        /* <DEDUP_REMOVED lines=19> */
[----:B--2---:R0:W2:Y:S01]  /*1f70*/  I2F.S16 R18, R4 ;  /* 0x0000000400127306 */ /* 0x0040a20000101400 */
[----:B------:R-:W-:Y:S05]  /*1f80*/  BRA `(.L_x_1516) ;  /* 0x0000000c00387947 */ /* 0x000fea0003800000 */
.L_x_1514:
[----:B------:R-:W2:Y:S02]  /*1f90*/  LDG.E.U8 R4, desc[UR36][R4.64] ;  /* 0x0000002404047981 */ /* 0x000ea4000c1e1100 */
[----:B--2---:R-:W-:Y:S01]  /*1fa0*/  I2FP.F32.U32 R18, R4 ;  /* 0x0000000400127245 */ /* 0x004fe20000201000 */
[----:B------:R-:W-:Y:S06]  /*1fb0*/  BRA `(.L_x_1516) ;  /* 0x0000000c002c7947 */ /* 0x000fec0003800000 */
.L_x_1513:
        /* <DEDUP_REMOVED lines=9> */
.L_x_1518:
[----:B------:R-:W2:Y:S02]  /*2050*/  LDG.E R4, desc[UR36][R4.64] ;  /* 0x0000002404047981 */ /* 0x000ea4000c1e1900 */
[----:B--2---:R-:W-:Y:S01]  /*2060*/  I2FP.F32.S32 R18, R4 ;  /* 0x0000000400127245 */ /* 0x004fe20000201400 */
[----:B------:R-:W-:Y:S06]  /*2070*/  BRA `(.L_x_1516) ;  /* 0x0000000800fc7947 */ /* 0x000fec0003800000 */
.L_x_1517:
[----:B------:R-:W2:Y:S02]  /*2080*/  LDG.E.U16 R4, desc[UR36][R4.64] ;  /* 0x0000002404047981 */ /* 0x000ea4000c1e1500 */
[----:B--2---:R4:W0:Y:S01]  /*2090*/  I2F.S16 R18, R4 ;  /* 0x0000000400127306 */ /* 0x0048220000101400 */
[----:B------:R-:W-:Y:S05]  /*20a0*/  BRA `(.L_x_1516) ;  /* 0x0000000800f07947 */ /* 0x000fea0003800000 */
.L_x_1512:
        /* <DEDUP_REMOVED lines=8> */
.L_x_1520:
[----:B------:R-:W2:Y:S02]  /*2130*/  LDG.E.U16 R4, desc[UR36][R4.64] ;  /* 0x0000002404047981 */ /* 0x000ea4000c1e1500 */
[----:B--2---:R-:W-:Y:S01]  /*2140*/  HADD2.F32 R18, -RZ, R4.H0_H0 ;  /* 0x20000004ff127230 */ /* 0x004fe20000004100 */
[----:B------:R-:W-:Y:S06]  /*2150*/  BRA `(.L_x_1516) ;  /* 0x0000000800c47947 */ /* 0x000fec0003800000 */
.L_x_1519:
        /* <DEDUP_REMOVED lines=8> */
.L_x_1522:
[----:B------:R-:W2:Y:S02]  /*21e0*/  LDG.E.U16 R4, desc[UR36][R4.64] ;  /* 0x0000002404047981 */ /* 0x000ea4000c1e1500 */
[----:B--2---:R-:W-:Y:S01]  /*21f0*/  HADD2.F32 R18, -RZ, R4.H0_H0 ;  /* 0x20000004ff127230 */ /* 0x004fe20000004100 */
[----:B------:R-:W-:Y:S06]  /*2200*/  BRA `(.L_x_1516) ;  /* 0x0000000800987947 */ /* 0x000fec0003800000 */
.L_x_1521:
[----:B------:R-:W2:Y:S01]  /*2210*/  LDG.E.64 R4, desc[UR36][R4.64] ;  /* 0x0000002404047981 */ /* 0x000ea2000c1e1b00 */
[----:B------:R-:W-:Y:S01]  /*2220*/  UMOV UR4, 0xf0000000 ;  /* 0xf000000000047882 */ /* 0x000fe20000000000 */
[----:B------:R-:W-:Y:S01]  /*2230*/  UMOV UR5, 0x380fffff ;  /* 0x380fffff00057882 */ /* 0x000fe20000000000 */
[----:B--2---:R-:W0:Y:S01]  /*2240*/  F2F.F32.F64 R18, R4 ;  /* 0x0000000400127310 */ /* 0x004e220000301000 */
[----:B------:R-:W-:-:S14]  /*2250*/  DSETP.GEU.AND P0, PT, |R4|, UR4, PT ;  /* 0x0000000404007e2a */ /* 0x000fdc000bf0e200 */
[----:B0-----:R-:W-:Y:S01]  /*2260*/  @!P0 FMUL R18, R18, 1.175494350822287508e-38 ;  /* 0x0080000012128820 */ /* 0x001fe20000400000 */
[----:B------:R-:W-:Y:S06]  /*2270*/  BRA `(.L_x_1516) ;  /* 0x00000008007c7947 */ /* 0x000fec0003800000 */
.L_x_1511:
        /* <DEDUP_REMOVED lines=12> */
.L_x_1525:
[----:B------:R-:W2:Y:S01]  /*2340*/  LDG.E.64 R4, desc[UR36][R4.64] ;  /* 0x0000002404047981 */ /* 0x000ea2000c1e1b00 */
[----:B------:R-:W-:Y:S01]  /*2350*/  UMOV UR4, 0xf0000000 ;  /* 0xf000000000047882 */ /* 0x000fe20000000000 */
[----:B------:R-:W-:Y:S01]  /*2360*/  UMOV UR5, 0x380fffff ;  /* 0x380fffff00057882 */ /* 0x000fe20000000000 */
[----:B--2---:R-:W0:Y:S01]  /*2370*/  F2F.F32.F64 R18, R4 ;  /* 0x0000000400127310 */ /* 0x004e220000301000 */
[----:B------:R-:W-:-:S14]  /*2380*/  DSETP.GEU.AND P0, PT, |R4|, UR4, PT ;  /* 0x0000000404007e2a */ /* 0x000fdc000bf0e200 */
[----:B0-----:R-:W-:Y:S01]  /*2390*/  @!P0 FMUL R18, R18, 1.175494350822287508e-38 ;  /* 0x0080000012128820 */ /* 0x001fe20000400000 */
[----:B------:R-:W-:Y:S06]  /*23a0*/  BRA `(.L_x_1516) ;  /* 0x0000000800307947 */ /* 0x000fec0003800000 */
.L_x_1524:
        /* <DEDUP_REMOVED lines=26> */
.L_x_1527:
        /* <DEDUP_REMOVED lines=13> */
.L_x_1526:
[----:B------:R-:W2:Y:S02]  /*2620*/  LDG.E.U16 R4, desc[UR36][R4.64] ;  /* 0x0000002404047981 */ /* 0x000ea4000c1e1500 */
[----:B--2---:R-:W-:Y:S01]  /*2630*/  IMAD.U32 R18, R4, 0x10000, RZ ;  /* 0x0001000004127824 */ /* 0x004fe200078e00ff */
[----:B------:R-:W-:Y:S06]  /*2640*/  BRA `(.L_x_1516) ;  /* 0x0000000400887947 */ /* 0x000fec0003800000 */
.L_x_1523:
        /* <DEDUP_REMOVED lines=11> */
.L_x_1530:
        /* <DEDUP_REMOVED lines=20> */
.L_x_1532:
[----:B------:R-:W-:Y:S05]  /*2840*/  BSYNC B0 ;  /* 0x0000000000007941 */ /* 0x000fea0003800000 */
.L_x_1531:
[----:B------:R-:W-:Y:S01]  /*2850*/  IMAD.SHL.U32 R3, R3, 0x100000, RZ ;  /* 0x0010000003037824 */ /* 0x000fe200078e00ff */
[----:B------:R-:W-:-:S04]  /*2860*/  LEA R5, R0, 0x3b800000, 0x17 ;  /* 0x3b80000000057811 */ /* 0x000fc800078eb8ff */
[----:B------:R-:W-:Y:S01]  /*2870*/  LOP3.LUT R18, R5, R3, R18, 0xfe, !PT ;  /* 0x0000000305127212 */ /* 0x000fe200078efe12 */
[----:B------:R-:W-:Y:S06]  /*2880*/  BRA `(.L_x_1516) ;  /* 0x0000000000f87947 */ /* 0x000fec0003800000 */
.L_x_1529:
        /* <DEDUP_REMOVED lines=20> */
.L_x_1534:
[----:B------:R-:W-:Y:S05]  /*29d0*/  BSYNC B0 ;  /* 0x0000000000007941 */ /* 0x000fea0003800000 */
.L_x_1533:
[----:B------:R-:W-:Y:S01]  /*29e0*/  IMAD.SHL.U32 R3, R3, 0x200000, RZ ;  /* 0x0020000003037824 */ /* 0x000fe200078e00ff */
[----:B------:R-:W-:-:S04]  /*29f0*/  LEA R5, R0, 0x37800000, 0x17 ;  /* 0x3780000000057811 */ /* 0x000fc800078eb8ff */
[----:B------:R-:W-:Y:S01]  /*2a00*/  LOP3.LUT R18, R5, R3, R18, 0xfe, !PT ;  /* 0x0000000305127212 */ /* 0x000fe200078efe12 */
[----:B------:R-:W-:Y:S06]  /*2a10*/  BRA `(.L_x_1516) ;  /* 0x0000000000947947 */ /* 0x000fec0003800000 */
.L_x_1528:
        /* <DEDUP_REMOVED lines=14> */
.L_x_1515:
        /* <DEDUP_REMOVED lines=16> */
.L_x_1537:
[----:B------:R-:W-:Y:S01]  /*2c00*/  IMAD.MOV.U32 R18, RZ, RZ, RZ ;  /* 0x000000ffff127224 */ /* 0x000fe200078e00ff */
[----:B------:R-:W-:Y:S06]  /*2c10*/  BRA `(.L_x_1516) ;  /* 0x0000000000147947 */ /* 0x000fec0003800000 */
.L_x_1536:
[----:B------:R-:W2:Y:S02]  /*2c20*/  LDG.E.64 R4, desc[UR36][R4.64] ;  /* 0x0000002404047981 */ /* 0x000ea4000c1e1b00 */
[----:B--2---:R0:W2:Y:S01]  /*2c30*/  I2F.U64 R18, R4 ;  /* 0x0000000400127312 */ /* 0x0040a20000301000 */
[----:B------:R-:W-:Y:S05]  /*2c40*/  BRA `(.L_x_1516) ;  /* 0x0000000000087947 */ /* 0x000fea0003800000 */
.L_x_1535:
[----:B------:R-:W2:Y:S02]  /*2c50*/  LDG.E R4, desc[UR36][R4.64] ;  /* 0x0000002404047981 */ /* 0x000ea4000c1e1900 */
[----:B--2---:R-:W-:-:S07]  /*2c60*/  I2FP.F32.U32 R18, R4 ;  /* 0x0000000400127245 */ /* 0x004fce0000201000 */
.L_x_1516:
[----:B------:R-:W-:Y:S05]  /*2c70*/  BSYNC B6 ;  /* 0x0000000000067941 */ /* 0x000fea0003800000 */
.L_x_1510:
[----:B------:R-:W-:-:S07]  /*2c80*/  VIADD R17, R17, 0x80 ;  /* 0x0000008011117836 */ /* 0x000fce0000000000 */
.L_x_1509:
[----:B------:R-:W-:Y:S05]  /*2c90*/  BSYNC B7 ;  /* 0x0000000000077941 */ /* 0x000fea0003800000 */
.L_x_1508:
[----:B------:R-:W-:Y:S01]  /*2ca0*/  ISETP.GE.AND P0, PT, R17, R24, PT ;  /* 0x000000181100720c */ /* 0x000fe20003f06270 */
[----:B------:R-:W-:-:S12]  /*2cb0*/  BSSY B7, `(.L_x_1538) ;  /* 0x00000e6000077945 */ /* 0x000fd80003800000 */
[----:B------:R-:W-:Y:S05]  /*2cc0*/  @P0 BRA `(.L_x_1539) ;  /* 0x0000000c00900947 */ /* 0x000fea0003800000 */
[----:B0-2-4-:R-:W0:Y:S01]  /*2cd0*/  LDC.64 R4, c[0x0][0x220] ;  /* 0x00008800ff047b82 */ /* 0x015e220000000a00 */
        /* <DEDUP_REMOVED lines=20> */
.L_x_1543:
[----:B------:R-:W2:Y:S02]  /*2e20*/  LDG.E.U8 R4, desc[UR36][R4.64] ;  /* 0x0000002404047981 */ /* 0x000ea4000c1e1100 */
[----:B--2---:R-:W-:Y:S01]  /*2e30*/  I2FP.F32.U32 R22, R4 ;  /* 0x0000000400167245 */ /* 0x004fe20000201000 */
[----:B------:R-:W-:Y:S06]  /*2e40*/  BRA `(.L_x_1545) ;  /* 0x0000000c002c7947 */ /* 0x000fec0003800000 */
.L_x_1542:
        /* <DEDUP_REMOVED lines=9> */
.L_x_1547:
[----:B------:R-:W2:Y:S02]  /*2ee0*/  LDG.E R4, desc[UR36][R4.64] ;  /* 0x0000002404047981 */ /* 0x000ea4000c1e1900 */
[----:B--2---:R-:W-:Y:S01]  /*2ef0*/  I2FP.F32.S32 R22, R4 ;  /* 0x0000000400167245 */ /* 0x004fe20000201400 */
[----:B------:R-:W-:Y:S06]  /*2f00*/  BRA `(.L_x_1545) ;  /* 0x0000000800fc7947 */ /* 0x000fec0003800000 */
.L_x_1546:
[----:B------:R-:W2:Y:S02]  /*2f10*/  LDG.E.U16 R4, desc[UR36][R4.64] ;  /* 0x0000002404047981 */ /* 0x000ea4000c1e1500 */
[----:B--2---:R0:W2:Y:S01]  /*2f20*/  I2F.S16 R22, R4 ;  /* 0x0000000400167306 */ /* 0x0040a20000101400 */
[----:B------:R-:W-:Y:S05]  /*2f30*/  BRA `(.L_x_1545) ;  /* 0x0000000800f07947 */ /* 0x000fea0003800000 */
.L_x_1541:
        /* <DEDUP_REMOVED lines=8> */
.L_x_1549:
[----:B------:R-:W2:Y:S02]  /*2fc0*/  LDG.E.U16 R4, desc[UR36][R4.64] ;  /* 0x0000002404047981 */ /* 0x000ea4000c1e1500 */
[----:B--2---:R-:W-:Y:S01]  /*2fd0*/  HADD2.F32 R22, -RZ, R4.H0_H0 ;  /* 0x20000004ff167230 */ /* 0x004fe20000004100 */
[----:B------:R-:W-:Y:S06]  /*2fe0*/  BRA `(.L_x_1545) ;  /* 0x0000000800c47947 */ /* 0x000fec0003800000 */
.L_x_1548:
        /* <DEDUP_REMOVED lines=8> */
.L_x_1551:
[----:B------:R-:W2:Y:S02]  /*3070*/  LDG.E.U16 R4, desc[UR36][R4.64] ;  /* 0x0000002404047981 */ /* 0x000ea4000c1e1500 */
[----:B--2---:R-:W-:Y:S01]  /*3080*/  HADD2.F32 R22, -RZ, R4.H0_H0 ;  /* 0x20000004ff167230 */ /* 0x004fe20000004100 */
[----:B------:R-:W-:Y:S06]  /*3090*/  BRA `(.L_x_1545) ;  /* 0x0000000800987947 */ /* 0x000fec0003800000 */
.L_x_1550:
[----:B------:R-:W2:Y:S01]  /*30a0*/  LDG.E.64 R4, desc[UR36][R4.64] ;  /* 0x0000002404047981 */ /* 0x000ea2000c1e1b00 */
[----:B------:R-:W-:Y:S01]  /*30b0*/  UMOV UR4, 0xf0000000 ;  /* 0xf000000000047882 */ /* 0x000fe20000000000 */
[----:B------:R-:W-:Y:S01]  /*30c0*/  UMOV UR5, 0x380fffff ;  /* 0x380fffff00057882 */ /* 0x000fe20000000000 */
[----:B--2---:R-:W0:Y:S01]  /*30d0*/  F2F.F32.F64 R22, R4 ;  /* 0x0000000400167310 */ /* 0x004e220000301000 */
[----:B------:R-:W-:-:S14]  /*30e0*/  DSETP.GEU.AND P0, PT, |R4|, UR4, PT ;  /* 0x0000000404007e2a */ /* 0x000fdc000bf0e200 */
[----:B0-----:R-:W-:Y:S01]  /*30f0*/  @!P0 FMUL R22, R22, 1.175494350822287508e-38 ;  /* 0x0080000016168820 */ /* 0x001fe20000400000 */
[----:B------:R-:W-:Y:S06]  /*3100*/  BRA `(.L_x_1545) ;  /* 0x00000008007c7947 */ /* 0x000fec0003800000 */
.L_x_1540:
        /* <DEDUP_REMOVED lines=12> */
.L_x_1554:
[----:B------:R-:W2:Y:S01]  /*31d0*/  LDG.E.64 R4, desc[UR36][R4.64] ;  /* 0x0000002404047981 */ /* 0x000ea2000c1e1b00 */
[----:B------:R-:W-:Y:S01]  /*31e0*/  UMOV UR4, 0xf0000000 ;  /* 0xf000000000047882 */ /* 0x000fe20000000000 */
[----:B------:R-:W-:Y:S01]  /*31f0*/  UMOV UR5, 0x380fffff ;  /* 0x380fffff00057882 */ /* 0x000fe20000000000 */
[----:B--2---:R-:W0:Y:S01]  /*3200*/  F2F.F32.F64 R22, R4 ;  /* 0x0000000400167310 */ /* 0x004e220000301000 */
[----:B------:R-:W-:-:S14]  /*3210*/  DSETP.GEU.AND P0, PT, |R4|, UR4, PT ;  /* 0x0000000404007e2a */ /* 0x000fdc000bf0e200 */
[----:B0-----:R-:W-:Y:S01]  /*3220*/  @!P0 FMUL R22, R22, 1.175494350822287508e-38 ;  /* 0x0080000016168820 */ /* 0x001fe20000400000 */
[----:B------:R-:W-:Y:S06]  /*3230*/  BRA `(.L_x_1545) ;  /* 0x0000000800307947 */ /* 0x000fec0003800000 */
.L_x_1553:
        /* <DEDUP_REMOVED lines=26> */
.L_x_1556:
        /* <DEDUP_REMOVED lines=13> */
.L_x_1555:
[----:B------:R-:W2:Y:S02]  /*34b0*/  LDG.E.U16 R4, desc[UR36][R4.64] ;  /* 0x0000002404047981 */ /* 0x000ea4000c1e1500 */
[----:B--2---:R-:W-:Y:S01]  /*34c0*/  IMAD.U32 R22, R4, 0x10000, RZ ;  /* 0x0001000004167824 */ /* 0x004fe200078e00ff */
[----:B------:R-:W-:Y:S06]  /*34d0*/  BRA `(.L_x_1545) ;  /* 0x0000000400887947 */ /* 0x000fec0003800000 */
.L_x_1552:
        /* <DEDUP_REMOVED lines=11> */
.L_x_1559:
        /* <DEDUP_REMOVED lines=20> */
.L_x_1561:
[----:B------:R-:W-:Y:S05]  /*36d0*/  BSYNC B0 ;  /* 0x0000000000007941 */ /* 0x000fea0003800000 */
.L_x_1560:
[----:B------:R-:W-:Y:S01]  /*36e0*/  IMAD.SHL.U32 R3, R3, 0x100000, RZ ;  /* 0x0010000003037824 */ /* 0x000fe200078e00ff */
[----:B------:R-:W-:-:S04]  /*36f0*/  LEA R5, R0, 0x3b800000, 0x17 ;  /* 0x3b80000000057811 */ /* 0x000fc800078eb8ff */
[----:B------:R-:W-:Y:S01]  /*3700*/  LOP3.LUT R22, R5, R3, R22, 0xfe, !PT ;  /* 0x0000000305167212 */ /* 0x000fe200078efe16 */
[----:B------:R-:W-:Y:S06]  /*3710*/  BRA `(.L_x_1545) ;  /* 0x0000000000f87947 */ /* 0x000fec0003800000 */
.L_x_1558:
        /* <DEDUP_REMOVED lines=20> */
.L_x_1563:
[----:B------:R-:W-:Y:S05]  /*3860*/  BSYNC B0 ;  /* 0x0000000000007941 */ /* 0x000fea0003800000 */
.L_x_1562:
[----:B------:R-:W-:Y:S01]  /*3870*/  IMAD.SHL.U32 R3, R3, 0x200000, RZ ;  /* 0x0020000003037824 */ /* 0x000fe200078e00ff */
[----:B------:R-:W-:-:S04]  /*3880*/  LEA R5, R0, 0x37800000, 0x17 ;  /* 0x3780000000057811 */ /* 0x000fc800078eb8ff */
[----:B------:R-:W-:Y:S01]  /*3890*/  LOP3.LUT R22, R5, R3, R22, 0xfe, !PT ;  /* 0x0000000305167212 */ /* 0x000fe200078efe16 */
[----:B------:R-:W-:Y:S06]  /*38a0*/  BRA `(.L_x_1545) ;  /* 0x0000000000947947 */ /* 0x000fec0003800000 */
.L_x_1557:
        /* <DEDUP_REMOVED lines=14> */
.L_x_1544:
        /* <DEDUP_REMOVED lines=16> */
.L_x_1566:
[----:B------:R-:W-:Y:S01]  /*3a90*/  IMAD.MOV.U32 R22, RZ, RZ, RZ ;  /* 0x000000ffff167224 */ /* 0x000fe200078e00ff */
[----:B------:R-:W-:Y:S06]  /*3aa0*/  BRA `(.L_x_1545) ;  /* 0x0000000000147947 */ /* 0x000fec0003800000 */
.L_x_1565:
[----:B------:R-:W2:Y:S02]  /*3ab0*/  LDG.E.64 R4, desc[UR36][R4.64] ;  /* 0x0000002404047981 */ /* 0x000ea4000c1e1b00 */
[----:B--2---:R0:W2:Y:S01]  /*3ac0*/  I2F.U64 R22, R4 ;  /* 0x0000000400167312 */ /* 0x0040a20000301000 */
[----:B------:R-:W-:Y:S05]  /*3ad0*/  BRA `(.L_x_1545) ;  /* 0x0000000000087947 */ /* 0x000fea0003800000 */
.L_x_1564:
[----:B------:R-:W2:Y:S02]  /*3ae0*/  LDG.E R4, desc[UR36][R4.64] ;  /* 0x0000002404047981 */ /* 0x000ea4000c1e1900 */
[----:B--2---:R-:W-:-:S07]  /*3af0*/  I2FP.F32.U32 R22, R4 ;  /* 0x0000000400167245 */ /* 0x004fce0000201000 */
.L_x_1545:
[----:B------:R-:W-:Y:S05]  /*3b00*/  BSYNC B6 ;  /* 0x0000000000067941 */ /* 0x000fea0003800000 */
.L_x_1539:
[----:B------:R-:W-:Y:S05]  /*3b10*/  BSYNC B7 ;  /* 0x0000000000077941 */ /* 0x000fea0003800000 */
.L_x_1538:
[----:B------:R-:W1:Y:S01]  /*3b20*/  S2R R17, SR_TID.X ;  /* 0x0000000000117919 */ /* 0x000e620000002100 */
[----:B------:R-:W3:Y:S01]  /*3b30*/  LDC.U8 R16, c[0x0][0x234] ;  /* 0x00008d00ff107b82 */ /* 0x000ee20000000000 */
[----:B------:R-:W-:Y:S01]  /*3b40*/  BSSY B6, `(.L_x_1567) ;  /* 0x00000f2000067945 */ /* 0x000fe20003800000 */
[----:B0-2--5:R-:W-:Y:S02]  /*3b50*/  SHF.R.U32.HI R26, RZ, 0x1f, R26 ;  /* 0x0000001fff1a7819 */ /* 0x025fe4000001161a */
[----:B------:R-:W-:Y:S02]  /*3b60*/  SHF.R.U32.HI R18, RZ, 0x1f, R18 ;  /* 0x0000001fff127819 */ /* 0x000fe40000011612 */
[----:B------:R-:W-:Y:S02]  /*3b70*/  SHF.R.U32.HI R22, RZ, 0x1f, R22 ;  /* 0x0000001fff167819 */ /* 0x000fe40000011616 */
[----:B-1----:R-:W-:-:S13]  /*3b80*/  ISETP.GE.AND P0, PT, R17, R24, PT ;  /* 0x000000181100720c */ /* 0x002fda0003f06270 */
[----:B------:R-:W-:Y:S05]  /*3b90*/  @P0 BRA `(.L_x_1568) ;  /* 0x0000000c00b00947 */ /* 0x000fea0003800000 */
[----:B------:R-:W0:Y:S01]  /*3ba0*/  LDC.64 R8, c[0x0][0x218] ;  /* 0x00008600ff087b82 */ /* 0x000e220000000a00 */
[----:B------:R-:W-:Y:S01]  /*3bb0*/  IMAD R0, R2, 0x200, R17 ;  /* 0x0000020002007824 */ /* 0x000fe200078e0211 */
[----:B---34-:R-:W-:Y:S01]  /*3bc0*/  PRMT R4, R16, 0x9910, RZ ;  /* 0x0000991010047816 */ /* 0x018fe200000000ff */
[----:B------:R-:W-:Y:S01]  /*3bd0*/  ULDC UR4, c[0x0][0x238] ;  /* 0x00008e0000047ab9 */ /* 0x000fe20000000800 */
[----:B------:R-:W-:Y:S01]  /*3be0*/  SHF.R.U32.HI R19, RZ, 0x1f, R19 ;  /* 0x0000001fff137819 */ /* 0x000fe20000011613 */
[----:B------:R-:W-:Y:S02]  /*3bf0*/  IMAD R3, R0, UR4, RZ ;  /* 0x0000000400037c24 */ /* 0x000fe4000f8e02ff */
[----:B------:R-:W-:Y:S02]  /*3c00*/  IMAD.MOV.U32 R0, RZ, RZ, R4 ;  /* 0x000000ffff007224 */ /* 0x000fe400078e0004 */
[----:B------:R-:W-:-:S03]  /*3c10*/  VIADD R17, R17, 0x80 ;  /* 0x0000008011117836 */ /* 0x000fc60000000000 */
        /* <DEDUP_REMOVED lines=14> */
.L_x_1572:
[----:B------:R0:W-:Y:S01]  /*3d00*/  STG.E.U8 desc[UR36][R8.64], R19 ;  /* 0x0000001308007986 */ /* 0x0001e2000c101124 */
[----:B------:R-:W-:Y:S05]  /*3d10*/  BRA `(.L_x_1568) ;  /* 0x0000000c00507947 */ /* 0x000fea0003800000 */
.L_x_1571:
        /* <DEDUP_REMOVED lines=10> */
.L_x_1575:
[----:B------:R2:W-:Y:S01]  /*3dc0*/  STG.E desc[UR36][R8.64], R19 ;  /* 0x0000001308007986 */ /* 0x0005e2000c101924 */
[----:B------:R-:W-:Y:S05]  /*3dd0*/  BRA `(.L_x_1568) ;  /* 0x0000000c00207947 */ /* 0x000fea0003800000 */
.L_x_1574:
[----:B------:R0:W-:Y:S01]  /*3de0*/  STG.E.U16 desc[UR36][R8.64], R19 ;  /* 0x0000001308007986 */ /* 0x0001e2000c101524 */
[----:B------:R-:W-:Y:S05]  /*3df0*/  BRA `(.L_x_1568) ;  /* 0x0000000c00187947 */ /* 0x000fea0003800000 */
.L_x_1570:
        /* <DEDUP_REMOVED lines=9> */
.L_x_1577:
[----:B------:R-:W0:Y:S02]  /*3e90*/  I2F.S16 R0, R19 ;  /* 0x0000001300007306 */ /* 0x000e240000101400 */
[----:B0-----:R-:W-:-:S05]  /*3ea0*/  F2FP.F16.F32.PACK_AB R0, RZ, R0 ;  /* 0x00000000ff00723e */ /* 0x001fca00000000ff */
[----:B------:R0:W-:Y:S01]  /*3eb0*/  STG.E.U16 desc[UR36][R8.64], R0 ;  /* 0x0000000008007986 */ /* 0x0001e2000c101524 */
[----:B------:R-:W-:Y:S05]  /*3ec0*/  BRA `(.L_x_1568) ;  /* 0x0000000800e47947 */ /* 0x000fea0003800000 */
.L_x_1576:
        /* <DEDUP_REMOVED lines=10> */
.L_x_1579:
[----:B------:R-:W0:Y:S02]  /*3f70*/  I2F.S16 R19, R19 ;  /* 0x0000001300137306 */ /* 0x000e240000101400 */
[----:B0-----:R-:W-:-:S04]  /*3f80*/  F2FP.F16.F32.PACK_AB R3, RZ, R19 ;  /* 0x00000013ff03723e */ /* 0x001fc800000000ff */
[----:B------:R-:W-:-:S05]  /*3f90*/  PRMT R3, R3, 0x5410, RZ ;  /* 0x0000541003037816 */ /* 0x000fca00000000ff */
[----:B------:R0:W-:Y:S01]  /*3fa0*/  STG.E desc[UR36][R8.64], R3 ;  /* 0x0000000308007986 */ /* 0x0001e2000c101924 */
[----:B------:R-:W-:Y:S05]  /*3fb0*/  BRA `(.L_x_1568) ;  /* 0x0000000800a87947 */ /* 0x000fea0003800000 */
.L_x_1578:
[----:B------:R-:W0:Y:S02]  /*3fc0*/  I2F.F64.S16 R4, R19 ;  /* 0x0000001300047312 */ /* 0x000e240000101c00 */
[----:B0-----:R0:W-:Y:S01]  /*3fd0*/  STG.E.64 desc[UR36][R8.64], R4 ;  /* 0x0000000408007986 */ /* 0x0011e2000c101b24 */
[----:B------:R-:W-:Y:S05]  /*3fe0*/  BRA `(.L_x_1568) ;  /* 0x00000008009c7947 */ /* 0x000fea0003800000 */
.L_x_1569:
        /* <DEDUP_REMOVED lines=10> */
.L_x_1582:
[----:B------:R-:W0:Y:S01]  /*4090*/  I2F.F64.S16 R4, R19 ;  /* 0x0000001300047312 */ /* 0x000e220000101c00 */
[----:B------:R-:W-:-:S05]  /*40a0*/  CS2R R6, SRZ ;  /* 0x0000000000067805 */ /* 0x000fca000001ff00 */
[----:B0-----:R0:W-:Y:S01]  /*40b0*/  STG.E.128 desc[UR36][R8.64], R4 ;  /* 0x0000000408007986 */ /* 0x0011e2000c101d24 */
[----:B------:R-:W-:Y:S05]  /*40c0*/  BRA `(.L_x_1568) ;  /* 0x0000000800647947 */ /* 0x000fea0003800000 */
.L_x_1581:
        /* <DEDUP_REMOVED lines=21> */
.L_x_1586:
[----:B------:R-:W-:Y:S05]  /*4220*/  BSYNC B0 ;  /* 0x0000000000007941 */ /* 0x000fea0003800000 */
.L_x_1585:
[----:B------:R-:W-:-:S05]  /*4230*/  LOP3.LUT R5, R0, R5, RZ, 0xfc, !PT ;  /* 0x0000000500057212 */ /* 0x000fca00078efcff */
[----:B------:R0:W-:Y:S01]  /*4240*/  STG.E.U8 desc[UR36][R8.64], R5 ;  /* 0x0000000508007986 */ /* 0x0001e2000c101124 */
[----:B------:R-:W-:Y:S05]  /*4250*/  BRA `(.L_x_1568) ;  /* 0x0000000800007947 */ /* 0x000fea0003800000 */
.L_x_1584:
        /* <DEDUP_REMOVED lines=13> */
.L_x_1588:
[----:B------:R-:W-:Y:S01]  /*4330*/  IMAD.MOV.U32 R0, RZ, RZ, 0x7f ;  /* 0x0000007fff007424 */ /* 0x000fe200078e00ff */
[----:B------:R-:W-:-:S04]  /*4340*/  ISETP.GT.U32.AND P0, PT, R3, 0x7f800000, PT ;  /* 0x7f8000000300780c */ /* 0x000fc80003f04070 */
[----:B------:R-:W-:-:S09]  /*4350*/  SEL R0, R0, 0x7c, P0 ;  /* 0x0000007c00007807 */ /* 0x000fd20000000000 */
.L_x_1589:
[----:B------:R-:W-:Y:S05]  /*4360*/  BSYNC B0 ;  /* 0x0000000000007941 */ /* 0x000fea0003800000 */
.L_x_1587:
[----:B------:R-:W-:-:S04]  /*4370*/  LOP3.LUT R3, R19, 0x80000000, RZ, 0xc0, !PT ;  /* 0x8000000013037812 */ /* 0x000fc800078ec0ff */
[----:B------:R-:W-:-:S04]  /*4380*/  SHF.R.U32.HI R3, RZ, 0x18, R3 ;  /* 0x00000018ff037819 */ /* 0x000fc80000011603 */
[----:B------:R-:W-:-:S05]  /*4390*/  LOP3.LUT R3, R0, R3, RZ, 0xfc, !PT ;  /* 0x0000000300037212 */ /* 0x000fca00078efcff */
[----:B------:R0:W-:Y:S01]  /*43a0*/  STG.E.U8 desc[UR36][R8.64], R3 ;  /* 0x0000000308007986 */ /* 0x0001e2000c101124 */
[----:B------:R-:W-:Y:S05]  /*43b0*/  BRA `(.L_x_1568) ;  /* 0x0000000400a87947 */ /* 0x000fea0003800000 */
.L_x_1583:
[----:B------:R-:W0:Y:S02]  /*43c0*/  I2F.S16 R0, R19 ;  /* 0x0000001300007306 */ /* 0x000e240000101400 */
[----:B0-----:R-:W-:-:S05]  /*43d0*/  F2FP.BF16.F32.PACK_AB R0, RZ, R0 ;  /* 0x00000000ff00723e */ /* 0x001fca00000010ff */
[----:B------:R0:W-:Y:S01]  /*43e0*/  STG.E.U16 desc[UR36][R8.64], R0 ;  /* 0x0000000008007986 */ /* 0x0001e2000c101524 */
[----:B------:R-:W-:Y:S05]  /*43f0*/  BRA `(.L_x_1568) ;  /* 0x0000000400987947 */ /* 0x000fea0003800000 */
.L_x_1580:
        /* <DEDUP_REMOVED lines=10> */
.L_x_1592:
        /* <DEDUP_REMOVED lines=17> */
.L_x_1595:
[----:B------:R-:W-:-:S04]  /*45b0*/  LOP3.LUT R3, R19, 0x80000000, RZ, 0xc0, !PT ;  /* 0x8000000013037812 */ /* 0x000fc800078ec0ff */
[----:B------:R-:W-:-:S04]  /*45c0*/  SHF.R.U32.HI R3, RZ, 0x18, R3 ;  /* 0x00000018ff037819 */ /* 0x000fc80000011603 */
[----:B------:R-:W-:-:S04]  /*45d0*/  LOP3.LUT R0, R0, R3, RZ, 0xfc, !PT ;  /* 0x0000000300007212 */ /* 0x000fc800078efcff */
[----:B------:R-:W-:-:S07]  /*45e0*/  PRMT R4, R0, 0x7610, R4 ;  /* 0x0000761000047816 */ /* 0x000fce0000000004 */
.L_x_1594:
[----:B------:R-:W-:Y:S05]  /*45f0*/  BSYNC B0 ;  /* 0x0000000000007941 */ /* 0x000fea0003800000 */
.L_x_1593:
[----:B------:R0:W-:Y:S01]  /*4600*/  STG.E.U8 desc[UR36][R8.64], R4 ;  /* 0x0000000408007986 */ /* 0x0001e2000c101124 */
[----:B------:R-:W-:Y:S05]  /*4610*/  BRA `(.L_x_1568) ;  /* 0x0000000400107947 */ /* 0x000fea0003800000 */
.L_x_1591:
        /* <DEDUP_REMOVED lines=17> */
.L_x_1598:
[----:B------:R-:W-:-:S04]  /*4730*/  LOP3.LUT R3, R19, 0x80000000, RZ, 0xc0, !PT ;  /* 0x8000000013037812 */ /* 0x000fc800078ec0ff */
[----:B------:R-:W-:-:S04]  /*4740*/  SHF.R.U32.HI R3, RZ, 0x18, R3 ;  /* 0x00000018ff037819 */ /* 0x000fc80000011603 */
[----:B------:R-:W-:-:S04]  /*4750*/  LOP3.LUT R0, R0, R3, RZ, 0xfc, !PT ;  /* 0x0000000300007212 */ /* 0x000fc800078efcff */
[----:B------:R-:W-:-:S07]  /*4760*/  PRMT R4, R0, 0x7610, R4 ;  /* 0x0000761000047816 */ /* 0x000fce0000000004 */
.L_x_1597:
[----:B------:R-:W-:Y:S05]  /*4770*/  BSYNC B0 ;  /* 0x0000000000007941 */ /* 0x000fea0003800000 */
.L_x_1596:
[----:B------:R0:W-:Y:S01]  /*4780*/  STG.E.U8 desc[UR36][R8.64], R4 ;  /* 0x0000000408007986 */ /* 0x0001e2000c101124 */
[----:B------:R-:W-:Y:S05]  /*4790*/  BRA `(.L_x_1568) ;  /* 0x0000000000b07947 */ /* 0x000fea0003800000 */
.L_x_1590:
        /* <DEDUP_REMOVED lines=22> */
.L_x_1573:
        /* <DEDUP_REMOVED lines=16> */
.L_x_1601:
[----:B------:R-:W-:Y:S05]  /*4a00*/  BRA `(.L_x_1568) ;  /* 0x0000000000147947 */ /* 0x000fea0003800000 */
.L_x_1600:
[----:B------:R-:W-:Y:S02]  /*4a10*/  IMAD.MOV.U32 R4, RZ, RZ, R19 ;  /* 0x000000ffff047224 */ /* 0x000fe400078e0013 */
[----:B------:R-:W-:-:S05]  /*4a20*/  IMAD.MOV.U32 R5, RZ, RZ, RZ ;  /* 0x000000ffff057224 */ /* 0x000fca00078e00ff */
[----:B------:R0:W-:Y:S01]  /*4a30*/  STG.E.64 desc[UR36][R8.64], R4 ;  /* 0x0000000408007986 */ /* 0x0001e2000c101b24 */
[----:B------:R-:W-:Y:S05]  /*4a40*/  BRA `(.L_x_1568) ;  /* 0x0000000000047947 */ /* 0x000fea0003800000 */
.L_x_1599:
[----:B------:R0:W-:Y:S02]  /*4a50*/  STG.E desc[UR36][R8.64], R19 ;  /* 0x0000001308007986 */ /* 0x0001e4000c101924 */
.L_x_1568:
[----:B------:R-:W-:Y:S05]  /*4a60*/  BSYNC B6 ;  /* 0x0000000000067941 */ /* 0x000fea0003800000 */
.L_x_1567:
[----:B------:R-:W-:Y:S01]  /*4a70*/  ISETP.GE.AND P0, PT, R17, R24, PT ;  /* 0x000000181100720c */ /* 0x000fe20003f06270 */
[----:B------:R-:W-:-:S12]  /*4a80*/  BSSY B6, `(.L_x_1602) ;  /* 0x00001d6000067945 */ /* 0x000fd80003800000 */
[----:B------:R-:W-:Y:S05]  /*4a90*/  @P0 BRA `(.L_x_1603) ;  /* 0x0000001c00500947 */ /* 0x000fea0003800000 */
[----:B012---:R-:W0:Y:S01]  /*4aa0*/  LDC.64 R8, c[0x0][0x218] ;  /* 0x00008600ff087b82 */ /* 0x007e220000000a00 */
[----:B------:R-:W-:Y:S01]  /*4ab0*/  IMAD R0, R2, 0x200, R17 ;  /* 0x0000020002007824 */ /* 0x000fe200078e0211 */
[----:B---34-:R-:W-:Y:S01]  /*4ac0*/  PRMT R4, R16, 0x9910, RZ ;  /* 0x0000991010047816 */ /* 0x018fe200000000ff */
        /* <DEDUP_REMOVED lines=17> */
.L_x_1607:
[----:B------:R4:W-:Y:S01]  /*4be0*/  STG.E.U8 desc[UR36][R8.64], R26 ;  /* 0x0000001a08007986 */ /* 0x0009e2000c101124 */
[----:B------:R-:W-:Y:S05]  /*4bf0*/  BRA `(.L_x_1609) ;  /* 0x0000000c00487947 */ /* 0x000fea0003800000 */
.L_x_1606:
        /* <DEDUP_REMOVED lines=9> */
.L_x_1611:
[----:B------:R2:W-:Y:S01]  /*4c90*/  STG.E desc[UR36][R8.64], R26 ;  /* 0x0000001a08007986 */ /* 0x0005e2000c101924 */
[----:B------:R-:W-:Y:S05]  /*4ca0*/  BRA `(.L_x_1609) ;  /* 0x0000000c001c7947 */ /* 0x000fea0003800000 */
.L_x_1610:
[----:B------:R0:W-:Y:S01]  /*4cb0*/  STG.E.U16 desc[UR36][R8.64], R26 ;  /* 0x0000001a08007986 */ /* 0x0001e2000c101524 */
[----:B------:R-:W-:Y:S05]  /*4cc0*/  BRA `(.L_x_1609) ;  /* 0x0000000c00147947 */ /* 0x000fea0003800000 */
.L_x_1605:
        /* <DEDUP_REMOVED lines=9> */
.L_x_1613:
[----:B------:R-:W0:Y:S02]  /*4d60*/  I2F.S16 R0, R26 ;  /* 0x0000001a00007306 */ /* 0x000e240000101400 */
[----:B0-----:R-:W-:-:S05]  /*4d70*/  F2FP.F16.F32.PACK_AB R0, RZ, R0 ;  /* 0x00000000ff00723e */ /* 0x001fca00000000ff */
[----:B------:R0:W-:Y:S01]  /*4d80*/  STG.E.U16 desc[UR36][R8.64], R0 ;  /* 0x0000000008007986 */ /* 0x0001e2000c101524 */
[----:B------:R-:W-:Y:S05]  /*4d90*/  BRA `(.L_x_1609) ;  /* 0x0000000800e07947 */ /* 0x000fea0003800000 */
.L_x_1612:
        /* <DEDUP_REMOVED lines=10> */
.L_x_1615:
[----:B------:R-:W0:Y:S02]  /*4e40*/  I2F.S16 R26, R26 ;  /* 0x0000001a001a7306 */ /* 0x000e240000101400 */
[----:B0-----:R-:W-:-:S04]  /*4e50*/  F2FP.F16.F32.PACK_AB R3, RZ, R26 ;  /* 0x0000001aff03723e */ /* 0x001fc800000000ff */
[----:B------:R-:W-:-:S05]  /*4e60*/  PRMT R3, R3, 0x5410, RZ ;  /* 0x0000541003037816 */ /* 0x000fca00000000ff */
[----:B------:R0:W-:Y:S01]  /*4e70*/  STG.E desc[UR36][R8.64], R3 ;  /* 0x0000000308007986 */ /* 0x0001e2000c101924 */
[----:B------:R-:W-:Y:S05]  /*4e80*/  BRA `(.L_x_1609) ;  /* 0x0000000800a47947 */ /* 0x000fea0003800000 */
.L_x_1614:
[----:B------:R-:W0:Y:S02]  /*4e90*/  I2F.F64.S16 R26, R26 ;  /* 0x0000001a001a7312 */ /* 0x000e240000101c00 */
[----:B0-----:R0:W-:Y:S01]  /*4ea0*/  STG.E.64 desc[UR36][R8.64], R26 ;  /* 0x0000001a08007986 */ /* 0x0011e2000c101b24 */
[----:B------:R-:W-:Y:S05]  /*4eb0*/  BRA `(.L_x_1609) ;  /* 0x0000000800987947 */ /* 0x000fea0003800000 */
.L_x_1604:
        /* <DEDUP_REMOVED lines=10> */
.L_x_1618:
[----:B------:R-:W0:Y:S01]  /*4f60*/  I2F.F64.S16 R4, R26 ;  /* 0x0000001a00047312 */ /* 0x000e220000101c00 */
[----:B------:R-:W-:-:S05]  /*4f70*/  CS2R R6, SRZ ;  /* 0x0000000000067805 */ /* 0x000fca000001ff00 */
[----:B0-----:R0:W-:Y:S01]  /*4f80*/  STG.E.128 desc[UR36][R8.64], R4 ;  /* 0x0000000408007986 */ /* 0x0011e2000c101d24 */
[----:B------:R-:W-:Y:S05]  /*4f90*/  BRA `(.L_x_1609) ;  /* 0x0000000800607947 */ /* 0x000fea0003800000 */
.L_x_1617:
        /* <DEDUP_REMOVED lines=21> */
.L_x_1622:
[----:B------:R-:W-:Y:S05]  /*50f0*/  BSYNC B0 ;  /* 0x0000000000007941 */ /* 0x000fea0003800000 */
.L_x_1621:
[----:B------:R-:W-:-:S05]  /*5100*/  LOP3.LUT R5, R0, R5, RZ, 0xfc, !PT ;  /* 0x0000000500057212 */ /* 0x000fca00078efcff */
[----:B------:R0:W-:Y:S01]  /*5110*/  STG.E.U8 desc[UR36][R8.64], R5 ;  /* 0x0000000508007986 */ /* 0x0001e2000c101124 */
[----:B------:R-:W-:Y:S05]  /*5120*/  BRA `(.L_x_1609) ;  /* 0x0000000400fc7947 */ /* 0x000fea0003800000 */
.L_x_1620:
        /* <DEDUP_REMOVED lines=13> */
.L_x_1624:
[----:B------:R-:W-:Y:S01]  /*5200*/  IMAD.MOV.U32 R0, RZ, RZ, 0x7f ;  /* 0x0000007fff007424 */ /* 0x000fe200078e00ff */
[----:B------:R-:W-:-:S04]  /*5210*/  ISETP.GT.U32.AND P0, PT, R3, 0x7f800000, PT ;  /* 0x7f8000000300780c */ /* 0x000fc80003f04070 */
[----:B------:R-:W-:-:S09]  /*5220*/  SEL R0, R0, 0x7c, P0 ;  /* 0x0000007c00007807 */ /* 0x000fd20000000000 */
.L_x_1625:
[----:B------:R-:W-:Y:S05]  /*5230*/  BSYNC B0 ;  /* 0x0000000000007941 */ /* 0x000fea0003800000 */
.L_x_1623:
[----:B------:R-:W-:-:S04]  /*5240*/  LOP3.LUT R3, R5, 0x80000000, RZ, 0xc0, !PT ;  /* 0x8000000005037812 */ /* 0x000fc800078ec0ff */
[----:B------:R-:W-:-:S04]  /*5250*/  SHF.R.U32.HI R3, RZ, 0x18, R3 ;  /* 0x00000018ff037819 */ /* 0x000fc80000011603 */
[----:B------:R-:W-:-:S05]  /*5260*/  LOP3.LUT R3, R0, R3, RZ, 0xfc, !PT ;  /* 0x0000000300037212 */ /* 0x000fca00078efcff */
[----:B------:R0:W-:Y:S01]  /*5270*/  STG.E.U8 desc[UR36][R8.64], R3 ;  /* 0x0000000308007986 */ /* 0x0001e2000c101124 */
[----:B------:R-:W-:Y:S05]  /*5280*/  BRA `(.L_x_1609) ;  /* 0x0000000400a47947 */ /* 0x000fea0003800000 */
.L_x_1619:
[----:B------:R-:W0:Y:S02]  /*5290*/  I2F.S16 R0, R26 ;  /* 0x0000001a00007306 */ /* 0x000e240000101400 */
[----:B0-----:R-:W-:-:S05]  /*52a0*/  F2FP.BF16.F32.PACK_AB R0, RZ, R0 ;  /* 0x00000000ff00723e */ /* 0x001fca00000010ff */
[----:B------:R0:W-:Y:S01]  /*52b0*/  STG.E.U16 desc[UR36][R8.64], R0 ;  /* 0x0000000008007986 */ /* 0x0001e2000c101524 */
[----:B------:R-:W-:Y:S05]  /*52c0*/  BRA `(.L_x_1609) ;  /* 0x0000000400947947 */ /* 0x000fea0003800000 */
.L_x_1616:
        /* <DEDUP_REMOVED lines=10> */
.L_x_1628:
        /* <DEDUP_REMOVED lines=17> */
.L_x_1631:
[----:B------:R-:W-:-:S04]  /*5480*/  LOP3.LUT R3, R5, 0x80000000, RZ, 0xc0, !PT ;  /* 0x8000000005037812 */ /* 0x000fc800078ec0ff */
[----:B------:R-:W-:-:S04]  /*5490*/  SHF.R.U32.HI R3, RZ, 0x18, R3 ;  /* 0x00000018ff037819 */ /* 0x000fc80000011603 */
[----:B------:R-:W-:-:S04]  /*54a0*/  LOP3.LUT R0, R0, R3, RZ, 0xfc, !PT ;  /* 0x0000000300007212 */ /* 0x000fc800078efcff */
[----:B------:R-:W-:-:S07]  /*54b0*/  PRMT R4, R0, 0x7610, R4 ;  /* 0x0000761000047816 */ /* 0x000fce0000000004 */
.L_x_1630:
[----:B------:R-:W-:Y:S05]  /*54c0*/  BSYNC B0 ;  /* 0x0000000000007941 */ /* 0x000fea0003800000 */
.L_x_1629:
[----:B------:R0:W-:Y:S01]  /*54d0*/  STG.E.U8 desc[UR36][R8.64], R4 ;  /* 0x0000000408007986 */ /* 0x0001e2000c101124 */
[----:B------:R-:W-:Y:S05]  /*54e0*/  BRA `(.L_x_1609) ;  /* 0x00000004000c7947 */ /* 0x000fea0003800000 */
.L_x_1627:
        /* <DEDUP_REMOVED lines=17> */
.L_x_1634:
[----:B------:R-:W-:-:S04]  /*5600*/  LOP3.LUT R3, R5, 0x80000000, RZ, 0xc0, !PT ;  /* 0x8000000005037812 */ /* 0x000fc800078ec0ff */
[----:B------:R-:W-:-:S04]  /*5610*/  SHF.R.U32.HI R3, RZ, 0x18, R3 ;  /* 0x00000018ff037819 */ /* 0x000fc80000011603 */
[----:B------:R-:W-:-:S04]  /*5620*/  LOP3.LUT R0, R0, R3, RZ, 0xfc, !PT ;  /* 0x0000000300007212 */ /* 0x000fc800078efcff */
[----:B------:R-:W-:-:S07]  /*5630*/  PRMT R4, R0, 0x7610, R4 ;  /* 0x0000761000047816 */ /* 0x000fce0000000004 */
.L_x_1633:
[----:B------:R-:W-:Y:S05]  /*5640*/  BSYNC B0 ;  /* 0x0000000000007941 */ /* 0x000fea0003800000 */
.L_x_1632:
[----:B------:R0:W-:Y:S01]  /*5650*/  STG.E.U8 desc[UR36][R8.64], R4 ;  /* 0x0000000408007986 */ /* 0x0001e2000c101124 */
[----:B------:R-:W-:Y:S05]  /*5660*/  BRA `(.L_x_1609) ;  /* 0x0000000000ac7947 */ /* 0x000fea0003800000 */
.L_x_1626:
        /* <DEDUP_REMOVED lines=22> */
.L_x_1608:
        /* <DEDUP_REMOVED lines=16> */
.L_x_1637:
[----:B------:R-:W-:Y:S05]  /*58d0*/  BRA `(.L_x_1609) ;  /* 0x0000000000107947 */ /* 0x000fea0003800000 */
.L_x_1636:
[----:B------:R-:W-:-:S05]  /*58e0*/  IMAD.MOV.U32 R27, RZ, RZ, RZ ;  /* 0x000000ffff1b7224 */ /* 0x000fca00078e00ff */
[----:B------:R0:W-:Y:S01]  /*58f0*/  STG.E.64 desc[UR36][R8.64], R26 ;  /* 0x0000001a08007986 */ /* 0x0001e2000c101b24 */
[----:B------:R-:W-:Y:S05]  /*5900*/  BRA `(.L_x_1609) ;  /* 0x0000000000047947 */ /* 0x000fea0003800000 */
.L_x_1635:
[----:B------:R0:W-:Y:S02]  /*5910*/  STG.E desc[UR36][R8.64], R26 ;  /* 0x0000001a08007986 */ /* 0x0001e4000c101924 */
.L_x_1609:
        /* <DEDUP_REMOVED lines=23> */
.L_x_1641:
[----:B------:R0:W-:Y:S01]  /*5a90*/  STG.E.U8 desc[UR36][R8.64], R18 ;  /* 0x0000001208007986 */ /* 0x0001e2000c101124 */
[----:B------:R-:W-:Y:S05]  /*5aa0*/  BRA `(.L_x_1643) ;  /* 0x0000000c00487947 */ /* 0x000fea0003800000 */
.L_x_1640:
        /* <DEDUP_REMOVED lines=9> */
.L_x_1645:
[----:B------:R0:W-:Y:S01]  /*5b40*/  STG.E desc[UR36][R8.64], R18 ;  /* 0x0000001208007986 */ /* 0x0001e2000c101924 */
[----:B------:R-:W-:Y:S05]  /*5b50*/  BRA `(.L_x_1643) ;  /* 0x0000000c001c7947 */ /* 0x000fea0003800000 */
.L_x_1644:
[----:B------:R0:W-:Y:S01]  /*5b60*/  STG.E.U16 desc[UR36][R8.64], R18 ;  /* 0x0000001208007986 */ /* 0x0001e2000c101524 */
[----:B------:R-:W-:Y:S05]  /*5b70*/  BRA `(.L_x_1643) ;  /* 0x0000000c00147947 */ /* 0x000fea0003800000 */
.L_x_1639:
        /* <DEDUP_REMOVED lines=9> */
.L_x_1647:
[----:B------:R-:W0:Y:S02]  /*5c10*/  I2F.S16 R0, R18 ;  /* 0x0000001200007306 */ /* 0x000e240000101400 */
[----:B0-----:R-:W-:-:S05]  /*5c20*/  F2FP.F16.F32.PACK_AB R0, RZ, R0 ;  /* 0x00000000ff00723e */ /* 0x001fca00000000ff */
[----:B------:R0:W-:Y:S01]  /*5c30*/  STG.E.U16 desc[UR36][R8.64], R0 ;  /* 0x0000000008007986 */ /* 0x0001e2000c101524 */
[----:B------:R-:W-:Y:S05]  /*5c40*/  BRA `(.L_x_1643) ;  /* 0x0000000800e07947 */ /* 0x000fea0003800000 */
.L_x_1646:
        /* <DEDUP_REMOVED lines=10> */
.L_x_1649:
[----:B------:R-:W0:Y:S02]  /*5cf0*/  I2F.S16 R18, R18 ;  /* 0x0000001200127306 */ /* 0x000e240000101400 */
[----:B0-----:R-:W-:-:S04]  /*5d00*/  F2FP.F16.F32.PACK_AB R3, RZ, R18 ;  /* 0x00000012ff03723e */ /* 0x001fc800000000ff */
[----:B------:R-:W-:-:S05]  /*5d10*/  PRMT R3, R3, 0x5410, RZ ;  /* 0x0000541003037816 */ /* 0x000fca00000000ff */
[----:B------:R0:W-:Y:S01]  /*5d20*/  STG.E desc[UR36][R8.64], R3 ;  /* 0x0000000308007986 */ /* 0x0001e2000c101924 */
[----:B------:R-:W-:Y:S05]  /*5d30*/  BRA `(.L_x_1643) ;  /* 0x0000000800a47947 */ /* 0x000fea0003800000 */
.L_x_1648:
[----:B------:R-:W0:Y:S02]  /*5d40*/  I2F.F64.S16 R18, R18 ;  /* 0x0000001200127312 */ /* 0x000e240000101c00 */
[----:B0-----:R0:W-:Y:S01]  /*5d50*/  STG.E.64 desc[UR36][R8.64], R18 ;  /* 0x0000001208007986 */ /* 0x0011e2000c101b24 */
[----:B------:R-:W-:Y:S05]  /*5d60*/  BRA `(.L_x_1643) ;  /* 0x0000000800987947 */ /* 0x000fea0003800000 */
.L_x_1638:
        /* <DEDUP_REMOVED lines=10> */
.L_x_1652:
[----:B------:R-:W0:Y:S01]  /*5e10*/  I2F.F64.S16 R4, R18 ;  /* 0x0000001200047312 */ /* 0x000e220000101c00 */
[----:B------:R-:W-:-:S05]  /*5e20*/  CS2R R6, SRZ ;  /* 0x0000000000067805 */ /* 0x000fca000001ff00 */
[----:B0-----:R0:W-:Y:S01]  /*5e30*/  STG.E.128 desc[UR36][R8.64], R4 ;  /* 0x0000000408007986 */ /* 0x0011e2000c101d24 */
[----:B------:R-:W-:Y:S05]  /*5e40*/  BRA `(.L_x_1643) ;  /* 0x0000000800607947 */ /* 0x000fea0003800000 */
.L_x_1651:
        /* <DEDUP_REMOVED lines=21> */
.L_x_1656:
[----:B------:R-:W-:Y:S05]  /*5fa0*/  BSYNC B0 ;  /* 0x0000000000007941 */ /* 0x000fea0003800000 */
.L_x_1655:
[----:B------:R-:W-:-:S05]  /*5fb0*/  LOP3.LUT R5, R0, R5, RZ, 0xfc, !PT ;  /* 0x0000000500057212 */ /* 0x000fca00078efcff */
[----:B------:R0:W-:Y:S01]  /*5fc0*/  STG.E.U8 desc[UR36][R8.64], R5 ;  /* 0x0000000508007986 */ /* 0x0001e2000c101124 */
[----:B------:R-:W-:Y:S05]  /*5fd0*/  BRA `(.L_x_1643) ;  /* 0x0000000400fc7947 */ /* 0x000fea0003800000 */
.L_x_1654:
        /* <DEDUP_REMOVED lines=13> */
.L_x_1658:
[----:B------:R-:W-:Y:S01]  /*60b0*/  IMAD.MOV.U32 R0, RZ, RZ, 0x7f ;  /* 0x0000007fff007424 */ /* 0x000fe200078e00ff */
[----:B------:R-:W-:-:S04]  /*60c0*/  ISETP.GT.U32.AND P0, PT, R3, 0x7f800000, PT ;  /* 0x7f8000000300780c */ /* 0x000fc80003f04070 */
[----:B------:R-:W-:-:S09]  /*60d0*/  SEL R0, R0, 0x7c, P0 ;  /* 0x0000007c00007807 */ /* 0x000fd20000000000 */
.L_x_1659:
[----:B------:R-:W-:Y:S05]  /*60e0*/  BSYNC B0 ;  /* 0x0000000000007941 */ /* 0x000fea0003800000 */
.L_x_1657:
[----:B------:R-:W-:-:S04]  /*60f0*/  LOP3.LUT R3, R5, 0x80000000, RZ, 0xc0, !PT ;  /* 0x8000000005037812 */ /* 0x000fc800078ec0ff */
[----:B------:R-:W-:-:S04]  /*6100*/  SHF.R.U32.HI R3, RZ, 0x18, R3 ;  /* 0x00000018ff037819 */ /* 0x000fc80000011603 */
[----:B------:R-:W-:-:S05]  /*6110*/  LOP3.LUT R3, R0, R3, RZ, 0xfc, !PT ;  /* 0x0000000300037212 */ /* 0x000fca00078efcff */
[----:B------:R0:W-:Y:S01]  /*6120*/  STG.E.U8 desc[UR36][R8.64], R3 ;  /* 0x0000000308007986 */ /* 0x0001e2000c101124 */
[----:B------:R-:W-:Y:S05]  /*6130*/  BRA `(.L_x_1643) ;  /* 0x0000000400a47947 */ /* 0x000fea0003800000 */
.L_x_1653:
[----:B------:R-:W0:Y:S02]  /*6140*/  I2F.S16 R0, R18 ;  /* 0x0000001200007306 */ /* 0x000e240000101400 */
[----:B0-----:R-:W-:-:S05]  /*6150*/  F2FP.BF16.F32.PACK_AB R0, RZ, R0 ;  /* 0x00000000ff00723e */ /* 0x001fca00000010ff */
[----:B------:R0:W-:Y:S01]  /*6160*/  STG.E.U16 desc[UR36][R8.64], R0 ;  /* 0x0000000008007986 */ /* 0x0001e2000c101524 */
[----:B------:R-:W-:Y:S05]  /*6170*/  BRA `(.L_x_1643) ;  /* 0x0000000400947947 */ /* 0x000fea0003800000 */
.L_x_1650:
        /* <DEDUP_REMOVED lines=10> */
.L_x_1662:
        /* <DEDUP_REMOVED lines=17> */
.L_x_1665:
[----:B------:R-:W-:-:S04]  /*6330*/  LOP3.LUT R3, R5, 0x80000000, RZ, 0xc0, !PT ;  /* 0x8000000005037812 */ /* 0x000fc800078ec0ff */
[----:B------:R-:W-:-:S04]  /*6340*/  SHF.R.U32.HI R3, RZ, 0x18, R3 ;  /* 0x00000018ff037819 */ /* 0x000fc80000011603 */
[----:B------:R-:W-:-:S04]  /*6350*/  LOP3.LUT R0, R0, R3, RZ, 0xfc, !PT ;  /* 0x0000000300007212 */ /* 0x000fc800078efcff */
[----:B------:R-:W-:-:S07]  /*6360*/  PRMT R4, R0, 0x7610, R4 ;  /* 0x0000761000047816 */ /* 0x000fce0000000004 */
.L_x_1664:
[----:B------:R-:W-:Y:S05]  /*6370*/  BSYNC B0 ;  /* 0x0000000000007941 */ /* 0x000fea0003800000 */
.L_x_1663:
[----:B------:R3:W-:Y:S01]  /*6380*/  STG.E.U8 desc[UR36][R8.64], R4 ;  /* 0x0000000408007986 */ /* 0x0007e2000c101124 */
[----:B------:R-:W-:Y:S05]  /*6390*/  BRA `(.L_x_1643) ;  /* 0x00000004000c7947 */ /* 0x000fea0003800000 */
.L_x_1661:
        /* <DEDUP_REMOVED lines=17> */
.L_x_1668:
[----:B------:R-:W-:-:S04]  /*64b0*/  LOP3.LUT R3, R5, 0x80000000, RZ, 0xc0, !PT ;  /* 0x8000000005037812 */ /* 0x000fc800078ec0ff */
[----:B------:R-:W-:-:S04]  /*64c0*/  SHF.R.U32.HI R3, RZ, 0x18, R3 ;  /* 0x00000018ff037819 */ /* 0x000fc80000011603 */
[----:B------:R-:W-:-:S04]  /*64d0*/  LOP3.LUT R0, R0, R3, RZ, 0xfc, !PT ;  /* 0x0000000300007212 */ /* 0x000fc800078efcff */
[----:B------:R-:W-:-:S07]  /*64e0*/  PRMT R4, R0, 0x7610, R4 ;  /* 0x0000761000047816 */ /* 0x000fce0000000004 */
.L_x_1667:
[----:B------:R-:W-:Y:S05]  /*64f0*/  BSYNC B0 ;  /* 0x0000000000007941 */ /* 0x000fea0003800000 */
.L_x_1666:
[----:B------:R0:W-:Y:S01]  /*6500*/  STG.E.U8 desc[UR36][R8.64], R4 ;  /* 0x0000000408007986 */ /* 0x0001e2000c101124 */
[----:B------:R-:W-:Y:S05]  /*6510*/  BRA `(.L_x_1643) ;  /* 0x0000000000ac7947 */ /* 0x000fea0003800000 */
.L_x_1660:
        /* <DEDUP_REMOVED lines=22> */
.L_x_1642:
        /* <DEDUP_REMOVED lines=16> */
.L_x_1671:
[----:B------:R-:W-:Y:S05]  /*6780*/  BRA `(.L_x_1643) ;  /* 0x0000000000107947 */ /* 0x000fea0003800000 */
.L_x_1670:
[----:B------:R-:W-:-:S05]  /*6790*/  IMAD.MOV.U32 R19, RZ, RZ, RZ ;  /* 0x000000ffff137224 */ /* 0x000fca00078e00ff */
[----:B------:R2:W-:Y:S01]  /*67a0*/  STG.E.64 desc[UR36][R8.64], R18 ;  /* 0x0000001208007986 */ /* 0x0005e2000c101b24 */
[----:B------:R-:W-:Y:S05]  /*67b0*/  BRA `(.L_x_1643) ;  /* 0x0000000000047947 */ /* 0x000fea0003800000 */
.L_x_1669:
[----:B------:R0:W-:Y:S02]  /*67c0*/  STG.E desc[UR36][R8.64], R18 ;  /* 0x0000001208007986 */ /* 0x0001e4000c101924 */
.L_x_1643:
[----:B------:R-:W-:-:S07]  /*67d0*/  VIADD R17, R17, 0x80 ;  /* 0x0000008011117836 */ /* 0x000fce0000000000 */
.L_x_1603:
[----:B------:R-:W-:Y:S05]  /*67e0*/  BSYNC B6 ;  /* 0x0000000000067941 */ /* 0x000fea0003800000 */
.L_x_1602:
[----:B------:R-:W-:-:S13]  /*67f0*/  ISETP.GE.AND P0, PT, R17, R24, PT ;  /* 0x000000181100720c */ /* 0x000fda0003f06270 */
[----:B------:R-:W-:Y:S05]  /*6800*/  @P0 EXIT ;  /* 0x000000000000094d */ /* 0x000fea0003800000 */
[----:B01-34-:R-:W0:Y:S01]  /*6810*/  LDC.64 R4, c[0x0][0x218] ;  /* 0x00008600ff047b82 */ /* 0x01be220000000a00 */
        /* <DEDUP_REMOVED lines=18> */
.L_x_1675:
[----:B------:R-:W-:Y:S01]  /*6940*/  STG.E.U8 desc[UR36][R2.64], R22 ;  /* 0x0000001602007986 */ /* 0x000fe2000c101124 */
[----:B------:R-:W-:Y:S05]  /*6950*/  EXIT ;  /* 0x000000000000794d */ /* 0x000fea0003800000 */
.L_x_1674:
        /* <DEDUP_REMOVED lines=9> */
.L_x_1678:
[----:B------:R-:W-:Y:S01]  /*69f0*/  STG.E desc[UR36][R2.64], R22 ;  /* 0x0000001602007986 */ /* 0x000fe2000c101924 */
[----:B------:R-:W-:Y:S05]  /*6a00*/  EXIT ;  /* 0x000000000000794d */ /* 0x000fea0003800000 */
.L_x_1677:
[----:B------:R-:W-:Y:S01]  /*6a10*/  STG.E.U16 desc[UR36][R2.64], R22 ;  /* 0x0000001602007986 */ /* 0x000fe2000c101524 */
[----:B------:R-:W-:Y:S05]  /*6a20*/  EXIT ;  /* 0x000000000000794d */ /* 0x000fea0003800000 */
.L_x_1673:
        /* <DEDUP_REMOVED lines=9> */
.L_x_1680:
[----:B------:R-:W0:Y:S02]  /*6ac0*/  I2F.S16 R0, R22 ;  /* 0x0000001600007306 */ /* 0x000e240000101400 */
[----:B0-----:R-:W-:-:S05]  /*6ad0*/  F2FP.F16.F32.PACK_AB R0, RZ, R0 ;  /* 0x00000000ff00723e */ /* 0x001fca00000000ff */
[----:B------:R-:W-:Y:S01]  /*6ae0*/  STG.E.U16 desc[UR36][R2.64], R0 ;  /* 0x0000000002007986 */ /* 0x000fe2000c101524 */
[----:B------:R-:W-:Y:S05]  /*6af0*/  EXIT ;  /* 0x000000000000794d */ /* 0x000fea0003800000 */
.L_x_1679:
        /* <DEDUP_REMOVED lines=10> */
.L_x_1682:
[----:B------:R-:W0:Y:S02]  /*6ba0*/  I2F.S16 R22, R22 ;  /* 0x0000001600167306 */ /* 0x000e240000101400 */
[----:B0-----:R-:W-:-:S04]  /*6bb0*/  F2FP.F16.F32.PACK_AB R5, RZ, R22 ;  /* 0x00000016ff05723e */ /* 0x001fc800000000ff */
[----:B------:R-:W-:-:S05]  /*6bc0*/  PRMT R5, R5, 0x5410, RZ ;  /* 0x0000541005057816 */ /* 0x000fca00000000ff */
[----:B------:R-:W-:Y:S01]  /*6bd0*/  STG.E desc[UR36][R2.64], R5 ;  /* 0x0000000502007986 */ /* 0x000fe2000c101924 */
[----:B------:R-:W-:Y:S05]  /*6be0*/  EXIT ;  /* 0x000000000000794d */ /* 0x000fea0003800000 */
.L_x_1681:
[----:B------:R-:W0:Y:S02]  /*6bf0*/  I2F.F64.S16 R22, R22 ;  /* 0x0000001600167312 */ /* 0x000e240000101c00 */
[----:B0-----:R-:W-:Y:S01]  /*6c00*/  STG.E.64 desc[UR36][R2.64], R22 ;  /* 0x0000001602007986 */ /* 0x001fe2000c101b24 */
[----:B------:R-:W-:Y:S05]  /*6c10*/  EXIT ;  /* 0x000000000000794d */ /* 0x000fea0003800000 */
.L_x_1672:
        /* <DEDUP_REMOVED lines=10> */
.L_x_1685:
[----:B------:R-:W0:Y:S01]  /*6cc0*/  I2F.F64.S16 R4, R22 ;  /* 0x0000001600047312 */ /* 0x000e220000101c00 */
[----:B------:R-:W-:-:S05]  /*6cd0*/  CS2R R6, SRZ ;  /* 0x0000000000067805 */ /* 0x000fca000001ff00 */
[----:B0-----:R-:W-:Y:S01]  /*6ce0*/  STG.E.128 desc[UR36][R2.64], R4 ;  /* 0x0000000402007986 */ /* 0x001fe2000c101d24 */
[----:B------:R-:W-:Y:S05]  /*6cf0*/  EXIT ;  /* 0x000000000000794d */ /* 0x000fea0003800000 */
.L_x_1684:
        /* <DEDUP_REMOVED lines=21> */
.L_x_1689:
[----:B------:R-:W-:Y:S05]  /*6e50*/  BSYNC B0 ;  /* 0x0000000000007941 */ /* 0x000fea0003800000 */
.L_x_1688:
[----:B------:R-:W-:-:S05]  /*6e60*/  LOP3.LUT R5, R0, R5, RZ, 0xfc, !PT ;  /* 0x0000000500057212 */ /* 0x000fca00078efcff */
[----:B------:R-:W-:Y:S01]  /*6e70*/  STG.E.U8 desc[UR36][R2.64], R5 ;  /* 0x0000000502007986 */ /* 0x000fe2000c101124 */
[----:B------:R-:W-:Y:S05]  /*6e80*/  EXIT ;  /* 0x000000000000794d */ /* 0x000fea0003800000 */
.L_x_1687:
        /* <DEDUP_REMOVED lines=13> */
.L_x_1691:
[----:B------:R-:W-:Y:S01]  /*6f60*/  IMAD.MOV.U32 R0, RZ, RZ, 0x7f ;  /* 0x0000007fff007424 */ /* 0x000fe200078e00ff */
[----:B------:R-:W-:-:S04]  /*6f70*/  ISETP.GT.U32.AND P0, PT, R4, 0x7f800000, PT ;  /* 0x7f8000000400780c */ /* 0x000fc80003f04070 */
[----:B------:R-:W-:-:S09]  /*6f80*/  SEL R0, R0, 0x7c, P0 ;  /* 0x0000007c00007807 */ /* 0x000fd20000000000 */
.L_x_1692:
[----:B------:R-:W-:Y:S05]  /*6f90*/  BSYNC B0 ;  /* 0x0000000000007941 */ /* 0x000fea0003800000 */
.L_x_1690:
[----:B------:R-:W-:-:S04]  /*6fa0*/  LOP3.LUT R4, R5, 0x80000000, RZ, 0xc0, !PT ;  /* 0x8000000005047812 */ /* 0x000fc800078ec0ff */
[----:B------:R-:W-:-:S04]  /*6fb0*/  SHF.R.U32.HI R5, RZ, 0x18, R4 ;  /* 0x00000018ff057819 */ /* 0x000fc80000011604 */
[----:B------:R-:W-:-:S05]  /*6fc0*/  LOP3.LUT R5, R0, R5, RZ, 0xfc, !PT ;  /* 0x0000000500057212 */ /* 0x000fca00078efcff */
[----:B------:R-:W-:Y:S01]  /*6fd0*/  STG.E.U8 desc[UR36][R2.64], R5 ;  /* 0x0000000502007986 */ /* 0x000fe2000c101124 */
[----:B------:R-:W-:Y:S05]  /*6fe0*/  EXIT ;  /* 0x000000000000794d */ /* 0x000fea0003800000 */
.L_x_1686:
[----:B------:R-:W0:Y:S02]  /*6ff0*/  I2F.S16 R0, R22 ;  /* 0x0000001600007306 */ /* 0x000e240000101400 */
[----:B0-----:R-:W-:-:S05]  /*7000*/  F2FP.BF16.F32.PACK_AB R0, RZ, R0 ;  /* 0x00000000ff00723e */ /* 0x001fca00000010ff */
[----:B------:R-:W-:Y:S01]  /*7010*/  STG.E.U16 desc[UR36][R2.64], R0 ;  /* 0x0000000002007986 */ /* 0x000fe2000c101524 */
[----:B------:R-:W-:Y:S05]  /*7020*/  EXIT ;  /* 0x000000000000794d */ /* 0x000fea0003800000 */
.L_x_1683:
        /* <DEDUP_REMOVED lines=10> */
.L_x_1695:
        /* <DEDUP_REMOVED lines=17> */
.L_x_1698:
[----:B------:R-:W-:-:S04]  /*71e0*/  LOP3.LUT R0, R7, 0x80000000, RZ, 0xc0, !PT ;  /* 0x8000000007007812 */ /* 0x000fc800078ec0ff */
[----:B------:R-:W-:-:S04]  /*71f0*/  SHF.R.U32.HI R5, RZ, 0x18, R0 ;  /* 0x00000018ff057819 */ /* 0x000fc80000011600 */
[----:B------:R-:W-:-:S04]  /*7200*/  LOP3.LUT R4, R4, R5, RZ, 0xfc, !PT ;  /* 0x0000000504047212 */ /* 0x000fc800078efcff */
[----:B------:R-:W-:-:S07]  /*7210*/  PRMT R0, R4, 0x7610, R0 ;  /* 0x0000761004007816 */ /* 0x000fce0000000000 */
.L_x_1697:
[----:B------:R-:W-:Y:S05]  /*7220*/  BSYNC B0 ;  /* 0x0000000000007941 */ /* 0x000fea0003800000 */
.L_x_1696:
[----:B------:R-:W-:Y:S01]  /*7230*/  STG.E.U8 desc[UR36][R2.64], R0 ;  /* 0x0000000002007986 */ /* 0x000fe2000c101124 */
[----:B------:R-:W-:Y:S05]  /*7240*/  EXIT ;  /* 0x000000000000794d */ /* 0x000fea0003800000 */
.L_x_1694:
        /* <DEDUP_REMOVED lines=17> */
.L_x_1701:
[----:B------:R-:W-:-:S04]  /*7360*/  LOP3.LUT R0, R7, 0x80000000, RZ, 0xc0, !PT ;  /* 0x8000000007007812 */ /* 0x000fc800078ec0ff */
[----:B------:R-:W-:-:S04]  /*7370*/  SHF.R.U32.HI R5, RZ, 0x18, R0 ;  /* 0x00000018ff057819 */ /* 0x000fc80000011600 */
[----:B------:R-:W-:-:S04]  /*7380*/  LOP3.LUT R4, R4, R5, RZ, 0xfc, !PT ;  /* 0x0000000504047212 */ /* 0x000fc800078efcff */
[----:B------:R-:W-:-:S07]  /*7390*/  PRMT R0, R4, 0x7610, R0 ;  /* 0x0000761004007816 */ /* 0x000fce0000000000 */
.L_x_1700:
[----:B------:R-:W-:Y:S05]  /*73a0*/  BSYNC B0 ;  /* 0x0000000000007941 */ /* 0x000fea0003800000 */
.L_x_1699:
[----:B------:R-:W-:Y:S01]  /*73b0*/  STG.E.U8 desc[UR36][R2.64], R0 ;  /* 0x0000000002007986 */ /* 0x000fe2000c101124 */
[----:B------:R-:W-:Y:S05]  /*73c0*/  EXIT ;  /* 0x000000000000794d */ /* 0x000fea0003800000 */
.L_x_1693:
        /* <DEDUP_REMOVED lines=22> */
.L_x_1676:
        /* <DEDUP_REMOVED lines=11> */
[----:B--2---:R-:W-:Y:S02]  /*75e0*/  IMAD.MOV.U32 R8, RZ, RZ, 0x65 ;  /* 0x00000065ff087424 */ /* 0x004fe400078e00ff */
[----:B------:R-:W-:Y:S02]  /*75f0*/  IMAD.MOV.U32 R12, RZ, RZ, 0x1 ;  /* 0x00000001ff0c7424 */ /* 0x000fe400078e00ff */
[----:B0-----:R-:W-:-:S07]  /*7600*/  IMAD.MOV.U32 R13, RZ, RZ, RZ ;  /* 0x000000ffff0d7224 */ /* 0x001fce00078e00ff */
[----:B------:R-:W-:-:S07]  /*7610*/  LEPC R20, `(.L_x_1704) ;  /* 0x000000001014794e */ /* 0x000fce0000000000 */
[----:B-1----:R-:W-:Y:S05]  /*7620*/  CALL.ABS.NOINC R2 ;  /* 0x0000000002007343 */ /* 0x002fea0003c00000 */
.L_x_1704:
[----:B------:R-:W-:Y:S05]  /*7630*/  EXIT ;  /* 0x000000000000794d */ /* 0x000fea0003800000 */
.L_x_1703:
[----:B------:R-:W-:-:S05]  /*7640*/  IMAD.MOV.U32 R23, RZ, RZ, RZ ;  /* 0x000000ffff177224 */ /* 0x000fca00078e00ff */
[----:B------:R-:W-:Y:S01]  /*7650*/  STG.E.64 desc[UR36][R2.64], R22 ;  /* 0x0000001602007986 */ /* 0x000fe2000c101b24 */
[----:B------:R-:W-:Y:S05]  /*7660*/  EXIT ;  /* 0x000000000000794d */ /* 0x000fea0003800000 */
.L_x_1702:
[----:B------:R-:W-:Y:S01]  /*7670*/  STG.E desc[UR36][R2.64], R22 ;  /* 0x0000001602007986 */ /* 0x000fe2000c101924 */
[----:B------:R-:W-:Y:S05]  /*7680*/  EXIT ;  /* 0x000000000000794d */ /* 0x000fea0003800000 */
.L_x_1705:
        /* <DEDUP_REMOVED lines=15> */
.L_x_23443:


//--------------------- .text._ZN2at6native18elementwise_kernelILi128ELi4EZNS0_22gpu_kernel_impl_nocastIZZZNS0_19signbit_kernel_cudaERNS_18TensorIteratorBaseEENKUlvE0_clEvENKUlvE0_clEvEUlfE_EEvS4_RKT_EUliE_EEviT1_ --------------------------
	.section	.text._ZN2at6native18elementwise_kernelILi128ELi4EZNS0_22gpu_kernel_impl_nocastIZZZNS0_19signbit_kernel_cudaERNS_18TensorIteratorBaseEENKUlvE0_clEvENKUlvE0_clEvEUlfE_EEvS4_RKT_EUliE_EEviT1_,"ax",@progbits
	.align	128
        .global         _ZN2at6native18elementwise_kernelILi128ELi4EZNS0_22gpu_kernel_impl_nocastIZZZNS0_19signbit_kernel_cudaERNS_18TensorIteratorBaseEENKUlvE0_clEvENKUlvE0_clEvEUlfE_EEvS4_RKT_EUliE_EEviT1_
        .type           _ZN2at6native18elementwise_kernelILi128ELi4EZNS0_22gpu_kernel_impl_nocastIZZZNS0_19signbit_kernel_cudaERNS_18TensorIteratorBaseEENKUlvE0_clEvENKUlvE0_clEvEUlfE_EEvS4_RKT_EUliE_EEviT1_,@function
        .size           _ZN2at6native18elementwise_kernelILi128ELi4EZNS0_22gpu_kernel_impl_nocastIZZZNS0_19signbit_kernel_cudaERNS_18TensorIteratorBaseEENKUlvE0_clEvENKUlvE0_clEvEUlfE_EEvS4_RKT_EUliE_EEviT1_,(.L_x_23444 - _ZN2at6native18elementwise_kernelILi128ELi4EZNS0_22gpu_kernel_impl_nocastIZZZNS0_19signbit_kernel_cudaERNS_18TensorIteratorBaseEENKUlvE0_clEvENKUlvE0_clEvEUlfE_EEvS4_RKT_EUliE_EEviT1_)
        .other          _ZN2at6native18elementwise_kernelILi128ELi4EZNS0_22gpu_kernel_impl_nocastIZZZNS0_19signbit_kernel_cudaERNS_18TensorIteratorBaseEENKUlvE0_clEvENKUlvE0_clEvEUlfE_EEvS4_RKT_EUliE_EEviT1_,@"STO_CUDA_ENTRY STV_DEFAULT"
_ZN2at6native18elementwise_kernelILi128ELi4EZNS0_22gpu_kernel_impl_nocastIZZZNS0_19signbit_kernel_cudaERNS_18TensorIteratorBaseEENKUlvE0_clEvENKUlvE0_clEvEUlfE_EEvS4_RKT_EUliE_EEviT1_:
.text._ZN2at6native18elementwise_kernelILi128ELi4EZNS0_22gpu_kernel_impl_nocastIZZZNS0_19signbit_kernel_cudaERNS_18TensorIteratorBaseEENKUlvE0_clEvENKUlvE0_clEvEUlfE_EEvS4_RKT_EUliE_EEviT1_:
        /* <DEDUP_REMOVED lines=311> */
.L_x_1708:
[----:B------:R-:W-:Y:S02]  /*1370*/  ULDC.64 UR8, c[0x0][0x418] ;  /* 0x0001060000087ab9 */ /* 0x000fe40000000a00 */
[----:B------:R-:W-:-:S04]  /*1380*/  IADD3 R4, P0, R2, UR8, RZ ;  /* 0x0000000802047c10 */ /* 0x000fc8000ff1e0ff */
[----:B------:R-:W-:Y:S01]  /*1390*/  IADD3.X R5, RZ, UR9, RZ, P0, !PT ;  /* 0x00000009ff057c10 */ /* 0x000fe200087fe4ff */
[----:B------:R-:W-:-:S04]  /*13a0*/  ULDC.64 UR8, c[0x0][0x410] ;  /* 0x0001040000087ab9 */ /* 0x000fc80000000a00 */
[----:B------:R-:W2:Y:S01]  /*13b0*/  LDG.E R4, desc[UR4][R4.64] ;  /* 0x0000000404047981 */ /* 0x000ea2000c1e1900 */
[----:B------:R-:W-:Y:S02]  /*13c0*/  IADD3 R2, P0, R3, UR8, RZ ;  /* 0x0000000803027c10 */ /* 0x000fe4000ff1e0ff */
[----:B------:R-:W-:Y:S02]  /*13d0*/  IADD3 R0, R0, 0x80, RZ ;  /* 0x0000008000007810 */ /* 0x000fe40007ffe0ff */
[----:B------:R-:W-:Y:S02]  /*13e0*/  IADD3.X R3, RZ, UR9, RZ, P0, !PT ;  /* 0x00000009ff037c10 */ /* 0x000fe400087fe4ff */
[----:B--2---:R-:W-:-:S05]  /*13f0*/  SHF.R.U32.HI R7, RZ, 0x1f, R4 ;  /* 0x0000001fff077819 */ /* 0x004fca0000011604 */
[----:B------:R0:W-:Y:S02]  /*1400*/  STG.E.U8 desc[UR4][R2.64], R7 ;  /* 0x0000000702007986 */ /* 0x0001e4000c101104 */
.L_x_1707:
[----:B------:R-:W-:Y:S05]  /*1410*/  BSYNC B0 ;  /* 0x0000000000007941 */ /* 0x000fea0003800000 */
.L_x_1706:
[----:B------:R-:W-:Y:S01]  /*1420*/  ISETP.GE.AND P0, PT, R0, UR6, PT ;  /* 0x0000000600007c0c */ /* 0x000fe2000bf06270 */
[----:B------:R-:W-:-:S12]  /*1430*/  BSSY B0, `(.L_x_1709) ;  /* 0x0000274000007945 */ /* 0x000fd80003800000 */
[----:B------:R-:W-:Y:S05]  /*1440*/  @P0 BRA `(.L_x_1710) ;  /* 0x0000002400c80947 */ /* 0x000fea0003800000 */
[----:B------:R-:W1:Y:S01]  /*1450*/  LDC R8, c[0x0][0x218] ;  /* 0x00008600ff087b82 */ /* 0x000e620000000800 */
[----:B0-----:R-:W-:Y:S02]  /*1460*/  CS2R R2, SRZ ;  /* 0x0000000000027805 */ /* 0x001fe4000001ff00 */
[----:B-1----:R-:W-:-:S13]  /*1470*/  ISETP.NE.AND P0, PT, R8, RZ, PT ;  /* 0x000000ff0800720c */ /* 0x002fda0003f05270 */
[----:B------:R-:W-:Y:S05]  /*1480*/  @!P0 BRA `(.L_x_1711) ;  /* 0x0000001000a88947 */ /* 0x000fea0003800000 */
[----:B------:R-:W-:Y:S01]  /*1490*/  MOV R3, R0 ;  /* 0x0000000000037202 */ /* 0x000fe20000000f00 */
        /* <DEDUP_REMOVED lines=297> */
.L_x_1711:
        /* <DEDUP_REMOVED lines=8> */
[----:B------:R-:W-:Y:S02]  /*27b0*/  ISETP.GE.AND P0, PT, R0, UR6, PT ;  /* 0x0000000600007c0c */ /* 0x000fe4000bf06270 */
[----:B--2---:R-:W-:-:S05]  /*27c0*/  SHF.R.U32.HI R7, RZ, 0x1f, R4 ;  /* 0x0000001fff077819 */ /* 0x004fca0000011604 */
[----:B------:R1:W-:Y:S06]  /*27d0*/  STG.E.U8 desc[UR4][R2.64], R7 ;  /* 0x0000000702007986 */ /* 0x0003ec000c101104 */
[----:B------:R-:W-:Y:S05]  /*27e0*/  @P0 BRA `(.L_x_1710) ;  /* 0x0000001000e00947 */ /* 0x000fea0003800000 */
[----:B------:R-:W0:Y:S01]  /*27f0*/  LDC R8, c[0x0][0x218] ;  /* 0x00008600ff087b82 */ /* 0x000e220000000800 */
[----:B-1----:R-:W-:Y:S02]  /*2800*/  CS2R R2, SRZ ;  /* 0x0000000000027805 */ /* 0x002fe4000001ff00 */
[----:B0-----:R-:W-:-:S13]  /*2810*/  ISETP.NE.AND P0, PT, R8, RZ, PT ;  /* 0x000000ff0800720c */ /* 0x001fda0003f05270 */
[----:B------:R-:W-:Y:S05]  /*2820*/  @!P0 BRA `(.L_x_1712) ;  /* 0x0000001000a88947 */ /* 0x000fea0003800000 */
[----:B------:R-:W-:Y:S01]  /*2830*/  HFMA2.MMA R2, -RZ, RZ, 0, 0 ;  /* 0x00000000ff027435 */ /* 0x000fe200000001ff */
[----:B------:R-:W-:Y:S01]  /*2840*/  IMAD.MOV.U32 R3, RZ, RZ, R0 ;  /* 0x000000ffff037224 */ /* 0x000fe200078e0000 */
        /* <DEDUP_REMOVED lines=296> */
.L_x_1712:
        /* <DEDUP_REMOVED lines=10> */
.L_x_1710:
[----:B------:R-:W-:Y:S05]  /*3b70*/  BSYNC B0 ;  /* 0x0000000000007941 */ /* 0x000fea0003800000 */
.L_x_1709:
        /* <DEDUP_REMOVED lines=304> */
.L_x_1713:
[----:B------:R-:W-:Y:S02]  /*4e80*/  ULDC.64 UR6, c[0x0][0x418] ;  /* 0x0001060000067ab9 */ /* 0x000fe40000000a00 */
[----:B------:R-:W-:-:S04]  /*4e90*/  IADD3 R4, P0, R2, UR6, RZ ;  /* 0x0000000602047c10 */ /* 0x000fc8000ff1e0ff */
[----:B------:R-:W-:Y:S01]  /*4ea0*/  IADD3.X R5, RZ, UR7, RZ, P0, !PT ;  /* 0x00000007ff057c10 */ /* 0x000fe200087fe4ff */
[----:B------:R-:W-:-:S04]  /*4eb0*/  ULDC.64 UR6, c[0x0][0x410] ;  /* 0x0001040000067ab9 */ /* 0x000fc80000000a00 */
[----:B------:R-:W2:Y:S01]  /*4ec0*/  LDG.E R4, desc[UR4][R4.64] ;  /* 0x0000000404047981 */ /* 0x000ea2000c1e1900 */
[----:B------:R-:W-:-:S04]  /*4ed0*/  IADD3 R2, P0, R3, UR6, RZ ;  /* 0x0000000603027c10 */ /* 0x000fc8000ff1e0ff */
[----:B------:R-:W-:Y:S02]  /*4ee0*/  IADD3.X R3, RZ, UR7, RZ, P0, !PT ;  /* 0x00000007ff037c10 */ /* 0x000fe400087fe4ff */
[----:B--2---:R-:W-:-:S05]  /*4ef0*/  SHF.R.U32.HI R7, RZ, 0x1f, R4 ;  /* 0x0000001fff077819 */ /* 0x004fca0000011604 */
[----:B------:R-:W-:Y:S01]  /*4f00*/  STG.E.U8 desc[UR4][R2.64], R7 ;  /* 0x0000000702007986 */ /* 0x000fe2000c101104 */
[----:B------:R-:W-:Y:S05]  /*4f10*/  EXIT ;  /* 0x000000000000794d */ /* 0x000fea0003800000 */
.L_x_1714:
        /* <DEDUP_REMOVED lines=14> */
.L_x_23444:


//--------------------- .text._ZN2at6native27unrolled_elementwise_kernelIZZZNS0_19signbit_kernel_cudaERNS_18TensorIteratorBaseEENKUlvE0_clEvENKUlvE0_clEvEUlfE_St5arrayIPcLm2EELi4E23TrivialOffsetCalculatorILi1EjESB_NS0_6memory15LoadWithoutCastENSC_16StoreWithoutCastEEEviT_T0_T2_T3_T4_T5_ --------------------------
	.section	.text._ZN2at6native27unrolled_elementwise_kernelIZZZNS0_19signbit_kernel_cudaERNS_18TensorIteratorBaseEENKUlvE0_clEvENKUlvE0_clEvEUlfE_St5arrayIPcLm2EELi4E23TrivialOffsetCalculatorILi1EjESB_NS0_6memory15LoadWithoutCastENSC_16StoreWithoutCastEEEviT_T0_T2_T3_T4_T5_,"ax",@progbits
	.align	128
        .global         _ZN2at6native27unrolled_elementwise_kernelIZZZNS0_19signbit_kernel_cudaERNS_18TensorIteratorBaseEENKUlvE0_clEvENKUlvE0_clEvEUlfE_St5arrayIPcLm2EELi4E23TrivialOffsetCalculatorILi1EjESB_NS0_6memory15LoadWithoutCastENSC_16StoreWithoutCastEEEviT_T0_T2_T3_T4_T5_
        .type           _ZN2at6native27unrolled_elementwise_kernelIZZZNS0_19signbit_kernel_cudaERNS_18TensorIteratorBaseEENKUlvE0_clEvENKUlvE0_clEvEUlfE_St5arrayIPcLm2EELi4E23TrivialOffsetCalculatorILi1EjESB_NS0_6memory15LoadWithoutCastENSC_16StoreWithoutCastEEEviT_T0_T2_T3_T4_T5_,@function
        .size           _ZN2at6native27unrolled_elementwise_kernelIZZZNS0_19signbit_kernel_cudaERNS_18TensorIteratorBaseEENKUlvE0_clEvENKUlvE0_clEvEUlfE_St5arrayIPcLm2EELi4E23TrivialOffsetCalculatorILi1EjESB_NS0_6memory15LoadWithoutCastENSC_16StoreWithoutCastEEEviT_T0_T2_T3_T4_T5_,(.L_x_23445 - _ZN2at6native27unrolled_elementwise_kernelIZZZNS0_19signbit_kernel_cudaERNS_18TensorIteratorBaseEENKUlvE0_clEvENKUlvE0_clEvEUlfE_St5arrayIPcLm2EELi4E23TrivialOffsetCalculatorILi1EjESB_NS0_6memory15LoadWithoutCastENSC_16StoreWithoutCastEEEviT_T0_T2_T3_T4_T5_)
        .other          _ZN2at6native27unrolled_elementwise_kernelIZZZNS0_19signbit_kernel_cudaERNS_18TensorIteratorBaseEENKUlvE0_clEvENKUlvE0_clEvEUlfE_St5arrayIPcLm2EELi4E23TrivialOffsetCalculatorILi1EjESB_NS0_6memory15LoadWithoutCastENSC_16StoreWithoutCastEEEviT_T0_T2_T3_T4_T5_,@"STO_CUDA_ENTRY STV_DEFAULT"
_ZN2at6native27unrolled_elementwise_kernelIZZZNS0_19signbit_kernel_cudaERNS_18TensorIteratorBaseEENKUlvE0_clEvENKUlvE0_clEvEUlfE_St5arrayIPcLm2EELi4E23TrivialOffsetCalculatorILi1EjESB_NS0_6memory15LoadWithoutCastENSC_16StoreWithoutCastEEEviT_T0_T2_T3_T4_T5_:
.text._ZN2at6native27unrolled_elementwise_kernelIZZZNS0_19signbit_kernel_cudaERNS_18TensorIteratorBaseEENKUlvE0_clEvENKUlvE0_clEvEUlfE_St5arrayIPcLm2EELi4E23TrivialOffsetCalculatorILi1EjESB_NS0_6memory15LoadWithoutCastENSC_16StoreWithoutCastEEEviT_T0_T2_T3_T4_T5_:
[----:B------:R-:W-:Y:S01]  /*0000*/  LDC R1, c[0x0][0x28] ;  /* 0x00000a00ff017b82 */ /* 0x000fe20000000800 */
[----:B------:R-:W0:Y:S07]  /*0010*/  S2R R3, SR_CTAID.X ;  /* 0x0000000000037919 */ /* 0x000e2e0000002500 */
[----:B------:R-:W0:Y:S01]  /*0020*/  LDC R2, c[0x0][0x210] ;  /* 0x00008400ff027b82 */ /* 0x000e220000000800 */
[----:B------:R-:W-:Y:S01]  /*0030*/  ULDC.64 UR4, c[0x0][0x208] ;  /* 0x0000820000047ab9 */ /* 0x000fe20000000a00 */
[----:B------:R-:W1:Y:S01]  /*0040*/  S2R R0, SR_TID.X ;  /* 0x0000000000007919 */ /* 0x000e620000002100 */
[----:B0-----:R-:W-:-:S02]  /*0050*/  IMAD R5, R3, -0x200, R2 ;  /* 0xfffffe0003057824 */ /* 0x001fc400078e0202 */
[----:B-1----:R-:W-:-:S03]  /*0060*/  IMAD.MOV.U32 R2, RZ, RZ, R0 ;  /* 0x000000ffff027224 */ /* 0x002fc600078e0000 */
[----:B------:R-:W-:-:S13]  /*0070*/  ISETP.GE.AND P1, PT, R0, R5, PT ;  /* 0x000000050000720c */ /* 0x000fda0003f26270 */
[----:B------:R-:W-:Y:S01]  /*0080*/  @!P1 VIADD R2, R0, 0x80 ;  /* 0x0000008000029836 */ /* 0x000fe20000000000 */
[----:B------:R-:W0:Y:S01]  /*0090*/  @!P1 LDC.64 R6, c[0x0][0x220] ;  /* 0x00008800ff069b82 */ /* 0x000e220000000a00 */
[----:B------:R-:W-:-:S03]  /*00a0*/  @!P1 IMAD R13, R3, 0x200, R0 ;  /* 0x00000200030d9824 */ /* 0x000fc600078e0200 */
[----:B------:R-:W-:-:S04]  /*00b0*/  ISETP.GE.AND P3, PT, R2, R5, PT ;  /* 0x000000050200720c */ /* 0x000fc80003f66270 */
[----:B------:R-:W1:Y:S09]  /*00c0*/  @!P1 LDC.64 R18, c[0x0][0x218] ;  /* 0x00008600ff129b82 */ /* 0x000e720000000a00 */
[----:B------:R-:W-:Y:S01]  /*00d0*/  @!P3 IMAD R15, R3, 0x200, R2 ;  /* 0x00000200030fb824 */ /* 0x000fe200078e0202 */
[----:B------:R-:W2:Y:S01]  /*00e0*/  @!P3 LDC.64 R8, c[0x0][0x220] ;  /* 0x00008800ff08bb82 */ /* 0x000ea20000000a00 */
[----:B------:R-:W-:-:S05]  /*00f0*/  @!P3 VIADD R2, R2, 0x80 ;  /* 0x000000800202b836 */ /* 0x000fca0000000000 */
[----:B------:R-:W-:Y:S01]  /*0100*/  ISETP.GE.AND P2, PT, R2, R5, PT ;  /* 0x000000050200720c */ /* 0x000fe20003f46270 */
[----:B0-----:R-:W-:-:S06]  /*0110*/  @!P1 IMAD.WIDE.U32 R6, R13, 0x4, R6 ;  /* 0x000000040d069825 */ /* 0x001fcc00078e0006 */
[----:B------:R1:W3:Y:S06]  /*0120*/  @!P1 LDG.E R7, desc[UR4][R6.64] ;  /* 0x0000000406079981 */ /* 0x0002ec000c1e1900 */
[----:B------:R-:W0:Y:S01]  /*0130*/  @!P2 LDC.64 R10, c[0x0][0x220] ;  /* 0x00008800ff0aab82 */ /* 0x000e220000000a00 */
[----:B------:R-:W-:Y:S02]  /*0140*/  @!P2 IMAD R17, R3, 0x200, R2 ;  /* 0x000002000311a824 */ /* 0x000fe400078e0202 */
[----:B------:R-:W-:Y:S02]  /*0150*/  @!P2 VIADD R2, R2, 0x80 ;  /* 0x000000800202a836 */ /* 0x000fe40000000000 */
[----:B--2---:R-:W-:-:S03]  /*0160*/  @!P3 IMAD.WIDE.U32 R8, R15, 0x4, R8 ;  /* 0x000000040f08b825 */ /* 0x004fc600078e0008 */
[----:B------:R-:W-:-:S03]  /*0170*/  ISETP.GE.AND P0, PT, R2, R5, PT ;  /* 0x000000050200720c */ /* 0x000fc60003f06270 */
[----:B------:R-:W2:Y:S01]  /*0180*/  @!P3 LDG.E R8, desc[UR4][R8.64] ;  /* 0x000000040808b981 */ /* 0x000ea2000c1e1900 */
[----:B0-----:R-:W-:-:S09]  /*0190*/  @!P2 IMAD.WIDE.U32 R12, R17, 0x4, R10 ;  /* 0x00000004110ca825 */ /* 0x001fd200078e000a */
[----:B------:R-:W0:Y:S01]  /*01a0*/  @!P0 LDC.64 R10, c[0x0][0x220] ;  /* 0x00008800ff0a8b82 */ /* 0x000e220000000a00 */
[----:B------:R-:W4:Y:S01]  /*01b0*/  @!P2 LDG.E R12, desc[UR4][R12.64] ;  /* 0x000000040c0ca981 */ /* 0x000f22000c1e1900 */
[C---:B------:R-:W-:Y:S02]  /*01c0*/  @!P1 IMAD R17, R3.reuse, 0x200, R0 ;  /* 0x0000020003119824 */ /* 0x040fe400078e0200 */
[----:B------:R-:W-:-:S03]  /*01d0*/  @!P0 IMAD R15, R3, 0x200, R2 ;  /* 0x00000200030f8824 */ /* 0x000fc600078e0202 */
[----:B-1----:R-:W-:Y:S02]  /*01e0*/  @!P1 IADD3 R6, P4, R17, R18, RZ ;  /* 0x0000001211069210 */ /* 0x002fe40007f9e0ff */
[----:B------:R-:W-:Y:S01]  /*01f0*/  @!P1 IADD3 R0, R0, 0x80, RZ ;  /* 0x0000008000009810 */ /* 0x000fe20007ffe0ff */
[----:B0-----:R-:W-:Y:S01]  /*0200*/  @!P0 IMAD.WIDE.U32 R10, R15, 0x4, R10 ;  /* 0x000000040f0a8825 */ /* 0x001fe200078e000a */
[----:B------:R-:W-:-:S05]  /*0210*/  PRMT R15, RZ, 0x7610, R15 ;  /* 0x00007610ff0f7816 */ /* 0x000fca000000000f */
[----:B------:R0:W5:Y:S01]  /*0220*/  @!P0 LDG.E R10, desc[UR4][R10.64] ;  /* 0x000000040a0a8981 */ /* 0x000162000c1e1900 */
[----:B------:R-:W-:Y:S01]  /*0230*/  PRMT R2, RZ, 0x7610, R2 ;  /* 0x00007610ff027816 */ /* 0x000fe20000000002 */
[----:B------:R-:W-:Y:S01]  /*0240*/  BSSY B0, `(.L_x_1715) ;  /* 0x0000017000007945 */ /* 0x000fe20003800000 */
[----:B------:R-:W-:Y:S02]  /*0250*/  PRMT R4, RZ, 0x7610, R4 ;  /* 0x00007610ff047816 */ /* 0x000fe40000000004 */
[----:B---3--:R-:W-:Y:S01]  /*0260*/  @!P1 SHF.R.U32.HI R15, RZ, 0x1f, R7 ;  /* 0x0000001fff0f9819 */ /* 0x008fe20000011607 */
[----:B------:R-:W-:-:S05]  /*0270*/  @!P1 IMAD.X R7, RZ, RZ, R19, P4 ;  /* 0x000000ffff079224 */ /* 0x000fca00020e0613 */
[----:B------:R0:W-:Y:S01]  /*0280*/  @!P1 STG.E.U8 desc[UR4][R6.64], R15 ;  /* 0x0000000f06009986 */ /* 0x0001e2000c101104 */
[----:B------:R-:W-:Y:S02]  /*0290*/  ISETP.GE.AND P4, PT, R0, R5, PT ;  /* 0x000000050000720c */ /* 0x000fe40003f86270 */
[----:B--2---:R-:W-:-:S04]  /*02a0*/  @!P3 SHF.R.U32.HI R8, RZ, 0x1f, R8 ;  /* 0x0000001fff08b819 */ /* 0x004fc80000011608 */
[----:B------:R-:W-:Y:S02]  /*02b0*/  @!P3 PRMT R2, R8, 0x7610, R2 ;  /* 0x000076100802b816 */ /* 0x000fe40000000002 */
[----:B----4-:R-:W-:-:S04]  /*02c0*/  @!P2 SHF.R.U32.HI R12, RZ, 0x1f, R12 ;  /* 0x0000001fff0ca819 */ /* 0x010fc8000001160c */
[----:B------:R-:W-:Y:S01]  /*02d0*/  @!P2 PRMT R4, R12, 0x7610, R4 ;  /* 0x000076100c04a816 */ /* 0x000fe20000000004 */
        /* <DEDUP_REMOVED lines=8> */
[----:B------:R-:W-:Y:S02]  /*0360*/  @!P2 IMAD R8, R3, 0x200, R0 ;  /* 0x000002000308a824 */ /* 0x000fe400078e0200 */
[----:B------:R-:W-:-:S03]  /*0370*/  @!P2 VIADD R0, R0, 0x80 ;  /* 0x000000800000a836 */ /* 0x000fc60000000000 */
[----:B------:R-:W-:-:S04]  /*0380*/  @!P2 IADD3 R8, P3, R8, UR6, RZ ;  /* 0x000000060808ac10 */ /* 0x000fc8000ff7e0ff */
[----:B------:R-:W-:-:S05]  /*0390*/  @!P2 IADD3.X R9, RZ, UR7, RZ, P3, !PT ;  /* 0x00000007ff09ac10 */ /* 0x000fca0009ffe4ff */
[----:B------:R0:W-:Y:S04]  /*03a0*/  @!P2 STG.E.U8 desc[UR4][R8.64], R4 ;  /* 0x000000040800a986 */ /* 0x0001e8000c101104 */
.L_x_1716:
[----:B------:R-:W-:Y:S05]  /*03b0*/  BSYNC B0 ;  /* 0x0000000000007941 */ /* 0x000fea0003800000 */
.L_x_1715:
[----:B------:R-:W-:-:S13]  /*03c0*/  ISETP.GE.AND P1, PT, R0, R5, PT ;  /* 0x000000050000720c */ /* 0x000fda0003f26270 */
[----:B------:R-:W-:Y:S05]  /*03d0*/  @P1 EXIT ;  /* 0x000000000000194d */ /* 0x000fea0003800000 */
[--C-:B------:R-:W-:Y:S01]  /*03e0*/  IMAD R3, R3, 0x200, R0.reuse ;  /* 0x0000020003037824 */ /* 0x100fe200078e0200 */
[----:B------:R-:W-:Y:S01]  /*03f0*/  ULDC.64 UR6, c[0x0][0x218] ;  /* 0x0000860000067ab9 */ /* 0x000fe20000000a00 */
[----:B------:R-:W-:Y:S02]  /*0400*/  PRMT R0, RZ, 0x7610, R0 ;  /* 0x00007610ff007816 */ /* 0x000fe40000000000 */
[----:B-----5:R-:W-:Y:S02]  /*0410*/  @!P0 SHF.R.U32.HI R10, RZ, 0x1f, R10 ;  /* 0x0000001fff0a8819 */ /* 0x020fe4000001160a */
[----:B0-----:R-:W-:Y:S02]  /*0420*/  IADD3 R2, P1, R3, UR6, RZ ;  /* 0x0000000603027c10 */ /* 0x001fe4000ff3e0ff */
[----:B------:R-:W-:-:S03]  /*0430*/  @!P0 PRMT R0, R10, 0x7610, R0 ;  /* 0x000076100a008816 */ /* 0x000fc60000000000 */
[----:B------:R-:W-:-:S05]  /*0440*/  IMAD.X R3, RZ, RZ, UR7, P1 ;  /* 0x00000007ff037e24 */ /* 0x000fca00088e06ff */
[----:B------:R-:W-:Y:S01]  /*0450*/  STG.E.U8 desc[UR4][R2.64], R0 ;  /* 0x0000000002007986 */ /* 0x000fe2000c101104 */
[----:B------:R-:W-:Y:S05]  /*0460*/  EXIT ;  /* 0x000000000000794d */ /* 0x000fea0003800000 */
.L_x_1717:
        /* <DEDUP_REMOVED lines=9> */
.L_x_23445:


//--------------------- .text._ZN2at6native29vectorized_elementwise_kernelILi2EZZZNS0_19signbit_kernel_cudaERNS_18TensorIteratorBaseEENKUlvE0_clEvENKUlvE0_clEvEUlfE_St5arrayIPcLm2EEEEviT0_T1_ --------------------------
	.section	.text._ZN2at6native29vectorized_elementwise_kernelILi2EZZZNS0_19signbit_kernel_cudaERNS_18TensorIteratorBaseEENKUlvE0_clEvENKUlvE0_clEvEUlfE_St5arrayIPcLm2EEEEviT0_T1_,"ax",@progbits
	.align	128
        .global         _ZN2at6native29vectorized_elementwise_kernelILi2EZZZNS0_19signbit_kernel_cudaERNS_18TensorIteratorBaseEENKUlvE0_clEvENKUlvE0_clEvEUlfE_St5arrayIPcLm2EEEEviT0_T1_
        .type           _ZN2at6native29vectorized_elementwise_kernelILi2EZZZNS0_19signbit_kernel_cudaERNS_18TensorIteratorBaseEENKUlvE0_clEvENKUlvE0_clEvEUlfE_St5arrayIPcLm2EEEEviT0_T1_,@function
        .size           _ZN2at6native29vectorized_elementwise_kernelILi2EZZZNS0_19signbit_kernel_cudaERNS_18TensorIteratorBaseEENKUlvE0_clEvENKUlvE0_clEvEUlfE_St5arrayIPcLm2EEEEviT0_T1_,(.L_x_23446 - _ZN2at6native29vectorized_elementwise_kernelILi2EZZZNS0_19signbit_kernel_cudaERNS_18TensorIteratorBaseEENKUlvE0_clEvENKUlvE0_clEvEUlfE_St5arrayIPcLm2EEEEviT0_T1_)
        .other          _ZN2at6native29vectorized_elementwise_kernelILi2EZZZNS0_19signbit_kernel_cudaERNS_18TensorIteratorBaseEENKUlvE0_clEvENKUlvE0_clEvEUlfE_St5arrayIPcLm2EEEEviT0_T1_,@"STO_CUDA_ENTRY STV_DEFAULT"
_ZN2at6native29vectorized_elementwise_kernelILi2EZZZNS0_19signbit_kernel_cudaERNS_18TensorIteratorBaseEENKUlvE0_clEvENKUlvE0_clEvEUlfE_St5arrayIPcLm2EEEEviT0_T1_:
.text._ZN2at6native29vectorized_elementwise_kernelILi2EZZZNS0_19signbit_kernel_cudaERNS_18TensorIteratorBaseEENKUlvE0_clEvENKUlvE0_clEvEUlfE_St5arrayIPcLm2EEEEviT0_T1_:
        /* <DEDUP_REMOVED lines=14> */
[----:B------:R-:W3:Y:S04]  /*00e0*/  LDG.E.64 R10, desc[UR4][R6.64+0x400] ;  /* 0x00040004060a7981 */ /* 0x000ee8000c1e1b00 */
[----:B------:R-:W4:Y:S04]  /*00f0*/  LDG.E.64 R12, desc[UR4][R6.64+0x800] ;  /* 0x00080004060c7981 */ /* 0x000f28000c1e1b00 */
[----:B------:R-:W5:Y:S01]  /*0100*/  LDG.E.64 R4, desc[UR4][R6.64+0xc00] ;  /* 0x000c000406047981 */ /* 0x000f62000c1e1b00 */
[----:B------:R-:W-:-:S05]  /*0110*/  IADD3 R2, P0, R18, UR6, RZ ;  /* 0x0000000612027c10 */ /* 0x000fca000ff1e0ff */
[----:B------:R-:W-:Y:S02]  /*0120*/  IMAD.X R3, RZ, RZ, UR7, P0 ;  /* 0x00000007ff037e24 */ /* 0x000fe400080e06ff */
[----:B------:R-:W-:Y:S01]  /*0130*/  IMAD.WIDE R2, R15, 0x2, R2 ;  /* 0x000000020f027825 */ /* 0x000fe200078e0202 */
[----:B--2---:R-:W-:Y:S02]  /*0140*/  SHF.R.U32.HI R8, RZ, 0x1f, R8 ;  /* 0x0000001fff087819 */ /* 0x004fe40000011608 */
[----:B------:R-:W-:Y:S02]  /*0150*/  SHF.R.U32.HI R9, RZ, 0x1f, R9 ;  /* 0x0000001fff097819 */ /* 0x000fe40000011609 */
[----:B---3--:R-:W-:Y:S02]  /*0160*/  SHF.R.U32.HI R10, RZ, 0x1f, R10 ;  /* 0x0000001fff0a7819 */ /* 0x008fe4000001160a */
[----:B------:R-:W-:Y:S02]  /*0170*/  SHF.R.U32.HI R11, RZ, 0x1f, R11 ;  /* 0x0000001fff0b7819 */ /* 0x000fe4000001160b */
[----:B----4-:R-:W-:-:S02]  /*0180*/  SHF.R.U32.HI R12, RZ, 0x1f, R12 ;  /* 0x0000001fff0c7819 */ /* 0x010fc4000001160c */
[----:B------:R-:W-:Y:S02]  /*0190*/  SHF.R.U32.HI R13, RZ, 0x1f, R13 ;  /* 0x0000001fff0d7819 */ /* 0x000fe4000001160d */
[----:B-----5:R-:W-:Y:S02]  /*01a0*/  SHF.R.U32.HI R4, RZ, 0x1f, R4 ;  /* 0x0000001fff047819 */ /* 0x020fe40000011604 */
        /* <DEDUP_REMOVED lines=10> */
.L_x_1718:
[----:B------:R-:W0:Y:S02]  /*0250*/  S2R R21, SR_TID.X ;  /* 0x0000000000157919 */ /* 0x000e240000002100 */
[----:B0-----:R-:W-:Y:S01]  /*0260*/  ISETP.GE.AND P0, PT, R21, R19, PT ;  /* 0x000000131500720c */ /* 0x001fe20003f06270 */
[----:B------:R-:W-:-:S12]  /*0270*/  IMAD.MOV.U32 R20, RZ, RZ, R21 ;  /* 0x000000ffff147224 */ /* 0x000fd800078e0015 */
[----:B------:R-:W-:Y:S01]  /*0280*/  @!P0 VIADD R20, R21, 0x80 ;  /* 0x0000008015148836 */ /* 0x000fe20000000000 */
[----:B------:R-:W0:Y:S04]  /*0290*/  @!P0 LDC.64 R6, c[0x0][0x220] ;  /* 0x00008800ff068b82 */ /* 0x000e280000000a00 */
[----:B------:R-:W-:-:S13]  /*02a0*/  ISETP.GE.AND P6, PT, R20, R19, PT ;  /* 0x000000131400720c */ /* 0x000fda0003fc6270 */
[----:B------:R-:W1:Y:S01]  /*02b0*/  @!P6 LDC.64 R2, c[0x0][0x220] ;  /* 0x00008800ff02eb82 */ /* 0x000e620000000a00 */
[----:B------:R-:W-:-:S04]  /*02c0*/  @!P6 IMAD.IADD R5, R18, 0x1, R20 ;  /* 0x000000011205e824 */ /* 0x000fc800078e0214 */
[----:B-1----:R-:W-:-:S05]  /*02d0*/  @!P6 IMAD.WIDE.U32 R2, R5, 0x4, R2 ;  /* 0x000000040502e825 */ /* 0x002fca00078e0002 */
[----:B------:R1:W2:Y:S01]  /*02e0*/  @!P6 LDG.E R8, desc[UR4][R2.64] ;  /* 0x000000040208e981 */ /* 0x0002a2000c1e1900 */
[----:B------:R-:W-:Y:S01]  /*02f0*/  @!P6 VIADD R20, R20, 0x80 ;  /* 0x000000801414e836 */ /* 0x000fe20000000000 */
[----:B------:R-:W-:Y:S01]  /*0300*/  PRMT R0, RZ, 0x7610, R0 ;  /* 0x00007610ff007816 */ /* 0x000fe20000000000 */
[----:B------:R-:W-:-:S03]  /*0310*/  @!P0 IMAD.IADD R9, R18, 0x1, R21 ;  /* 0x0000000112098824 */ /* 0x000fc600078e0215 */
[----:B------:R-:W-:Y:S01]  /*0320*/  ISETP.GE.AND P1, PT, R20, R19, PT ;  /* 0x000000131400720c */ /* 0x000fe20003f26270 */
[----:B0-----:R-:W-:Y:S01]  /*0330*/  @!P0 IMAD.WIDE.U32 R6, R9, 0x4, R6 ;  /* 0x0000000409068825 */ /* 0x001fe200078e0006 */
[----:B-1----:R-:W0:Y:S05]  /*0340*/  @!P0 LDC.64 R2, c[0x0][0x218] ;  /* 0x00008600ff028b82 */ /* 0x002e2a0000000a00 */
[----:B------:R-:W3:Y:S06]  /*0350*/  @!P0 LDG.E R6, desc[UR4][R6.64] ;  /* 0x0000000406068981 */ /* 0x000eec000c1e1900 */
[----:B------:R-:W-:Y:S01]  /*0360*/  @!P1 IMAD.IADD R11, R18, 0x1, R20 ;  /* 0x00000001120b9824 */ /* 0x000fe200078e0214 */
[----:B------:R-:W1:Y:S01]  /*0370*/  @!P1 LDC.64 R4, c[0x0][0x220] ;  /* 0x00008800ff049b82 */ /* 0x000e620000000a00 */
[----:B------:R-:W-:-:S05]  /*0380*/  @!P1 VIADD R20, R20, 0x80 ;  /* 0x0000008014149836 */ /* 0x000fca0000000000 */
[----:B------:R-:W-:-:S13]  /*0390*/  ISETP.GE.AND P2, PT, R20, R19, PT ;  /* 0x000000131400720c */ /* 0x000fda0003f46270 */
[----:B------:R-:W-:Y:S01]  /*03a0*/  @!P2 IMAD.IADD R29, R18, 0x1, R20 ;  /* 0x00000001121da824 */ /* 0x000fe200078e0214 */
[----:B------:R-:W4:Y:S01]  /*03b0*/  @!P2 LDC.64 R16, c[0x0][0x220] ;  /* 0x00008800ff10ab82 */ /* 0x000f220000000a00 */
[----:B------:R-:W-:Y:S02]  /*03c0*/  @!P2 VIADD R20, R20, 0x80 ;  /* 0x000000801414a836 */ /* 0x000fe40000000000 */
[----:B-1----:R-:W-:-:S03]  /*03d0*/  @!P1 IMAD.WIDE.U32 R4, R11, 0x4, R4 ;  /* 0x000000040b049825 */ /* 0x002fc600078e0004 */
[----:B------:R-:W-:-:S03]  /*03e0*/  ISETP.GE.AND P3, PT, R20, R19, PT ;  /* 0x000000131400720c */ /* 0x000fc60003f66270 */
[----:B------:R-:W5:Y:S10]  /*03f0*/  @!P1 LDG.E R4, desc[UR4][R4.64] ;  /* 0x0000000404049981 */ /* 0x000f74000c1e1900 */
[----:B------:R-:W-:-:S02]  /*0400*/  @!P3 IMAD.IADD R27, R18, 0x1, R20 ;  /* 0x00000001121bb824 */ /* 0x000fc400078e0214 */
[----:B------:R-:W-:Y:S02]  /*0410*/  @!P3 VIADD R20, R20, 0x80 ;  /* 0x000000801414b836 */ /* 0x000fe40000000000 */
[----:B----4-:R-:W-:-:S03]  /*0420*/  @!P2 IMAD.WIDE.U32 R16, R29, 0x4, R16 ;  /* 0x000000041d10a825 */ /* 0x010fc600078e0010 */
[----:B------:R-:W-:-:S03]  /*0430*/  ISETP.GE.AND P4, PT, R20, R19, PT ;  /* 0x000000131400720c */ /* 0x000fc60003f86270 */
[----:B------:R-:W4:Y:S10]  /*0440*/  @!P2 LDG.E R16, desc[UR4][R16.64] ;  /* 0x000000041010a981 */ /* 0x000f34000c1e1900 */
[----:B------:R-:W-:Y:S01]  /*0450*/  @!P4 IMAD.IADD R23, R18, 0x1, R20 ;  /* 0x000000011217c824 */ /* 0x000fe200078e0214 */
[----:B------:R-:W1:Y:S01]  /*0460*/  @!P4 LDC.64 R10, c[0x0][0x220] ;  /* 0x00008800ff0acb82 */ /* 0x000e620000000a00 */
[----:B------:R-:W-:-:S05]  /*0470*/  @!P4 VIADD R20, R20, 0x80 ;  /* 0x000000801414c836 */ /* 0x000fca0000000000 */
[----:B------:R-:W-:-:S13]  /*0480*/  ISETP.GE.AND P5, PT, R20, R19, PT ;  /* 0x000000131400720c */ /* 0x000fda0003fa6270 */
[----:B------:R-:W-:Y:S01]  /*0490*/  @!P5 IMAD.IADD R25, R18, 0x1, R20 ;  /* 0x000000011219d824 */ /* 0x000fe200078e0214 */
[----:B------:R-:W0:Y:S01]  /*04a0*/  @!P5 LDC.64 R12, c[0x0][0x220] ;  /* 0x00008800ff0cdb82 */ /* 0x000e220000000a00 */
[----:B------:R-:W-:Y:S02]  /*04b0*/  @!P5 VIADD R20, R20, 0x80 ;  /* 0x000000801414d836 */ /* 0x000fe40000000000 */
[----:B-1----:R-:W-:-:S06]  /*04c0*/  @!P4 IMAD.WIDE.U32 R10, R23, 0x4, R10 ;  /* 0x00000004170ac825 */ /* 0x002fcc00078e000a */
[----:B------:R-:W4:Y:S01]  /*04d0*/  @!P4 LDG.E R10, desc[UR4][R10.64] ;  /* 0x000000040a0ac981 */ /* 0x000f22000c1e1900 */
[----:B0-----:R-:W-:-:S06]  /*04e0*/  @!P5 IMAD.WIDE.U32 R12, R25, 0x4, R12 ;  /* 0x00000004190cd825 */ /* 0x001fcc00078e000c */
[----:B------:R-:W4:Y:S01]  /*04f0*/  @!P5 LDG.E R12, desc[UR4][R12.64] ;  /* 0x000000040c0cd981 */ /* 0x000f22000c1e1900 */
[----:B--2---:R-:W-:-:S04]  /*0500*/  @!P6 SHF.R.U32.HI R8, RZ, 0x1f, R8 ;  /* 0x0000001fff08e819 */ /* 0x004fc80000011608 */
[----:B------:R-:W-:Y:S02]  /*0510*/  @!P6 PRMT R0, R8, 0x7610, R0 ;  /* 0x000076100800e816 */ /* 0x000fe40000000000 */
[----:B------:R-:W-:Y:S02]  /*0520*/  @!P0 IADD3 R2, P6, R9, R2, RZ ;  /* 0x0000000209028210 */ /* 0x000fe40007fde0ff */
[----:B------:R-:W0:Y:S03]  /*0530*/  @!P3 LDC.64 R8, c[0x0][0x220] ;  /* 0x00008800ff08bb82 */ /* 0x000e260000000a00 */
[----:B------:R-:W-:Y:S01]  /*0540*/  @!P0 IMAD.X R3, RZ, RZ, R3, P6 ;  /* 0x000000ffff038224 */ /* 0x000fe200030e0603 */
[----:B------:R-:W-:-:S13]  /*0550*/  ISETP.GE.AND P6, PT, R20, R19, PT ;  /* 0x000000131400720c */ /* 0x000fda0003fc6270 */
[----:B------:R-:W1:Y:S01]  /*0560*/  @!P6 LDC.64 R14, c[0x0][0x220] ;  /* 0x00008800ff0eeb82 */ /* 0x000e620000000a00 */
[----:B------:R-:W-:Y:S02]  /*0570*/  @!P6 IMAD.IADD R29, R18, 0x1, R20 ;  /* 0x00000001121de824 */ /* 0x000fe400078e0214 */
[----:B0-----:R-:W-:-:S06]  /*0580*/  @!P3 IMAD.WIDE.U32 R8, R27, 0x4, R8 ;  /* 0x000000041b08b825 */ /* 0x001fcc00078e0008 */
[----:B------:R0:W2:Y:S01]  /*0590*/  @!P3 LDG.E R9, desc[UR4][R8.64] ;  /* 0x000000040809b981 */ /* 0x0000a2000c1e1900 */
[----:B-1----:R-:W-:-:S06]  /*05a0*/  @!P6 IMAD.WIDE.U32 R14, R29, 0x4, R14 ;  /* 0x000000041d0ee825 */ /* 0x002fcc00078e000e */
[----:B------:R-:W2:Y:S01]  /*05b0*/  @!P6 LDG.E R14, desc[UR4][R14.64] ;  /* 0x000000040e0ee981 */ /* 0x000ea2000c1e1900 */
[----:B------:R-:W-:Y:S01]  /*05c0*/  PRMT R23, RZ, 0x7610, R23 ;  /* 0x00007610ff177816 */ /* 0x000fe20000000017 */
[----:B------:R-:W-:Y:S01]  /*05d0*/  @!P0 VIADD R21, R21, 0x80 ;  /* 0x0000008015158836 */ /* 0x000fe20000000000 */
[----:B---3--:R-:W-:-:S05]  /*05e0*/  @!P0 SHF.R.U32.HI R23, RZ, 0x1f, R6 ;  /* 0x0000001fff178819 */ /* 0x008fca0000011606 */
[----:B------:R1:W-:Y:S01]  /*05f0*/  @!P0 STG.E.U8 desc[UR4][R2.64], R23 ;  /* 0x0000001702008986 */ /* 0x0003e2000c101104 */
[----:B------:R-:W-:Y:S02]  /*0600*/  ISETP.GE.AND P0, PT, R21, R19, PT ;  /* 0x000000131500720c */ /* 0x000fe40003f06270 */
[----:B------:R-:W-:Y:S02]  /*0610*/  PRMT R6, RZ, 0x7610, R6 ;  /* 0x00007610ff067816 */ /* 0x000fe40000000006 */
[----:B-----5:R-:W-:Y:S01]  /*0620*/  @!P1 SHF.R.U32.HI R4, RZ, 0x1f, R4 ;  /* 0x0000001fff049819 */ /* 0x020fe20000011604 */
[----:B------:R-:W-:Y:S01]  /*0630*/  BSSY B0, `(.L_x_1719) ;  /* 0x0000042000007945 */ /* 0x000fe20003800000 */
[----:B------:R-:W-:Y:S02]  /*0640*/  PRMT R5, RZ, 0x7610, R5 ;  /* 0x00007610ff057816 */ /* 0x000fe40000000005 */
[----:B------:R-:W-:Y:S01]  /*0650*/  @!P1 PRMT R6, R4, 0x7610, R6 ;  /* 0x0000761004069816 */ /* 0x000fe20000000006 */
[----:B------:R-:W-:Y:S01]  /*0660*/  BSSY B1, `(.L_x_1720) ;  /* 0x0000037000017945 */ /* 0x000fe20003800000 */
[----:B----4-:R-:W-:-:S02]  /*0670*/  @!P2 SHF.R.U32.HI R16, RZ, 0x1f, R16 ;  /* 0x0000001fff10a819 */ /* 0x010fc40000011610 */
[----:B0-----:R-:W-:Y:S02]  /*0680*/  PRMT R8, RZ, 0x7610, R8 ;  /* 0x00007610ff087816 */ /* 0x001fe40000000008 */
[----:B------:R-:W-:Y:S02]  /*0690*/  PRMT R7, RZ, 0x7610, R7 ;  /* 0x00007610ff077816 */ /* 0x000fe40000000007 */
[----:B------:R-:W-:Y:S02]  /*06a0*/  PRMT R4, RZ, 0x7610, R4 ;  /* 0x00007610ff047816 */ /* 0x000fe40000000004 */
[----:B-1----:R-:W-:Y:S02]  /*06b0*/  PRMT R3, RZ, 0x7610, R3 ;  /* 0x00007610ff037816 */ /* 0x002fe40000000003 */
[----:B------:R-:W-:Y:S02]  /*06c0*/  @!P2 PRMT R5, R16, 0x7610, R5 ;  /* 0x000076101005a816 */ /* 0x000fe40000000005 */
[----:B------:R-:W-:-:S04]  /*06d0*/  @!P4 SHF.R.U32.HI R10, RZ, 0x1f, R10 ;  /* 0x0000001fff0ac819 */ /* 0x000fc8000001160a */
[----:B------:R-:W-:Y:S02]  /*06e0*/  @!P4 PRMT R7, R10, 0x7610, R7 ;  /* 0x000076100a07c816 */ /* 0x000fe40000000007 */
[----:B------:R-:W-:-:S04]  /*06f0*/  @!P5 SHF.R.U32.HI R12, RZ, 0x1f, R12 ;  /* 0x0000001fff0cd819 */ /* 0x000fc8000001160c */
[----:B------:R-:W-:Y:S02]  /*0700*/  @!P5 PRMT R4, R12, 0x7610, R4 ;  /* 0x000076100c04d816 */ /* 0x000fe40000000004 */
[----:B--2---:R-:W-:-:S04]  /*0710*/  @!P3 SHF.R.U32.HI R9, RZ, 0x1f, R9 ;  /* 0x0000001fff09b819 */ /* 0x004fc80000011609 */
[----:B------:R-:W-:Y:S02]  /*0720*/  @!P3 PRMT R8, R9, 0x7610, R8 ;  /* 0x000076100908b816 */ /* 0x000fe40000000008 */
[----:B------:R-:W-:-:S04]  /*0730*/  @!P6 SHF.R.U32.HI R14, RZ, 0x1f, R14 ;  /* 0x0000001fff0ee819 */ /* 0x000fc8000001160e */
[----:B------:R-:W-:Y:S01]  /*0740*/  @!P6 PRMT R3, R14, 0x7610, R3 ;  /* 0x000076100e03e816 */ /* 0x000fe20000000003 */
[----:B------:R-:W-:Y:S06]  /*0750*/  @P0 BRA `(.L_x_1721) ;  /* 0x0000000000380947 */ /* 0x000fec0003800000 */
        /* <DEDUP_REMOVED lines=8> */
[----:B0-----:R-:W-:Y:S01]  /*07e0*/  IMAD.IADD R10, R18, 0x1, R21 ;  /* 0x00000001120a7824 */ /* 0x001fe200078e0215 */
[----:B------:R-:W-:Y:S01]  /*07f0*/  ULDC.64 UR6, c[0x0][0x218] ;  /* 0x0000860000067ab9 */ /* 0x000fe20000000a00 */
[----:B------:R-:W-:-:S03]  /*0800*/  VIADD R21, R21, 0x80 ;  /* 0x0000008015157836 */ /* 0x000fc60000000000 */
[----:B------:R-:W-:-:S05]  /*0810*/  IADD3 R10, P0, R10, UR6, RZ ;  /* 0x000000060a0a7c10 */ /* 0x000fca000ff1e0ff */
[----:B------:R-:W-:-:S05]  /*0820*/  IMAD.X R11, RZ, RZ, UR7, P0 ;  /* 0x00000007ff0b7e24 */ /* 0x000fca00080e06ff */
[----:B------:R0:W-:Y:S03]  /*0830*/  STG.E.U8 desc[UR4][R10.64], R6 ;  /* 0x000000060a007986 */ /* 0x0001e6000c101104 */
.L_x_1721:
[----:B------:R-:W-:-:S13]  /*0840*/  ISETP.GE.AND P0, PT, R21, R19, PT ;  /* 0x000000131500720c */ /* 0x000fda0003f06270 */
[----:B------:R-:W-:Y:S05]  /*0850*/  @P0 BRA `(.L_x_1723) ;  /* 0x0000000000380947 */ /* 0x000fea0003800000 */
[----:B0-----:R-:W-:Y:S01]  /*0860*/  IMAD.IADD R10, R18, 0x1, R21 ;  /* 0x00000001120a7824 */ /* 0x001fe200078e0215 */
[----:B------:R-:W-:Y:S01]  /*0870*/  ULDC.64 UR6, c[0x0][0x218] ;  /* 0x0000860000067ab9 */ /* 0x000fe20000000a00 */
[----:B------:R-:W-:-:S03]  /*0880*/  VIADD R21, R21, 0x80 ;  /* 0x0000008015157836 */ /* 0x000fc60000000000 */
[----:B------:R-:W-:-:S05]  /*0890*/  IADD3 R10, P0, R10, UR6, RZ ;  /* 0x000000060a0a7c10 */ /* 0x000fca000ff1e0ff */
[----:B------:R-:W-:-:S05]  /*08a0*/  IMAD.X R11, RZ, RZ, UR7, P0 ;  /* 0x00000007ff0b7e24 */ /* 0x000fca00080e06ff */
[----:B------:R1:W-:Y:S03]  /*08b0*/  STG.E.U8 desc[UR4][R10.64], R5 ;  /* 0x000000050a007986 */ /* 0x0003e6000c101104 */
.L_x_1722:
        /* <DEDUP_REMOVED lines=8> */
.L_x_1723:
[----:B------:R-:W-:-:S13]  /*0940*/  ISETP.GE.AND P0, PT, R21, R19, PT ;  /* 0x000000131500720c */ /* 0x000fda0003f06270 */
[----:B------:R-:W-:Y:S05]  /*0950*/  @P0 BREAK B1 ;  /* 0x0000000000010942 */ /* 0x000fea0003800000 */
[----:B------:R-:W-:Y:S05]  /*0960*/  @P0 BRA `(.L_x_1725) ;  /* 0x0000000000380947 */ /* 0x000fea0003800000 */
[----:B-1----:R-:W-:Y:S01]  /*0970*/  IMAD.IADD R8, R18, 0x1, R21 ;  /* 0x0000000112087824 */ /* 0x002fe200078e0215 */
[----:B------:R-:W-:Y:S01]  /*0980*/  ULDC.64 UR6, c[0x0][0x218] ;  /* 0x0000860000067ab9 */ /* 0x000fe20000000a00 */
[----:B------:R-:W-:-:S03]  /*0990*/  VIADD R21, R21, 0x80 ;  /* 0x0000008015157836 */ /* 0x000fc60000000000 */
[----:B------:R-:W-:-:S05]  /*09a0*/  IADD3 R8, P0, R8, UR6, RZ ;  /* 0x0000000608087c10 */ /* 0x000fca000ff1e0ff */
[----:B------:R-:W-:-:S05]  /*09b0*/  IMAD.X R9, RZ, RZ, UR7, P0 ;  /* 0x00000007ff097e24 */ /* 0x000fca00080e06ff */
[----:B------:R2:W-:Y:S03]  /*09c0*/  STG.E.U8 desc[UR4][R8.64], R7 ;  /* 0x0000000708007986 */ /* 0x0005e6000c101104 */
.L_x_1724:
[----:B------:R-:W-:Y:S05]  /*09d0*/  BSYNC B1 ;  /* 0x0000000000017941 */ /* 0x000fea0003800000 */
.L_x_1720:
[----:B------:R-:W-:-:S13]  /*09e0*/  ISETP.GE.AND P0, PT, R21, R19, PT ;  /* 0x000000131500720c */ /* 0x000fda0003f06270 */
[----:B--2---:R-:W0:Y:S01]  /*09f0*/  @!P0 LDC.64 R8, c[0x0][0x218] ;  /* 0x00008600ff088b82 */ /* 0x004e220000000a00 */
[----:B------:R-:W-:Y:S02]  /*0a00*/  @!P0 IMAD.IADD R7, R18, 0x1, R21 ;  /* 0x0000000112078824 */ /* 0x000fe400078e0215 */
[----:B------:R-:W-:-:S03]  /*0a10*/  @!P0 VIADD R21, R21, 0x80 ;  /* 0x0000008015158836 */ /* 0x000fc60000000000 */
[----:B0-----:R-:W-:-:S05]  /*0a20*/  @!P0 IADD3 R6, P1, R7, R8, RZ ;  /* 0x0000000807068210 */ /* 0x001fca0007f3e0ff */
[----:B------:R-:W-:-:S05]  /*0a30*/  @!P0 IMAD.X R7, RZ, RZ, R9, P1 ;  /* 0x000000ffff078224 */ /* 0x000fca00008e0609 */
[----:B------:R2:W-:Y:S03]  /*0a40*/  @!P0 STG.E.U8 desc[UR4][R6.64], R4 ;  /* 0x0000000406008986 */ /* 0x0005e6000c101104 */
.L_x_1725:
[----:B------:R-:W-:Y:S05]  /*0a50*/  BSYNC B0 ;  /* 0x0000000000007941 */ /* 0x000fea0003800000 */
.L_x_1719:
[----:B------:R-:W-:Y:S05]  /*0a60*/  WARPSYNC.ALL ;  /* 0x0000000000007948 */ /* 0x000fea0003800000 */
[----:B------:R-:W-:-:S13]  /*0a70*/  ISETP.GE.AND P0, PT, R21, R19, PT ;  /* 0x000000131500720c */ /* 0x000fda0003f06270 */
[----:B------:R-:W-:Y:S05]  /*0a80*/  @P0 EXIT ;  /* 0x000000000000094d */ /* 0x000fea0003800000 */
[----:B--2---:R-:W-:Y:S01]  /*0a90*/  IMAD.IADD R4, R18, 0x1, R21 ;  /* 0x0000000112047824 */ /* 0x004fe200078e0215 */
[----:B------:R-:W-:-:S04]  /*0aa0*/  ULDC.64 UR6, c[0x0][0x218] ;  /* 0x0000860000067ab9 */ /* 0x000fc80000000a00 */
[----:B------:R-:W-:-:S05]  /*0ab0*/  IADD3 R4, P0, R4, UR6, RZ ;  /* 0x0000000604047c10 */ /* 0x000fca000ff1e0ff */
[----:B-1----:R-:W-:-:S05]  /*0ac0*/  IMAD.X R5, RZ, RZ, UR7, P0 ;  /* 0x00000007ff057e24 */ /* 0x002fca00080e06ff */
[----:B------:R-:W-:Y:S01]  /*0ad0*/  STG.E.U8 desc[UR4][R4.64], R3 ;  /* 0x0000000304007986 */ /* 0x000fe2000c101104 */
[----:B------:R-:W-:Y:S05]  /*0ae0*/  EXIT ;  /* 0x000000000000794d */ /* 0x000fea0003800000 */
.L_x_1726:
        /* <DEDUP_REMOVED lines=9> */
.L_x_23446:


//--------------------- .text._ZN2at6native29vectorized_elementwise_kernelILi4EZZZNS0_19signbit_kernel_cudaERNS_18TensorIteratorBaseEENKUlvE0_clEvENKUlvE0_clEvEUlfE_St5arrayIPcLm2EEEEviT0_T1_ --------------------------
	.section	.text._ZN2at6native29vectorized_elementwise_kernelILi4EZZZNS0_19signbit_kernel_cudaERNS_18TensorIteratorBaseEENKUlvE0_clEvENKUlvE0_clEvEUlfE_St5arrayIPcLm2EEEEviT0_T1_,"ax",@progbits
	.align	128
        .global         _ZN2at6native29vectorized_elementwise_kernelILi4EZZZNS0_19signbit_kernel_cudaERNS_18TensorIteratorBaseEENKUlvE0_clEvENKUlvE0_clEvEUlfE_St5arrayIPcLm2EEEEviT0_T1_
        .type           _ZN2at6native29vectorized_elementwise_kernelILi4EZZZNS0_19signbit_kernel_cudaERNS_18TensorIteratorBaseEENKUlvE0_clEvENKUlvE0_clEvEUlfE_St5arrayIPcLm2EEEEviT0_T1_,@function
        .size           _ZN2at6native29vectorized_elementwise_kernelILi4EZZZNS0_19signbit_kernel_cudaERNS_18TensorIteratorBaseEENKUlvE0_clEvENKUlvE0_clEvEUlfE_St5arrayIPcLm2EEEEviT0_T1_,(.L_x_23447 - _ZN2at6native29vectorized_elementwise_kernelILi4EZZZNS0_19signbit_kernel_cudaERNS_18TensorIteratorBaseEENKUlvE0_clEvENKUlvE0_clEvEUlfE_St5arrayIPcLm2EEEEviT0_T1_)
        .other          _ZN2at6native29vectorized_elementwise_kernelILi4EZZZNS0_19signbit_kernel_cudaERNS_18TensorIteratorBaseEENKUlvE0_clEvENKUlvE0_clEvEUlfE_St5arrayIPcLm2EEEEviT0_T1_,@"STO_CUDA_ENTRY STV_DEFAULT"
_ZN2at6native29vectorized_elementwise_kernelILi4EZZZNS0_19signbit_kernel_cudaERNS_18TensorIteratorBaseEENKUlvE0_clEvENKUlvE0_clEvEUlfE_St5arrayIPcLm2EEEEviT0_T1_:
.text._ZN2at6native29vectorized_elementwise_kernelILi4EZZZNS0_19signbit_kernel_cudaERNS_18TensorIteratorBaseEENKUlvE0_clEvENKUlvE0_clEvEUlfE_St5arrayIPcLm2EEEEviT0_T1_:
        /* <DEDUP_REMOVED lines=13> */
[----:B------:R-:W2:Y:S04]  /*00d0*/  LDG.E.128 R4, desc[UR4][R12.64] ;  /* 0x000000040c047981 */ /* 0x000ea8000c1e1d00 */
[----:B------:R-:W3:Y:S01]  /*00e0*/  LDG.E.128 R8, desc[UR4][R12.64+0x800] ;  /* 0x000800040c087981 */ /* 0x000ee2000c1e1d00 */
[----:B------:R-:W-:-:S05]  /*00f0*/  IADD3 R18, P0, R18, UR6, RZ ;  /* 0x0000000612127c10 */ /* 0x000fca000ff1e0ff */
[----:B------:R-:W-:Y:S02]  /*0100*/  IMAD.X R19, RZ, RZ, UR7, P0 ;  /* 0x00000007ff137e24 */ /* 0x000fe400080e06ff */
[----:B------:R-:W-:Y:S01]  /*0110*/  IMAD.WIDE R18, R3, 0x4, R18 ;  /* 0x0000000403127825 */ /* 0x000fe200078e0212 */
[----:B--2---:R-:W-:Y:S02]  /*0120*/  SHF.R.U32.HI R4, RZ, 0x1f, R4 ;  /* 0x0000001fff047819 */ /* 0x004fe40000011604 */
[----:B------:R-:W-:Y:S02]  /*0130*/  SHF.R.U32.HI R5, RZ, 0x1f, R5 ;  /* 0x0000001fff057819 */ /* 0x000fe40000011605 */
[----:B---3--:R-:W-:Y:S02]  /*0140*/  SHF.R.U32.HI R8, RZ, 0x1f, R8 ;  /* 0x0000001fff087819 */ /* 0x008fe40000011608 */
[----:B------:R-:W-:Y:S02]  /*0150*/  SHF.R.U32.HI R9, RZ, 0x1f, R9 ;  /* 0x0000001fff097819 */ /* 0x000fe40000011609 */
[----:B------:R-:W-:-:S02]  /*0160*/  PRMT R5, R5, 0x7604, R4 ;  /* 0x0000760405057816 */ /* 0x000fc40000000004 */
[----:B------:R-:W-:Y:S02]  /*0170*/  PRMT R9, R9, 0x7604, R8 ;  /* 0x0000760409097816 */ /* 0x000fe40000000008 */
[----:B------:R-:W-:Y:S02]  /*0180*/  SHF.R.U32.HI R6, RZ, 0x1f, R6 ;  /* 0x0000001fff067819 */ /* 0x000fe40000011606 */
[----:B------:R-:W-:Y:S02]  /*0190*/  SHF.R.U32.HI R10, RZ, 0x1f, R10 ;  /* 0x0000001fff0a7819 */ /* 0x000fe4000001160a */
[----:B------:R-:W-:Y:S02]  /*01a0*/  SHF.R.U32.HI R7, RZ, 0x1f, R7 ;  /* 0x0000001fff077819 */ /* 0x000fe40000011607 */
[----:B------:R-:W-:Y:S02]  /*01b0*/  PRMT R6, R6, 0x7054, R5 ;  /* 0x0000705406067816 */ /* 0x000fe40000000005 */
[----:B------:R-:W-:-:S02]  /*01c0*/  SHF.R.U32.HI R11, RZ, 0x1f, R11 ;  /* 0x0000001fff0b7819 */ /* 0x000fc4000001160b */
[----:B------:R-:W-:Y:S02]  /*01d0*/  PRMT R10, R10, 0x7054, R9 ;  /* 0x000070540a0a7816 */ /* 0x000fe40000000009 */
[----:B------:R-:W-:Y:S02]  /*01e0*/  PRMT R7, R7, 0x654, R6 ;  /* 0x0000065407077816 */ /* 0x000fe40000000006 */
[----:B------:R-:W-:-:S03]  /*01f0*/  PRMT R11, R11, 0x654, R10 ;  /* 0x000006540b0b7816 */ /* 0x000fc6000000000a */
[----:B------:R-:W-:Y:S04]  /*0200*/  STG.E desc[UR4][R18.64], R7 ;  /* 0x0000000712007986 */ /* 0x000fe8000c101904 */
[----:B------:R-:W-:Y:S01]  /*0210*/  STG.E desc[UR4][R18.64+0x200], R11 ;  /* 0x0002000b12007986 */ /* 0x000fe2000c101904 */
[----:B------:R-:W-:Y:S05]  /*0220*/  EXIT ;  /* 0x000000000000794d */ /* 0x000fea0003800000 */
.L_x_1727:
        /* <DEDUP_REMOVED lines=95> */
.L_x_1730:
        /* <DEDUP_REMOVED lines=8> */
.L_x_1731:
        /* <DEDUP_REMOVED lines=8> */
.L_x_1732:
        /* <DEDUP_REMOVED lines=9> */
.L_x_1733:
[----:B------:R-:W-:Y:S05]  /*09b0*/  BSYNC B1 ;  /* 0x0000000000017941 */ /* 0x000fea0003800000 */
.L_x_1729:
[----:B------:R-:W-:-:S13]  /*09c0*/  ISETP.GE.AND P0, PT, R21, R19, PT ;  /* 0x000000131500720c */ /* 0x000fda0003f06270 */
[----:B--2---:R-:W0:Y:S01]  /*09d0*/  @!P0 LDC.64 R8, c[0x0][0x218] ;  /* 0x00008600ff088b82 */ /* 0x004e220000000a00 */
[----:B------:R-:W-:Y:S02]  /*09e0*/  @!P0 IMAD.IADD R7, R18, 0x1, R21 ;  /* 0x0000000112078824 */ /* 0x000fe400078e0215 */
[----:B------:R-:W-:-:S03]  /*09f0*/  @!P0 VIADD R21, R21, 0x80 ;  /* 0x0000008015158836 */ /* 0x000fc60000000000 */
[----:B0-----:R-:W-:-:S05]  /*0a00*/  @!P0 IADD3 R6, P1, R7, R8, RZ ;  /* 0x0000000807068210 */ /* 0x001fca0007f3e0ff */
[----:B------:R-:W-:-:S05]  /*0a10*/  @!P0 IMAD.X R7, RZ, RZ, R9, P1 ;  /* 0x000000ffff078224 */ /* 0x000fca00008e0609 */
[----:B------:R2:W-:Y:S03]  /*0a20*/  @!P0 STG.E.U8 desc[UR4][R6.64], R4 ;  /* 0x0000000406008986 */ /* 0x0005e6000c101104 */
.L_x_1734:
[----:B------:R-:W-:Y:S05]  /*0a30*/  BSYNC B0 ;  /* 0x0000000000007941 */ /* 0x000fea0003800000 */
.L_x_1728:
        /* <DEDUP_REMOVED lines=9> */
.L_x_1735:
        /* <DEDUP_REMOVED lines=11> */
.L_x_23447:


//--------------------- .text._ZN2at6native29vectorized_elementwise_kernelILi8EZZZNS0_19signbit_kernel_cudaERNS_18TensorIteratorBaseEENKUlvE0_clEvENKUlvE0_clEvEUlfE_St5arrayIPcLm2EEEEviT0_T1_ --------------------------
	.section	.text._ZN2at6native29vectorized_elementwise_kernelILi8EZZZNS0_19signbit_kernel_cudaERNS_18TensorIteratorBaseEENKUlvE0_clEvENKUlvE0_clEvEUlfE_St5arrayIPcLm2EEEEviT0_T1_,"ax",@progbits
	.align	128
        .global         _ZN2at6native29vectorized_elementwise_kernelILi8EZZZNS0_19signbit_kernel_cudaERNS_18TensorIteratorBaseEENKUlvE0_clEvENKUlvE0_clEvEUlfE_St5arrayIPcLm2EEEEviT0_T1_
        .type           _ZN2at6native29vectorized_elementwise_kernelILi8EZZZNS0_19signbit_kernel_cudaERNS_18TensorIteratorBaseEENKUlvE0_clEvENKUlvE0_clEvEUlfE_St5arrayIPcLm2EEEEviT0_T1_,@function
        .size           _ZN2at6native29vectorized_elementwise_kernelILi8EZZZNS0_19signbit_kernel_cudaERNS_18TensorIteratorBaseEENKUlvE0_clEvENKUlvE0_clEvEUlfE_St5arrayIPcLm2EEEEviT0_T1_,(.L_x_23448 - _ZN2at6native29vectorized_elementwise_kernelILi8EZZZNS0_19signbit_kernel_cudaERNS_18TensorIteratorBaseEENKUlvE0_clEvENKUlvE0_clEvEUlfE_St5arrayIPcLm2EEEEviT0_T1_)
        .other          _ZN2at6native29vectorized_elementwise_kernelILi8EZZZNS0_19signbit_kernel_cudaERNS_18TensorIteratorBaseEENKUlvE0_clEvENKUlvE0_clEvEUlfE_St5arrayIPcLm2EEEEviT0_T1_,@"STO_CUDA_ENTRY STV_DEFAULT"
_ZN2at6native29vectorized_elementwise_kernelILi8EZZZNS0_19signbit_kernel_cudaERNS_18TensorIteratorBaseEENKUlvE0_clEvENKUlvE0_clEvEUlfE_St5arrayIPcLm2EEEEviT0_T1_:
.text._ZN2at6native29vectorized_elementwise_kernelILi8EZZZNS0_19signbit_kernel_cudaERNS_18TensorIteratorBaseEENKUlvE0_clEvENKUlvE0_clEvEUlfE_St5arrayIPcLm2EEEEviT0_T1_:
        /* <DEDUP_REMOVED lines=20> */
[----:B---3--:R-:W-:Y:S01]  /*0140*/  SHF.R.U32.HI R11, RZ, 0x1f, R11 ;  /* 0x0000001fff0b7819 */ /* 0x008fe2000001160b */
[----:B------:R-:W-:Y:S01]  /*0150*/  IMAD.SHL.U32 R7, R7, 0x100, RZ ;  /* 0x0000010007077824 */ /* 0x000fe200078e00ff */
[----:B------:R-:W-:Y:S01]  /*0160*/  SHF.R.U32.HI R9, RZ, 0x1f, R9 ;  /* 0x0000001fff097819 */ /* 0x000fe20000011609 */
[----:B------:R-:W-:-:S02]  /*0170*/  IMAD.SHL.U32 R5, R5, 0x100, RZ ;  /* 0x0000010005057824 */ /* 0x000fc400078e00ff */
[----:B------:R-:W-:Y:S01]  /*0180*/  IMAD.SHL.U32 R11, R11, 0x100, RZ ;  /* 0x000001000b0b7824 */ /* 0x000fe200078e00ff */
[----:B------:R-:W-:Y:S01]  /*0190*/  LEA.HI R6, R6, R7, RZ, 0x1 ;  /* 0x0000000706067211 */ /* 0x000fe200078f08ff */
[----:B------:R-:W-:Y:S01]  /*01a0*/  IMAD.SHL.U32 R9, R9, 0x100, RZ ;  /* 0x0000010009097824 */ /* 0x000fe200078e00ff */
[----:B------:R-:W-:Y:S02]  /*01b0*/  LEA.HI R5, R4, R5, RZ, 0x1 ;  /* 0x0000000504057211 */ /* 0x000fe400078f08ff */
[----:B------:R-:W-:Y:S02]  /*01c0*/  LEA.HI R10, R10, R11, RZ, 0x1 ;  /* 0x0000000b0a0a7211 */ /* 0x000fe400078f08ff */
[----:B------:R-:W-:Y:S02]  /*01d0*/  LEA.HI R9, R8, R9, RZ, 0x1 ;  /* 0x0000000908097211 */ /* 0x000fe400078f08ff */
[----:B------:R-:W-:Y:S02]  /*01e0*/  PRMT R6, R5, 0x5410, R6 ;  /* 0x0000541005067816 */ /* 0x000fe40000000006 */
[----:B------:R-:W-:-:S05]  /*01f0*/  PRMT R7, R9, 0x5410, R10 ;  /* 0x0000541009077816 */ /* 0x000fca000000000a */
[----:B------:R-:W-:Y:S01]  /*0200*/  STG.E.64 desc[UR4][R18.64], R6 ;  /* 0x0000000612007986 */ /* 0x000fe2000c101b04 */
[----:B------:R-:W-:Y:S05]  /*0210*/  EXIT ;  /* 0x000000000000794d */ /* 0x000fea0003800000 */
.L_x_1736:
        /* <DEDUP_REMOVED lines=95> */
.L_x_1739:
        /* <DEDUP_REMOVED lines=8> */
.L_x_1740:
        /* <DEDUP_REMOVED lines=8> */
.L_x_1741:
        /* <DEDUP_REMOVED lines=9> */
.L_x_1742:
[----:B------:R-:W-:Y:S05]  /*09a0*/  BSYNC B1 ;  /* 0x0000000000017941 */ /* 0x000fea0003800000 */
.L_x_1738:
[----:B------:R-:W-:-:S13]  /*09b0*/  ISETP.GE.AND P0, PT, R21, R19, PT ;  /* 0x000000131500720c */ /* 0x000fda0003f06270 */
[----:B--2---:R-:W0:Y:S01]  /*09c0*/  @!P0 LDC.64 R8, c[0x0][0x218] ;  /* 0x00008600ff088b82 */ /* 0x004e220000000a00 */
[----:B------:R-:W-:Y:S02]  /*09d0*/  @!P0 IMAD.IADD R7, R18, 0x1, R21 ;  /* 0x0000000112078824 */ /* 0x000fe400078e0215 */
[----:B------:R-:W-:-:S03]  /*09e0*/  @!P0 VIADD R21, R21, 0x80 ;  /* 0x0000008015158836 */ /* 0x000fc60000000000 */
[----:B0-----:R-:W-:-:S05]  /*09f0*/  @!P0 IADD3 R6, P1, R7, R8, RZ ;  /* 0x0000000807068210 */ /* 0x001fca0007f3e0ff */
[----:B------:R-:W-:-:S05]  /*0a00*/  @!P0 IMAD.X R7, RZ, RZ, R9, P1 ;  /* 0x000000ffff078224 */ /* 0x000fca00008e0609 */
[----:B------:R2:W-:Y:S03]  /*0a10*/  @!P0 STG.E.U8 desc[UR4][R6.64], R4 ;  /* 0x0000000406008986 */ /* 0x0005e6000c101104 */
.L_x_1743:
[----:B------:R-:W-:Y:S05]  /*0a20*/  BSYNC B0 ;  /* 0x0000000000007941 */ /* 0x000fea0003800000 */
.L_x_1737:
        /* <DEDUP_REMOVED lines=9> */
.L_x_1744:
        /* <DEDUP_REMOVED lines=12> */
.L_x_23448:


//--------------------- .text._ZN2at6native18elementwise_kernelILi128ELi4EZNS0_15gpu_kernel_implIZZZNS0_19signbit_kernel_cudaERNS_18TensorIteratorBaseEENKUlvE0_clEvENKUlvE_clEvEUldE_EEvS4_RKT_EUliE_EEviT1_ --------------------------
	.section	.text._ZN2at6native18elementwise_kernelILi128ELi4EZNS0_15gpu_kernel_implIZZZNS0_19signbit_kernel_cudaERNS_18TensorIteratorBaseEENKUlvE0_clEvENKUlvE_clEvEUldE_EEvS4_RKT_EUliE_EEviT1_,"ax",@progbits
	.align	128
        .global         _ZN2at6native18elementwise_kernelILi128ELi4EZNS0_15gpu_kernel_implIZZZNS0_19signbit_kernel_cudaERNS_18TensorIteratorBaseEENKUlvE0_clEvENKUlvE_clEvEUldE_EEvS4_RKT_EUliE_EEviT1_
        .type           _ZN2at6native18elementwise_kernelILi128ELi4EZNS0_15gpu_kernel_implIZZZNS0_19signbit_kernel_cudaERNS_18TensorIteratorBaseEENKUlvE0_clEvENKUlvE_clEvEUldE_EEvS4_RKT_EUliE_EEviT1_,@function
        .size           _ZN2at6native18elementwise_kernelILi128ELi4EZNS0_15gpu_kernel_implIZZZNS0_19signbit_kernel_cudaERNS_18TensorIteratorBaseEENKUlvE0_clEvENKUlvE_clEvEUldE_EEvS4_RKT_EUliE_EEviT1_,(.L_x_23449 - _ZN2at6native18elementwise_kernelILi128ELi4EZNS0_15gpu_kernel_implIZZZNS0_19signbit_kernel_cudaERNS_18TensorIteratorBaseEENKUlvE0_clEvENKUlvE_clEvEUldE_EEvS4_RKT_EUliE_EEviT1_)
        .other          _ZN2at6native18elementwise_kernelILi128ELi4EZNS0_15gpu_kernel_implIZZZNS0_19signbit_kernel_cudaERNS_18TensorIteratorBaseEENKUlvE0_clEvENKUlvE_clEvEUldE_EEvS4_RKT_EUliE_EEviT1_,@"STO_CUDA_ENTRY STV_DEFAULT"
_ZN2at6native18elementwise_kernelILi128ELi4EZNS0_15gpu_kernel_implIZZZNS0_19signbit_kernel_cudaERNS_18TensorIteratorBaseEENKUlvE0_clEvENKUlvE_clEvEUldE_EEvS4_RKT_EUliE_EEviT1_:
.text._ZN2at6native18elementwise_kernelILi128ELi4EZNS0_15gpu_kernel_implIZZZNS0_19signbit_kernel_cudaERNS_18TensorIteratorBaseEENKUlvE0_clEvENKUlvE_clEvEUldE_EEvS4_RKT_EUliE_EEviT1_:
        /* <DEDUP_REMOVED lines=313> */
.L_x_1747:
        /* <DEDUP_REMOVED lines=19> */
[----:B--2---:R-:W0:Y:S01]  /*14c0*/  I2F.F64.S16 R2, R2 ;  /* 0x0000000200027312 */ /* 0x004e220000101c00 */
[----:B------:R-:W-:Y:S05]  /*14d0*/  BRA `(.L_x_1753) ;  /* 0x0000000c00787947 */ /* 0x000fea0003800000 */
.L_x_1751:
[----:B------:R-:W2:Y:S02]  /*14e0*/  LDG.E.U8 R2, desc[UR36][R4.64] ;  /* 0x0000002404027981 */ /* 0x000ea4000c1e1100 */
[----:B--2---:R-:W0:Y:S01]  /*14f0*/  I2F.F64.U16 R2, R2 ;  /* 0x0000000200027312 */ /* 0x004e220000101800 */
[----:B------:R-:W-:Y:S05]  /*1500*/  BRA `(.L_x_1753) ;  /* 0x0000000c006c7947 */ /* 0x000fea0003800000 */
.L_x_1750:
[----:B------:R-:W-:-:S13]  /*1510*/  ISETP.NE.AND P0, PT, R2, 0x2, PT ;  /* 0x000000020200780c */ /* 0x000fda0003f05270 */
[----:B------:R-:W-:Y:S05]  /*1520*/  @!P0 BRA `(.L_x_1754) ;  /* 0x0000000000288947 */ /* 0x000fea0003800000 */
[----:B------:R-:W-:-:S13]  /*1530*/  ISETP.NE.AND P0, PT, R2, 0x3, PT ;  /* 0x000000030200780c */ /* 0x000fda0003f05270 */
[----:B------:R-:W-:Y:S05]  /*1540*/  @!P0 BRA `(.L_x_1755) ;  /* 0x0000000000148947 */ /* 0x000fea0003800000 */
[----:B------:R-:W-:-:S13]  /*1550*/  ISETP.NE.AND P0, PT, R2, 0x4, PT ;  /* 0x000000040200780c */ /* 0x000fda0003f05270 */
[----:B------:R-:W-:Y:S05]  /*1560*/  @P0 BRA `(.L_x_1752) ;  /* 0x0000000800f80947 */ /* 0x000fea0003800000 */
[----:B------:R-:W2:Y:S02]  /*1570*/  LDG.E.64 R2, desc[UR36][R4.64] ;  /* 0x0000002404027981 */ /* 0x000ea4000c1e1b00 */
[----:B--2---:R-:W0:Y:S01]  /*1580*/  I2F.F64.S64 R2, R2 ;  /* 0x0000000200027312 */ /* 0x004e220000301c00 */
[----:B------:R-:W-:Y:S05]  /*1590*/  BRA `(.L_x_1753) ;  /* 0x0000000c00487947 */ /* 0x000fea0003800000 */
.L_x_1755:
[----:B------:R-:W2:Y:S02]  /*15a0*/  LDG.E R2, desc[UR36][R4.64] ;  /* 0x0000002404027981 */ /* 0x000ea4000c1e1900 */
[----:B--2---:R-:W0:Y:S01]  /*15b0*/  I2F.F64 R2, R2 ;  /* 0x0000000200027312 */ /* 0x004e220000201c00 */
[----:B------:R-:W-:Y:S05]  /*15c0*/  BRA `(.L_x_1753) ;  /* 0x0000000c003c7947 */ /* 0x000fea0003800000 */
.L_x_1754:
[----:B------:R-:W2:Y:S02]  /*15d0*/  LDG.E.U16 R2, desc[UR36][R4.64] ;  /* 0x0000002404027981 */ /* 0x000ea4000c1e1500 */
[----:B--2---:R-:W0:Y:S01]  /*15e0*/  I2F.F64.S16 R2, R2 ;  /* 0x0000000200027312 */ /* 0x004e220000101c00 */
[----:B------:R-:W-:Y:S05]  /*15f0*/  BRA `(.L_x_1753) ;  /* 0x0000000c00307947 */ /* 0x000fea0003800000 */
.L_x_1749:
[----:B------:R-:W-:-:S13]  /*1600*/  ISETP.GT.AND P0, PT, R2, 0x6, PT ;  /* 0x000000060200780c */ /* 0x000fda0003f04270 */
[----:B------:R-:W-:Y:S05]  /*1610*/  @P0 BRA `(.L_x_1756) ;  /* 0x0000000000340947 */ /* 0x000fea0003800000 */
[----:B------:R-:W-:-:S13]  /*1620*/  ISETP.NE.AND P0, PT, R2, 0x5, PT ;  /* 0x000000050200780c */ /* 0x000fda0003f05270 */
[----:B------:R-:W-:Y:S05]  /*1630*/  @!P0 BRA `(.L_x_1757) ;  /* 0x0000000000188947 */ /* 0x000fea0003800000 */
[----:B------:R-:W-:-:S13]  /*1640*/  ISETP.NE.AND P0, PT, R2, 0x6, PT ;  /* 0x000000060200780c */ /* 0x000fda0003f05270 */
[----:B------:R-:W-:Y:S05]  /*1650*/  @P0 BRA `(.L_x_1752) ;  /* 0x0000000800bc0947 */ /* 0x000fea0003800000 */
[----:B------:R-:W2:Y:S02]  /*1660*/  LDG.E R2, desc[UR36][R4.64] ;  /* 0x0000002404027981 */ /* 0x000ea4000c1e1900 */
[----:B--2---:R-:W-:-:S06]  /*1670*/  FMUL.FTZ R2, R2, 1 ;  /* 0x3f80000002027820 */ /* 0x004fcc0000410000 */
[----:B------:R-:W0:Y:S01]  /*1680*/  F2F.F64.F32 R2, R2 ;  /* 0x0000000200027310 */ /* 0x000e220000201800 */
[----:B------:R-:W-:Y:S05]  /*1690*/  BRA `(.L_x_1753) ;  /* 0x0000000c00087947 */ /* 0x000fea0003800000 */
.L_x_1757:
[----:B------:R-:W2:Y:S02]  /*16a0*/  LDG.E.U16 R0, desc[UR36][R4.64] ;  /* 0x0000002404007981 */ /* 0x000ea4000c1e1500 */
[----:B--2---:R-:W-:-:S05]  /*16b0*/  HADD2.F32 R0, -RZ, R0.H0_H0 ;  /* 0x20000000ff007230 */ /* 0x004fca0000004100 */
[----:B------:R-:W-:-:S04]  /*16c0*/  FMUL.FTZ R0, R0, 1 ;  /* 0x3f80000000007820 */ /* 0x000fc80000410000 */
[----:B------:R0:W1:Y:S01]  /*16d0*/  F2F.F64.F32 R2, R0 ;  /* 0x0000000000027310 */ /* 0x0000620000201800 */
[----:B------:R-:W-:Y:S05]  /*16e0*/  BRA `(.L_x_1753) ;  /* 0x0000000800f47947 */ /* 0x000fea0003800000 */
.L_x_1756:
[----:B------:R-:W-:-:S13]  /*16f0*/  ISETP.NE.AND P0, PT, R2, 0x7, PT ;  /* 0x000000070200780c */ /* 0x000fda0003f05270 */
[----:B------:R-:W-:Y:S05]  /*1700*/  @!P0 BRA `(.L_x_1758) ;  /* 0x0000000000348947 */ /* 0x000fea0003800000 */
        /* <DEDUP_REMOVED lines=8> */
.L_x_1759:
[----:B------:R-:W2:Y:S02]  /*1790*/  LDG.E.U16 R4, desc[UR36][R4.64] ;  /* 0x0000002404047981 */ /* 0x000ea4000c1e1500 */
[----:B--2---:R-:W-:-:S05]  /*17a0*/  HADD2.F32 R0, -RZ, R4.H0_H0 ;  /* 0x20000004ff007230 */ /* 0x004fca0000004100 */
[----:B------:R-:W-:-:S04]  /*17b0*/  FMUL.FTZ R0, R0, 1 ;  /* 0x3f80000000007820 */ /* 0x000fc80000410000 */
[----:B------:R0:W1:Y:S01]  /*17c0*/  F2F.F64.F32 R2, R0 ;  /* 0x0000000000027310 */ /* 0x0000620000201800 */
[----:B------:R-:W-:Y:S05]  /*17d0*/  BRA `(.L_x_1753) ;  /* 0x0000000800b87947 */ /* 0x000fea0003800000 */
.L_x_1758:
[----:B------:R0:W5:Y:S01]  /*17e0*/  LDG.E R3, desc[UR36][R4.64+0x4] ;  /* 0x0000042404037981 */ /* 0x000162000c1e1900 */
[----:B------:R-:W-:Y:S05]  /*17f0*/  BRA `(.L_x_1753) ;  /* 0x0000000800b07947 */ /* 0x000fea0003800000 */
.L_x_1748:
        /* <DEDUP_REMOVED lines=10> */
[----:B------:R-:W-:Y:S01]  /*18a0*/  FSEL R3, RZ, 1.875, !P0 ;  /* 0x3ff00000ff037808 */ /* 0x000fe20004000000 */
[----:B------:R-:W-:Y:S08]  /*18b0*/  BRA `(.L_x_1753) ;  /* 0x0000000800807947 */ /* 0x000ff00003800000 */
.L_x_1762:
[----:B------:R0:W5:Y:S01]  /*18c0*/  LDG.E R3, desc[UR36][R4.64+0x4] ;  /* 0x0000042404037981 */ /* 0x000162000c1e1900 */
[----:B------:R-:W-:Y:S05]  /*18d0*/  BRA `(.L_x_1753) ;  /* 0x0000000800787947 */ /* 0x000fea0003800000 */
.L_x_1761:
        /* <DEDUP_REMOVED lines=24> */
[----:B------:R-:W-:-:S05]  /*1a60*/  LOP3.LUT R3, R3, 0x80000000, R0, 0xf8, !PT ;  /* 0x8000000003037812 */ /* 0x000fca00078ef800 */
[----:B------:R-:W-:-:S06]  /*1a70*/  FMUL.FTZ R2, R3, 1 ;  /* 0x3f80000003027820 */ /* 0x000fcc0000410000 */
[----:B------:R-:W0:Y:S01]  /*1a80*/  F2F.F64.F32 R2, R2 ;  /* 0x0000000200027310 */ /* 0x000e220000201800 */
[----:B------:R-:W-:Y:S05]  /*1a90*/  BRA `(.L_x_1753) ;  /* 0x0000000800087947 */ /* 0x000fea0003800000 */
.L_x_1764:
[----:B------:R-:W2:Y:S02]  /*1aa0*/  LDG.E.U8 R3, desc[UR36][R4.64] ;  /* 0x0000002404037981 */ /* 0x000ea4000c1e1100 */
[----:B--2---:R-:W-:-:S05]  /*1ab0*/  IMAD.SHL.U32 R0, R3, 0x2000000, RZ ;  /* 0x0200000003007824 */ /* 0x004fca00078e00ff */
[----:B------:R-:W-:-:S13]  /*1ac0*/  ISETP.GE.U32.AND P0, PT, R0, 0x8000000, PT ;  /* 0x080000000000780c */ /* 0x000fda0003f06070 */
[C---:B------:R-:W-:Y:S02]  /*1ad0*/  @!P0 IMAD.SHL.U32 R0, R3.reuse, 0x100, RZ ;  /* 0x0000010003008824 */ /* 0x040fe400078e00ff */
[C---:B------:R-:W-:Y:S02]  /*1ae0*/  @P0 IMAD.SHL.U32 R2, R3.reuse, 0x200000, RZ ;  /* 0x0020000003020824 */ /* 0x040fe400078e00ff */
[----:B------:R-:W-:Y:S01]  /*1af0*/  IMAD.SHL.U32 R3, R3, 0x1000000, RZ ;  /* 0x0100000003037824 */ /* 0x000fe200078e00ff */
[----:B------:R-:W-:Y:S02]  /*1b00*/  @!P0 LOP3.LUT R0, R0, 0x7f00, RZ, 0xc0, !PT ;  /* 0x00007f0000008812 */ /* 0x000fe400078ec0ff */
[----:B------:R-:W-:Y:S02]  /*1b10*/  @P0 LOP3.LUT R2, R2, 0x70000000, RZ, 0xfc, !PT ;  /* 0x7000000002020812 */ /* 0x000fe400078efcff */
[----:B------:R-:W-:-:S03]  /*1b20*/  @!P0 LOP3.LUT R0, R0, 0x3f000000, RZ, 0xfc, !PT ;  /* 0x3f00000000008812 */ /* 0x000fc600078efcff */
[----:B------:R-:W-:Y:S02]  /*1b30*/  @P0 FMUL.FTZ R2, R2, 1.9259299443872358531e-34 ;  /* 0x0780000002020820 */ /* 0x000fe40000410000 */
[----:B------:R-:W-:-:S05]  /*1b40*/  @!P0 FADD.FTZ R2, R0, -0.5 ;  /* 0xbf00000000028421 */ /* 0x000fca0000010000 */
[----:B------:R-:W-:-:S05]  /*1b50*/  LOP3.LUT R2, R2, 0x80000000, R3, 0xf8, !PT ;  /* 0x8000000002027812 */ /* 0x000fca00078ef803 */
[----:B------:R-:W-:-:S06]  /*1b60*/  FMUL.FTZ R2, R2, 1 ;  /* 0x3f80000002027820 */ /* 0x000fcc0000410000 */
[----:B------:R-:W0:Y:S01]  /*1b70*/  F2F.F64.F32 R2, R2 ;  /* 0x0000000200027310 */ /* 0x000e220000201800 */
[----:B------:R-:W-:Y:S05]  /*1b80*/  BRA `(.L_x_1753) ;  /* 0x0000000400cc7947 */ /* 0x000fea0003800000 */
.L_x_1763:
[----:B------:R-:W2:Y:S02]  /*1b90*/  LDG.E.U16 R0, desc[UR36][R4.64] ;  /* 0x0000002404007981 */ /* 0x000ea4000c1e1500 */
[----:B--2---:R-:W-:-:S04]  /*1ba0*/  IMAD.U32 R0, R0, 0x10000, RZ ;  /* 0x0001000000007824 */ /* 0x004fc800078e00ff */
[----:B------:R-:W-:-:S04]  /*1bb0*/  FMUL.FTZ R0, R0, 1 ;  /* 0x3f80000000007820 */ /* 0x000fc80000410000 */
[----:B------:R0:W1:Y:S01]  /*1bc0*/  F2F.F64.F32 R2, R0 ;  /* 0x0000000000027310 */ /* 0x0000620000201800 */
[----:B------:R-:W-:Y:S05]  /*1bd0*/  BRA `(.L_x_1753) ;  /* 0x0000000400b87947 */ /* 0x000fea0003800000 */
.L_x_1760:
        /* <DEDUP_REMOVED lines=9> */
[----:B--2---:R-:W0:Y:S01]  /*1c70*/  I2F.F64.U16 R2, R2 ;  /* 0x0000000200027312 */ /* 0x004e220000101800 */
[----:B------:R-:W-:Y:S05]  /*1c80*/  BRA `(.L_x_1753) ;  /* 0x00000004008c7947 */ /* 0x000fea0003800000 */
.L_x_1767:
        /* <DEDUP_REMOVED lines=21> */
.L_x_1771:
[----:B------:R-:W-:Y:S05]  /*1de0*/  BSYNC B1 ;  /* 0x0000000000017941 */ /* 0x000fea0003800000 */
.L_x_1770:
[----:B------:R-:W-:Y:S02]  /*1df0*/  LEA R3, R0, 0x3b800000, 0x17 ;  /* 0x3b80000000037811 */ /* 0x000fe400078eb8ff */
[----:B------:R-:W-:-:S04]  /*1e00*/  SHF.L.U32 R0, R2, 0x14, RZ ;  /* 0x0000001402007819 */ /* 0x000fc800000006ff */
[----:B------:R-:W-:-:S07]  /*1e10*/  LOP3.LUT R0, R3, R0, R4, 0xfe, !PT ;  /* 0x0000000003007212 */ /* 0x000fce00078efe04 */
.L_x_1769:
[----:B------:R-:W-:Y:S05]  /*1e20*/  BSYNC B0 ;  /* 0x0000000000007941 */ /* 0x000fea0003800000 */
.L_x_1768:
[----:B------:R-:W-:-:S04]  /*1e30*/  FMUL.FTZ R0, R0, 1 ;  /* 0x3f80000000007820 */ /* 0x000fc80000410000 */
[----:B------:R1:W2:Y:S01]  /*1e40*/  F2F.F64.F32 R2, R0 ;  /* 0x0000000000027310 */ /* 0x0002a20000201800 */
[----:B------:R-:W-:Y:S05]  /*1e50*/  BRA `(.L_x_1753) ;  /* 0x0000000400187947 */ /* 0x000fea0003800000 */
.L_x_1766:
        /* <DEDUP_REMOVED lines=21> */
.L_x_1775:
[----:B------:R-:W-:Y:S05]  /*1fb0*/  BSYNC B1 ;  /* 0x0000000000017941 */ /* 0x000fea0003800000 */
.L_x_1774:
[----:B------:R-:W-:Y:S01]  /*1fc0*/  LEA R3, R0, 0x37800000, 0x17 ;  /* 0x3780000000037811 */ /* 0x000fe200078eb8ff */
[----:B------:R-:W-:-:S05]  /*1fd0*/  IMAD.SHL.U32 R0, R2, 0x200000, RZ ;  /* 0x0020000002007824 */ /* 0x000fca00078e00ff */
[----:B------:R-:W-:-:S07]  /*1fe0*/  LOP3.LUT R0, R3, R0, R4, 0xfe, !PT ;  /* 0x0000000003007212 */ /* 0x000fce00078efe04 */
.L_x_1773:
[----:B------:R-:W-:Y:S05]  /*1ff0*/  BSYNC B0 ;  /* 0x0000000000007941 */ /* 0x000fea0003800000 */
.L_x_1772:
[----:B------:R-:W-:-:S04]  /*2000*/  FMUL.FTZ R0, R0, 1 ;  /* 0x3f80000000007820 */ /* 0x000fc80000410000 */
[----:B------:R3:W4:Y:S01]  /*2010*/  F2F.F64.F32 R2, R0 ;  /* 0x0000000000027310 */ /* 0x0007220000201800 */
[----:B------:R-:W-:Y:S05]  /*2020*/  BRA `(.L_x_1753) ;  /* 0x0000000000a47947 */ /* 0x000fea0003800000 */
.L_x_1765:
        /* <DEDUP_REMOVED lines=14> */
.L_x_1779:
[----:B------:R-:W-:Y:S05]  /*2110*/  BSYNC B0 ;  /* 0x0000000000007941 */ /* 0x000fea0003800000 */
.L_x_1778:
[----:B------:R-:W-:-:S04]  /*2120*/  FMUL.FTZ R0, R0, 1 ;  /* 0x3f80000000007820 */ /* 0x000fc80000410000 */
[----:B------:R0:W1:Y:S01]  /*2130*/  F2F.F64.F32 R2, R0 ;  /* 0x0000000000027310 */ /* 0x0000620000201800 */
[----:B------:R-:W-:Y:S05]  /*2140*/  BRA `(.L_x_1753) ;  /* 0x00000000005c7947 */ /* 0x000fea0003800000 */
.L_x_1752:
        /* <DEDUP_REMOVED lines=16> */
.L_x_1780:
[----:B------:R-:W-:Y:S01]  /*2250*/  IMAD.MOV.U32 R3, RZ, RZ, RZ ;  /* 0x000000ffff037224 */ /* 0x000fe200078e00ff */
[----:B------:R-:W-:Y:S06]  /*2260*/  BRA `(.L_x_1753) ;  /* 0x0000000000147947 */ /* 0x000fec0003800000 */
.L_x_1777:
[----:B------:R-:W2:Y:S02]  /*2270*/  LDG.E.64 R2, desc[UR36][R4.64] ;  /* 0x0000002404027981 */ /* 0x000ea4000c1e1b00 */
[----:B--2---:R-:W0:Y:S01]  /*2280*/  I2F.F64.U64 R2, R2 ;  /* 0x0000000200027312 */ /* 0x004e220000301800 */
[----:B------:R-:W-:Y:S05]  /*2290*/  BRA `(.L_x_1753) ;  /* 0x0000000000087947 */ /* 0x000fea0003800000 */
.L_x_1776:
[----:B------:R-:W2:Y:S02]  /*22a0*/  LDG.E R2, desc[UR36][R4.64] ;  /* 0x0000002404027981 */ /* 0x000ea4000c1e1900 */
[----:B--2---:R-:W0:Y:S02]  /*22b0*/  I2F.F64.U32 R2, R2 ;  /* 0x0000000200027312 */ /* 0x004e240000201800 */
.L_x_1753:
[----:B0-----:R-:W3:Y:S01]  /*22c0*/  LDC.U8 R4, c[0x0][0x421] ;  /* 0x00010840ff047b82 */ /* 0x001ee20000000000 */
[----:B-12-45:R-:W-:Y:S02]  /*22d0*/  SHF.R.U32.HI R2, RZ, 0x1f, R3 ;  /* 0x0000001fff027819 */ /* 0x036fe40000011603 */
[----:B---3--:R-:W-:-:S04]  /*22e0*/  PRMT R0, R4, 0x9910, RZ ;  /* 0x0000991004007816 */ /* 0x008fc800000000ff */
        /* <DEDUP_REMOVED lines=12> */
.L_x_1784:
[----:B------:R3:W-:Y:S01]  /*23b0*/  STG.E.U8 desc[UR36][R16.64], R2 ;  /* 0x0000000210007986 */ /* 0x0007e2000c101124 */
[----:B------:R-:W-:Y:S05]  /*23c0*/  BRA `(.L_x_1786) ;  /* 0x0000000c00487947 */ /* 0x000fea0003800000 */
.L_x_1783:
        /* <DEDUP_REMOVED lines=9> */
.L_x_1788:
[----:B------:R1:W-:Y:S01]  /*2460*/  STG.E desc[UR36][R16.64], R2 ;  /* 0x0000000210007986 */ /* 0x0003e2000c101924 */
[----:B------:R-:W-:Y:S05]  /*2470*/  BRA `(.L_x_1786) ;  /* 0x0000000c001c7947 */ /* 0x000fea0003800000 */
.L_x_1787:
[----:B------:R2:W-:Y:S01]  /*2480*/  STG.E.U16 desc[UR36][R16.64], R2 ;  /* 0x0000000210007986 */ /* 0x0005e2000c101524 */
[----:B------:R-:W-:Y:S05]  /*2490*/  BRA `(.L_x_1786) ;  /* 0x0000000c00147947 */ /* 0x000fea0003800000 */
.L_x_1782:
        /* <DEDUP_REMOVED lines=9> */
.L_x_1790:
[----:B------:R-:W0:Y:S02]  /*2530*/  I2F.S16 R0, R2 ;  /* 0x0000000200007306 */ /* 0x000e240000101400 */
[----:B0-----:R-:W-:-:S05]  /*2540*/  F2FP.F16.F32.PACK_AB R0, RZ, R0 ;  /* 0x00000000ff00723e */ /* 0x001fca00000000ff */
[----:B------:R0:W-:Y:S01]  /*2550*/  STG.E.U16 desc[UR36][R16.64], R0 ;  /* 0x0000000010007986 */ /* 0x0001e2000c101524 */
[----:B------:R-:W-:Y:S05]  /*2560*/  BRA `(.L_x_1786) ;  /* 0x0000000800e07947 */ /* 0x000fea0003800000 */
.L_x_1789:
        /* <DEDUP_REMOVED lines=10> */
.L_x_1792:
[----:B------:R-:W0:Y:S02]  /*2610*/  I2F.S16 R2, R2 ;  /* 0x0000000200027306 */ /* 0x000e240000101400 */
[----:B0-----:R-:W-:-:S04]  /*2620*/  F2FP.F16.F32.PACK_AB R3, RZ, R2 ;  /* 0x00000002ff03723e */ /* 0x001fc800000000ff */
[----:B------:R-:W-:-:S05]  /*2630*/  PRMT R3, R3, 0x5410, RZ ;  /* 0x0000541003037816 */ /* 0x000fca00000000ff */
[----:B------:R0:W-:Y:S01]  /*2640*/  STG.E desc[UR36][R16.64], R3 ;  /* 0x0000000310007986 */ /* 0x0001e2000c101924 */
[----:B------:R-:W-:Y:S05]  /*2650*/  BRA `(.L_x_1786) ;  /* 0x0000000800a47947 */ /* 0x000fea0003800000 */
.L_x_1791:
[----:B------:R-:W0:Y:S02]  /*2660*/  I2F.F64.S16 R2, R2 ;  /* 0x0000000200027312 */ /* 0x000e240000101c00 */
[----:B0-----:R0:W-:Y:S01]  /*2670*/  STG.E.64 desc[UR36][R16.64], R2 ;  /* 0x0000000210007986 */ /* 0x0011e2000c101b24 */
[----:B------:R-:W-:Y:S05]  /*2680*/  BRA `(.L_x_1786) ;  /* 0x0000000800987947 */ /* 0x000fea0003800000 */
.L_x_1781:
        /* <DEDUP_REMOVED lines=10> */
.L_x_1795:
[----:B------:R-:W0:Y:S01]  /*2730*/  I2F.F64.S16 R4, R2 ;  /* 0x0000000200047312 */ /* 0x000e220000101c00 */
[----:B------:R-:W-:-:S05]  /*2740*/  CS2R R6, SRZ ;  /* 0x0000000000067805 */ /* 0x000fca000001ff00 */
[----:B0-----:R0:W-:Y:S01]  /*2750*/  STG.E.128 desc[UR36][R16.64], R4 ;  /* 0x0000000410007986 */ /* 0x0011e2000c101d24 */
[----:B------:R-:W-:Y:S05]  /*2760*/  BRA `(.L_x_1786) ;  /* 0x0000000800607947 */ /* 0x000fea0003800000 */
.L_x_1794:
        /* <DEDUP_REMOVED lines=21> */
.L_x_1799:
[----:B------:R-:W-:Y:S05]  /*28c0*/  BSYNC B0 ;  /* 0x0000000000007941 */ /* 0x000fea0003800000 */
.L_x_1798:
[----:B------:R-:W-:-:S05]  /*28d0*/  LOP3.LUT R3, R0, R3, RZ, 0xfc, !PT ;  /* 0x0000000300037212 */ /* 0x000fca00078efcff */
[----:B------:R0:W-:Y:S01]  /*28e0*/  STG.E.U8 desc[UR36][R16.64], R3 ;  /* 0x0000000310007986 */ /* 0x0001e2000c101124 */
[----:B------:R-:W-:Y:S05]  /*28f0*/  BRA `(.L_x_1786) ;  /* 0x0000000400fc7947 */ /* 0x000fea0003800000 */
.L_x_1797:
        /* <DEDUP_REMOVED lines=13> */
.L_x_1801:
[----:B------:R-:W-:Y:S01]  /*29d0*/  IMAD.MOV.U32 R0, RZ, RZ, 0x7f ;  /* 0x0000007fff007424 */ /* 0x000fe200078e00ff */
[----:B------:R-:W-:-:S04]  /*29e0*/  ISETP.GT.U32.AND P0, PT, R3, 0x7f800000, PT ;  /* 0x7f8000000300780c */ /* 0x000fc80003f04070 */
[----:B------:R-:W-:-:S09]  /*29f0*/  SEL R0, R0, 0x7c, P0 ;  /* 0x0000007c00007807 */ /* 0x000fd20000000000 */
.L_x_1802:
[----:B------:R-:W-:Y:S05]  /*2a00*/  BSYNC B0 ;  /* 0x0000000000007941 */ /* 0x000fea0003800000 */
.L_x_1800:
[----:B------:R-:W-:-:S04]  /*2a10*/  LOP3.LUT R2, R5, 0x80000000, RZ, 0xc0, !PT ;  /* 0x8000000005027812 */ /* 0x000fc800078ec0ff */
[----:B------:R-:W-:-:S04]  /*2a20*/  SHF.R.U32.HI R3, RZ, 0x18, R2 ;  /* 0x00000018ff037819 */ /* 0x000fc80000011602 */
[----:B------:R-:W-:-:S05]  /*2a30*/  LOP3.LUT R3, R0, R3, RZ, 0xfc, !PT ;  /* 0x0000000300037212 */ /* 0x000fca00078efcff */
[----:B------:R0:W-:Y:S01]  /*2a40*/  STG.E.U8 desc[UR36][R16.64], R3 ;  /* 0x0000000310007986 */ /* 0x0001e2000c101124 */
[----:B------:R-:W-:Y:S05]  /*2a50*/  BRA `(.L_x_1786) ;  /* 0x0000000400a47947 */ /* 0x000fea0003800000 */
.L_x_1796:
[----:B------:R-:W0:Y:S02]  /*2a60*/  I2F.S16 R0, R2 ;  /* 0x0000000200007306 */ /* 0x000e240000101400 */
[----:B0-----:R-:W-:-:S05]  /*2a70*/  F2FP.BF16.F32.PACK_AB R0, RZ, R0 ;  /* 0x00000000ff00723e */ /* 0x001fca00000010ff */
[----:B------:R0:W-:Y:S01]  /*2a80*/  STG.E.U16 desc[UR36][R16.64], R0 ;  /* 0x0000000010007986 */ /* 0x0001e2000c101524 */
[----:B------:R-:W-:Y:S05]  /*2a90*/  BRA `(.L_x_1786) ;  /* 0x0000000400947947 */ /* 0x000fea0003800000 */
.L_x_1793:
        /* <DEDUP_REMOVED lines=10> */
.L_x_1805:
        /* <DEDUP_REMOVED lines=17> */
.L_x_1808:
[----:B------:R-:W-:-:S04]  /*2c50*/  LOP3.LUT R2, R5, 0x80000000, RZ, 0xc0, !PT ;  /* 0x8000000005027812 */ /* 0x000fc800078ec0ff */
[----:B------:R-:W-:-:S04]  /*2c60*/  SHF.R.U32.HI R3, RZ, 0x18, R2 ;  /* 0x00000018ff037819 */ /* 0x000fc80000011602 */
[----:B------:R-:W-:-:S04]  /*2c70*/  LOP3.LUT R0, R0, R3, RZ, 0xfc, !PT ;  /* 0x0000000300007212 */ /* 0x000fc800078efcff */
[----:B------:R-:W-:-:S07]  /*2c80*/  PRMT R8, R0, 0x7610, R8 ;  /* 0x0000761000087816 */ /* 0x000fce0000000008 */
.L_x_1807:
[----:B------:R-:W-:Y:S05]  /*2c90*/  BSYNC B0 ;  /* 0x0000000000007941 */ /* 0x000fea0003800000 */
.L_x_1806:
[----:B------:R0:W-:Y:S01]  /*2ca0*/  STG.E.U8 desc[UR36][R16.64], R8 ;  /* 0x0000000810007986 */ /* 0x0001e2000c101124 */
[----:B------:R-:W-:Y:S05]  /*2cb0*/  BRA `(.L_x_1786) ;  /* 0x00000004000c7947 */ /* 0x000fea0003800000 */
.L_x_1804:
        /* <DEDUP_REMOVED lines=17> */
.L_x_1811:
[----:B------:R-:W-:-:S04]  /*2dd0*/  LOP3.LUT R2, R5, 0x80000000, RZ, 0xc0, !PT ;  /* 0x8000000005027812 */ /* 0x000fc800078ec0ff */
[----:B------:R-:W-:-:S04]  /*2de0*/  SHF.R.U32.HI R3, RZ, 0x18, R2 ;  /* 0x00000018ff037819 */ /* 0x000fc80000011602 */
[----:B------:R-:W-:-:S04]  /*2df0*/  LOP3.LUT R0, R0, R3, RZ, 0xfc, !PT ;  /* 0x0000000300007212 */ /* 0x000fc800078efcff */
[----:B------:R-:W-:-:S07]  /*2e00*/  PRMT R8, R0, 0x7610, R8 ;  /* 0x0000761000087816 */ /* 0x000fce0000000008 */
.L_x_1810:
[----:B------:R-:W-:Y:S05]  /*2e10*/  BSYNC B0 ;  /* 0x0000000000007941 */ /* 0x000fea0003800000 */
.L_x_1809:
[----:B------:R0:W-:Y:S01]  /*2e20*/  STG.E.U8 desc[UR36][R16.64], R8 ;  /* 0x0000000810007986 */ /* 0x0001e2000c101124 */
[----:B------:R-:W-:Y:S05]  /*2e30*/  BRA `(.L_x_1786) ;  /* 0x0000000000ac7947 */ /* 0x000fea0003800000 */
.L_x_1803:
        /* <DEDUP_REMOVED lines=22> */
.L_x_1785:
[----:B------:R-:W-:Y:S01]  /*2fa0*/  MOV R2, 0x0 ;  /* 0x0000000000027802 */ /* 0x000fe20000000f00 */
[----:B------:R-:W-:Y:S01]  /*2fb0*/  ULDC.64 UR4, c[0x4][0x198] ;  /* 0x0100660000047ab9 */ /* 0x000fe20000000a00 */
[----:B------:R-:W-:Y:S01]  /*2fc0*/  ULDC.64 UR6, c[0x4][0x1a0] ;  /* 0x0100680000067ab9 */ /* 0x000fe20000000a00 */
[----:B------:R-:W-:Y:S01]  /*2fd0*/  IMAD.U32 R4, RZ, RZ, UR4 ;  /* 0x00000004ff047e24 */ /* 0x000fe2000f8e00ff */
[----:B------:R-:W-:Y:S01]  /*2fe0*/  MOV R7, UR7 ;  /* 0x0000000700077c02 */ /* 0x000fe20008000f00 */
[----:B------:R-:W-:Y:S01]  /*2ff0*/  IMAD.U32 R5, RZ, RZ, UR5 ;  /* 0x00000005ff057e24 */ /* 0x000fe2000f8e00ff */
[----:B------:R-:W0:Y:S01]  /*3000*/  LDC.64 R2, c[0x4][R2] ;  /* 0x0100000002027b82 */ /* 0x000e220000000a00 */
[----:B------:R-:W-:Y:S01]  /*3010*/  ULDC.64 UR4, c[0x4][0x10] ;  /* 0x0100040000047ab9 */ /* 0x000fe20000000a00 */
[----:B------:R-:W-:Y:S02]  /*3020*/  IMAD.U32 R6, RZ, RZ, UR6 ;  /* 0x00000006ff067e24 */ /* 0x000fe4000f8e00ff */
[----:B------:R-:W-:-:S02]  /*3030*/  IMAD.U32 R10, RZ, RZ, UR4 ;  /* 0x00000004ff0a7e24 */ /* 0x000fc4000f8e00ff */
[----:B------:R-:W-:Y:S02]  /*3040*/  IMAD.U32 R11, RZ, RZ, UR5 ;  /* 0x00000005ff0b7e24 */ /* 0x000fe4000f8e00ff */
[----:B------:R-:W-:Y:S02]  /*3050*/  IMAD.MOV.U32 R8, RZ, RZ, 0x65 ;  /* 0x00000065ff087424 */ /* 0x000fe400078e00ff */
[----:B------:R-:W-:Y:S02]  /*3060*/  IMAD.MOV.U32 R12, RZ, RZ, 0x1 ;  /* 0x00000001ff0c7424 */ /* 0x000fe400078e00ff */
[----:B------:R-:W-:-:S07]  /*3070*/  IMAD.MOV.U32 R13, RZ, RZ, RZ ;  /* 0x000000ffff0d7224 */ /* 0x000fce00078e00ff */
[----:B------:R-:W-:-:S07]  /*3080*/  LEPC R20, `(.L_x_1814) ;  /* 0x000000001014794e */ /* 0x000fce0000000000 */
[----:B0-----:R-:W-:Y:S05]  /*3090*/  CALL.ABS.NOINC R2 ;  /* 0x0000000002007343 */ /* 0x001fea0003c00000 */
.L_x_1814:
[----:B------:R-:W-:Y:S05]  /*30a0*/  BRA `(.L_x_1786) ;  /* 0x0000000000107947 */ /* 0x000fea0003800000 */
.L_x_1813:
[----:B------:R-:W-:-:S05]  /*30b0*/  IMAD.MOV.U32 R3, RZ, RZ, RZ ;  /* 0x000000ffff037224 */ /* 0x000fca00078e00ff */
[----:B------:R0:W-:Y:S01]  /*30c0*/  STG.E.64 desc[UR36][R16.64], R2 ;  /* 0x0000000210007986 */ /* 0x0001e2000c101b24 */
[----:B------:R-:W-:Y:S05]  /*30d0*/  BRA `(.L_x_1786) ;  /* 0x0000000000047947 */ /* 0x000fea0003800000 */
.L_x_1812:
[----:B------:R0:W-:Y:S02]  /*30e0*/  STG.E desc[UR36][R16.64], R2 ;  /* 0x0000000210007986 */ /* 0x0001e4000c101924 */
.L_x_1786:
[----:B------:R-:W-:-:S04]  /*30f0*/  IMAD R18, R23, 0x200, R18 ;  /* 0x0000020017127824 */ /* 0x000fc800078e0212 */
[----:B------:R-:W-:-:S07]  /*3100*/  VIADD R19, R18, 0x80 ;  /* 0x0000008012137836 */ /* 0x000fce0000000000 */
.L_x_1746:
[----:B------:R-:W-:Y:S05]  /*3110*/  BSYNC B6 ;  /* 0x0000000000067941 */ /* 0x000fea0003800000 */
.L_x_1745:
        /* <DEDUP_REMOVED lines=307> */
.L_x_1817:
        /* <DEDUP_REMOVED lines=21> */
.L_x_1821:
[----:B------:R-:W2:Y:S02]  /*45a0*/  LDG.E.U8 R2, desc[UR36][R4.64] ;  /* 0x0000002404027981 */ /* 0x000ea4000c1e1100 */
[----:B--2---:R-:W0:Y:S01]  /*45b0*/  I2F.F64.U16 R2, R2 ;  /* 0x0000000200027312 */ /* 0x004e220000101800 */
[----:B------:R-:W-:Y:S05]  /*45c0*/  BRA `(.L_x_1823) ;  /* 0x0000000c006c7947 */ /* 0x000fea0003800000 */
.L_x_1820:
        /* <DEDUP_REMOVED lines=9> */
.L_x_1825:
[----:B------:R-:W2:Y:S02]  /*4660*/  LDG.E R2, desc[UR36][R4.64] ;  /* 0x0000002404027981 */ /* 0x000ea4000c1e1900 */
[----:B--2---:R-:W0:Y:S01]  /*4670*/  I2F.F64 R2, R2 ;  /* 0x0000000200027312 */ /* 0x004e220000201c00 */
[----:B------:R-:W-:Y:S05]  /*4680*/  BRA `(.L_x_1823) ;  /* 0x0000000c003c7947 */ /* 0x000fea0003800000 */
.L_x_1824:
[----:B------:R-:W2:Y:S02]  /*4690*/  LDG.E.U16 R2, desc[UR36][R4.64] ;  /* 0x0000002404027981 */ /* 0x000ea4000c1e1500 */
[----:B--2---:R-:W0:Y:S01]  /*46a0*/  I2F.F64.S16 R2, R2 ;  /* 0x0000000200027312 */ /* 0x004e220000101c00 */
[----:B------:R-:W-:Y:S05]  /*46b0*/  BRA `(.L_x_1823) ;  /* 0x0000000c00307947 */ /* 0x000fea0003800000 */
.L_x_1819:
        /* <DEDUP_REMOVED lines=10> */
.L_x_1827:
[----:B------:R-:W2:Y:S02]  /*4760*/  LDG.E.U16 R0, desc[UR36][R4.64] ;  /* 0x0000002404007981 */ /* 0x000ea4000c1e1500 */
[----:B--2---:R-:W-:-:S05]  /*4770*/  HADD2.F32 R0, -RZ, R0.H0_H0 ;  /* 0x20000000ff007230 */ /* 0x004fca0000004100 */
[----:B------:R-:W-:-:S04]  /*4780*/  FMUL.FTZ R0, R0, 1 ;  /* 0x3f80000000007820 */ /* 0x000fc80000410000 */
[----:B------:R0:W1:Y:S01]  /*4790*/  F2F.F64.F32 R2, R0 ;  /* 0x0000000000027310 */ /* 0x0000620000201800 */
[----:B------:R-:W-:Y:S05]  /*47a0*/  BRA `(.L_x_1823) ;  /* 0x0000000800f47947 */ /* 0x000fea0003800000 */
.L_x_1826:
        /* <DEDUP_REMOVED lines=10> */
.L_x_1829:
[----:B------:R-:W2:Y:S02]  /*4850*/  LDG.E.U16 R4, desc[UR36][R4.64] ;  /* 0x0000002404047981 */ /* 0x000ea4000c1e1500 */
[----:B--2---:R-:W-:-:S05]  /*4860*/  HADD2.F32 R0, -RZ, R4.H0_H0 ;  /* 0x20000004ff007230 */ /* 0x004fca0000004100 */
[----:B------:R-:W-:-:S04]  /*4870*/  FMUL.FTZ R0, R0, 1 ;  /* 0x3f80000000007820 */ /* 0x000fc80000410000 */
[----:B------:R0:W1:Y:S01]  /*4880*/  F2F.F64.F32 R2, R0 ;  /* 0x0000000000027310 */ /* 0x0000620000201800 */
[----:B------:R-:W-:Y:S05]  /*4890*/  BRA `(.L_x_1823) ;  /* 0x0000000800b87947 */ /* 0x000fea0003800000 */
.L_x_1828:
[----:B------:R0:W5:Y:S01]  /*48a0*/  LDG.E R3, desc[UR36][R4.64+0x4] ;  /* 0x0000042404037981 */ /* 0x000162000c1e1900 */
[----:B------:R-:W-:Y:S05]  /*48b0*/  BRA `(.L_x_1823) ;  /* 0x0000000800b07947 */ /* 0x000fea0003800000 */
.L_x_1818:
        /* <DEDUP_REMOVED lines=12> */
.L_x_1832:
[----:B------:R0:W5:Y:S01]  /*4980*/  LDG.E R3, desc[UR36][R4.64+0x4] ;  /* 0x0000042404037981 */ /* 0x000162000c1e1900 */
[----:B------:R-:W-:Y:S05]  /*4990*/  BRA `(.L_x_1823) ;  /* 0x0000000800787947 */ /* 0x000fea0003800000 */
.L_x_1831:
        /* <DEDUP_REMOVED lines=28> */
.L_x_1834:
[----:B------:R-:W2:Y:S02]  /*4b60*/  LDG.E.U8 R3, desc[UR36][R4.64] ;  /* 0x0000002404037981 */ /* 0x000ea4000c1e1100 */
[----:B--2---:R-:W-:-:S04]  /*4b70*/  SHF.L.U32 R0, R3, 0x19, RZ ;  /* 0x0000001903007819 */ /* 0x004fc800000006ff */
        /* <DEDUP_REMOVED lines=13> */
.L_x_1833:
[----:B------:R-:W2:Y:S02]  /*4c50*/  LDG.E.U16 R0, desc[UR36][R4.64] ;  /* 0x0000002404007981 */ /* 0x000ea4000c1e1500 */
[----:B--2---:R-:W-:-:S04]  /*4c60*/  IMAD.U32 R0, R0, 0x10000, RZ ;  /* 0x0001000000007824 */ /* 0x004fc800078e00ff */
[----:B------:R-:W-:-:S04]  /*4c70*/  FMUL.FTZ R0, R0, 1 ;  /* 0x3f80000000007820 */ /* 0x000fc80000410000 */
[----:B------:R0:W1:Y:S01]  /*4c80*/  F2F.F64.F32 R2, R0 ;  /* 0x0000000000027310 */ /* 0x0000620000201800 */
[----:B------:R-:W-:Y:S05]  /*4c90*/  BRA `(.L_x_1823) ;  /* 0x0000000400b87947 */ /* 0x000fea0003800000 */
.L_x_1830:
        /* <DEDUP_REMOVED lines=11> */
.L_x_1837:
        /* <DEDUP_REMOVED lines=21> */
.L_x_1841:
[----:B------:R-:W-:Y:S05]  /*4ea0*/  BSYNC B1 ;  /* 0x0000000000017941 */ /* 0x000fea0003800000 */
.L_x_1840:
[----:B------:R-:W-:Y:S01]  /*4eb0*/  LEA R3, R0, 0x3b800000, 0x17 ;  /* 0x3b80000000037811 */ /* 0x000fe200078eb8ff */
[----:B------:R-:W-:-:S05]  /*4ec0*/  IMAD.SHL.U32 R0, R2, 0x100000, RZ ;  /* 0x0010000002007824 */ /* 0x000fca00078e00ff */
[----:B------:R-:W-:-:S07]  /*4ed0*/  LOP3.LUT R0, R3, R0, R4, 0xfe, !PT ;  /* 0x0000000003007212 */ /* 0x000fce00078efe04 */
.L_x_1839:
[----:B------:R-:W-:Y:S05]  /*4ee0*/  BSYNC B0 ;  /* 0x0000000000007941 */ /* 0x000fea0003800000 */
.L_x_1838:
[----:B------:R-:W-:-:S04]  /*4ef0*/  FMUL.FTZ R0, R0, 1 ;  /* 0x3f80000000007820 */ /* 0x000fc80000410000 */
[----:B------:R1:W2:Y:S01]  /*4f00*/  F2F.F64.F32 R2, R0 ;  /* 0x0000000000027310 */ /* 0x0002a20000201800 */
[----:B------:R-:W-:Y:S05]  /*4f10*/  BRA `(.L_x_1823) ;  /* 0x0000000400187947 */ /* 0x000fea0003800000 */
.L_x_1836:
        /* <DEDUP_REMOVED lines=21> */
.L_x_1845:
[----:B------:R-:W-:Y:S05]  /*5070*/  BSYNC B1 ;  /* 0x0000000000017941 */ /* 0x000fea0003800000 */
.L_x_1844:
[----:B------:R-:W-:Y:S01]  /*5080*/  LEA R3, R0, 0x37800000, 0x17 ;  /* 0x3780000000037811 */ /* 0x000fe200078eb8ff */
[----:B------:R-:W-:-:S05]  /*5090*/  IMAD.SHL.U32 R0, R2, 0x200000, RZ ;  /* 0x0020000002007824 */ /* 0x000fca00078e00ff */
[----:B------:R-:W-:-:S07]  /*50a0*/  LOP3.LUT R0, R3, R0, R4, 0xfe, !PT ;  /* 0x0000000003007212 */ /* 0x000fce00078efe04 */
.L_x_1843:
[----:B------:R-:W-:Y:S05]  /*50b0*/  BSYNC B0 ;  /* 0x0000000000007941 */ /* 0x000fea0003800000 */
.L_x_1842:
[----:B------:R-:W-:-:S04]  /*50c0*/  FMUL.FTZ R0, R0, 1 ;  /* 0x3f80000000007820 */ /* 0x000fc80000410000 */
[----:B------:R3:W4:Y:S01]  /*50d0*/  F2F.F64.F32 R2, R0 ;  /* 0x0000000000027310 */ /* 0x0007220000201800 */
[----:B------:R-:W-:Y:S05]  /*50e0*/  BRA `(.L_x_1823) ;  /* 0x0000000000a47947 */ /* 0x000fea0003800000 */
.L_x_1835:
        /* <DEDUP_REMOVED lines=14> */
.L_x_1849:
[----:B------:R-:W-:Y:S05]  /*51d0*/  BSYNC B0 ;  /* 0x0000000000007941 */ /* 0x000fea0003800000 */
.L_x_1848:
[----:B------:R-:W-:-:S04]  /*51e0*/  FMUL.FTZ R0, R0, 1 ;  /* 0x3f80000000007820 */ /* 0x000fc80000410000 */
[----:B------:R0:W1:Y:S01]  /*51f0*/  F2F.F64.F32 R2, R0 ;  /* 0x0000000000027310 */ /* 0x0000620000201800 */
[----:B------:R-:W-:Y:S05]  /*5200*/  BRA `(.L_x_1823) ;  /* 0x00000000005c7947 */ /* 0x000fea0003800000 */
.L_x_1822:
        /* <DEDUP_REMOVED lines=16> */
.L_x_1850:
[----:B------:R-:W-:Y:S01]  /*5310*/  IMAD.MOV.U32 R3, RZ, RZ, RZ ;  /* 0x000000ffff037224 */ /* 0x000fe200078e00ff */
[----:B------:R-:W-:Y:S06]  /*5320*/  BRA `(.L_x_1823) ;  /* 0x0000000000147947 */ /* 0x000fec0003800000 */
.L_x_1847:
[----:B------:R-:W2:Y:S02]  /*5330*/  LDG.E.64 R2, desc[UR36][R4.64] ;  /* 0x0000002404027981 */ /* 0x000ea4000c1e1b00 */
[----:B--2---:R-:W0:Y:S01]  /*5340*/  I2F.F64.U64 R2, R2 ;  /* 0x0000000200027312 */ /* 0x004e220000301800 */
[----:B------:R-:W-:Y:S05]  /*5350*/  BRA `(.L_x_1823) ;  /* 0x0000000000087947 */ /* 0x000fea0003800000 */
.L_x_1846:
[----:B------:R-:W2:Y:S02]  /*5360*/  LDG.E R2, desc[UR36][R4.64] ;  /* 0x0000002404027981 */ /* 0x000ea4000c1e1900 */
[----:B--2---:R-:W0:Y:S02]  /*5370*/  I2F.F64.U32 R2, R2 ;  /* 0x0000000200027312 */ /* 0x004e240000201800 */
.L_x_1823:
        /* <DEDUP_REMOVED lines=15> */
.L_x_1854:
[----:B------:R0:W-:Y:S01]  /*5470*/  STG.E.U8 desc[UR36][R16.64], R2 ;  /* 0x0000000210007986 */ /* 0x0001e2000c101124 */
[----:B------:R-:W-:Y:S05]  /*5480*/  BRA `(.L_x_1856) ;  /* 0x0000000c00487947 */ /* 0x000fea0003800000 */
.L_x_1853:
        /* <DEDUP_REMOVED lines=9> */
.L_x_1858:
[----:B------:R0:W-:Y:S01]  /*5520*/  STG.E desc[UR36][R16.64], R2 ;  /* 0x0000000210007986 */ /* 0x0001e2000c101924 */
[----:B------:R-:W-:Y:S05]  /*5530*/  BRA `(.L_x_1856) ;  /* 0x0000000c001c7947 */ /* 0x000fea0003800000 */
.L_x_1857:
[----:B------:R0:W-:Y:S01]  /*5540*/  STG.E.U16 desc[UR36][R16.64], R2 ;  /* 0x0000000210007986 */ /* 0x0001e2000c101524 */
[----:B------:R-:W-:Y:S05]  /*5550*/  BRA `(.L_x_1856) ;  /* 0x0000000c00147947 */ /* 0x000fea0003800000 */
.L_x_1852:
        /* <DEDUP_REMOVED lines=9> */
.L_x_1860:
[----:B------:R-:W0:Y:S02]  /*55f0*/  I2F.S16 R0, R2 ;  /* 0x0000000200007306 */ /* 0x000e240000101400 */
[----:B0-----:R-:W-:-:S05]  /*5600*/  F2FP.F16.F32.PACK_AB R0, RZ, R0 ;  /* 0x00000000ff00723e */ /* 0x001fca00000000ff */
[----:B------:R0:W-:Y:S01]  /*5610*/  STG.E.U16 desc[UR36][R16.64], R0 ;  /* 0x0000000010007986 */ /* 0x0001e2000c101524 */
[----:B------:R-:W-:Y:S05]  /*5620*/  BRA `(.L_x_1856) ;  /* 0x0000000800e07947 */ /* 0x000fea0003800000 */
.L_x_1859:
        /* <DEDUP_REMOVED lines=10> */
.L_x_1862:
[----:B------:R-:W0:Y:S02]  /*56d0*/  I2F.S16 R2, R2 ;  /* 0x0000000200027306 */ /* 0x000e240000101400 */
[----:B0-----:R-:W-:-:S04]  /*56e0*/  F2FP.F16.F32.PACK_AB R3, RZ, R2 ;  /* 0x00000002ff03723e */ /* 0x001fc800000000ff */
[----:B------:R-:W-:-:S05]  /*56f0*/  PRMT R3, R3, 0x5410, RZ ;  /* 0x0000541003037816 */ /* 0x000fca00000000ff */
[----:B------:R0:W-:Y:S01]  /*5700*/  STG.E desc[UR36][R16.64], R3 ;  /* 0x0000000310007986 */ /* 0x0001e2000c101924 */
[----:B------:R-:W-:Y:S05]  /*5710*/  BRA `(.L_x_1856) ;  /* 0x0000000800a47947 */ /* 0x000fea0003800000 */
.L_x_1861:
[----:B------:R-:W0:Y:S02]  /*5720*/  I2F.F64.S16 R2, R2 ;  /* 0x0000000200027312 */ /* 0x000e240000101c00 */
[----:B0-----:R0:W-:Y:S01]  /*5730*/  STG.E.64 desc[UR36][R16.64], R2 ;  /* 0x0000000210007986 */ /* 0x0011e2000c101b24 */
[----:B------:R-:W-:Y:S05]  /*5740*/  BRA `(.L_x_1856) ;  /* 0x0000000800987947 */ /* 0x000fea0003800000 */
.L_x_1851:
        /* <DEDUP_REMOVED lines=10> */
.L_x_1865:
[----:B------:R-:W0:Y:S01]  /*57f0*/  I2F.F64.S16 R4, R2 ;  /* 0x0000000200047312 */ /* 0x000e220000101c00 */
[----:B------:R-:W-:-:S05]  /*5800*/  CS2R R6, SRZ ;  /* 0x0000000000067805 */ /* 0x000fca000001ff00 */
[----:B0-----:R0:W-:Y:S01]  /*5810*/  STG.E.128 desc[UR36][R16.64], R4 ;  /* 0x0000000410007986 */ /* 0x0011e2000c101d24 */
[----:B------:R-:W-:Y:S05]  /*5820*/  BRA `(.L_x_1856) ;  /* 0x0000000800607947 */ /* 0x000fea0003800000 */
.L_x_1864:
        /* <DEDUP_REMOVED lines=21> */
.L_x_1869:
[----:B------:R-:W-:Y:S05]  /*5980*/  BSYNC B0 ;  /* 0x0000000000007941 */ /* 0x000fea0003800000 */
.L_x_1868:
[----:B------:R-:W-:-:S05]  /*5990*/  LOP3.LUT R3, R0, R3, RZ, 0xfc, !PT ;  /* 0x0000000300037212 */ /* 0x000fca00078efcff */
[----:B------:R0:W-:Y:S01]  /*59a0*/  STG.E.U8 desc[UR36][R16.64], R3 ;  /* 0x0000000310007986 */ /* 0x0001e2000c101124 */
[----:B------:R-:W-:Y:S05]  /*59b0*/  BRA `(.L_x_1856) ;  /* 0x0000000400fc7947 */ /* 0x000fea0003800000 */
.L_x_1867:
        /* <DEDUP_REMOVED lines=13> */
.L_x_1871:
[----:B------:R-:W-:Y:S01]  /*5a90*/  IMAD.MOV.U32 R0, RZ, RZ, 0x7f ;  /* 0x0000007fff007424 */ /* 0x000fe200078e00ff */
[----:B------:R-:W-:-:S04]  /*5aa0*/  ISETP.GT.U32.AND P0, PT, R3, 0x7f800000, PT ;  /* 0x7f8000000300780c */ /* 0x000fc80003f04070 */
[----:B------:R-:W-:-:S09]  /*5ab0*/  SEL R0, R0, 0x7c, P0 ;  /* 0x0000007c00007807 */ /* 0x000fd20000000000 */
.L_x_1872:
[----:B------:R-:W-:Y:S05]  /*5ac0*/  BSYNC B0 ;  /* 0x0000000000007941 */ /* 0x000fea0003800000 */
.L_x_1870:
[----:B------:R-:W-:-:S04]  /*5ad0*/  LOP3.LUT R2, R5, 0x80000000, RZ, 0xc0, !PT ;  /* 0x8000000005027812 */ /* 0x000fc800078ec0ff */
[----:B------:R-:W-:-:S04]  /*5ae0*/  SHF.R.U32.HI R3, RZ, 0x18, R2 ;  /* 0x00000018ff037819 */ /* 0x000fc80000011602 */
[----:B------:R-:W-:-:S05]  /*5af0*/  LOP3.LUT R3, R0, R3, RZ, 0xfc, !PT ;  /* 0x0000000300037212 */ /* 0x000fca00078efcff */
[----:B------:R0:W-:Y:S01]  /*5b00*/  STG.E.U8 desc[UR36][R16.64], R3 ;  /* 0x0000000310007986 */ /* 0x0001e2000c101124 */
[----:B------:R-:W-:Y:S05]  /*5b10*/  BRA `(.L_x_1856) ;  /* 0x0000000400a47947 */ /* 0x000fea0003800000 */
.L_x_1866:
[----:B------:R-:W0:Y:S02]  /*5b20*/  I2F.S16 R0, R2 ;  /* 0x0000000200007306 */ /* 0x000e240000101400 */
[----:B0-----:R-:W-:-:S05]  /*5b30*/  F2FP.BF16.F32.PACK_AB R0, RZ, R0 ;  /* 0x00000000ff00723e */ /* 0x001fca00000010ff */
[----:B------:R0:W-:Y:S01]  /*5b40*/  STG.E.U16 desc[UR36][R16.64], R0 ;  /* 0x0000000010007986 */ /* 0x0001e2000c101524 */
[----:B------:R-:W-:Y:S05]  /*5b50*/  BRA `(.L_x_1856) ;  /* 0x0000000400947947 */ /* 0x000fea0003800000 */
.L_x_1863:
        /* <DEDUP_REMOVED lines=10> */
.L_x_1875:
[----:B------:R-:W0:Y:S01]  /*5c00*/  I2F.S16 R5, R2 ;  /* 0x0000000200057306 */ /* 0x000e220000101400 */
[----:B------:R-:W-:Y:S01]  /*5c10*/  BSSY B0, `(.L_x_1876) ;  /* 0x0000014000007945 */ /* 0x000fe20003800000 */
[----:B------:R-:W-:Y:S01]  /*5c20*/  HFMA2.MMA R8, -RZ, RZ, 0, 7.62939453125e-06 ;  /* 0x00000080ff087435 */ /* 0x000fe200000001ff */
        /* <DEDUP_REMOVED lines=14> */
.L_x_1878:
[----:B------:R-:W-:-:S04]  /*5d10*/  LOP3.LUT R2, R5, 0x80000000, RZ, 0xc0, !PT ;  /* 0x8000000005027812 */ /* 0x000fc800078ec0ff */
[----:B------:R-:W-:-:S04]  /*5d20*/  SHF.R.U32.HI R3, RZ, 0x18, R2 ;  /* 0x00000018ff037819 */ /* 0x000fc80000011602 */
[----:B------:R-:W-:-:S04]  /*5d30*/  LOP3.LUT R0, R0, R3, RZ, 0xfc, !PT ;  /* 0x0000000300007212 */ /* 0x000fc800078efcff */
[----:B------:R-:W-:-:S07]  /*5d40*/  PRMT R8, R0, 0x7610, R8 ;  /* 0x0000761000087816 */ /* 0x000fce0000000008 */
.L_x_1877:
[----:B------:R-:W-:Y:S05]  /*5d50*/  BSYNC B0 ;  /* 0x0000000000007941 */ /* 0x000fea0003800000 */
.L_x_1876:
[----:B------:R3:W-:Y:S01]  /*5d60*/  STG.E.U8 desc[UR36][R16.64], R8 ;  /* 0x0000000810007986 */ /* 0x0007e2000c101124 */
[----:B------:R-:W-:Y:S05]  /*5d70*/  BRA `(.L_x_1856) ;  /* 0x00000004000c7947 */ /* 0x000fea0003800000 */
.L_x_1874:
        /* <DEDUP_REMOVED lines=17> */
.L_x_1881:
[----:B------:R-:W-:-:S04]  /*5e90*/  LOP3.LUT R2, R5, 0x80000000, RZ, 0xc0, !PT ;  /* 0x8000000005027812 */ /* 0x000fc800078ec0ff */
[----:B------:R-:W-:-:S04]  /*5ea0*/  SHF.R.U32.HI R3, RZ, 0x18, R2 ;  /* 0x00000018ff037819 */ /* 0x000fc80000011602 */
[----:B------:R-:W-:-:S04]  /*5eb0*/  LOP3.LUT R0, R0, R3, RZ, 0xfc, !PT ;  /* 0x0000000300007212 */ /* 0x000fc800078efcff */
[----:B------:R-:W-:-:S07]  /*5ec0*/  PRMT R8, R0, 0x7610, R8 ;  /* 0x0000761000087816 */ /* 0x000fce0000000008 */
.L_x_1880:
[----:B------:R-:W-:Y:S05]  /*5ed0*/  BSYNC B0 ;  /* 0x0000000000007941 */ /* 0x000fea0003800000 */
.L_x_1879:
[----:B------:R0:W-:Y:S01]  /*5ee0*/  STG.E.U8 desc[UR36][R16.64], R8 ;  /* 0x0000000810007986 */ /* 0x0001e2000c101124 */
[----:B------:R-:W-:Y:S05]  /*5ef0*/  BRA `(.L_x_1856) ;  /* 0x0000000000ac7947 */ /* 0x000fea0003800000 */
.L_x_1873:
        /* <DEDUP_REMOVED lines=22> */
.L_x_1855:
        /* <DEDUP_REMOVED lines=16> */
.L_x_1884:
[----:B------:R-:W-:Y:S05]  /*6160*/  BRA `(.L_x_1856) ;  /* 0x0000000000107947 */ /* 0x000fea0003800000 */
.L_x_1883:
[----:B------:R-:W-:-:S05]  /*6170*/  IMAD.MOV.U32 R3, RZ, RZ, RZ ;  /* 0x000000ffff037224 */ /* 0x000fca00078e00ff */
[----:B------:R2:W-:Y:S01]  /*6180*/  STG.E.64 desc[UR36][R16.64], R2 ;  /* 0x0000000210007986 */ /* 0x0005e2000c101b24 */
[----:B------:R-:W-:Y:S05]  /*6190*/  BRA `(.L_x_1856) ;  /* 0x0000000000047947 */ /* 0x000fea0003800000 */
.L_x_1882:
[----:B------:R0:W-:Y:S02]  /*61a0*/  STG.E desc[UR36][R16.64], R2 ;  /* 0x0000000210007986 */ /* 0x0001e4000c101924 */
.L_x_1856:
[----:B------:R-:W-:-:S07]  /*61b0*/  VIADD R19, R19, 0x80 ;  /* 0x0000008013137836 */ /* 0x000fce0000000000 */
.L_x_1816:
[----:B------:R-:W-:Y:S05]  /*61c0*/  BSYNC B6 ;  /* 0x0000000000067941 */ /* 0x000fea0003800000 */
.L_x_1815:
        /* <DEDUP_REMOVED lines=301> */
[----:B------:R-:W-:-:S04]  /*74a0*/  SHF.R.U32.HI R2, RZ, UR5, R2 ;  /* 0x00000005ff027c19 */ /* 0x000fc80008011602 */
[----:B------:R-:W-:-:S05]  /*74b0*/  IADD3 R3, -R2, RZ, RZ ;  /* 0x000000ff02037210 */ /* 0x000fca0007ffe1ff */
[----:B------:R-:W-:Y:S01]  /*74c0*/  IMAD R5, R3, UR4, R5 ;  /* 0x0000000403057c24 */ /* 0x000fe2000f8e0205 */
[----:B------:R-:W-:-:S03]  /*74d0*/  ULDC.64 UR4, c[0x0][0x408] ;  /* 0x0001020000047ab9 */ /* 0x000fc60000000a00 */
[C---:B------:R-:W-:Y:S02]  /*74e0*/  IMAD R16, R5.reuse, UR4, R16 ;  /* 0x0000000405107c24 */ /* 0x040fe4000f8e0210 */
[----:B------:R-:W-:-:S07]  /*74f0*/  IMAD R0, R5, UR5, R0 ;  /* 0x0000000505007c24 */ /* 0x000fce000f8e0200 */
.L_x_1887:
        /* <DEDUP_REMOVED lines=21> */
.L_x_1891:
[----:B------:R-:W2:Y:S02]  /*7650*/  LDG.E.U8 R2, desc[UR36][R4.64] ;  /* 0x0000002404027981 */ /* 0x000ea4000c1e1100 */
[----:B--2---:R-:W0:Y:S01]  /*7660*/  I2F.F64.U16 R2, R2 ;  /* 0x0000000200027312 */ /* 0x004e220000101800 */
[----:B------:R-:W-:Y:S05]  /*7670*/  BRA `(.L_x_1893) ;  /* 0x0000000c006c7947 */ /* 0x000fea0003800000 */
.L_x_1890:
        /* <DEDUP_REMOVED lines=9> */
.L_x_1895:
[----:B------:R-:W2:Y:S02]  /*7710*/  LDG.E R2, desc[UR36][R4.64] ;  /* 0x0000002404027981 */ /* 0x000ea4000c1e1900 */
[----:B--2---:R-:W0:Y:S01]  /*7720*/  I2F.F64 R2, R2 ;  /* 0x0000000200027312 */ /* 0x004e220000201c00 */
[----:B------:R-:W-:Y:S05]  /*7730*/  BRA `(.L_x_1893) ;  /* 0x0000000c003c7947 */ /* 0x000fea0003800000 */
.L_x_1894:
[----:B------:R-:W2:Y:S02]  /*7740*/  LDG.E.U16 R2, desc[UR36][R4.64] ;  /* 0x0000002404027981 */ /* 0x000ea4000c1e1500 */
[----:B--2---:R-:W0:Y:S01]  /*7750*/  I2F.F64.S16 R2, R2 ;  /* 0x0000000200027312 */ /* 0x004e220000101c00 */
[----:B------:R-:W-:Y:S05]  /*7760*/  BRA `(.L_x_1893) ;  /* 0x0000000c00307947 */ /* 0x000fea0003800000 */
.L_x_1889:
        /* <DEDUP_REMOVED lines=10> */
.L_x_1897:
[----:B------:R-:W2:Y:S02]  /*7810*/  LDG.E.U16 R0, desc[UR36][R4.64] ;  /* 0x0000002404007981 */ /* 0x000ea4000c1e1500 */
[----:B--2---:R-:W-:-:S05]  /*7820*/  HADD2.F32 R0, -RZ, R0.H0_H0 ;  /* 0x20000000ff007230 */ /* 0x004fca0000004100 */
[----:B------:R-:W-:-:S04]  /*7830*/  FMUL.FTZ R0, R0, 1 ;  /* 0x3f80000000007820 */ /* 0x000fc80000410000 */
[----:B------:R0:W1:Y:S01]  /*7840*/  F2F.F64.F32 R2, R0 ;  /* 0x0000000000027310 */ /* 0x0000620000201800 */
[----:B------:R-:W-:Y:S05]  /*7850*/  BRA `(.L_x_1893) ;  /* 0x0000000800f47947 */ /* 0x000fea0003800000 */
.L_x_1896:
        /* <DEDUP_REMOVED lines=10> */
.L_x_1899:
[----:B------:R-:W2:Y:S02]  /*7900*/  LDG.E.U16 R4, desc[UR36][R4.64] ;  /* 0x0000002404047981 */ /* 0x000ea4000c1e1500 */
[----:B--2---:R-:W-:-:S05]  /*7910*/  HADD2.F32 R0, -RZ, R4.H0_H0 ;  /* 0x20000004ff007230 */ /* 0x004fca0000004100 */
[----:B------:R-:W-:-:S04]  /*7920*/  FMUL.FTZ R0, R0, 1 ;  /* 0x3f80000000007820 */ /* 0x000fc80000410000 */
[----:B------:R0:W1:Y:S01]  /*7930*/  F2F.F64.F32 R2, R0 ;  /* 0x0000000000027310 */ /* 0x0000620000201800 */
[----:B------:R-:W-:Y:S05]  /*7940*/  BRA `(.L_x_1893) ;  /* 0x0000000800b87947 */ /* 0x000fea0003800000 */
.L_x_1898:
[----:B------:R0:W5:Y:S01]  /*7950*/  LDG.E R3, desc[UR36][R4.64+0x4] ;  /* 0x0000042404037981 */ /* 0x000162000c1e1900 */
[----:B------:R-:W-:Y:S05]  /*7960*/  BRA `(.L_x_1893) ;  /* 0x0000000800b07947 */ /* 0x000fea0003800000 */
.L_x_1888:
        /* <DEDUP_REMOVED lines=12> */
.L_x_1902:
[----:B------:R0:W5:Y:S01]  /*7a30*/  LDG.E R3, desc[UR36][R4.64+0x4] ;  /* 0x0000042404037981 */ /* 0x000162000c1e1900 */
[----:B------:R-:W-:Y:S05]  /*7a40*/  BRA `(.L_x_1893) ;  /* 0x0000000800787947 */ /* 0x000fea0003800000 */
.L_x_1901:
        /* <DEDUP_REMOVED lines=28> */
.L_x_1904:
        /* <DEDUP_REMOVED lines=15> */
.L_x_1903:
[----:B------:R-:W2:Y:S02]  /*7d00*/  LDG.E.U16 R0, desc[UR36][R4.64] ;  /* 0x0000002404007981 */ /* 0x000ea4000c1e1500 */
[----:B--2---:R-:W-:-:S04]  /*7d10*/  IMAD.U32 R0, R0, 0x10000, RZ ;  /* 0x0001000000007824 */ /* 0x004fc800078e00ff */
[----:B------:R-:W-:-:S04]  /*7d20*/  FMUL.FTZ R0, R0, 1 ;  /* 0x3f80000000007820 */ /* 0x000fc80000410000 */
[----:B------:R0:W1:Y:S01]  /*7d30*/  F2F.F64.F32 R2, R0 ;  /* 0x0000000000027310 */ /* 0x0000620000201800 */
[----:B------:R-:W-:Y:S05]  /*7d40*/  BRA `(.L_x_1893) ;  /* 0x0000000400b87947 */ /* 0x000fea0003800000 */
.L_x_1900:
        /* <DEDUP_REMOVED lines=11> */
.L_x_1907:
        /* <DEDUP_REMOVED lines=21> */
.L_x_1911:
[----:B------:R-:W-:Y:S05]  /*7f50*/  BSYNC B1 ;  /* 0x0000000000017941 */ /* 0x000fea0003800000 */
.L_x_1910:
[----:B------:R-:W-:Y:S01]  /*7f60*/  LEA R3, R0, 0x3b800000, 0x17 ;  /* 0x3b80000000037811 */ /* 0x000fe200078eb8ff */
[----:B------:R-:W-:-:S05]  /*7f70*/  IMAD.SHL.U32 R0, R2, 0x100000, RZ ;  /* 0x0010000002007824 */ /* 0x000fca00078e00ff */
[----:B------:R-:W-:-:S07]  /*7f80*/  LOP3.LUT R0, R3, R0, R4, 0xfe, !PT ;  /* 0x0000000003007212 */ /* 0x000fce00078efe04 */
.L_x_1909:
[----:B------:R-:W-:Y:S05]  /*7f90*/  BSYNC B0 ;  /* 0x0000000000007941 */ /* 0x000fea0003800000 */
.L_x_1908:
[----:B------:R-:W-:-:S04]  /*7fa0*/  FMUL.FTZ R0, R0, 1 ;  /* 0x3f80000000007820 */ /* 0x000fc80000410000 */
[----:B------:R1:W2:Y:S01]  /*7fb0*/  F2F.F64.F32 R2, R0 ;  /* 0x0000000000027310 */ /* 0x0002a20000201800 */
[----:B------:R-:W-:Y:S05]  /*7fc0*/  BRA `(.L_x_1893) ;  /* 0x0000000400187947 */ /* 0x000fea0003800000 */
.L_x_1906:
        /* <DEDUP_REMOVED lines=21> */
.L_x_1915:
[----:B------:R-:W-:Y:S05]  /*8120*/  BSYNC B1 ;  /* 0x0000000000017941 */ /* 0x000fea0003800000 */
.L_x_1914:
[----:B------:R-:W-:Y:S01]  /*8130*/  LEA R3, R0, 0x37800000, 0x17 ;  /* 0x3780000000037811 */ /* 0x000fe200078eb8ff */
[----:B------:R-:W-:-:S05]  /*8140*/  IMAD.SHL.U32 R0, R2, 0x200000, RZ ;  /* 0x0020000002007824 */ /* 0x000fca00078e00ff */
[----:B------:R-:W-:-:S07]  /*8150*/  LOP3.LUT R0, R3, R0, R4, 0xfe, !PT ;  /* 0x0000000003007212 */ /* 0x000fce00078efe04 */
.L_x_1913:
[----:B------:R-:W-:Y:S05]  /*8160*/  BSYNC B0 ;  /* 0x0000000000007941 */ /* 0x000fea0003800000 */
.L_x_1912:
[----:B------:R-:W-:-:S04]  /*8170*/  FMUL.FTZ R0, R0, 1 ;  /* 0x3f80000000007820 */ /* 0x000fc80000410000 */
[----:B------:R3:W4:Y:S01]  /*8180*/  F2F.F64.F32 R2, R0 ;  /* 0x0000000000027310 */ /* 0x0007220000201800 */
[----:B------:R-:W-:Y:S05]  /*8190*/  BRA `(.L_x_1893) ;  /* 0x0000000000a47947 */ /* 0x000fea0003800000 */
.L_x_1905:
        /* <DEDUP_REMOVED lines=14> */
.L_x_1919:
[----:B------:R-:W-:Y:S05]  /*8280*/  BSYNC B0 ;  /* 0x0000000000007941 */ /* 0x000fea0003800000 */
.L_x_1918:
[----:B------:R-:W-:-:S04]  /*8290*/  FMUL.FTZ R0, R0, 1 ;  /* 0x3f80000000007820 */ /* 0x000fc80000410000 */
[----:B------:R0:W1:Y:S01]  /*82a0*/  F2F.F64.F32 R2, R0 ;  /* 0x0000000000027310 */ /* 0x0000620000201800 */
[----:B------:R-:W-:Y:S05]  /*82b0*/  BRA `(.L_x_1893) ;  /* 0x00000000005c7947 */ /* 0x000fea0003800000 */
.L_x_1892:
[----:B------:R-:W-:Y:S01]  /*82c0*/  MOV R2, 0x0 ;  /* 0x0000000000027802 */ /* 0x000fe20000000f00 */
[----:B------:R-:W-:Y:S01]  /*82d0*/  ULDC.64 UR4, c[0x4][0x198] ;  /* 0x0100660000047ab9 */ /* 0x000fe20000000a00 */
[----:B------:R-:W-:Y:S01]  /*82e0*/  ULDC.64 UR6, c[0x4][0x38] ;  /* 0x01000e0000067ab9 */ /* 0x000fe20000000a00 */
[----:B------:R-:W-:Y:S01]  /*82f0*/  IMAD.U32 R4, RZ, RZ, UR4 ;  /* 0x00000004ff047e24 */ /* 0x000fe2000f8e00ff */
[----:B------:R-:W-:Y:S01]  /*8300*/  HFMA2.MMA R13, -RZ, RZ, 0, 0 ;  /* 0x00000000ff0d7435 */ /* 0x000fe200000001ff */
        /* <DEDUP_REMOVED lines=8> */
[----:B------:R-:W-:-:S07]  /*8390*/  IMAD.MOV.U32 R12, RZ, RZ, 0x1 ;  /* 0x00000001ff0c7424 */ /* 0x000fce00078e00ff */
[----:B------:R-:W-:-:S07]  /*83a0*/  LEPC R20, `(.L_x_1920) ;  /* 0x000000001014794e */ /* 0x000fce0000000000 */
[----:B0-----:R-:W-:Y:S05]  /*83b0*/  CALL.ABS.NOINC R2 ;  /* 0x0000000002007343 */ /* 0x001fea0003c00000 */
.L_x_1920:
[----:B------:R-:W-:Y:S01]  /*83c0*/  IMAD.MOV.U32 R3, RZ, RZ, RZ ;  /* 0x000000ffff037224 */ /* 0x000fe200078e00ff */
[----:B------:R-:W-:Y:S06]  /*83d0*/  BRA `(.L_x_1893) ;  /* 0x0000000000147947 */ /* 0x000fec0003800000 */
.L_x_1917:
[----:B------:R-:W2:Y:S02]  /*83e0*/  LDG.E.64 R2, desc[UR36][R4.64] ;  /* 0x0000002404027981 */ /* 0x000ea4000c1e1b00 */
[----:B--2---:R-:W0:Y:S01]  /*83f0*/  I2F.F64.U64 R2, R2 ;  /* 0x0000000200027312 */ /* 0x004e220000301800 */
[----:B------:R-:W-:Y:S05]  /*8400*/  BRA `(.L_x_1893) ;  /* 0x0000000000087947 */ /* 0x000fea0003800000 */
.L_x_1916:
[----:B------:R-:W2:Y:S02]  /*8410*/  LDG.E R2, desc[UR36][R4.64] ;  /* 0x0000002404027981 */ /* 0x000ea4000c1e1900 */
[----:B--2---:R-:W0:Y:S02]  /*8420*/  I2F.F64.U32 R2, R2 ;  /* 0x0000000200027312 */ /* 0x004e240000201800 */
.L_x_1893:
        /* <DEDUP_REMOVED lines=15> */
.L_x_1924:
[----:B------:R3:W-:Y:S01]  /*8520*/  STG.E.U8 desc[UR36][R16.64], R2 ;  /* 0x0000000210007986 */ /* 0x0007e2000c101124 */
[----:B------:R-:W-:Y:S05]  /*8530*/  BRA `(.L_x_1926) ;  /* 0x0000000c00487947 */ /* 0x000fea0003800000 */
.L_x_1923:
        /* <DEDUP_REMOVED lines=9> */
.L_x_1928:
[----:B------:R2:W-:Y:S01]  /*85d0*/  STG.E desc[UR36][R16.64], R2 ;  /* 0x0000000210007986 */ /* 0x0005e2000c101924 */
[----:B------:R-:W-:Y:S05]  /*85e0*/  BRA `(.L_x_1926) ;  /* 0x0000000c001c7947 */ /* 0x000fea0003800000 */
.L_x_1927:
[----:B------:R0:W-:Y:S01]  /*85f0*/  STG.E.U16 desc[UR36][R16.64], R2 ;  /* 0x0000000210007986 */ /* 0x0001e2000c101524 */
[----:B------:R-:W-:Y:S05]  /*8600*/  BRA `(.L_x_1926) ;  /* 0x0000000c00147947 */ /* 0x000fea0003800000 */
.L_x_1922:
        /* <DEDUP_REMOVED lines=9> */
.L_x_1930:
[----:B------:R-:W0:Y:S02]  /*86a0*/  I2F.S16 R0, R2 ;  /* 0x0000000200007306 */ /* 0x000e240000101400 */
[----:B0-----:R-:W-:-:S05]  /*86b0*/  F2FP.F16.F32.PACK_AB R0, RZ, R0 ;  /* 0x00000000ff00723e */ /* 0x001fca00000000ff */
[----:B------:R0:W-:Y:S01]  /*86c0*/  STG.E.U16 desc[UR36][R16.64], R0 ;  /* 0x0000000010007986 */ /* 0x0001e2000c101524 */
[----:B------:R-:W-:Y:S05]  /*86d0*/  BRA `(.L_x_1926) ;  /* 0x0000000800e07947 */ /* 0x000fea0003800000 */
.L_x_1929:
        /* <DEDUP_REMOVED lines=10> */
.L_x_1932:
[----:B------:R-:W0:Y:S02]  /*8780*/  I2F.S16 R2, R2 ;  /* 0x0000000200027306 */ /* 0x000e240000101400 */
[----:B0-----:R-:W-:-:S04]  /*8790*/  F2FP.F16.F32.PACK_AB R3, RZ, R2 ;  /* 0x00000002ff03723e */ /* 0x001fc800000000ff */
[----:B------:R-:W-:-:S05]  /*87a0*/  PRMT R3, R3, 0x5410, RZ ;  /* 0x0000541003037816 */ /* 0x000fca00000000ff */
[----:B------:R0:W-:Y:S01]  /*87b0*/  STG.E desc[UR36][R16.64], R3 ;  /* 0x0000000310007986 */ /* 0x0001e2000c101924 */
[----:B------:R-:W-:Y:S05]  /*87c0*/  BRA `(.L_x_1926) ;  /* 0x0000000800a47947 */ /* 0x000fea0003800000 */
.L_x_1931:
[----:B------:R-:W0:Y:S02]  /*87d0*/  I2F.F64.S16 R2, R2 ;  /* 0x0000000200027312 */ /* 0x000e240000101c00 */
[----:B0-----:R0:W-:Y:S01]  /*87e0*/  STG.E.64 desc[UR36][R16.64], R2 ;  /* 0x0000000210007986 */ /* 0x0011e2000c101b24 */
[----:B------:R-:W-:Y:S05]  /*87f0*/  BRA `(.L_x_1926) ;  /* 0x0000000800987947 */ /* 0x000fea0003800000 */
.L_x_1921:
        /* <DEDUP_REMOVED lines=10> */
.L_x_1935:
[----:B------:R-:W0:Y:S01]  /*88a0*/  I2F.F64.S16 R4, R2 ;  /* 0x0000000200047312 */ /* 0x000e220000101c00 */
[----:B------:R-:W-:-:S05]  /*88b0*/  CS2R R6, SRZ ;  /* 0x0000000000067805 */ /* 0x000fca000001ff00 */
[----:B0-----:R0:W-:Y:S01]  /*88c0*/  STG.E.128 desc[UR36][R16.64], R4 ;  /* 0x0000000410007986 */ /* 0x0011e2000c101d24 */
[----:B------:R-:W-:Y:S05]  /*88d0*/  BRA `(.L_x_1926) ;  /* 0x0000000800607947 */ /* 0x000fea0003800000 */
.L_x_1934:
        /* <DEDUP_REMOVED lines=21> */
.L_x_1939:
[----:B------:R-:W-:Y:S05]  /*8a30*/  BSYNC B0 ;  /* 0x0000000000007941 */ /* 0x000fea0003800000 */
.L_x_1938:
[----:B------:R-:W-:-:S05]  /*8a40*/  LOP3.LUT R3, R0, R3, RZ, 0xfc, !PT ;  /* 0x0000000300037212 */ /* 0x000fca00078efcff */
[----:B------:R0:W-:Y:S01]  /*8a50*/  STG.E.U8 desc[UR36][R16.64], R3 ;  /* 0x0000000310007986 */ /* 0x0001e2000c101124 */
[----:B------:R-:W-:Y:S05]  /*8a60*/  BRA `(.L_x_1926) ;  /* 0x0000000400fc7947 */ /* 0x000fea0003800000 */
.L_x_1937:
        /* <DEDUP_REMOVED lines=13> */
.L_x_1941:
[----:B------:R-:W-:Y:S01]  /*8b40*/  IMAD.MOV.U32 R0, RZ, RZ, 0x7f ;  /* 0x0000007fff007424 */ /* 0x000fe200078e00ff */
[----:B------:R-:W-:-:S04]  /*8b50*/  ISETP.GT.U32.AND P0, PT, R3, 0x7f800000, PT ;  /* 0x7f8000000300780c */ /* 0x000fc80003f04070 */
[----:B------:R-:W-:-:S09]  /*8b60*/  SEL R0, R0, 0x7c, P0 ;  /* 0x0000007c00007807 */ /* 0x000fd20000000000 */
.L_x_1942:
[----:B------:R-:W-:Y:S05]  /*8b70*/  BSYNC B0 ;  /* 0x0000000000007941 */ /* 0x000fea0003800000 */
.L_x_1940:
[----:B------:R-:W-:-:S04]  /*8b80*/  LOP3.LUT R2, R5, 0x80000000, RZ, 0xc0, !PT ;  /* 0x8000000005027812 */ /* 0x000fc800078ec0ff */
[----:B------:R-:W-:-:S04]  /*8b90*/  SHF.R.U32.HI R3, RZ, 0x18, R2 ;  /* 0x00000018ff037819 */ /* 0x000fc80000011602 */
[----:B------:R-:W-:-:S05]  /*8ba0*/  LOP3.LUT R3, R0, R3, RZ, 0xfc, !PT ;  /* 0x0000000300037212 */ /* 0x000fca00078efcff */
[----:B------:R0:W-:Y:S01]  /*8bb0*/  STG.E.U8 desc[UR36][R16.64], R3 ;  /* 0x0000000310007986 */ /* 0x0001e2000c101124 */
[----:B------:R-:W-:Y:S05]  /*8bc0*/  BRA `(.L_x_1926) ;  /* 0x0000000400a47947 */ /* 0x000fea0003800000 */
.L_x_1936:
[----:B------:R-:W0:Y:S02]  /*8bd0*/  I2F.S16 R0, R2 ;  /* 0x0000000200007306 */ /* 0x000e240000101400 */
[----:B0-----:R-:W-:-:S05]  /*8be0*/  F2FP.BF16.F32.PACK_AB R0, RZ, R0 ;  /* 0x00000000ff00723e */ /* 0x001fca00000010ff */
[----:B------:R0:W-:Y:S01]  /*8bf0*/  STG.E.U16 desc[UR36][R16.64], R0 ;  /* 0x0000000010007986 */ /* 0x0001e2000c101524 */
[----:B------:R-:W-:Y:S05]  /*8c00*/  BRA `(.L_x_1926) ;  /* 0x0000000400947947 */ /* 0x000fea0003800000 */
.L_x_1933:
        /* <DEDUP_REMOVED lines=10> */
.L_x_1945:
        /* <DEDUP_REMOVED lines=17> */
.L_x_1948:
[----:B------:R-:W-:-:S04]  /*8dc0*/  LOP3.LUT R2, R5, 0x80000000, RZ, 0xc0, !PT ;  /* 0x8000000005027812 */ /* 0x000fc800078ec0ff */
[----:B------:R-:W-:-:S04]  /*8dd0*/  SHF.R.U32.HI R3, RZ, 0x18, R2 ;  /* 0x00000018ff037819 */ /* 0x000fc80000011602 */
[----:B------:R-:W-:-:S04]  /*8de0*/  LOP3.LUT R0, R0, R3, RZ, 0xfc, !PT ;  /* 0x0000000300007212 */ /* 0x000fc800078efcff */
[----:B------:R-:W-:-:S07]  /*8df0*/  PRMT R8, R0, 0x7610, R8 ;  /* 0x0000761000087816 */ /* 0x000fce0000000008 */
.L_x_1947:
[----:B------:R-:W-:Y:S05]  /*8e00*/  BSYNC B0 ;  /* 0x0000000000007941 */ /* 0x000fea0003800000 */
.L_x_1946:
[----:B------:R0:W-:Y:S01]  /*8e10*/  STG.E.U8 desc[UR36][R16.64], R8 ;  /* 0x0000000810007986 */ /* 0x0001e2000c101124 */
[----:B------:R-:W-:Y:S05]  /*8e20*/  BRA `(.L_x_1926) ;  /* 0x00000004000c7947 */ /* 0x000fea0003800000 */
.L_x_1944:
        /* <DEDUP_REMOVED lines=17> */
.L_x_1951:
[----:B------:R-:W-:-:S04]  /*8f40*/  LOP3.LUT R2, R5, 0x80000000, RZ, 0xc0, !PT ;  /* 0x8000000005027812 */ /* 0x000fc800078ec0ff */
[----:B------:R-:W-:-:S04]  /*8f50*/  SHF.R.U32.HI R3, RZ, 0x18, R2 ;  /* 0x00000018ff037819 */ /* 0x000fc80000011602 */
[----:B------:R-:W-:-:S04]  /*8f60*/  LOP3.LUT R0, R0, R3, RZ, 0xfc, !PT ;  /* 0x0000000300007212 */ /* 0x000fc800078efcff */
[----:B------:R-:W-:-:S07]  /*8f70*/  PRMT R8, R0, 0x7610, R8 ;  /* 0x0000761000087816 */ /* 0x000fce0000000008 */
.L_x_1950:
[----:B------:R-:W-:Y:S05]  /*8f80*/  BSYNC B0 ;  /* 0x0000000000007941 */ /* 0x000fea0003800000 */
.L_x_1949:
[----:B------:R0:W-:Y:S01]  /*8f90*/  STG.E.U8 desc[UR36][R16.64], R8 ;  /* 0x0000000810007986 */ /* 0x0001e2000c101124 */
[----:B------:R-:W-:Y:S05]  /*8fa0*/  BRA `(.L_x_1926) ;  /* 0x0000000000ac7947 */ /* 0x000fea0003800000 */
.L_x_1943:
        /* <DEDUP_REMOVED lines=22> */
.L_x_1925:
        /* <DEDUP_REMOVED lines=16> */
.L_x_1954:
[----:B------:R-:W-:Y:S05]  /*9210*/  BRA `(.L_x_1926) ;  /* 0x0000000000107947 */ /* 0x000fea0003800000 */
.L_x_1953:
[----:B------:R-:W-:-:S05]  /*9220*/  IMAD.MOV.U32 R3, RZ, RZ, RZ ;  /* 0x000000ffff037224 */ /* 0x000fca00078e00ff */
[----:B------:R0:W-:Y:S01]  /*9230*/  STG.E.64 desc[UR36][R16.64], R2 ;  /* 0x0000000210007986 */ /* 0x0001e2000c101b24 */
[----:B------:R-:W-:Y:S05]  /*9240*/  BRA `(.L_x_1926) ;  /* 0x0000000000047947 */ /* 0x000fea0003800000 */
.L_x_1952:
[----:B------:R0:W-:Y:S02]  /*9250*/  STG.E desc[UR36][R16.64], R2 ;  /* 0x0000000210007986 */ /* 0x0001e4000c101924 */
.L_x_1926:
[----:B------:R-:W-:-:S07]  /*9260*/  VIADD R19, R19, 0x80 ;  /* 0x0000008013137836 */ /* 0x000fce0000000000 */
.L_x_1886:
[----:B------:R-:W-:Y:S05]  /*9270*/  BSYNC B6 ;  /* 0x0000000000067941 */ /* 0x000fea0003800000 */
.L_x_1885:
        /* <DEDUP_REMOVED lines=306> */
.L_x_1955:
        /* <DEDUP_REMOVED lines=19> */
[----:B--2---:R-:W3:Y:S01]  /*a6d0*/  I2F.F64.S16 R2, R2 ;  /* 0x0000000200027312 */ /* 0x004ee20000101c00 */
[----:B------:R-:W-:Y:S05]  /*a6e0*/  BRA `(.L_x_1961) ;  /* 0x0000000c00787947 */ /* 0x000fea0003800000 */
.L_x_1959:
[----:B------:R-:W2:Y:S02]  /*a6f0*/  LDG.E.U8 R2, desc[UR36][R4.64] ;  /* 0x0000002404027981 */ /* 0x000ea4000c1e1100 */
[----:B--2---:R-:W4:Y:S01]  /*a700*/  I2F.F64.U16 R2, R2 ;  /* 0x0000000200027312 */ /* 0x004f220000101800 */
[----:B------:R-:W-:Y:S05]  /*a710*/  BRA `(.L_x_1961) ;  /* 0x0000000c006c7947 */ /* 0x000fea0003800000 */
.L_x_1958:
[----:B------:R-:W-:-:S13]  /*a720*/  ISETP.NE.AND P0, PT, R2, 0x2, PT ;  /* 0x000000020200780c */ /* 0x000fda0003f05270 */
[----:B------:R-:W-:Y:S05]  /*a730*/  @!P0 BRA `(.L_x_1962) ;  /* 0x0000000000288947 */ /* 0x000fea0003800000 */
[----:B------:R-:W-:-:S13]  /*a740*/  ISETP.NE.AND P0, PT, R2, 0x3, PT ;  /* 0x000000030200780c */ /* 0x000fda0003f05270 */
[----:B------:R-:W-:Y:S05]  /*a750*/  @!P0 BRA `(.L_x_1963) ;  /* 0x0000000000148947 */ /* 0x000fea0003800000 */
[----:B------:R-:W-:-:S13]  /*a760*/  ISETP.NE.AND P0, PT, R2, 0x4, PT ;  /* 0x000000040200780c */ /* 0x000fda0003f05270 */
[----:B------:R-:W-:Y:S05]  /*a770*/  @P0 BRA `(.L_x_1960) ;  /* 0x0000000800f80947 */ /* 0x000fea0003800000 */
[----:B------:R-:W2:Y:S02]  /*a780*/  LDG.E.64 R2, desc[UR36][R4.64] ;  /* 0x0000002404027981 */ /* 0x000ea4000c1e1b00 */
[----:B--2---:R-:W1:Y:S01]  /*a790*/  I2F.F64.S64 R2, R2 ;  /* 0x0000000200027312 */ /* 0x004e620000301c00 */
[----:B------:R-:W-:Y:S05]  /*a7a0*/  BRA `(.L_x_1961) ;  /* 0x0000000c00487947 */ /* 0x000fea0003800000 */
.L_x_1963:
[----:B------:R-:W2:Y:S02]  /*a7b0*/  LDG.E R2, desc[UR36][R4.64] ;  /* 0x0000002404027981 */ /* 0x000ea4000c1e1900 */
[----:B--2---:R-:W2:Y:S01]  /*a7c0*/  I2F.F64 R2, R2 ;  /* 0x0000000200027312 */ /* 0x004ea20000201c00 */
[----:B------:R-:W-:Y:S05]  /*a7d0*/  BRA `(.L_x_1961) ;  /* 0x0000000c003c7947 */ /* 0x000fea0003800000 */
.L_x_1962:
[----:B------:R-:W2:Y:S02]  /*a7e0*/  LDG.E.U16 R2, desc[UR36][R4.64] ;  /* 0x0000002404027981 */ /* 0x000ea4000c1e1500 */
[----:B--2---:R-:W0:Y:S01]  /*a7f0*/  I2F.F64.S16 R2, R2 ;  /* 0x0000000200027312 */ /* 0x004e220000101c00 */
[----:B------:R-:W-:Y:S05]  /*a800*/  BRA `(.L_x_1961) ;  /* 0x0000000c00307947 */ /* 0x000fea0003800000 */
.L_x_1957:
        /* <DEDUP_REMOVED lines=10> */
.L_x_1965:
[----:B------:R-:W2:Y:S02]  /*a8b0*/  LDG.E.U16 R0, desc[UR36][R4.64] ;  /* 0x0000002404007981 */ /* 0x000ea4000c1e1500 */
[----:B--2---:R-:W-:-:S05]  /*a8c0*/  HADD2.F32 R0, -RZ, R0.H0_H0 ;  /* 0x20000000ff007230 */ /* 0x004fca0000004100 */
[----:B------:R-:W-:-:S04]  /*a8d0*/  FMUL.FTZ R0, R0, 1 ;  /* 0x3f80000000007820 */ /* 0x000fc80000410000 */
[----:B------:R0:W1:Y:S01]  /*a8e0*/  F2F.F64.F32 R2, R0 ;  /* 0x0000000000027310 */ /* 0x0000620000201800 */
[----:B------:R-:W-:Y:S05]  /*a8f0*/  BRA `(.L_x_1961) ;  /* 0x0000000800f47947 */ /* 0x000fea0003800000 */
.L_x_1964:
        /* <DEDUP_REMOVED lines=10> */
.L_x_1967:
[----:B------:R-:W2:Y:S02]  /*a9a0*/  LDG.E.U16 R4, desc[UR36][R4.64] ;  /* 0x0000002404047981 */ /* 0x000ea4000c1e1500 */
[----:B--2---:R-:W-:-:S05]  /*a9b0*/  HADD2.F32 R0, -RZ, R4.H0_H0 ;  /* 0x20000004ff007230 */ /* 0x004fca0000004100 */
[----:B------:R-:W-:-:S04]  /*a9c0*/  FMUL.FTZ R0, R0, 1 ;  /* 0x3f80000000007820 */ /* 0x000fc80000410000 */
[----:B------:R0:W1:Y:S01]  /*a9d0*/  F2F.F64.F32 R2, R0 ;  /* 0x0000000000027310 */ /* 0x0000620000201800 */
[----:B------:R-:W-:Y:S05]  /*a9e0*/  BRA `(.L_x_1961) ;  /* 0x0000000800b87947 */ /* 0x000fea0003800000 */
.L_x_1966:
[----:B------:R0:W5:Y:S01]  /*a9f0*/  LDG.E R3, desc[UR36][R4.64+0x4] ;  /* 0x0000042404037981 */ /* 0x000162000c1e1900 */
[----:B------:R-:W-:Y:S05]  /*aa00*/  BRA `(.L_x_1961) ;  /* 0x0000000800b07947 */ /* 0x000fea0003800000 */
.L_x_1956:
        /* <DEDUP_REMOVED lines=12> */
.L_x_1970:
[----:B------:R0:W5:Y:S01]  /*aad0*/  LDG.E R3, desc[UR36][R4.64+0x4] ;  /* 0x0000042404037981 */ /* 0x000162000c1e1900 */
[----:B------:R-:W-:Y:S05]  /*aae0*/  BRA `(.L_x_1961) ;  /* 0x0000000800787947 */ /* 0x000fea0003800000 */
.L_x_1969:
        /* <DEDUP_REMOVED lines=28> */
.L_x_1972:
        /* <DEDUP_REMOVED lines=15> */
.L_x_1971:
[----:B------:R-:W2:Y:S02]  /*ada0*/  LDG.E.U16 R0, desc[UR36][R4.64] ;  /* 0x0000002404007981 */ /* 0x000ea4000c1e1500 */
[----:B--2---:R-:W-:-:S04]  /*adb0*/  IMAD.U32 R0, R0, 0x10000, RZ ;  /* 0x0001000000007824 */ /* 0x004fc800078e00ff */
[----:B------:R-:W-:-:S04]  /*adc0*/  FMUL.FTZ R0, R0, 1 ;  /* 0x3f80000000007820 */ /* 0x000fc80000410000 */
[----:B------:R0:W1:Y:S01]  /*add0*/  F2F.F64.F32 R2, R0 ;  /* 0x0000000000027310 */ /* 0x0000620000201800 */
[----:B------:R-:W-:Y:S05]  /*ade0*/  BRA `(.L_x_1961) ;  /* 0x0000000400b87947 */ /* 0x000fea0003800000 */
.L_x_1968:
        /* <DEDUP_REMOVED lines=11> */
.L_x_1975:
        /* <DEDUP_REMOVED lines=21> */
.L_x_1979:
[----:B------:R-:W-:Y:S05]  /*aff0*/  BSYNC B1 ;  /* 0x0000000000017941 */ /* 0x000fea0003800000 */
.L_x_1978:
[----:B------:R-:W-:Y:S01]  /*b000*/  LEA R3, R0, 0x3b800000, 0x17 ;  /* 0x3b80000000037811 */ /* 0x000fe200078eb8ff */
[----:B------:R-:W-:-:S05]  /*b010*/  IMAD.SHL.U32 R0, R2, 0x100000, RZ ;  /* 0x0010000002007824 */ /* 0x000fca00078e00ff */
[----:B------:R-:W-:-:S07]  /*b020*/  LOP3.LUT R0, R3, R0, R4, 0xfe, !PT ;  /* 0x0000000003007212 */ /* 0x000fce00078efe04 */
.L_x_1977:
[----:B------:R-:W-:Y:S05]  /*b030*/  BSYNC B0 ;  /* 0x0000000000007941 */ /* 0x000fea0003800000 */
.L_x_1976:
[----:B------:R-:W-:-:S04]  /*b040*/  FMUL.FTZ R0, R0, 1 ;  /* 0x3f80000000007820 */ /* 0x000fc80000410000 */
[----:B------:R0:W1:Y:S01]  /*b050*/  F2F.F64.F32 R2, R0 ;  /* 0x0000000000027310 */ /* 0x0000620000201800 */
[----:B------:R-:W-:Y:S05]  /*b060*/  BRA `(.L_x_1961) ;  /* 0x0000000400187947 */ /* 0x000fea0003800000 */
.L_x_1974:
        /* <DEDUP_REMOVED lines=21> */
.L_x_1983:
[----:B------:R-:W-:Y:S05]  /*b1c0*/  BSYNC B1 ;  /* 0x0000000000017941 */ /* 0x000fea0003800000 */
.L_x_1982:
[----:B------:R-:W-:Y:S01]  /*b1d0*/  LEA R3, R0, 0x37800000, 0x17 ;  /* 0x3780000000037811 */ /* 0x000fe200078eb8ff */
[----:B------:R-:W-:-:S05]  /*b1e0*/  IMAD.SHL.U32 R0, R2, 0x200000, RZ ;  /* 0x0020000002007824 */ /* 0x000fca00078e00ff */
[----:B------:R-:W-:-:S07]  /*b1f0*/  LOP3.LUT R0, R3, R0, R4, 0xfe, !PT ;  /* 0x0000000003007212 */ /* 0x000fce00078efe04 */
.L_x_1981:
[----:B------:R-:W-:Y:S05]  /*b200*/  BSYNC B0 ;  /* 0x0000000000007941 */ /* 0x000fea0003800000 */
.L_x_1980:
[----:B------:R-:W-:-:S04]  /*b210*/  FMUL.FTZ R0, R0, 1 ;  /* 0x3f80000000007820 */ /* 0x000fc80000410000 */
[----:B------:R0:W1:Y:S01]  /*b220*/  F2F.F64.F32 R2, R0 ;  /* 0x0000000000027310 */ /* 0x0000620000201800 */
[----:B------:R-:W-:Y:S05]  /*b230*/  BRA `(.L_x_1961) ;  /* 0x0000000000a47947 */ /* 0x000fea0003800000 */
.L_x_1973:
        /* <DEDUP_REMOVED lines=14> */
.L_x_1987:
[----:B------:R-:W-:Y:S05]  /*b320*/  BSYNC B0 ;  /* 0x0000000000007941 */ /* 0x000fea0003800000 */
.L_x_1986:
[----:B------:R-:W-:-:S04]  /*b330*/  FMUL.FTZ R0, R0, 1 ;  /* 0x3f80000000007820 */ /* 0x000fc80000410000 */
[----:B------:R0:W1:Y:S01]  /*b340*/  F2F.F64.F32 R2, R0 ;  /* 0x0000000000027310 */ /* 0x0000620000201800 */
[----:B------:R-:W-:Y:S05]  /*b350*/  BRA `(.L_x_1961) ;  /* 0x00000000005c7947 */ /* 0x000fea0003800000 */
.L_x_1960:
[----:B------:R-:W-:Y:S01]  /*b360*/  MOV R0, 0x0 ;  /* 0x0000000000007802 */ /* 0x000fe20000000f00 */
[----:B------:R-:W-:Y:S01]  /*b370*/  ULDC.64 UR4, c[0x4][0x198] ;  /* 0x0100660000047ab9 */ /* 0x000fe20000000a00 */
[----:B------:R-:W-:Y:S01]  /*b380*/  ULDC.64 UR6, c[0x4][0x38] ;  /* 0x01000e0000067ab9 */ /* 0x000fe20000000a00 */
[----:B------:R-:W-:Y:S01]  /*b390*/  MOV R4, UR4 ;  /* 0x0000000400047c02 */ /* 0x000fe20008000f00 */
        /* <DEDUP_REMOVED lines=12> */
.L_x_1988:
[----:B------:R-:W-:Y:S01]  /*b460*/  IMAD.MOV.U32 R3, RZ, RZ, RZ ;  /* 0x000000ffff037224 */ /* 0x000fe200078e00ff */
[----:B------:R-:W-:Y:S06]  /*b470*/  BRA `(.L_x_1961) ;  /* 0x0000000000147947 */ /* 0x000fec0003800000 */
.L_x_1985:
[----:B------:R-:W2:Y:S02]  /*b480*/  LDG.E.64 R2, desc[UR36][R4.64] ;  /* 0x0000002404027981 */ /* 0x000ea4000c1e1b00 */
[----:B--2---:R-:W0:Y:S01]  /*b490*/  I2F.F64.U64 R2, R2 ;  /* 0x0000000200027312 */ /* 0x004e220000301800 */
[----:B------:R-:W-:Y:S05]  /*b4a0*/  BRA `(.L_x_1961) ;  /* 0x0000000000087947 */ /* 0x000fea0003800000 */
.L_x_1984:
[----:B------:R-:W2:Y:S02]  /*b4b0*/  LDG.E R2, desc[UR36][R4.64] ;  /* 0x0000002404027981 */ /* 0x000ea4000c1e1900 */
[----:B--2---:R-:W0:Y:S02]  /*b4c0*/  I2F.F64.U32 R2, R2 ;  /* 0x0000000200027312 */ /* 0x004e240000201800 */
.L_x_1961:
[----:B0-----:R-:W0:Y:S01]  /*b4d0*/  LDC.U8 R4, c[0x0][0x421] ;  /* 0x00010840ff047b82 */ /* 0x001e220000000000 */
[----:B-12345:R-:W-:Y:S02]  /*b4e0*/  SHF.R.U32.HI R2, RZ, 0x1f, R3 ;  /* 0x0000001fff027819 */ /* 0x03efe40000011603 */
        /* <DEDUP_REMOVED lines=13> */
.L_x_1992:
[----:B------:R-:W-:Y:S01]  /*b5c0*/  STG.E.U8 desc[UR36][R16.64], R2 ;  /* 0x0000000210007986 */ /* 0x000fe2000c101124 */
[----:B------:R-:W-:Y:S05]  /*b5d0*/  EXIT ;  /* 0x000000000000794d */ /* 0x000fea0003800000 */
.L_x_1991:
        /* <DEDUP_REMOVED lines=9> */
.L_x_1995:
[----:B------:R-:W-:Y:S01]  /*b670*/  STG.E desc[UR36][R16.64], R2 ;  /* 0x0000000210007986 */ /* 0x000fe2000c101924 */
[----:B------:R-:W-:Y:S05]  /*b680*/  EXIT ;  /* 0x000000000000794d */ /* 0x000fea0003800000 */
.L_x_1994:
[----:B------:R-:W-:Y:S01]  /*b690*/  STG.E.U16 desc[UR36][R16.64], R2 ;  /* 0x0000000210007986 */ /* 0x000fe2000c101524 */
[----:B------:R-:W-:Y:S05]  /*b6a0*/  EXIT ;  /* 0x000000000000794d */ /* 0x000fea0003800000 */
.L_x_1990:
        /* <DEDUP_REMOVED lines=9> */
.L_x_1997:
[----:B------:R-:W0:Y:S02]  /*b740*/  I2F.S16 R0, R2 ;  /* 0x0000000200007306 */ /* 0x000e240000101400 */
[----:B0-----:R-:W-:-:S05]  /*b750*/  F2FP.F16.F32.PACK_AB R0, RZ, R0 ;  /* 0x00000000ff00723e */ /* 0x001fca00000000ff */
[----:B------:R-:W-:Y:S01]  /*b760*/  STG.E.U16 desc[UR36][R16.64], R0 ;  /* 0x0000000010007986 */ /* 0x000fe2000c101524 */
[----:B------:R-:W-:Y:S05]  /*b770*/  EXIT ;  /* 0x000000000000794d */ /* 0x000fea0003800000 */
.L_x_1996:
        /* <DEDUP_REMOVED lines=10> */
.L_x_1999:
[----:B------:R-:W0:Y:S02]  /*b820*/  I2F.S16 R2, R2 ;  /* 0x0000000200027306 */ /* 0x000e240000101400 */
[----:B0-----:R-:W-:-:S04]  /*b830*/  F2FP.F16.F32.PACK_AB R3, RZ, R2 ;  /* 0x00000002ff03723e */ /* 0x001fc800000000ff */
[----:B------:R-:W-:-:S05]  /*b840*/  PRMT R3, R3, 0x5410, RZ ;  /* 0x0000541003037816 */ /* 0x000fca00000000ff */
[----:B------:R-:W-:Y:S01]  /*b850*/  STG.E desc[UR36][R16.64], R3 ;  /* 0x0000000310007986 */ /* 0x000fe2000c101924 */
[----:B------:R-:W-:Y:S05]  /*b860*/  EXIT ;  /* 0x000000000000794d */ /* 0x000fea0003800000 */
.L_x_1998:
[----:B------:R-:W0:Y:S02]  /*b870*/  I2F.F64.S16 R2, R2 ;  /* 0x0000000200027312 */ /* 0x000e240000101c00 */
[----:B0-----:R-:W-:Y:S01]  /*b880*/  STG.E.64 desc[UR36][R16.64], R2 ;  /* 0x0000000210007986 */ /* 0x001fe2000c101b24 */
[----:B------:R-:W-:Y:S05]  /*b890*/  EXIT ;  /* 0x000000000000794d */ /* 0x000fea0003800000 */
.L_x_1989:
        /* <DEDUP_REMOVED lines=10> */
.L_x_2002:
[----:B------:R-:W0:Y:S01]  /*b940*/  I2F.F64.S16 R4, R2 ;  /* 0x0000000200047312 */ /* 0x000e220000101c00 */
[----:B------:R-:W-:-:S05]  /*b950*/  CS2R R6, SRZ ;  /* 0x0000000000067805 */ /* 0x000fca000001ff00 */
[----:B0-----:R-:W-:Y:S01]  /*b960*/  STG.E.128 desc[UR36][R16.64], R4 ;  /* 0x0000000410007986 */ /* 0x001fe2000c101d24 */
[----:B------:R-:W-:Y:S05]  /*b970*/  EXIT ;  /* 0x000000000000794d */ /* 0x000fea0003800000 */
.L_x_2001:
        /* <DEDUP_REMOVED lines=21> */
.L_x_2006:
[----:B------:R-:W-:Y:S05]  /*bad0*/  BSYNC B0 ;  /* 0x0000000000007941 */ /* 0x000fea0003800000 */
.L_x_2005:
[----:B------:R-:W-:-:S05]  /*bae0*/  LOP3.LUT R3, R0, R3, RZ, 0xfc, !PT ;  /* 0x0000000300037212 */ /* 0x000fca00078efcff */
[----:B------:R-:W-:Y:S01]  /*baf0*/  STG.E.U8 desc[UR36][R16.64], R3 ;  /* 0x0000000310007986 */ /* 0x000fe2000c101124 */
[----:B------:R-:W-:Y:S05]  /*bb00*/  EXIT ;  /* 0x000000000000794d */ /* 0x000fea0003800000 */
.L_x_2004:
        /* <DEDUP_REMOVED lines=13> */
.L_x_2008:
[----:B------:R-:W-:Y:S01]  /*bbe0*/  IMAD.MOV.U32 R0, RZ, RZ, 0x7f ;  /* 0x0000007fff007424 */ /* 0x000fe200078e00ff */
[----:B------:R-:W-:-:S04]  /*bbf0*/  ISETP.GT.U32.AND P0, PT, R3, 0x7f800000, PT ;  /* 0x7f8000000300780c */ /* 0x000fc80003f04070 */
[----:B------:R-:W-:-:S09]  /*bc00*/  SEL R0, R0, 0x7c, P0 ;  /* 0x0000007c00007807 */ /* 0x000fd20000000000 */
.L_x_2009:
[----:B------:R-:W-:Y:S05]  /*bc10*/  BSYNC B0 ;  /* 0x0000000000007941 */ /* 0x000fea0003800000 */
.L_x_2007:
[----:B------:R-:W-:-:S04]  /*bc20*/  LOP3.LUT R2, R5, 0x80000000, RZ, 0xc0, !PT ;  /* 0x8000000005027812 */ /* 0x000fc800078ec0ff */
[----:B------:R-:W-:-:S04]  /*bc30*/  SHF.R.U32.HI R3, RZ, 0x18, R2 ;  /* 0x00000018ff037819 */ /* 0x000fc80000011602 */
[----:B------:R-:W-:-:S05]  /*bc40*/  LOP3.LUT R3, R0, R3, RZ, 0xfc, !PT ;  /* 0x0000000300037212 */ /* 0x000fca00078efcff */
[----:B------:R-:W-:Y:S01]  /*bc50*/  STG.E.U8 desc[UR36][R16.64], R3 ;  /* 0x0000000310007986 */ /* 0x000fe2000c101124 */
[----:B------:R-:W-:Y:S05]  /*bc60*/  EXIT ;  /* 0x000000000000794d */ /* 0x000fea0003800000 */
.L_x_2003:
[----:B------:R-:W0:Y:S02]  /*bc70*/  I2F.S16 R0, R2 ;  /* 0x0000000200007306 */ /* 0x000e240000101400 */
[----:B0-----:R-:W-:-:S05]  /*bc80*/  F2FP.BF16.F32.PACK_AB R0, RZ, R0 ;  /* 0x00000000ff00723e */ /* 0x001fca00000010ff */
[----:B------:R-:W-:Y:S01]  /*bc90*/  STG.E.U16 desc[UR36][R16.64], R0 ;  /* 0x0000000010007986 */ /* 0x000fe2000c101524 */
[----:B------:R-:W-:Y:S05]  /*bca0*/  EXIT ;  /* 0x000000000000794d */ /* 0x000fea0003800000 */
.L_x_2000:
        /* <DEDUP_REMOVED lines=10> */
.L_x_2012:
        /* <DEDUP_REMOVED lines=17> */
.L_x_2015:
[----:B------:R-:W-:-:S04]  /*be60*/  LOP3.LUT R2, R5, 0x80000000, RZ, 0xc0, !PT ;  /* 0x8000000005027812 */ /* 0x000fc800078ec0ff */
[----:B------:R-:W-:-:S04]  /*be70*/  SHF.R.U32.HI R3, RZ, 0x18, R2 ;  /* 0x00000018ff037819 */ /* 0x000fc80000011602 */
[----:B------:R-:W-:-:S04]  /*be80*/  LOP3.LUT R0, R0, R3, RZ, 0xfc, !PT ;  /* 0x0000000300007212 */ /* 0x000fc800078efcff */
[----:B------:R-:W-:-:S07]  /*be90*/  PRMT R8, R0, 0x7610, R8 ;  /* 0x0000761000087816 */ /* 0x000fce0000000008 */
.L_x_2014:
[----:B------:R-:W-:Y:S05]  /*bea0*/  BSYNC B0 ;  /* 0x0000000000007941 */ /* 0x000fea0003800000 */
.L_x_2013:
[----:B------:R-:W-:Y:S01]  /*beb0*/  STG.E.U8 desc[UR36][R16.64], R8 ;  /* 0x0000000810007986 */ /* 0x000fe2000c101124 */
[----:B------:R-:W-:Y:S05]  /*bec0*/  EXIT ;  /* 0x000000000000794d */ /* 0x000fea0003800000 */
.L_x_2011:
        /* <DEDUP_REMOVED lines=17> */
.L_x_2018:
[----:B------:R-:W-:-:S04]  /*bfe0*/  LOP3.LUT R2, R5, 0x80000000, RZ, 0xc0, !PT ;  /* 0x8000000005027812 */ /* 0x000fc800078ec0ff */
[----:B------:R-:W-:-:S04]  /*bff0*/  SHF.R.U32.HI R3, RZ, 0x18, R2 ;  /* 0x00000018ff037819 */ /* 0x000fc80000011602 */
[----:B------:R-:W-:-:S04]  /*c000*/  LOP3.LUT R0, R0, R3, RZ, 0xfc, !PT ;  /* 0x0000000300007212 */ /* 0x000fc800078efcff */
[----:B------:R-:W-:-:S07]  /*c010*/  PRMT R8, R0, 0x7610, R8 ;  /* 0x0000761000087816 */ /* 0x000fce0000000008 */
.L_x_2017:
[----:B------:R-:W-:Y:S05]  /*c020*/  BSYNC B0 ;  /* 0x0000000000007941 */ /* 0x000fea0003800000 */
.L_x_2016:
[----:B------:R-:W-:Y:S01]  /*c030*/  STG.E.U8 desc[UR36][R16.64], R8 ;  /* 0x0000000810007986 */ /* 0x000fe2000c101124 */
[----:B------:R-:W-:Y:S05]  /*c040*/  EXIT ;  /* 0x000000000000794d */ /* 0x000fea0003800000 */
.L_x_2010:
        /* <DEDUP_REMOVED lines=22> */
.L_x_1993:
        /* <DEDUP_REMOVED lines=16> */
.L_x_2021:
[----:B------:R-:W-:Y:S05]  /*c2b0*/  EXIT ;  /* 0x000000000000794d */ /* 0x000fea0003800000 */
.L_x_2020:
[----:B------:R-:W-:-:S05]  /*c2c0*/  IMAD.MOV.U32 R3, RZ, RZ, RZ ;  /* 0x000000ffff037224 */ /* 0x000fca00078e00ff */
[----:B------:R-:W-:Y:S01]  /*c2d0*/  STG.E.64 desc[UR36][R16.64], R2 ;  /* 0x0000000210007986 */ /* 0x000fe2000c101b24 */
[----:B------:R-:W-:Y:S05]  /*c2e0*/  EXIT ;  /* 0x000000000000794d */ /* 0x000fea0003800000 */
.L_x_2019:
[----:B------:R-:W-:Y:S01]  /*c2f0*/  STG.E desc[UR36][R16.64], R2 ;  /* 0x0000000210007986 */ /* 0x000fe2000c101924 */
[----:B------:R-:W-:Y:S05]  /*c300*/  EXIT ;  /* 0x000000000000794d */ /* 0x000fea0003800000 */
.L_x_2022:
        /* <DEDUP_REMOVED lines=15> */
.L_x_23449:


//--------------------- .text._ZN2at6native27unrolled_elementwise_kernelIZZZNS0_19signbit_kernel_cudaERNS_18TensorIteratorBaseEENKUlvE0_clEvENKUlvE_clEvEUldE_St5arrayIPcLm2EELi4E23TrivialOffsetCalculatorILi1EjESB_NS0_6memory12LoadWithCastILi1EEENSC_13StoreWithCastILi1EEEEEviT_T0_T2_T3_T4_T5_ --------------------------
	.section	.text._ZN2at6native27unrolled_elementwise_kernelIZZZNS0_19signbit_kernel_cudaERNS_18TensorIteratorBaseEENKUlvE0_clEvENKUlvE_clEvEUldE_St5arrayIPcLm2EELi4E23TrivialOffsetCalculatorILi1EjESB_NS0_6memory12LoadWithCastILi1EEENSC_13StoreWithCastILi1EEEEEviT_T0_T2_T3_T4_T5_,"ax",@progbits
	.align	128
        .global         _ZN2at6native27unrolled_elementwise_kernelIZZZNS0_19signbit_kernel_cudaERNS_18TensorIteratorBaseEENKUlvE0_clEvENKUlvE_clEvEUldE_St5arrayIPcLm2EELi4E23TrivialOffsetCalculatorILi1EjESB_NS0_6memory12LoadWithCastILi1EEENSC_13StoreWithCastILi1EEEEEviT_T0_T2_T3_T4_T5_
        .type           _ZN2at6native27unrolled_elementwise_kernelIZZZNS0_19signbit_kernel_cudaERNS_18TensorIteratorBaseEENKUlvE0_clEvENKUlvE_clEvEUldE_St5arrayIPcLm2EELi4E23TrivialOffsetCalculatorILi1EjESB_NS0_6memory12LoadWithCastILi1EEENSC_13StoreWithCastILi1EEEEEviT_T0_T2_T3_T4_T5_,@function
        .size           _ZN2at6native27unrolled_elementwise_kernelIZZZNS0_19signbit_kernel_cudaERNS_18TensorIteratorBaseEENKUlvE0_clEvENKUlvE_clEvEUldE_St5arrayIPcLm2EELi4E23TrivialOffsetCalculatorILi1EjESB_NS0_6memory12LoadWithCastILi1EEENSC_13StoreWithCastILi1EEEEEviT_T0_T2_T3_T4_T5_,(.L_x_23450 - _ZN2at6native27unrolled_elementwise_kernelIZZZNS0_19signbit_kernel_cudaERNS_18TensorIteratorBaseEENKUlvE0_clEvENKUlvE_clEvEUldE_St5arrayIPcLm2EELi4E23TrivialOffsetCalculatorILi1EjESB_NS0_6memory12LoadWithCastILi1EEENSC_13StoreWithCastILi1EEEEEviT_T0_T2_T3_T4_T5_)
        .other          _ZN2at6native27unrolled_elementwise_kernelIZZZNS0_19signbit_kernel_cudaERNS_18TensorIteratorBaseEENKUlvE0_clEvENKUlvE_clEvEUldE_St5arrayIPcLm2EELi4E23TrivialOffsetCalculatorILi1EjESB_NS0_6memory12LoadWithCastILi1EEENSC_13StoreWithCastILi1EEEEEviT_T0_T2_T3_T4_T5_,@"STO_CUDA_ENTRY STV_DEFAULT"
_ZN2at6native27unrolled_elementwise_kernelIZZZNS0_19signbit_kernel_cudaERNS_18TensorIteratorBaseEENKUlvE0_clEvENKUlvE_clEvEUldE_St5arrayIPcLm2EELi4E23TrivialOffsetCalculatorILi1EjESB_NS0_6memory12LoadWithCastILi1EEENSC_13StoreWithCastILi1EEEEEviT_T0_T2_T3_T4_T5_:
.text._ZN2at6native27unrolled_elementwise_kernelIZZZNS0_19signbit_kernel_cudaERNS_18TensorIteratorBaseEENKUlvE0_clEvENKUlvE_clEvEUldE_St5arrayIPcLm2EELi4E23TrivialOffsetCalculatorILi1EjESB_NS0_6memory12LoadWithCastILi1EEENSC_13StoreWithCastILi1EEEEEviT_T0_T2_T3_T4_T5_:
        /* <DEDUP_REMOVED lines=32> */
.L_x_2028:
[----:B------:R-:W2:Y:S02]  /*0200*/  LDG.E.U8 R28, desc[UR36][R4.64] ;  /* 0x00000024041c7981 */ /* 0x000ea4000c1e1100 */
[----:B--2---:R-:W4:Y:S01]  /*0210*/  I2F.F64.U16 R28, R28 ;  /* 0x0000001c001c7312 */ /* 0x004f220000101800 */
[----:B------:R-:W-:Y:S05]  /*0220*/  BRA `(.L_x_2030) ;  /* 0x0000000c00707947 */ /* 0x000fea0003800000 */
.L_x_2027:
[----:B------:R-:W-:-:S13]  /*0230*/  ISETP.NE.AND P0, PT, R0, 0x2, PT ;  /* 0x000000020000780c */ /* 0x000fda0003f05270 */
[----:B------:R-:W-:Y:S05]  /*0240*/  @!P0 BRA `(.L_x_2031) ;  /* 0x0000000000288947 */ /* 0x000fea0003800000 */
[----:B------:R-:W-:-:S13]  /*0250*/  ISETP.NE.AND P0, PT, R0, 0x3, PT ;  /* 0x000000030000780c */ /* 0x000fda0003f05270 */
[----:B------:R-:W-:Y:S05]  /*0260*/  @!P0 BRA `(.L_x_2032) ;  /* 0x0000000000148947 */ /* 0x000fea0003800000 */
[----:B------:R-:W-:-:S13]  /*0270*/  ISETP.NE.AND P0, PT, R0, 0x4, PT ;  /* 0x000000040000780c */ /* 0x000fda0003f05270 */
[----:B------:R-:W-:Y:S05]  /*0280*/  @P0 BRA `(.L_x_2029) ;  /* 0x0000000800fc0947 */ /* 0x000fea0003800000 */
[----:B------:R-:W2:Y:S02]  /*0290*/  LDG.E.64 R4, desc[UR36][R4.64] ;  /* 0x0000002404047981 */ /* 0x000ea4000c1e1b00 */
[----:B--2---:R0:W1:Y:S01]  /*02a0*/  I2F.F64.S64 R28, R4 ;  /* 0x00000004001c7312 */ /* 0x0040620000301c00 */
[----:B------:R-:W-:Y:S05]  /*02b0*/  BRA `(.L_x_2030) ;  /* 0x0000000c004c7947 */ /* 0x000fea0003800000 */
.L_x_2032:
[----:B------:R-:W2:Y:S02]  /*02c0*/  LDG.E R28, desc[UR36][R4.64] ;  /* 0x00000024041c7981 */ /* 0x000ea4000c1e1900 */
[----:B--2---:R-:W2:Y:S01]  /*02d0*/  I2F.F64 R28, R28 ;  /* 0x0000001c001c7312 */ /* 0x004ea20000201c00 */
[----:B------:R-:W-:Y:S05]  /*02e0*/  BRA `(.L_x_2030) ;  /* 0x0000000c00407947 */ /* 0x000fea0003800000 */
.L_x_2031:
[----:B------:R-:W2:Y:S02]  /*02f0*/  LDG.E.U16 R28, desc[UR36][R4.64] ;  /* 0x00000024041c7981 */ /* 0x000ea4000c1e1500 */
[----:B--2---:R-:W3:Y:S01]  /*0300*/  I2F.F64.S16 R28, R28 ;  /* 0x0000001c001c7312 */ /* 0x004ee20000101c00 */
[----:B------:R-:W-:Y:S05]  /*0310*/  BRA `(.L_x_2030) ;  /* 0x0000000c00347947 */ /* 0x000fea0003800000 */
.L_x_2026:
        /* <DEDUP_REMOVED lines=10> */
.L_x_2034:
[----:B------:R-:W2:Y:S02]  /*03c0*/  LDG.E.U16 R0, desc[UR36][R4.64] ;  /* 0x0000002404007981 */ /* 0x000ea4000c1e1500 */
[----:B--2---:R-:W-:-:S05]  /*03d0*/  HADD2.F32 R0, -RZ, R0.H0_H0 ;  /* 0x20000000ff007230 */ /* 0x004fca0000004100 */
[----:B------:R-:W-:-:S04]  /*03e0*/  FMUL.FTZ R0, R0, 1 ;  /* 0x3f80000000007820 */ /* 0x000fc80000410000 */
[----:B------:R0:W1:Y:S01]  /*03f0*/  F2F.F64.F32 R28, R0 ;  /* 0x00000000001c7310 */ /* 0x0000620000201800 */
[----:B------:R-:W-:Y:S05]  /*0400*/  BRA `(.L_x_2030) ;  /* 0x0000000800f87947 */ /* 0x000fea0003800000 */
.L_x_2033:
        /* <DEDUP_REMOVED lines=10> */
.L_x_2036:
[----:B------:R-:W2:Y:S02]  /*04b0*/  LDG.E.U16 R4, desc[UR36][R4.64] ;  /* 0x0000002404047981 */ /* 0x000ea4000c1e1500 */
[----:B--2---:R-:W-:-:S05]  /*04c0*/  HADD2.F32 R0, -RZ, R4.H0_H0 ;  /* 0x20000004ff007230 */ /* 0x004fca0000004100 */
[----:B------:R-:W-:-:S04]  /*04d0*/  FMUL.FTZ R0, R0, 1 ;  /* 0x3f80000000007820 */ /* 0x000fc80000410000 */
[----:B------:R0:W1:Y:S01]  /*04e0*/  F2F.F64.F32 R28, R0 ;  /* 0x00000000001c7310 */ /* 0x0000620000201800 */
[----:B------:R-:W-:Y:S05]  /*04f0*/  BRA `(.L_x_2030) ;  /* 0x0000000800bc7947 */ /* 0x000fea0003800000 */
.L_x_2035:
[----:B------:R0:W5:Y:S01]  /*0500*/  LDG.E R29, desc[UR36][R4.64+0x4] ;  /* 0x00000424041d7981 */ /* 0x000162000c1e1900 */
[----:B------:R-:W-:Y:S05]  /*0510*/  BRA `(.L_x_2030) ;  /* 0x0000000800b47947 */ /* 0x000fea0003800000 */
.L_x_2025:
        /* <DEDUP_REMOVED lines=12> */
.L_x_2039:
[----:B------:R0:W5:Y:S01]  /*05e0*/  LDG.E R29, desc[UR36][R4.64+0x4] ;  /* 0x00000424041d7981 */ /* 0x000162000c1e1900 */
[----:B------:R-:W-:Y:S05]  /*05f0*/  BRA `(.L_x_2030) ;  /* 0x00000008007c7947 */ /* 0x000fea0003800000 */
.L_x_2038:
        /* <DEDUP_REMOVED lines=24> */
[----:B------:R-:W-:-:S05]  /*0780*/  LOP3.LUT R7, R7, 0x80000000, R0, 0xf8, !PT ;  /* 0x8000000007077812 */ /* 0x000fca00078ef800 */
[----:B------:R-:W-:-:S04]  /*0790*/  FMUL.FTZ R7, R7, 1 ;  /* 0x3f80000007077820 */ /* 0x000fc80000410000 */
[----:B------:R0:W1:Y:S01]  /*07a0*/  F2F.F64.F32 R28, R7 ;  /* 0x00000007001c7310 */ /* 0x0000620000201800 */
[----:B------:R-:W-:Y:S05]  /*07b0*/  BRA `(.L_x_2030) ;  /* 0x00000008000c7947 */ /* 0x000fea0003800000 */
.L_x_2041:
        /* <DEDUP_REMOVED lines=12> */
[----:B------:R-:W-:-:S05]  /*0880*/  LOP3.LUT R0, R3, 0x80000000, R0, 0xf8, !PT ;  /* 0x8000000003007812 */ /* 0x000fca00078ef800 */
[----:B------:R-:W-:-:S04]  /*0890*/  FMUL.FTZ R0, R0, 1 ;  /* 0x3f80000000007820 */ /* 0x000fc80000410000 */
[----:B------:R0:W1:Y:S01]  /*08a0*/  F2F.F64.F32 R28, R0 ;  /* 0x00000000001c7310 */ /* 0x0000620000201800 */
[----:B------:R-:W-:Y:S05]  /*08b0*/  BRA `(.L_x_2030) ;  /* 0x0000000400cc7947 */ /* 0x000fea0003800000 */
.L_x_2040:
[----:B------:R-:W2:Y:S02]  /*08c0*/  LDG.E.U16 R0, desc[UR36][R4.64] ;  /* 0x0000002404007981 */ /* 0x000ea4000c1e1500 */
[----:B--2---:R-:W-:-:S04]  /*08d0*/  IMAD.U32 R0, R0, 0x10000, RZ ;  /* 0x0001000000007824 */ /* 0x004fc800078e00ff */
[----:B------:R-:W-:-:S04]  /*08e0*/  FMUL.FTZ R0, R0, 1 ;  /* 0x3f80000000007820 */ /* 0x000fc80000410000 */
[----:B------:R0:W1:Y:S01]  /*08f0*/  F2F.F64.F32 R28, R0 ;  /* 0x00000000001c7310 */ /* 0x0000620000201800 */
[----:B------:R-:W-:Y:S05]  /*0900*/  BRA `(.L_x_2030) ;  /* 0x0000000400b87947 */ /* 0x000fea0003800000 */
.L_x_2037:
        /* <DEDUP_REMOVED lines=11> */
.L_x_2044:
        /* <DEDUP_REMOVED lines=21> */
.L_x_2048:
[----:B------:R-:W-:Y:S05]  /*0b10*/  BSYNC B1 ;  /* 0x0000000000017941 */ /* 0x000fea0003800000 */
.L_x_2047:
[----:B------:R-:W-:Y:S01]  /*0b20*/  LEA R5, R0, 0x3b800000, 0x17 ;  /* 0x3b80000000057811 */ /* 0x000fe200078eb8ff */
[----:B------:R-:W-:-:S05]  /*0b30*/  IMAD.SHL.U32 R0, R3, 0x100000, RZ ;  /* 0x0010000003007824 */ /* 0x000fca00078e00ff */
[----:B------:R-:W-:-:S07]  /*0b40*/  LOP3.LUT R0, R5, R0, R6, 0xfe, !PT ;  /* 0x0000000005007212 */ /* 0x000fce00078efe06 */
.L_x_2046:
[----:B------:R-:W-:Y:S05]  /*0b50*/  BSYNC B0 ;  /* 0x0000000000007941 */ /* 0x000fea0003800000 */
.L_x_2045:
[----:B------:R-:W-:-:S04]  /*0b60*/  FMUL.FTZ R0, R0, 1 ;  /* 0x3f80000000007820 */ /* 0x000fc80000410000 */
[----:B------:R0:W1:Y:S01]  /*0b70*/  F2F.F64.F32 R28, R0 ;  /* 0x00000000001c7310 */ /* 0x0000620000201800 */
[----:B------:R-:W-:Y:S05]  /*0b80*/  BRA `(.L_x_2030) ;  /* 0x0000000400187947 */ /* 0x000fea0003800000 */
.L_x_2043:
        /* <DEDUP_REMOVED lines=21> */
.L_x_2052:
[----:B------:R-:W-:Y:S05]  /*0ce0*/  BSYNC B1 ;  /* 0x0000000000017941 */ /* 0x000fea0003800000 */
.L_x_2051:
[----:B------:R-:W-:Y:S01]  /*0cf0*/  LEA R5, R0, 0x37800000, 0x17 ;  /* 0x3780000000057811 */ /* 0x000fe200078eb8ff */
[----:B------:R-:W-:-:S05]  /*0d00*/  IMAD.SHL.U32 R0, R3, 0x200000, RZ ;  /* 0x0020000003007824 */ /* 0x000fca00078e00ff */
[----:B------:R-:W-:-:S07]  /*0d10*/  LOP3.LUT R0, R5, R0, R6, 0xfe, !PT ;  /* 0x0000000005007212 */ /* 0x000fce00078efe06 */
.L_x_2050:
[----:B------:R-:W-:Y:S05]  /*0d20*/  BSYNC B0 ;  /* 0x0000000000007941 */ /* 0x000fea0003800000 */
.L_x_2049:
[----:B------:R-:W-:-:S04]  /*0d30*/  FMUL.FTZ R0, R0, 1 ;  /* 0x3f80000000007820 */ /* 0x000fc80000410000 */
[----:B------:R0:W1:Y:S01]  /*0d40*/  F2F.F64.F32 R28, R0 ;  /* 0x00000000001c7310 */ /* 0x0000620000201800 */
[----:B------:R-:W-:Y:S05]  /*0d50*/  BRA `(.L_x_2030) ;  /* 0x0000000000a47947 */ /* 0x000fea0003800000 */
.L_x_2042:
        /* <DEDUP_REMOVED lines=14> */
.L_x_2056:
[----:B------:R-:W-:Y:S05]  /*0e40*/  BSYNC B0 ;  /* 0x0000000000007941 */ /* 0x000fea0003800000 */
.L_x_2055:
[----:B------:R-:W-:-:S04]  /*0e50*/  FMUL.FTZ R0, R0, 1 ;  /* 0x3f80000000007820 */ /* 0x000fc80000410000 */
[----:B------:R0:W1:Y:S01]  /*0e60*/  F2F.F64.F32 R28, R0 ;  /* 0x00000000001c7310 */ /* 0x0000620000201800 */
[----:B------:R-:W-:Y:S05]  /*0e70*/  BRA `(.L_x_2030) ;  /* 0x00000000005c7947 */ /* 0x000fea0003800000 */
.L_x_2029:
        /* <DEDUP_REMOVED lines=16> */
.L_x_2057:
[----:B------:R-:W-:Y:S01]  /*0f80*/  IMAD.MOV.U32 R29, RZ, RZ, RZ ;  /* 0x000000ffff1d7224 */ /* 0x000fe200078e00ff */
[----:B------:R-:W-:Y:S06]  /*0f90*/  BRA `(.L_x_2030) ;  /* 0x0000000000147947 */ /* 0x000fec0003800000 */
.L_x_2054:
[----:B------:R-:W2:Y:S02]  /*0fa0*/  LDG.E.64 R4, desc[UR36][R4.64] ;  /* 0x0000002404047981 */ /* 0x000ea4000c1e1b00 */
[----:B--2---:R0:W1:Y:S01]  /*0fb0*/  I2F.F64.U64 R28, R4 ;  /* 0x00000004001c7312 */ /* 0x0040620000301800 */
[----:B------:R-:W-:Y:S05]  /*0fc0*/  BRA `(.L_x_2030) ;  /* 0x0000000000087947 */ /* 0x000fea0003800000 */
.L_x_2053:
[----:B------:R-:W2:Y:S02]  /*0fd0*/  LDG.E R28, desc[UR36][R4.64] ;  /* 0x00000024041c7981 */ /* 0x000ea4000c1e1900 */
[----:B--2---:R-:W0:Y:S02]  /*0fe0*/  I2F.F64.U32 R28, R28 ;  /* 0x0000001c001c7312 */ /* 0x004e240000201800 */
.L_x_2030:
[----:B------:R-:W1:Y:S02]  /*0ff0*/  S2R R17, SR_TID.X ;  /* 0x0000000000117919 */ /* 0x000e640000002100 */
[----:B-1----:R-:W-:-:S07]  /*1000*/  VIADD R17, R17, 0x80 ;  /* 0x0000008011117836 */ /* 0x002fce0000000000 */
.L_x_2024:
[----:B------:R-:W-:Y:S05]  /*1010*/  BSYNC B6 ;  /* 0x0000000000067941 */ /* 0x000fea0003800000 */
.L_x_2023:
        /* <DEDUP_REMOVED lines=24> */
.L_x_2063:
[----:B------:R-:W2:Y:S02]  /*11a0*/  LDG.E.U8 R26, desc[UR36][R4.64] ;  /* 0x00000024041a7981 */ /* 0x000ea4000c1e1100 */
[----:B--2---:R-:W0:Y:S01]  /*11b0*/  I2F.F64.U16 R26, R26 ;  /* 0x0000001a001a7312 */ /* 0x004e220000101800 */
[----:B------:R-:W-:Y:S05]  /*11c0*/  BRA `(.L_x_2065) ;  /* 0x0000000c006c7947 */ /* 0x000fea0003800000 */
.L_x_2062:
        /* <DEDUP_REMOVED lines=9> */
.L_x_2067:
[----:B------:R-:W2:Y:S02]  /*1260*/  LDG.E R26, desc[UR36][R4.64] ;  /* 0x00000024041a7981 */ /* 0x000ea4000c1e1900 */
[----:B--2---:R-:W0:Y:S01]  /*1270*/  I2F.F64 R26, R26 ;  /* 0x0000001a001a7312 */ /* 0x004e220000201c00 */
[----:B------:R-:W-:Y:S05]  /*1280*/  BRA `(.L_x_2065) ;  /* 0x0000000c003c7947 */ /* 0x000fea0003800000 */
.L_x_2066:
[----:B------:R-:W2:Y:S02]  /*1290*/  LDG.E.U16 R26, desc[UR36][R4.64] ;  /* 0x00000024041a7981 */ /* 0x000ea4000c1e1500 */
[----:B--2---:R-:W0:Y:S01]  /*12a0*/  I2F.F64.S16 R26, R26 ;  /* 0x0000001a001a7312 */ /* 0x004e220000101c00 */
[----:B------:R-:W-:Y:S05]  /*12b0*/  BRA `(.L_x_2065) ;  /* 0x0000000c00307947 */ /* 0x000fea0003800000 */
.L_x_2061:
        /* <DEDUP_REMOVED lines=10> */
.L_x_2069:
[----:B------:R-:W2:Y:S02]  /*1360*/  LDG.E.U16 R0, desc[UR36][R4.64] ;  /* 0x0000002404007981 */ /* 0x000ea4000c1e1500 */
[----:B--2---:R-:W-:-:S05]  /*1370*/  HADD2.F32 R0, -RZ, R0.H0_H0 ;  /* 0x20000000ff007230 */ /* 0x004fca0000004100 */
[----:B------:R-:W-:-:S04]  /*1380*/  FMUL.FTZ R0, R0, 1 ;  /* 0x3f80000000007820 */ /* 0x000fc80000410000 */
[----:B------:R0:W1:Y:S01]  /*1390*/  F2F.F64.F32 R26, R0 ;  /* 0x00000000001a7310 */ /* 0x0000620000201800 */
[----:B------:R-:W-:Y:S05]  /*13a0*/  BRA `(.L_x_2065) ;  /* 0x0000000800f47947 */ /* 0x000fea0003800000 */
.L_x_2068:
        /* <DEDUP_REMOVED lines=10> */
.L_x_2071:
[----:B------:R-:W2:Y:S02]  /*1450*/  LDG.E.U16 R4, desc[UR36][R4.64] ;  /* 0x0000002404047981 */ /* 0x000ea4000c1e1500 */
[----:B--2---:R-:W-:-:S05]  /*1460*/  HADD2.F32 R0, -RZ, R4.H0_H0 ;  /* 0x20000004ff007230 */ /* 0x004fca0000004100 */
[----:B------:R-:W-:-:S04]  /*1470*/  FMUL.FTZ R0, R0, 1 ;  /* 0x3f80000000007820 */ /* 0x000fc80000410000 */
[----:B------:R0:W1:Y:S01]  /*1480*/  F2F.F64.F32 R26, R0 ;  /* 0x00000000001a7310 */ /* 0x0000620000201800 */
[----:B------:R-:W-:Y:S05]  /*1490*/  BRA `(.L_x_2065) ;  /* 0x0000000800b87947 */ /* 0x000fea0003800000 */
.L_x_2070:
[----:B------:R0:W5:Y:S01]  /*14a0*/  LDG.E R27, desc[UR36][R4.64+0x4] ;  /* 0x00000424041b7981 */ /* 0x000162000c1e1900 */
[----:B------:R-:W-:Y:S05]  /*14b0*/  BRA `(.L_x_2065) ;  /* 0x0000000800b07947 */ /* 0x000fea0003800000 */
.L_x_2060:
        /* <DEDUP_REMOVED lines=12> */
.L_x_2074:
[----:B------:R0:W5:Y:S01]  /*1580*/  LDG.E R27, desc[UR36][R4.64+0x4] ;  /* 0x00000424041b7981 */ /* 0x000162000c1e1900 */
[----:B------:R-:W-:Y:S05]  /*1590*/  BRA `(.L_x_2065) ;  /* 0x0000000800787947 */ /* 0x000fea0003800000 */
.L_x_2073:
        /* <DEDUP_REMOVED lines=28> */
.L_x_2076:
        /* <DEDUP_REMOVED lines=13> */
[----:B------:R2:W0:Y:S01]  /*1830*/  F2F.F64.F32 R26, R0 ;  /* 0x00000000001a7310 */ /* 0x0004220000201800 */
[----:B------:R-:W-:Y:S05]  /*1840*/  BRA `(.L_x_2065) ;  /* 0x0000000400cc7947 */ /* 0x000fea0003800000 */
.L_x_2075:
[----:B------:R-:W2:Y:S02]  /*1850*/  LDG.E.U16 R0, desc[UR36][R4.64] ;  /* 0x0000002404007981 */ /* 0x000ea4000c1e1500 */
[----:B--2---:R-:W-:-:S04]  /*1860*/  IMAD.U32 R0, R0, 0x10000, RZ ;  /* 0x0001000000007824 */ /* 0x004fc800078e00ff */
[----:B------:R-:W-:-:S04]  /*1870*/  FMUL.FTZ R0, R0, 1 ;  /* 0x3f80000000007820 */ /* 0x000fc80000410000 */
[----:B------:R0:W1:Y:S01]  /*1880*/  F2F.F64.F32 R26, R0 ;  /* 0x00000000001a7310 */ /* 0x0000620000201800 */
[----:B------:R-:W-:Y:S05]  /*1890*/  BRA `(.L_x_2065) ;  /* 0x0000000400b87947 */ /* 0x000fea0003800000 */
.L_x_2072:
        /* <DEDUP_REMOVED lines=11> */
.L_x_2079:
        /* <DEDUP_REMOVED lines=21> */
.L_x_2083:
[----:B------:R-:W-:Y:S05]  /*1aa0*/  BSYNC B1 ;  /* 0x0000000000017941 */ /* 0x000fea0003800000 */
.L_x_2082:
[----:B------:R-:W-:Y:S01]  /*1ab0*/  LEA R5, R0, 0x3b800000, 0x17 ;  /* 0x3b80000000057811 */ /* 0x000fe200078eb8ff */
[----:B------:R-:W-:-:S05]  /*1ac0*/  IMAD.SHL.U32 R0, R3, 0x100000, RZ ;  /* 0x0010000003007824 */ /* 0x000fca00078e00ff */
[----:B------:R-:W-:-:S07]  /*1ad0*/  LOP3.LUT R0, R5, R0, R6, 0xfe, !PT ;  /* 0x0000000005007212 */ /* 0x000fce00078efe06 */
.L_x_2081:
[----:B------:R-:W-:Y:S05]  /*1ae0*/  BSYNC B0 ;  /* 0x0000000000007941 */ /* 0x000fea0003800000 */
.L_x_2080:
[----:B------:R-:W-:-:S04]  /*1af0*/  FMUL.FTZ R0, R0, 1 ;  /* 0x3f80000000007820 */ /* 0x000fc80000410000 */
[----:B------:R0:W1:Y:S01]  /*1b00*/  F2F.F64.F32 R26, R0 ;  /* 0x00000000001a7310 */ /* 0x0000620000201800 */
[----:B------:R-:W-:Y:S05]  /*1b10*/  BRA `(.L_x_2065) ;  /* 0x0000000400187947 */ /* 0x000fea0003800000 */
.L_x_2078:
        /* <DEDUP_REMOVED lines=21> */
.L_x_2087:
[----:B------:R-:W-:Y:S05]  /*1c70*/  BSYNC B1 ;  /* 0x0000000000017941 */ /* 0x000fea0003800000 */
.L_x_2086:
[----:B------:R-:W-:Y:S01]  /*1c80*/  LEA R5, R0, 0x37800000, 0x17 ;  /* 0x3780000000057811 */ /* 0x000fe200078eb8ff */
[----:B------:R-:W-:-:S05]  /*1c90*/  IMAD.SHL.U32 R0, R3, 0x200000, RZ ;  /* 0x0020000003007824 */ /* 0x000fca00078e00ff */
[----:B------:R-:W-:-:S07]  /*1ca0*/  LOP3.LUT R0, R5, R0, R6, 0xfe, !PT ;  /* 0x0000000005007212 */ /* 0x000fce00078efe06 */
.L_x_2085:
[----:B------:R-:W-:Y:S05]  /*1cb0*/  BSYNC B0 ;  /* 0x0000000000007941 */ /* 0x000fea0003800000 */
.L_x_2084:
[----:B------:R-:W-:-:S04]  /*1cc0*/  FMUL.FTZ R0, R0, 1 ;  /* 0x3f80000000007820 */ /* 0x000fc80000410000 */
[----:B------:R0:W1:Y:S01]  /*1cd0*/  F2F.F64.F32 R26, R0 ;  /* 0x00000000001a7310 */ /* 0x0000620000201800 */
[----:B------:R-:W-:Y:S05]  /*1ce0*/  BRA `(.L_x_2065) ;  /* 0x0000000000a47947 */ /* 0x000fea0003800000 */
.L_x_2077:
        /* <DEDUP_REMOVED lines=14> */
.L_x_2091:
[----:B------:R-:W-:Y:S05]  /*1dd0*/  BSYNC B0 ;  /* 0x0000000000007941 */ /* 0x000fea0003800000 */
.L_x_2090:
[----:B------:R-:W-:-:S04]  /*1de0*/  FMUL.FTZ R0, R0, 1 ;  /* 0x3f80000000007820 */ /* 0x000fc80000410000 */
[----:B------:R0:W1:Y:S01]  /*1df0*/  F2F.F64.F32 R26, R0 ;  /* 0x00000000001a7310 */ /* 0x0000620000201800 */
[----:B------:R-:W-:Y:S05]  /*1e00*/  BRA `(.L_x_2065) ;  /* 0x00000000005c7947 */ /* 0x000fea0003800000 */
.L_x_2064:
        /* <DEDUP_REMOVED lines=15> */
[----:B0-2345:R-:W-:Y:S05]  /*1f00*/  CALL.ABS.NOINC R14 ;  /* 0x000000000e007343 */ /* 0x03dfea0003c00000 */
.L_x_2092:
[----:B------:R-:W-:Y:S01]  /*1f10*/  IMAD.MOV.U32 R27, RZ, RZ, RZ ;  /* 0x000000ffff1b7224 */ /* 0x000fe200078e00ff */
[----:B------:R-:W-:Y:S06]  /*1f20*/  BRA `(.L_x_2065) ;  /* 0x0000000000147947 */ /* 0x000fec0003800000 */
.L_x_2089:
[----:B------:R-:W2:Y:S02]  /*1f30*/  LDG.E.64 R4, desc[UR36][R4.64] ;  /* 0x0000002404047981 */ /* 0x000ea4000c1e1b00 */
[----:B--2---:R0:W1:Y:S01]  /*1f40*/  I2F.F64.U64 R26, R4 ;  /* 0x00000004001a7312 */ /* 0x0040620000301800 */
[----:B------:R-:W-:Y:S05]  /*1f50*/  BRA `(.L_x_2065) ;  /* 0x0000000000087947 */ /* 0x000fea0003800000 */
.L_x_2088:
[----:B------:R-:W2:Y:S02]  /*1f60*/  LDG.E R26, desc[UR36][R4.64] ;  /* 0x00000024041a7981 */ /* 0x000ea4000c1e1900 */
[----:B--2---:R-:W0:Y:S02]  /*1f70*/  I2F.F64.U32 R26, R26 ;  /* 0x0000001a001a7312 */ /* 0x004e240000201800 */
.L_x_2065:
[----:B------:R-:W-:-:S07]  /*1f80*/  VIADD R17, R17, 0x80 ;  /* 0x0000008011117836 */ /* 0x000fce0000000000 */
.L_x_2059:
[----:B------:R-:W-:Y:S05]  /*1f90*/  BSYNC B6 ;  /* 0x0000000000067941 */ /* 0x000fea0003800000 */
.L_x_2058:
[----:B------:R-:W-:Y:S01]  /*1fa0*/  ISETP.GE.AND P0, PT, R17, R16, PT ;  /* 0x000000101100720c */ /* 0x000fe20003f06270 */
[----:B------:R-:W-:Y:S01]  /*1fb0*/  BSSY B6, `(.L_x_2093) ;  /* 0x0000109000067945 */ /* 0x000fe20003800000 */
[----:B------:R-:W-:-:S11]  /*1fc0*/  CS2R R18, SRZ ;  /* 0x0000000000127805 */ /* 0x000fd6000001ff00 */
[----:B------:R-:W-:Y:S05]  /*1fd0*/  @P0 BRA `(.L_x_2094) ;  /* 0x0000001000180947 */ /* 0x000fea0003800000 */
[----:B0-----:R-:W0:Y:S01]  /*1fe0*/  LDC.64 R6, c[0x0][0x220] ;  /* 0x00008800ff067b82 */ /* 0x001e220000000a00 */
[----:B--2---:R-:W-:Y:S01]  /*1ff0*/  IMAD R0, R2, 0x200, R17 ;  /* 0x0000020002007824 */ /* 0x004fe200078e0211 */
        /* <DEDUP_REMOVED lines=17> */
[----:B--2---:R-:W0:Y:S02]  /*2110*/  I2F.F64.S16 R4, R4 ;  /* 0x0000000400047312 */ /* 0x004e240000101c00 */
[----:B0-----:R-:W-:Y:S01]  /*2120*/  IMAD.MOV.U32 R18, RZ, RZ, R5 ;  /* 0x000000ffff127224 */ /* 0x001fe200078e0005 */
[----:B------:R-:W-:Y:S06]  /*2130*/  BRA `(.L_x_2100) ;  /* 0x0000000c00bc7947 */ /* 0x000fec0003800000 */
.L_x_2098:
[----:B------:R-:W2:Y:S02]  /*2140*/  LDG.E.U8 R4, desc[UR36][R6.64] ;  /* 0x0000002406047981 */ /* 0x000ea4000c1e1100 */
[----:B--2---:R-:W0:Y:S02]  /*2150*/  I2F.F64.U16 R4, R4 ;  /* 0x0000000400047312 */ /* 0x004e240000101800 */
[----:B0-----:R-:W-:Y:S01]  /*2160*/  IMAD.MOV.U32 R18, RZ, RZ, R5 ;  /* 0x000000ffff127224 */ /* 0x001fe200078e0005 */
[----:B------:R-:W-:Y:S06]  /*2170*/  BRA `(.L_x_2100) ;  /* 0x0000000c00ac7947 */ /* 0x000fec0003800000 */
.L_x_2097:
[----:B------:R-:W-:-:S13]  /*2180*/  ISETP.NE.AND P0, PT, R0, 0x2, PT ;  /* 0x000000020000780c */ /* 0x000fda0003f05270 */
[----:B------:R-:W-:Y:S05]  /*2190*/  @!P0 BRA `(.L_x_2101) ;  /* 0x0000000000308947 */ /* 0x000fea0003800000 */
[----:B------:R-:W-:-:S13]  /*21a0*/  ISETP.NE.AND P0, PT, R0, 0x3, PT ;  /* 0x000000030000780c */ /* 0x000fda0003f05270 */
[----:B------:R-:W-:Y:S05]  /*21b0*/  @!P0 BRA `(.L_x_2102) ;  /* 0x0000000000188947 */ /* 0x000fea0003800000 */
[----:B------:R-:W-:-:S13]  /*21c0*/  ISETP.NE.AND P0, PT, R0, 0x4, PT ;  /* 0x000000040000780c */ /* 0x000fda0003f05270 */
[----:B------:R-:W-:Y:S05]  /*21d0*/  @P0 BRA `(.L_x_2099) ;  /* 0x0000000c00300947 */ /* 0x000fea0003800000 */
[----:B------:R-:W2:Y:S02]  /*21e0*/  LDG.E.64 R4, desc[UR36][R6.64] ;  /* 0x0000002406047981 */ /* 0x000ea4000c1e1b00 */
[----:B--2---:R-:W0:Y:S02]  /*21f0*/  I2F.F64.S64 R4, R4 ;  /* 0x0000000400047312 */ /* 0x004e240000301c00 */
[----:B0-----:R-:W-:Y:S01]  /*2200*/  IMAD.MOV.U32 R18, RZ, RZ, R5 ;  /* 0x000000ffff127224 */ /* 0x001fe200078e0005 */
[----:B------:R-:W-:Y:S06]  /*2210*/  BRA `(.L_x_2100) ;  /* 0x0000000c00847947 */ /* 0x000fec0003800000 */
.L_x_2102:
[----:B------:R-:W2:Y:S02]  /*2220*/  LDG.E R4, desc[UR36][R6.64] ;  /* 0x0000002406047981 */ /* 0x000ea4000c1e1900 */
[----:B--2---:R-:W0:Y:S02]  /*2230*/  I2F.F64 R4, R4 ;  /* 0x0000000400047312 */ /* 0x004e240000201c00 */
[----:B0-----:R-:W-:Y:S01]  /*2240*/  IMAD.MOV.U32 R18, RZ, RZ, R5 ;  /* 0x000000ffff127224 */ /* 0x001fe200078e0005 */
[----:B------:R-:W-:Y:S06]  /*2250*/  BRA `(.L_x_2100) ;  /* 0x0000000c00747947 */ /* 0x000fec0003800000 */
.L_x_2101:
[----:B------:R-:W2:Y:S02]  /*2260*/  LDG.E.U16 R4, desc[UR36][R6.64] ;  /* 0x0000002406047981 */ /* 0x000ea4000c1e1500 */
[----:B--2---:R-:W0:Y:S02]  /*2270*/  I2F.F64.S16 R4, R4 ;  /* 0x0000000400047312 */ /* 0x004e240000101c00 */
[----:B0-----:R-:W-:Y:S01]  /*2280*/  IMAD.MOV.U32 R18, RZ, RZ, R5 ;  /* 0x000000ffff127224 */ /* 0x001fe200078e0005 */
[----:B------:R-:W-:Y:S06]  /*2290*/  BRA `(.L_x_2100) ;  /* 0x0000000c00647947 */ /* 0x000fec0003800000 */
.L_x_2096:
        /* <DEDUP_REMOVED lines=8> */
[----:B------:R-:W0:Y:S02]  /*2320*/  F2F.F64.F32 R4, R4 ;  /* 0x0000000400047310 */ /* 0x000e240000201800 */
[----:B0-----:R-:W-:Y:S01]  /*2330*/  IMAD.MOV.U32 R18, RZ, RZ, R5 ;  /* 0x000000ffff127224 */ /* 0x001fe200078e0005 */
[----:B------:R-:W-:Y:S06]  /*2340*/  BRA `(.L_x_2100) ;  /* 0x0000000c00387947 */ /* 0x000fec0003800000 */
.L_x_2104:
[----:B------:R-:W2:Y:S02]  /*2350*/  LDG.E.U16 R0, desc[UR36][R6.64] ;  /* 0x0000002406007981 */ /* 0x000ea4000c1e1500 */
[----:B--2---:R-:W-:-:S05]  /*2360*/  HADD2.F32 R0, -RZ, R0.H0_H0 ;  /* 0x20000000ff007230 */ /* 0x004fca0000004100 */
[----:B------:R-:W-:-:S04]  /*2370*/  FMUL.FTZ R0, R0, 1 ;  /* 0x3f80000000007820 */ /* 0x000fc80000410000 */
[----:B------:R-:W0:Y:S02]  /*2380*/  F2F.F64.F32 R4, R0 ;  /* 0x0000000000047310 */ /* 0x000e240000201800 */
[----:B0-----:R-:W-:Y:S01]  /*2390*/  IMAD.MOV.U32 R18, RZ, RZ, R5 ;  /* 0x000000ffff127224 */ /* 0x001fe200078e0005 */
[----:B------:R-:W-:Y:S06]  /*23a0*/  BRA `(.L_x_2100) ;  /* 0x0000000c00207947 */ /* 0x000fec0003800000 */
.L_x_2103:
        /* <DEDUP_REMOVED lines=11> */
.L_x_2106:
[----:B------:R-:W2:Y:S02]  /*2460*/  LDG.E.U16 R6, desc[UR36][R6.64] ;  /* 0x0000002406067981 */ /* 0x000ea4000c1e1500 */
[----:B--2---:R-:W-:-:S05]  /*2470*/  HADD2.F32 R0, -RZ, R6.H0_H0 ;  /* 0x20000006ff007230 */ /* 0x004fca0000004100 */
[----:B------:R-:W-:-:S04]  /*2480*/  FMUL.FTZ R0, R0, 1 ;  /* 0x3f80000000007820 */ /* 0x000fc80000410000 */
[----:B------:R-:W0:Y:S02]  /*2490*/  F2F.F64.F32 R4, R0 ;  /* 0x0000000000047310 */ /* 0x000e240000201800 */
[----:B0-----:R-:W-:Y:S01]  /*24a0*/  IMAD.MOV.U32 R18, RZ, RZ, R5 ;  /* 0x000000ffff127224 */ /* 0x001fe200078e0005 */
[----:B------:R-:W-:Y:S06]  /*24b0*/  BRA `(.L_x_2100) ;  /* 0x0000000800dc7947 */ /* 0x000fec0003800000 */
.L_x_2105:
[----:B------:R2:W5:Y:S01]  /*24c0*/  LDG.E R18, desc[UR36][R6.64+0x4] ;  /* 0x0000042406127981 */ /* 0x000562000c1e1900 */
[----:B------:R-:W-:Y:S05]  /*24d0*/  BRA `(.L_x_2100) ;  /* 0x0000000800d47947 */ /* 0x000fea0003800000 */
.L_x_2095:
        /* <DEDUP_REMOVED lines=12> */
.L_x_2109:
[----:B------:R0:W5:Y:S01]  /*25a0*/  LDG.E R18, desc[UR36][R6.64+0x4] ;  /* 0x0000042406127981 */ /* 0x000162000c1e1900 */
[----:B------:R-:W-:Y:S05]  /*25b0*/  BRA `(.L_x_2100) ;  /* 0x00000008009c7947 */ /* 0x000fea0003800000 */
.L_x_2108:
        /* <DEDUP_REMOVED lines=26> */
[----:B------:R-:W0:Y:S02]  /*2760*/  F2F.F64.F32 R4, R5 ;  /* 0x0000000500047310 */ /* 0x000e240000201800 */
[----:B0-----:R-:W-:Y:S01]  /*2770*/  IMAD.MOV.U32 R18, RZ, RZ, R5 ;  /* 0x000000ffff127224 */ /* 0x001fe200078e0005 */
[----:B------:R-:W-:Y:S06]  /*2780*/  BRA `(.L_x_2100) ;  /* 0x0000000800287947 */ /* 0x000fec0003800000 */
.L_x_2111:
        /* <DEDUP_REMOVED lines=13> */
[----:B------:R-:W0:Y:S02]  /*2860*/  F2F.F64.F32 R4, R0 ;  /* 0x0000000000047310 */ /* 0x000e240000201800 */
[----:B0-----:R-:W-:Y:S01]  /*2870*/  IMAD.MOV.U32 R18, RZ, RZ, R5 ;  /* 0x000000ffff127224 */ /* 0x001fe200078e0005 */
[----:B------:R-:W-:Y:S06]  /*2880*/  BRA `(.L_x_2100) ;  /* 0x0000000400e87947 */ /* 0x000fec0003800000 */
.L_x_2110:
[----:B------:R-:W2:Y:S02]  /*2890*/  LDG.E.U16 R0, desc[UR36][R6.64] ;  /* 0x0000002406007981 */ /* 0x000ea4000c1e1500 */
[----:B--2---:R-:W-:-:S04]  /*28a0*/  IMAD.U32 R0, R0, 0x10000, RZ ;  /* 0x0001000000007824 */ /* 0x004fc800078e00ff */
[----:B------:R-:W-:-:S04]  /*28b0*/  FMUL.FTZ R0, R0, 1 ;  /* 0x3f80000000007820 */ /* 0x000fc80000410000 */
[----:B------:R-:W0:Y:S02]  /*28c0*/  F2F.F64.F32 R4, R0 ;  /* 0x0000000000047310 */ /* 0x000e240000201800 */
[----:B0-----:R-:W-:Y:S01]  /*28d0*/  IMAD.MOV.U32 R18, RZ, RZ, R5 ;  /* 0x000000ffff127224 */ /* 0x001fe200078e0005 */
[----:B------:R-:W-:Y:S06]  /*28e0*/  BRA `(.L_x_2100) ;  /* 0x0000000400d07947 */ /* 0x000fec0003800000 */
.L_x_2107:
        /* <DEDUP_REMOVED lines=9> */
[----:B--2---:R-:W0:Y:S02]  /*2980*/  I2F.F64.U16 R4, R4 ;  /* 0x0000000400047312 */ /* 0x004e240000101800 */
[----:B0-----:R-:W-:Y:S01]  /*2990*/  IMAD.MOV.U32 R18, RZ, RZ, R5 ;  /* 0x000000ffff127224 */ /* 0x001fe200078e0005 */
[----:B------:R-:W-:Y:S06]  /*29a0*/  BRA `(.L_x_2100) ;  /* 0x0000000400a07947 */ /* 0x000fec0003800000 */
.L_x_2114:
        /* <DEDUP_REMOVED lines=21> */
.L_x_2118:
[----:B------:R-:W-:Y:S05]  /*2b00*/  BSYNC B1 ;  /* 0x0000000000017941 */ /* 0x000fea0003800000 */
.L_x_2117:
[----:B------:R-:W-:Y:S01]  /*2b10*/  LEA R5, R0, 0x3b800000, 0x17 ;  /* 0x3b80000000057811 */ /* 0x000fe200078eb8ff */
[----:B------:R-:W-:-:S05]  /*2b20*/  IMAD.SHL.U32 R0, R3, 0x100000, RZ ;  /* 0x0010000003007824 */ /* 0x000fca00078e00ff */
[----:B------:R-:W-:-:S07]  /*2b30*/  LOP3.LUT R0, R5, R0, R6, 0xfe, !PT ;  /* 0x0000000005007212 */ /* 0x000fce00078efe06 */
.L_x_2116:
[----:B------:R-:W-:Y:S05]  /*2b40*/  BSYNC B0 ;  /* 0x0000000000007941 */ /* 0x000fea0003800000 */
.L_x_2115:
[----:B------:R-:W-:-:S04]  /*2b50*/  FMUL.FTZ R0, R0, 1 ;  /* 0x3f80000000007820 */ /* 0x000fc80000410000 */
[----:B------:R-:W0:Y:S02]  /*2b60*/  F2F.F64.F32 R4, R0 ;  /* 0x0000000000047310 */ /* 0x000e240000201800 */
[----:B0-----:R-:W-:Y:S01]  /*2b70*/  IMAD.MOV.U32 R18, RZ, RZ, R5 ;  /* 0x000000ffff127224 */ /* 0x001fe200078e0005 */
[----:B------:R-:W-:Y:S06]  /*2b80*/  BRA `(.L_x_2100) ;  /* 0x0000000400287947 */ /* 0x000fec0003800000 */
.L_x_2113:
        /* <DEDUP_REMOVED lines=21> */
.L_x_2122:
[----:B------:R-:W-:Y:S05]  /*2ce0*/  BSYNC B1 ;  /* 0x0000000000017941 */ /* 0x000fea0003800000 */
.L_x_2121:
[----:B------:R-:W-:Y:S01]  /*2cf0*/  LEA R5, R0, 0x37800000, 0x17 ;  /* 0x3780000000057811 */ /* 0x000fe200078eb8ff */
[----:B------:R-:W-:-:S05]  /*2d00*/  IMAD.SHL.U32 R0, R3, 0x200000, RZ ;  /* 0x0020000003007824 */ /* 0x000fca00078e00ff */
[----:B------:R-:W-:-:S07]  /*2d10*/  LOP3.LUT R0, R5, R0, R6, 0xfe, !PT ;  /* 0x0000000005007212 */ /* 0x000fce00078efe06 */
.L_x_2120:
[----:B------:R-:W-:Y:S05]  /*2d20*/  BSYNC B0 ;  /* 0x0000000000007941 */ /* 0x000fea0003800000 */
.L_x_2119:
[----:B------:R-:W-:-:S04]  /*2d30*/  FMUL.FTZ R0, R0, 1 ;  /* 0x3f80000000007820 */ /* 0x000fc80000410000 */
[----:B------:R-:W0:Y:S02]  /*2d40*/  F2F.F64.F32 R4, R0 ;  /* 0x0000000000047310 */ /* 0x000e240000201800 */
[----:B0-----:R-:W-:Y:S01]  /*2d50*/  IMAD.MOV.U32 R18, RZ, RZ, R5 ;  /* 0x000000ffff127224 */ /* 0x001fe200078e0005 */
[----:B------:R-:W-:Y:S06]  /*2d60*/  BRA `(.L_x_2100) ;  /* 0x0000000000b07947 */ /* 0x000fec0003800000 */
.L_x_2112:
        /* <DEDUP_REMOVED lines=14> */
.L_x_2126:
[----:B------:R-:W-:Y:S05]  /*2e50*/  BSYNC B0 ;  /* 0x0000000000007941 */ /* 0x000fea0003800000 */
.L_x_2125:
[----:B------:R-:W-:-:S04]  /*2e60*/  FMUL.FTZ R0, R0, 1 ;  /* 0x3f80000000007820 */ /* 0x000fc80000410000 */
[----:B------:R-:W0:Y:S02]  /*2e70*/  F2F.F64.F32 R4, R0 ;  /* 0x0000000000047310 */ /* 0x000e240000201800 */
[----:B0-----:R-:W-:Y:S01]  /*2e80*/  IMAD.MOV.U32 R18, RZ, RZ, R5 ;  /* 0x000000ffff127224 */ /* 0x001fe200078e0005 */
[----:B------:R-:W-:Y:S06]  /*2e90*/  BRA `(.L_x_2100) ;  /* 0x0000000000647947 */ /* 0x000fec0003800000 */
.L_x_2099:
        /* <DEDUP_REMOVED lines=16> */
.L_x_2127:
[----:B------:R-:W-:Y:S01]  /*2fa0*/  IMAD.MOV.U32 R18, RZ, RZ, RZ ;  /* 0x000000ffff127224 */ /* 0x000fe200078e00ff */
[----:B------:R-:W-:Y:S06]  /*2fb0*/  BRA `(.L_x_2100) ;  /* 0x00000000001c7947 */ /* 0x000fec0003800000 */
.L_x_2124:
[----:B------:R-:W2:Y:S02]  /*2fc0*/  LDG.E.64 R4, desc[UR36][R6.64] ;  /* 0x0000002406047981 */ /* 0x000ea4000c1e1b00 */
[----:B--2---:R-:W0:Y:S02]  /*2fd0*/  I2F.F64.U64 R4, R4 ;  /* 0x0000000400047312 */ /* 0x004e240000301800 */
[----:B0-----:R-:W-:Y:S01]  /*2fe0*/  IMAD.MOV.U32 R18, RZ, RZ, R5 ;  /* 0x000000ffff127224 */ /* 0x001fe200078e0005 */
[----:B------:R-:W-:Y:S06]  /*2ff0*/  BRA `(.L_x_2100) ;  /* 0x00000000000c7947 */ /* 0x000fec0003800000 */
.L_x_2123:
[----:B------:R-:W2:Y:S02]  /*3000*/  LDG.E R4, desc[UR36][R6.64] ;  /* 0x0000002406047981 */ /* 0x000ea4000c1e1900 */
[----:B--2---:R-:W0:Y:S02]  /*3010*/  I2F.F64.U32 R4, R4 ;  /* 0x0000000400047312 */ /* 0x004e240000201800 */
[----:B0-----:R-:W-:-:S07]  /*3020*/  IMAD.MOV.U32 R18, RZ, RZ, R5 ;  /* 0x000000ffff127224 */ /* 0x001fce00078e0005 */
.L_x_2100:
[----:B------:R-:W-:-:S07]  /*3030*/  VIADD R17, R17, 0x80 ;  /* 0x0000008011117836 */ /* 0x000fce0000000000 */
.L_x_2094:
[----:B------:R-:W-:Y:S05]  /*3040*/  BSYNC B6 ;  /* 0x0000000000067941 */ /* 0x000fea0003800000 */
.L_x_2093:
[----:B------:R-:W-:Y:S01]  /*3050*/  ISETP.GE.AND P0, PT, R17, R16, PT ;  /* 0x000000101100720c */ /* 0x000fe20003f06270 */
[----:B------:R-:W-:-:S12]  /*3060*/  BSSY B6, `(.L_x_2128) ;  /* 0x0000105000067945 */ /* 0x000fd80003800000 */
[----:B------:R-:W-:Y:S05]  /*3070*/  @P0 BRA `(.L_x_2129) ;  /* 0x00000010000c0947 */ /* 0x000fea0003800000 */
[----:B0-2---:R-:W0:Y:S01]  /*3080*/  LDC.64 R6, c[0x0][0x220] ;  /* 0x00008800ff067b82 */ /* 0x005e220000000a00 */
        /* <DEDUP_REMOVED lines=20> */
.L_x_2133:
[----:B------:R-:W2:Y:S02]  /*31d0*/  LDG.E.U8 R4, desc[UR36][R6.64] ;  /* 0x0000002406047981 */ /* 0x000ea4000c1e1100 */
[----:B--2---:R-:W0:Y:S02]  /*31e0*/  I2F.F64.U16 R4, R4 ;  /* 0x0000000400047312 */ /* 0x004e240000101800 */
[----:B0-----:R-:W-:Y:S01]  /*31f0*/  IMAD.MOV.U32 R19, RZ, RZ, R5 ;  /* 0x000000ffff137224 */ /* 0x001fe200078e0005 */
[----:B------:R-:W-:Y:S06]  /*3200*/  BRA `(.L_x_2129) ;  /* 0x0000000c00a87947 */ /* 0x000fec0003800000 */
.L_x_2132:
        /* <DEDUP_REMOVED lines=10> */
.L_x_2136:
[----:B------:R-:W2:Y:S02]  /*32b0*/  LDG.E R4, desc[UR36][R6.64] ;  /* 0x0000002406047981 */ /* 0x000ea4000c1e1900 */
[----:B--2---:R-:W0:Y:S02]  /*32c0*/  I2F.F64 R4, R4 ;  /* 0x0000000400047312 */ /* 0x004e240000201c00 */
[----:B0-----:R-:W-:Y:S01]  /*32d0*/  IMAD.MOV.U32 R19, RZ, RZ, R5 ;  /* 0x000000ffff137224 */ /* 0x001fe200078e0005 */
[----:B------:R-:W-:Y:S06]  /*32e0*/  BRA `(.L_x_2129) ;  /* 0x0000000c00707947 */ /* 0x000fec0003800000 */
.L_x_2135:
[----:B------:R-:W2:Y:S02]  /*32f0*/  LDG.E.U16 R4, desc[UR36][R6.64] ;  /* 0x0000002406047981 */ /* 0x000ea4000c1e1500 */
[----:B--2---:R-:W0:Y:S02]  /*3300*/  I2F.F64.S16 R4, R4 ;  /* 0x0000000400047312 */ /* 0x004e240000101c00 */
[----:B0-----:R-:W-:Y:S01]  /*3310*/  IMAD.MOV.U32 R19, RZ, RZ, R5 ;  /* 0x000000ffff137224 */ /* 0x001fe200078e0005 */
[----:B------:R-:W-:Y:S06]  /*3320*/  BRA `(.L_x_2129) ;  /* 0x0000000c00607947 */ /* 0x000fec0003800000 */
.L_x_2131:
        /* <DEDUP_REMOVED lines=11> */
.L_x_2138:
[----:B------:R-:W2:Y:S02]  /*33e0*/  LDG.E.U16 R0, desc[UR36][R6.64] ;  /* 0x0000002406007981 */ /* 0x000ea4000c1e1500 */
[----:B--2---:R-:W-:-:S05]  /*33f0*/  HADD2.F32 R0, -RZ, R0.H0_H0 ;  /* 0x20000000ff007230 */ /* 0x004fca0000004100 */
[----:B------:R-:W-:-:S04]  /*3400*/  FMUL.FTZ R0, R0, 1 ;  /* 0x3f80000000007820 */ /* 0x000fc80000410000 */
[----:B------:R-:W0:Y:S02]  /*3410*/  F2F.F64.F32 R4, R0 ;  /* 0x0000000000047310 */ /* 0x000e240000201800 */
[----:B0-----:R-:W-:Y:S01]  /*3420*/  IMAD.MOV.U32 R19, RZ, RZ, R5 ;  /* 0x000000ffff137224 */ /* 0x001fe200078e0005 */
[----:B------:R-:W-:Y:S06]  /*3430*/  BRA `(.L_x_2129) ;  /* 0x0000000c001c7947 */ /* 0x000fec0003800000 */
.L_x_2137:
        /* <DEDUP_REMOVED lines=11> */
.L_x_2140:
[----:B------:R-:W2:Y:S02]  /*34f0*/  LDG.E.U16 R6, desc[UR36][R6.64] ;  /* 0x0000002406067981 */ /* 0x000ea4000c1e1500 */
[----:B--2---:R-:W-:-:S05]  /*3500*/  HADD2.F32 R0, -RZ, R6.H0_H0 ;  /* 0x20000006ff007230 */ /* 0x004fca0000004100 */
[----:B------:R-:W-:-:S04]  /*3510*/  FMUL.FTZ R0, R0, 1 ;  /* 0x3f80000000007820 */ /* 0x000fc80000410000 */
[----:B------:R-:W0:Y:S02]  /*3520*/  F2F.F64.F32 R4, R0 ;  /* 0x0000000000047310 */ /* 0x000e240000201800 */
[----:B0-----:R-:W-:Y:S01]  /*3530*/  IMAD.MOV.U32 R19, RZ, RZ, R5 ;  /* 0x000000ffff137224 */ /* 0x001fe200078e0005 */
[----:B------:R-:W-:Y:S06]  /*3540*/  BRA `(.L_x_2129) ;  /* 0x0000000800d87947 */ /* 0x000fec0003800000 */
.L_x_2139:
[----:B------:R0:W5:Y:S01]  /*3550*/  LDG.E R19, desc[UR36][R6.64+0x4] ;  /* 0x0000042406137981 */ /* 0x000162000c1e1900 */
[----:B------:R-:W-:Y:S05]  /*3560*/  BRA `(.L_x_2129) ;  /* 0x0000000800d07947 */ /* 0x000fea0003800000 */
.L_x_2130:
        /* <DEDUP_REMOVED lines=12> */
.L_x_2143:
[----:B------:R0:W5:Y:S01]  /*3630*/  LDG.E R19, desc[UR36][R6.64+0x4] ;  /* 0x0000042406137981 */ /* 0x000162000c1e1900 */
[----:B------:R-:W-:Y:S05]  /*3640*/  BRA `(.L_x_2129) ;  /* 0x0000000800987947 */ /* 0x000fea0003800000 */
.L_x_2142:
        /* <DEDUP_REMOVED lines=29> */
.L_x_2145:
        /* <DEDUP_REMOVED lines=16> */
.L_x_2144:
[----:B------:R-:W2:Y:S02]  /*3920*/  LDG.E.U16 R0, desc[UR36][R6.64] ;  /* 0x0000002406007981 */ /* 0x000ea4000c1e1500 */
[----:B--2---:R-:W-:-:S04]  /*3930*/  IMAD.U32 R0, R0, 0x10000, RZ ;  /* 0x0001000000007824 */ /* 0x004fc800078e00ff */
[----:B------:R-:W-:-:S04]  /*3940*/  FMUL.FTZ R0, R0, 1 ;  /* 0x3f80000000007820 */ /* 0x000fc80000410000 */
[----:B------:R-:W0:Y:S02]  /*3950*/  F2F.F64.F32 R4, R0 ;  /* 0x0000000000047310 */ /* 0x000e240000201800 */
[----:B0-----:R-:W-:Y:S01]  /*3960*/  IMAD.MOV.U32 R19, RZ, RZ, R5 ;  /* 0x000000ffff137224 */ /* 0x001fe200078e0005 */
[----:B------:R-:W-:Y:S06]  /*3970*/  BRA `(.L_x_2129) ;  /* 0x0000000400cc7947 */ /* 0x000fec0003800000 */
.L_x_2141:
        /* <DEDUP_REMOVED lines=12> */
.L_x_2148:
        /* <DEDUP_REMOVED lines=21> */
.L_x_2152:
[----:B------:R-:W-:Y:S05]  /*3b90*/  BSYNC B1 ;  /* 0x0000000000017941 */ /* 0x000fea0003800000 */
.L_x_2151:
[----:B------:R-:W-:Y:S01]  /*3ba0*/  LEA R5, R0, 0x3b800000, 0x17 ;  /* 0x3b80000000057811 */ /* 0x000fe200078eb8ff */
[----:B------:R-:W-:-:S05]  /*3bb0*/  IMAD.SHL.U32 R0, R3, 0x100000, RZ ;  /* 0x0010000003007824 */ /* 0x000fca00078e00ff */
[----:B------:R-:W-:-:S07]  /*3bc0*/  LOP3.LUT R0, R5, R0, R6, 0xfe, !PT ;  /* 0x0000000005007212 */ /* 0x000fce00078efe06 */
.L_x_2150:
[----:B------:R-:W-:Y:S05]  /*3bd0*/  BSYNC B0 ;  /* 0x0000000000007941 */ /* 0x000fea0003800000 */
.L_x_2149:
[----:B------:R-:W-:-:S04]  /*3be0*/  FMUL.FTZ R0, R0, 1 ;  /* 0x3f80000000007820 */ /* 0x000fc80000410000 */
[----:B------:R-:W0:Y:S02]  /*3bf0*/  F2F.F64.F32 R4, R0 ;  /* 0x0000000000047310 */ /* 0x000e240000201800 */
[----:B0-----:R-:W-:Y:S01]  /*3c00*/  IMAD.MOV.U32 R19, RZ, RZ, R5 ;  /* 0x000000ffff137224 */ /* 0x001fe200078e0005 */
[----:B------:R-:W-:Y:S06]  /*3c10*/  BRA `(.L_x_2129) ;  /* 0x0000000400247947 */ /* 0x000fec0003800000 */
.L_x_2147:
        /* <DEDUP_REMOVED lines=21> */
.L_x_2156:
[----:B------:R-:W-:Y:S05]  /*3d70*/  BSYNC B1 ;  /* 0x0000000000017941 */ /* 0x000fea0003800000 */
.L_x_2155:
[----:B------:R-:W-:Y:S01]  /*3d80*/  LEA R5, R0, 0x37800000, 0x17 ;  /* 0x3780000000057811 */ /* 0x000fe200078eb8ff */
[----:B------:R-:W-:-:S05]  /*3d90*/  IMAD.SHL.U32 R0, R3, 0x200000, RZ ;  /* 0x0020000003007824 */ /* 0x000fca00078e00ff */
[----:B------:R-:W-:-:S07]  /*3da0*/  LOP3.LUT R0, R5, R0, R6, 0xfe, !PT ;  /* 0x0000000005007212 */ /* 0x000fce00078efe06 */
.L_x_2154:
[----:B------:R-:W-:Y:S05]  /*3db0*/  BSYNC B0 ;  /* 0x0000000000007941 */ /* 0x000fea0003800000 */
.L_x_2153:
[----:B------:R-:W-:-:S04]  /*3dc0*/  FMUL.FTZ R0, R0, 1 ;  /* 0x3f80000000007820 */ /* 0x000fc80000410000 */
[----:B------:R-:W0:Y:S02]  /*3dd0*/  F2F.F64.F32 R4, R0 ;  /* 0x0000000000047310 */ /* 0x000e240000201800 */
[----:B0-----:R-:W-:Y:S01]  /*3de0*/  IMAD.MOV.U32 R19, RZ, RZ, R5 ;  /* 0x000000ffff137224 */ /* 0x001fe200078e0005 */
[----:B------:R-:W-:Y:S06]  /*3df0*/  BRA `(.L_x_2129) ;  /* 0x0000000000ac7947 */ /* 0x000fec0003800000 */
.L_x_2146:
        /* <DEDUP_REMOVED lines=14> */
.L_x_2160:
[----:B------:R-:W-:Y:S05]  /*3ee0*/  BSYNC B0 ;  /* 0x0000000000007941 */ /* 0x000fea0003800000 */
.L_x_2159:
[----:B------:R-:W-:-:S04]  /*3ef0*/  FMUL.FTZ R0, R0, 1 ;  /* 0x3f80000000007820 */ /* 0x000fc80000410000 */
[----:B------:R-:W0:Y:S02]  /*3f00*/  F2F.F64.F32 R4, R0 ;  /* 0x0000000000047310 */ /* 0x000e240000201800 */
[----:B0-----:R-:W-:Y:S01]  /*3f10*/  IMAD.MOV.U32 R19, RZ, RZ, R5 ;  /* 0x000000ffff137224 */ /* 0x001fe200078e0005 */
[----:B------:R-:W-:Y:S06]  /*3f20*/  BRA `(.L_x_2129) ;  /* 0x0000000000607947 */ /* 0x000fec0003800000 */
.L_x_2134:
        /* <DEDUP_REMOVED lines=16> */
.L_x_2161:
[----:B------:R-:W-:Y:S05]  /*4030*/  BRA `(.L_x_2129) ;  /* 0x00000000001c7947 */ /* 0x000fea0003800000 */
.L_x_2158:
[----:B------:R-:W2:Y:S02]  /*4040*/  LDG.E.64 R4, desc[UR36][R6.64] ;  /* 0x0000002406047981 */ /* 0x000ea4000c1e1b00 */
[----:B--2---:R-:W0:Y:S02]  /*4050*/  I2F.F64.U64 R4, R4 ;  /* 0x0000000400047312 */ /* 0x004e240000301800 */
[----:B0-----:R-:W-:Y:S01]  /*4060*/  IMAD.MOV.U32 R19, RZ, RZ, R5 ;  /* 0x000000ffff137224 */ /* 0x001fe200078e0005 */
[----:B------:R-:W-:Y:S06]  /*4070*/  BRA `(.L_x_2129) ;  /* 0x00000000000c7947 */ /* 0x000fec0003800000 */
.L_x_2157:
[----:B------:R-:W2:Y:S02]  /*4080*/  LDG.E R4, desc[UR36][R6.64] ;  /* 0x0000002406047981 */ /* 0x000ea4000c1e1900 */
[----:B--2---:R-:W0:Y:S02]  /*4090*/  I2F.F64.U32 R4, R4 ;  /* 0x0000000400047312 */ /* 0x004e240000201800 */
[----:B0-----:R-:W-:-:S07]  /*40a0*/  IMAD.MOV.U32 R19, RZ, RZ, R5 ;  /* 0x000000ffff137224 */ /* 0x001fce00078e0005 */
.L_x_2129:
[----:B------:R-:W-:Y:S05]  /*40b0*/  BSYNC B6 ;  /* 0x0000000000067941 */ /* 0x000fea0003800000 */
.L_x_2128:
[----:B------:R-:W0:Y:S01]  /*40c0*/  S2R R25, SR_TID.X ;  /* 0x0000000000197919 */ /* 0x000e220000002100 */
[----:B------:R-:W1:Y:S01]  /*40d0*/  LDC.U8 R17, c[0x0][0x234] ;  /* 0x00008d00ff117b82 */ /* 0x000e620000000000 */
[----:B------:R-:W-:Y:S01]  /*40e0*/  BSSY B6, `(.L_x_2162) ;  /* 0x000011c000067945 */ /* 0x000fe20003800000 */
[C---:B0-----:R-:W-:Y:S01]  /*40f0*/  VIADD R5, R25.reuse, 0x100 ;  /* 0x0000010019057836 */ /* 0x041fe20000000000 */
[CC--:B------:R-:W-:Y:S01]  /*4100*/  ISETP.GE.AND P3, PT, R25.reuse, R16.reuse, PT ;  /* 0x000000101900720c */ /* 0x0c0fe20003f66270 */
[C---:B--2---:R-:W-:Y:S02]  /*4110*/  VIADD R7, R25.reuse, 0x180 ;  /* 0x0000018019077836 */ /* 0x044fe40000000000 */
[----:B------:R-:W-:Y:S01]  /*4120*/  VIADD R23, R25, 0x80 ;  /* 0x0000008019177836 */ /* 0x000fe20000000000 */
[-C--:B------:R-:W-:Y:S02]  /*4130*/  ISETP.GE.AND P1, PT, R5, R16.reuse, PT ;  /* 0x000000100500720c */ /* 0x080fe40003f26270 */
[----:B------:R-:W-:-:S02]  /*4140*/  ISETP.GE.AND P2, PT, R7, R16, PT ;  /* 0x000000100700720c */ /* 0x000fc40003f46270 */
[----:B------:R-:W-:-:S05]  /*4150*/  ISETP.GE.AND P0, PT, R23, R16, PT ;  /* 0x000000101700720c */ /* 0x000fca0003f06270 */
[----:B---345:R-:W-:-:S04]  /*4160*/  @!P3 SHF.R.U32.HI R3, RZ, 0x1f, R29 ;  /* 0x0000001fff03b819 */ /* 0x038fc8000001161d */
[----:B------:R-:W-:Y:S02]  /*4170*/  @!P1 SHF.R.U32.HI R18, RZ, 0x1f, R18 ;  /* 0x0000001fff129819 */ /* 0x000fe40000011612 */
[----:B------:R-:W-:Y:S02]  /*4180*/  @!P2 SHF.R.U32.HI R19, RZ, 0x1f, R19 ;  /* 0x0000001fff13a819 */ /* 0x000fe40000011613 */
[----:B-1----:R-:W-:Y:S01]  /*4190*/  @!P0 SHF.R.U32.HI R22, RZ, 0x1f, R27 ;  /* 0x0000001fff168819 */ /* 0x002fe2000001161b */
[----:B------:R-:W-:Y:S06]  /*41a0*/  @P3 BRA `(.L_x_2163) ;  /* 0x00000010003c3947 */ /* 0x000fec0003800000 */
        /* <DEDUP_REMOVED lines=21> */
.L_x_2167:
[----:B------:R0:W-:Y:S01]  /*4300*/  STG.E.U8 desc[UR36][R8.64], R3 ;  /* 0x0000000308007986 */ /* 0x0001e2000c101124 */
[----:B------:R-:W-:Y:S01]  /*4310*/  IMAD.MOV.U32 R25, RZ, RZ, R23 ;  /* 0x000000ffff197224 */ /* 0x000fe200078e0017 */
[----:B------:R-:W-:Y:S06]  /*4320*/  BRA `(.L_x_2163) ;  /* 0x0000000c00dc7947 */ /* 0x000fec0003800000 */
.L_x_2166:
        /* <DEDUP_REMOVED lines=12> */
.L_x_2170:
[----:B------:R-:W-:Y:S01]  /*43f0*/  PRMT R3, R3, 0x8880, RZ ;  /* 0x0000888003037816 */ /* 0x000fe200000000ff */
[----:B------:R-:W-:-:S04]  /*4400*/  IMAD.MOV.U32 R25, RZ, RZ, R23 ;  /* 0x000000ffff197224 */ /* 0x000fc800078e0017 */
[----:B------:R0:W-:Y:S01]  /*4410*/  STG.E desc[UR36][R8.64], R3 ;  /* 0x0000000308007986 */ /* 0x0001e2000c101924 */
[----:B------:R-:W-:Y:S05]  /*4420*/  BRA `(.L_x_2163) ;  /* 0x0000000c009c7947 */ /* 0x000fea0003800000 */
.L_x_2169:
[----:B------:R-:W-:Y:S01]  /*4430*/  PRMT R3, R3, 0x8880, RZ ;  /* 0x0000888003037816 */ /* 0x000fe200000000ff */
[----:B------:R-:W-:-:S03]  /*4440*/  IMAD.MOV.U32 R25, RZ, RZ, R23 ;  /* 0x000000ffff197224 */ /* 0x000fc600078e0017 */
[----:B------:R-:W-:-:S05]  /*4450*/  PRMT R3, R3, 0x7710, RZ ;  /* 0x0000771003037816 */ /* 0x000fca00000000ff */
[----:B------:R0:W-:Y:S01]  /*4460*/  STG.E.U16 desc[UR36][R8.64], R3 ;  /* 0x0000000308007986 */ /* 0x0001e2000c101524 */
[----:B------:R-:W-:Y:S05]  /*4470*/  BRA `(.L_x_2163) ;  /* 0x0000000c00887947 */ /* 0x000fea0003800000 */
.L_x_2165:
        /* <DEDUP_REMOVED lines=10> */
.L_x_2172:
[----:B------:R-:W0:Y:S01]  /*4520*/  I2F.S8 R0, R3 ;  /* 0x0000000300007306 */ /* 0x000e220000001400 */
[----:B------:R-:W-:Y:S01]  /*4530*/  IMAD.MOV.U32 R25, RZ, RZ, R23 ;  /* 0x000000ffff197224 */ /* 0x000fe200078e0017 */
[----:B0-----:R-:W-:-:S05]  /*4540*/  F2FP.F16.F32.PACK_AB R0, RZ, R0 ;  /* 0x00000000ff00723e */ /* 0x001fca00000000ff */
[----:B------:R0:W-:Y:S01]  /*4550*/  STG.E.U16 desc[UR36][R8.64], R0 ;  /* 0x0000000008007986 */ /* 0x0001e2000c101524 */
[----:B------:R-:W-:Y:S05]  /*4560*/  BRA `(.L_x_2163) ;  /* 0x0000000c004c7947 */ /* 0x000fea0003800000 */
.L_x_2171:
        /* <DEDUP_REMOVED lines=11> */
.L_x_2174:
[----:B------:R-:W0:Y:S01]  /*4620*/  I2F.S8 R3, R3 ;  /* 0x0000000300037306 */ /* 0x000e220000001400 */
[----:B------:R-:W-:Y:S01]  /*4630*/  IMAD.MOV.U32 R25, RZ, RZ, R23 ;  /* 0x000000ffff197224 */ /* 0x000fe200078e0017 */
[----:B0-----:R-:W-:-:S04]  /*4640*/  F2FP.F16.F32.PACK_AB R3, RZ, R3 ;  /* 0x00000003ff03723e */ /* 0x001fc800000000ff */
[----:B------:R-:W-:-:S05]  /*4650*/  PRMT R3, R3, 0x5410, RZ ;  /* 0x0000541003037816 */ /* 0x000fca00000000ff */
[----:B------:R0:W-:Y:S01]  /*4660*/  STG.E desc[UR36][R8.64], R3 ;  /* 0x0000000308007986 */ /* 0x0001e2000c101924 */
[----:B------:R-:W-:Y:S05]  /*4670*/  BRA `(.L_x_2163) ;  /* 0x0000000c00087947 */ /* 0x000fea0003800000 */
.L_x_2173:
[----:B------:R-:W-:Y:S01]  /*4680*/  PRMT R4, R3, 0x8880, RZ ;  /* 0x0000888003047816 */ /* 0x000fe200000000ff */
[----:B------:R-:W-:-:S03]  /*4690*/  IMAD.MOV.U32 R25, RZ, RZ, R23 ;  /* 0x000000ffff197224 */ /* 0x000fc600078e0017 */
[----:B------:R-:W-:-:S06]  /*46a0*/  PRMT R4, R4, 0x7710, RZ ;  /* 0x0000771004047816 */ /* 0x000fcc00000000ff */
[----:B------:R-:W0:Y:S02]  /*46b0*/  I2F.F64.S16 R4, R4 ;  /* 0x0000000400047312 */ /* 0x000e240000101c00 */
[----:B0-----:R0:W-:Y:S01]  /*46c0*/  STG.E.64 desc[UR36][R8.64], R4 ;  /* 0x0000000408007986 */ /* 0x0011e2000c101b24 */
[----:B------:R-:W-:Y:S05]  /*46d0*/  BRA `(.L_x_2163) ;  /* 0x0000000800f07947 */ /* 0x000fea0003800000 */
.L_x_2164:
        /* <DEDUP_REMOVED lines=13> */
.L_x_2177:
[----:B------:R-:W-:Y:S02]  /*47b0*/  PRMT R4, R3, 0x8880, RZ ;  /* 0x0000888003047816 */ /* 0x000fe400000000ff */
[----:B------:R-:W-:Y:S01]  /*47c0*/  CS2R R6, SRZ ;  /* 0x0000000000067805 */ /* 0x000fe2000001ff00 */
[----:B------:R-:W-:Y:S01]  /*47d0*/  IMAD.MOV.U32 R25, RZ, RZ, R23 ;  /* 0x000000ffff197224 */ /* 0x000fe200078e0017 */
[----:B------:R-:W-:-:S06]  /*47e0*/  PRMT R4, R4, 0x7710, RZ ;  /* 0x0000771004047816 */ /* 0x000fcc00000000ff */
[----:B------:R-:W0:Y:S02]  /*47f0*/  I2F.F64.S16 R4, R4 ;  /* 0x0000000400047312 */ /* 0x000e240000101c00 */
[----:B0-----:R0:W-:Y:S01]  /*4800*/  STG.E.128 desc[UR36][R8.64], R4 ;  /* 0x0000000408007986 */ /* 0x0011e2000c101d24 */
[----:B------:R-:W-:Y:S05]  /*4810*/  BRA `(.L_x_2163) ;  /* 0x0000000800a07947 */ /* 0x000fea0003800000 */
.L_x_2176:
        /* <DEDUP_REMOVED lines=21> */
.L_x_2181:
[----:B------:R-:W-:Y:S05]  /*4970*/  BSYNC B0 ;  /* 0x0000000000007941 */ /* 0x000fea0003800000 */
.L_x_2180:
[----:B------:R-:W-:Y:S01]  /*4980*/  LOP3.LUT R5, R0, R5, RZ, 0xfc, !PT ;  /* 0x0000000500057212 */ /* 0x000fe200078efcff */
[----:B------:R-:W-:-:S04]  /*4990*/  IMAD.MOV.U32 R25, RZ, RZ, R23 ;  /* 0x000000ffff197224 */ /* 0x000fc800078e0017 */
[----:B------:R0:W-:Y:S01]  /*49a0*/  STG.E.U8 desc[UR36][R8.64], R5 ;  /* 0x0000000508007986 */ /* 0x0001e2000c101124 */
[----:B------:R-:W-:Y:S05]  /*49b0*/  BRA `(.L_x_2163) ;  /* 0x0000000800387947 */ /* 0x000fea0003800000 */
.L_x_2179:
        /* <DEDUP_REMOVED lines=13> */
.L_x_2183:
[----:B------:R-:W-:Y:S01]  /*4a90*/  IMAD.MOV.U32 R0, RZ, RZ, 0x7f ;  /* 0x0000007fff007424 */ /* 0x000fe200078e00ff */
[----:B------:R-:W-:-:S04]  /*4aa0*/  ISETP.GT.U32.AND P0, PT, R4, 0x7f800000, PT ;  /* 0x7f8000000400780c */ /* 0x000fc80003f04070 */
[----:B------:R-:W-:-:S09]  /*4ab0*/  SEL R0, R0, 0x7c, P0 ;  /* 0x0000007c00007807 */ /* 0x000fd20000000000 */
.L_x_2184:
[----:B------:R-:W-:Y:S05]  /*4ac0*/  BSYNC B0 ;  /* 0x0000000000007941 */ /* 0x000fea0003800000 */
.L_x_2182:
[----:B------:R-:W-:Y:S01]  /*4ad0*/  LOP3.LUT R3, R5, 0x80000000, RZ, 0xc0, !PT ;  /* 0x8000000005037812 */ /* 0x000fe200078ec0ff */
[----:B------:R-:W-:-:S03]  /*4ae0*/  IMAD.MOV.U32 R25, RZ, RZ, R23 ;  /* 0x000000ffff197224 */ /* 0x000fc600078e0017 */
[----:B------:R-:W-:-:S04]  /*4af0*/  SHF.R.U32.HI R3, RZ, 0x18, R3 ;  /* 0x00000018ff037819 */ /* 0x000fc80000011603 */
[----:B------:R-:W-:-:S05]  /*4b00*/  LOP3.LUT R3, R0, R3, RZ, 0xfc, !PT ;  /* 0x0000000300037212 */ /* 0x000fca00078efcff */
[----:B------:R0:W-:Y:S01]  /*4b10*/  STG.E.U8 desc[UR36][R8.64], R3 ;  /* 0x0000000308007986 */ /* 0x0001e2000c101124 */
[----:B------:R-:W-:Y:S05]  /*4b20*/  BRA `(.L_x_2163) ;  /* 0x0000000400dc7947 */ /* 0x000fea0003800000 */
.L_x_2178:
[----:B------:R-:W0:Y:S01]  /*4b30*/  I2F.S8 R0, R3 ;  /* 0x0000000300007306 */ /* 0x000e220000001400 */
[----:B------:R-:W-:Y:S01]  /*4b40*/  IMAD.MOV.U32 R25, RZ, RZ, R23 ;  /* 0x000000ffff197224 */ /* 0x000fe200078e0017 */
[----:B0-----:R-:W-:-:S05]  /*4b50*/  F2FP.BF16.F32.PACK_AB R0, RZ, R0 ;  /* 0x00000000ff00723e */ /* 0x001fca00000010ff */
[----:B------:R0:W-:Y:S01]  /*4b60*/  STG.E.U16 desc[UR36][R8.64], R0 ;  /* 0x0000000008007986 */ /* 0x0001e2000c101524 */
[----:B------:R-:W-:Y:S05]  /*4b70*/  BRA `(.L_x_2163) ;  /* 0x0000000400c87947 */ /* 0x000fea0003800000 */
.L_x_2175:
        /* <DEDUP_REMOVED lines=13> */
.L_x_2187:
        /* <DEDUP_REMOVED lines=17> */
.L_x_2190:
[----:B------:R-:W-:-:S04]  /*4d60*/  LOP3.LUT R3, R3, 0x80000000, RZ, 0xc0, !PT ;  /* 0x8000000003037812 */ /* 0x000fc800078ec0ff */
[----:B------:R-:W-:-:S04]  /*4d70*/  SHF.R.U32.HI R3, RZ, 0x18, R3 ;  /* 0x00000018ff037819 */ /* 0x000fc80000011603 */
[----:B------:R-:W-:-:S04]  /*4d80*/  LOP3.LUT R0, R0, R3, RZ, 0xfc, !PT ;  /* 0x0000000300007212 */ /* 0x000fc800078efcff */
[----:B------:R-:W-:-:S07]  /*4d90*/  PRMT R4, R0, 0x7610, R4 ;  /* 0x0000761000047816 */ /* 0x000fce0000000004 */
.L_x_2189:
[----:B------:R-:W-:Y:S05]  /*4da0*/  BSYNC B0 ;  /* 0x0000000000007941 */ /* 0x000fea0003800000 */
.L_x_2188:
[----:B------:R3:W-:Y:S01]  /*4db0*/  STG.E.U8 desc[UR36][R8.64], R4 ;  /* 0x0000000408007986 */ /* 0x0007e2000c101124 */
[----:B------:R-:W-:Y:S01]  /*4dc0*/  IMAD.MOV.U32 R25, RZ, RZ, R23 ;  /* 0x000000ffff197224 */ /* 0x000fe200078e0017 */
[----:B------:R-:W-:Y:S06]  /*4dd0*/  BRA `(.L_x_2163) ;  /* 0x0000000400307947 */ /* 0x000fec0003800000 */
.L_x_2186:
        /* <DEDUP_REMOVED lines=17> */
.L_x_2193:
[----:B------:R-:W-:-:S04]  /*4ef0*/  LOP3.LUT R3, R3, 0x80000000, RZ, 0xc0, !PT ;  /* 0x8000000003037812 */ /* 0x000fc800078ec0ff */
[----:B------:R-:W-:-:S04]  /*4f00*/  SHF.R.U32.HI R3, RZ, 0x18, R3 ;  /* 0x00000018ff037819 */ /* 0x000fc80000011603 */
[----:B------:R-:W-:-:S04]  /*4f10*/  LOP3.LUT R0, R0, R3, RZ, 0xfc, !PT ;  /* 0x0000000300007212 */ /* 0x000fc800078efcff */
[----:B------:R-:W-:-:S07]  /*4f20*/  PRMT R4, R0, 0x7610, R4 ;  /* 0x0000761000047816 */ /* 0x000fce0000000004 */
.L_x_2192:
[----:B------:R-:W-:Y:S05]  /*4f30*/  BSYNC B0 ;  /* 0x0000000000007941 */ /* 0x000fea0003800000 */
.L_x_2191:
[----:B------:R0:W-:Y:S01]  /*4f40*/  STG.E.U8 desc[UR36][R8.64], R4 ;  /* 0x0000000408007986 */ /* 0x0001e2000c101124 */
[----:B------:R-:W-:Y:S01]  /*4f50*/  IMAD.MOV.U32 R25, RZ, RZ, R23 ;  /* 0x000000ffff197224 */ /* 0x000fe200078e0017 */
[----:B------:R-:W-:Y:S06]  /*4f60*/  BRA `(.L_x_2163) ;  /* 0x0000000000cc7947 */ /* 0x000fec0003800000 */
.L_x_2185:
        /* <DEDUP_REMOVED lines=24> */
.L_x_2168:
        /* <DEDUP_REMOVED lines=16> */
.L_x_2196:
[----:B------:R-:W-:Y:S01]  /*51f0*/  IMAD.MOV.U32 R25, RZ, RZ, R23 ;  /* 0x000000ffff197224 */ /* 0x000fe200078e0017 */
[----:B------:R-:W-:Y:S06]  /*5200*/  BRA `(.L_x_2163) ;  /* 0x0000000000247947 */ /* 0x000fec0003800000 */
.L_x_2195:
[----:B------:R-:W-:Y:S01]  /*5210*/  PRMT R3, R3, 0x8880, RZ ;  /* 0x0000888003037816 */ /* 0x000fe200000000ff */
[----:B------:R-:W-:-:S04]  /*5220*/  IMAD.MOV.U32 R25, RZ, RZ, R23 ;  /* 0x000000ffff197224 */ /* 0x000fc800078e0017 */
[----:B------:R-:W-:-:S05]  /*5230*/  IMAD.MOV.U32 R4, RZ, RZ, R3 ;  /* 0x000000ffff047224 */ /* 0x000fca00078e0003 */
[----:B------:R-:W-:-:S05]  /*5240*/  SHF.R.S32.HI R5, RZ, 0x1f, R4 ;  /* 0x0000001fff057819 */ /* 0x000fca0000011404 */
[----:B------:R2:W-:Y:S01]  /*5250*/  STG.E.64 desc[UR36][R8.64], R4 ;  /* 0x0000000408007986 */ /* 0x0005e2000c101b24 */
[----:B------:R-:W-:Y:S05]  /*5260*/  BRA `(.L_x_2163) ;  /* 0x00000000000c7947 */ /* 0x000fea0003800000 */
.L_x_2194:
[----:B------:R-:W-:Y:S01]  /*5270*/  PRMT R3, R3, 0x8880, RZ ;  /* 0x0000888003037816 */ /* 0x000fe200000000ff */
[----:B------:R-:W-:-:S04]  /*5280*/  IMAD.MOV.U32 R25, RZ, RZ, R23 ;  /* 0x000000ffff197224 */ /* 0x000fc800078e0017 */
[----:B------:R0:W-:Y:S03]  /*5290*/  STG.E desc[UR36][R8.64], R3 ;  /* 0x0000000308007986 */ /* 0x0001e6000c101924 */
.L_x_2163:
[----:B------:R-:W-:Y:S05]  /*52a0*/  BSYNC B6 ;  /* 0x0000000000067941 */ /* 0x000fea0003800000 */
.L_x_2162:
        /* <DEDUP_REMOVED lines=23> */
.L_x_2202:
[----:B------:R0:W-:Y:S01]  /*5420*/  STG.E.U8 desc[UR36][R8.64], R22 ;  /* 0x0000001608007986 */ /* 0x0001e2000c101124 */
[----:B------:R-:W-:Y:S05]  /*5430*/  BRA `(.L_x_2204) ;  /* 0x0000000c00807947 */ /* 0x000fea0003800000 */
.L_x_2201:
        /* <DEDUP_REMOVED lines=10> */
.L_x_2206:
[----:B------:R-:W-:-:S05]  /*54e0*/  PRMT R3, R22, 0x8880, RZ ;  /* 0x0000888016037816 */ /* 0x000fca00000000ff */
[----:B------:R0:W-:Y:S01]  /*54f0*/  STG.E desc[UR36][R8.64], R3 ;  /* 0x0000000308007986 */ /* 0x0001e2000c101924 */
[----:B------:R-:W-:Y:S05]  /*5500*/  BRA `(.L_x_2204) ;  /* 0x0000000c004c7947 */ /* 0x000fea0003800000 */
.L_x_2205:
[----:B------:R-:W-:-:S04]  /*5510*/  PRMT R3, R22, 0x8880, RZ ;  /* 0x0000888016037816 */ /* 0x000fc800000000ff */
[----:B------:R-:W-:-:S05]  /*5520*/  PRMT R3, R3, 0x7710, RZ ;  /* 0x0000771003037816 */ /* 0x000fca00000000ff */
[----:B------:R0:W-:Y:S01]  /*5530*/  STG.E.U16 desc[UR36][R8.64], R3 ;  /* 0x0000000308007986 */ /* 0x0001e2000c101524 */
[----:B------:R-:W-:Y:S05]  /*5540*/  BRA `(.L_x_2204) ;  /* 0x0000000c003c7947 */ /* 0x000fea0003800000 */
.L_x_2200:
        /* <DEDUP_REMOVED lines=9> */
.L_x_2208:
[----:B------:R-:W0:Y:S02]  /*55e0*/  I2F.S8 R0, R22 ;  /* 0x0000001600007306 */ /* 0x000e240000001400 */
[----:B0-----:R-:W-:-:S05]  /*55f0*/  F2FP.F16.F32.PACK_AB R0, RZ, R0 ;  /* 0x00000000ff00723e */ /* 0x001fca00000000ff */
[----:B------:R0:W-:Y:S01]  /*5600*/  STG.E.U16 desc[UR36][R8.64], R0 ;  /* 0x0000000008007986 */ /* 0x0001e2000c101524 */
[----:B------:R-:W-:Y:S05]  /*5610*/  BRA `(.L_x_2204) ;  /* 0x0000000c00087947 */ /* 0x000fea0003800000 */
.L_x_2207:
        /* <DEDUP_REMOVED lines=10> */
.L_x_2210:
[----:B------:R-:W0:Y:S02]  /*56c0*/  I2F.S8 R22, R22 ;  /* 0x0000001600167306 */ /* 0x000e240000001400 */
[----:B0-----:R-:W-:-:S04]  /*56d0*/  F2FP.F16.F32.PACK_AB R3, RZ, R22 ;  /* 0x00000016ff03723e */ /* 0x001fc800000000ff */
[----:B------:R-:W-:-:S05]  /*56e0*/  PRMT R3, R3, 0x5410, RZ ;  /* 0x0000541003037816 */ /* 0x000fca00000000ff */
[----:B------:R0:W-:Y:S01]  /*56f0*/  STG.E desc[UR36][R8.64], R3 ;  /* 0x0000000308007986 */ /* 0x0001e2000c101924 */
[----:B------:R-:W-:Y:S05]  /*5700*/  BRA `(.L_x_2204) ;  /* 0x0000000800cc7947 */ /* 0x000fea0003800000 */
.L_x_2209:
[----:B------:R-:W-:-:S04]  /*5710*/  PRMT R4, R22, 0x8880, RZ ;  /* 0x0000888016047816 */ /* 0x000fc800000000ff */
[----:B------:R-:W-:-:S06]  /*5720*/  PRMT R4, R4, 0x7710, RZ ;  /* 0x0000771004047816 */ /* 0x000fcc00000000ff */
[----:B------:R-:W0:Y:S02]  /*5730*/  I2F.F64.S16 R4, R4 ;  /* 0x0000000400047312 */ /* 0x000e240000101c00 */
[----:B0-----:R0:W-:Y:S01]  /*5740*/  STG.E.64 desc[UR36][R8.64], R4 ;  /* 0x0000000408007986 */ /* 0x0011e2000c101b24 */
[----:B------:R-:W-:Y:S05]  /*5750*/  BRA `(.L_x_2204) ;  /* 0x0000000800b87947 */ /* 0x000fea0003800000 */
.L_x_2199:
        /* <DEDUP_REMOVED lines=12> */
.L_x_2213:
[----:B------:R-:W-:Y:S02]  /*5820*/  PRMT R4, R22, 0x8880, RZ ;  /* 0x0000888016047816 */ /* 0x000fe400000000ff */
[----:B------:R-:W-:Y:S02]  /*5830*/  CS2R R6, SRZ ;  /* 0x0000000000067805 */ /* 0x000fe4000001ff00 */
[----:B------:R-:W-:-:S06]  /*5840*/  PRMT R4, R4, 0x7710, RZ ;  /* 0x0000771004047816 */ /* 0x000fcc00000000ff */
[----:B------:R-:W0:Y:S02]  /*5850*/  I2F.F64.S16 R4, R4 ;  /* 0x0000000400047312 */ /* 0x000e240000101c00 */
[----:B0-----:R0:W-:Y:S01]  /*5860*/  STG.E.128 desc[UR36][R8.64], R4 ;  /* 0x0000000408007986 */ /* 0x0011e2000c101d24 */
[----:B------:R-:W-:Y:S05]  /*5870*/  BRA `(.L_x_2204) ;  /* 0x0000000800707947 */ /* 0x000fea0003800000 */
.L_x_2212:
        /* <DEDUP_REMOVED lines=21> */
.L_x_2217:
[----:B------:R-:W-:Y:S05]  /*59d0*/  BSYNC B0 ;  /* 0x0000000000007941 */ /* 0x000fea0003800000 */
.L_x_2216:
[----:B------:R-:W-:-:S05]  /*59e0*/  LOP3.LUT R5, R0, R5, RZ, 0xfc, !PT ;  /* 0x0000000500057212 */ /* 0x000fca00078efcff */
[----:B------:R0:W-:Y:S01]  /*59f0*/  STG.E.U8 desc[UR36][R8.64], R5 ;  /* 0x0000000508007986 */ /* 0x0001e2000c101124 */
[----:B------:R-:W-:Y:S05]  /*5a00*/  BRA `(.L_x_2204) ;  /* 0x00000008000c7947 */ /* 0x000fea0003800000 */
.L_x_2215:
        /* <DEDUP_REMOVED lines=13> */
.L_x_2219:
[----:B------:R-:W-:Y:S01]  /*5ae0*/  IMAD.MOV.U32 R0, RZ, RZ, 0x7f ;  /* 0x0000007fff007424 */ /* 0x000fe200078e00ff */
[----:B------:R-:W-:-:S04]  /*5af0*/  ISETP.GT.U32.AND P0, PT, R3, 0x7f800000, PT ;  /* 0x7f8000000300780c */ /* 0x000fc80003f04070 */
[----:B------:R-:W-:-:S09]  /*5b00*/  SEL R0, R0, 0x7c, P0 ;  /* 0x0000007c00007807 */ /* 0x000fd20000000000 */
.L_x_2220:
[----:B------:R-:W-:Y:S05]  /*5b10*/  BSYNC B0 ;  /* 0x0000000000007941 */ /* 0x000fea0003800000 */
.L_x_2218:
[----:B------:R-:W-:-:S04]  /*5b20*/  LOP3.LUT R3, R5, 0x80000000, RZ, 0xc0, !PT ;  /* 0x8000000005037812 */ /* 0x000fc800078ec0ff */
[----:B------:R-:W-:-:S04]  /*5b30*/  SHF.R.U32.HI R3, RZ, 0x18, R3 ;  /* 0x00000018ff037819 */ /* 0x000fc80000011603 */
[----:B------:R-:W-:-:S05]  /*5b40*/  LOP3.LUT R3, R0, R3, RZ, 0xfc, !PT ;  /* 0x0000000300037212 */ /* 0x000fca00078efcff */
[----:B------:R0:W-:Y:S01]  /*5b50*/  STG.E.U8 desc[UR36][R8.64], R3 ;  /* 0x0000000308007986 */ /* 0x0001e2000c101124 */
[----:B------:R-:W-:Y:S05]  /*5b60*/  BRA `(.L_x_2204) ;  /* 0x0000000400b47947 */ /* 0x000fea0003800000 */
.L_x_2214:
[----:B------:R-:W0:Y:S02]  /*5b70*/  I2F.S8 R0, R22 ;  /* 0x0000001600007306 */ /* 0x000e240000001400 */
[----:B0-----:R-:W-:-:S05]  /*5b80*/  F2FP.BF16.F32.PACK_AB R0, RZ, R0 ;  /* 0x00000000ff00723e */ /* 0x001fca00000010ff */
[----:B------:R0:W-:Y:S01]  /*5b90*/  STG.E.U16 desc[UR36][R8.64], R0 ;  /* 0x0000000008007986 */ /* 0x0001e2000c101524 */
[----:B------:R-:W-:Y:S05]  /*5ba0*/  BRA `(.L_x_2204) ;  /* 0x0000000400a47947 */ /* 0x000fea0003800000 */
.L_x_2211:
        /* <DEDUP_REMOVED lines=12> */
.L_x_2223:
        /* <DEDUP_REMOVED lines=17> */
.L_x_2226:
[----:B------:R-:W-:-:S04]  /*5d80*/  LOP3.LUT R3, R5, 0x80000000, RZ, 0xc0, !PT ;  /* 0x8000000005037812 */ /* 0x000fc800078ec0ff */
[----:B------:R-:W-:-:S04]  /*5d90*/  SHF.R.U32.HI R3, RZ, 0x18, R3 ;  /* 0x00000018ff037819 */ /* 0x000fc80000011603 */
[----:B------:R-:W-:-:S04]  /*5da0*/  LOP3.LUT R0, R0, R3, RZ, 0xfc, !PT ;  /* 0x0000000300007212 */ /* 0x000fc800078efcff */
[----:B------:R-:W-:-:S07]  /*5db0*/  PRMT R4, R0, 0x7610, R4 ;  /* 0x0000761000047816 */ /* 0x000fce0000000004 */
.L_x_2225:
[----:B------:R-:W-:Y:S05]  /*5dc0*/  BSYNC B0 ;  /* 0x0000000000007941 */ /* 0x000fea0003800000 */
.L_x_2224:
[----:B------:R3:W-:Y:S01]  /*5dd0*/  STG.E.U8 desc[UR36][R8.64], R4 ;  /* 0x0000000408007986 */ /* 0x0007e2000c101124 */
[----:B------:R-:W-:Y:S05]  /*5de0*/  BRA `(.L_x_2204) ;  /* 0x0000000400147947 */ /* 0x000fea0003800000 */
.L_x_2222:
        /* <DEDUP_REMOVED lines=17> */
.L_x_2229:
[----:B------:R-:W-:-:S04]  /*5f00*/  LOP3.LUT R3, R5, 0x80000000, RZ, 0xc0, !PT ;  /* 0x8000000005037812 */ /* 0x000fc800078ec0ff */
[----:B------:R-:W-:-:S04]  /*5f10*/  SHF.R.U32.HI R3, RZ, 0x18, R3 ;  /* 0x00000018ff037819 */ /* 0x000fc80000011603 */
[----:B------:R-:W-:-:S04]  /*5f20*/  LOP3.LUT R0, R0, R3, RZ, 0xfc, !PT ;  /* 0x0000000300007212 */ /* 0x000fc800078efcff */
[----:B------:R-:W-:-:S07]  /*5f30*/  PRMT R4, R0, 0x7610, R4 ;  /* 0x0000761000047816 */ /* 0x000fce0000000004 */
.L_x_2228:
[----:B------:R-:W-:Y:S05]  /*5f40*/  BSYNC B0 ;  /* 0x0000000000007941 */ /* 0x000fea0003800000 */
.L_x_2227:
[----:B------:R0:W-:Y:S01]  /*5f50*/  STG.E.U8 desc[UR36][R8.64], R4 ;  /* 0x0000000408007986 */ /* 0x0001e2000c101124 */
[----:B------:R-:W-:Y:S05]  /*5f60*/  BRA `(.L_x_2204) ;  /* 0x0000000000b47947 */ /* 0x000fea0003800000 */
.L_x_2221:
        /* <DEDUP_REMOVED lines=22> */
.L_x_2203:
        /* <DEDUP_REMOVED lines=16> */
.L_x_2232:
[----:B------:R-:W-:Y:S05]  /*61d0*/  BRA `(.L_x_2204) ;  /* 0x0000000000187947 */ /* 0x000fea0003800000 */
.L_x_2231:
[----:B------:R-:W-:-:S04]  /*61e0*/  PRMT R4, R22, 0x8880, RZ ;  /* 0x0000888016047816 */ /* 0x000fc800000000ff */
[----:B------:R-:W-:-:S05]  /*61f0*/  SHF.R.S32.HI R5, RZ, 0x1f, R4 ;  /* 0x0000001fff057819 */ /* 0x000fca0000011404 */
[----:B------:R2:W-:Y:S01]  /*6200*/  STG.E.64 desc[UR36][R8.64], R4 ;  /* 0x0000000408007986 */ /* 0x0005e2000c101b24 */
[----:B------:R-:W-:Y:S05]  /*6210*/  BRA `(.L_x_2204) ;  /* 0x0000000000087947 */ /* 0x000fea0003800000 */
.L_x_2230:
[----:B------:R-:W-:-:S05]  /*6220*/  PRMT R3, R22, 0x8880, RZ ;  /* 0x0000888016037816 */ /* 0x000fca00000000ff */
[----:B------:R0:W-:Y:S02]  /*6230*/  STG.E desc[UR36][R8.64], R3 ;  /* 0x0000000308007986 */ /* 0x0001e4000c101924 */
.L_x_2204:
        /* <DEDUP_REMOVED lines=23> */
.L_x_2236:
[----:B------:R3:W-:Y:S01]  /*63b0*/  STG.E.U8 desc[UR36][R8.64], R18 ;  /* 0x0000001208007986 */ /* 0x0007e2000c101124 */
[----:B------:R-:W-:Y:S05]  /*63c0*/  BRA `(.L_x_2238) ;  /* 0x0000000c00807947 */ /* 0x000fea0003800000 */
.L_x_2235:
        /* <DEDUP_REMOVED lines=10> */
.L_x_2240:
[----:B------:R-:W-:-:S05]  /*6470*/  PRMT R3, R18, 0x8880, RZ ;  /* 0x0000888012037816 */ /* 0x000fca00000000ff */
[----:B------:R2:W-:Y:S01]  /*6480*/  STG.E desc[UR36][R8.64], R3 ;  /* 0x0000000308007986 */ /* 0x0005e2000c101924 */
[----:B------:R-:W-:Y:S05]  /*6490*/  BRA `(.L_x_2238) ;  /* 0x0000000c004c7947 */ /* 0x000fea0003800000 */
.L_x_2239:
[----:B------:R-:W-:-:S04]  /*64a0*/  PRMT R3, R18, 0x8880, RZ ;  /* 0x0000888012037816 */ /* 0x000fc800000000ff */
[----:B------:R-:W-:-:S05]  /*64b0*/  PRMT R3, R3, 0x7710, RZ ;  /* 0x0000771003037816 */ /* 0x000fca00000000ff */
[----:B------:R0:W-:Y:S01]  /*64c0*/  STG.E.U16 desc[UR36][R8.64], R3 ;  /* 0x0000000308007986 */ /* 0x0001e2000c101524 */
[----:B------:R-:W-:Y:S05]  /*64d0*/  BRA `(.L_x_2238) ;  /* 0x0000000c003c7947 */ /* 0x000fea0003800000 */
.L_x_2234:
        /* <DEDUP_REMOVED lines=9> */
.L_x_2242:
[----:B------:R-:W0:Y:S02]  /*6570*/  I2F.S8 R0, R18 ;  /* 0x0000001200007306 */ /* 0x000e240000001400 */
[----:B0-----:R-:W-:-:S05]  /*6580*/  F2FP.F16.F32.PACK_AB R0, RZ, R0 ;  /* 0x00000000ff00723e */ /* 0x001fca00000000ff */
[----:B------:R0:W-:Y:S01]  /*6590*/  STG.E.U16 desc[UR36][R8.64], R0 ;  /* 0x0000000008007986 */ /* 0x0001e2000c101524 */
[----:B------:R-:W-:Y:S05]  /*65a0*/  BRA `(.L_x_2238) ;  /* 0x0000000c00087947 */ /* 0x000fea0003800000 */
.L_x_2241:
        /* <DEDUP_REMOVED lines=10> */
.L_x_2244:
[----:B------:R-:W0:Y:S02]  /*6650*/  I2F.S8 R18, R18 ;  /* 0x0000001200127306 */ /* 0x000e240000001400 */
[----:B0-----:R-:W-:-:S04]  /*6660*/  F2FP.F16.F32.PACK_AB R3, RZ, R18 ;  /* 0x00000012ff03723e */ /* 0x001fc800000000ff */
[----:B------:R-:W-:-:S05]  /*6670*/  PRMT R3, R3, 0x5410, RZ ;  /* 0x0000541003037816 */ /* 0x000fca00000000ff */
[----:B------:R0:W-:Y:S01]  /*6680*/  STG.E desc[UR36][R8.64], R3 ;  /* 0x0000000308007986 */ /* 0x0001e2000c101924 */
[----:B------:R-:W-:Y:S05]  /*6690*/  BRA `(.L_x_2238) ;  /* 0x0000000800cc7947 */ /* 0x000fea0003800000 */
.L_x_2243:
[----:B------:R-:W-:-:S04]  /*66a0*/  PRMT R4, R18, 0x8880, RZ ;  /* 0x0000888012047816 */ /* 0x000fc800000000ff */
[----:B------:R-:W-:-:S06]  /*66b0*/  PRMT R4, R4, 0x7710, RZ ;  /* 0x0000771004047816 */ /* 0x000fcc00000000ff */
[----:B------:R-:W0:Y:S02]  /*66c0*/  I2F.F64.S16 R4, R4 ;  /* 0x0000000400047312 */ /* 0x000e240000101c00 */
[----:B0-----:R0:W-:Y:S01]  /*66d0*/  STG.E.64 desc[UR36][R8.64], R4 ;  /* 0x0000000408007986 */ /* 0x0011e2000c101b24 */
[----:B------:R-:W-:Y:S05]  /*66e0*/  BRA `(.L_x_2238) ;  /* 0x0000000800b87947 */ /* 0x000fea0003800000 */
.L_x_2233:
        /* <DEDUP_REMOVED lines=12> */
.L_x_2247:
[----:B------:R-:W-:Y:S02]  /*67b0*/  PRMT R4, R18, 0x8880, RZ ;  /* 0x0000888012047816 */ /* 0x000fe400000000ff */
[----:B------:R-:W-:Y:S02]  /*67c0*/  CS2R R6, SRZ ;  /* 0x0000000000067805 */ /* 0x000fe4000001ff00 */
[----:B------:R-:W-:-:S06]  /*67d0*/  PRMT R4, R4, 0x7710, RZ ;  /* 0x0000771004047816 */ /* 0x000fcc00000000ff */
[----:B------:R-:W0:Y:S02]  /*67e0*/  I2F.F64.S16 R4, R4 ;  /* 0x0000000400047312 */ /* 0x000e240000101c00 */
[----:B0-----:R0:W-:Y:S01]  /*67f0*/  STG.E.128 desc[UR36][R8.64], R4 ;  /* 0x0000000408007986 */ /* 0x0011e2000c101d24 */
[----:B------:R-:W-:Y:S05]  /*6800*/  BRA `(.L_x_2238) ;  /* 0x0000000800707947 */ /* 0x000fea0003800000 */
.L_x_2246:
        /* <DEDUP_REMOVED lines=21> */
.L_x_2251:
[----:B------:R-:W-:Y:S05]  /*6960*/  BSYNC B0 ;  /* 0x0000000000007941 */ /* 0x000fea0003800000 */
.L_x_2250:
[----:B------:R-:W-:-:S05]  /*6970*/  LOP3.LUT R5, R0, R5, RZ, 0xfc, !PT ;  /* 0x0000000500057212 */ /* 0x000fca00078efcff */
[----:B------:R0:W-:Y:S01]  /*6980*/  STG.E.U8 desc[UR36][R8.64], R5 ;  /* 0x0000000508007986 */ /* 0x0001e2000c101124 */
[----:B------:R-:W-:Y:S05]  /*6990*/  BRA `(.L_x_2238) ;  /* 0x00000008000c7947 */ /* 0x000fea0003800000 */
.L_x_2249:
        /* <DEDUP_REMOVED lines=13> */
.L_x_2253:
[----:B------:R-:W-:Y:S01]  /*6a70*/  IMAD.MOV.U32 R0, RZ, RZ, 0x7f ;  /* 0x0000007fff007424 */ /* 0x000fe200078e00ff */
[----:B------:R-:W-:-:S04]  /*6a80*/  ISETP.GT.U32.AND P0, PT, R3, 0x7f800000, PT ;  /* 0x7f8000000300780c */ /* 0x000fc80003f04070 */
[----:B------:R-:W-:-:S09]  /*6a90*/  SEL R0, R0, 0x7c, P0 ;  /* 0x0000007c00007807 */ /* 0x000fd20000000000 */
.L_x_2254:
[----:B------:R-:W-:Y:S05]  /*6aa0*/  BSYNC B0 ;  /* 0x0000000000007941 */ /* 0x000fea0003800000 */
.L_x_2252:
[----:B------:R-:W-:-:S04]  /*6ab0*/  LOP3.LUT R3, R5, 0x80000000, RZ, 0xc0, !PT ;  /* 0x8000000005037812 */ /* 0x000fc800078ec0ff */
[----:B------:R-:W-:-:S04]  /*6ac0*/  SHF.R.U32.HI R3, RZ, 0x18, R3 ;  /* 0x00000018ff037819 */ /* 0x000fc80000011603 */
[----:B------:R-:W-:-:S05]  /*6ad0*/  LOP3.LUT R3, R0, R3, RZ, 0xfc, !PT ;  /* 0x0000000300037212 */ /* 0x000fca00078efcff */
[----:B------:R0:W-:Y:S01]  /*6ae0*/  STG.E.U8 desc[UR36][R8.64], R3 ;  /* 0x0000000308007986 */ /* 0x0001e2000c101124 */
[----:B------:R-:W-:Y:S05]  /*6af0*/  BRA `(.L_x_2238) ;  /* 0x0000000400b47947 */ /* 0x000fea0003800000 */
.L_x_2248:
[----:B------:R-:W0:Y:S02]  /*6b00*/  I2F.S8 R0, R18 ;  /* 0x0000001200007306 */ /* 0x000e240000001400 */
[----:B0-----:R-:W-:-:S05]  /*6b10*/  F2FP.BF16.F32.PACK_AB R0, RZ, R0 ;  /* 0x00000000ff00723e */ /* 0x001fca00000010ff */
[----:B------:R0:W-:Y:S01]  /*6b20*/  STG.E.U16 desc[UR36][R8.64], R0 ;  /* 0x0000000008007986 */ /* 0x0001e2000c101524 */
[----:B------:R-:W-:Y:S05]  /*6b30*/  BRA `(.L_x_2238) ;  /* 0x0000000400a47947 */ /* 0x000fea0003800000 */
.L_x_2245:
        /* <DEDUP_REMOVED lines=12> */
.L_x_2257:
        /* <DEDUP_REMOVED lines=17> */
.L_x_2260:
[----:B------:R-:W-:-:S04]  /*6d10*/  LOP3.LUT R3, R5, 0x80000000, RZ, 0xc0, !PT ;  /* 0x8000000005037812 */ /* 0x000fc800078ec0ff */
[----:B------:R-:W-:-:S04]  /*6d20*/  SHF.R.U32.HI R3, RZ, 0x18, R3 ;  /* 0x00000018ff037819 */ /* 0x000fc80000011603 */
[----:B------:R-:W-:-:S04]  /*6d30*/  LOP3.LUT R0, R0, R3, RZ, 0xfc, !PT ;  /* 0x0000000300007212 */ /* 0x000fc800078efcff */
[----:B------:R-:W-:-:S07]  /*6d40*/  PRMT R4, R0, 0x7610, R4 ;  /* 0x0000761000047816 */ /* 0x000fce0000000004 */
.L_x_2259:
[----:B------:R-:W-:Y:S05]  /*6d50*/  BSYNC B0 ;  /* 0x0000000000007941 */ /* 0x000fea0003800000 */
.L_x_2258:
[----:B------:R0:W-:Y:S01]  /*6d60*/  STG.E.U8 desc[UR36][R8.64], R4 ;  /* 0x0000000408007986 */ /* 0x0001e2000c101124 */
[----:B------:R-:W-:Y:S05]  /*6d70*/  BRA `(.L_x_2238) ;  /* 0x0000000400147947 */ /* 0x000fea0003800000 */
.L_x_2256:
        /* <DEDUP_REMOVED lines=17> */
.L_x_2263:
[----:B------:R-:W-:-:S04]  /*6e90*/  LOP3.LUT R3, R5, 0x80000000, RZ, 0xc0, !PT ;  /* 0x8000000005037812 */ /* 0x000fc800078ec0ff */
[----:B------:R-:W-:-:S04]  /*6ea0*/  SHF.R.U32.HI R3, RZ, 0x18, R3 ;  /* 0x00000018ff037819 */ /* 0x000fc80000011603 */
[----:B------:R-:W-:-:S04]  /*6eb0*/  LOP3.LUT R0, R0, R3, RZ, 0xfc, !PT ;  /* 0x0000000300007212 */ /* 0x000fc800078efcff */
[----:B------:R-:W-:-:S07]  /*6ec0*/  PRMT R4, R0, 0x7610, R4 ;  /* 0x0000761000047816 */ /* 0x000fce0000000004 */
.L_x_2262:
[----:B------:R-:W-:Y:S05]  /*6ed0*/  BSYNC B0 ;  /* 0x0000000000007941 */ /* 0x000fea0003800000 */
.L_x_2261:
[----:B------:R0:W-:Y:S01]  /*6ee0*/  STG.E.U8 desc[UR36][R8.64], R4 ;  /* 0x0000000408007986 */ /* 0x0001e2000c101124 */
[----:B------:R-:W-:Y:S05]  /*6ef0*/  BRA `(.L_x_2238) ;  /* 0x0000000000b47947 */ /* 0x000fea0003800000 */
.L_x_2255:
        /* <DEDUP_REMOVED lines=22> */
.L_x_2237:
        /* <DEDUP_REMOVED lines=16> */
.L_x_2266:
[----:B------:R-:W-:Y:S05]  /*7160*/  BRA `(.L_x_2238) ;  /* 0x0000000000187947 */ /* 0x000fea0003800000 */
.L_x_2265:
[----:B------:R-:W-:-:S04]  /*7170*/  PRMT R4, R18, 0x8880, RZ ;  /* 0x0000888012047816 */ /* 0x000fc800000000ff */
[----:B------:R-:W-:-:S05]  /*7180*/  SHF.R.S32.HI R5, RZ, 0x1f, R4 ;  /* 0x0000001fff057819 */ /* 0x000fca0000011404 */
[----:B------:R0:W-:Y:S01]  /*7190*/  STG.E.64 desc[UR36][R8.64], R4 ;  /* 0x0000000408007986 */ /* 0x0001e2000c101b24 */
[----:B------:R-:W-:Y:S05]  /*71a0*/  BRA `(.L_x_2238) ;  /* 0x0000000000087947 */ /* 0x000fea0003800000 */
.L_x_2264:
[----:B------:R-:W-:-:S05]  /*71b0*/  PRMT R3, R18, 0x8880, RZ ;  /* 0x0000888012037816 */ /* 0x000fca00000000ff */
[----:B------:R0:W-:Y:S02]  /*71c0*/  STG.E desc[UR36][R8.64], R3 ;  /* 0x0000000308007986 */ /* 0x0001e4000c101924 */
.L_x_2238:
[----:B------:R-:W-:-:S07]  /*71d0*/  VIADD R25, R25, 0x80 ;  /* 0x0000008019197836 */ /* 0x000fce0000000000 */
.L_x_2198:
[----:B------:R-:W-:Y:S05]  /*71e0*/  BSYNC B6 ;  /* 0x0000000000067941 */ /* 0x000fea0003800000 */
.L_x_2197:
        /* <DEDUP_REMOVED lines=21> */
.L_x_2270:
[----:B------:R-:W-:Y:S01]  /*7340*/  STG.E.U8 desc[UR36][R2.64], R19 ;  /* 0x0000001302007986 */ /* 0x000fe2000c101124 */
[----:B------:R-:W-:Y:S05]  /*7350*/  EXIT ;  /* 0x000000000000794d */ /* 0x000fea0003800000 */
.L_x_2269:
        /* <DEDUP_REMOVED lines=10> */
.L_x_2273:
[----:B------:R-:W-:-:S05]  /*7400*/  PRMT R5, R19, 0x8880, RZ ;  /* 0x0000888013057816 */ /* 0x000fca00000000ff */
[----:B------:R-:W-:Y:S01]  /*7410*/  STG.E desc[UR36][R2.64], R5 ;  /* 0x0000000502007986 */ /* 0x000fe2000c101924 */
[----:B------:R-:W-:Y:S05]  /*7420*/  EXIT ;  /* 0x000000000000794d */ /* 0x000fea0003800000 */
.L_x_2272:
[----:B------:R-:W-:-:S04]  /*7430*/  PRMT R5, R19, 0x8880, RZ ;  /* 0x0000888013057816 */ /* 0x000fc800000000ff */
[----:B------:R-:W-:-:S05]  /*7440*/  PRMT R5, R5, 0x7710, RZ ;  /* 0x0000771005057816 */ /* 0x000fca00000000ff */
[----:B------:R-:W-:Y:S01]  /*7450*/  STG.E.U16 desc[UR36][R2.64], R5 ;  /* 0x0000000502007986 */ /* 0x000fe2000c101524 */
[----:B------:R-:W-:Y:S05]  /*7460*/  EXIT ;  /* 0x000000000000794d */ /* 0x000fea0003800000 */
.L_x_2268:
        /* <DEDUP_REMOVED lines=9> */
.L_x_2275:
[----:B------:R-:W0:Y:S02]  /*7500*/  I2F.S8 R0, R19 ;  /* 0x0000001300007306 */ /* 0x000e240000001400 */
[----:B0-----:R-:W-:-:S05]  /*7510*/  F2FP.F16.F32.PACK_AB R0, RZ, R0 ;  /* 0x00000000ff00723e */ /* 0x001fca00000000ff */
[----:B------:R-:W-:Y:S01]  /*7520*/  STG.E.U16 desc[UR36][R2.64], R0 ;  /* 0x0000000002007986 */ /* 0x000fe2000c101524 */
[----:B------:R-:W-:Y:S05]  /*7530*/  EXIT ;  /* 0x000000000000794d */ /* 0x000fea0003800000 */
.L_x_2274:
        /* <DEDUP_REMOVED lines=10> */
.L_x_2277:
[----:B------:R-:W0:Y:S02]  /*75e0*/  I2F.S8 R19, R19 ;  /* 0x0000001300137306 */ /* 0x000e240000001400 */
[----:B0-----:R-:W-:-:S04]  /*75f0*/  F2FP.F16.F32.PACK_AB R5, RZ, R19 ;  /* 0x00000013ff05723e */ /* 0x001fc800000000ff */
[----:B------:R-:W-:-:S05]  /*7600*/  PRMT R5, R5, 0x5410, RZ ;  /* 0x0000541005057816 */ /* 0x000fca00000000ff */
[----:B------:R-:W-:Y:S01]  /*7610*/  STG.E desc[UR36][R2.64], R5 ;  /* 0x0000000502007986 */ /* 0x000fe2000c101924 */
[----:B------:R-:W-:Y:S05]  /*7620*/  EXIT ;  /* 0x000000000000794d */ /* 0x000fea0003800000 */
.L_x_2276:
[----:B------:R-:W-:-:S04]  /*7630*/  PRMT R4, R19, 0x8880, RZ ;  /* 0x0000888013047816 */ /* 0x000fc800000000ff */
[----:B------:R-:W-:-:S06]  /*7640*/  PRMT R4, R4, 0x7710, RZ ;  /* 0x0000771004047816 */ /* 0x000fcc00000000ff */
[----:B------:R-:W0:Y:S02]  /*7650*/  I2F.F64.S16 R4, R4 ;  /* 0x0000000400047312 */ /* 0x000e240000101c00 */
[----:B0-----:R-:W-:Y:S01]  /*7660*/  STG.E.64 desc[UR36][R2.64], R4 ;  /* 0x0000000402007986 */ /* 0x001fe2000c101b24 */
[----:B------:R-:W-:Y:S05]  /*7670*/  EXIT ;  /* 0x000000000000794d */ /* 0x000fea0003800000 */
.L_x_2267:
        /* <DEDUP_REMOVED lines=12> */
.L_x_2280:
[----:B------:R-:W-:Y:S02]  /*7740*/  PRMT R4, R19, 0x8880, RZ ;  /* 0x0000888013047816 */ /* 0x000fe400000000ff */
[----:B------:R-:W-:Y:S02]  /*7750*/  CS2R R6, SRZ ;  /* 0x0000000000067805 */ /* 0x000fe4000001ff00 */
[----:B------:R-:W-:-:S06]  /*7760*/  PRMT R4, R4, 0x7710, RZ ;  /* 0x0000771004047816 */ /* 0x000fcc00000000ff */
[----:B------:R-:W0:Y:S02]  /*7770*/  I2F.F64.S16 R4, R4 ;  /* 0x0000000400047312 */ /* 0x000e240000101c00 */
[----:B0-----:R-:W-:Y:S01]  /*7780*/  STG.E.128 desc[UR36][R2.64], R4 ;  /* 0x0000000402007986 */ /* 0x001fe2000c101d24 */
[----:B------:R-:W-:Y:S05]  /*7790*/  EXIT ;  /* 0x000000000000794d */ /* 0x000fea0003800000 */
.L_x_2279:
        /* <DEDUP_REMOVED lines=21> */
.L_x_2284:
[----:B------:R-:W-:Y:S05]  /*78f0*/  BSYNC B0 ;  /* 0x0000000000007941 */ /* 0x000fea0003800000 */
.L_x_2283:
[----:B------:R-:W-:-:S05]  /*7900*/  LOP3.LUT R5, R0, R5, RZ, 0xfc, !PT ;  /* 0x0000000500057212 */ /* 0x000fca00078efcff */
[----:B------:R-:W-:Y:S01]  /*7910*/  STG.E.U8 desc[UR36][R2.64], R5 ;  /* 0x0000000502007986 */ /* 0x000fe2000c101124 */
[----:B------:R-:W-:Y:S05]  /*7920*/  EXIT ;  /* 0x000000000000794d */ /* 0x000fea0003800000 */
.L_x_2282:
        /* <DEDUP_REMOVED lines=13> */
.L_x_2286:
[----:B------:R-:W-:Y:S01]  /*7a00*/  IMAD.MOV.U32 R0, RZ, RZ, 0x7f ;  /* 0x0000007fff007424 */ /* 0x000fe200078e00ff */
[----:B------:R-:W-:-:S04]  /*7a10*/  ISETP.GT.U32.AND P0, PT, R4, 0x7f800000, PT ;  /* 0x7f8000000400780c */ /* 0x000fc80003f04070 */
[----:B------:R-:W-:-:S09]  /*7a20*/  SEL R0, R0, 0x7c, P0 ;  /* 0x0000007c00007807 */ /* 0x000fd20000000000 */
.L_x_2287:
[----:B------:R-:W-:Y:S05]  /*7a30*/  BSYNC B0 ;  /* 0x0000000000007941 */ /* 0x000fea0003800000 */
.L_x_2285:
[----:B------:R-:W-:-:S04]  /*7a40*/  LOP3.LUT R4, R19, 0x80000000, RZ, 0xc0, !PT ;  /* 0x8000000013047812 */ /* 0x000fc800078ec0ff */
[----:B------:R-:W-:-:S04]  /*7a50*/  SHF.R.U32.HI R5, RZ, 0x18, R4 ;  /* 0x00000018ff057819 */ /* 0x000fc80000011604 */
[----:B------:R-:W-:-:S05]  /*7a60*/  LOP3.LUT R5, R0, R5, RZ, 0xfc, !PT ;  /* 0x0000000500057212 */ /* 0x000fca00078efcff */
[----:B------:R-:W-:Y:S01]  /*7a70*/  STG.E.U8 desc[UR36][R2.64], R5 ;  /* 0x0000000502007986 */ /* 0x000fe2000c101124 */
[----:B------:R-:W-:Y:S05]  /*7a80*/  EXIT ;  /* 0x000000000000794d */ /* 0x000fea0003800000 */
.L_x_2281:
[----:B------:R-:W0:Y:S02]  /*7a90*/  I2F.S8 R0, R19 ;  /* 0x0000001300007306 */ /* 0x000e240000001400 */
[----:B0-----:R-:W-:-:S05]  /*7aa0*/  F2FP.BF16.F32.PACK_AB R0, RZ, R0 ;  /* 0x00000000ff00723e */ /* 0x001fca00000010ff */
[----:B------:R-:W-:Y:S01]  /*7ab0*/  STG.E.U16 desc[UR36][R2.64], R0 ;  /* 0x0000000002007986 */ /* 0x000fe2000c101524 */
[----:B------:R-:W-:Y:S05]  /*7ac0*/  EXIT ;  /* 0x000000000000794d */ /* 0x000fea0003800000 */
.L_x_2278:
        /* <DEDUP_REMOVED lines=12> */
.L_x_2290:
        /* <DEDUP_REMOVED lines=17> */
.L_x_2293:
[----:B------:R-:W-:-:S04]  /*7ca0*/  LOP3.LUT R0, R19, 0x80000000, RZ, 0xc0, !PT ;  /* 0x8000000013007812 */ /* 0x000fc800078ec0ff */
[----:B------:R-:W-:-:S04]  /*7cb0*/  SHF.R.U32.HI R5, RZ, 0x18, R0 ;  /* 0x00000018ff057819 */ /* 0x000fc80000011600 */
[----:B------:R-:W-:-:S04]  /*7cc0*/  LOP3.LUT R4, R4, R5, RZ, 0xfc, !PT ;  /* 0x0000000504047212 */ /* 0x000fc800078efcff */
[----:B------:R-:W-:-:S07]  /*7cd0*/  PRMT R0, R4, 0x7610, R0 ;  /* 0x0000761004007816 */ /* 0x000fce0000000000 */
.L_x_2292:
[----:B------:R-:W-:Y:S05]  /*7ce0*/  BSYNC B0 ;  /* 0x0000000000007941 */ /* 0x000fea0003800000 */
.L_x_2291:
[----:B------:R-:W-:Y:S01]  /*7cf0*/  STG.E.U8 desc[UR36][R2.64], R0 ;  /* 0x0000000002007986 */ /* 0x000fe2000c101124 */
[----:B------:R-:W-:Y:S05]  /*7d00*/  EXIT ;  /* 0x000000000000794d */ /* 0x000fea0003800000 */
.L_x_2289:
        /* <DEDUP_REMOVED lines=17> */
.L_x_2296:
[----:B------:R-:W-:-:S04]  /*7e20*/  LOP3.LUT R0, R19, 0x80000000, RZ, 0xc0, !PT ;  /* 0x8000000013007812 */ /* 0x000fc800078ec0ff */
[----:B------:R-:W-:-:S04]  /*7e30*/  SHF.R.U32.HI R5, RZ, 0x18, R0 ;  /* 0x00000018ff057819 */ /* 0x000fc80000011600 */
[----:B------:R-:W-:-:S04]  /*7e40*/  LOP3.LUT R4, R4, R5, RZ, 0xfc, !PT ;  /* 0x0000000504047212 */ /* 0x000fc800078efcff */
[----:B------:R-:W-:-:S07]  /*7e50*/  PRMT R0, R4, 0x7610, R0 ;  /* 0x0000761004007816 */ /* 0x000fce0000000000 */
.L_x_2295:
[----:B------:R-:W-:Y:S05]  /*7e60*/  BSYNC B0 ;  /* 0x0000000000007941 */ /* 0x000fea0003800000 */
.L_x_2294:
[----:B------:R-:W-:Y:S01]  /*7e70*/  STG.E.U8 desc[UR36][R2.64], R0 ;  /* 0x0000000002007986 */ /* 0x000fe2000c101124 */
[----:B------:R-:W-:Y:S05]  /*7e80*/  EXIT ;  /* 0x000000000000794d */ /* 0x000fea0003800000 */
.L_x_2288:
        /* <DEDUP_REMOVED lines=22> */
.L_x_2271:
        /* <DEDUP_REMOVED lines=16> */
.L_x_2299:
[----:B------:R-:W-:Y:S05]  /*80f0*/  EXIT ;  /* 0x000000000000794d */ /* 0x000fea0003800000 */
.L_x_2298:
[----:B------:R-:W-:-:S04]  /*8100*/  PRMT R4, R19, 0x8880, RZ ;  /* 0x0000888013047816 */ /* 0x000fc800000000ff */
[----:B------:R-:W-:-:S05]  /*8110*/  SHF.R.S32.HI R5, RZ, 0x1f, R4 ;  /* 0x0000001fff057819 */ /* 0x000fca0000011404 */
[----:B------:R-:W-:Y:S01]  /*8120*/  STG.E.64 desc[UR36][R2.64], R4 ;  /* 0x0000000402007986 */ /* 0x000fe2000c101b24 */
[----:B------:R-:W-:Y:S05]  /*8130*/  EXIT ;  /* 0x000000000000794d */ /* 0x000fea0003800000 */
.L_x_2297:
[----:B------:R-:W-:-:S05]  /*8140*/  PRMT R5, R19, 0x8880, RZ ;  /* 0x0000888013057816 */ /* 0x000fca00000000ff */
[----:B------:R-:W-:Y:S01]  /*8150*/  STG.E desc[UR36][R2.64], R5 ;  /* 0x0000000502007986 */ /* 0x000fe2000c101924 */
[----:B------:R-:W-:Y:S05]  /*8160*/  EXIT ;  /* 0x000000000000794d */ /* 0x000fea0003800000 */
.L_x_2300:
        /* <DEDUP_REMOVED lines=9> */
.L_x_23450:


//--------------------- .text._ZN2at6native18elementwise_kernelILi128ELi4EZNS0_22gpu_kernel_impl_nocastIZZZNS0_19signbit_kernel_cudaERNS_18TensorIteratorBaseEENKUlvE0_clEvENKUlvE_clEvEUldE_EEvS4_RKT_EUliE_EEviT1_ --------------------------
	.section	.text._ZN2at6native18elementwise_kernelILi128ELi4EZNS0_22gpu_kernel_impl_nocastIZZZNS0_19signbit_kernel_cudaERNS_18TensorIteratorBaseEENKUlvE0_clEvENKUlvE_clEvEUldE_EEvS4_RKT_EUliE_EEviT1_,"ax",@progbits
	.align	128
        .global         _ZN2at6native18elementwise_kernelILi128ELi4EZNS0_22gpu_kernel_impl_nocastIZZZNS0_19signbit_kernel_cudaERNS_18TensorIteratorBaseEENKUlvE0_clEvENKUlvE_clEvEUldE_EEvS4_RKT_EUliE_EEviT1_
        .type           _ZN2at6native18elementwise_kernelILi128ELi4EZNS0_22gpu_kernel_impl_nocastIZZZNS0_19signbit_kernel_cudaERNS_18TensorIteratorBaseEENKUlvE0_clEvENKUlvE_clEvEUldE_EEvS4_RKT_EUliE_EEviT1_,@function
        .size           _ZN2at6native18elementwise_kernelILi128ELi4EZNS0_22gpu_kernel_impl_nocastIZZZNS0_19signbit_kernel_cudaERNS_18TensorIteratorBaseEENKUlvE0_clEvENKUlvE_clEvEUldE_EEvS4_RKT_EUliE_EEviT1_,(.L_x_23451 - _ZN2at6native18elementwise_kernelILi128ELi4EZNS0_22gpu_kernel_impl_nocastIZZZNS0_19signbit_kernel_cudaERNS_18TensorIteratorBaseEENKUlvE0_clEvENKUlvE_clEvEUldE_EEvS4_RKT_EUliE_EEviT1_)
        .other          _ZN2at6native18elementwise_kernelILi128ELi4EZNS0_22gpu_kernel_impl_nocastIZZZNS0_19signbit_kernel_cudaERNS_18TensorIteratorBaseEENKUlvE0_clEvENKUlvE_clEvEUldE_EEvS4_RKT_EUliE_EEviT1_,@"STO_CUDA_ENTRY STV_DEFAULT"
_ZN2at6native18elementwise_kernelILi128ELi4EZNS0_22gpu_kernel_impl_nocastIZZZNS0_19signbit_kernel_cudaERNS_18TensorIteratorBaseEENKUlvE0_clEvENKUlvE_clEvEUldE_EEvS4_RKT_EUliE_EEviT1_:
.text._ZN2at6native18elementwise_kernelILi128ELi4EZNS0_22gpu_kernel_impl_nocastIZZZNS0_19signbit_kernel_cudaERNS_18TensorIteratorBaseEENKUlvE0_clEvENKUlvE_clEvEUldE_EEvS4_RKT_EUliE_EEviT1_:
        /* <DEDUP_REMOVED lines=311> */
.L_x_2303:
        /* <DEDUP_REMOVED lines=10> */
.L_x_2302:
[----:B------:R-:W-:Y:S05]  /*1410*/  BSYNC B0 ;  /* 0x0000000000007941 */ /* 0x000fea0003800000 */
.L_x_2301:
        /* <DEDUP_REMOVED lines=305> */
.L_x_2306:
        /* <DEDUP_REMOVED lines=314> */
.L_x_2307:
        /* <DEDUP_REMOVED lines=10> */
.L_x_2305:
[----:B------:R-:W-:Y:S05]  /*3b70*/  BSYNC B0 ;  /* 0x0000000000007941 */ /* 0x000fea0003800000 */
.L_x_2304:
        /* <DEDUP_REMOVED lines=304> */
.L_x_2308:
        /* <DEDUP_REMOVED lines=10> */
.L_x_2309:
        /* <DEDUP_REMOVED lines=14> */
.L_x_23451:


//--------------------- .text._ZN2at6native27unrolled_elementwise_kernelIZZZNS0_19signbit_kernel_cudaERNS_18TensorIteratorBaseEENKUlvE0_clEvENKUlvE_clEvEUldE_St5arrayIPcLm2EELi4E23TrivialOffsetCalculatorILi1EjESB_NS0_6memory15LoadWithoutCastENSC_16StoreWithoutCastEEEviT_T0_T2_T3_T4_T5_ --------------------------
	.section	.text._ZN2at6native27unrolled_elementwise_kernelIZZZNS0_19signbit_kernel_cudaERNS_18TensorIteratorBaseEENKUlvE0_clEvENKUlvE_clEvEUldE_St5arrayIPcLm2EELi4E23TrivialOffsetCalculatorILi1EjESB_NS0_6memory15LoadWithoutCastENSC_16StoreWithoutCastEEEviT_T0_T2_T3_T4_T5_,"ax",@progbits
	.align	128
        .global         _ZN2at6native27unrolled_elementwise_kernelIZZZNS0_19signbit_kernel_cudaERNS_18TensorIteratorBaseEENKUlvE0_clEvENKUlvE_clEvEUldE_St5arrayIPcLm2EELi4E23TrivialOffsetCalculatorILi1EjESB_NS0_6memory15LoadWithoutCastENSC_16StoreWithoutCastEEEviT_T0_T2_T3_T4_T5_
        .type           _ZN2at6native27unrolled_elementwise_kernelIZZZNS0_19signbit_kernel_cudaERNS_18TensorIteratorBaseEENKUlvE0_clEvENKUlvE_clEvEUldE_St5arrayIPcLm2EELi4E23TrivialOffsetCalculatorILi1EjESB_NS0_6memory15LoadWithoutCastENSC_16StoreWithoutCastEEEviT_T0_T2_T3_T4_T5_,@function
        .size           _ZN2at6native27unrolled_elementwise_kernelIZZZNS0_19signbit_kernel_cudaERNS_18TensorIteratorBaseEENKUlvE0_clEvENKUlvE_clEvEUldE_St5arrayIPcLm2EELi4E23TrivialOffsetCalculatorILi1EjESB_NS0_6memory15LoadWithoutCastENSC_16StoreWithoutCastEEEviT_T0_T2_T3_T4_T5_,(.L_x_23452 - _ZN2at6native27unrolled_elementwise_kernelIZZZNS0_19signbit_kernel_cudaERNS_18TensorIteratorBaseEENKUlvE0_clEvENKUlvE_clEvEUldE_St5arrayIPcLm2EELi4E23TrivialOffsetCalculatorILi1EjESB_NS0_6memory15LoadWithoutCastENSC_16StoreWithoutCastEEEviT_T0_T2_T3_T4_T5_)
        .other          _ZN2at6native27unrolled_elementwise_kernelIZZZNS0_19signbit_kernel_cudaERNS_18TensorIteratorBaseEENKUlvE0_clEvENKUlvE_clEvEUldE_St5arrayIPcLm2EELi4E23TrivialOffsetCalculatorILi1EjESB_NS0_6memory15LoadWithoutCastENSC_16StoreWithoutCastEEEviT_T0_T2_T3_T4_T5_,@"STO_CUDA_ENTRY STV_DEFAULT"
_ZN2at6native27unrolled_elementwise_kernelIZZZNS0_19signbit_kernel_cudaERNS_18TensorIteratorBaseEENKUlvE0_clEvENKUlvE_clEvEUldE_St5arrayIPcLm2EELi4E23TrivialOffsetCalculatorILi1EjESB_NS0_6memory15LoadWithoutCastENSC_16StoreWithoutCastEEEviT_T0_T2_T3_T4_T5_:
.text._ZN2at6native27unrolled_elementwise_kernelIZZZNS0_19signbit_kernel_cudaERNS_18TensorIteratorBaseEENKUlvE0_clEvENKUlvE_clEvEUldE_St5arrayIPcLm2EELi4E23TrivialOffsetCalculatorILi1EjESB_NS0_6memory15LoadWithoutCastENSC_16StoreWithoutCastEEEviT_T0_T2_T3_T4_T5_:
[----:B------:R-:W-:Y:S01]  /*0000*/  LDC R1, c[0x0][0x28] ;  /* 0x00000a00ff017b82 */ /* 0x000fe20000000800 */
[----:B------:R-:W0:Y:S07]  /*0010*/  S2R R0, SR_CTAID.X ;  /* 0x0000000000007919 */ /* 0x000e2e0000002500 */
[----:B------:R-:W0:Y:S01]  /*0020*/  LDC R9, c[0x0][0x210] ;  /* 0x00008400ff097b82 */ /* 0x000e220000000800 */
[----:B------:R-:W-:Y:S01]  /*0030*/  HFMA2.MMA R20, -RZ, RZ, 0, 0 ;  /* 0x00000000ff147435 */ /* 0x000fe200000001ff */
[----:B------:R-:W-:Y:S01]  /*0040*/  ULDC.64 UR4, c[0x0][0x208] ;  /* 0x0000820000047ab9 */ /* 0x000fe20000000a00 */
[----:B------:R-:W1:Y:S01]  /*0050*/  S2R R7, SR_TID.X ;  /* 0x0000000000077919 */ /* 0x000e620000002100 */
[----:B------:R-:W-:-:S02]  /*0060*/  IMAD.MOV.U32 R12, RZ, RZ, RZ ;  /* 0x000000ffff0c7224 */ /* 0x000fc400078e00ff */
[----:B------:R-:W-:Y:S02]  /*0070*/  IMAD.MOV.U32 R6, RZ, RZ, RZ ;  /* 0x000000ffff067224 */ /* 0x000fe400078e00ff */
[----:B0-----:R-:W-:Y:S02]  /*0080*/  IMAD R2, R0, -0x200, R9 ;  /* 0xfffffe0000027824 */ /* 0x001fe400078e0209 */
        /* <DEDUP_REMOVED lines=10> */
[----:B0-----:R-:W-:-:S05]  /*0130*/  @!P0 IMAD.WIDE.U32 R8, R17, 0x8, R8 ;  /* 0x0000000811088825 */ /* 0x001fca00078e0008 */
[----:B------:R0:W2:Y:S07]  /*0140*/  @!P0 LDG.E R20, desc[UR4][R8.64+0x4] ;  /* 0x0000040408148981 */ /* 0x0000ae000c1e1900 */
[----:B------:R-:W3:Y:S01]  /*0150*/  @!P3 LDC.64 R10, c[0x0][0x220] ;  /* 0x00008800ff0abb82 */ /* 0x000ee20000000a00 */
[----:B------:R-:W-:Y:S02]  /*0160*/  @!P3 IMAD R21, R0, 0x200, R13 ;  /* 0x000002000015b824 */ /* 0x000fe400078e020d */
[----:B------:R-:W-:-:S02]  /*0170*/  @!P3 VIADD R13, R13, 0x80 ;  /* 0x000000800d0db836 */ /* 0x000fc40000000000 */
[----:B-1----:R-:W-:-:S03]  /*0180*/  @!P1 IMAD.WIDE.U32 R14, R19, 0x8, R14 ;  /* 0x00000008130e9825 */ /* 0x002fc600078e000e */
[----:B------:R-:W-:Y:S02]  /*0190*/  ISETP.GE.AND P2, PT, R13, R2, PT ;  /* 0x000000020d00720c */ /* 0x000fe40003f46270 */
[----:B------:R1:W4:Y:S11]  /*01a0*/  @!P1 LDG.E R12, desc[UR4][R14.64+0x4] ;  /* 0x000004040e0c9981 */ /* 0x000336000c1e1900 */
[----:B------:R-:W0:Y:S01]  /*01b0*/  @!P2 LDC.64 R16, c[0x0][0x220] ;  /* 0x00008800ff10ab82 */ /* 0x000e220000000a00 */
[----:B---3--:R-:W-:-:S05]  /*01c0*/  @!P3 IMAD.WIDE.U32 R18, R21, 0x8, R10 ;  /* 0x000000081512b825 */ /* 0x008fca00078e000a */
[----:B------:R-:W3:Y:S01]  /*01d0*/  @!P3 LDG.E R6, desc[UR4][R18.64+0x4] ;  /* 0x000004041206b981 */ /* 0x000ee2000c1e1900 */
[----:B------:R-:W-:-:S05]  /*01e0*/  @!P2 LEA R11, R0, R13, 0x9 ;  /* 0x0000000d000ba211 */ /* 0x000fca00078e48ff */
[----:B0-----:R-:W-:Y:S02]  /*01f0*/  @!P2 IMAD.WIDE.U32 R16, R11, 0x8, R16 ;  /* 0x000000080b10a825 */ /* 0x001fe400078e0010 */
[----:B------:R-:W0:Y:S02]  /*0200*/  @!P0 LDC.64 R10, c[0x0][0x218] ;  /* 0x00008600ff0a8b82 */ /* 0x000e240000000a00 */
[--C-:B------:R-:W-:Y:S02]  /*0210*/  IMAD.MOV.U32 R21, RZ, RZ, R7.reuse ;  /* 0x000000ffff157224 */ /* 0x100fe400078e0007 */
[----:B------:R-:W-:Y:S02]  /*0220*/  @!P0 IMAD R7, R0, 0x200, R7 ;  /* 0x0000020000078824 */ /* 0x000fe400078e0207 */
[----:B------:R-:W-:Y:S01]  /*0230*/  IMAD.MOV.U32 R13, RZ, RZ, RZ ;  /* 0x000000ffff0d7224 */ /* 0x000fe200078e00ff */
[C---:B------:R-:W-:Y:S01]  /*0240*/  IADD3 R23, R21.reuse, 0x80, RZ ;  /* 0x0000008015177810 */ /* 0x040fe20007ffe0ff */
[C---:B------:R-:W-:Y:S01]  /*0250*/  VIADD R9, R21.reuse, 0x100 ;  /* 0x0000010015097836 */ /* 0x040fe20000000000 */
[----:B-1----:R-:W-:-:S03]  /*0260*/  IADD3 R15, R21, 0x180, RZ ;  /* 0x00000180150f7810 */ /* 0x002fc60007ffe0ff */
[----:B------:R1:W5:Y:S01]  /*0270*/  @!P2 LDG.E R13, desc[UR4][R16.64+0x4] ;  /* 0x00000404100da981 */ /* 0x000362000c1e1900 */
[----:B------:R-:W-:Y:S01]  /*0280*/  @!P0 IMAD.MOV.U32 R21, RZ, RZ, R23 ;  /* 0x000000ffff158224 */ /* 0x000fe200078e0017 */
[----:B0-----:R-:W-:-:S05]  /*0290*/  @!P0 IADD3 R10, P4, R7, R10, RZ ;  /* 0x0000000a070a8210 */ /* 0x001fca0007f9e0ff */
[----:B------:R-:W-:Y:S01]  /*02a0*/  @!P0 IMAD.X R11, RZ, RZ, R11, P4 ;  /* 0x000000ffff0b8224 */ /* 0x000fe200020e060b */
[-C--:B------:R-:W-:Y:S02]  /*02b0*/  ISETP.GE.AND P3, PT, R21, R2.reuse, PT ;  /* 0x000000021500720c */ /* 0x080fe40003f66270 */
[-C--:B------:R-:W-:Y:S02]  /*02c0*/  ISETP.GE.AND P1, PT, R23, R2.reuse, PT ;  /* 0x000000021700720c */ /* 0x080fe40003f26270 */
[----:B------:R-:W-:Y:S01]  /*02d0*/  ISETP.GE.AND P2, PT, R9, R2, PT ;  /* 0x000000020900720c */ /* 0x000fe20003f46270 */
[----:B------:R-:W-:Y:S01]  /*02e0*/  BSSY B0, `(.L_x_2310) ;  /* 0x0000012000007945 */ /* 0x000fe20003800000 */
[----:B--2---:R-:W-:-:S05]  /*02f0*/  @!P0 SHF.R.U32.HI R5, RZ, 0x1f, R20 ;  /* 0x0000001fff058819 */ /* 0x004fca0000011614 */
[----:B------:R1:W-:Y:S04]  /*0300*/  @!P0 STG.E.U8 desc[UR4][R10.64], R5 ;  /* 0x000000050a008986 */ /* 0x0003e8000c101104 */
[----:B----4-:R-:W-:Y:S02]  /*0310*/  @!P1 SHF.R.U32.HI R3, RZ, 0x1f, R12 ;  /* 0x0000001fff039819 */ /* 0x010fe4000001160c */
[----:B---3--:R-:W-:Y:S01]  /*0320*/  @!P2 SHF.R.U32.HI R4, RZ, 0x1f, R6 ;  /* 0x0000001fff04a819 */ /* 0x008fe20000011606 */
[----:B-1----:R-:W-:Y:S06]  /*0330*/  @P3 BRA `(.L_x_2311) ;  /* 0x0000000000303947 */ /* 0x002fec0003800000 */
        /* <DEDUP_REMOVED lines=12> */
.L_x_2311:
[----:B------:R-:W-:Y:S05]  /*0400*/  BSYNC B0 ;  /* 0x0000000000007941 */ /* 0x000fea0003800000 */
.L_x_2310:
[-C--:B------:R-:W-:Y:S02]  /*0410*/  ISETP.GE.AND P1, PT, R21, R2.reuse, PT ;  /* 0x000000021500720c */ /* 0x080fe40003f26270 */
[----:B------:R-:W-:-:S11]  /*0420*/  ISETP.GE.AND P0, PT, R15, R2, PT ;  /* 0x000000020f00720c */ /* 0x000fd60003f06270 */
[----:B------:R-:W-:Y:S05]  /*0430*/  @P1 EXIT ;  /* 0x000000000000194d */ /* 0x000fea0003800000 */
[----:B------:R-:W-:Y:S01]  /*0440*/  LEA R0, R0, R21, 0x9 ;  /* 0x0000001500007211 */ /* 0x000fe200078e48ff */
[----:B------:R-:W-:Y:S01]  /*0450*/  ULDC.64 UR6, c[0x0][0x218] ;  /* 0x0000860000067ab9 */ /* 0x000fe20000000a00 */
[----:B-----5:R-:W-:Y:S02]  /*0460*/  @!P0 SHF.R.U32.HI R5, RZ, 0x1f, R13 ;  /* 0x0000001fff058819 */ /* 0x020fe4000001160d */
[----:B------:R-:W-:-:S05]  /*0470*/  IADD3 R2, P1, R0, UR6, RZ ;  /* 0x0000000600027c10 */ /* 0x000fca000ff3e0ff */
[----:B0-----:R-:W-:-:S05]  /*0480*/  IMAD.X R3, RZ, RZ, UR7, P1 ;  /* 0x00000007ff037e24 */ /* 0x001fca00088e06ff */
[----:B------:R-:W-:Y:S01]  /*0490*/  STG.E.U8 desc[UR4][R2.64], R5 ;  /* 0x0000000502007986 */ /* 0x000fe2000c101104 */
[----:B------:R-:W-:Y:S05]  /*04a0*/  EXIT ;  /* 0x000000000000794d */ /* 0x000fea0003800000 */
.L_x_2312:
        /* <DEDUP_REMOVED lines=13> */
.L_x_23452:


//--------------------- .text._ZN2at6native29vectorized_elementwise_kernelILi2EZZZNS0_19signbit_kernel_cudaERNS_18TensorIteratorBaseEENKUlvE0_clEvENKUlvE_clEvEUldE_St5arrayIPcLm2EEEEviT0_T1_ --------------------------
	.section	.text._ZN2at6native29vectorized_elementwise_kernelILi2EZZZNS0_19signbit_kernel_cudaERNS_18TensorIteratorBaseEENKUlvE0_clEvENKUlvE_clEvEUldE_St5arrayIPcLm2EEEEviT0_T1_,"ax",@progbits
	.align	128
        .global         _ZN2at6native29vectorized_elementwise_kernelILi2EZZZNS0_19signbit_kernel_cudaERNS_18TensorIteratorBaseEENKUlvE0_clEvENKUlvE_clEvEUldE_St5arrayIPcLm2EEEEviT0_T1_
        .type           _ZN2at6native29vectorized_elementwise_kernelILi2EZZZNS0_19signbit_kernel_cudaERNS_18TensorIteratorBaseEENKUlvE0_clEvENKUlvE_clEvEUldE_St5arrayIPcLm2EEEEviT0_T1_,@function
        .size           _ZN2at6native29vectorized_elementwise_kernelILi2EZZZNS0_19signbit_kernel_cudaERNS_18TensorIteratorBaseEENKUlvE0_clEvENKUlvE_clEvEUldE_St5arrayIPcLm2EEEEviT0_T1_,(.L_x_23453 - _ZN2at6native29vectorized_elementwise_kernelILi2EZZZNS0_19signbit_kernel_cudaERNS_18TensorIteratorBaseEENKUlvE0_clEvENKUlvE_clEvEUldE_St5arrayIPcLm2EEEEviT0_T1_)
        .other          _ZN2at6native29vectorized_elementwise_kernelILi2EZZZNS0_19signbit_kernel_cudaERNS_18TensorIteratorBaseEENKUlvE0_clEvENKUlvE_clEvEUldE_St5arrayIPcLm2EEEEviT0_T1_,@"STO_CUDA_ENTRY STV_DEFAULT"
_ZN2at6native29vectorized_elementwise_kernelILi2EZZZNS0_19signbit_kernel_cudaERNS_18TensorIteratorBaseEENKUlvE0_clEvENKUlvE_clEvEUldE_St5arrayIPcLm2EEEEviT0_T1_:
.text._ZN2at6native29vectorized_elementwise_kernelILi2EZZZNS0_19signbit_kernel_cudaERNS_18TensorIteratorBaseEENKUlvE0_clEvENKUlvE_clEvEUldE_St5arrayIPcLm2EEEEviT0_T1_:
        /* <DEDUP_REMOVED lines=14> */
[----:B------:R-:W3:Y:S04]  /*00e0*/  LDG.E.128 R8, desc[UR4][R20.64+0x800] ;  /* 0x0008000414087981 */ /* 0x000ee8000c1e1d00 */
[----:B------:R-:W4:Y:S04]  /*00f0*/  LDG.E.128 R12, desc[UR4][R20.64+0x1000] ;  /* 0x00100004140c7981 */ /* 0x000f28000c1e1d00 */
[----:B------:R-:W5:Y:S01]  /*0100*/  LDG.E.128 R16, desc[UR4][R20.64+0x1800] ;  /* 0x0018000414107981 */ /* 0x000f62000c1e1d00 */
        /* <DEDUP_REMOVED lines=20> */
.L_x_2313:
[----:B------:R-:W0:Y:S01]  /*0250*/  S2R R11, SR_TID.X ;  /* 0x00000000000b7919 */ /* 0x000e220000002100 */
[----:B------:R-:W-:Y:S01]  /*0260*/  IMAD.MOV.U32 R18, RZ, RZ, RZ ;  /* 0x000000ffff127224 */ /* 0x000fe200078e00ff */
        /* <DEDUP_REMOVED lines=11> */
[----:B------:R0:W2:Y:S07]  /*0320*/  @!P0 LDG.E R18, desc[UR4][R12.64+0x4] ;  /* 0x000004040c128981 */ /* 0x0000ae000c1e1900 */
        /* <DEDUP_REMOVED lines=15> */
[----:B-1----:R-:W-:-:S04]  /*0420*/  @!P6 IMAD.WIDE.U32 R14, R19, 0x8, R14 ;  /* 0x00000008130ee825 */ /* 0x002fc800078e000e */
[----:B------:R-:W-:-:S06]  /*0430*/  IMAD.MOV.U32 R19, RZ, RZ, RZ ;  /* 0x000000ffff137224 */ /* 0x000fcc00078e00ff */
[----:B------:R1:W5:Y:S02]  /*0440*/  @!P6 LDG.E R19, desc[UR4][R14.64+0x4] ;  /* 0x000004040e13e981 */ /* 0x000364000c1e1900 */
[----:B------:R-:W-:Y:S02]  /*0450*/  @!P1 IMAD.IADD R28, R2, 0x1, R29 ;  /* 0x00000001021c9824 */ /* 0x000fe400078e021d */
[----:B------:R-:W-:-:S05]  /*0460*/  @!P1 VIADD R29, R29, 0x80 ;  /* 0x000000801d1d9836 */ /* 0x000fca0000000000 */
[----:B------:R-:W-:Y:S01]  /*0470*/  ISETP.GE.AND P6, PT, R29, R0, PT ;  /* 0x000000001d00720c */ /* 0x000fe20003fc6270 */
[----:B---3--:R-:W-:Y:S01]  /*0480*/  @!P4 IMAD.WIDE.U32 R20, R25, 0x8, R20 ;  /* 0x000000081914c825 */ /* 0x008fe200078e0014 */
[----:B------:R-:W-:Y:S01]  /*0490*/  CS2R R24, SRZ ;  /* 0x0000000000187805 */ /* 0x000fe2000001ff00 */
[----:B-1----:R-:W1:Y:S02]  /*04a0*/  @!P1 LDC.64 R14, c[0x0][0x220] ;  /* 0x00008800ff0e9b82 */ /* 0x002e640000000a00 */
[----:B0-----:R-:W-:Y:S01]  /*04b0*/  @!P5 IMAD.WIDE.U32 R12, R16, 0x8, R12 ;  /* 0x00000008100cd825 */ /* 0x001fe200078e000c */
[----:B------:R-:W-:Y:S02]  /*04c0*/  HFMA2.MMA R26, -RZ, RZ, 0, 0 ;  /* 0x00000000ff1a7435 */ /* 0x000fe400000001ff */
[----:B------:R-:W3:Y:S01]  /*04d0*/  @!P4 LDG.E R25, desc[UR4][R20.64+0x4] ;  /* 0x000004041419c981 */ /* 0x000ee2000c1e1900 */
[----:B----4-:R-:W-:-:S03]  /*04e0*/  @!P3 IMAD.WIDE.U32 R22, R17, 0x8, R22 ;  /* 0x000000081116b825 */ /* 0x010fc600078e0016 */
[----:B------:R0:W4:Y:S01]  /*04f0*/  @!P5 LDG.E R24, desc[UR4][R12.64+0x4] ;  /* 0x000004040c18d981 */ /* 0x000122000c1e1900 */
[----:B------:R-:W1:Y:S01]  /*0500*/  @!P6 LDC.64 R16, c[0x0][0x220] ;  /* 0x00008800ff10eb82 */ /* 0x000e620000000a00 */
[----:B------:R-:W-:Y:S02]  /*0510*/  @!P6 IMAD.IADD R29, R2, 0x1, R29 ;  /* 0x00000001021de824 */ /* 0x000fe400078e021d */
[----:B------:R1:W3:Y:S05]  /*0520*/  @!P3 LDG.E R26, desc[UR4][R22.64+0x4] ;  /* 0x00000404161ab981 */ /* 0x0002ea000c1e1900 */
[----:B0-----:R-:W0:Y:S01]  /*0530*/  @!P2 LDC.64 R12, c[0x0][0x220] ;  /* 0x00008800ff0cab82 */ /* 0x001e220000000a00 */
[----:B-1----:R-:W-:-:S04]  /*0540*/  @!P1 IMAD.WIDE.U32 R14, R28, 0x8, R14 ;  /* 0x000000081c0e9825 */ /* 0x002fc800078e000e */
[----:B------:R-:W-:Y:S01]  /*0550*/  @!P6 IMAD.WIDE.U32 R16, R29, 0x8, R16 ;  /* 0x000000081d10e825 */ /* 0x000fe200078e0010 */
[----:B------:R-:W-:-:S06]  /*0560*/  CS2R R28, SRZ ;  /* 0x00000000001c7805 */ /* 0x000fcc000001ff00 */
[----:B------:R1:W3:Y:S01]  /*0570*/  @!P1 LDG.E R28, desc[UR4][R14.64+0x4] ;  /* 0x000004040e1c9981 */ /* 0x0002e2000c1e1900 */
[----:B0-----:R-:W-:-:S03]  /*0580*/  @!P2 IMAD.WIDE.U32 R20, R27, 0x8, R12 ;  /* 0x000000081b14a825 */ /* 0x001fc600078e000c */
[----:B------:R0:W3:Y:S01]  /*0590*/  @!P6 LDG.E R29, desc[UR4][R16.64+0x4] ;  /* 0x00000404101de981 */ /* 0x0000e2000c1e1900 */
[----:B------:R-:W1:Y:S01]  /*05a0*/  @!P0 LDC.64 R12, c[0x0][0x218] ;  /* 0x00008600ff0c8b82 */ /* 0x000e620000000a00 */
[----:B------:R-:W-:-:S06]  /*05b0*/  IMAD.MOV.U32 R27, RZ, RZ, RZ ;  /* 0x000000ffff1b7224 */ /* 0x000fcc00078e00ff */
[----:B------:R0:W3:Y:S01]  /*05c0*/  @!P2 LDG.E R27, desc[UR4][R20.64+0x4] ;  /* 0x00000404141ba981 */ /* 0x0000e2000c1e1900 */
[----:B------:R-:W-:Y:S02]  /*05d0*/  @!P0 IMAD.IADD R22, R2, 0x1, R11 ;  /* 0x0000000102168824 */ /* 0x000fe400078e020b */
[----:B------:R-:W-:-:S05]  /*05e0*/  VIADD R23, R11, 0x100 ;  /* 0x000001000b177836 */ /* 0x000fca0000000000 */
[----:B------:R-:W-:Y:S01]  /*05f0*/  ISETP.GE.AND P6, PT, R23, R0, PT ;  /* 0x000000001700720c */ /* 0x000fe20003fc6270 */
[----:B------:R-:W-:Y:S01]  /*0600*/  VIADD R23, R11, 0x180 ;  /* 0x000001800b177836 */ /* 0x000fe20000000000 */
[----:B-1----:R-:W-:-:S05]  /*0610*/  @!P0 IADD3 R12, P1, R22, R12, RZ ;  /* 0x0000000c160c8210 */ /* 0x002fca0007f3e0ff */
[----:B------:R-:W-:Y:S01]  /*0620*/  @!P0 IMAD.X R13, RZ, RZ, R13, P1 ;  /* 0x000000ffff0d8224 */ /* 0x000fe200008e060d */
[-C--:B------:R-:W-:Y:S01]  /*0630*/  ISETP.GE.AND P1, PT, R23, R0.reuse, PT ;  /* 0x000000001700720c */ /* 0x080fe20003f26270 */
[C---:B------:R-:W-:Y:S01]  /*0640*/  VIADD R23, R11.reuse, 0x80 ;  /* 0x000000800b177836 */ /* 0x040fe20000000000 */
[C---:B------:R-:W-:Y:S01]  /*0650*/  IADD3 R15, R11.reuse, 0x280, RZ ;  /* 0x000002800b0f7810 */ /* 0x040fe20007ffe0ff */
[C---:B------:R-:W-:Y:S02]  /*0660*/  VIADD R22, R11.reuse, 0x200 ;  /* 0x000002000b167836 */ /* 0x040fe40000000000 */
[C---:B0-----:R-:W-:Y:S02]  /*0670*/  VIADD R17, R11.reuse, 0x300 ;  /* 0x000003000b117836 */ /* 0x041fe40000000000 */
[----:B------:R-:W-:Y:S02]  /*0680*/  VIADD R21, R11, 0x380 ;  /* 0x000003800b157836 */ /* 0x000fe40000000000 */
[----:B------:R-:W-:Y:S01]  /*0690*/  @!P0 IMAD.MOV.U32 R11, RZ, RZ, R23 ;  /* 0x000000ffff0b8224 */ /* 0x000fe200078e0017 */
[----:B------:R-:W-:-:S02]  /*06a0*/  ISETP.GE.AND P2, PT, R22, R0, PT ;  /* 0x000000001600720c */ /* 0x000fc40003f46270 */
[-C--:B------:R-:W-:Y:S02]  /*06b0*/  ISETP.GE.AND P3, PT, R23, R0.reuse, PT ;  /* 0x000000001700720c */ /* 0x080fe40003f66270 */
[-C--:B------:R-:W-:Y:S02]  /*06c0*/  ISETP.GE.AND P4, PT, R15, R0.reuse, PT ;  /* 0x000000000f00720c */ /* 0x080fe40003f86270 */
[----:B------:R-:W-:Y:S01]  /*06d0*/  ISETP.GE.AND P5, PT, R17, R0, PT ;  /* 0x000000001100720c */ /* 0x000fe20003fa6270 */
[----:B------:R-:W-:Y:S04]  /*06e0*/  BSSY B0, `(.L_x_2314) ;  /* 0x000003d000007945 */ /* 0x000fe80003800000 */
[----:B------:R-:W-:Y:S01]  /*06f0*/  BSSY B1, `(.L_x_2315) ;  /* 0x0000034000017945 */ /* 0x000fe20003800000 */
[----:B--2---:R-:W-:-:S05]  /*0700*/  @!P0 SHF.R.U32.HI R3, RZ, 0x1f, R18 ;  /* 0x0000001fff038819 */ /* 0x004fca0000011612 */
[----:B------:R0:W-:Y:S01]  /*0710*/  @!P0 STG.E.U8 desc[UR4][R12.64], R3 ;  /* 0x000000030c008986 */ /* 0x0001e2000c101104 */
[-C--:B------:R-:W-:Y:S02]  /*0720*/  ISETP.GE.AND P0, PT, R11, R0.reuse, PT ;  /* 0x000000000b00720c */ /* 0x080fe40003f06270 */
[----:B-----5:R-:W-:Y:S02]  /*0730*/  @!P3 SHF.R.U32.HI R5, RZ, 0x1f, R19 ;  /* 0x0000001fff05b819 */ /* 0x020fe40000011613 */
[----:B----4-:R-:W-:Y:S02]  /*0740*/  @!P6 SHF.R.U32.HI R4, RZ, 0x1f, R24 ;  /* 0x0000001fff04e819 */ /* 0x010fe40000011618 */
[----:B------:R-:W-:Y:S02]  /*0750*/  ISETP.GE.AND P6, PT, R21, R0, PT ;  /* 0x000000001500720c */ /* 0x000fe40003fc6270 */
[----:B---3--:R-:W-:Y:S02]  /*0760*/  @!P1 SHF.R.U32.HI R6, RZ, 0x1f, R25 ;  /* 0x0000001fff069819 */ /* 0x008fe40000011619 */
[----:B------:R-:W-:-:S02]  /*0770*/  @!P2 SHF.R.U32.HI R7, RZ, 0x1f, R26 ;  /* 0x0000001fff07a819 */ /* 0x000fc4000001161a */
[----:B------:R-:W-:-:S07]  /*0780*/  @!P5 SHF.R.U32.HI R9, RZ, 0x1f, R28 ;  /* 0x0000001fff09d819 */ /* 0x000fce000001161c */
        /* <DEDUP_REMOVED lines=13> */
[----:B------:R-:W-:-:S03]  /*0860*/  IADD3 R11, R11, 0x80, RZ ;  /* 0x000000800b0b7810 */ /* 0x000fc60007ffe0ff */
[----:B------:R-:W-:-:S05]  /*0870*/  IADD3 R12, P0, R12, UR6, RZ ;  /* 0x000000060c0c7c10 */ /* 0x000fca000ff1e0ff */
[----:B------:R-:W-:-:S05]  /*0880*/  IMAD.X R13, RZ, RZ, UR7, P0 ;  /* 0x00000007ff0d7e24 */ /* 0x000fca00080e06ff */
[----:B------:R0:W-:Y:S03]  /*0890*/  STG.E.U8 desc[UR4][R12.64], R4 ;  /* 0x000000040c007986 */ /* 0x0001e6000c101104 */
.L_x_2316:
        /* <DEDUP_REMOVED lines=8> */
.L_x_2317:
[----:B------:R-:W-:-:S13]  /*0920*/  ISETP.GE.AND P0, PT, R11, R0, PT ;  /* 0x000000000b00720c */ /* 0x000fda0003f06270 */
[----:B------:R-:W-:Y:S05]  /*0930*/  @P0 BRA `(.L_x_2319) ;  /* 0x00000000003c0947 */ /* 0x000fea0003800000 */
[----:B-1----:R-:W-:Y:S01]  /*0940*/  IMAD.IADD R4, R2, 0x1, R11 ;  /* 0x0000000102047824 */ /* 0x002fe200078e020b */
[----:B------:R-:W-:Y:S01]  /*0950*/  ULDC.64 UR6, c[0x0][0x218] ;  /* 0x0000860000067ab9 */ /* 0x000fe20000000a00 */
[----:B------:R-:W-:-:S03]  /*0960*/  VIADD R11, R11, 0x80 ;  /* 0x000000800b0b7836 */ /* 0x000fc60000000000 */
[----:B------:R-:W-:-:S05]  /*0970*/  IADD3 R4, P0, R4, UR6, RZ ;  /* 0x0000000604047c10 */ /* 0x000fca000ff1e0ff */
[----:B0-----:R-:W-:-:S05]  /*0980*/  IMAD.X R5, RZ, RZ, UR7, P0 ;  /* 0x00000007ff057e24 */ /* 0x001fca00080e06ff */
[----:B------:R1:W-:Y:S03]  /*0990*/  STG.E.U8 desc[UR4][R4.64], R7 ;  /* 0x0000000704007986 */ /* 0x0003e6000c101104 */
.L_x_2318:
[----:B------:R-:W-:-:S13]  /*09a0*/  ISETP.GE.AND P0, PT, R11, R0, PT ;  /* 0x000000000b00720c */ /* 0x000fda0003f06270 */
[----:B------:R-:W-:Y:S05]  /*09b0*/  @P0 BREAK B1 ;  /* 0x0000000000010942 */ /* 0x000fea0003800000 */
[----:B------:R-:W-:Y:S05]  /*09c0*/  @P0 BRA `(.L_x_2320) ;  /* 0x0000000000380947 */ /* 0x000fea0003800000 */
[----:B01----:R-:W-:Y:S01]  /*09d0*/  IMAD.IADD R4, R2, 0x1, R11 ;  /* 0x0000000102047824 */ /* 0x003fe200078e020b */
[----:B------:R-:W-:Y:S01]  /*09e0*/  ULDC.64 UR6, c[0x0][0x218] ;  /* 0x0000860000067ab9 */ /* 0x000fe20000000a00 */
[----:B------:R-:W-:-:S03]  /*09f0*/  VIADD R11, R11, 0x80 ;  /* 0x000000800b0b7836 */ /* 0x000fc60000000000 */
[----:B------:R-:W-:-:S04]  /*0a00*/  IADD3 R4, P0, R4, UR6, RZ ;  /* 0x0000000604047c10 */ /* 0x000fc8000ff1e0ff */
[----:B------:R-:W-:-:S05]  /*0a10*/  IADD3.X R5, RZ, UR7, RZ, P0, !PT ;  /* 0x00000007ff057c10 */ /* 0x000fca00087fe4ff */
[----:B------:R2:W-:Y:S04]  /*0a20*/  STG.E.U8 desc[UR4][R4.64], R8 ;  /* 0x0000000804007986 */ /* 0x0005e8000c101104 */
.L_x_2319:
[----:B------:R-:W-:Y:S05]  /*0a30*/  BSYNC B1 ;  /* 0x0000000000017941 */ /* 0x000fea0003800000 */
.L_x_2315:
[----:B------:R-:W-:-:S13]  /*0a40*/  ISETP.GE.AND P0, PT, R11, R0, PT ;  /* 0x000000000b00720c */ /* 0x000fda0003f06270 */
[----:B-1----:R-:W1:Y:S01]  /*0a50*/  @!P0 LDC.64 R6, c[0x0][0x218] ;  /* 0x00008600ff068b82 */ /* 0x002e620000000a00 */
[----:B0-2---:R-:W-:Y:S02]  /*0a60*/  @!P0 IMAD.IADD R5, R2, 0x1, R11 ;  /* 0x0000000102058824 */ /* 0x005fe400078e020b */
[----:B------:R-:W-:-:S03]  /*0a70*/  @!P0 VIADD R11, R11, 0x80 ;  /* 0x000000800b0b8836 */ /* 0x000fc60000000000 */
[----:B-1----:R-:W-:-:S05]  /*0a80*/  @!P0 IADD3 R4, P1, R5, R6, RZ ;  /* 0x0000000605048210 */ /* 0x002fca0007f3e0ff */
[----:B------:R-:W-:-:S05]  /*0a90*/  @!P0 IMAD.X R5, RZ, RZ, R7, P1 ;  /* 0x000000ffff058224 */ /* 0x000fca00008e0607 */
[----:B------:R2:W-:Y:S03]  /*0aa0*/  @!P0 STG.E.U8 desc[UR4][R4.64], R9 ;  /* 0x0000000904008986 */ /* 0x0005e6000c101104 */
.L_x_2320:
[----:B------:R-:W-:Y:S05]  /*0ab0*/  BSYNC B0 ;  /* 0x0000000000007941 */ /* 0x000fea0003800000 */
.L_x_2314:
        /* <DEDUP_REMOVED lines=9> */
.L_x_2321:
        /* <DEDUP_REMOVED lines=11> */
.L_x_23453:


//--------------------- .text._ZN2at6native29vectorized_elementwise_kernelILi4EZZZNS0_19signbit_kernel_cudaERNS_18TensorIteratorBaseEENKUlvE0_clEvENKUlvE_clEvEUldE_St5arrayIPcLm2EEEEviT0_T1_ --------------------------
	.section	.text._ZN2at6native29vectorized_elementwise_kernelILi4EZZZNS0_19signbit_kernel_cudaERNS_18TensorIteratorBaseEENKUlvE0_clEvENKUlvE_clEvEUldE_St5arrayIPcLm2EEEEviT0_T1_,"ax",@progbits
	.align	128
        .global         _ZN2at6native29vectorized_elementwise_kernelILi4EZZZNS0_19signbit_kernel_cudaERNS_18TensorIteratorBaseEENKUlvE0_clEvENKUlvE_clEvEUldE_St5arrayIPcLm2EEEEviT0_T1_
        .type           _ZN2at6native29vectorized_elementwise_kernelILi4EZZZNS0_19signbit_kernel_cudaERNS_18TensorIteratorBaseEENKUlvE0_clEvENKUlvE_clEvEUldE_St5arrayIPcLm2EEEEviT0_T1_,@function
        .size           _ZN2at6native29vectorized_elementwise_kernelILi4EZZZNS0_19signbit_kernel_cudaERNS_18TensorIteratorBaseEENKUlvE0_clEvENKUlvE_clEvEUldE_St5arrayIPcLm2EEEEviT0_T1_,(.L_x_23454 - _ZN2at6native29vectorized_elementwise_kernelILi4EZZZNS0_19signbit_kernel_cudaERNS_18TensorIteratorBaseEENKUlvE0_clEvENKUlvE_clEvEUldE_St5arrayIPcLm2EEEEviT0_T1_)
        .other          _ZN2at6native29vectorized_elementwise_kernelILi4EZZZNS0_19signbit_kernel_cudaERNS_18TensorIteratorBaseEENKUlvE0_clEvENKUlvE_clEvEUldE_St5arrayIPcLm2EEEEviT0_T1_,@"STO_CUDA_ENTRY STV_DEFAULT"
_ZN2at6native29vectorized_elementwise_kernelILi4EZZZNS0_19signbit_kernel_cudaERNS_18TensorIteratorBaseEENKUlvE0_clEvENKUlvE_clEvEUldE_St5arrayIPcLm2EEEEviT0_T1_:
.text._ZN2at6native29vectorized_elementwise_kernelILi4EZZZNS0_19signbit_kernel_cudaERNS_18TensorIteratorBaseEENKUlvE0_clEvENKUlvE_clEvEUldE_St5arrayIPcLm2EEEEviT0_T1_:
        /* <DEDUP_REMOVED lines=25> */
[----:B----4-:R-:W-:Y:S02]  /*0190*/  SHF.R.U32.HI R12, RZ, 0x1f, R13 ;  /* 0x0000001fff0c7819 */ /* 0x010fe4000001160d */
[----:B------:R-:W-:Y:S02]  /*01a0*/  PRMT R11, R11, 0x7604, R8 ;  /* 0x000076040b0b7816 */ /* 0x000fe40000000008 */
[----:B-----5:R-:W-:Y:S02]  /*01b0*/  SHF.R.U32.HI R16, RZ, 0x1f, R17 ;  /* 0x0000001fff107819 */ /* 0x020fe40000011611 */
        /* <DEDUP_REMOVED lines=9> */
.L_x_2322:
[----:B------:R-:W0:Y:S01]  /*0250*/  S2R R11, SR_TID.X ;  /* 0x00000000000b7919 */ /* 0x000e220000002100 */
[----:B------:R-:W-:Y:S01]  /*0260*/  HFMA2.MMA R18, -RZ, RZ, 0, 0 ;  /* 0x00000000ff127435 */ /* 0x000fe200000001ff */
        /* <DEDUP_REMOVED lines=36> */
[----:B0-----:R-:W-:-:S03]  /*04b0*/  @!P5 IMAD.WIDE.U32 R12, R16, 0x8, R12 ;  /* 0x00000008100cd825 */ /* 0x001fc600078e000c */
[----:B------:R-:W3:Y:S01]  /*04c0*/  @!P4 LDG.E R25, desc[UR4][R20.64+0x4] ;  /* 0x000004041419c981 */ /* 0x000ee2000c1e1900 */
[----:B----4-:R-:W-:-:S03]  /*04d0*/  @!P3 IMAD.WIDE.U32 R22, R17, 0x8, R22 ;  /* 0x000000081116b825 */ /* 0x010fc600078e0016 */
[----:B------:R0:W4:Y:S01]  /*04e0*/  @!P5 LDG.E R24, desc[UR4][R12.64+0x4] ;  /* 0x000004040c18d981 */ /* 0x000122000c1e1900 */
[----:B------:R-:W1:Y:S08]  /*04f0*/  @!P6 LDC.64 R16, c[0x0][0x220] ;  /* 0x00008800ff10eb82 */ /* 0x000e700000000a00 */
[----:B0-----:R-:W0:Y:S01]  /*0500*/  @!P2 LDC.64 R12, c[0x0][0x220] ;  /* 0x00008800ff0cab82 */ /* 0x001e220000000a00 */
[----:B------:R-:W-:-:S02]  /*0510*/  @!P6 IMAD.IADD R29, R2, 0x1, R29 ;  /* 0x00000001021de824 */ /* 0x000fc400078e021d */
[----:B------:R-:W-:Y:S02]  /*0520*/  IMAD.MOV.U32 R26, RZ, RZ, RZ ;  /* 0x000000ffff1a7224 */ /* 0x000fe400078e00ff */
[----:B-1----:R-:W-:-:S04]  /*0530*/  @!P1 IMAD.WIDE.U32 R14, R28, 0x8, R14 ;  /* 0x000000081c0e9825 */ /* 0x002fc800078e000e */
[----:B------:R1:W3:Y:S01]  /*0540*/  @!P3 LDG.E R26, desc[UR4][R22.64+0x4] ;  /* 0x00000404161ab981 */ /* 0x0002e2000c1e1900 */
[----:B------:R-:W-:Y:S01]  /*0550*/  @!P6 IMAD.WIDE.U32 R16, R29, 0x8, R16 ;  /* 0x000000081d10e825 */ /* 0x000fe200078e0010 */
[----:B------:R-:W-:-:S06]  /*0560*/  CS2R R28, SRZ ;  /* 0x00000000001c7805 */ /* 0x000fcc000001ff00 */
[----:B------:R1:W3:Y:S01]  /*0570*/  @!P1 LDG.E R28, desc[UR4][R14.64+0x4] ;  /* 0x000004040e1c9981 */ /* 0x0002e2000c1e1900 */
[----:B0-----:R-:W-:-:S03]  /*0580*/  @!P2 IMAD.WIDE.U32 R20, R27, 0x8, R12 ;  /* 0x000000081b14a825 */ /* 0x001fc600078e000c */
[----:B------:R0:W3:Y:S01]  /*0590*/  @!P6 LDG.E R29, desc[UR4][R16.64+0x4] ;  /* 0x00000404101de981 */ /* 0x0000e2000c1e1900 */
[----:B------:R-:W0:Y:S01]  /*05a0*/  @!P0 LDC.64 R12, c[0x0][0x218] ;  /* 0x00008600ff0c8b82 */ /* 0x000e220000000a00 */
[----:B------:R-:W-:-:S06]  /*05b0*/  IMAD.MOV.U32 R27, RZ, RZ, RZ ;  /* 0x000000ffff1b7224 */ /* 0x000fcc00078e00ff */
[----:B------:R0:W3:Y:S01]  /*05c0*/  @!P2 LDG.E R27, desc[UR4][R20.64+0x4] ;  /* 0x00000404141ba981 */ /* 0x0000e2000c1e1900 */
[----:B-1----:R-:W-:Y:S01]  /*05d0*/  @!P0 IMAD.IADD R22, R2, 0x1, R11 ;  /* 0x0000000102168824 */ /* 0x002fe200078e020b */
[----:B------:R-:W-:-:S04]  /*05e0*/  IADD3 R23, R11, 0x100, RZ ;  /* 0x000001000b177810 */ /* 0x000fc80007ffe0ff */
[----:B------:R-:W-:Y:S01]  /*05f0*/  ISETP.GE.AND P6, PT, R23, R0, PT ;  /* 0x000000001700720c */ /* 0x000fe20003fc6270 */
[----:B------:R-:W-:Y:S01]  /*0600*/  VIADD R23, R11, 0x180 ;  /* 0x000001800b177836 */ /* 0x000fe20000000000 */
[----:B0-----:R-:W-:-:S05]  /*0610*/  @!P0 IADD3 R12, P1, R22, R12, RZ ;  /* 0x0000000c160c8210 */ /* 0x001fca0007f3e0ff */
[----:B------:R-:W-:Y:S01]  /*0620*/  @!P0 IMAD.X R13, RZ, RZ, R13, P1 ;  /* 0x000000ffff0d8224 */ /* 0x000fe200008e060d */
[----:B------:R-:W-:Y:S01]  /*0630*/  ISETP.GE.AND P1, PT, R23, R0, PT ;  /* 0x000000001700720c */ /* 0x000fe20003f26270 */
[C---:B------:R-:W-:Y:S02]  /*0640*/  VIADD R23, R11.reuse, 0x80 ;  /* 0x000000800b177836 */ /* 0x040fe40000000000 */
[C---:B------:R-:W-:Y:S02]  /*0650*/  VIADD R22, R11.reuse, 0x200 ;  /* 0x000002000b167836 */ /* 0x040fe40000000000 */
[C---:B------:R-:W-:Y:S02]  /*0660*/  VIADD R15, R11.reuse, 0x280 ;  /* 0x000002800b0f7836 */ /* 0x040fe40000000000 */
[C---:B------:R-:W-:Y:S02]  /*0670*/  VIADD R17, R11.reuse, 0x300 ;  /* 0x000003000b117836 */ /* 0x040fe40000000000 */
[----:B------:R-:W-:-:S02]  /*0680*/  VIADD R21, R11, 0x380 ;  /* 0x000003800b157836 */ /* 0x000fc40000000000 */
[----:B------:R-:W-:Y:S01]  /*0690*/  @!P0 IMAD.MOV.U32 R11, RZ, RZ, R23 ;  /* 0x000000ffff0b8224 */ /* 0x000fe200078e0017 */
[-C--:B------:R-:W-:Y:S02]  /*06a0*/  ISETP.GE.AND P2, PT, R22, R0.reuse, PT ;  /* 0x000000001600720c */ /* 0x080fe40003f46270 */
        /* <DEDUP_REMOVED lines=31> */
.L_x_2325:
        /* <DEDUP_REMOVED lines=8> */
.L_x_2326:
[----:B------:R-:W-:-:S13]  /*0920*/  ISETP.GE.AND P0, PT, R11, R0, PT ;  /* 0x000000000b00720c */ /* 0x000fda0003f06270 */
[----:B------:R-:W-:Y:S05]  /*0930*/  @P0 BRA `(.L_x_2328) ;  /* 0x00000000003c0947 */ /* 0x000fea0003800000 */
[----:B-1----:R-:W-:Y:S01]  /*0940*/  IMAD.IADD R4, R2, 0x1, R11 ;  /* 0x0000000102047824 */ /* 0x002fe200078e020b */
[----:B------:R-:W-:Y:S01]  /*0950*/  ULDC.64 UR6, c[0x0][0x218] ;  /* 0x0000860000067ab9 */ /* 0x000fe20000000a00 */
[----:B------:R-:W-:-:S03]  /*0960*/  IADD3 R11, R11, 0x80, RZ ;  /* 0x000000800b0b7810 */ /* 0x000fc60007ffe0ff */
[----:B------:R-:W-:-:S05]  /*0970*/  IADD3 R4, P0, R4, UR6, RZ ;  /* 0x0000000604047c10 */ /* 0x000fca000ff1e0ff */
[----:B0-----:R-:W-:-:S05]  /*0980*/  IMAD.X R5, RZ, RZ, UR7, P0 ;  /* 0x00000007ff057e24 */ /* 0x001fca00080e06ff */
[----:B------:R1:W-:Y:S03]  /*0990*/  STG.E.U8 desc[UR4][R4.64], R7 ;  /* 0x0000000704007986 */ /* 0x0003e6000c101104 */
.L_x_2327:
[----:B------:R-:W-:-:S13]  /*09a0*/  ISETP.GE.AND P0, PT, R11, R0, PT ;  /* 0x000000000b00720c */ /* 0x000fda0003f06270 */
[----:B------:R-:W-:Y:S05]  /*09b0*/  @P0 BREAK B1 ;  /* 0x0000000000010942 */ /* 0x000fea0003800000 */
[----:B------:R-:W-:Y:S05]  /*09c0*/  @P0 BRA `(.L_x_2329) ;  /* 0x0000000000380947 */ /* 0x000fea0003800000 */
[----:B01----:R-:W-:Y:S01]  /*09d0*/  IMAD.IADD R4, R2, 0x1, R11 ;  /* 0x0000000102047824 */ /* 0x003fe200078e020b */
[----:B------:R-:W-:Y:S01]  /*09e0*/  ULDC.64 UR6, c[0x0][0x218] ;  /* 0x0000860000067ab9 */ /* 0x000fe20000000a00 */
[----:B------:R-:W-:-:S03]  /*09f0*/  VIADD R11, R11, 0x80 ;  /* 0x000000800b0b7836 */ /* 0x000fc60000000000 */
[----:B------:R-:W-:-:S05]  /*0a00*/  IADD3 R4, P0, R4, UR6, RZ ;  /* 0x0000000604047c10 */ /* 0x000fca000ff1e0ff */
[----:B------:R-:W-:-:S05]  /*0a10*/  IMAD.X R5, RZ, RZ, UR7, P0 ;  /* 0x00000007ff057e24 */ /* 0x000fca00080e06ff */
[----:B------:R2:W-:Y:S03]  /*0a20*/  STG.E.U8 desc[UR4][R4.64], R8 ;  /* 0x0000000804007986 */ /* 0x0005e6000c101104 */
.L_x_2328:
[----:B------:R-:W-:Y:S05]  /*0a30*/  BSYNC B1 ;  /* 0x0000000000017941 */ /* 0x000fea0003800000 */
.L_x_2324:
[----:B------:R-:W-:-:S13]  /*0a40*/  ISETP.GE.AND P0, PT, R11, R0, PT ;  /* 0x000000000b00720c */ /* 0x000fda0003f06270 */
[----:B-1----:R-:W1:Y:S01]  /*0a50*/  @!P0 LDC.64 R6, c[0x0][0x218] ;  /* 0x00008600ff068b82 */ /* 0x002e620000000a00 */
[----:B0-2---:R-:W-:Y:S02]  /*0a60*/  @!P0 IMAD.IADD R5, R2, 0x1, R11 ;  /* 0x0000000102058824 */ /* 0x005fe400078e020b */
[----:B------:R-:W-:-:S03]  /*0a70*/  @!P0 VIADD R11, R11, 0x80 ;  /* 0x000000800b0b8836 */ /* 0x000fc60000000000 */
[----:B-1----:R-:W-:-:S05]  /*0a80*/  @!P0 IADD3 R4, P1, R5, R6, RZ ;  /* 0x0000000605048210 */ /* 0x002fca0007f3e0ff */
[----:B------:R-:W-:-:S05]  /*0a90*/  @!P0 IMAD.X R5, RZ, RZ, R7, P1 ;  /* 0x000000ffff058224 */ /* 0x000fca00008e0607 */
[----:B------:R2:W-:Y:S03]  /*0aa0*/  @!P0 STG.E.U8 desc[UR4][R4.64], R9 ;  /* 0x0000000904008986 */ /* 0x0005e6000c101104 */
.L_x_2329:
[----:B------:R-:W-:Y:S05]  /*0ab0*/  BSYNC B0 ;  /* 0x0000000000007941 */ /* 0x000fea0003800000 */
.L_x_2323:
        /* <DEDUP_REMOVED lines=9> */
.L_x_2330:
        /* <DEDUP_REMOVED lines=11> */
.L_x_23454:


//--------------------- .text._ZN2at6native29vectorized_elementwise_kernelILi8EZZZNS0_19signbit_kernel_cudaERNS_18TensorIteratorBaseEENKUlvE0_clEvENKUlvE_clEvEUldE_St5arrayIPcLm2EEEEviT0_T1_ --------------------------
	.section	.text._ZN2at6native29vectorized_elementwise_kernelILi8EZZZNS0_19signbit_kernel_cudaERNS_18TensorIteratorBaseEENKUlvE0_clEvENKUlvE_clEvEUldE_St5arrayIPcLm2EEEEviT0_T1_,"ax",@progbits
	.align	128
        .global         _ZN2at6native29vectorized_elementwise_kernelILi8EZZZNS0_19signbit_kernel_cudaERNS_18TensorIteratorBaseEENKUlvE0_clEvENKUlvE_clEvEUldE_St5arrayIPcLm2EEEEviT0_T1_
        .type           _ZN2at6native29vectorized_elementwise_kernelILi8EZZZNS0_19signbit_kernel_cudaERNS_18TensorIteratorBaseEENKUlvE0_clEvENKUlvE_clEvEUldE_St5arrayIPcLm2EEEEviT0_T1_,@function
        .size           _ZN2at6native29vectorized_elementwise_kernelILi8EZZZNS0_19signbit_kernel_cudaERNS_18TensorIteratorBaseEENKUlvE0_clEvENKUlvE_clEvEUldE_St5arrayIPcLm2EEEEviT0_T1_,(.L_x_23455 - _ZN2at6native29vectorized_elementwise_kernelILi8EZZZNS0_19signbit_kernel_cudaERNS_18TensorIteratorBaseEENKUlvE0_clEvENKUlvE_clEvEUldE_St5arrayIPcLm2EEEEviT0_T1_)
        .other          _ZN2at6native29vectorized_elementwise_kernelILi8EZZZNS0_19signbit_kernel_cudaERNS_18TensorIteratorBaseEENKUlvE0_clEvENKUlvE_clEvEUldE_St5arrayIPcLm2EEEEviT0_T1_,@"STO_CUDA_ENTRY STV_DEFAULT"
_ZN2at6native29vectorized_elementwise_kernelILi8EZZZNS0_19signbit_kernel_cudaERNS_18TensorIteratorBaseEENKUlvE0_clEvENKUlvE_clEvEUldE_St5arrayIPcLm2EEEEviT0_T1_:
.text._ZN2at6native29vectorized_elementwise_kernelILi8EZZZNS0_19signbit_kernel_cudaERNS_18TensorIteratorBaseEENKUlvE0_clEvENKUlvE_clEvEUldE_St5arrayIPcLm2EEEEviT0_T1_:
        /* <DEDUP_REMOVED lines=21> */
[----:B---3--:R-:W-:Y:S02]  /*0150*/  SHF.R.U32.HI R14, RZ, 0x1f, R15 ;  /* 0x0000001fff0e7819 */ /* 0x008fe4000001160f */
[----:B----4-:R-:W-:-:S03]  /*0160*/  SHF.R.U32.HI R10, RZ, 0x1f, R11 ;  /* 0x0000001fff0a7819 */ /* 0x010fc6000001160b */
[----:B------:R-:W-:Y:S01]  /*0170*/  IMAD.SHL.U32 R11, R14, 0x100, RZ ;  /* 0x000001000e0b7824 */ /* 0x000fe200078e00ff */
[----:B-----5:R-:W-:Y:S01]  /*0180*/  SHF.R.U32.HI R6, RZ, 0x1f, R7 ;  /* 0x0000001fff067819 */ /* 0x020fe20000011607 */
[----:B------:R-:W-:-:S03]  /*0190*/  IMAD.SHL.U32 R7, R18, 0x100, RZ ;  /* 0x0000010012077824 */ /* 0x000fc600078e00ff */
[----:B------:R-:W-:Y:S01]  /*01a0*/  LEA.HI R11, R13, R11, RZ, 0x1 ;  /* 0x0000000b0d0b7211 */ /* 0x000fe200078f08ff */
[----:B------:R-:W-:Y:S02]  /*01b0*/  IMAD.SHL.U32 R8, R10, 0x100, RZ ;  /* 0x000001000a087824 */ /* 0x000fe400078e00ff */
[----:B------:R-:W-:Y:S01]  /*01c0*/  IMAD.SHL.U32 R4, R6, 0x100, RZ ;  /* 0x0000010006047824 */ /* 0x000fe200078e00ff */
[----:B------:R-:W-:Y:S02]  /*01d0*/  LEA.HI R16, R17, R7, RZ, 0x1 ;  /* 0x0000000711107211 */ /* 0x000fe400078f08ff */
[----:B------:R-:W-:Y:S02]  /*01e0*/  LEA.HI R9, R9, R8, RZ, 0x1 ;  /* 0x0000000809097211 */ /* 0x000fe400078f08ff */
[----:B------:R-:W-:Y:S02]  /*01f0*/  LEA.HI R4, R5, R4, RZ, 0x1 ;  /* 0x0000000405047211 */ /* 0x000fe400078f08ff */
[----:B------:R-:W-:-:S02]  /*0200*/  PRMT R8, R16, 0x5410, R11 ;  /* 0x0000541010087816 */ /* 0x000fc4000000000b */
[----:B------:R-:W-:-:S05]  /*0210*/  PRMT R9, R9, 0x5410, R4 ;  /* 0x0000541009097816 */ /* 0x000fca0000000004 */
[----:B------:R-:W-:Y:S01]  /*0220*/  STG.E.64 desc[UR4][R2.64], R8 ;  /* 0x0000000802007986 */ /* 0x000fe2000c101b04 */
[----:B------:R-:W-:Y:S05]  /*0230*/  EXIT ;  /* 0x000000000000794d */ /* 0x000fea0003800000 */
.L_x_2331:
[----:B------:R-:W0:Y:S01]  /*0240*/  S2R R11, SR_TID.X ;  /* 0x00000000000b7919 */ /* 0x000e220000002100 */
[----:B------:R-:W-:Y:S01]  /*0250*/  IMAD.MOV.U32 R18, RZ, RZ, RZ ;  /* 0x000000ffff127224 */ /* 0x000fe200078e00ff */
[----:B0-----:R-:W-:Y:S01]  /*0260*/  ISETP.GE.AND P0, PT, R11, R0, PT ;  /* 0x000000000b00720c */ /* 0x001fe20003f06270 */
[----:B------:R-:W-:-:S12]  /*0270*/  IMAD.MOV.U32 R29, RZ, RZ, R11 ;  /* 0x000000ffff1d7224 */ /* 0x000fd800078e000b */
[----:B------:R-:W-:Y:S01]  /*0280*/  @!P0 IADD3 R29, R11, 0x80, RZ ;  /* 0x000000800b1d8810 */ /* 0x000fe20007ffe0ff */
[----:B------:R-:W0:Y:S01]  /*0290*/  @!P0 LDC.64 R12, c[0x0][0x220] ;  /* 0x00008800ff0c8b82 */ /* 0x000e220000000a00 */
[----:B------:R-:W-:Y:S02]  /*02a0*/  @!P0 IMAD.IADD R21, R2, 0x1, R11 ;  /* 0x0000000102158824 */ /* 0x000fe400078e020b */
        /* <DEDUP_REMOVED lines=25> */
[----:B------:R-:W-:Y:S01]  /*0440*/  @!P1 IADD3 R28, R2, R29, RZ ;  /* 0x0000001d021c9210 */ /* 0x000fe20007ffe0ff */
        /* <DEDUP_REMOVED lines=17> */
[----:B------:R-:W3:Y:S01]  /*0560*/  @!P1 LDG.E R28, desc[UR4][R14.64+0x4] ;  /* 0x000004040e1c9981 */ /* 0x000ee2000c1e1900 */
        /* <DEDUP_REMOVED lines=11> */
[-C--:B------:R-:W-:Y:S01]  /*0620*/  ISETP.GE.AND P1, PT, R23, R0.reuse, PT ;  /* 0x000000001700720c */ /* 0x080fe20003f26270 */
[C---:B------:R-:W-:Y:S01]  /*0630*/  VIADD R23, R11.reuse, 0x80 ;  /* 0x000000800b177836 */ /* 0x040fe20000000000 */
[C---:B------:R-:W-:Y:S01]  /*0640*/  IADD3 R17, R11.reuse, 0x300, RZ ;  /* 0x000003000b117810 */ /* 0x040fe20007ffe0ff */
[C---:B------:R-:W-:Y:S02]  /*0650*/  VIADD R22, R11.reuse, 0x200 ;  /* 0x000002000b167836 */ /* 0x040fe40000000000 */
[C---:B------:R-:W-:Y:S02]  /*0660*/  VIADD R15, R11.reuse, 0x280 ;  /* 0x000002800b0f7836 */ /* 0x040fe40000000000 */
        /* <DEDUP_REMOVED lines=34> */
.L_x_2334:
        /* <DEDUP_REMOVED lines=8> */
.L_x_2335:
[----:B------:R-:W-:-:S13]  /*0910*/  ISETP.GE.AND P0, PT, R11, R0, PT ;  /* 0x000000000b00720c */ /* 0x000fda0003f06270 */
[----:B------:R-:W-:Y:S05]  /*0920*/  @P0 BRA `(.L_x_2337) ;  /* 0x00000000003c0947 */ /* 0x000fea0003800000 */
[----:B-1----:R-:W-:Y:S01]  /*0930*/  IADD3 R4, R2, R11, RZ ;  /* 0x0000000b02047210 */ /* 0x002fe20007ffe0ff */
[----:B------:R-:W-:Y:S01]  /*0940*/  ULDC.64 UR6, c[0x0][0x218] ;  /* 0x0000860000067ab9 */ /* 0x000fe20000000a00 */
[----:B------:R-:W-:Y:S02]  /*0950*/  VIADD R11, R11, 0x80 ;  /* 0x000000800b0b7836 */ /* 0x000fe40000000000 */
[----:B------:R-:W-:-:S05]  /*0960*/  IADD3 R4, P0, R4, UR6, RZ ;  /* 0x0000000604047c10 */ /* 0x000fca000ff1e0ff */
[----:B0-----:R-:W-:-:S05]  /*0970*/  IMAD.X R5, RZ, RZ, UR7, P0 ;  /* 0x00000007ff057e24 */ /* 0x001fca00080e06ff */
[----:B------:R1:W-:Y:S03]  /*0980*/  STG.E.U8 desc[UR4][R4.64], R7 ;  /* 0x0000000704007986 */ /* 0x0003e6000c101104 */
.L_x_2336:
        /* <DEDUP_REMOVED lines=9> */
.L_x_2337:
[----:B------:R-:W-:Y:S05]  /*0a20*/  BSYNC B1 ;  /* 0x0000000000017941 */ /* 0x000fea0003800000 */
.L_x_2333:
[----:B------:R-:W-:-:S13]  /*0a30*/  ISETP.GE.AND P0, PT, R11, R0, PT ;  /* 0x000000000b00720c */ /* 0x000fda0003f06270 */
[----:B-1----:R-:W1:Y:S01]  /*0a40*/  @!P0 LDC.64 R6, c[0x0][0x218] ;  /* 0x00008600ff068b82 */ /* 0x002e620000000a00 */
[----:B0-2---:R-:W-:Y:S01]  /*0a50*/  @!P0 IADD3 R5, R2, R11, RZ ;  /* 0x0000000b02058210 */ /* 0x005fe20007ffe0ff */
[----:B------:R-:W-:-:S03]  /*0a60*/  @!P0 VIADD R11, R11, 0x80 ;  /* 0x000000800b0b8836 */ /* 0x000fc60000000000 */
[----:B-1----:R-:W-:-:S05]  /*0a70*/  @!P0 IADD3 R4, P1, R5, R6, RZ ;  /* 0x0000000605048210 */ /* 0x002fca0007f3e0ff */
[----:B------:R-:W-:-:S05]  /*0a80*/  @!P0 IMAD.X R5, RZ, RZ, R7, P1 ;  /* 0x000000ffff058224 */ /* 0x000fca00008e0607 */
[----:B------:R2:W-:Y:S03]  /*0a90*/  @!P0 STG.E.U8 desc[UR4][R4.64], R9 ;  /* 0x0000000904008986 */ /* 0x0005e6000c101104 */
.L_x_2338:
[----:B------:R-:W-:Y:S05]  /*0aa0*/  BSYNC B0 ;  /* 0x0000000000007941 */ /* 0x000fea0003800000 */
.L_x_2332:
        /* <DEDUP_REMOVED lines=9> */
.L_x_2339:
        /* <DEDUP_REMOVED lines=12> */
.L_x_23455:


//--------------------- .text._ZN2at6native18elementwise_kernelILi128ELi4EZNS0_15gpu_kernel_implIZZZNS0_19signbit_kernel_cudaERNS_18TensorIteratorBaseEENKUlvE_clEvENKUlvE3_clEvEUlsE_EEvS4_RKT_EUliE_EEviT1_ --------------------------
	.section	.text._ZN2at6native18elementwise_kernelILi128ELi4EZNS0_15gpu_kernel_implIZZZNS0_19signbit_kernel_cudaERNS_18TensorIteratorBaseEENKUlvE_clEvENKUlvE3_clEvEUlsE_EEvS4_RKT_EUliE_EEviT1_,"ax",@progbits
	.align	128
        .global         _ZN2at6native18elementwise_kernelILi128ELi4EZNS0_15gpu_kernel_implIZZZNS0_19signbit_kernel_cudaERNS_18TensorIteratorBaseEENKUlvE_clEvENKUlvE3_clEvEUlsE_EEvS4_RKT_EUliE_EEviT1_
        .type           _ZN2at6native18elementwise_kernelILi128ELi4EZNS0_15gpu_kernel_implIZZZNS0_19signbit_kernel_cudaERNS_18TensorIteratorBaseEENKUlvE_clEvENKUlvE3_clEvEUlsE_EEvS4_RKT_EUliE_EEviT1_,@function
        .size           _ZN2at6native18elementwise_kernelILi128ELi4EZNS0_15gpu_kernel_implIZZZNS0_19signbit_kernel_cudaERNS_18TensorIteratorBaseEENKUlvE_clEvENKUlvE3_clEvEUlsE_EEvS4_RKT_EUliE_EEviT1_,(.L_x_23456 - _ZN2at6native18elementwise_kernelILi128ELi4EZNS0_15gpu_kernel_implIZZZNS0_19signbit_kernel_cudaERNS_18TensorIteratorBaseEENKUlvE_clEvENKUlvE3_clEvEUlsE_EEvS4_RKT_EUliE_EEviT1_)
        .other          _ZN2at6native18elementwise_kernelILi128ELi4EZNS0_15gpu_kernel_implIZZZNS0_19signbit_kernel_cudaERNS_18TensorIteratorBaseEENKUlvE_clEvENKUlvE3_clEvEUlsE_EEvS4_RKT_EUliE_EEviT1_,@"STO_CUDA_ENTRY STV_DEFAULT"
_ZN2at6native18elementwise_kernelILi128ELi4EZNS0_15gpu_kernel_implIZZZNS0_19signbit_kernel_cudaERNS_18TensorIteratorBaseEENKUlvE_clEvENKUlvE3_clEvEUlsE_EEvS4_RKT_EUliE_EEviT1_:
.text._ZN2at6native18elementwise_kernelILi128ELi4EZNS0_15gpu_kernel_implIZZZNS0_19signbit_kernel_cudaERNS_18TensorIteratorBaseEENKUlvE_clEvENKUlvE3_clEvEUlsE_EEvS4_RKT_EUliE_EEviT1_:
        /* <DEDUP_REMOVED lines=313> */
.L_x_2342:
        /* <DEDUP_REMOVED lines=18> */
[----:B------:R0:W5:Y:S01]  /*14b0*/  LDG.E.S8 R0, desc[UR36][R2.64] ;  /* 0x0000002402007981 */ /* 0x000162000c1e1300 */
[----:B------:R-:W-:Y:S05]  /*14c0*/  BRA `(.L_x_2348) ;  /* 0x0000000c005c7947 */ /* 0x000fea0003800000 */
.L_x_2346:
[----:B------:R0:W5:Y:S01]  /*14d0*/  LDG.E.U8 R0, desc[UR36][R2.64] ;  /* 0x0000002402007981 */ /* 0x000162000c1e1100 */
[----:B------:R-:W-:Y:S05]  /*14e0*/  BRA `(.L_x_2348) ;  /* 0x0000000c00547947 */ /* 0x000fea0003800000 */
.L_x_2345:
[----:B------:R-:W-:-:S13]  /*14f0*/  ISETP.NE.AND P0, PT, R4, 0x2, PT ;  /* 0x000000020400780c */ /* 0x000fda0003f05270 */
[----:B------:R-:W-:Y:S05]  /*1500*/  @!P0 BRA `(.L_x_2349) ;  /* 0x0000000000208947 */ /* 0x000fea0003800000 */
[----:B------:R-:W-:-:S13]  /*1510*/  ISETP.NE.AND P0, PT, R4, 0x3, PT ;  /* 0x000000030400780c */ /* 0x000fda0003f05270 */
[----:B------:R-:W-:Y:S05]  /*1520*/  @!P0 BRA `(.L_x_2350) ;  /* 0x0000000000108947 */ /* 0x000fea0003800000 */
[----:B------:R-:W-:-:S13]  /*1530*/  ISETP.NE.AND P0, PT, R4, 0x4, PT ;  /* 0x000000040400780c */ /* 0x000fda0003f05270 */
[----:B------:R-:W-:Y:S05]  /*1540*/  @P0 BRA `(.L_x_2347) ;  /* 0x0000000800e80947 */ /* 0x000fea0003800000 */
[----:B------:R0:W5:Y:S01]  /*1550*/  LDG.E.U16 R0, desc[UR36][R2.64] ;  /* 0x0000002402007981 */ /* 0x000162000c1e1500 */
[----:B------:R-:W-:Y:S05]  /*1560*/  BRA `(.L_x_2348) ;  /* 0x0000000c00347947 */ /* 0x000fea0003800000 */
.L_x_2350:
[----:B------:R0:W5:Y:S01]  /*1570*/  LDG.E.U16 R0, desc[UR36][R2.64] ;  /* 0x0000002402007981 */ /* 0x000162000c1e1500 */
[----:B------:R-:W-:Y:S05]  /*1580*/  BRA `(.L_x_2348) ;  /* 0x0000000c002c7947 */ /* 0x000fea0003800000 */
.L_x_2349:
[----:B------:R0:W5:Y:S01]  /*1590*/  LDG.E.U16 R0, desc[UR36][R2.64] ;  /* 0x0000002402007981 */ /* 0x000162000c1e1500 */
[----:B------:R-:W-:Y:S05]  /*15a0*/  BRA `(.L_x_2348) ;  /* 0x0000000c00247947 */ /* 0x000fea0003800000 */
.L_x_2344:
[----:B------:R-:W-:-:S13]  /*15b0*/  ISETP.GT.AND P0, PT, R4, 0x6, PT ;  /* 0x000000060400780c */ /* 0x000fda0003f04270 */
[----:B------:R-:W-:Y:S05]  /*15c0*/  @P0 BRA `(.L_x_2351) ;  /* 0x0000000000300947 */ /* 0x000fea0003800000 */
[----:B------:R-:W-:-:S13]  /*15d0*/  ISETP.NE.AND P0, PT, R4, 0x5, PT ;  /* 0x000000050400780c */ /* 0x000fda0003f05270 */
[----:B------:R-:W-:Y:S05]  /*15e0*/  @!P0 BRA `(.L_x_2352) ;  /* 0x0000000000148947 */ /* 0x000fea0003800000 */
[----:B------:R-:W-:-:S13]  /*15f0*/  ISETP.NE.AND P0, PT, R4, 0x6, PT ;  /* 0x000000060400780c */ /* 0x000fda0003f05270 */
[----:B------:R-:W-:Y:S05]  /*1600*/  @P0 BRA `(.L_x_2347) ;  /* 0x0000000800b80947 */ /* 0x000fea0003800000 */
[----:B------:R-:W2:Y:S02]  /*1610*/  LDG.E R2, desc[UR36][R2.64] ;  /* 0x0000002402027981 */ /* 0x000ea4000c1e1900 */
[----:B--2---:R0:W1:Y:S01]  /*1620*/  F2I.FTZ.TRUNC.NTZ R0, R2 ;  /* 0x0000000200007305 */ /* 0x004062000021f100 */
[----:B------:R-:W-:Y:S05]  /*1630*/  BRA `(.L_x_2348) ;  /* 0x0000000c00007947 */ /* 0x000fea0003800000 */
.L_x_2352:
[----:B------:R-:W2:Y:S02]  /*1640*/  LDG.E.U16 R4, desc[UR36][R2.64] ;  /* 0x0000002402047981 */ /* 0x000ea4000c1e1500 */
[----:B--2---:R-:W-:-:S06]  /*1650*/  HADD2.F32 R4, -RZ, R4.H0_H0 ;  /* 0x20000004ff047230 */ /* 0x004fcc0000004100 */
[----:B------:R-:W0:Y:S02]  /*1660*/  F2I.FTZ.TRUNC.NTZ R4, R4 ;  /* 0x0000000400047305 */ /* 0x000e24000021f100 */
[----:B0-----:R-:W-:Y:S01]  /*1670*/  PRMT R0, R4, 0x7610, R0 ;  /* 0x0000761004007816 */ /* 0x001fe20000000000 */
[----:B------:R-:W-:Y:S06]  /*1680*/  BRA `(.L_x_2348) ;  /* 0x0000000800ec7947 */ /* 0x000fec0003800000 */
.L_x_2351:
[----:B------:R-:W-:-:S13]  /*1690*/  ISETP.NE.AND P0, PT, R4, 0x7, PT ;  /* 0x000000070400780c */ /* 0x000fda0003f05270 */
[----:B------:R-:W-:Y:S05]  /*16a0*/  @!P0 BRA `(.L_x_2353) ;  /* 0x0000000000308947 */ /* 0x000fea0003800000 */
[----:B------:R-:W-:-:S13]  /*16b0*/  ISETP.NE.AND P0, PT, R4, 0x8, PT ;  /* 0x000000080400780c */ /* 0x000fda0003f05270 */
[----:B------:R-:W-:Y:S05]  /*16c0*/  @!P0 BRA `(.L_x_2354) ;  /* 0x0000000000148947 */ /* 0x000fea0003800000 */
[----:B------:R-:W-:-:S13]  /*16d0*/  ISETP.NE.AND P0, PT, R4, 0x9, PT ;  /* 0x000000090400780c */ /* 0x000fda0003f05270 */
[----:B------:R-:W-:Y:S05]  /*16e0*/  @P0 BRA `(.L_x_2347) ;  /* 0x0000000800800947 */ /* 0x000fea0003800000 */
[----:B------:R-:W2:Y:S02]  /*16f0*/  LDG.E R2, desc[UR36][R2.64] ;  /* 0x0000002402027981 */ /* 0x000ea4000c1e1900 */
[----:B--2---:R0:W1:Y:S01]  /*1700*/  F2I.FTZ.TRUNC.NTZ R0, R2 ;  /* 0x0000000200007305 */ /* 0x004062000021f100 */
[----:B------:R-:W-:Y:S05]  /*1710*/  BRA `(.L_x_2348) ;  /* 0x0000000800c87947 */ /* 0x000fea0003800000 */
.L_x_2354:
[----:B------:R-:W2:Y:S02]  /*1720*/  LDG.E.U16 R2, desc[UR36][R2.64] ;  /* 0x0000002402027981 */ /* 0x000ea4000c1e1500 */
[----:B--2---:R-:W-:-:S06]  /*1730*/  HADD2.F32 R4, -RZ, R2.H0_H0 ;  /* 0x20000002ff047230 */ /* 0x004fcc0000004100 */
[----:B------:R-:W0:Y:S02]  /*1740*/  F2I.FTZ.TRUNC.NTZ R4, R4 ;  /* 0x0000000400047305 */ /* 0x000e24000021f100 */
[----:B0-----:R-:W-:Y:S01]  /*1750*/  PRMT R0, R4, 0x7610, R0 ;  /* 0x0000761004007816 */ /* 0x001fe20000000000 */
[----:B------:R-:W-:Y:S06]  /*1760*/  BRA `(.L_x_2348) ;  /* 0x0000000800b47947 */ /* 0x000fec0003800000 */
.L_x_2353:
[----:B------:R-:W2:Y:S02]  /*1770*/  LDG.E.64 R2, desc[UR36][R2.64] ;  /* 0x0000002402027981 */ /* 0x000ea4000c1e1b00 */
[----:B--2---:R0:W1:Y:S01]  /*1780*/  F2I.F64.TRUNC R0, R2 ;  /* 0x0000000200007311 */ /* 0x004062000030d100 */
[----:B------:R-:W-:Y:S05]  /*1790*/  BRA `(.L_x_2348) ;  /* 0x0000000800a87947 */ /* 0x000fea0003800000 */
.L_x_2343:
        /* <DEDUP_REMOVED lines=10> */
[----:B------:R-:W-:Y:S01]  /*1840*/  SEL R0, RZ, 0x1, !P0 ;  /* 0x00000001ff007807 */ /* 0x000fe20004000000 */
[----:B------:R-:W-:Y:S08]  /*1850*/  BRA `(.L_x_2348) ;  /* 0x0000000800787947 */ /* 0x000ff00003800000 */
.L_x_2357:
[----:B------:R-:W2:Y:S02]  /*1860*/  LDG.E.64 R2, desc[UR36][R2.64] ;  /* 0x0000002402027981 */ /* 0x000ea4000c1e1b00 */
[----:B--2---:R3:W4:Y:S01]  /*1870*/  F2I.F64.TRUNC R0, R2 ;  /* 0x0000000200007311 */ /* 0x004722000030d100 */
[----:B------:R-:W-:Y:S05]  /*1880*/  BRA `(.L_x_2348) ;  /* 0x00000008006c7947 */ /* 0x000fea0003800000 */
.L_x_2356:
        /* <DEDUP_REMOVED lines=24> */
[----:B------:R-:W-:-:S06]  /*1a10*/  LOP3.LUT R5, R5, 0x80000000, R0, 0xf8, !PT ;  /* 0x8000000005057812 */ /* 0x000fcc00078ef800 */
[----:B------:R-:W0:Y:S02]  /*1a20*/  F2I.FTZ.TRUNC.NTZ R5, R5 ;  /* 0x0000000500057305 */ /* 0x000e24000021f100 */
[----:B0-----:R-:W-:Y:S01]  /*1a30*/  PRMT R0, R5, 0x7610, R0 ;  /* 0x0000761005007816 */ /* 0x001fe20000000000 */
[----:B------:R-:W-:Y:S06]  /*1a40*/  BRA `(.L_x_2348) ;  /* 0x0000000400fc7947 */ /* 0x000fec0003800000 */
.L_x_2359:
        /* <DEDUP_REMOVED lines=11> */
[----:B------:R-:W-:-:S06]  /*1b00*/  LOP3.LUT R4, R4, 0x80000000, R5, 0xf8, !PT ;  /* 0x8000000004047812 */ /* 0x000fcc00078ef805 */
[----:B------:R-:W0:Y:S02]  /*1b10*/  F2I.FTZ.TRUNC.NTZ R4, R4 ;  /* 0x0000000400047305 */ /* 0x000e24000021f100 */
[----:B0-----:R-:W-:Y:S01]  /*1b20*/  PRMT R0, R4, 0x7610, R0 ;  /* 0x0000761004007816 */ /* 0x001fe20000000000 */
[----:B------:R-:W-:Y:S06]  /*1b30*/  BRA `(.L_x_2348) ;  /* 0x0000000400c07947 */ /* 0x000fec0003800000 */
.L_x_2358:
[----:B------:R-:W2:Y:S02]  /*1b40*/  LDG.E.U16 R4, desc[UR36][R2.64] ;  /* 0x0000002402047981 */ /* 0x000ea4000c1e1500 */
[----:B--2---:R-:W-:-:S06]  /*1b50*/  IMAD.U32 R4, R4, 0x10000, RZ ;  /* 0x0001000004047824 */ /* 0x004fcc00078e00ff */
[----:B------:R-:W0:Y:S02]  /*1b60*/  F2I.FTZ.TRUNC.NTZ R4, R4 ;  /* 0x0000000400047305 */ /* 0x000e24000021f100 */
[----:B0-----:R-:W-:Y:S01]  /*1b70*/  PRMT R0, R4, 0x7610, R0 ;  /* 0x0000761004007816 */ /* 0x001fe20000000000 */
[----:B------:R-:W-:Y:S06]  /*1b80*/  BRA `(.L_x_2348) ;  /* 0x0000000400ac7947 */ /* 0x000fec0003800000 */
.L_x_2355:
        /* <DEDUP_REMOVED lines=10> */
.L_x_2362:
        /* <DEDUP_REMOVED lines=21> */
.L_x_2366:
[----:B------:R-:W-:Y:S05]  /*1d80*/  BSYNC B1 ;  /* 0x0000000000017941 */ /* 0x000fea0003800000 */
.L_x_2365:
[----:B------:R-:W-:Y:S01]  /*1d90*/  IMAD.SHL.U32 R2, R2, 0x100000, RZ ;  /* 0x0010000002027824 */ /* 0x000fe200078e00ff */
[----:B------:R-:W-:-:S04]  /*1da0*/  LEA R3, R0, 0x3b800000, 0x17 ;  /* 0x3b80000000037811 */ /* 0x000fc800078eb8ff */
[----:B------:R-:W-:-:S07]  /*1db0*/  LOP3.LUT R4, R3, R2, R4, 0xfe, !PT ;  /* 0x0000000203047212 */ /* 0x000fce00078efe04 */
.L_x_2364:
[----:B------:R-:W-:Y:S05]  /*1dc0*/  BSYNC B0 ;  /* 0x0000000000007941 */ /* 0x000fea0003800000 */
.L_x_2363:
[----:B------:R-:W0:Y:S02]  /*1dd0*/  F2I.FTZ.TRUNC.NTZ R4, R4 ;  /* 0x0000000400047305 */ /* 0x000e24000021f100 */
[----:B0-----:R-:W-:Y:S01]  /*1de0*/  PRMT R0, R4, 0x7610, R0 ;  /* 0x0000761004007816 */ /* 0x001fe20000000000 */
[----:B------:R-:W-:Y:S06]  /*1df0*/  BRA `(.L_x_2348) ;  /* 0x0000000400107947 */ /* 0x000fec0003800000 */
.L_x_2361:
        /* <DEDUP_REMOVED lines=21> */
.L_x_2370:
[----:B------:R-:W-:Y:S05]  /*1f50*/  BSYNC B1 ;  /* 0x0000000000017941 */ /* 0x000fea0003800000 */
.L_x_2369:
[----:B------:R-:W-:Y:S01]  /*1f60*/  IMAD.SHL.U32 R2, R2, 0x200000, RZ ;  /* 0x0020000002027824 */ /* 0x000fe200078e00ff */
[----:B------:R-:W-:-:S04]  /*1f70*/  LEA R3, R0, 0x37800000, 0x17 ;  /* 0x3780000000037811 */ /* 0x000fc800078eb8ff */
[----:B------:R-:W-:-:S07]  /*1f80*/  LOP3.LUT R4, R3, R2, R4, 0xfe, !PT ;  /* 0x0000000203047212 */ /* 0x000fce00078efe04 */
.L_x_2368:
[----:B------:R-:W-:Y:S05]  /*1f90*/  BSYNC B0 ;  /* 0x0000000000007941 */ /* 0x000fea0003800000 */
.L_x_2367:
[----:B------:R-:W0:Y:S02]  /*1fa0*/  F2I.FTZ.TRUNC.NTZ R4, R4 ;  /* 0x0000000400047305 */ /* 0x000e24000021f100 */
[----:B0-----:R-:W-:Y:S01]  /*1fb0*/  PRMT R0, R4, 0x7610, R0 ;  /* 0x0000761004007816 */ /* 0x001fe20000000000 */
[----:B------:R-:W-:Y:S06]  /*1fc0*/  BRA `(.L_x_2348) ;  /* 0x00000000009c7947 */ /* 0x000fec0003800000 */
.L_x_2360:
        /* <DEDUP_REMOVED lines=14> */
.L_x_2374:
[----:B------:R-:W-:Y:S05]  /*20b0*/  BSYNC B0 ;  /* 0x0000000000007941 */ /* 0x000fea0003800000 */
.L_x_2373:
[----:B------:R-:W0:Y:S02]  /*20c0*/  F2I.FTZ.TRUNC.NTZ R4, R4 ;  /* 0x0000000400047305 */ /* 0x000e24000021f100 */
[----:B0-----:R-:W-:Y:S01]  /*20d0*/  PRMT R0, R4, 0x7610, R0 ;  /* 0x0000761004007816 */ /* 0x001fe20000000000 */
[----:B------:R-:W-:Y:S06]  /*20e0*/  BRA `(.L_x_2348) ;  /* 0x0000000000547947 */ /* 0x000fec0003800000 */
.L_x_2347:
        /* <DEDUP_REMOVED lines=16> */
.L_x_2375:
[----:B------:R-:W-:Y:S01]  /*21f0*/  PRMT R0, RZ, 0x7610, R0 ;  /* 0x00007610ff007816 */ /* 0x000fe20000000000 */
[----:B------:R-:W-:Y:S06]  /*2200*/  BRA `(.L_x_2348) ;  /* 0x00000000000c7947 */ /* 0x000fec0003800000 */
.L_x_2372:
[----:B------:R2:W5:Y:S01]  /*2210*/  LDG.E.U16 R0, desc[UR36][R2.64] ;  /* 0x0000002402007981 */ /* 0x000562000c1e1500 */
[----:B------:R-:W-:Y:S05]  /*2220*/  BRA `(.L_x_2348) ;  /* 0x0000000000047947 */ /* 0x000fea0003800000 */
.L_x_2371:
[----:B------:R1:W5:Y:S02]  /*2230*/  LDG.E.U16 R0, desc[UR36][R2.64] ;  /* 0x0000002402007981 */ /* 0x000364000c1e1500 */
.L_x_2348:
[----:B0123--:R-:W0:Y:S01]  /*2240*/  LDC.U8 R3, c[0x0][0x421] ;  /* 0x00010840ff037b82 */ /* 0x00fe220000000000 */
[----:B----45:R-:W-:-:S04]  /*2250*/  LOP3.LUT R0, R0, 0xffff, RZ, 0xc0, !PT ;  /* 0x0000ffff00007812 */ /* 0x030fc800078ec0ff */
        /* <DEDUP_REMOVED lines=14> */
.L_x_2379:
[----:B------:R3:W-:Y:S01]  /*2340*/  STG.E.U8 desc[UR36][R16.64], R5 ;  /* 0x0000000510007986 */ /* 0x0007e2000c101124 */
[----:B------:R-:W-:Y:S05]  /*2350*/  BRA `(.L_x_2381) ;  /* 0x0000000c00587947 */ /* 0x000fea0003800000 */
.L_x_2378:
[----:B------:R-:W-:-:S13]  /*2360*/  ISETP.NE.AND P0, PT, R2, 0x2, PT ;  /* 0x000000020200780c */ /* 0x000fda0003f05270 */
[----:B------:R-:W-:Y:S05]  /*2370*/  @!P0 BRA `(.L_x_2382) ;  /* 0x00000000002c8947 */ /* 0x000fea0003800000 */
[----:B------:R-:W-:-:S13]  /*2380*/  ISETP.NE.AND P0, PT, R2, 0x3, PT ;  /* 0x000000030200780c */ /* 0x000fda0003f05270 */
[----:B------:R-:W-:Y:S05]  /*2390*/  @!P0 BRA `(.L_x_2383) ;  /* 0x0000000000188947 */ /* 0x000fea0003800000 */
[----:B------:R-:W-:-:S13]  /*23a0*/  ISETP.NE.AND P0, PT, R2, 0x4, PT ;  /* 0x000000040200780c */ /* 0x000fda0003f05270 */
[----:B------:R-:W-:Y:S05]  /*23b0*/  @P0 BRA `(.L_x_2380) ;  /* 0x0000000800e40947 */ /* 0x000fea0003800000 */
[----:B------:R-:W-:Y:S01]  /*23c0*/  LOP3.LUT R2, R5, 0xffff, RZ, 0xc0, !PT ;  /* 0x0000ffff05027812 */ /* 0x000fe200078ec0ff */
[----:B------:R-:W-:-:S05]  /*23d0*/  IMAD.MOV.U32 R3, RZ, RZ, RZ ;  /* 0x000000ffff037224 */ /* 0x000fca00078e00ff */
[----:B------:R0:W-:Y:S01]  /*23e0*/  STG.E.64 desc[UR36][R16.64], R2 ;  /* 0x0000000210007986 */ /* 0x0001e2000c101b24 */
[----:B------:R-:W-:Y:S05]  /*23f0*/  BRA `(.L_x_2381) ;  /* 0x0000000c00307947 */ /* 0x000fea0003800000 */
.L_x_2383:
[----:B------:R-:W-:-:S05]  /*2400*/  LOP3.LUT R5, R5, 0xffff, RZ, 0xc0, !PT ;  /* 0x0000ffff05057812 */ /* 0x000fca00078ec0ff */
[----:B------:R1:W-:Y:S01]  /*2410*/  STG.E desc[UR36][R16.64], R5 ;  /* 0x0000000510007986 */ /* 0x0003e2000c101924 */
[----:B------:R-:W-:Y:S05]  /*2420*/  BRA `(.L_x_2381) ;  /* 0x0000000c00247947 */ /* 0x000fea0003800000 */
.L_x_2382:
[----:B------:R2:W-:Y:S01]  /*2430*/  STG.E.U16 desc[UR36][R16.64], R5 ;  /* 0x0000000510007986 */ /* 0x0005e2000c101524 */
[----:B------:R-:W-:Y:S05]  /*2440*/  BRA `(.L_x_2381) ;  /* 0x0000000c001c7947 */ /* 0x000fea0003800000 */
.L_x_2377:
        /* <DEDUP_REMOVED lines=9> */
.L_x_2385:
[----:B------:R-:W0:Y:S02]  /*24e0*/  I2F.S16 R0, R5 ;  /* 0x0000000500007306 */ /* 0x000e240000101400 */
[----:B0-----:R-:W-:-:S05]  /*24f0*/  F2FP.F16.F32.PACK_AB R0, RZ, R0 ;  /* 0x00000000ff00723e */ /* 0x001fca00000000ff */
[----:B------:R0:W-:Y:S01]  /*2500*/  STG.E.U16 desc[UR36][R16.64], R0 ;  /* 0x0000000010007986 */ /* 0x0001e2000c101524 */
[----:B------:R-:W-:Y:S05]  /*2510*/  BRA `(.L_x_2381) ;  /* 0x0000000800e87947 */ /* 0x000fea0003800000 */
.L_x_2384:
        /* <DEDUP_REMOVED lines=10> */
.L_x_2387:
[----:B------:R-:W0:Y:S02]  /*25c0*/  I2F.S16 R5, R5 ;  /* 0x0000000500057306 */ /* 0x000e240000101400 */
[----:B0-----:R-:W-:-:S04]  /*25d0*/  F2FP.F16.F32.PACK_AB R3, RZ, R5 ;  /* 0x00000005ff03723e */ /* 0x001fc800000000ff */
[----:B------:R-:W-:-:S05]  /*25e0*/  PRMT R3, R3, 0x5410, RZ ;  /* 0x0000541003037816 */ /* 0x000fca00000000ff */
[----:B------:R0:W-:Y:S01]  /*25f0*/  STG.E desc[UR36][R16.64], R3 ;  /* 0x0000000310007986 */ /* 0x0001e2000c101924 */
[----:B------:R-:W-:Y:S05]  /*2600*/  BRA `(.L_x_2381) ;  /* 0x0000000800ac7947 */ /* 0x000fea0003800000 */
.L_x_2386:
[----:B------:R-:W0:Y:S02]  /*2610*/  I2F.F64.S16 R2, R5 ;  /* 0x0000000500027312 */ /* 0x000e240000101c00 */
[----:B0-----:R0:W-:Y:S01]  /*2620*/  STG.E.64 desc[UR36][R16.64], R2 ;  /* 0x0000000210007986 */ /* 0x0011e2000c101b24 */
[----:B------:R-:W-:Y:S05]  /*2630*/  BRA `(.L_x_2381) ;  /* 0x0000000800a07947 */ /* 0x000fea0003800000 */
.L_x_2376:
        /* <DEDUP_REMOVED lines=10> */
.L_x_2390:
[----:B------:R-:W0:Y:S01]  /*26e0*/  I2F.F64.S16 R4, R5 ;  /* 0x0000000500047312 */ /* 0x000e220000101c00 */
[----:B------:R-:W-:-:S05]  /*26f0*/  CS2R R6, SRZ ;  /* 0x0000000000067805 */ /* 0x000fca000001ff00 */
[----:B0-----:R0:W-:Y:S01]  /*2700*/  STG.E.128 desc[UR36][R16.64], R4 ;  /* 0x0000000410007986 */ /* 0x0011e2000c101d24 */
[----:B------:R-:W-:Y:S05]  /*2710*/  BRA `(.L_x_2381) ;  /* 0x0000000800687947 */ /* 0x000fea0003800000 */
.L_x_2389:
        /* <DEDUP_REMOVED lines=21> */
.L_x_2394:
[----:B------:R-:W-:Y:S05]  /*2870*/  BSYNC B0 ;  /* 0x0000000000007941 */ /* 0x000fea0003800000 */
.L_x_2393:
[----:B------:R-:W-:-:S05]  /*2880*/  LOP3.LUT R3, R0, R3, RZ, 0xfc, !PT ;  /* 0x0000000300037212 */ /* 0x000fca00078efcff */
[----:B------:R0:W-:Y:S01]  /*2890*/  STG.E.U8 desc[UR36][R16.64], R3 ;  /* 0x0000000310007986 */ /* 0x0001e2000c101124 */
[----:B------:R-:W-:Y:S05]  /*28a0*/  BRA `(.L_x_2381) ;  /* 0x0000000800047947 */ /* 0x000fea0003800000 */
.L_x_2392:
        /* <DEDUP_REMOVED lines=13> */
.L_x_2396:
[----:B------:R-:W-:Y:S01]  /*2980*/  IMAD.MOV.U32 R0, RZ, RZ, 0x7f ;  /* 0x0000007fff007424 */ /* 0x000fe200078e00ff */
[----:B------:R-:W-:-:S04]  /*2990*/  ISETP.GT.U32.AND P0, PT, R2, 0x7f800000, PT ;  /* 0x7f8000000200780c */ /* 0x000fc80003f04070 */
[----:B------:R-:W-:-:S09]  /*29a0*/  SEL R0, R0, 0x7c, P0 ;  /* 0x0000007c00007807 */ /* 0x000fd20000000000 */
.L_x_2397:
[----:B------:R-:W-:Y:S05]  /*29b0*/  BSYNC B0 ;  /* 0x0000000000007941 */ /* 0x000fea0003800000 */
.L_x_2395:
[----:B------:R-:W-:-:S04]  /*29c0*/  LOP3.LUT R2, R5, 0x80000000, RZ, 0xc0, !PT ;  /* 0x8000000005027812 */ /* 0x000fc800078ec0ff */
[----:B------:R-:W-:-:S04]  /*29d0*/  SHF.R.U32.HI R3, RZ, 0x18, R2 ;  /* 0x00000018ff037819 */ /* 0x000fc80000011602 */
[----:B------:R-:W-:-:S05]  /*29e0*/  LOP3.LUT R3, R0, R3, RZ, 0xfc, !PT ;  /* 0x0000000300037212 */ /* 0x000fca00078efcff */
[----:B------:R0:W-:Y:S01]  /*29f0*/  STG.E.U8 desc[UR36][R16.64], R3 ;  /* 0x0000000310007986 */ /* 0x0001e2000c101124 */
[----:B------:R-:W-:Y:S05]  /*2a00*/  BRA `(.L_x_2381) ;  /* 0x0000000400ac7947 */ /* 0x000fea0003800000 */
.L_x_2391:
[----:B------:R-:W0:Y:S02]  /*2a10*/  I2F.S16 R0, R5 ;  /* 0x0000000500007306 */ /* 0x000e240000101400 */
[----:B0-----:R-:W-:-:S05]  /*2a20*/  F2FP.BF16.F32.PACK_AB R0, RZ, R0 ;  /* 0x00000000ff00723e */ /* 0x001fca00000010ff */
[----:B------:R0:W-:Y:S01]  /*2a30*/  STG.E.U16 desc[UR36][R16.64], R0 ;  /* 0x0000000010007986 */ /* 0x0001e2000c101524 */
[----:B------:R-:W-:Y:S05]  /*2a40*/  BRA `(.L_x_2381) ;  /* 0x00000004009c7947 */ /* 0x000fea0003800000 */
.L_x_2388:
        /* <DEDUP_REMOVED lines=10> */
.L_x_2400:
        /* <DEDUP_REMOVED lines=17> */
.L_x_2403:
[----:B------:R-:W-:-:S04]  /*2c00*/  LOP3.LUT R2, R5, 0x80000000, RZ, 0xc0, !PT ;  /* 0x8000000005027812 */ /* 0x000fc800078ec0ff */
[----:B------:R-:W-:-:S04]  /*2c10*/  SHF.R.U32.HI R3, RZ, 0x18, R2 ;  /* 0x00000018ff037819 */ /* 0x000fc80000011602 */
[----:B------:R-:W-:-:S04]  /*2c20*/  LOP3.LUT R0, R0, R3, RZ, 0xfc, !PT ;  /* 0x0000000300007212 */ /* 0x000fc800078efcff */
[----:B------:R-:W-:-:S07]  /*2c30*/  PRMT R8, R0, 0x7610, R8 ;  /* 0x0000761000087816 */ /* 0x000fce0000000008 */
.L_x_2402:
[----:B------:R-:W-:Y:S05]  /*2c40*/  BSYNC B0 ;  /* 0x0000000000007941 */ /* 0x000fea0003800000 */
.L_x_2401:
[----:B------:R0:W-:Y:S01]  /*2c50*/  STG.E.U8 desc[UR36][R16.64], R8 ;  /* 0x0000000810007986 */ /* 0x0001e2000c101124 */
[----:B------:R-:W-:Y:S05]  /*2c60*/  BRA `(.L_x_2381) ;  /* 0x0000000400147947 */ /* 0x000fea0003800000 */
.L_x_2399:
        /* <DEDUP_REMOVED lines=17> */
.L_x_2406:
[----:B------:R-:W-:-:S04]  /*2d80*/  LOP3.LUT R2, R5, 0x80000000, RZ, 0xc0, !PT ;  /* 0x8000000005027812 */ /* 0x000fc800078ec0ff */
[----:B------:R-:W-:-:S04]  /*2d90*/  SHF.R.U32.HI R3, RZ, 0x18, R2 ;  /* 0x00000018ff037819 */ /* 0x000fc80000011602 */
[----:B------:R-:W-:-:S04]  /*2da0*/  LOP3.LUT R0, R0, R3, RZ, 0xfc, !PT ;  /* 0x0000000300007212 */ /* 0x000fc800078efcff */
[----:B------:R-:W-:-:S07]  /*2db0*/  PRMT R8, R0, 0x7610, R8 ;  /* 0x0000761000087816 */ /* 0x000fce0000000008 */
.L_x_2405:
[----:B------:R-:W-:Y:S05]  /*2dc0*/  BSYNC B0 ;  /* 0x0000000000007941 */ /* 0x000fea0003800000 */
.L_x_2404:
[----:B------:R0:W-:Y:S01]  /*2dd0*/  STG.E.U8 desc[UR36][R16.64], R8 ;  /* 0x0000000810007986 */ /* 0x0001e2000c101124 */
[----:B------:R-:W-:Y:S05]  /*2de0*/  BRA `(.L_x_2381) ;  /* 0x0000000000b47947 */ /* 0x000fea0003800000 */
.L_x_2398:
        /* <DEDUP_REMOVED lines=22> */
.L_x_2380:
        /* <DEDUP_REMOVED lines=16> */
.L_x_2409:
[----:B------:R-:W-:Y:S05]  /*3050*/  BRA `(.L_x_2381) ;  /* 0x0000000000187947 */ /* 0x000fea0003800000 */
.L_x_2408:
[----:B------:R-:W-:Y:S01]  /*3060*/  LOP3.LUT R2, R5, 0xffff, RZ, 0xc0, !PT ;  /* 0x0000ffff05027812 */ /* 0x000fe200078ec0ff */
[----:B------:R-:W-:-:S05]  /*3070*/  IMAD.MOV.U32 R3, RZ, RZ, RZ ;  /* 0x000000ffff037224 */ /* 0x000fca00078e00ff */
[----:B------:R0:W-:Y:S01]  /*3080*/  STG.E.64 desc[UR36][R16.64], R2 ;  /* 0x0000000210007986 */ /* 0x0001e2000c101b24 */
[----:B------:R-:W-:Y:S05]  /*3090*/  BRA `(.L_x_2381) ;  /* 0x0000000000087947 */ /* 0x000fea0003800000 */
.L_x_2407:
[----:B------:R-:W-:-:S05]  /*30a0*/  LOP3.LUT R5, R5, 0xffff, RZ, 0xc0, !PT ;  /* 0x0000ffff05057812 */ /* 0x000fca00078ec0ff */
[----:B------:R0:W-:Y:S02]  /*30b0*/  STG.E desc[UR36][R16.64], R5 ;  /* 0x0000000510007986 */ /* 0x0001e4000c101924 */
.L_x_2381:
[----:B------:R-:W-:-:S04]  /*30c0*/  IMAD R18, R23, 0x200, R18 ;  /* 0x0000020017127824 */ /* 0x000fc800078e0212 */
[----:B------:R-:W-:-:S07]  /*30d0*/  VIADD R19, R18, 0x80 ;  /* 0x0000008012137836 */ /* 0x000fce0000000000 */
.L_x_2341:
[----:B------:R-:W-:Y:S05]  /*30e0*/  BSYNC B6 ;  /* 0x0000000000067941 */ /* 0x000fea0003800000 */
.L_x_2340:
        /* <DEDUP_REMOVED lines=307> */
.L_x_2412:
        /* <DEDUP_REMOVED lines=20> */
.L_x_2416:
[----:B------:R0:W5:Y:S01]  /*4560*/  LDG.E.U8 R0, desc[UR36][R2.64] ;  /* 0x0000002402007981 */ /* 0x000162000c1e1100 */
[----:B------:R-:W-:Y:S05]  /*4570*/  BRA `(.L_x_2418) ;  /* 0x0000000c00547947 */ /* 0x000fea0003800000 */
.L_x_2415:
        /* <DEDUP_REMOVED lines=8> */
.L_x_2420:
[----:B------:R0:W5:Y:S01]  /*4600*/  LDG.E.U16 R0, desc[UR36][R2.64] ;  /* 0x0000002402007981 */ /* 0x000162000c1e1500 */
[----:B------:R-:W-:Y:S05]  /*4610*/  BRA `(.L_x_2418) ;  /* 0x0000000c002c7947 */ /* 0x000fea0003800000 */
.L_x_2419:
[----:B------:R0:W5:Y:S01]  /*4620*/  LDG.E.U16 R0, desc[UR36][R2.64] ;  /* 0x0000002402007981 */ /* 0x000162000c1e1500 */
[----:B------:R-:W-:Y:S05]  /*4630*/  BRA `(.L_x_2418) ;  /* 0x0000000c00247947 */ /* 0x000fea0003800000 */
.L_x_2414:
        /* <DEDUP_REMOVED lines=9> */
.L_x_2422:
[----:B------:R-:W2:Y:S02]  /*46d0*/  LDG.E.U16 R4, desc[UR36][R2.64] ;  /* 0x0000002402047981 */ /* 0x000ea4000c1e1500 */
[----:B--2---:R-:W-:-:S06]  /*46e0*/  HADD2.F32 R4, -RZ, R4.H0_H0 ;  /* 0x20000004ff047230 */ /* 0x004fcc0000004100 */
[----:B------:R-:W0:Y:S02]  /*46f0*/  F2I.FTZ.TRUNC.NTZ R4, R4 ;  /* 0x0000000400047305 */ /* 0x000e24000021f100 */
[----:B0-----:R-:W-:Y:S01]  /*4700*/  PRMT R0, R4, 0x7610, R0 ;  /* 0x0000761004007816 */ /* 0x001fe20000000000 */
[----:B------:R-:W-:Y:S06]  /*4710*/  BRA `(.L_x_2418) ;  /* 0x0000000800ec7947 */ /* 0x000fec0003800000 */
.L_x_2421:
        /* <DEDUP_REMOVED lines=9> */
.L_x_2424:
[----:B------:R-:W2:Y:S02]  /*47b0*/  LDG.E.U16 R2, desc[UR36][R2.64] ;  /* 0x0000002402027981 */ /* 0x000ea4000c1e1500 */
[----:B--2---:R-:W-:-:S06]  /*47c0*/  HADD2.F32 R4, -RZ, R2.H0_H0 ;  /* 0x20000002ff047230 */ /* 0x004fcc0000004100 */
[----:B------:R-:W0:Y:S02]  /*47d0*/  F2I.FTZ.TRUNC.NTZ R4, R4 ;  /* 0x0000000400047305 */ /* 0x000e24000021f100 */
[----:B0-----:R-:W-:Y:S01]  /*47e0*/  PRMT R0, R4, 0x7610, R0 ;  /* 0x0000761004007816 */ /* 0x001fe20000000000 */
[----:B------:R-:W-:Y:S06]  /*47f0*/  BRA `(.L_x_2418) ;  /* 0x0000000800b47947 */ /* 0x000fec0003800000 */
.L_x_2423:
[----:B------:R-:W2:Y:S02]  /*4800*/  LDG.E.64 R2, desc[UR36][R2.64] ;  /* 0x0000002402027981 */ /* 0x000ea4000c1e1b00 */
[----:B--2---:R0:W1:Y:S01]  /*4810*/  F2I.F64.TRUNC R0, R2 ;  /* 0x0000000200007311 */ /* 0x004062000030d100 */
[----:B------:R-:W-:Y:S05]  /*4820*/  BRA `(.L_x_2418) ;  /* 0x0000000800a87947 */ /* 0x000fea0003800000 */
.L_x_2413:
        /* <DEDUP_REMOVED lines=12> */
.L_x_2427:
[----:B------:R-:W2:Y:S02]  /*48f0*/  LDG.E.64 R2, desc[UR36][R2.64] ;  /* 0x0000002402027981 */ /* 0x000ea4000c1e1b00 */
[----:B--2---:R3:W4:Y:S01]  /*4900*/  F2I.F64.TRUNC R0, R2 ;  /* 0x0000000200007311 */ /* 0x004722000030d100 */
[----:B------:R-:W-:Y:S05]  /*4910*/  BRA `(.L_x_2418) ;  /* 0x00000008006c7947 */ /* 0x000fea0003800000 */
.L_x_2426:
        /* <DEDUP_REMOVED lines=28> */
.L_x_2429:
        /* <DEDUP_REMOVED lines=15> */
.L_x_2428:
[----:B------:R-:W2:Y:S02]  /*4bd0*/  LDG.E.U16 R4, desc[UR36][R2.64] ;  /* 0x0000002402047981 */ /* 0x000ea4000c1e1500 */
[----:B--2---:R-:W-:-:S06]  /*4be0*/  IMAD.U32 R4, R4, 0x10000, RZ ;  /* 0x0001000004047824 */ /* 0x004fcc00078e00ff */
[----:B------:R-:W0:Y:S02]  /*4bf0*/  F2I.FTZ.TRUNC.NTZ R4, R4 ;  /* 0x0000000400047305 */ /* 0x000e24000021f100 */
[----:B0-----:R-:W-:Y:S01]  /*4c00*/  PRMT R0, R4, 0x7610, R0 ;  /* 0x0000761004007816 */ /* 0x001fe20000000000 */
[----:B------:R-:W-:Y:S06]  /*4c10*/  BRA `(.L_x_2418) ;  /* 0x0000000400ac7947 */ /* 0x000fec0003800000 */
.L_x_2425:
        /* <DEDUP_REMOVED lines=10> */
.L_x_2432:
        /* <DEDUP_REMOVED lines=21> */
.L_x_2436:
[----:B------:R-:W-:Y:S05]  /*4e10*/  BSYNC B1 ;  /* 0x0000000000017941 */ /* 0x000fea0003800000 */
.L_x_2435:
[----:B------:R-:W-:Y:S01]  /*4e20*/  IMAD.SHL.U32 R2, R2, 0x100000, RZ ;  /* 0x0010000002027824 */ /* 0x000fe200078e00ff */
[----:B------:R-:W-:-:S04]  /*4e30*/  LEA R3, R0, 0x3b800000, 0x17 ;  /* 0x3b80000000037811 */ /* 0x000fc800078eb8ff */
[----:B------:R-:W-:-:S07]  /*4e40*/  LOP3.LUT R4, R3, R2, R4, 0xfe, !PT ;  /* 0x0000000203047212 */ /* 0x000fce00078efe04 */
.L_x_2434:
[----:B------:R-:W-:Y:S05]  /*4e50*/  BSYNC B0 ;  /* 0x0000000000007941 */ /* 0x000fea0003800000 */
.L_x_2433:
[----:B------:R-:W0:Y:S02]  /*4e60*/  F2I.FTZ.TRUNC.NTZ R4, R4 ;  /* 0x0000000400047305 */ /* 0x000e24000021f100 */
[----:B0-----:R-:W-:Y:S01]  /*4e70*/  PRMT R0, R4, 0x7610, R0 ;  /* 0x0000761004007816 */ /* 0x001fe20000000000 */
[----:B------:R-:W-:Y:S06]  /*4e80*/  BRA `(.L_x_2418) ;  /* 0x0000000400107947 */ /* 0x000fec0003800000 */
.L_x_2431:
        /* <DEDUP_REMOVED lines=21> */
.L_x_2440:
[----:B------:R-:W-:Y:S05]  /*4fe0*/  BSYNC B1 ;  /* 0x0000000000017941 */ /* 0x000fea0003800000 */
.L_x_2439:
[----:B------:R-:W-:Y:S01]  /*4ff0*/  IMAD.SHL.U32 R2, R2, 0x200000, RZ ;  /* 0x0020000002027824 */ /* 0x000fe200078e00ff */
[----:B------:R-:W-:-:S04]  /*5000*/  LEA R3, R0, 0x37800000, 0x17 ;  /* 0x3780000000037811 */ /* 0x000fc800078eb8ff */
[----:B------:R-:W-:-:S07]  /*5010*/  LOP3.LUT R4, R3, R2, R4, 0xfe, !PT ;  /* 0x0000000203047212 */ /* 0x000fce00078efe04 */
.L_x_2438:
[----:B------:R-:W-:Y:S05]  /*5020*/  BSYNC B0 ;  /* 0x0000000000007941 */ /* 0x000fea0003800000 */
.L_x_2437:
[----:B------:R-:W0:Y:S02]  /*5030*/  F2I.FTZ.TRUNC.NTZ R4, R4 ;  /* 0x0000000400047305 */ /* 0x000e24000021f100 */
[----:B0-----:R-:W-:Y:S01]  /*5040*/  PRMT R0, R4, 0x7610, R0 ;  /* 0x0000761004007816 */ /* 0x001fe20000000000 */
[----:B------:R-:W-:Y:S06]  /*5050*/  BRA `(.L_x_2418) ;  /* 0x00000000009c7947 */ /* 0x000fec0003800000 */
.L_x_2430:
        /* <DEDUP_REMOVED lines=14> */
.L_x_2444:
[----:B------:R-:W-:Y:S05]  /*5140*/  BSYNC B0 ;  /* 0x0000000000007941 */ /* 0x000fea0003800000 */
.L_x_2443:
[----:B------:R-:W0:Y:S02]  /*5150*/  F2I.FTZ.TRUNC.NTZ R4, R4 ;  /* 0x0000000400047305 */ /* 0x000e24000021f100 */
[----:B0-----:R-:W-:Y:S01]  /*5160*/  PRMT R0, R4, 0x7610, R0 ;  /* 0x0000761004007816 */ /* 0x001fe20000000000 */
[----:B------:R-:W-:Y:S06]  /*5170*/  BRA `(.L_x_2418) ;  /* 0x0000000000547947 */ /* 0x000fec0003800000 */
.L_x_2417:
        /* <DEDUP_REMOVED lines=16> */
.L_x_2445:
[----:B------:R-:W-:Y:S01]  /*5280*/  PRMT R0, RZ, 0x7610, R0 ;  /* 0x00007610ff007816 */ /* 0x000fe20000000000 */
[----:B------:R-:W-:Y:S06]  /*5290*/  BRA `(.L_x_2418) ;  /* 0x00000000000c7947 */ /* 0x000fec0003800000 */
.L_x_2442:
[----:B------:R2:W5:Y:S01]  /*52a0*/  LDG.E.U16 R0, desc[UR36][R2.64] ;  /* 0x0000002402007981 */ /* 0x000562000c1e1500 */
[----:B------:R-:W-:Y:S05]  /*52b0*/  BRA `(.L_x_2418) ;  /* 0x0000000000047947 */ /* 0x000fea0003800000 */
.L_x_2441:
[----:B------:R1:W5:Y:S02]  /*52c0*/  LDG.E.U16 R0, desc[UR36][R2.64] ;  /* 0x0000002402007981 */ /* 0x000364000c1e1500 */
.L_x_2418:
        /* <DEDUP_REMOVED lines=16> */
.L_x_2449:
[----:B------:R0:W-:Y:S01]  /*53d0*/  STG.E.U8 desc[UR36][R16.64], R5 ;  /* 0x0000000510007986 */ /* 0x0001e2000c101124 */
[----:B------:R-:W-:Y:S05]  /*53e0*/  BRA `(.L_x_2451) ;  /* 0x0000000c00587947 */ /* 0x000fea0003800000 */
.L_x_2448:
        /* <DEDUP_REMOVED lines=10> */
.L_x_2453:
[----:B------:R-:W-:-:S05]  /*5490*/  LOP3.LUT R5, R5, 0xffff, RZ, 0xc0, !PT ;  /* 0x0000ffff05057812 */ /* 0x000fca00078ec0ff */
[----:B------:R0:W-:Y:S01]  /*54a0*/  STG.E desc[UR36][R16.64], R5 ;  /* 0x0000000510007986 */ /* 0x0001e2000c101924 */
[----:B------:R-:W-:Y:S05]  /*54b0*/  BRA `(.L_x_2451) ;  /* 0x0000000c00247947 */ /* 0x000fea0003800000 */
.L_x_2452:
[----:B------:R0:W-:Y:S01]  /*54c0*/  STG.E.U16 desc[UR36][R16.64], R5 ;  /* 0x0000000510007986 */ /* 0x0001e2000c101524 */
[----:B------:R-:W-:Y:S05]  /*54d0*/  BRA `(.L_x_2451) ;  /* 0x0000000c001c7947 */ /* 0x000fea0003800000 */
.L_x_2447:
        /* <DEDUP_REMOVED lines=9> */
.L_x_2455:
[----:B------:R-:W0:Y:S02]  /*5570*/  I2F.S16 R0, R5 ;  /* 0x0000000500007306 */ /* 0x000e240000101400 */
[----:B0-----:R-:W-:-:S05]  /*5580*/  F2FP.F16.F32.PACK_AB R0, RZ, R0 ;  /* 0x00000000ff00723e */ /* 0x001fca00000000ff */
[----:B------:R0:W-:Y:S01]  /*5590*/  STG.E.U16 desc[UR36][R16.64], R0 ;  /* 0x0000000010007986 */ /* 0x0001e2000c101524 */
[----:B------:R-:W-:Y:S05]  /*55a0*/  BRA `(.L_x_2451) ;  /* 0x0000000800e87947 */ /* 0x000fea0003800000 */
.L_x_2454:
        /* <DEDUP_REMOVED lines=10> */
.L_x_2457:
[----:B------:R-:W0:Y:S02]  /*5650*/  I2F.S16 R5, R5 ;  /* 0x0000000500057306 */ /* 0x000e240000101400 */
[----:B0-----:R-:W-:-:S04]  /*5660*/  F2FP.F16.F32.PACK_AB R3, RZ, R5 ;  /* 0x00000005ff03723e */ /* 0x001fc800000000ff */
[----:B------:R-:W-:-:S05]  /*5670*/  PRMT R3, R3, 0x5410, RZ ;  /* 0x0000541003037816 */ /* 0x000fca00000000ff */
[----:B------:R0:W-:Y:S01]  /*5680*/  STG.E desc[UR36][R16.64], R3 ;  /* 0x0000000310007986 */ /* 0x0001e2000c101924 */
[----:B------:R-:W-:Y:S05]  /*5690*/  BRA `(.L_x_2451) ;  /* 0x0000000800ac7947 */ /* 0x000fea0003800000 */
.L_x_2456:
[----:B------:R-:W0:Y:S02]  /*56a0*/  I2F.F64.S16 R2, R5 ;  /* 0x0000000500027312 */ /* 0x000e240000101c00 */
[----:B0-----:R0:W-:Y:S01]  /*56b0*/  STG.E.64 desc[UR36][R16.64], R2 ;  /* 0x0000000210007986 */ /* 0x0011e2000c101b24 */
[----:B------:R-:W-:Y:S05]  /*56c0*/  BRA `(.L_x_2451) ;  /* 0x0000000800a07947 */ /* 0x000fea0003800000 */
.L_x_2446:
        /* <DEDUP_REMOVED lines=10> */
.L_x_2460:
[----:B------:R-:W0:Y:S01]  /*5770*/  I2F.F64.S16 R4, R5 ;  /* 0x0000000500047312 */ /* 0x000e220000101c00 */
[----:B------:R-:W-:-:S05]  /*5780*/  CS2R R6, SRZ ;  /* 0x0000000000067805 */ /* 0x000fca000001ff00 */
[----:B0-----:R0:W-:Y:S01]  /*5790*/  STG.E.128 desc[UR36][R16.64], R4 ;  /* 0x0000000410007986 */ /* 0x0011e2000c101d24 */
[----:B------:R-:W-:Y:S05]  /*57a0*/  BRA `(.L_x_2451) ;  /* 0x0000000800687947 */ /* 0x000fea0003800000 */
.L_x_2459:
        /* <DEDUP_REMOVED lines=21> */
.L_x_2464:
[----:B------:R-:W-:Y:S05]  /*5900*/  BSYNC B0 ;  /* 0x0000000000007941 */ /* 0x000fea0003800000 */
.L_x_2463:
[----:B------:R-:W-:-:S05]  /*5910*/  LOP3.LUT R3, R0, R3, RZ, 0xfc, !PT ;  /* 0x0000000300037212 */ /* 0x000fca00078efcff */
[----:B------:R0:W-:Y:S01]  /*5920*/  STG.E.U8 desc[UR36][R16.64], R3 ;  /* 0x0000000310007986 */ /* 0x0001e2000c101124 */
[----:B------:R-:W-:Y:S05]  /*5930*/  BRA `(.L_x_2451) ;  /* 0x0000000800047947 */ /* 0x000fea0003800000 */
.L_x_2462:
        /* <DEDUP_REMOVED lines=13> */
.L_x_2466:
[----:B------:R-:W-:Y:S01]  /*5a10*/  IMAD.MOV.U32 R0, RZ, RZ, 0x7f ;  /* 0x0000007fff007424 */ /* 0x000fe200078e00ff */
[----:B------:R-:W-:-:S04]  /*5a20*/  ISETP.GT.U32.AND P0, PT, R2, 0x7f800000, PT ;  /* 0x7f8000000200780c */ /* 0x000fc80003f04070 */
[----:B------:R-:W-:-:S09]  /*5a30*/  SEL R0, R0, 0x7c, P0 ;  /* 0x0000007c00007807 */ /* 0x000fd20000000000 */
.L_x_2467:
[----:B------:R-:W-:Y:S05]  /*5a40*/  BSYNC B0 ;  /* 0x0000000000007941 */ /* 0x000fea0003800000 */
.L_x_2465:
[----:B------:R-:W-:-:S04]  /*5a50*/  LOP3.LUT R2, R5, 0x80000000, RZ, 0xc0, !PT ;  /* 0x8000000005027812 */ /* 0x000fc800078ec0ff */
[----:B------:R-:W-:-:S04]  /*5a60*/  SHF.R.U32.HI R3, RZ, 0x18, R2 ;  /* 0x00000018ff037819 */ /* 0x000fc80000011602 */
[----:B------:R-:W-:-:S05]  /*5a70*/  LOP3.LUT R3, R0, R3, RZ, 0xfc, !PT ;  /* 0x0000000300037212 */ /* 0x000fca00078efcff */
[----:B------:R0:W-:Y:S01]  /*5a80*/  STG.E.U8 desc[UR36][R16.64], R3 ;  /* 0x0000000310007986 */ /* 0x0001e2000c101124 */
[----:B------:R-:W-:Y:S05]  /*5a90*/  BRA `(.L_x_2451) ;  /* 0x0000000400ac7947 */ /* 0x000fea0003800000 */
.L_x_2461:
[----:B------:R-:W0:Y:S02]  /*5aa0*/  I2F.S16 R0, R5 ;  /* 0x0000000500007306 */ /* 0x000e240000101400 */
[----:B0-----:R-:W-:-:S05]  /*5ab0*/  F2FP.BF16.F32.PACK_AB R0, RZ, R0 ;  /* 0x00000000ff00723e */ /* 0x001fca00000010ff */
[----:B------:R0:W-:Y:S01]  /*5ac0*/  STG.E.U16 desc[UR36][R16.64], R0 ;  /* 0x0000000010007986 */ /* 0x0001e2000c101524 */
[----:B------:R-:W-:Y:S05]  /*5ad0*/  BRA `(.L_x_2451) ;  /* 0x00000004009c7947 */ /* 0x000fea0003800000 */
.L_x_2458:
        /* <DEDUP_REMOVED lines=10> */
.L_x_2470:
        /* <DEDUP_REMOVED lines=17> */
.L_x_2473:
[----:B------:R-:W-:-:S04]  /*5c90*/  LOP3.LUT R2, R5, 0x80000000, RZ, 0xc0, !PT ;  /* 0x8000000005027812 */ /* 0x000fc800078ec0ff */
[----:B------:R-:W-:-:S04]  /*5ca0*/  SHF.R.U32.HI R3, RZ, 0x18, R2 ;  /* 0x00000018ff037819 */ /* 0x000fc80000011602 */
[----:B------:R-:W-:-:S04]  /*5cb0*/  LOP3.LUT R0, R0, R3, RZ, 0xfc, !PT ;  /* 0x0000000300007212 */ /* 0x000fc800078efcff */
[----:B------:R-:W-:-:S07]  /*5cc0*/  PRMT R8, R0, 0x7610, R8 ;  /* 0x0000761000087816 */ /* 0x000fce0000000008 */
.L_x_2472:
[----:B------:R-:W-:Y:S05]  /*5cd0*/  BSYNC B0 ;  /* 0x0000000000007941 */ /* 0x000fea0003800000 */
.L_x_2471:
[----:B------:R3:W-:Y:S01]  /*5ce0*/  STG.E.U8 desc[UR36][R16.64], R8 ;  /* 0x0000000810007986 */ /* 0x0007e2000c101124 */
[----:B------:R-:W-:Y:S05]  /*5cf0*/  BRA `(.L_x_2451) ;  /* 0x0000000400147947 */ /* 0x000fea0003800000 */
.L_x_2469:
        /* <DEDUP_REMOVED lines=17> */
.L_x_2476:
[----:B------:R-:W-:-:S04]  /*5e10*/  LOP3.LUT R2, R5, 0x80000000, RZ, 0xc0, !PT ;  /* 0x8000000005027812 */ /* 0x000fc800078ec0ff */
[----:B------:R-:W-:-:S04]  /*5e20*/  SHF.R.U32.HI R3, RZ, 0x18, R2 ;  /* 0x00000018ff037819 */ /* 0x000fc80000011602 */
[----:B------:R-:W-:-:S04]  /*5e30*/  LOP3.LUT R0, R0, R3, RZ, 0xfc, !PT ;  /* 0x0000000300007212 */ /* 0x000fc800078efcff */
[----:B------:R-:W-:-:S07]  /*5e40*/  PRMT R8, R0, 0x7610, R8 ;  /* 0x0000761000087816 */ /* 0x000fce0000000008 */
.L_x_2475:
[----:B------:R-:W-:Y:S05]  /*5e50*/  BSYNC B0 ;  /* 0x0000000000007941 */ /* 0x000fea0003800000 */
.L_x_2474:
[----:B------:R0:W-:Y:S01]  /*5e60*/  STG.E.U8 desc[UR36][R16.64], R8 ;  /* 0x0000000810007986 */ /* 0x0001e2000c101124 */
[----:B------:R-:W-:Y:S05]  /*5e70*/  BRA `(.L_x_2451) ;  /* 0x0000000000b47947 */ /* 0x000fea0003800000 */
.L_x_2468:
        /* <DEDUP_REMOVED lines=22> */
.L_x_2450:
        /* <DEDUP_REMOVED lines=16> */
.L_x_2479:
[----:B------:R-:W-:Y:S05]  /*60e0*/  BRA `(.L_x_2451) ;  /* 0x0000000000187947 */ /* 0x000fea0003800000 */
.L_x_2478:
[----:B------:R-:W-:Y:S01]  /*60f0*/  LOP3.LUT R2, R5, 0xffff, RZ, 0xc0, !PT ;  /* 0x0000ffff05027812 */ /* 0x000fe200078ec0ff */
[----:B------:R-:W-:-:S05]  /*6100*/  IMAD.MOV.U32 R3, RZ, RZ, RZ ;  /* 0x000000ffff037224 */ /* 0x000fca00078e00ff */
[----:B------:R2:W-:Y:S01]  /*6110*/  STG.E.64 desc[UR36][R16.64], R2 ;  /* 0x0000000210007986 */ /* 0x0005e2000c101b24 */
[----:B------:R-:W-:Y:S05]  /*6120*/  BRA `(.L_x_2451) ;  /* 0x0000000000087947 */ /* 0x000fea0003800000 */
.L_x_2477:
[----:B------:R-:W-:-:S05]  /*6130*/  LOP3.LUT R5, R5, 0xffff, RZ, 0xc0, !PT ;  /* 0x0000ffff05057812 */ /* 0x000fca00078ec0ff */
[----:B------:R0:W-:Y:S02]  /*6140*/  STG.E desc[UR36][R16.64], R5 ;  /* 0x0000000510007986 */ /* 0x0001e4000c101924 */
.L_x_2451:
[----:B------:R-:W-:-:S07]  /*6150*/  VIADD R19, R19, 0x80 ;  /* 0x0000008013137836 */ /* 0x000fce0000000000 */
.L_x_2411:
[----:B------:R-:W-:Y:S05]  /*6160*/  BSYNC B6 ;  /* 0x0000000000067941 */ /* 0x000fea0003800000 */
.L_x_2410:
        /* <DEDUP_REMOVED lines=307> */
.L_x_2482:
        /* <DEDUP_REMOVED lines=20> */
.L_x_2486:
[----:B------:R0:W5:Y:S01]  /*75e0*/  LDG.E.U8 R0, desc[UR36][R2.64] ;  /* 0x0000002402007981 */ /* 0x000162000c1e1100 */
[----:B------:R-:W-:Y:S05]  /*75f0*/  BRA `(.L_x_2488) ;  /* 0x0000000c00547947 */ /* 0x000fea0003800000 */
.L_x_2485:
        /* <DEDUP_REMOVED lines=8> */
.L_x_2490:
[----:B------:R0:W5:Y:S01]  /*7680*/  LDG.E.U16 R0, desc[UR36][R2.64] ;  /* 0x0000002402007981 */ /* 0x000162000c1e1500 */
[----:B------:R-:W-:Y:S05]  /*7690*/  BRA `(.L_x_2488) ;  /* 0x0000000c002c7947 */ /* 0x000fea0003800000 */
.L_x_2489:
[----:B------:R0:W5:Y:S01]  /*76a0*/  LDG.E.U16 R0, desc[UR36][R2.64] ;  /* 0x0000002402007981 */ /* 0x000162000c1e1500 */
[----:B------:R-:W-:Y:S05]  /*76b0*/  BRA `(.L_x_2488) ;  /* 0x0000000c00247947 */ /* 0x000fea0003800000 */
.L_x_2484:
        /* <DEDUP_REMOVED lines=9> */
.L_x_2492:
[----:B------:R-:W2:Y:S02]  /*7750*/  LDG.E.U16 R4, desc[UR36][R2.64] ;  /* 0x0000002402047981 */ /* 0x000ea4000c1e1500 */
[----:B--2---:R-:W-:-:S06]  /*7760*/  HADD2.F32 R4, -RZ, R4.H0_H0 ;  /* 0x20000004ff047230 */ /* 0x004fcc0000004100 */
[----:B------:R-:W0:Y:S02]  /*7770*/  F2I.FTZ.TRUNC.NTZ R4, R4 ;  /* 0x0000000400047305 */ /* 0x000e24000021f100 */
[----:B0-----:R-:W-:Y:S01]  /*7780*/  PRMT R0, R4, 0x7610, R0 ;  /* 0x0000761004007816 */ /* 0x001fe20000000000 */
[----:B------:R-:W-:Y:S06]  /*7790*/  BRA `(.L_x_2488) ;  /* 0x0000000800ec7947 */ /* 0x000fec0003800000 */
.L_x_2491:
        /* <DEDUP_REMOVED lines=9> */
.L_x_2494:
[----:B------:R-:W2:Y:S02]  /*7830*/  LDG.E.U16 R2, desc[UR36][R2.64] ;  /* 0x0000002402027981 */ /* 0x000ea4000c1e1500 */
[----:B--2---:R-:W-:-:S06]  /*7840*/  HADD2.F32 R4, -RZ, R2.H0_H0 ;  /* 0x20000002ff047230 */ /* 0x004fcc0000004100 */
[----:B------:R-:W0:Y:S02]  /*7850*/  F2I.FTZ.TRUNC.NTZ R4, R4 ;  /* 0x0000000400047305 */ /* 0x000e24000021f100 */
[----:B0-----:R-:W-:Y:S01]  /*7860*/  PRMT R0, R4, 0x7610, R0 ;  /* 0x0000761004007816 */ /* 0x001fe20000000000 */
[----:B------:R-:W-:Y:S06]  /*7870*/  BRA `(.L_x_2488) ;  /* 0x0000000800b47947 */ /* 0x000fec0003800000 */
.L_x_2493:
[----:B------:R-:W2:Y:S02]  /*7880*/  LDG.E.64 R2, desc[UR36][R2.64] ;  /* 0x0000002402027981 */ /* 0x000ea4000c1e1b00 */
[----:B--2---:R0:W1:Y:S01]  /*7890*/  F2I.F64.TRUNC R0, R2 ;  /* 0x0000000200007311 */ /* 0x004062000030d100 */
[----:B------:R-:W-:Y:S05]  /*78a0*/  BRA `(.L_x_2488) ;  /* 0x0000000800a87947 */ /* 0x000fea0003800000 */
.L_x_2483:
        /* <DEDUP_REMOVED lines=12> */
.L_x_2497:
[----:B------:R-:W2:Y:S02]  /*7970*/  LDG.E.64 R2, desc[UR36][R2.64] ;  /* 0x0000002402027981 */ /* 0x000ea4000c1e1b00 */
[----:B--2---:R3:W4:Y:S01]  /*7980*/  F2I.F64.TRUNC R0, R2 ;  /* 0x0000000200007311 */ /* 0x004722000030d100 */
[----:B------:R-:W-:Y:S05]  /*7990*/  BRA `(.L_x_2488) ;  /* 0x00000008006c7947 */ /* 0x000fea0003800000 */
.L_x_2496:
        /* <DEDUP_REMOVED lines=28> */
.L_x_2499:
        /* <DEDUP_REMOVED lines=15> */
.L_x_2498:
[----:B------:R-:W2:Y:S02]  /*7c50*/  LDG.E.U16 R4, desc[UR36][R2.64] ;  /* 0x0000002402047981 */ /* 0x000ea4000c1e1500 */
[----:B--2---:R-:W-:-:S06]  /*7c60*/  IMAD.U32 R4, R4, 0x10000, RZ ;  /* 0x0001000004047824 */ /* 0x004fcc00078e00ff */
[----:B------:R-:W0:Y:S02]  /*7c70*/  F2I.FTZ.TRUNC.NTZ R4, R4 ;  /* 0x0000000400047305 */ /* 0x000e24000021f100 */
[----:B0-----:R-:W-:Y:S01]  /*7c80*/  PRMT R0, R4, 0x7610, R0 ;  /* 0x0000761004007816 */ /* 0x001fe20000000000 */
[----:B------:R-:W-:Y:S06]  /*7c90*/  BRA `(.L_x_2488) ;  /* 0x0000000400ac7947 */ /* 0x000fec0003800000 */
.L_x_2495:
        /* <DEDUP_REMOVED lines=10> */
.L_x_2502:
        /* <DEDUP_REMOVED lines=21> */
.L_x_2506:
[----:B------:R-:W-:Y:S05]  /*7e90*/  BSYNC B1 ;  /* 0x0000000000017941 */ /* 0x000fea0003800000 */
.L_x_2505:
[----:B------:R-:W-:Y:S01]  /*7ea0*/  IMAD.SHL.U32 R2, R2, 0x100000, RZ ;  /* 0x0010000002027824 */ /* 0x000fe200078e00ff */
[----:B------:R-:W-:-:S04]  /*7eb0*/  LEA R3, R0, 0x3b800000, 0x17 ;  /* 0x3b80000000037811 */ /* 0x000fc800078eb8ff */
[----:B------:R-:W-:-:S07]  /*7ec0*/  LOP3.LUT R4, R3, R2, R4, 0xfe, !PT ;  /* 0x0000000203047212 */ /* 0x000fce00078efe04 */
.L_x_2504:
[----:B------:R-:W-:Y:S05]  /*7ed0*/  BSYNC B0 ;  /* 0x0000000000007941 */ /* 0x000fea0003800000 */
.L_x_2503:
[----:B------:R-:W0:Y:S02]  /*7ee0*/  F2I.FTZ.TRUNC.NTZ R4, R4 ;  /* 0x0000000400047305 */ /* 0x000e24000021f100 */
[----:B0-----:R-:W-:Y:S01]  /*7ef0*/  PRMT R0, R4, 0x7610, R0 ;  /* 0x0000761004007816 */ /* 0x001fe20000000000 */
[----:B------:R-:W-:Y:S06]  /*7f00*/  BRA `(.L_x_2488) ;  /* 0x0000000400107947 */ /* 0x000fec0003800000 */
.L_x_2501:
        /* <DEDUP_REMOVED lines=21> */
.L_x_2510:
[----:B------:R-:W-:Y:S05]  /*8060*/  BSYNC B1 ;  /* 0x0000000000017941 */ /* 0x000fea0003800000 */
.L_x_2509:
[----:B------:R-:W-:Y:S01]  /*8070*/  IMAD.SHL.U32 R2, R2, 0x200000, RZ ;  /* 0x0020000002027824 */ /* 0x000fe200078e00ff */
[----:B------:R-:W-:-:S04]  /*8080*/  LEA R3, R0, 0x37800000, 0x17 ;  /* 0x3780000000037811 */ /* 0x000fc800078eb8ff */
[----:B------:R-:W-:-:S07]  /*8090*/  LOP3.LUT R4, R3, R2, R4, 0xfe, !PT ;  /* 0x0000000203047212 */ /* 0x000fce00078efe04 */
.L_x_2508:
[----:B------:R-:W-:Y:S05]  /*80a0*/  BSYNC B0 ;  /* 0x0000000000007941 */ /* 0x000fea0003800000 */
.L_x_2507:
[----:B------:R-:W0:Y:S02]  /*80b0*/  F2I.FTZ.TRUNC.NTZ R4, R4 ;  /* 0x0000000400047305 */ /* 0x000e24000021f100 */
[----:B0-----:R-:W-:Y:S01]  /*80c0*/  PRMT R0, R4, 0x7610, R0 ;  /* 0x0000761004007816 */ /* 0x001fe20000000000 */
[----:B------:R-:W-:Y:S06]  /*80d0*/  BRA `(.L_x_2488) ;  /* 0x00000000009c7947 */ /* 0x000fec0003800000 */
.L_x_2500:
        /* <DEDUP_REMOVED lines=14> */
.L_x_2514:
[----:B------:R-:W-:Y:S05]  /*81c0*/  BSYNC B0 ;  /* 0x0000000000007941 */ /* 0x000fea0003800000 */
.L_x_2513:
[----:B------:R-:W0:Y:S02]  /*81d0*/  F2I.FTZ.TRUNC.NTZ R4, R4 ;  /* 0x0000000400047305 */ /* 0x000e24000021f100 */
[----:B0-----:R-:W-:Y:S01]  /*81e0*/  PRMT R0, R4, 0x7610, R0 ;  /* 0x0000761004007816 */ /* 0x001fe20000000000 */
[----:B------:R-:W-:Y:S06]  /*81f0*/  BRA `(.L_x_2488) ;  /* 0x0000000000547947 */ /* 0x000fec0003800000 */
.L_x_2487:
        /* <DEDUP_REMOVED lines=16> */
.L_x_2515:
[----:B------:R-:W-:Y:S01]  /*8300*/  PRMT R0, RZ, 0x7610, R0 ;  /* 0x00007610ff007816 */ /* 0x000fe20000000000 */
[----:B------:R-:W-:Y:S06]  /*8310*/  BRA `(.L_x_2488) ;  /* 0x00000000000c7947 */ /* 0x000fec0003800000 */
.L_x_2512:
[----:B------:R1:W5:Y:S01]  /*8320*/  LDG.E.U16 R0, desc[UR36][R2.64] ;  /* 0x0000002402007981 */ /* 0x000362000c1e1500 */
[----:B------:R-:W-:Y:S05]  /*8330*/  BRA `(.L_x_2488) ;  /* 0x0000000000047947 */ /* 0x000fea0003800000 */
.L_x_2511:
[----:B------:R2:W5:Y:S02]  /*8340*/  LDG.E.U16 R0, desc[UR36][R2.64] ;  /* 0x0000002402007981 */ /* 0x000564000c1e1500 */
.L_x_2488:
        /* <DEDUP_REMOVED lines=16> */
.L_x_2519:
[----:B------:R3:W-:Y:S01]  /*8450*/  STG.E.U8 desc[UR36][R16.64], R5 ;  /* 0x0000000510007986 */ /* 0x0007e2000c101124 */
[----:B------:R-:W-:Y:S05]  /*8460*/  BRA `(.L_x_2521) ;  /* 0x0000000c00587947 */ /* 0x000fea0003800000 */
.L_x_2518:
        /* <DEDUP_REMOVED lines=10> */
.L_x_2523:
[----:B------:R-:W-:-:S05]  /*8510*/  LOP3.LUT R5, R5, 0xffff, RZ, 0xc0, !PT ;  /* 0x0000ffff05057812 */ /* 0x000fca00078ec0ff */
[----:B------:R2:W-:Y:S01]  /*8520*/  STG.E desc[UR36][R16.64], R5 ;  /* 0x0000000510007986 */ /* 0x0005e2000c101924 */
[----:B------:R-:W-:Y:S05]  /*8530*/  BRA `(.L_x_2521) ;  /* 0x0000000c00247947 */ /* 0x000fea0003800000 */
.L_x_2522:
[----:B------:R0:W-:Y:S01]  /*8540*/  STG.E.U16 desc[UR36][R16.64], R5 ;  /* 0x0000000510007986 */ /* 0x0001e2000c101524 */
[----:B------:R-:W-:Y:S05]  /*8550*/  BRA `(.L_x_2521) ;  /* 0x0000000c001c7947 */ /* 0x000fea0003800000 */
.L_x_2517:
        /* <DEDUP_REMOVED lines=9> */
.L_x_2525:
[----:B------:R-:W0:Y:S02]  /*85f0*/  I2F.S16 R0, R5 ;  /* 0x0000000500007306 */ /* 0x000e240000101400 */
[----:B0-----:R-:W-:-:S05]  /*8600*/  F2FP.F16.F32.PACK_AB R0, RZ, R0 ;  /* 0x00000000ff00723e */ /* 0x001fca00000000ff */
[----:B------:R0:W-:Y:S01]  /*8610*/  STG.E.U16 desc[UR36][R16.64], R0 ;  /* 0x0000000010007986 */ /* 0x0001e2000c101524 */
[----:B------:R-:W-:Y:S05]  /*8620*/  BRA `(.L_x_2521) ;  /* 0x0000000800e87947 */ /* 0x000fea0003800000 */
.L_x_2524:
        /* <DEDUP_REMOVED lines=10> */
.L_x_2527:
[----:B------:R-:W0:Y:S02]  /*86d0*/  I2F.S16 R5, R5 ;  /* 0x0000000500057306 */ /* 0x000e240000101400 */
[----:B0-----:R-:W-:-:S04]  /*86e0*/  F2FP.F16.F32.PACK_AB R3, RZ, R5 ;  /* 0x00000005ff03723e */ /* 0x001fc800000000ff */
[----:B------:R-:W-:-:S05]  /*86f0*/  PRMT R3, R3, 0x5410, RZ ;  /* 0x0000541003037816 */ /* 0x000fca00000000ff */
[----:B------:R0:W-:Y:S01]  /*8700*/  STG.E desc[UR36][R16.64], R3 ;  /* 0x0000000310007986 */ /* 0x0001e2000c101924 */
[----:B------:R-:W-:Y:S05]  /*8710*/  BRA `(.L_x_2521) ;  /* 0x0000000800ac7947 */ /* 0x000fea0003800000 */
.L_x_2526:
[----:B------:R-:W0:Y:S02]  /*8720*/  I2F.F64.S16 R2, R5 ;  /* 0x0000000500027312 */ /* 0x000e240000101c00 */
[----:B0-----:R0:W-:Y:S01]  /*8730*/  STG.E.64 desc[UR36][R16.64], R2 ;  /* 0x0000000210007986 */ /* 0x0011e2000c101b24 */
[----:B------:R-:W-:Y:S05]  /*8740*/  BRA `(.L_x_2521) ;  /* 0x0000000800a07947 */ /* 0x000fea0003800000 */
.L_x_2516:
        /* <DEDUP_REMOVED lines=10> */
.L_x_2530:
[----:B------:R-:W0:Y:S01]  /*87f0*/  I2F.F64.S16 R4, R5 ;  /* 0x0000000500047312 */ /* 0x000e220000101c00 */
[----:B------:R-:W-:-:S05]  /*8800*/  CS2R R6, SRZ ;  /* 0x0000000000067805 */ /* 0x000fca000001ff00 */
[----:B0-----:R0:W-:Y:S01]  /*8810*/  STG.E.128 desc[UR36][R16.64], R4 ;  /* 0x0000000410007986 */ /* 0x0011e2000c101d24 */
[----:B------:R-:W-:Y:S05]  /*8820*/  BRA `(.L_x_2521) ;  /* 0x0000000800687947 */ /* 0x000fea0003800000 */
.L_x_2529:
        /* <DEDUP_REMOVED lines=21> */
.L_x_2534:
[----:B------:R-:W-:Y:S05]  /*8980*/  BSYNC B0 ;  /* 0x0000000000007941 */ /* 0x000fea0003800000 */
.L_x_2533:
[----:B------:R-:W-:-:S05]  /*8990*/  LOP3.LUT R3, R0, R3, RZ, 0xfc, !PT ;  /* 0x0000000300037212 */ /* 0x000fca00078efcff */
[----:B------:R0:W-:Y:S01]  /*89a0*/  STG.E.U8 desc[UR36][R16.64], R3 ;  /* 0x0000000310007986 */ /* 0x0001e2000c101124 */
[----:B------:R-:W-:Y:S05]  /*89b0*/  BRA `(.L_x_2521) ;  /* 0x0000000800047947 */ /* 0x000fea0003800000 */
.L_x_2532:
        /* <DEDUP_REMOVED lines=13> */
.L_x_2536:
[----:B------:R-:W-:Y:S01]  /*8a90*/  IMAD.MOV.U32 R0, RZ, RZ, 0x7f ;  /* 0x0000007fff007424 */ /* 0x000fe200078e00ff */
[----:B------:R-:W-:-:S04]  /*8aa0*/  ISETP.GT.U32.AND P0, PT, R2, 0x7f800000, PT ;  /* 0x7f8000000200780c */ /* 0x000fc80003f04070 */
[----:B------:R-:W-:-:S09]  /*8ab0*/  SEL R0, R0, 0x7c, P0 ;  /* 0x0000007c00007807 */ /* 0x000fd20000000000 */
.L_x_2537:
[----:B------:R-:W-:Y:S05]  /*8ac0*/  BSYNC B0 ;  /* 0x0000000000007941 */ /* 0x000fea0003800000 */
.L_x_2535:
[----:B------:R-:W-:-:S04]  /*8ad0*/  LOP3.LUT R2, R5, 0x80000000, RZ, 0xc0, !PT ;  /* 0x8000000005027812 */ /* 0x000fc800078ec0ff */
[----:B------:R-:W-:-:S04]  /*8ae0*/  SHF.R.U32.HI R3, RZ, 0x18, R2 ;  /* 0x00000018ff037819 */ /* 0x000fc80000011602 */
[----:B------:R-:W-:-:S05]  /*8af0*/  LOP3.LUT R3, R0, R3, RZ, 0xfc, !PT ;  /* 0x0000000300037212 */ /* 0x000fca00078efcff */
[----:B------:R0:W-:Y:S01]  /*8b00*/  STG.E.U8 desc[UR36][R16.64], R3 ;  /* 0x0000000310007986 */ /* 0x0001e2000c101124 */
[----:B------:R-:W-:Y:S05]  /*8b10*/  BRA `(.L_x_2521) ;  /* 0x0000000400ac7947 */ /* 0x000fea0003800000 */
.L_x_2531:
[----:B------:R-:W0:Y:S02]  /*8b20*/  I2F.S16 R0, R5 ;  /* 0x0000000500007306 */ /* 0x000e240000101400 */
[----:B0-----:R-:W-:-:S05]  /*8b30*/  F2FP.BF16.F32.PACK_AB R0, RZ, R0 ;  /* 0x00000000ff00723e */ /* 0x001fca00000010ff */
[----:B------:R0:W-:Y:S01]  /*8b40*/  STG.E.U16 desc[UR36][R16.64], R0 ;  /* 0x0000000010007986 */ /* 0x0001e2000c101524 */
[----:B------:R-:W-:Y:S05]  /*8b50*/  BRA `(.L_x_2521) ;  /* 0x00000004009c7947 */ /* 0x000fea0003800000 */
.L_x_2528:
        /* <DEDUP_REMOVED lines=10> */
.L_x_2540:
        /* <DEDUP_REMOVED lines=17> */
.L_x_2543:
[----:B------:R-:W-:-:S04]  /*8d10*/  LOP3.LUT R2, R5, 0x80000000, RZ, 0xc0, !PT ;  /* 0x8000000005027812 */ /* 0x000fc800078ec0ff */
[----:B------:R-:W-:-:S04]  /*8d20*/  SHF.R.U32.HI R3, RZ, 0x18, R2 ;  /* 0x00000018ff037819 */ /* 0x000fc80000011602 */
[----:B------:R-:W-:-:S04]  /*8d30*/  LOP3.LUT R0, R0, R3, RZ, 0xfc, !PT ;  /* 0x0000000300007212 */ /* 0x000fc800078efcff */
[----:B------:R-:W-:-:S07]  /*8d40*/  PRMT R8, R0, 0x7610, R8 ;  /* 0x0000761000087816 */ /* 0x000fce0000000008 */
.L_x_2542:
[----:B------:R-:W-:Y:S05]  /*8d50*/  BSYNC B0 ;  /* 0x0000000000007941 */ /* 0x000fea0003800000 */
.L_x_2541:
[----:B------:R0:W-:Y:S01]  /*8d60*/  STG.E.U8 desc[UR36][R16.64], R8 ;  /* 0x0000000810007986 */ /* 0x0001e2000c101124 */
[----:B------:R-:W-:Y:S05]  /*8d70*/  BRA `(.L_x_2521) ;  /* 0x0000000400147947 */ /* 0x000fea0003800000 */
.L_x_2539:
        /* <DEDUP_REMOVED lines=17> */
.L_x_2546:
[----:B------:R-:W-:-:S04]  /*8e90*/  LOP3.LUT R2, R5, 0x80000000, RZ, 0xc0, !PT ;  /* 0x8000000005027812 */ /* 0x000fc800078ec0ff */
[----:B------:R-:W-:-:S04]  /*8ea0*/  SHF.R.U32.HI R3, RZ, 0x18, R2 ;  /* 0x00000018ff037819 */ /* 0x000fc80000011602 */
[----:B------:R-:W-:-:S04]  /*8eb0*/  LOP3.LUT R0, R0, R3, RZ, 0xfc, !PT ;  /* 0x0000000300007212 */ /* 0x000fc800078efcff */
[----:B------:R-:W-:-:S07]  /*8ec0*/  PRMT R8, R0, 0x7610, R8 ;  /* 0x0000761000087816 */ /* 0x000fce0000000008 */
.L_x_2545:
[----:B------:R-:W-:Y:S05]  /*8ed0*/  BSYNC B0 ;  /* 0x0000000000007941 */ /* 0x000fea0003800000 */
.L_x_2544:
[----:B------:R0:W-:Y:S01]  /*8ee0*/  STG.E.U8 desc[UR36][R16.64], R8 ;  /* 0x0000000810007986 */ /* 0x0001e2000c101124 */
[----:B------:R-:W-:Y:S05]  /*8ef0*/  BRA `(.L_x_2521) ;  /* 0x0000000000b47947 */ /* 0x000fea0003800000 */
.L_x_2538:
        /* <DEDUP_REMOVED lines=22> */
.L_x_2520:
        /* <DEDUP_REMOVED lines=16> */
.L_x_2549:
[----:B------:R-:W-:Y:S05]  /*9160*/  BRA `(.L_x_2521) ;  /* 0x0000000000187947 */ /* 0x000fea0003800000 */
.L_x_2548:
[----:B------:R-:W-:Y:S01]  /*9170*/  LOP3.LUT R2, R5, 0xffff, RZ, 0xc0, !PT ;  /* 0x0000ffff05027812 */ /* 0x000fe200078ec0ff */
[----:B------:R-:W-:-:S05]  /*9180*/  IMAD.MOV.U32 R3, RZ, RZ, RZ ;  /* 0x000000ffff037224 */ /* 0x000fca00078e00ff */
[----:B------:R0:W-:Y:S01]  /*9190*/  STG.E.64 desc[UR36][R16.64], R2 ;  /* 0x0000000210007986 */ /* 0x0001e2000c101b24 */
[----:B------:R-:W-:Y:S05]  /*91a0*/  BRA `(.L_x_2521) ;  /* 0x0000000000087947 */ /* 0x000fea0003800000 */
.L_x_2547:
[----:B------:R-:W-:-:S05]  /*91b0*/  LOP3.LUT R5, R5, 0xffff, RZ, 0xc0, !PT ;  /* 0x0000ffff05057812 */ /* 0x000fca00078ec0ff */
[----:B------:R0:W-:Y:S02]  /*91c0*/  STG.E desc[UR36][R16.64], R5 ;  /* 0x0000000510007986 */ /* 0x0001e4000c101924 */
.L_x_2521:
[----:B------:R-:W-:-:S07]  /*91d0*/  VIADD R19, R19, 0x80 ;  /* 0x0000008013137836 */ /* 0x000fce0000000000 */
.L_x_2481:
[----:B------:R-:W-:Y:S05]  /*91e0*/  BSYNC B6 ;  /* 0x0000000000067941 */ /* 0x000fea0003800000 */
.L_x_2480:
        /* <DEDUP_REMOVED lines=306> */
.L_x_2550:
        /* <DEDUP_REMOVED lines=20> */
.L_x_2554:
[----:B------:R4:W5:Y:S01]  /*a650*/  LDG.E.U8 R0, desc[UR36][R2.64] ;  /* 0x0000002402007981 */ /* 0x000962000c1e1100 */
[----:B------:R-:W-:Y:S05]  /*a660*/  BRA `(.L_x_2556) ;  /* 0x0000000c00547947 */ /* 0x000fea0003800000 */
.L_x_2553:
        /* <DEDUP_REMOVED lines=8> */
.L_x_2558:
[----:B------:R2:W5:Y:S01]  /*a6f0*/  LDG.E.U16 R0, desc[UR36][R2.64] ;  /* 0x0000002402007981 */ /* 0x000562000c1e1500 */
[----:B------:R-:W-:Y:S05]  /*a700*/  BRA `(.L_x_2556) ;  /* 0x0000000c002c7947 */ /* 0x000fea0003800000 */
.L_x_2557:
[----:B------:R0:W5:Y:S01]  /*a710*/  LDG.E.U16 R0, desc[UR36][R2.64] ;  /* 0x0000002402007981 */ /* 0x000162000c1e1500 */
[----:B------:R-:W-:Y:S05]  /*a720*/  BRA `(.L_x_2556) ;  /* 0x0000000c00247947 */ /* 0x000fea0003800000 */
.L_x_2552:
        /* <DEDUP_REMOVED lines=9> */
.L_x_2560:
[----:B------:R-:W2:Y:S02]  /*a7c0*/  LDG.E.U16 R4, desc[UR36][R2.64] ;  /* 0x0000002402047981 */ /* 0x000ea4000c1e1500 */
[----:B--2---:R-:W-:-:S06]  /*a7d0*/  HADD2.F32 R4, -RZ, R4.H0_H0 ;  /* 0x20000004ff047230 */ /* 0x004fcc0000004100 */
[----:B------:R-:W0:Y:S02]  /*a7e0*/  F2I.FTZ.TRUNC.NTZ R4, R4 ;  /* 0x0000000400047305 */ /* 0x000e24000021f100 */
[----:B0-----:R-:W-:Y:S01]  /*a7f0*/  PRMT R0, R4, 0x7610, R0 ;  /* 0x0000761004007816 */ /* 0x001fe20000000000 */
[----:B------:R-:W-:Y:S06]  /*a800*/  BRA `(.L_x_2556) ;  /* 0x0000000800ec7947 */ /* 0x000fec0003800000 */
.L_x_2559:
        /* <DEDUP_REMOVED lines=9> */
.L_x_2562:
[----:B------:R-:W2:Y:S02]  /*a8a0*/  LDG.E.U16 R2, desc[UR36][R2.64] ;  /* 0x0000002402027981 */ /* 0x000ea4000c1e1500 */
[----:B--2---:R-:W-:-:S06]  /*a8b0*/  HADD2.F32 R4, -RZ, R2.H0_H0 ;  /* 0x20000002ff047230 */ /* 0x004fcc0000004100 */
[----:B------:R-:W0:Y:S02]  /*a8c0*/  F2I.FTZ.TRUNC.NTZ R4, R4 ;  /* 0x0000000400047305 */ /* 0x000e24000021f100 */
[----:B0-----:R-:W-:Y:S01]  /*a8d0*/  PRMT R0, R4, 0x7610, R0 ;  /* 0x0000761004007816 */ /* 0x001fe20000000000 */
[----:B------:R-:W-:Y:S06]  /*a8e0*/  BRA `(.L_x_2556) ;  /* 0x0000000800b47947 */ /* 0x000fec0003800000 */
.L_x_2561:
[----:B------:R-:W2:Y:S02]  /*a8f0*/  LDG.E.64 R2, desc[UR36][R2.64] ;  /* 0x0000002402027981 */ /* 0x000ea4000c1e1b00 */
[----:B--2---:R0:W1:Y:S01]  /*a900*/  F2I.F64.TRUNC R0, R2 ;  /* 0x0000000200007311 */ /* 0x004062000030d100 */
[----:B------:R-:W-:Y:S05]  /*a910*/  BRA `(.L_x_2556) ;  /* 0x0000000800a87947 */ /* 0x000fea0003800000 */
.L_x_2551:
        /* <DEDUP_REMOVED lines=12> */
.L_x_2565:
[----:B------:R-:W2:Y:S02]  /*a9e0*/  LDG.E.64 R2, desc[UR36][R2.64] ;  /* 0x0000002402027981 */ /* 0x000ea4000c1e1b00 */
[----:B--2---:R0:W1:Y:S01]  /*a9f0*/  F2I.F64.TRUNC R0, R2 ;  /* 0x0000000200007311 */ /* 0x004062000030d100 */
[----:B------:R-:W-:Y:S05]  /*aa00*/  BRA `(.L_x_2556) ;  /* 0x00000008006c7947 */ /* 0x000fea0003800000 */
.L_x_2564:
        /* <DEDUP_REMOVED lines=28> */
.L_x_2567:
        /* <DEDUP_REMOVED lines=15> */
.L_x_2566:
[----:B------:R-:W2:Y:S02]  /*acc0*/  LDG.E.U16 R4, desc[UR36][R2.64] ;  /* 0x0000002402047981 */ /* 0x000ea4000c1e1500 */
[----:B--2---:R-:W-:-:S06]  /*acd0*/  IMAD.U32 R4, R4, 0x10000, RZ ;  /* 0x0001000004047824 */ /* 0x004fcc00078e00ff */
[----:B------:R-:W0:Y:S02]  /*ace0*/  F2I.FTZ.TRUNC.NTZ R4, R4 ;  /* 0x0000000400047305 */ /* 0x000e24000021f100 */
[----:B0-----:R-:W-:Y:S01]  /*acf0*/  PRMT R0, R4, 0x7610, R0 ;  /* 0x0000761004007816 */ /* 0x001fe20000000000 */
[----:B------:R-:W-:Y:S06]  /*ad00*/  BRA `(.L_x_2556) ;  /* 0x0000000400ac7947 */ /* 0x000fec0003800000 */
.L_x_2563:
        /* <DEDUP_REMOVED lines=10> */
.L_x_2570:
        /* <DEDUP_REMOVED lines=21> */
.L_x_2574:
[----:B------:R-:W-:Y:S05]  /*af00*/  BSYNC B1 ;  /* 0x0000000000017941 */ /* 0x000fea0003800000 */
.L_x_2573:
[----:B------:R-:W-:Y:S01]  /*af10*/  IMAD.SHL.U32 R2, R2, 0x100000, RZ ;  /* 0x0010000002027824 */ /* 0x000fe200078e00ff */
[----:B------:R-:W-:-:S04]  /*af20*/  LEA R3, R0, 0x3b800000, 0x17 ;  /* 0x3b80000000037811 */ /* 0x000fc800078eb8ff */
[----:B------:R-:W-:-:S07]  /*af30*/  LOP3.LUT R4, R3, R2, R4, 0xfe, !PT ;  /* 0x0000000203047212 */ /* 0x000fce00078efe04 */
.L_x_2572:
[----:B------:R-:W-:Y:S05]  /*af40*/  BSYNC B0 ;  /* 0x0000000000007941 */ /* 0x000fea0003800000 */
.L_x_2571:
[----:B------:R-:W0:Y:S02]  /*af50*/  F2I.FTZ.TRUNC.NTZ R4, R4 ;  /* 0x0000000400047305 */ /* 0x000e24000021f100 */
[----:B0-----:R-:W-:Y:S01]  /*af60*/  PRMT R0, R4, 0x7610, R0 ;  /* 0x0000761004007816 */ /* 0x001fe20000000000 */
[----:B------:R-:W-:Y:S06]  /*af70*/  BRA `(.L_x_2556) ;  /* 0x0000000400107947 */ /* 0x000fec0003800000 */
.L_x_2569:
        /* <DEDUP_REMOVED lines=21> */
.L_x_2578:
[----:B------:R-:W-:Y:S05]  /*b0d0*/  BSYNC B1 ;  /* 0x0000000000017941 */ /* 0x000fea0003800000 */
.L_x_2577:
[----:B------:R-:W-:Y:S01]  /*b0e0*/  IMAD.SHL.U32 R2, R2, 0x200000, RZ ;  /* 0x0020000002027824 */ /* 0x000fe200078e00ff */
[----:B------:R-:W-:-:S04]  /*b0f0*/  LEA R3, R0, 0x37800000, 0x17 ;  /* 0x3780000000037811 */ /* 0x000fc800078eb8ff */
[----:B------:R-:W-:-:S07]  /*b100*/  LOP3.LUT R4, R3, R2, R4, 0xfe, !PT ;  /* 0x0000000203047212 */ /* 0x000fce00078efe04 */
.L_x_2576:
[----:B------:R-:W-:Y:S05]  /*b110*/  BSYNC B0 ;  /* 0x0000000000007941 */ /* 0x000fea0003800000 */
.L_x_2575:
[----:B------:R-:W0:Y:S02]  /*b120*/  F2I.FTZ.TRUNC.NTZ R4, R4 ;  /* 0x0000000400047305 */ /* 0x000e24000021f100 */
[----:B0-----:R-:W-:Y:S01]  /*b130*/  PRMT R0, R4, 0x7610, R0 ;  /* 0x0000761004007816 */ /* 0x001fe20000000000 */
[----:B------:R-:W-:Y:S06]  /*b140*/  BRA `(.L_x_2556) ;  /* 0x00000000009c7947 */ /* 0x000fec0003800000 */
.L_x_2568:
        /* <DEDUP_REMOVED lines=14> */
.L_x_2582:
[----:B------:R-:W-:Y:S05]  /*b230*/  BSYNC B0 ;  /* 0x0000000000007941 */ /* 0x000fea0003800000 */
.L_x_2581:
[----:B------:R-:W0:Y:S02]  /*b240*/  F2I.FTZ.TRUNC.NTZ R4, R4 ;  /* 0x0000000400047305 */ /* 0x000e24000021f100 */
[----:B0-----:R-:W-:Y:S01]  /*b250*/  PRMT R0, R4, 0x7610, R0 ;  /* 0x0000761004007816 */ /* 0x001fe20000000000 */
[----:B------:R-:W-:Y:S06]  /*b260*/  BRA `(.L_x_2556) ;  /* 0x0000000000547947 */ /* 0x000fec0003800000 */
.L_x_2555:
        /* <DEDUP_REMOVED lines=16> */
.L_x_2583:
[----:B------:R-:W-:Y:S01]  /*b370*/  PRMT R0, RZ, 0x7610, R0 ;  /* 0x00007610ff007816 */ /* 0x000fe20000000000 */
[----:B------:R-:W-:Y:S06]  /*b380*/  BRA `(.L_x_2556) ;  /* 0x00000000000c7947 */ /* 0x000fec0003800000 */
.L_x_2580:
[----:B------:R0:W5:Y:S01]  /*b390*/  LDG.E.U16 R0, desc[UR36][R2.64] ;  /* 0x0000002402007981 */ /* 0x000162000c1e1500 */
[----:B------:R-:W-:Y:S05]  /*b3a0*/  BRA `(.L_x_2556) ;  /* 0x0000000000047947 */ /* 0x000fea0003800000 */
.L_x_2579:
[----:B------:R0:W5:Y:S02]  /*b3b0*/  LDG.E.U16 R0, desc[UR36][R2.64] ;  /* 0x0000002402007981 */ /* 0x000164000c1e1500 */
.L_x_2556:
[----:B01234-:R-:W0:Y:S01]  /*b3c0*/  LDC.U8 R3, c[0x0][0x421] ;  /* 0x00010840ff037b82 */ /* 0x01fe220000000000 */
[----:B-----5:R-:W-:-:S04]  /*b3d0*/  LOP3.LUT R0, R0, 0xffff, RZ, 0xc0, !PT ;  /* 0x0000ffff00007812 */ /* 0x020fc800078ec0ff */
        /* <DEDUP_REMOVED lines=14> */
.L_x_2587:
[----:B------:R-:W-:Y:S01]  /*b4c0*/  STG.E.U8 desc[UR36][R16.64], R5 ;  /* 0x0000000510007986 */ /* 0x000fe2000c101124 */
[----:B------:R-:W-:Y:S05]  /*b4d0*/  EXIT ;  /* 0x000000000000794d */ /* 0x000fea0003800000 */
.L_x_2586:
        /* <DEDUP_REMOVED lines=8> */
[----:B------:R-:W-:Y:S01]  /*b560*/  STG.E.64 desc[UR36][R16.64], R2 ;  /* 0x0000000210007986 */ /* 0x000fe2000c101b24 */
[----:B------:R-:W-:Y:S05]  /*b570*/  EXIT ;  /* 0x000000000000794d */ /* 0x000fea0003800000 */
.L_x_2590:
[----:B------:R-:W-:-:S05]  /*b580*/  LOP3.LUT R5, R5, 0xffff, RZ, 0xc0, !PT ;  /* 0x0000ffff05057812 */ /* 0x000fca00078ec0ff */
[----:B------:R-:W-:Y:S01]  /*b590*/  STG.E desc[UR36][R16.64], R5 ;  /* 0x0000000510007986 */ /* 0x000fe2000c101924 */
[----:B------:R-:W-:Y:S05]  /*b5a0*/  EXIT ;  /* 0x000000000000794d */ /* 0x000fea0003800000 */
.L_x_2589:
[----:B------:R-:W-:Y:S01]  /*b5b0*/  STG.E.U16 desc[UR36][R16.64], R5 ;  /* 0x0000000510007986 */ /* 0x000fe2000c101524 */
[----:B------:R-:W-:Y:S05]  /*b5c0*/  EXIT ;  /* 0x000000000000794d */ /* 0x000fea0003800000 */
.L_x_2585:
        /* <DEDUP_REMOVED lines=9> */
.L_x_2592:
[----:B------:R-:W0:Y:S02]  /*b660*/  I2F.S16 R0, R5 ;  /* 0x0000000500007306 */ /* 0x000e240000101400 */
[----:B0-----:R-:W-:-:S05]  /*b670*/  F2FP.F16.F32.PACK_AB R0, RZ, R0 ;  /* 0x00000000ff00723e */ /* 0x001fca00000000ff */
[----:B------:R-:W-:Y:S01]  /*b680*/  STG.E.U16 desc[UR36][R16.64], R0 ;  /* 0x0000000010007986 */ /* 0x000fe2000c101524 */
[----:B------:R-:W-:Y:S05]  /*b690*/  EXIT ;  /* 0x000000000000794d */ /* 0x000fea0003800000 */
.L_x_2591:
        /* <DEDUP_REMOVED lines=10> */
.L_x_2594:
[----:B------:R-:W0:Y:S02]  /*b740*/  I2F.S16 R5, R5 ;  /* 0x0000000500057306 */ /* 0x000e240000101400 */
[----:B0-----:R-:W-:-:S04]  /*b750*/  F2FP.F16.F32.PACK_AB R3, RZ, R5 ;  /* 0x00000005ff03723e */ /* 0x001fc800000000ff */
[----:B------:R-:W-:-:S05]  /*b760*/  PRMT R3, R3, 0x5410, RZ ;  /* 0x0000541003037816 */ /* 0x000fca00000000ff */
[----:B------:R-:W-:Y:S01]  /*b770*/  STG.E desc[UR36][R16.64], R3 ;  /* 0x0000000310007986 */ /* 0x000fe2000c101924 */
[----:B------:R-:W-:Y:S05]  /*b780*/  EXIT ;  /* 0x000000000000794d */ /* 0x000fea0003800000 */
.L_x_2593:
[----:B------:R-:W0:Y:S02]  /*b790*/  I2F.F64.S16 R2, R5 ;  /* 0x0000000500027312 */ /* 0x000e240000101c00 */
[----:B0-----:R-:W-:Y:S01]  /*b7a0*/  STG.E.64 desc[UR36][R16.64], R2 ;  /* 0x0000000210007986 */ /* 0x001fe2000c101b24 */
[----:B------:R-:W-:Y:S05]  /*b7b0*/  EXIT ;  /* 0x000000000000794d */ /* 0x000fea0003800000 */
.L_x_2584:
        /* <DEDUP_REMOVED lines=10> */
.L_x_2597:
[----:B------:R-:W0:Y:S01]  /*b860*/  I2F.F64.S16 R4, R5 ;  /* 0x0000000500047312 */ /* 0x000e220000101c00 */
[----:B------:R-:W-:-:S05]  /*b870*/  CS2R R6, SRZ ;  /* 0x0000000000067805 */ /* 0x000fca000001ff00 */
[----:B0-----:R-:W-:Y:S01]  /*b880*/  STG.E.128 desc[UR36][R16.64], R4 ;  /* 0x0000000410007986 */ /* 0x001fe2000c101d24 */
[----:B------:R-:W-:Y:S05]  /*b890*/  EXIT ;  /* 0x000000000000794d */ /* 0x000fea0003800000 */
.L_x_2596:
        /* <DEDUP_REMOVED lines=21> */
.L_x_2601:
[----:B------:R-:W-:Y:S05]  /*b9f0*/  BSYNC B0 ;  /* 0x0000000000007941 */ /* 0x000fea0003800000 */
.L_x_2600:
[----:B------:R-:W-:-:S05]  /*ba00*/  LOP3.LUT R3, R0, R3, RZ, 0xfc, !PT ;  /* 0x0000000300037212 */ /* 0x000fca00078efcff */
[----:B------:R-:W-:Y:S01]  /*ba10*/  STG.E.U8 desc[UR36][R16.64], R3 ;  /* 0x0000000310007986 */ /* 0x000fe2000c101124 */
[----:B------:R-:W-:Y:S05]  /*ba20*/  EXIT ;  /* 0x000000000000794d */ /* 0x000fea0003800000 */
.L_x_2599:
        /* <DEDUP_REMOVED lines=13> */
.L_x_2603:
[----:B------:R-:W-:Y:S01]  /*bb00*/  IMAD.MOV.U32 R0, RZ, RZ, 0x7f ;  /* 0x0000007fff007424 */ /* 0x000fe200078e00ff */
[----:B------:R-:W-:-:S04]  /*bb10*/  ISETP.GT.U32.AND P0, PT, R2, 0x7f800000, PT ;  /* 0x7f8000000200780c */ /* 0x000fc80003f04070 */
[----:B------:R-:W-:-:S09]  /*bb20*/  SEL R0, R0, 0x7c, P0 ;  /* 0x0000007c00007807 */ /* 0x000fd20000000000 */
.L_x_2604:
[----:B------:R-:W-:Y:S05]  /*bb30*/  BSYNC B0 ;  /* 0x0000000000007941 */ /* 0x000fea0003800000 */
.L_x_2602:
[----:B------:R-:W-:-:S04]  /*bb40*/  LOP3.LUT R2, R5, 0x80000000, RZ, 0xc0, !PT ;  /* 0x8000000005027812 */ /* 0x000fc800078ec0ff */
[----:B------:R-:W-:-:S04]  /*bb50*/  SHF.R.U32.HI R3, RZ, 0x18, R2 ;  /* 0x00000018ff037819 */ /* 0x000fc80000011602 */
[----:B------:R-:W-:-:S05]  /*bb60*/  LOP3.LUT R3, R0, R3, RZ, 0xfc, !PT ;  /* 0x0000000300037212 */ /* 0x000fca00078efcff */
[----:B------:R-:W-:Y:S01]  /*bb70*/  STG.E.U8 desc[UR36][R16.64], R3 ;  /* 0x0000000310007986 */ /* 0x000fe2000c101124 */
[----:B------:R-:W-:Y:S05]  /*bb80*/  EXIT ;  /* 0x000000000000794d */ /* 0x000fea0003800000 */
.L_x_2598:
[----:B------:R-:W0:Y:S02]  /*bb90*/  I2F.S16 R0, R5 ;  /* 0x0000000500007306 */ /* 0x000e240000101400 */
[----:B0-----:R-:W-:-:S05]  /*bba0*/  F2FP.BF16.F32.PACK_AB R0, RZ, R0 ;  /* 0x00000000ff00723e */ /* 0x001fca00000010ff */
[----:B------:R-:W-:Y:S01]  /*bbb0*/  STG.E.U16 desc[UR36][R16.64], R0 ;  /* 0x0000000010007986 */ /* 0x000fe2000c101524 */
[----:B------:R-:W-:Y:S05]  /*bbc0*/  EXIT ;  /* 0x000000000000794d */ /* 0x000fea0003800000 */
.L_x_2595:
        /* <DEDUP_REMOVED lines=10> */
.L_x_2607:
        /* <DEDUP_REMOVED lines=17> */
.L_x_2610:
[----:B------:R-:W-:-:S04]  /*bd80*/  LOP3.LUT R2, R5, 0x80000000, RZ, 0xc0, !PT ;  /* 0x8000000005027812 */ /* 0x000fc800078ec0ff */
[----:B------:R-:W-:-:S04]  /*bd90*/  SHF.R.U32.HI R3, RZ, 0x18, R2 ;  /* 0x00000018ff037819 */ /* 0x000fc80000011602 */
[----:B------:R-:W-:-:S04]  /*bda0*/  LOP3.LUT R0, R0, R3, RZ, 0xfc, !PT ;  /* 0x0000000300007212 */ /* 0x000fc800078efcff */
[----:B------:R-:W-:-:S07]  /*bdb0*/  PRMT R8, R0, 0x7610, R8 ;  /* 0x0000761000087816 */ /* 0x000fce0000000008 */
.L_x_2609:
[----:B------:R-:W-:Y:S05]  /*bdc0*/  BSYNC B0 ;  /* 0x0000000000007941 */ /* 0x000fea0003800000 */
.L_x_2608:
[----:B------:R-:W-:Y:S01]  /*bdd0*/  STG.E.U8 desc[UR36][R16.64], R8 ;  /* 0x0000000810007986 */ /* 0x000fe2000c101124 */
[----:B------:R-:W-:Y:S05]  /*bde0*/  EXIT ;  /* 0x000000000000794d */ /* 0x000fea0003800000 */
.L_x_2606:
        /* <DEDUP_REMOVED lines=17> */
.L_x_2613:
[----:B------:R-:W-:-:S04]  /*bf00*/  LOP3.LUT R2, R5, 0x80000000, RZ, 0xc0, !PT ;  /* 0x8000000005027812 */ /* 0x000fc800078ec0ff */
[----:B------:R-:W-:-:S04]  /*bf10*/  SHF.R.U32.HI R3, RZ, 0x18, R2 ;  /* 0x00000018ff037819 */ /* 0x000fc80000011602 */
[----:B------:R-:W-:-:S04]  /*bf20*/  LOP3.LUT R0, R0, R3, RZ, 0xfc, !PT ;  /* 0x0000000300007212 */ /* 0x000fc800078efcff */
[----:B------:R-:W-:-:S07]  /*bf30*/  PRMT R8, R0, 0x7610, R8 ;  /* 0x0000761000087816 */ /* 0x000fce0000000008 */
.L_x_2612:
[----:B------:R-:W-:Y:S05]  /*bf40*/  BSYNC B0 ;  /* 0x0000000000007941 */ /* 0x000fea0003800000 */
.L_x_2611:
[----:B------:R-:W-:Y:S01]  /*bf50*/  STG.E.U8 desc[UR36][R16.64], R8 ;  /* 0x0000000810007986 */ /* 0x000fe2000c101124 */
[----:B------:R-:W-:Y:S05]  /*bf60*/  EXIT ;  /* 0x000000000000794d */ /* 0x000fea0003800000 */
.L_x_2605:
        /* <DEDUP_REMOVED lines=22> */
.L_x_2588:
        /* <DEDUP_REMOVED lines=16> */
.L_x_2616:
[----:B------:R-:W-:Y:S05]  /*c1d0*/  EXIT ;  /* 0x000000000000794d */ /* 0x000fea0003800000 */
.L_x_2615:
[----:B------:R-:W-:Y:S01]  /*c1e0*/  LOP3.LUT R2, R5, 0xffff, RZ, 0xc0, !PT ;  /* 0x0000ffff05027812 */ /* 0x000fe200078ec0ff */
[----:B------:R-:W-:-:S05]  /*c1f0*/  IMAD.MOV.U32 R3, RZ, RZ, RZ ;  /* 0x000000ffff037224 */ /* 0x000fca00078e00ff */
[----:B------:R-:W-:Y:S01]  /*c200*/  STG.E.64 desc[UR36][R16.64], R2 ;  /* 0x0000000210007986 */ /* 0x000fe2000c101b24 */
[----:B------:R-:W-:Y:S05]  /*c210*/  EXIT ;  /* 0x000000000000794d */ /* 0x000fea0003800000 */
.L_x_2614:
[----:B------:R-:W-:-:S05]  /*c220*/  LOP3.LUT R5, R5, 0xffff, RZ, 0xc0, !PT ;  /* 0x0000ffff05057812 */ /* 0x000fca00078ec0ff */
[----:B------:R-:W-:Y:S01]  /*c230*/  STG.E desc[UR36][R16.64], R5 ;  /* 0x0000000510007986 */ /* 0x000fe2000c101924 */
[----:B------:R-:W-:Y:S05]  /*c240*/  EXIT ;  /* 0x000000000000794d */ /* 0x000fea0003800000 */
.L_x_2617:
        /* <DEDUP_REMOVED lines=11> */
.L_x_23456:


//--------------------- .text._ZN2at6native27unrolled_elementwise_kernelIZZZNS0_19signbit_kernel_cudaERNS_18TensorIteratorBaseEENKUlvE_clEvENKUlvE3_clEvEUlsE_St5arrayIPcLm2EELi4E23TrivialOffsetCalculatorILi1EjESB_NS0_6memory12LoadWithCastILi1EEENSC_13StoreWithCastILi1EEEEEviT_T0_T2_T3_T4_T5_ --------------------------
	.section	.text._ZN2at6native27unrolled_elementwise_kernelIZZZNS0_19signbit_kernel_cudaERNS_18TensorIteratorBaseEENKUlvE_clEvENKUlvE3_clEvEUlsE_St5arrayIPcLm2EELi4E23TrivialOffsetCalculatorILi1EjESB_NS0_6memory12LoadWithCastILi1EEENSC_13StoreWithCastILi1EEEEEviT_T0_T2_T3_T4_T5_,"ax",@progbits
	.align	128
        .global         _ZN2at6native27unrolled_elementwise_kernelIZZZNS0_19signbit_kernel_cudaERNS_18TensorIteratorBaseEENKUlvE_clEvENKUlvE3_clEvEUlsE_St5arrayIPcLm2EELi4E23TrivialOffsetCalculatorILi1EjESB_NS0_6memory12LoadWithCastILi1EEENSC_13StoreWithCastILi1EEEEEviT_T0_T2_T3_T4_T5_
        .type           _ZN2at6native27unrolled_elementwise_kernelIZZZNS0_19signbit_kernel_cudaERNS_18TensorIteratorBaseEENKUlvE_clEvENKUlvE3_clEvEUlsE_St5arrayIPcLm2EELi4E23TrivialOffsetCalculatorILi1EjESB_NS0_6memory12LoadWithCastILi1EEENSC_13StoreWithCastILi1EEEEEviT_T0_T2_T3_T4_T5_,@function
        .size           _ZN2at6native27unrolled_elementwise_kernelIZZZNS0_19signbit_kernel_cudaERNS_18TensorIteratorBaseEENKUlvE_clEvENKUlvE3_clEvEUlsE_St5arrayIPcLm2EELi4E23TrivialOffsetCalculatorILi1EjESB_NS0_6memory12LoadWithCastILi1EEENSC_13StoreWithCastILi1EEEEEviT_T0_T2_T3_T4_T5_,(.L_x_23457 - _ZN2at6native27unrolled_elementwise_kernelIZZZNS0_19signbit_kernel_cudaERNS_18TensorIteratorBaseEENKUlvE_clEvENKUlvE3_clEvEUlsE_St5arrayIPcLm2EELi4E23TrivialOffsetCalculatorILi1EjESB_NS0_6memory12LoadWithCastILi1EEENSC_13StoreWithCastILi1EEEEEviT_T0_T2_T3_T4_T5_)
        .other          _ZN2at6native27unrolled_elementwise_kernelIZZZNS0_19signbit_kernel_cudaERNS_18TensorIteratorBaseEENKUlvE_clEvENKUlvE3_clEvEUlsE_St5arrayIPcLm2EELi4E23TrivialOffsetCalculatorILi1EjESB_NS0_6memory12LoadWithCastILi1EEENSC_13StoreWithCastILi1EEEEEviT_T0_T2_T3_T4_T5_,@"STO_CUDA_ENTRY STV_DEFAULT"
_ZN2at6native27unrolled_elementwise_kernelIZZZNS0_19signbit_kernel_cudaERNS_18TensorIteratorBaseEENKUlvE_clEvENKUlvE3_clEvEUlsE_St5arrayIPcLm2EELi4E23TrivialOffsetCalculatorILi1EjESB_NS0_6memory12LoadWithCastILi1EEENSC_13StoreWithCastILi1EEEEEviT_T0_T2_T3_T4_T5_:
.text._ZN2at6native27unrolled_elementwise_kernelIZZZNS0_19signbit_kernel_cudaERNS_18TensorIteratorBaseEENKUlvE_clEvENKUlvE3_clEvEUlsE_St5arrayIPcLm2EELi4E23TrivialOffsetCalculatorILi1EjESB_NS0_6memory12LoadWithCastILi1EEENSC_13StoreWithCastILi1EEEEEviT_T0_T2_T3_T4_T5_:
        /* <DEDUP_REMOVED lines=31> */
.L_x_2623:
[----:B------:R3:W5:Y:S01]  /*01f0*/  LDG.E.U8 R24, desc[UR36][R2.64] ;  /* 0x0000002402187981 */ /* 0x000762000c1e1100 */
[----:B------:R-:W-:Y:S05]  /*0200*/  BRA `(.L_x_2625) ;  /* 0x0000000c00587947 */ /* 0x000fea0003800000 */
.L_x_2622:
        /* <DEDUP_REMOVED lines=8> */
.L_x_2627:
[----:B------:R1:W5:Y:S01]  /*0290*/  LDG.E.U16 R24, desc[UR36][R2.64] ;  /* 0x0000002402187981 */ /* 0x000362000c1e1500 */
[----:B------:R-:W-:Y:S05]  /*02a0*/  BRA `(.L_x_2625) ;  /* 0x0000000c00307947 */ /* 0x000fea0003800000 */
.L_x_2626:
[----:B------:R2:W5:Y:S01]  /*02b0*/  LDG.E.U16 R24, desc[UR36][R2.64] ;  /* 0x0000002402187981 */ /* 0x000562000c1e1500 */
[----:B------:R-:W-:Y:S05]  /*02c0*/  BRA `(.L_x_2625) ;  /* 0x0000000c00287947 */ /* 0x000fea0003800000 */
.L_x_2621:
        /* <DEDUP_REMOVED lines=9> */
.L_x_2629:
[----:B------:R-:W2:Y:S02]  /*0360*/  LDG.E.U16 R0, desc[UR36][R2.64] ;  /* 0x0000002402007981 */ /* 0x000ea4000c1e1500 */
[----:B--2---:R-:W-:-:S06]  /*0370*/  HADD2.F32 R0, -RZ, R0.H0_H0 ;  /* 0x20000000ff007230 */ /* 0x004fcc0000004100 */
[----:B------:R-:W0:Y:S02]  /*0380*/  F2I.FTZ.TRUNC.NTZ R0, R0 ;  /* 0x0000000000007305 */ /* 0x000e24000021f100 */
[----:B0-----:R-:W-:Y:S01]  /*0390*/  PRMT R24, R0, 0x7610, R24 ;  /* 0x0000761000187816 */ /* 0x001fe20000000018 */
[----:B------:R-:W-:Y:S06]  /*03a0*/  BRA `(.L_x_2625) ;  /* 0x0000000800f07947 */ /* 0x000fec0003800000 */
.L_x_2628:
        /* <DEDUP_REMOVED lines=9> */
.L_x_2631:
[----:B------:R-:W2:Y:S02]  /*0440*/  LDG.E.U16 R2, desc[UR36][R2.64] ;  /* 0x0000002402027981 */ /* 0x000ea4000c1e1500 */
[----:B--2---:R-:W-:-:S06]  /*0450*/  HADD2.F32 R0, -RZ, R2.H0_H0 ;  /* 0x20000002ff007230 */ /* 0x004fcc0000004100 */
[----:B------:R-:W0:Y:S02]  /*0460*/  F2I.FTZ.TRUNC.NTZ R0, R0 ;  /* 0x0000000000007305 */ /* 0x000e24000021f100 */
[----:B0-----:R-:W-:Y:S01]  /*0470*/  PRMT R24, R0, 0x7610, R24 ;  /* 0x0000761000187816 */ /* 0x001fe20000000018 */
[----:B------:R-:W-:Y:S06]  /*0480*/  BRA `(.L_x_2625) ;  /* 0x0000000800b87947 */ /* 0x000fec0003800000 */
.L_x_2630:
[----:B------:R-:W2:Y:S02]  /*0490*/  LDG.E.64 R2, desc[UR36][R2.64] ;  /* 0x0000002402027981 */ /* 0x000ea4000c1e1b00 */
[----:B--2---:R0:W1:Y:S01]  /*04a0*/  F2I.F64.TRUNC R24, R2 ;  /* 0x0000000200187311 */ /* 0x004062000030d100 */
[----:B------:R-:W-:Y:S05]  /*04b0*/  BRA `(.L_x_2625) ;  /* 0x0000000800ac7947 */ /* 0x000fea0003800000 */
.L_x_2620:
        /* <DEDUP_REMOVED lines=12> */
.L_x_2634:
[----:B------:R-:W2:Y:S02]  /*0580*/  LDG.E.64 R2, desc[UR36][R2.64] ;  /* 0x0000002402027981 */ /* 0x000ea4000c1e1b00 */
[----:B--2---:R0:W1:Y:S01]  /*0590*/  F2I.F64.TRUNC R24, R2 ;  /* 0x0000000200187311 */ /* 0x004062000030d100 */
[----:B------:R-:W-:Y:S05]  /*05a0*/  BRA `(.L_x_2625) ;  /* 0x0000000800707947 */ /* 0x000fea0003800000 */
.L_x_2633:
        /* <DEDUP_REMOVED lines=28> */
.L_x_2636:
[----:B------:R-:W2:Y:S02]  /*0770*/  LDG.E.U8 R3, desc[UR36][R2.64] ;  /* 0x0000002402037981 */ /* 0x000ea4000c1e1100 */
[----:B--2---:R-:W-:-:S05]  /*0780*/  IMAD.SHL.U32 R0, R3, 0x2000000, RZ ;  /* 0x0200000003007824 */ /* 0x004fca00078e00ff */
[----:B------:R-:W-:-:S13]  /*0790*/  ISETP.GE.U32.AND P0, PT, R0, 0x8000000, PT ;  /* 0x080000000000780c */ /* 0x000fda0003f06070 */
[C---:B------:R-:W-:Y:S02]  /*07a0*/  @P0 IMAD.SHL.U32 R4, R3.reuse, 0x200000, RZ ;  /* 0x0020000003040824 */ /* 0x040fe400078e00ff */
[C---:B------:R-:W-:Y:S02]  /*07b0*/  @!P0 IMAD.SHL.U32 R0, R3.reuse, 0x100, RZ ;  /* 0x0000010003008824 */ /* 0x040fe400078e00ff */
[----:B------:R-:W-:Y:S01]  /*07c0*/  IMAD.SHL.U32 R3, R3, 0x1000000, RZ ;  /* 0x0100000003037824 */ /* 0x000fe200078e00ff */
[----:B------:R-:W-:Y:S02]  /*07d0*/  @P0 LOP3.LUT R4, R4, 0xfe00000, RZ, 0xc0, !PT ;  /* 0x0fe0000004040812 */ /* 0x000fe400078ec0ff */
        /* <DEDUP_REMOVED lines=9> */
.L_x_2635:
[----:B------:R-:W2:Y:S02]  /*0870*/  LDG.E.U16 R0, desc[UR36][R2.64] ;  /* 0x0000002402007981 */ /* 0x000ea4000c1e1500 */
[----:B--2---:R-:W-:-:S06]  /*0880*/  IMAD.U32 R0, R0, 0x10000, RZ ;  /* 0x0001000000007824 */ /* 0x004fcc00078e00ff */
[----:B------:R-:W0:Y:S02]  /*0890*/  F2I.FTZ.TRUNC.NTZ R0, R0 ;  /* 0x0000000000007305 */ /* 0x000e24000021f100 */
[----:B0-----:R-:W-:Y:S01]  /*08a0*/  PRMT R24, R0, 0x7610, R24 ;  /* 0x0000761000187816 */ /* 0x001fe20000000018 */
[----:B------:R-:W-:Y:S06]  /*08b0*/  BRA `(.L_x_2625) ;  /* 0x0000000400ac7947 */ /* 0x000fec0003800000 */
.L_x_2632:
        /* <DEDUP_REMOVED lines=10> */
.L_x_2639:
        /* <DEDUP_REMOVED lines=21> */
.L_x_2643:
[----:B------:R-:W-:Y:S05]  /*0ab0*/  BSYNC B1 ;  /* 0x0000000000017941 */ /* 0x000fea0003800000 */
.L_x_2642:
[----:B------:R-:W-:Y:S01]  /*0ac0*/  LEA R3, R0, 0x3b800000, 0x17 ;  /* 0x3b80000000037811 */ /* 0x000fe200078eb8ff */
[----:B------:R-:W-:-:S05]  /*0ad0*/  IMAD.SHL.U32 R0, R2, 0x100000, RZ ;  /* 0x0010000002007824 */ /* 0x000fca00078e00ff */
[----:B------:R-:W-:-:S07]  /*0ae0*/  LOP3.LUT R0, R3, R0, R4, 0xfe, !PT ;  /* 0x0000000003007212 */ /* 0x000fce00078efe04 */
.L_x_2641:
[----:B------:R-:W-:Y:S05]  /*0af0*/  BSYNC B0 ;  /* 0x0000000000007941 */ /* 0x000fea0003800000 */
.L_x_2640:
[----:B------:R-:W0:Y:S02]  /*0b00*/  F2I.FTZ.TRUNC.NTZ R0, R0 ;  /* 0x0000000000007305 */ /* 0x000e24000021f100 */
[----:B0-----:R-:W-:Y:S01]  /*0b10*/  PRMT R24, R0, 0x7610, R24 ;  /* 0x0000761000187816 */ /* 0x001fe20000000018 */
[----:B------:R-:W-:Y:S06]  /*0b20*/  BRA `(.L_x_2625) ;  /* 0x0000000400107947 */ /* 0x000fec0003800000 */
.L_x_2638:
        /* <DEDUP_REMOVED lines=21> */
.L_x_2647:
[----:B------:R-:W-:Y:S05]  /*0c80*/  BSYNC B1 ;  /* 0x0000000000017941 */ /* 0x000fea0003800000 */
.L_x_2646:
[----:B------:R-:W-:Y:S01]  /*0c90*/  LEA R3, R0, 0x37800000, 0x17 ;  /* 0x3780000000037811 */ /* 0x000fe200078eb8ff */
[----:B------:R-:W-:-:S05]  /*0ca0*/  IMAD.SHL.U32 R0, R2, 0x200000, RZ ;  /* 0x0020000002007824 */ /* 0x000fca00078e00ff */
[----:B------:R-:W-:-:S07]  /*0cb0*/  LOP3.LUT R0, R3, R0, R4, 0xfe, !PT ;  /* 0x0000000003007212 */ /* 0x000fce00078efe04 */
.L_x_2645:
[----:B------:R-:W-:Y:S05]  /*0cc0*/  BSYNC B0 ;  /* 0x0000000000007941 */ /* 0x000fea0003800000 */
.L_x_2644:
[----:B------:R-:W0:Y:S02]  /*0cd0*/  F2I.FTZ.TRUNC.NTZ R0, R0 ;  /* 0x0000000000007305 */ /* 0x000e24000021f100 */
[----:B0-----:R-:W-:Y:S01]  /*0ce0*/  PRMT R24, R0, 0x7610, R24 ;  /* 0x0000761000187816 */ /* 0x001fe20000000018 */
[----:B------:R-:W-:Y:S06]  /*0cf0*/  BRA `(.L_x_2625) ;  /* 0x00000000009c7947 */ /* 0x000fec0003800000 */
.L_x_2637:
        /* <DEDUP_REMOVED lines=14> */
.L_x_2651:
[----:B------:R-:W-:Y:S05]  /*0de0*/  BSYNC B0 ;  /* 0x0000000000007941 */ /* 0x000fea0003800000 */
.L_x_2650:
[----:B------:R-:W0:Y:S02]  /*0df0*/  F2I.FTZ.TRUNC.NTZ R0, R0 ;  /* 0x0000000000007305 */ /* 0x000e24000021f100 */
[----:B0-----:R-:W-:Y:S01]  /*0e00*/  PRMT R24, R0, 0x7610, R24 ;  /* 0x0000761000187816 */ /* 0x001fe20000000018 */
[----:B------:R-:W-:Y:S06]  /*0e10*/  BRA `(.L_x_2625) ;  /* 0x0000000000547947 */ /* 0x000fec0003800000 */
.L_x_2624:
        /* <DEDUP_REMOVED lines=16> */
.L_x_2652:
[----:B------:R-:W-:Y:S01]  /*0f20*/  PRMT R24, RZ, 0x7610, R24 ;  /* 0x00007610ff187816 */ /* 0x000fe20000000018 */
[----:B------:R-:W-:Y:S06]  /*0f30*/  BRA `(.L_x_2625) ;  /* 0x00000000000c7947 */ /* 0x000fec0003800000 */
.L_x_2649:
[----:B------:R0:W5:Y:S01]  /*0f40*/  LDG.E.U16 R24, desc[UR36][R2.64] ;  /* 0x0000002402187981 */ /* 0x000162000c1e1500 */
[----:B------:R-:W-:Y:S05]  /*0f50*/  BRA `(.L_x_2625) ;  /* 0x0000000000047947 */ /* 0x000fea0003800000 */
.L_x_2648:
[----:B------:R0:W5:Y:S02]  /*0f60*/  LDG.E.U16 R24, desc[UR36][R2.64] ;  /* 0x0000002402187981 */ /* 0x000164000c1e1500 */
.L_x_2625:
[----:B------:R-:W2:Y:S02]  /*0f70*/  S2R R19, SR_TID.X ;  /* 0x0000000000137919 */ /* 0x000ea40000002100 */
[----:B--2---:R-:W-:-:S07]  /*0f80*/  VIADD R19, R19, 0x80 ;  /* 0x0000008013137836 */ /* 0x004fce0000000000 */
.L_x_2619:
[----:B------:R-:W-:Y:S05]  /*0f90*/  BSYNC B6 ;  /* 0x0000000000067941 */ /* 0x000fea0003800000 */
.L_x_2618:
[----:B------:R-:W-:Y:S01]  /*0fa0*/  ISETP.GE.AND P0, PT, R19, R22, PT ;  /* 0x000000161300720c */ /* 0x000fe20003f06270 */
[----:B------:R-:W-:-:S12]  /*0fb0*/  BSSY B6, `(.L_x_2653) ;  /* 0x00000ee000067945 */ /* 0x000fd80003800000 */
[----:B------:R-:W-:Y:S05]  /*0fc0*/  @P0 BRA `(.L_x_2654) ;  /* 0x0000000c00b00947 */ /* 0x000fea0003800000 */
[----:B01-34-:R-:W0:Y:S01]  /*0fd0*/  LDC.64 R2, c[0x0][0x220] ;  /* 0x00008800ff027b82 */ /* 0x01be220000000a00 */
        /* <DEDUP_REMOVED lines=19> */
.L_x_2658:
[----:B------:R0:W5:Y:S01]  /*1110*/  LDG.E.U8 R17, desc[UR36][R2.64] ;  /* 0x0000002402117981 */ /* 0x000162000c1e1100 */
[----:B------:R-:W-:Y:S05]  /*1120*/  BRA `(.L_x_2660) ;  /* 0x0000000c00547947 */ /* 0x000fea0003800000 */
.L_x_2657:
        /* <DEDUP_REMOVED lines=8> */
.L_x_2662:
[----:B------:R0:W5:Y:S01]  /*11b0*/  LDG.E.U16 R17, desc[UR36][R2.64] ;  /* 0x0000002402117981 */ /* 0x000162000c1e1500 */
[----:B------:R-:W-:Y:S05]  /*11c0*/  BRA `(.L_x_2660) ;  /* 0x0000000c002c7947 */ /* 0x000fea0003800000 */
.L_x_2661:
[----:B------:R0:W5:Y:S01]  /*11d0*/  LDG.E.U16 R17, desc[UR36][R2.64] ;  /* 0x0000002402117981 */ /* 0x000162000c1e1500 */
[----:B------:R-:W-:Y:S05]  /*11e0*/  BRA `(.L_x_2660) ;  /* 0x0000000c00247947 */ /* 0x000fea0003800000 */
.L_x_2656:
        /* <DEDUP_REMOVED lines=9> */
.L_x_2664:
[----:B------:R-:W2:Y:S02]  /*1280*/  LDG.E.U16 R0, desc[UR36][R2.64] ;  /* 0x0000002402007981 */ /* 0x000ea4000c1e1500 */
[----:B--2---:R-:W-:-:S06]  /*1290*/  HADD2.F32 R0, -RZ, R0.H0_H0 ;  /* 0x20000000ff007230 */ /* 0x004fcc0000004100 */
[----:B------:R-:W0:Y:S02]  /*12a0*/  F2I.FTZ.TRUNC.NTZ R0, R0 ;  /* 0x0000000000007305 */ /* 0x000e24000021f100 */
[----:B0-----:R-:W-:Y:S01]  /*12b0*/  PRMT R17, R0, 0x7610, R17 ;  /* 0x0000761000117816 */ /* 0x001fe20000000011 */
[----:B------:R-:W-:Y:S06]  /*12c0*/  BRA `(.L_x_2660) ;  /* 0x0000000800ec7947 */ /* 0x000fec0003800000 */
.L_x_2663:
        /* <DEDUP_REMOVED lines=9> */
.L_x_2666:
[----:B------:R-:W2:Y:S02]  /*1360*/  LDG.E.U16 R2, desc[UR36][R2.64] ;  /* 0x0000002402027981 */ /* 0x000ea4000c1e1500 */
[----:B--2---:R-:W-:-:S06]  /*1370*/  HADD2.F32 R0, -RZ, R2.H0_H0 ;  /* 0x20000002ff007230 */ /* 0x004fcc0000004100 */
[----:B------:R-:W0:Y:S02]  /*1380*/  F2I.FTZ.TRUNC.NTZ R0, R0 ;  /* 0x0000000000007305 */ /* 0x000e24000021f100 */
[----:B0-----:R-:W-:Y:S01]  /*1390*/  PRMT R17, R0, 0x7610, R17 ;  /* 0x0000761000117816 */ /* 0x001fe20000000011 */
[----:B------:R-:W-:Y:S06]  /*13a0*/  BRA `(.L_x_2660) ;  /* 0x0000000800b47947 */ /* 0x000fec0003800000 */
.L_x_2665:
[----:B------:R-:W2:Y:S02]  /*13b0*/  LDG.E.64 R2, desc[UR36][R2.64] ;  /* 0x0000002402027981 */ /* 0x000ea4000c1e1b00 */
[----:B--2---:R0:W1:Y:S01]  /*13c0*/  F2I.F64.TRUNC R17, R2 ;  /* 0x0000000200117311 */ /* 0x004062000030d100 */
[----:B------:R-:W-:Y:S05]  /*13d0*/  BRA `(.L_x_2660) ;  /* 0x0000000800a87947 */ /* 0x000fea0003800000 */
.L_x_2655:
        /* <DEDUP_REMOVED lines=12> */
.L_x_2669:
[----:B------:R-:W2:Y:S02]  /*14a0*/  LDG.E.64 R2, desc[UR36][R2.64] ;  /* 0x0000002402027981 */ /* 0x000ea4000c1e1b00 */
[----:B--2---:R0:W1:Y:S01]  /*14b0*/  F2I.F64.TRUNC R17, R2 ;  /* 0x0000000200117311 */ /* 0x004062000030d100 */
[----:B------:R-:W-:Y:S05]  /*14c0*/  BRA `(.L_x_2660) ;  /* 0x00000008006c7947 */ /* 0x000fea0003800000 */
.L_x_2668:
        /* <DEDUP_REMOVED lines=28> */
.L_x_2671:
        /* <DEDUP_REMOVED lines=15> */
.L_x_2670:
[----:B------:R-:W2:Y:S02]  /*1780*/  LDG.E.U16 R0, desc[UR36][R2.64] ;  /* 0x0000002402007981 */ /* 0x000ea4000c1e1500 */
[----:B--2---:R-:W-:-:S06]  /*1790*/  IMAD.U32 R0, R0, 0x10000, RZ ;  /* 0x0001000000007824 */ /* 0x004fcc00078e00ff */
[----:B------:R-:W0:Y:S02]  /*17a0*/  F2I.FTZ.TRUNC.NTZ R0, R0 ;  /* 0x0000000000007305 */ /* 0x000e24000021f100 */
[----:B0-----:R-:W-:Y:S01]  /*17b0*/  PRMT R17, R0, 0x7610, R17 ;  /* 0x0000761000117816 */ /* 0x001fe20000000011 */
[----:B------:R-:W-:Y:S06]  /*17c0*/  BRA `(.L_x_2660) ;  /* 0x0000000400ac7947 */ /* 0x000fec0003800000 */
.L_x_2667:
        /* <DEDUP_REMOVED lines=10> */
.L_x_2674:
        /* <DEDUP_REMOVED lines=21> */
.L_x_2678:
[----:B------:R-:W-:Y:S05]  /*19c0*/  BSYNC B1 ;  /* 0x0000000000017941 */ /* 0x000fea0003800000 */
.L_x_2677:
[----:B------:R-:W-:Y:S01]  /*19d0*/  LEA R3, R0, 0x3b800000, 0x17 ;  /* 0x3b80000000037811 */ /* 0x000fe200078eb8ff */
[----:B------:R-:W-:-:S05]  /*19e0*/  IMAD.SHL.U32 R0, R2, 0x100000, RZ ;  /* 0x0010000002007824 */ /* 0x000fca00078e00ff */
[----:B------:R-:W-:-:S07]  /*19f0*/  LOP3.LUT R0, R3, R0, R4, 0xfe, !PT ;  /* 0x0000000003007212 */ /* 0x000fce00078efe04 */
.L_x_2676:
[----:B------:R-:W-:Y:S05]  /*1a00*/  BSYNC B0 ;  /* 0x0000000000007941 */ /* 0x000fea0003800000 */
.L_x_2675:
[----:B------:R-:W0:Y:S02]  /*1a10*/  F2I.FTZ.TRUNC.NTZ R0, R0 ;  /* 0x0000000000007305 */ /* 0x000e24000021f100 */
[----:B0-----:R-:W-:Y:S01]  /*1a20*/  PRMT R17, R0, 0x7610, R17 ;  /* 0x0000761000117816 */ /* 0x001fe20000000011 */
[----:B------:R-:W-:Y:S06]  /*1a30*/  BRA `(.L_x_2660) ;  /* 0x0000000400107947 */ /* 0x000fec0003800000 */
.L_x_2673:
        /* <DEDUP_REMOVED lines=21> */
.L_x_2682:
[----:B------:R-:W-:Y:S05]  /*1b90*/  BSYNC B1 ;  /* 0x0000000000017941 */ /* 0x000fea0003800000 */
.L_x_2681:
[----:B------:R-:W-:Y:S01]  /*1ba0*/  LEA R3, R0, 0x37800000, 0x17 ;  /* 0x3780000000037811 */ /* 0x000fe200078eb8ff */
[----:B------:R-:W-:-:S05]  /*1bb0*/  IMAD.SHL.U32 R0, R2, 0x200000, RZ ;  /* 0x0020000002007824 */ /* 0x000fca00078e00ff */
[----:B------:R-:W-:-:S07]  /*1bc0*/  LOP3.LUT R0, R3, R0, R4, 0xfe, !PT ;  /* 0x0000000003007212 */ /* 0x000fce00078efe04 */
.L_x_2680:
[----:B------:R-:W-:Y:S05]  /*1bd0*/  BSYNC B0 ;  /* 0x0000000000007941 */ /* 0x000fea0003800000 */
.L_x_2679:
[----:B------:R-:W0:Y:S02]  /*1be0*/  F2I.FTZ.TRUNC.NTZ R0, R0 ;  /* 0x0000000000007305 */ /* 0x000e24000021f100 */
[----:B0-----:R-:W-:Y:S01]  /*1bf0*/  PRMT R17, R0, 0x7610, R17 ;  /* 0x0000761000117816 */ /* 0x001fe20000000011 */
[----:B------:R-:W-:Y:S06]  /*1c00*/  BRA `(.L_x_2660) ;  /* 0x00000000009c7947 */ /* 0x000fec0003800000 */
.L_x_2672:
        /* <DEDUP_REMOVED lines=14> */
.L_x_2686:
[----:B------:R-:W-:Y:S05]  /*1cf0*/  BSYNC B0 ;  /* 0x0000000000007941 */ /* 0x000fea0003800000 */
.L_x_2685:
[----:B------:R-:W0:Y:S02]  /*1d00*/  F2I.FTZ.TRUNC.NTZ R0, R0 ;  /* 0x0000000000007305 */ /* 0x000e24000021f100 */
[----:B0-----:R-:W-:Y:S01]  /*1d10*/  PRMT R17, R0, 0x7610, R17 ;  /* 0x0000761000117816 */ /* 0x001fe20000000011 */
[----:B------:R-:W-:Y:S06]  /*1d20*/  BRA `(.L_x_2660) ;  /* 0x0000000000547947 */ /* 0x000fec0003800000 */
.L_x_2659:
        /* <DEDUP_REMOVED lines=16> */
.L_x_2687:
[----:B------:R-:W-:Y:S01]  /*1e30*/  PRMT R17, RZ, 0x7610, R17 ;  /* 0x00007610ff117816 */ /* 0x000fe20000000011 */
[----:B------:R-:W-:Y:S06]  /*1e40*/  BRA `(.L_x_2660) ;  /* 0x00000000000c7947 */ /* 0x000fec0003800000 */
.L_x_2684:
[----:B------:R3:W5:Y:S01]  /*1e50*/  LDG.E.U16 R17, desc[UR36][R2.64] ;  /* 0x0000002402117981 */ /* 0x000762000c1e1500 */
[----:B------:R-:W-:Y:S05]  /*1e60*/  BRA `(.L_x_2660) ;  /* 0x0000000000047947 */ /* 0x000fea0003800000 */
.L_x_2683:
[----:B------:R2:W5:Y:S02]  /*1e70*/  LDG.E.U16 R17, desc[UR36][R2.64] ;  /* 0x0000002402117981 */ /* 0x000564000c1e1500 */
.L_x_2660:
[----:B------:R-:W-:-:S07]  /*1e80*/  VIADD R19, R19, 0x80 ;  /* 0x0000008013137836 */ /* 0x000fce0000000000 */
.L_x_2654:
[----:B------:R-:W-:Y:S05]  /*1e90*/  BSYNC B6 ;  /* 0x0000000000067941 */ /* 0x000fea0003800000 */
.L_x_2653:
[----:B------:R-:W-:Y:S01]  /*1ea0*/  ISETP.GE.AND P0, PT, R19, R22, PT ;  /* 0x000000161300720c */ /* 0x000fe20003f06270 */
[----:B------:R-:W-:Y:S01]  /*1eb0*/  BSSY B6, `(.L_x_2688) ;  /* 0x00000f0000067945 */ /* 0x000fe20003800000 */
[----:B------:R-:W-:Y:S02]  /*1ec0*/  PRMT R16, RZ, 0x7610, R16 ;  /* 0x00007610ff107816 */ /* 0x000fe40000000010 */
[----:B------:R-:W-:-:S09]  /*1ed0*/  PRMT R18, RZ, 0x7610, R18 ;  /* 0x00007610ff127816 */ /* 0x000fd20000000012 */
        /* <DEDUP_REMOVED lines=21> */
.L_x_2693:
[----:B------:R0:W5:Y:S01]  /*2030*/  LDG.E.U8 R18, desc[UR36][R2.64] ;  /* 0x0000002402127981 */ /* 0x000162000c1e1100 */
[----:B------:R-:W-:Y:S05]  /*2040*/  BRA `(.L_x_2695) ;  /* 0x0000000c00547947 */ /* 0x000fea0003800000 */
.L_x_2692:
        /* <DEDUP_REMOVED lines=8> */
.L_x_2697:
[----:B------:R0:W5:Y:S01]  /*20d0*/  LDG.E.U16 R18, desc[UR36][R2.64] ;  /* 0x0000002402127981 */ /* 0x000162000c1e1500 */
[----:B------:R-:W-:Y:S05]  /*20e0*/  BRA `(.L_x_2695) ;  /* 0x0000000c002c7947 */ /* 0x000fea0003800000 */
.L_x_2696:
[----:B------:R0:W5:Y:S01]  /*20f0*/  LDG.E.U16 R18, desc[UR36][R2.64] ;  /* 0x0000002402127981 */ /* 0x000162000c1e1500 */
[----:B------:R-:W-:Y:S05]  /*2100*/  BRA `(.L_x_2695) ;  /* 0x0000000c00247947 */ /* 0x000fea0003800000 */
.L_x_2691:
        /* <DEDUP_REMOVED lines=9> */
.L_x_2699:
[----:B------:R-:W2:Y:S02]  /*21a0*/  LDG.E.U16 R0, desc[UR36][R2.64] ;  /* 0x0000002402007981 */ /* 0x000ea4000c1e1500 */
[----:B--2---:R-:W-:-:S06]  /*21b0*/  HADD2.F32 R0, -RZ, R0.H0_H0 ;  /* 0x20000000ff007230 */ /* 0x004fcc0000004100 */
[----:B------:R-:W0:Y:S02]  /*21c0*/  F2I.FTZ.TRUNC.NTZ R0, R0 ;  /* 0x0000000000007305 */ /* 0x000e24000021f100 */
[----:B0-----:R-:W-:Y:S01]  /*21d0*/  PRMT R18, R0, 0x7610, R18 ;  /* 0x0000761000127816 */ /* 0x001fe20000000012 */
[----:B------:R-:W-:Y:S06]  /*21e0*/  BRA `(.L_x_2695) ;  /* 0x0000000800ec7947 */ /* 0x000fec0003800000 */
.L_x_2698:
        /* <DEDUP_REMOVED lines=9> */
.L_x_2701:
[----:B------:R-:W2:Y:S02]  /*2280*/  LDG.E.U16 R2, desc[UR36][R2.64] ;  /* 0x0000002402027981 */ /* 0x000ea4000c1e1500 */
[----:B--2---:R-:W-:-:S06]  /*2290*/  HADD2.F32 R0, -RZ, R2.H0_H0 ;  /* 0x20000002ff007230 */ /* 0x004fcc0000004100 */
[----:B------:R-:W0:Y:S02]  /*22a0*/  F2I.FTZ.TRUNC.NTZ R0, R0 ;  /* 0x0000000000007305 */ /* 0x000e24000021f100 */
[----:B0-----:R-:W-:Y:S01]  /*22b0*/  PRMT R18, R0, 0x7610, R18 ;  /* 0x0000761000127816 */ /* 0x001fe20000000012 */
[----:B------:R-:W-:Y:S06]  /*22c0*/  BRA `(.L_x_2695) ;  /* 0x0000000800b47947 */ /* 0x000fec0003800000 */
.L_x_2700:
[----:B------:R-:W2:Y:S02]  /*22d0*/  LDG.E.64 R2, desc[UR36][R2.64] ;  /* 0x0000002402027981 */ /* 0x000ea4000c1e1b00 */
[----:B--2---:R0:W1:Y:S01]  /*22e0*/  F2I.F64.TRUNC R18, R2 ;  /* 0x0000000200127311 */ /* 0x004062000030d100 */
[----:B------:R-:W-:Y:S05]  /*22f0*/  BRA `(.L_x_2695) ;  /* 0x0000000800a87947 */ /* 0x000fea0003800000 */
.L_x_2690:
        /* <DEDUP_REMOVED lines=12> */
.L_x_2704:
[----:B------:R-:W2:Y:S02]  /*23c0*/  LDG.E.64 R2, desc[UR36][R2.64] ;  /* 0x0000002402027981 */ /* 0x000ea4000c1e1b00 */
[----:B--2---:R3:W4:Y:S01]  /*23d0*/  F2I.F64.TRUNC R18, R2 ;  /* 0x0000000200127311 */ /* 0x004722000030d100 */
[----:B------:R-:W-:Y:S05]  /*23e0*/  BRA `(.L_x_2695) ;  /* 0x00000008006c7947 */ /* 0x000fea0003800000 */
.L_x_2703:
        /* <DEDUP_REMOVED lines=28> */
.L_x_2706:
        /* <DEDUP_REMOVED lines=15> */
.L_x_2705:
[----:B------:R-:W2:Y:S02]  /*26a0*/  LDG.E.U16 R0, desc[UR36][R2.64] ;  /* 0x0000002402007981 */ /* 0x000ea4000c1e1500 */
[----:B--2---:R-:W-:-:S06]  /*26b0*/  IMAD.U32 R0, R0, 0x10000, RZ ;  /* 0x0001000000007824 */ /* 0x004fcc00078e00ff */
[----:B------:R-:W0:Y:S02]  /*26c0*/  F2I.FTZ.TRUNC.NTZ R0, R0 ;  /* 0x0000000000007305 */ /* 0x000e24000021f100 */
[----:B0-----:R-:W-:Y:S01]  /*26d0*/  PRMT R18, R0, 0x7610, R18 ;  /* 0x0000761000127816 */ /* 0x001fe20000000012 */
[----:B------:R-:W-:Y:S06]  /*26e0*/  BRA `(.L_x_2695) ;  /* 0x0000000400ac7947 */ /* 0x000fec0003800000 */
.L_x_2702:
        /* <DEDUP_REMOVED lines=10> */
.L_x_2709:
        /* <DEDUP_REMOVED lines=21> */
.L_x_2713:
[----:B------:R-:W-:Y:S05]  /*28e0*/  BSYNC B1 ;  /* 0x0000000000017941 */ /* 0x000fea0003800000 */
.L_x_2712:
[----:B------:R-:W-:Y:S01]  /*28f0*/  LEA R3, R0, 0x3b800000, 0x17 ;  /* 0x3b80000000037811 */ /* 0x000fe200078eb8ff */
[----:B------:R-:W-:-:S05]  /*2900*/  IMAD.SHL.U32 R0, R2, 0x100000, RZ ;  /* 0x0010000002007824 */ /* 0x000fca00078e00ff */
[----:B------:R-:W-:-:S07]  /*2910*/  LOP3.LUT R0, R3, R0, R4, 0xfe, !PT ;  /* 0x0000000003007212 */ /* 0x000fce00078efe04 */
.L_x_2711:
[----:B------:R-:W-:Y:S05]  /*2920*/  BSYNC B0 ;  /* 0x0000000000007941 */ /* 0x000fea0003800000 */
.L_x_2710:
[----:B------:R-:W0:Y:S02]  /*2930*/  F2I.FTZ.TRUNC.NTZ R0, R0 ;  /* 0x0000000000007305 */ /* 0x000e24000021f100 */
[----:B0-----:R-:W-:Y:S01]  /*2940*/  PRMT R18, R0, 0x7610, R18 ;  /* 0x0000761000127816 */ /* 0x001fe20000000012 */
[----:B------:R-:W-:Y:S06]  /*2950*/  BRA `(.L_x_2695) ;  /* 0x0000000400107947 */ /* 0x000fec0003800000 */
.L_x_2708:
        /* <DEDUP_REMOVED lines=21> */
.L_x_2717:
[----:B------:R-:W-:Y:S05]  /*2ab0*/  BSYNC B1 ;  /* 0x0000000000017941 */ /* 0x000fea0003800000 */
.L_x_2716:
[----:B------:R-:W-:Y:S01]  /*2ac0*/  LEA R3, R0, 0x37800000, 0x17 ;  /* 0x3780000000037811 */ /* 0x000fe200078eb8ff */
[----:B------:R-:W-:-:S05]  /*2ad0*/  IMAD.SHL.U32 R0, R2, 0x200000, RZ ;  /* 0x0020000002007824 */ /* 0x000fca00078e00ff */
[----:B------:R-:W-:-:S07]  /*2ae0*/  LOP3.LUT R0, R3, R0, R4, 0xfe, !PT ;  /* 0x0000000003007212 */ /* 0x000fce00078efe04 */
.L_x_2715:
[----:B------:R-:W-:Y:S05]  /*2af0*/  BSYNC B0 ;  /* 0x0000000000007941 */ /* 0x000fea0003800000 */
.L_x_2714:
[----:B------:R-:W0:Y:S02]  /*2b00*/  F2I.FTZ.TRUNC.NTZ R0, R0 ;  /* 0x0000000000007305 */ /* 0x000e24000021f100 */
[----:B0-----:R-:W-:Y:S01]  /*2b10*/  PRMT R18, R0, 0x7610, R18 ;  /* 0x0000761000127816 */ /* 0x001fe20000000012 */
[----:B------:R-:W-:Y:S06]  /*2b20*/  BRA `(.L_x_2695) ;  /* 0x00000000009c7947 */ /* 0x000fec0003800000 */
.L_x_2707:
        /* <DEDUP_REMOVED lines=14> */
.L_x_2721:
[----:B------:R-:W-:Y:S05]  /*2c10*/  BSYNC B0 ;  /* 0x0000000000007941 */ /* 0x000fea0003800000 */
.L_x_2720:
[----:B------:R-:W0:Y:S02]  /*2c20*/  F2I.FTZ.TRUNC.NTZ R0, R0 ;  /* 0x0000000000007305 */ /* 0x000e24000021f100 */
[----:B0-----:R-:W-:Y:S01]  /*2c30*/  PRMT R18, R0, 0x7610, R18 ;  /* 0x0000761000127816 */ /* 0x001fe20000000012 */
[----:B------:R-:W-:Y:S06]  /*2c40*/  BRA `(.L_x_2695) ;  /* 0x0000000000547947 */ /* 0x000fec0003800000 */
.L_x_2694:
        /* <DEDUP_REMOVED lines=16> */
.L_x_2722:
[----:B------:R-:W-:Y:S01]  /*2d50*/  PRMT R18, RZ, 0x7610, R18 ;  /* 0x00007610ff127816 */ /* 0x000fe20000000012 */
[----:B------:R-:W-:Y:S06]  /*2d60*/  BRA `(.L_x_2695) ;  /* 0x00000000000c7947 */ /* 0x000fec0003800000 */
.L_x_2719:
[----:B------:R2:W5:Y:S01]  /*2d70*/  LDG.E.U16 R18, desc[UR36][R2.64] ;  /* 0x0000002402127981 */ /* 0x000562000c1e1500 */
[----:B------:R-:W-:Y:S05]  /*2d80*/  BRA `(.L_x_2695) ;  /* 0x0000000000047947 */ /* 0x000fea0003800000 */
.L_x_2718:
[----:B------:R1:W5:Y:S02]  /*2d90*/  LDG.E.U16 R18, desc[UR36][R2.64] ;  /* 0x0000002402127981 */ /* 0x000364000c1e1500 */
.L_x_2695:
[----:B------:R-:W-:-:S07]  /*2da0*/  VIADD R19, R19, 0x80 ;  /* 0x0000008013137836 */ /* 0x000fce0000000000 */
.L_x_2689:
[----:B------:R-:W-:Y:S05]  /*2db0*/  BSYNC B6 ;  /* 0x0000000000067941 */ /* 0x000fea0003800000 */
.L_x_2688:
[----:B------:R-:W-:Y:S01]  /*2dc0*/  ISETP.GE.AND P0, PT, R19, R22, PT ;  /* 0x000000161300720c */ /* 0x000fe20003f06270 */
[----:B------:R-:W-:-:S12]  /*2dd0*/  BSSY B6, `(.L_x_2723) ;  /* 0x00000eb000067945 */ /* 0x000fd80003800000 */
[----:B------:R-:W-:Y:S05]  /*2de0*/  @P0 BRA `(.L_x_2724) ;  /* 0x0000000c00a40947 */ /* 0x000fea0003800000 */
[----:B01234-:R-:W0:Y:S01]  /*2df0*/  LDC.64 R2, c[0x0][0x220] ;  /* 0x00008800ff027b82 */ /* 0x01fe220000000a00 */
        /* <DEDUP_REMOVED lines=18> */
.L_x_2728:
[----:B------:R0:W5:Y:S01]  /*2f20*/  LDG.E.U8 R16, desc[UR36][R2.64] ;  /* 0x0000002402107981 */ /* 0x000162000c1e1100 */
[----:B------:R-:W-:Y:S05]  /*2f30*/  BRA `(.L_x_2724) ;  /* 0x0000000c00507947 */ /* 0x000fea0003800000 */
.L_x_2727:
        /* <DEDUP_REMOVED lines=8> */
.L_x_2731:
[----:B------:R0:W5:Y:S01]  /*2fc0*/  LDG.E.U16 R16, desc[UR36][R2.64] ;  /* 0x0000002402107981 */ /* 0x000162000c1e1500 */
[----:B------:R-:W-:Y:S05]  /*2fd0*/  BRA `(.L_x_2724) ;  /* 0x0000000c00287947 */ /* 0x000fea0003800000 */
.L_x_2730:
[----:B------:R0:W5:Y:S01]  /*2fe0*/  LDG.E.U16 R16, desc[UR36][R2.64] ;  /* 0x0000002402107981 */ /* 0x000162000c1e1500 */
[----:B------:R-:W-:Y:S05]  /*2ff0*/  BRA `(.L_x_2724) ;  /* 0x0000000c00207947 */ /* 0x000fea0003800000 */
.L_x_2726:
        /* <DEDUP_REMOVED lines=9> */
.L_x_2733:
[----:B------:R-:W2:Y:S02]  /*3090*/  LDG.E.U16 R0, desc[UR36][R2.64] ;  /* 0x0000002402007981 */ /* 0x000ea4000c1e1500 */
[----:B--2---:R-:W-:-:S06]  /*30a0*/  HADD2.F32 R0, -RZ, R0.H0_H0 ;  /* 0x20000000ff007230 */ /* 0x004fcc0000004100 */
[----:B------:R-:W0:Y:S02]  /*30b0*/  F2I.FTZ.TRUNC.NTZ R0, R0 ;  /* 0x0000000000007305 */ /* 0x000e24000021f100 */
[----:B0-----:R-:W-:Y:S01]  /*30c0*/  PRMT R16, R0, 0x7610, R16 ;  /* 0x0000761000107816 */ /* 0x001fe20000000010 */
[----:B------:R-:W-:Y:S06]  /*30d0*/  BRA `(.L_x_2724) ;  /* 0x0000000800e87947 */ /* 0x000fec0003800000 */
.L_x_2732:
        /* <DEDUP_REMOVED lines=9> */
.L_x_2735:
[----:B------:R-:W2:Y:S02]  /*3170*/  LDG.E.U16 R2, desc[UR36][R2.64] ;  /* 0x0000002402027981 */ /* 0x000ea4000c1e1500 */
[----:B--2---:R-:W-:-:S06]  /*3180*/  HADD2.F32 R0, -RZ, R2.H0_H0 ;  /* 0x20000002ff007230 */ /* 0x004fcc0000004100 */
[----:B------:R-:W0:Y:S02]  /*3190*/  F2I.FTZ.TRUNC.NTZ R0, R0 ;  /* 0x0000000000007305 */ /* 0x000e24000021f100 */
[----:B0-----:R-:W-:Y:S01]  /*31a0*/  PRMT R16, R0, 0x7610, R16 ;  /* 0x0000761000107816 */ /* 0x001fe20000000010 */
[----:B------:R-:W-:Y:S06]  /*31b0*/  BRA `(.L_x_2724) ;  /* 0x0000000800b07947 */ /* 0x000fec0003800000 */
.L_x_2734:
[----:B------:R-:W2:Y:S02]  /*31c0*/  LDG.E.64 R2, desc[UR36][R2.64] ;  /* 0x0000002402027981 */ /* 0x000ea4000c1e1b00 */
[----:B--2---:R0:W1:Y:S01]  /*31d0*/  F2I.F64.TRUNC R16, R2 ;  /* 0x0000000200107311 */ /* 0x004062000030d100 */
[----:B------:R-:W-:Y:S05]  /*31e0*/  BRA `(.L_x_2724) ;  /* 0x0000000800a47947 */ /* 0x000fea0003800000 */
.L_x_2725:
        /* <DEDUP_REMOVED lines=12> */
.L_x_2738:
[----:B------:R-:W2:Y:S02]  /*32b0*/  LDG.E.64 R2, desc[UR36][R2.64] ;  /* 0x0000002402027981 */ /* 0x000ea4000c1e1b00 */
[----:B--2---:R0:W1:Y:S01]  /*32c0*/  F2I.F64.TRUNC R16, R2 ;  /* 0x0000000200107311 */ /* 0x004062000030d100 */
[----:B------:R-:W-:Y:S05]  /*32d0*/  BRA `(.L_x_2724) ;  /* 0x0000000800687947 */ /* 0x000fea0003800000 */
.L_x_2737:
        /* <DEDUP_REMOVED lines=28> */
.L_x_2740:
        /* <DEDUP_REMOVED lines=15> */
.L_x_2739:
[----:B------:R-:W2:Y:S02]  /*3590*/  LDG.E.U16 R0, desc[UR36][R2.64] ;  /* 0x0000002402007981 */ /* 0x000ea4000c1e1500 */
[----:B--2---:R-:W-:-:S06]  /*35a0*/  IMAD.U32 R0, R0, 0x10000, RZ ;  /* 0x0001000000007824 */ /* 0x004fcc00078e00ff */
[----:B------:R-:W0:Y:S02]  /*35b0*/  F2I.FTZ.TRUNC.NTZ R0, R0 ;  /* 0x0000000000007305 */ /* 0x000e24000021f100 */
[----:B0-----:R-:W-:Y:S01]  /*35c0*/  PRMT R16, R0, 0x7610, R16 ;  /* 0x0000761000107816 */ /* 0x001fe20000000010 */
[----:B------:R-:W-:Y:S06]  /*35d0*/  BRA `(.L_x_2724) ;  /* 0x0000000400a87947 */ /* 0x000fec0003800000 */
.L_x_2736:
        /* <DEDUP_REMOVED lines=10> */
.L_x_2743:
        /* <DEDUP_REMOVED lines=21> */
.L_x_2747:
[----:B------:R-:W-:Y:S05]  /*37d0*/  BSYNC B1 ;  /* 0x0000000000017941 */ /* 0x000fea0003800000 */
.L_x_2746:
[----:B------:R-:W-:Y:S01]  /*37e0*/  LEA R3, R0, 0x3b800000, 0x17 ;  /* 0x3b80000000037811 */ /* 0x000fe200078eb8ff */
[----:B------:R-:W-:-:S05]  /*37f0*/  IMAD.SHL.U32 R0, R2, 0x100000, RZ ;  /* 0x0010000002007824 */ /* 0x000fca00078e00ff */
[----:B------:R-:W-:-:S07]  /*3800*/  LOP3.LUT R0, R3, R0, R4, 0xfe, !PT ;  /* 0x0000000003007212 */ /* 0x000fce00078efe04 */
.L_x_2745:
[----:B------:R-:W-:Y:S05]  /*3810*/  BSYNC B0 ;  /* 0x0000000000007941 */ /* 0x000fea0003800000 */
.L_x_2744:
[----:B------:R-:W0:Y:S02]  /*3820*/  F2I.FTZ.TRUNC.NTZ R0, R0 ;  /* 0x0000000000007305 */ /* 0x000e24000021f100 */
[----:B0-----:R-:W-:Y:S01]  /*3830*/  PRMT R16, R0, 0x7610, R16 ;  /* 0x0000761000107816 */ /* 0x001fe20000000010 */
[----:B------:R-:W-:Y:S06]  /*3840*/  BRA `(.L_x_2724) ;  /* 0x00000004000c7947 */ /* 0x000fec0003800000 */
.L_x_2742:
        /* <DEDUP_REMOVED lines=21> */
.L_x_2751:
[----:B------:R-:W-:Y:S05]  /*39a0*/  BSYNC B1 ;  /* 0x0000000000017941 */ /* 0x000fea0003800000 */
.L_x_2750:
[----:B------:R-:W-:Y:S01]  /*39b0*/  LEA R3, R0, 0x37800000, 0x17 ;  /* 0x3780000000037811 */ /* 0x000fe200078eb8ff */
[----:B------:R-:W-:-:S05]  /*39c0*/  IMAD.SHL.U32 R0, R2, 0x200000, RZ ;  /* 0x0020000002007824 */ /* 0x000fca00078e00ff */
[----:B------:R-:W-:-:S07]  /*39d0*/  LOP3.LUT R0, R3, R0, R4, 0xfe, !PT ;  /* 0x0000000003007212 */ /* 0x000fce00078efe04 */
.L_x_2749:
[----:B------:R-:W-:Y:S05]  /*39e0*/  BSYNC B0 ;  /* 0x0000000000007941 */ /* 0x000fea0003800000 */
.L_x_2748:
[----:B------:R-:W0:Y:S02]  /*39f0*/  F2I.FTZ.TRUNC.NTZ R0, R0 ;  /* 0x0000000000007305 */ /* 0x000e24000021f100 */
[----:B0-----:R-:W-:Y:S01]  /*3a00*/  PRMT R16, R0, 0x7610, R16 ;  /* 0x0000761000107816 */ /* 0x001fe20000000010 */
[----:B------:R-:W-:Y:S06]  /*3a10*/  BRA `(.L_x_2724) ;  /* 0x0000000000987947 */ /* 0x000fec0003800000 */
.L_x_2741:
        /* <DEDUP_REMOVED lines=14> */
.L_x_2755:
[----:B------:R-:W-:Y:S05]  /*3b00*/  BSYNC B0 ;  /* 0x0000000000007941 */ /* 0x000fea0003800000 */
.L_x_2754:
[----:B------:R-:W0:Y:S02]  /*3b10*/  F2I.FTZ.TRUNC.NTZ R0, R0 ;  /* 0x0000000000007305 */ /* 0x000e24000021f100 */
[----:B0-----:R-:W-:Y:S01]  /*3b20*/  PRMT R16, R0, 0x7610, R16 ;  /* 0x0000761000107816 */ /* 0x001fe20000000010 */
[----:B------:R-:W-:Y:S06]  /*3b30*/  BRA `(.L_x_2724) ;  /* 0x0000000000507947 */ /* 0x000fec0003800000 */
.L_x_2729:
        /* <DEDUP_REMOVED lines=16> */
.L_x_2756:
[----:B------:R-:W-:Y:S05]  /*3c40*/  BRA `(.L_x_2724) ;  /* 0x00000000000c7947 */ /* 0x000fea0003800000 */
.L_x_2753:
[----:B------:R0:W5:Y:S01]  /*3c50*/  LDG.E.U16 R16, desc[UR36][R2.64] ;  /* 0x0000002402107981 */ /* 0x000162000c1e1500 */
[----:B------:R-:W-:Y:S05]  /*3c60*/  BRA `(.L_x_2724) ;  /* 0x0000000000047947 */ /* 0x000fea0003800000 */
.L_x_2752:
[----:B------:R0:W5:Y:S02]  /*3c70*/  LDG.E.U16 R16, desc[UR36][R2.64] ;  /* 0x0000002402107981 */ /* 0x000164000c1e1500 */
.L_x_2724:
[----:B------:R-:W-:Y:S05]  /*3c80*/  BSYNC B6 ;  /* 0x0000000000067941 */ /* 0x000fea0003800000 */
.L_x_2723:
[----:B01234-:R-:W0:Y:S01]  /*3c90*/  S2R R2, SR_TID.X ;  /* 0x0000000000027919 */ /* 0x01fe220000002100 */
[----:B------:R-:W1:Y:S01]  /*3ca0*/  LDC.U8 R19, c[0x0][0x234] ;  /* 0x00008d00ff137b82 */ /* 0x000e620000000000 */
[----:B-----5:R-:W-:Y:S01]  /*3cb0*/  LOP3.LUT R17, R17, 0xffff, RZ, 0xc0, !PT ;  /* 0x0000ffff11117812 */ /* 0x020fe200078ec0ff */
[----:B------:R-:W-:Y:S01]  /*3cc0*/  BSSY B6, `(.L_x_2757) ;  /* 0x00000f8000067945 */ /* 0x000fe20003800000 */
[----:B------:R-:W-:Y:S02]  /*3cd0*/  LOP3.LUT R0, R18, 0xffff, RZ, 0xc0, !PT ;  /* 0x0000ffff12007812 */ /* 0x000fe400078ec0ff */
[----:B------:R-:W-:Y:S02]  /*3ce0*/  LOP3.LUT R16, R16, 0xffff, RZ, 0xc0, !PT ;  /* 0x0000ffff10107812 */ /* 0x000fe400078ec0ff */
[----:B------:R-:W-:Y:S02]  /*3cf0*/  SHF.R.U32.HI R18, RZ, 0xf, R17 ;  /* 0x0000000fff127819 */ /* 0x000fe40000011611 */
[----:B------:R-:W-:-:S02]  /*3d00*/  SHF.R.U32.HI R17, RZ, 0xf, R0 ;  /* 0x0000000fff117819 */ /* 0x000fc40000011600 */
[----:B------:R-:W-:Y:S02]  /*3d10*/  SHF.R.U32.HI R16, RZ, 0xf, R16 ;  /* 0x0000000fff107819 */ /* 0x000fe40000011610 */
[----:B0-----:R-:W-:-:S13]  /*3d20*/  ISETP.GE.AND P0, PT, R2, R22, PT ;  /* 0x000000160200720c */ /* 0x001fda0003f06270 */
[----:B------:R-:W-:Y:S05]  /*3d30*/  @P0 BRA `(.L_x_2758) ;  /* 0x0000000c00c00947 */ /* 0x000fea0003800000 */
[----:B------:R-:W0:Y:S01]  /*3d40*/  LDC.64 R8, c[0x0][0x218] ;  /* 0x00008600ff087b82 */ /* 0x000e220000000a00 */
[----:B------:R-:W-:Y:S01]  /*3d50*/  IMAD R0, R23, 0x200, R2 ;  /* 0x0000020017007824 */ /* 0x000fe200078e0202 */
[----:B-1----:R-:W-:Y:S01]  /*3d60*/  PRMT R4, R19, 0x9910, RZ ;  /* 0x0000991013047816 */ /* 0x002fe200000000ff */
[----:B------:R-:W-:Y:S01]  /*3d70*/  ULDC UR4, c[0x0][0x238] ;  /* 0x00008e0000047ab9 */ /* 0x000fe20000000800 */
[----:B------:R-:W-:Y:S01]  /*3d80*/  LOP3.LUT R24, R24, 0xffff, RZ, 0xc0, !PT ;  /* 0x0000ffff18187812 */ /* 0x000fe200078ec0ff */
[----:B------:R-:W-:Y:S02]  /*3d90*/  IMAD R3, R0, UR4, RZ ;  /* 0x0000000400037c24 */ /* 0x000fe4000f8e02ff */
[----:B------:R-:W-:Y:S02]  /*3da0*/  IMAD.MOV.U32 R0, RZ, RZ, R4 ;  /* 0x000000ffff007224 */ /* 0x000fe400078e0004 */
[----:B------:R-:W-:-:S03]  /*3db0*/  VIADD R2, R2, 0x80 ;  /* 0x0000008002027836 */ /* 0x000fc60000000000 */
[----:B------:R-:W-:Y:S02]  /*3dc0*/  ISETP.GT.AND P0, PT, R0, 0x9, PT ;  /* 0x000000090000780c */ /* 0x000fe40003f04270 */
[----:B0-----:R-:W-:Y:S02]  /*3dd0*/  IADD3 R8, P1, R3, R8, RZ ;  /* 0x0000000803087210 */ /* 0x001fe40007f3e0ff */
[----:B------:R-:W-:-:S03]  /*3de0*/  SHF.R.U32.HI R3, RZ, 0xf, R24 ;  /* 0x0000000fff037819 */ /* 0x000fc60000011618 */
        /* <DEDUP_REMOVED lines=12> */
.L_x_2762:
[----:B------:R0:W-:Y:S01]  /*3eb0*/  STG.E.U8 desc[UR36][R8.64], R3 ;  /* 0x0000000308007986 */ /* 0x0001e2000c101124 */
[----:B------:R-:W-:Y:S05]  /*3ec0*/  BRA `(.L_x_2758) ;  /* 0x0000000c005c7947 */ /* 0x000fea0003800000 */
.L_x_2761:
        /* <DEDUP_REMOVED lines=10> */
.L_x_2765:
[----:B------:R-:W-:-:S05]  /*3f70*/  LOP3.LUT R3, R3, 0xffff, RZ, 0xc0, !PT ;  /* 0x0000ffff03037812 */ /* 0x000fca00078ec0ff */
[----:B------:R0:W-:Y:S01]  /*3f80*/  STG.E desc[UR36][R8.64], R3 ;  /* 0x0000000308007986 */ /* 0x0001e2000c101924 */
[----:B------:R-:W-:Y:S05]  /*3f90*/  BRA `(.L_x_2758) ;  /* 0x0000000c00287947 */ /* 0x000fea0003800000 */
.L_x_2764:
[----:B------:R0:W-:Y:S01]  /*3fa0*/  STG.E.U16 desc[UR36][R8.64], R3 ;  /* 0x0000000308007986 */ /* 0x0001e2000c101524 */
[----:B------:R-:W-:Y:S05]  /*3fb0*/  BRA `(.L_x_2758) ;  /* 0x0000000c00207947 */ /* 0x000fea0003800000 */
.L_x_2760:
        /* <DEDUP_REMOVED lines=9> */
.L_x_2767:
[----:B------:R-:W0:Y:S02]  /*4050*/  I2F.S16 R0, R3 ;  /* 0x0000000300007306 */ /* 0x000e240000101400 */
[----:B0-----:R-:W-:-:S05]  /*4060*/  F2FP.F16.F32.PACK_AB R0, RZ, R0 ;  /* 0x00000000ff00723e */ /* 0x001fca00000000ff */
[----:B------:R0:W-:Y:S01]  /*4070*/  STG.E.U16 desc[UR36][R8.64], R0 ;  /* 0x0000000008007986 */ /* 0x0001e2000c101524 */
[----:B------:R-:W-:Y:S05]  /*4080*/  BRA `(.L_x_2758) ;  /* 0x0000000800ec7947 */ /* 0x000fea0003800000 */
.L_x_2766:
        /* <DEDUP_REMOVED lines=10> */
.L_x_2769:
[----:B------:R-:W0:Y:S02]  /*4130*/  I2F.S16 R3, R3 ;  /* 0x0000000300037306 */ /* 0x000e240000101400 */
[----:B0-----:R-:W-:-:S04]  /*4140*/  F2FP.F16.F32.PACK_AB R3, RZ, R3 ;  /* 0x00000003ff03723e */ /* 0x001fc800000000ff */
[----:B------:R-:W-:-:S05]  /*4150*/  PRMT R3, R3, 0x5410, RZ ;  /* 0x0000541003037816 */ /* 0x000fca00000000ff */
[----:B------:R0:W-:Y:S01]  /*4160*/  STG.E desc[UR36][R8.64], R3 ;  /* 0x0000000308007986 */ /* 0x0001e2000c101924 */
[----:B------:R-:W-:Y:S05]  /*4170*/  BRA `(.L_x_2758) ;  /* 0x0000000800b07947 */ /* 0x000fea0003800000 */
.L_x_2768:
[----:B------:R-:W0:Y:S02]  /*4180*/  I2F.F64.S16 R4, R3 ;  /* 0x0000000300047312 */ /* 0x000e240000101c00 */
[----:B0-----:R0:W-:Y:S01]  /*4190*/  STG.E.64 desc[UR36][R8.64], R4 ;  /* 0x0000000408007986 */ /* 0x0011e2000c101b24 */
[----:B------:R-:W-:Y:S05]  /*41a0*/  BRA `(.L_x_2758) ;  /* 0x0000000800a47947 */ /* 0x000fea0003800000 */
.L_x_2759:
        /* <DEDUP_REMOVED lines=10> */
.L_x_2772:
[----:B------:R-:W0:Y:S01]  /*4250*/  I2F.F64.S16 R4, R3 ;  /* 0x0000000300047312 */ /* 0x000e220000101c00 */
[----:B------:R-:W-:-:S05]  /*4260*/  CS2R R6, SRZ ;  /* 0x0000000000067805 */ /* 0x000fca000001ff00 */
[----:B0-----:R0:W-:Y:S01]  /*4270*/  STG.E.128 desc[UR36][R8.64], R4 ;  /* 0x0000000408007986 */ /* 0x0011e2000c101d24 */
[----:B------:R-:W-:Y:S05]  /*4280*/  BRA `(.L_x_2758) ;  /* 0x00000008006c7947 */ /* 0x000fea0003800000 */
.L_x_2771:
        /* <DEDUP_REMOVED lines=21> */
.L_x_2776:
[----:B------:R-:W-:Y:S05]  /*43e0*/  BSYNC B0 ;  /* 0x0000000000007941 */ /* 0x000fea0003800000 */
.L_x_2775:
[----:B------:R-:W-:-:S05]  /*43f0*/  LOP3.LUT R5, R0, R5, RZ, 0xfc, !PT ;  /* 0x0000000500057212 */ /* 0x000fca00078efcff */
[----:B------:R0:W-:Y:S01]  /*4400*/  STG.E.U8 desc[UR36][R8.64], R5 ;  /* 0x0000000508007986 */ /* 0x0001e2000c101124 */
[----:B------:R-:W-:Y:S05]  /*4410*/  BRA `(.L_x_2758) ;  /* 0x0000000800087947 */ /* 0x000fea0003800000 */
.L_x_2774:
        /* <DEDUP_REMOVED lines=13> */
.L_x_2778:
[----:B------:R-:W-:Y:S01]  /*44f0*/  IMAD.MOV.U32 R0, RZ, RZ, 0x7f ;  /* 0x0000007fff007424 */ /* 0x000fe200078e00ff */
[----:B------:R-:W-:-:S04]  /*4500*/  ISETP.GT.U32.AND P0, PT, R4, 0x7f800000, PT ;  /* 0x7f8000000400780c */ /* 0x000fc80003f04070 */
[----:B------:R-:W-:-:S09]  /*4510*/  SEL R0, R0, 0x7c, P0 ;  /* 0x0000007c00007807 */ /* 0x000fd20000000000 */
.L_x_2779:
[----:B------:R-:W-:Y:S05]  /*4520*/  BSYNC B0 ;  /* 0x0000000000007941 */ /* 0x000fea0003800000 */
.L_x_2777:
[----:B------:R-:W-:-:S04]  /*4530*/  LOP3.LUT R3, R5, 0x80000000, RZ, 0xc0, !PT ;  /* 0x8000000005037812 */ /* 0x000fc800078ec0ff */
[----:B------:R-:W-:-:S04]  /*4540*/  SHF.R.U32.HI R3, RZ, 0x18, R3 ;  /* 0x00000018ff037819 */ /* 0x000fc80000011603 */
[----:B------:R-:W-:-:S05]  /*4550*/  LOP3.LUT R3, R0, R3, RZ, 0xfc, !PT ;  /* 0x0000000300037212 */ /* 0x000fca00078efcff */
[----:B------:R0:W-:Y:S01]  /*4560*/  STG.E.U8 desc[UR36][R8.64], R3 ;  /* 0x0000000308007986 */ /* 0x0001e2000c101124 */
[----:B------:R-:W-:Y:S05]  /*4570*/  BRA `(.L_x_2758) ;  /* 0x0000000400b07947 */ /* 0x000fea0003800000 */
.L_x_2773:
[----:B------:R-:W0:Y:S02]  /*4580*/  I2F.S16 R0, R3 ;  /* 0x0000000300007306 */ /* 0x000e240000101400 */
[----:B0-----:R-:W-:-:S05]  /*4590*/  F2FP.BF16.F32.PACK_AB R0, RZ, R0 ;  /* 0x00000000ff00723e */ /* 0x001fca00000010ff */
[----:B------:R0:W-:Y:S01]  /*45a0*/  STG.E.U16 desc[UR36][R8.64], R0 ;  /* 0x0000000008007986 */ /* 0x0001e2000c101524 */
[----:B------:R-:W-:Y:S05]  /*45b0*/  BRA `(.L_x_2758) ;  /* 0x0000000400a07947 */ /* 0x000fea0003800000 */
.L_x_2770:
        /* <DEDUP_REMOVED lines=10> */
.L_x_2782:
        /* <DEDUP_REMOVED lines=17> */
.L_x_2785:
[----:B------:R-:W-:-:S04]  /*4770*/  LOP3.LUT R3, R3, 0x80000000, RZ, 0xc0, !PT ;  /* 0x8000000003037812 */ /* 0x000fc800078ec0ff */
[----:B------:R-:W-:-:S04]  /*4780*/  SHF.R.U32.HI R3, RZ, 0x18, R3 ;  /* 0x00000018ff037819 */ /* 0x000fc80000011603 */
[----:B------:R-:W-:-:S04]  /*4790*/  LOP3.LUT R0, R0, R3, RZ, 0xfc, !PT ;  /* 0x0000000300007212 */ /* 0x000fc800078efcff */
[----:B------:R-:W-:-:S07]  /*47a0*/  PRMT R4, R0, 0x7610, R4 ;  /* 0x0000761000047816 */ /* 0x000fce0000000004 */
.L_x_2784:
[----:B------:R-:W-:Y:S05]  /*47b0*/  BSYNC B0 ;  /* 0x0000000000007941 */ /* 0x000fea0003800000 */
.L_x_2783:
[----:B------:R4:W-:Y:S01]  /*47c0*/  STG.E.U8 desc[UR36][R8.64], R4 ;  /* 0x0000000408007986 */ /* 0x0009e2000c101124 */
[----:B------:R-:W-:Y:S05]  /*47d0*/  BRA `(.L_x_2758) ;  /* 0x0000000400187947 */ /* 0x000fea0003800000 */
.L_x_2781:
        /* <DEDUP_REMOVED lines=17> */
.L_x_2788:
[----:B------:R-:W-:-:S04]  /*48f0*/  LOP3.LUT R3, R3, 0x80000000, RZ, 0xc0, !PT ;  /* 0x8000000003037812 */ /* 0x000fc800078ec0ff */
[----:B------:R-:W-:-:S04]  /*4900*/  SHF.R.U32.HI R3, RZ, 0x18, R3 ;  /* 0x00000018ff037819 */ /* 0x000fc80000011603 */
[----:B------:R-:W-:-:S04]  /*4910*/  LOP3.LUT R0, R0, R3, RZ, 0xfc, !PT ;  /* 0x0000000300007212 */ /* 0x000fc800078efcff */
[----:B------:R-:W-:-:S07]  /*4920*/  PRMT R4, R0, 0x7610, R4 ;  /* 0x0000761000047816 */ /* 0x000fce0000000004 */
.L_x_2787:
[----:B------:R-:W-:Y:S05]  /*4930*/  BSYNC B0 ;  /* 0x0000000000007941 */ /* 0x000fea0003800000 */
.L_x_2786:
[----:B------:R0:W-:Y:S01]  /*4940*/  STG.E.U8 desc[UR36][R8.64], R4 ;  /* 0x0000000408007986 */ /* 0x0001e2000c101124 */
[----:B------:R-:W-:Y:S05]  /*4950*/  BRA `(.L_x_2758) ;  /* 0x0000000000b87947 */ /* 0x000fea0003800000 */
.L_x_2780:
        /* <DEDUP_REMOVED lines=23> */
.L_x_2763:
        /* <DEDUP_REMOVED lines=16> */
.L_x_2791:
[----:B------:R-:W-:Y:S05]  /*4bd0*/  BRA `(.L_x_2758) ;  /* 0x0000000000187947 */ /* 0x000fea0003800000 */
.L_x_2790:
[----:B------:R-:W-:Y:S01]  /*4be0*/  LOP3.LUT R4, R3, 0xffff, RZ, 0xc0, !PT ;  /* 0x0000ffff03047812 */ /* 0x000fe200078ec0ff */
[----:B------:R-:W-:-:S05]  /*4bf0*/  IMAD.MOV.U32 R5, RZ, RZ, RZ ;  /* 0x000000ffff057224 */ /* 0x000fca00078e00ff */
[----:B------:R3:W-:Y:S01]  /*4c00*/  STG.E.64 desc[UR36][R8.64], R4 ;  /* 0x0000000408007986 */ /* 0x0007e2000c101b24 */
[----:B------:R-:W-:Y:S05]  /*4c10*/  BRA `(.L_x_2758) ;  /* 0x0000000000087947 */ /* 0x000fea0003800000 */
.L_x_2789:
[----:B------:R-:W-:-:S05]  /*4c20*/  LOP3.LUT R3, R3, 0xffff, RZ, 0xc0, !PT ;  /* 0x0000ffff03037812 */ /* 0x000fca00078ec0ff */
[----:B------:R0:W-:Y:S02]  /*4c30*/  STG.E desc[UR36][R8.64], R3 ;  /* 0x0000000308007986 */ /* 0x0001e4000c101924 */
.L_x_2758:
[----:B------:R-:W-:Y:S05]  /*4c40*/  BSYNC B6 ;  /* 0x0000000000067941 */ /* 0x000fea0003800000 */
.L_x_2757:
[----:B------:R-:W-:Y:S01]  /*4c50*/  ISETP.GE.AND P0, PT, R2, R22, PT ;  /* 0x000000160200720c */ /* 0x000fe20003f06270 */
[----:B------:R-:W-:-:S12]  /*4c60*/  BSSY B6, `(.L_x_2792) ;  /* 0x00001de000067945 */ /* 0x000fd80003800000 */
[----:B------:R-:W-:Y:S05]  /*4c70*/  @P0 BRA `(.L_x_2793) ;  /* 0x0000001c00700947 */ /* 0x000fea0003800000 */
[----:B0-234-:R-:W0:Y:S01]  /*4c80*/  LDC.64 R8, c[0x0][0x218] ;  /* 0x00008600ff087b82 */ /* 0x01de220000000a00 */
[----:B------:R-:W-:Y:S01]  /*4c90*/  IMAD R0, R23, 0x200, R2 ;  /* 0x0000020017007824 */ /* 0x000fe200078e0202 */
[----:B-1----:R-:W-:Y:S01]  /*4ca0*/  PRMT R4, R19, 0x9910, RZ ;  /* 0x0000991013047816 */ /* 0x002fe200000000ff */
        /* <DEDUP_REMOVED lines=17> */
.L_x_2797:
[----:B------:R0:W-:Y:S01]  /*4dc0*/  STG.E.U8 desc[UR36][R8.64], R18 ;  /* 0x0000001208007986 */ /* 0x0001e2000c101124 */
[----:B------:R-:W-:Y:S05]  /*4dd0*/  BRA `(.L_x_2799) ;  /* 0x0000000c00587947 */ /* 0x000fea0003800000 */
.L_x_2796:
        /* <DEDUP_REMOVED lines=10> */
.L_x_2801:
[----:B------:R-:W-:-:S05]  /*4e80*/  LOP3.LUT R3, R18, 0xffff, RZ, 0xc0, !PT ;  /* 0x0000ffff12037812 */ /* 0x000fca00078ec0ff */
[----:B------:R0:W-:Y:S01]  /*4e90*/  STG.E desc[UR36][R8.64], R3 ;  /* 0x0000000308007986 */ /* 0x0001e2000c101924 */
[----:B------:R-:W-:Y:S05]  /*4ea0*/  BRA `(.L_x_2799) ;  /* 0x0000000c00247947 */ /* 0x000fea0003800000 */
.L_x_2800:
[----:B------:R0:W-:Y:S01]  /*4eb0*/  STG.E.U16 desc[UR36][R8.64], R18 ;  /* 0x0000001208007986 */ /* 0x0001e2000c101524 */
[----:B------:R-:W-:Y:S05]  /*4ec0*/  BRA `(.L_x_2799) ;  /* 0x0000000c001c7947 */ /* 0x000fea0003800000 */
.L_x_2795:
        /* <DEDUP_REMOVED lines=9> */
.L_x_2803:
[----:B------:R-:W0:Y:S02]  /*4f60*/  I2F.S16 R0, R18 ;  /* 0x0000001200007306 */ /* 0x000e240000101400 */
[----:B0-----:R-:W-:-:S05]  /*4f70*/  F2FP.F16.F32.PACK_AB R0, RZ, R0 ;  /* 0x00000000ff00723e */ /* 0x001fca00000000ff */
[----:B------:R0:W-:Y:S01]  /*4f80*/  STG.E.U16 desc[UR36][R8.64], R0 ;  /* 0x0000000008007986 */ /* 0x0001e2000c101524 */
[----:B------:R-:W-:Y:S05]  /*4f90*/  BRA `(.L_x_2799) ;  /* 0x0000000800e87947 */ /* 0x000fea0003800000 */
.L_x_2802:
        /* <DEDUP_REMOVED lines=10> */
.L_x_2805:
[----:B------:R-:W0:Y:S02]  /*5040*/  I2F.S16 R18, R18 ;  /* 0x0000001200127306 */ /* 0x000e240000101400 */
[----:B0-----:R-:W-:-:S04]  /*5050*/  F2FP.F16.F32.PACK_AB R3, RZ, R18 ;  /* 0x00000012ff03723e */ /* 0x001fc800000000ff */
[----:B------:R-:W-:-:S05]  /*5060*/  PRMT R3, R3, 0x5410, RZ ;  /* 0x0000541003037816 */ /* 0x000fca00000000ff */
[----:B------:R0:W-:Y:S01]  /*5070*/  STG.E desc[UR36][R8.64], R3 ;  /* 0x0000000308007986 */ /* 0x0001e2000c101924 */
[----:B------:R-:W-:Y:S05]  /*5080*/  BRA `(.L_x_2799) ;  /* 0x0000000800ac7947 */ /* 0x000fea0003800000 */
.L_x_2804:
[----:B------:R-:W0:Y:S02]  /*5090*/  I2F.F64.S16 R4, R18 ;  /* 0x0000001200047312 */ /* 0x000e240000101c00 */
[----:B0-----:R0:W-:Y:S01]  /*50a0*/  STG.E.64 desc[UR36][R8.64], R4 ;  /* 0x0000000408007986 */ /* 0x0011e2000c101b24 */
[----:B------:R-:W-:Y:S05]  /*50b0*/  BRA `(.L_x_2799) ;  /* 0x0000000800a07947 */ /* 0x000fea0003800000 */
.L_x_2794:
        /* <DEDUP_REMOVED lines=10> */
.L_x_2808:
[----:B------:R-:W0:Y:S01]  /*5160*/  I2F.F64.S16 R4, R18 ;  /* 0x0000001200047312 */ /* 0x000e220000101c00 */
[----:B------:R-:W-:-:S05]  /*5170*/  CS2R R6, SRZ ;  /* 0x0000000000067805 */ /* 0x000fca000001ff00 */
[----:B0-----:R0:W-:Y:S01]  /*5180*/  STG.E.128 desc[UR36][R8.64], R4 ;  /* 0x0000000408007986 */ /* 0x0011e2000c101d24 */
[----:B------:R-:W-:Y:S05]  /*5190*/  BRA `(.L_x_2799) ;  /* 0x0000000800687947 */ /* 0x000fea0003800000 */
.L_x_2807:
        /* <DEDUP_REMOVED lines=21> */
.L_x_2812:
[----:B------:R-:W-:Y:S05]  /*52f0*/  BSYNC B0 ;  /* 0x0000000000007941 */ /* 0x000fea0003800000 */
.L_x_2811:
[----:B------:R-:W-:-:S05]  /*5300*/  LOP3.LUT R5, R0, R5, RZ, 0xfc, !PT ;  /* 0x0000000500057212 */ /* 0x000fca00078efcff */
[----:B------:R0:W-:Y:S01]  /*5310*/  STG.E.U8 desc[UR36][R8.64], R5 ;  /* 0x0000000508007986 */ /* 0x0001e2000c101124 */
[----:B------:R-:W-:Y:S05]  /*5320*/  BRA `(.L_x_2799) ;  /* 0x0000000800047947 */ /* 0x000fea0003800000 */
.L_x_2810:
        /* <DEDUP_REMOVED lines=13> */
.L_x_2814:
[----:B------:R-:W-:Y:S01]  /*5400*/  IMAD.MOV.U32 R0, RZ, RZ, 0x7f ;  /* 0x0000007fff007424 */ /* 0x000fe200078e00ff */
[----:B------:R-:W-:-:S04]  /*5410*/  ISETP.GT.U32.AND P0, PT, R3, 0x7f800000, PT ;  /* 0x7f8000000300780c */ /* 0x000fc80003f04070 */
[----:B------:R-:W-:-:S09]  /*5420*/  SEL R0, R0, 0x7c, P0 ;  /* 0x0000007c00007807 */ /* 0x000fd20000000000 */
.L_x_2815:
[----:B------:R-:W-:Y:S05]  /*5430*/  BSYNC B0 ;  /* 0x0000000000007941 */ /* 0x000fea0003800000 */
.L_x_2813:
[----:B------:R-:W-:-:S04]  /*5440*/  LOP3.LUT R3, R5, 0x80000000, RZ, 0xc0, !PT ;  /* 0x8000000005037812 */ /* 0x000fc800078ec0ff */
[----:B------:R-:W-:-:S04]  /*5450*/  SHF.R.U32.HI R3, RZ, 0x18, R3 ;  /* 0x00000018ff037819 */ /* 0x000fc80000011603 */
[----:B------:R-:W-:-:S05]  /*5460*/  LOP3.LUT R3, R0, R3, RZ, 0xfc, !PT ;  /* 0x0000000300037212 */ /* 0x000fca00078efcff */
[----:B------:R0:W-:Y:S01]  /*5470*/  STG.E.U8 desc[UR36][R8.64], R3 ;  /* 0x0000000308007986 */ /* 0x0001e2000c101124 */
[----:B------:R-:W-:Y:S05]  /*5480*/  BRA `(.L_x_2799) ;  /* 0x0000000400ac7947 */ /* 0x000fea0003800000 */
.L_x_2809:
[----:B------:R-:W0:Y:S02]  /*5490*/  I2F.S16 R0, R18 ;  /* 0x0000001200007306 */ /* 0x000e240000101400 */
[----:B0-----:R-:W-:-:S05]  /*54a0*/  F2FP.BF16.F32.PACK_AB R0, RZ, R0 ;  /* 0x00000000ff00723e */ /* 0x001fca00000010ff */
[----:B------:R0:W-:Y:S01]  /*54b0*/  STG.E.U16 desc[UR36][R8.64], R0 ;  /* 0x0000000008007986 */ /* 0x0001e2000c101524 */
[----:B------:R-:W-:Y:S05]  /*54c0*/  BRA `(.L_x_2799) ;  /* 0x00000004009c7947 */ /* 0x000fea0003800000 */
.L_x_2806:
        /* <DEDUP_REMOVED lines=10> */
.L_x_2818:
        /* <DEDUP_REMOVED lines=17> */
.L_x_2821:
[----:B------:R-:W-:-:S04]  /*5680*/  LOP3.LUT R3, R5, 0x80000000, RZ, 0xc0, !PT ;  /* 0x8000000005037812 */ /* 0x000fc800078ec0ff */
[----:B------:R-:W-:-:S04]  /*5690*/  SHF.R.U32.HI R3, RZ, 0x18, R3 ;  /* 0x00000018ff037819 */ /* 0x000fc80000011603 */
[----:B------:R-:W-:-:S04]  /*56a0*/  LOP3.LUT R0, R0, R3, RZ, 0xfc, !PT ;  /* 0x0000000300007212 */ /* 0x000fc800078efcff */
[----:B------:R-:W-:-:S07]  /*56b0*/  PRMT R4, R0, 0x7610, R4 ;  /* 0x0000761000047816 */ /* 0x000fce0000000004 */
.L_x_2820:
[----:B------:R-:W-:Y:S05]  /*56c0*/  BSYNC B0 ;  /* 0x0000000000007941 */ /* 0x000fea0003800000 */
.L_x_2819:
[----:B------:R3:W-:Y:S01]  /*56d0*/  STG.E.U8 desc[UR36][R8.64], R4 ;  /* 0x0000000408007986 */ /* 0x0007e2000c101124 */
[----:B------:R-:W-:Y:S05]  /*56e0*/  BRA `(.L_x_2799) ;  /* 0x0000000400147947 */ /* 0x000fea0003800000 */
.L_x_2817:
        /* <DEDUP_REMOVED lines=17> */
.L_x_2824:
[----:B------:R-:W-:-:S04]  /*5800*/  LOP3.LUT R3, R5, 0x80000000, RZ, 0xc0, !PT ;  /* 0x8000000005037812 */ /* 0x000fc800078ec0ff */
[----:B------:R-:W-:-:S04]  /*5810*/  SHF.R.U32.HI R3, RZ, 0x18, R3 ;  /* 0x00000018ff037819 */ /* 0x000fc80000011603 */
[----:B------:R-:W-:-:S04]  /*5820*/  LOP3.LUT R0, R0, R3, RZ, 0xfc, !PT ;  /* 0x0000000300007212 */ /* 0x000fc800078efcff */
[----:B------:R-:W-:-:S07]  /*5830*/  PRMT R4, R0, 0x7610, R4 ;  /* 0x0000761000047816 */ /* 0x000fce0000000004 */
.L_x_2823:
[----:B------:R-:W-:Y:S05]  /*5840*/  BSYNC B0 ;  /* 0x0000000000007941 */ /* 0x000fea0003800000 */
.L_x_2822:
[----:B------:R0:W-:Y:S01]  /*5850*/  STG.E.U8 desc[UR36][R8.64], R4 ;  /* 0x0000000408007986 */ /* 0x0001e2000c101124 */
[----:B------:R-:W-:Y:S05]  /*5860*/  BRA `(.L_x_2799) ;  /* 0x0000000000b47947 */ /* 0x000fea0003800000 */
.L_x_2816:
        /* <DEDUP_REMOVED lines=22> */
.L_x_2798:
        /* <DEDUP_REMOVED lines=16> */
.L_x_2827:
[----:B------:R-:W-:Y:S05]  /*5ad0*/  BRA `(.L_x_2799) ;  /* 0x0000000000187947 */ /* 0x000fea0003800000 */
.L_x_2826:
[----:B------:R-:W-:Y:S01]  /*5ae0*/  LOP3.LUT R4, R18, 0xffff, RZ, 0xc0, !PT ;  /* 0x0000ffff12047812 */ /* 0x000fe200078ec0ff */
[----:B------:R-:W-:-:S05]  /*5af0*/  IMAD.MOV.U32 R5, RZ, RZ, RZ ;  /* 0x000000ffff057224 */ /* 0x000fca00078e00ff */
[----:B------:R2:W-:Y:S01]  /*5b00*/  STG.E.64 desc[UR36][R8.64], R4 ;  /* 0x0000000408007986 */ /* 0x0005e2000c101b24 */
[----:B------:R-:W-:Y:S05]  /*5b10*/  BRA `(.L_x_2799) ;  /* 0x0000000000087947 */ /* 0x000fea0003800000 */
.L_x_2825:
[----:B------:R-:W-:-:S05]  /*5b20*/  LOP3.LUT R3, R18, 0xffff, RZ, 0xc0, !PT ;  /* 0x0000ffff12037812 */ /* 0x000fca00078ec0ff */
[----:B------:R0:W-:Y:S02]  /*5b30*/  STG.E desc[UR36][R8.64], R3 ;  /* 0x0000000308007986 */ /* 0x0001e4000c101924 */
.L_x_2799:
        /* <DEDUP_REMOVED lines=23> */
.L_x_2831:
[----:B------:R3:W-:Y:S01]  /*5cb0*/  STG.E.U8 desc[UR36][R8.64], R17 ;  /* 0x0000001108007986 */ /* 0x0007e2000c101124 */
[----:B------:R-:W-:Y:S05]  /*5cc0*/  BRA `(.L_x_2833) ;  /* 0x0000000c00587947 */ /* 0x000fea0003800000 */
.L_x_2830:
        /* <DEDUP_REMOVED lines=10> */
.L_x_2835:
[----:B------:R-:W-:-:S05]  /*5d70*/  LOP3.LUT R17, R17, 0xffff, RZ, 0xc0, !PT ;  /* 0x0000ffff11117812 */ /* 0x000fca00078ec0ff */
[----:B------:R2:W-:Y:S01]  /*5d80*/  STG.E desc[UR36][R8.64], R17 ;  /* 0x0000001108007986 */ /* 0x0005e2000c101924 */
[----:B------:R-:W-:Y:S05]  /*5d90*/  BRA `(.L_x_2833) ;  /* 0x0000000c00247947 */ /* 0x000fea0003800000 */
.L_x_2834:
[----:B------:R0:W-:Y:S01]  /*5da0*/  STG.E.U16 desc[UR36][R8.64], R17 ;  /* 0x0000001108007986 */ /* 0x0001e2000c101524 */
[----:B------:R-:W-:Y:S05]  /*5db0*/  BRA `(.L_x_2833) ;  /* 0x0000000c001c7947 */ /* 0x000fea0003800000 */
.L_x_2829:
        /* <DEDUP_REMOVED lines=9> */
.L_x_2837:
[----:B------:R-:W0:Y:S02]  /*5e50*/  I2F.S16 R0, R17 ;  /* 0x0000001100007306 */ /* 0x000e240000101400 */
[----:B0-----:R-:W-:-:S05]  /*5e60*/  F2FP.F16.F32.PACK_AB R0, RZ, R0 ;  /* 0x00000000ff00723e */ /* 0x001fca00000000ff */
[----:B------:R0:W-:Y:S01]  /*5e70*/  STG.E.U16 desc[UR36][R8.64], R0 ;  /* 0x0000000008007986 */ /* 0x0001e2000c101524 */
[----:B------:R-:W-:Y:S05]  /*5e80*/  BRA `(.L_x_2833) ;  /* 0x0000000800e87947 */ /* 0x000fea0003800000 */
.L_x_2836:
        /* <DEDUP_REMOVED lines=10> */
.L_x_2839:
[----:B------:R-:W0:Y:S02]  /*5f30*/  I2F.S16 R17, R17 ;  /* 0x0000001100117306 */ /* 0x000e240000101400 */
[----:B0-----:R-:W-:-:S04]  /*5f40*/  F2FP.F16.F32.PACK_AB R3, RZ, R17 ;  /* 0x00000011ff03723e */ /* 0x001fc800000000ff */
[----:B------:R-:W-:-:S05]  /*5f50*/  PRMT R3, R3, 0x5410, RZ ;  /* 0x0000541003037816 */ /* 0x000fca00000000ff */
[----:B------:R0:W-:Y:S01]  /*5f60*/  STG.E desc[UR36][R8.64], R3 ;  /* 0x0000000308007986 */ /* 0x0001e2000c101924 */
[----:B------:R-:W-:Y:S05]  /*5f70*/  BRA `(.L_x_2833) ;  /* 0x0000000800ac7947 */ /* 0x000fea0003800000 */
.L_x_2838:
[----:B------:R-:W0:Y:S02]  /*5f80*/  I2F.F64.S16 R4, R17 ;  /* 0x0000001100047312 */ /* 0x000e240000101c00 */
[----:B0-----:R0:W-:Y:S01]  /*5f90*/  STG.E.64 desc[UR36][R8.64], R4 ;  /* 0x0000000408007986 */ /* 0x0011e2000c101b24 */
[----:B------:R-:W-:Y:S05]  /*5fa0*/  BRA `(.L_x_2833) ;  /* 0x0000000800a07947 */ /* 0x000fea0003800000 */
.L_x_2828:
        /* <DEDUP_REMOVED lines=10> */
.L_x_2842:
[----:B------:R-:W0:Y:S01]  /*6050*/  I2F.F64.S16 R4, R17 ;  /* 0x0000001100047312 */ /* 0x000e220000101c00 */
[----:B------:R-:W-:-:S05]  /*6060*/  CS2R R6, SRZ ;  /* 0x0000000000067805 */ /* 0x000fca000001ff00 */
[----:B0-----:R0:W-:Y:S01]  /*6070*/  STG.E.128 desc[UR36][R8.64], R4 ;  /* 0x0000000408007986 */ /* 0x0011e2000c101d24 */
[----:B------:R-:W-:Y:S05]  /*6080*/  BRA `(.L_x_2833) ;  /* 0x0000000800687947 */ /* 0x000fea0003800000 */
.L_x_2841:
        /* <DEDUP_REMOVED lines=21> */
.L_x_2846:
[----:B------:R-:W-:Y:S05]  /*61e0*/  BSYNC B0 ;  /* 0x0000000000007941 */ /* 0x000fea0003800000 */
.L_x_2845:
[----:B------:R-:W-:-:S05]  /*61f0*/  LOP3.LUT R5, R0, R5, RZ, 0xfc, !PT ;  /* 0x0000000500057212 */ /* 0x000fca00078efcff */
[----:B------:R0:W-:Y:S01]  /*6200*/  STG.E.U8 desc[UR36][R8.64], R5 ;  /* 0x0000000508007986 */ /* 0x0001e2000c101124 */
[----:B------:R-:W-:Y:S05]  /*6210*/  BRA `(.L_x_2833) ;  /* 0x0000000800047947 */ /* 0x000fea0003800000 */
.L_x_2844:
        /* <DEDUP_REMOVED lines=13> */
.L_x_2848:
[----:B------:R-:W-:Y:S01]  /*62f0*/  IMAD.MOV.U32 R0, RZ, RZ, 0x7f ;  /* 0x0000007fff007424 */ /* 0x000fe200078e00ff */
[----:B------:R-:W-:-:S04]  /*6300*/  ISETP.GT.U32.AND P0, PT, R3, 0x7f800000, PT ;  /* 0x7f8000000300780c */ /* 0x000fc80003f04070 */
[----:B------:R-:W-:-:S09]  /*6310*/  SEL R0, R0, 0x7c, P0 ;  /* 0x0000007c00007807 */ /* 0x000fd20000000000 */
.L_x_2849:
[----:B------:R-:W-:Y:S05]  /*6320*/  BSYNC B0 ;  /* 0x0000000000007941 */ /* 0x000fea0003800000 */
.L_x_2847:
[----:B------:R-:W-:-:S04]  /*6330*/  LOP3.LUT R3, R17, 0x80000000, RZ, 0xc0, !PT ;  /* 0x8000000011037812 */ /* 0x000fc800078ec0ff */
[----:B------:R-:W-:-:S04]  /*6340*/  SHF.R.U32.HI R3, RZ, 0x18, R3 ;  /* 0x00000018ff037819 */ /* 0x000fc80000011603 */
[----:B------:R-:W-:-:S05]  /*6350*/  LOP3.LUT R3, R0, R3, RZ, 0xfc, !PT ;  /* 0x0000000300037212 */ /* 0x000fca00078efcff */
[----:B------:R0:W-:Y:S01]  /*6360*/  STG.E.U8 desc[UR36][R8.64], R3 ;  /* 0x0000000308007986 */ /* 0x0001e2000c101124 */
[----:B------:R-:W-:Y:S05]  /*6370*/  BRA `(.L_x_2833) ;  /* 0x0000000400ac7947 */ /* 0x000fea0003800000 */
.L_x_2843:
[----:B------:R-:W0:Y:S02]  /*6380*/  I2F.S16 R0, R17 ;  /* 0x0000001100007306 */ /* 0x000e240000101400 */
[----:B0-----:R-:W-:-:S05]  /*6390*/  F2FP.BF16.F32.PACK_AB R0, RZ, R0 ;  /* 0x00000000ff00723e */ /* 0x001fca00000010ff */
[----:B------:R0:W-:Y:S01]  /*63a0*/  STG.E.U16 desc[UR36][R8.64], R0 ;  /* 0x0000000008007986 */ /* 0x0001e2000c101524 */
[----:B------:R-:W-:Y:S05]  /*63b0*/  BRA `(.L_x_2833) ;  /* 0x00000004009c7947 */ /* 0x000fea0003800000 */
.L_x_2840:
        /* <DEDUP_REMOVED lines=10> */
.L_x_2852:
        /* <DEDUP_REMOVED lines=17> */
.L_x_2855:
[----:B------:R-:W-:-:S04]  /*6570*/  LOP3.LUT R3, R17, 0x80000000, RZ, 0xc0, !PT ;  /* 0x8000000011037812 */ /* 0x000fc800078ec0ff */
[----:B------:R-:W-:-:S04]  /*6580*/  SHF.R.U32.HI R3, RZ, 0x18, R3 ;  /* 0x00000018ff037819 */ /* 0x000fc80000011603 */
[----:B------:R-:W-:-:S04]  /*6590*/  LOP3.LUT R0, R0, R3, RZ, 0xfc, !PT ;  /* 0x0000000300007212 */ /* 0x000fc800078efcff */
[----:B------:R-:W-:-:S07]  /*65a0*/  PRMT R4, R0, 0x7610, R4 ;  /* 0x0000761000047816 */ /* 0x000fce0000000004 */
.L_x_2854:
[----:B------:R-:W-:Y:S05]  /*65b0*/  BSYNC B0 ;  /* 0x0000000000007941 */ /* 0x000fea0003800000 */
.L_x_2853:
[----:B------:R0:W-:Y:S01]  /*65c0*/  STG.E.U8 desc[UR36][R8.64], R4 ;  /* 0x0000000408007986 */ /* 0x0001e2000c101124 */
[----:B------:R-:W-:Y:S05]  /*65d0*/  BRA `(.L_x_2833) ;  /* 0x0000000400147947 */ /* 0x000fea0003800000 */
.L_x_2851:
        /* <DEDUP_REMOVED lines=17> */
.L_x_2858:
[----:B------:R-:W-:-:S04]  /*66f0*/  LOP3.LUT R3, R17, 0x80000000, RZ, 0xc0, !PT ;  /* 0x8000000011037812 */ /* 0x000fc800078ec0ff */
[----:B------:R-:W-:-:S04]  /*6700*/  SHF.R.U32.HI R3, RZ, 0x18, R3 ;  /* 0x00000018ff037819 */ /* 0x000fc80000011603 */
[----:B------:R-:W-:-:S04]  /*6710*/  LOP3.LUT R0, R0, R3, RZ, 0xfc, !PT ;  /* 0x0000000300007212 */ /* 0x000fc800078efcff */
[----:B------:R-:W-:-:S07]  /*6720*/  PRMT R4, R0, 0x7610, R4 ;  /* 0x0000761000047816 */ /* 0x000fce0000000004 */
.L_x_2857:
[----:B------:R-:W-:Y:S05]  /*6730*/  BSYNC B0 ;  /* 0x0000000000007941 */ /* 0x000fea0003800000 */
.L_x_2856:
[----:B------:R0:W-:Y:S01]  /*6740*/  STG.E.U8 desc[UR36][R8.64], R4 ;  /* 0x0000000408007986 */ /* 0x0001e2000c101124 */
[----:B------:R-:W-:Y:S05]  /*6750*/  BRA `(.L_x_2833) ;  /* 0x0000000000b47947 */ /* 0x000fea0003800000 */
.L_x_2850:
        /* <DEDUP_REMOVED lines=22> */
.L_x_2832:
        /* <DEDUP_REMOVED lines=16> */
.L_x_2861:
[----:B------:R-:W-:Y:S05]  /*69c0*/  BRA `(.L_x_2833) ;  /* 0x0000000000187947 */ /* 0x000fea0003800000 */
.L_x_2860:
[----:B------:R-:W-:Y:S01]  /*69d0*/  LOP3.LUT R4, R17, 0xffff, RZ, 0xc0, !PT ;  /* 0x0000ffff11047812 */ /* 0x000fe200078ec0ff */
[----:B------:R-:W-:-:S05]  /*69e0*/  IMAD.MOV.U32 R5, RZ, RZ, RZ ;  /* 0x000000ffff057224 */ /* 0x000fca00078e00ff */
[----:B------:R0:W-:Y:S01]  /*69f0*/  STG.E.64 desc[UR36][R8.64], R4 ;  /* 0x0000000408007986 */ /* 0x0001e2000c101b24 */
[----:B------:R-:W-:Y:S05]  /*6a00*/  BRA `(.L_x_2833) ;  /* 0x0000000000087947 */ /* 0x000fea0003800000 */
.L_x_2859:
[----:B------:R-:W-:-:S05]  /*6a10*/  LOP3.LUT R17, R17, 0xffff, RZ, 0xc0, !PT ;  /* 0x0000ffff11117812 */ /* 0x000fca00078ec0ff */
[----:B------:R0:W-:Y:S02]  /*6a20*/  STG.E desc[UR36][R8.64], R17 ;  /* 0x0000001108007986 */ /* 0x0001e4000c101924 */
.L_x_2833:
[----:B------:R-:W-:-:S07]  /*6a30*/  VIADD R2, R2, 0x80 ;  /* 0x0000008002027836 */ /* 0x000fce0000000000 */
.L_x_2793:
[----:B------:R-:W-:Y:S05]  /*6a40*/  BSYNC B6 ;  /* 0x0000000000067941 */ /* 0x000fea0003800000 */
.L_x_2792:
[----:B------:R-:W-:-:S13]  /*6a50*/  ISETP.GE.AND P0, PT, R2, R22, PT ;  /* 0x000000160200720c */ /* 0x000fda0003f06270 */
[----:B------:R-:W-:Y:S05]  /*6a60*/  @P0 EXIT ;  /* 0x000000000000094d */ /* 0x000fea0003800000 */
        /* <DEDUP_REMOVED lines=19> */
.L_x_2865:
[----:B------:R-:W-:Y:S01]  /*6ba0*/  STG.E.U8 desc[UR36][R2.64], R16 ;  /* 0x0000001002007986 */ /* 0x000fe2000c101124 */
[----:B------:R-:W-:Y:S05]  /*6bb0*/  EXIT ;  /* 0x000000000000794d */ /* 0x000fea0003800000 */
.L_x_2864:
        /* <DEDUP_REMOVED lines=10> */
.L_x_2868:
[----:B------:R-:W-:-:S05]  /*6c60*/  LOP3.LUT R5, R16, 0xffff, RZ, 0xc0, !PT ;  /* 0x0000ffff10057812 */ /* 0x000fca00078ec0ff */
[----:B------:R-:W-:Y:S01]  /*6c70*/  STG.E desc[UR36][R2.64], R5 ;  /* 0x0000000502007986 */ /* 0x000fe2000c101924 */
[----:B------:R-:W-:Y:S05]  /*6c80*/  EXIT ;  /* 0x000000000000794d */ /* 0x000fea0003800000 */
.L_x_2867:
[----:B------:R-:W-:Y:S01]  /*6c90*/  STG.E.U16 desc[UR36][R2.64], R16 ;  /* 0x0000001002007986 */ /* 0x000fe2000c101524 */
[----:B------:R-:W-:Y:S05]  /*6ca0*/  EXIT ;  /* 0x000000000000794d */ /* 0x000fea0003800000 */
.L_x_2863:
        /* <DEDUP_REMOVED lines=9> */
.L_x_2870:
[----:B------:R-:W0:Y:S02]  /*6d40*/  I2F.S16 R0, R16 ;  /* 0x0000001000007306 */ /* 0x000e240000101400 */
[----:B0-----:R-:W-:-:S05]  /*6d50*/  F2FP.F16.F32.PACK_AB R0, RZ, R0 ;  /* 0x00000000ff00723e */ /* 0x001fca00000000ff */
[----:B------:R-:W-:Y:S01]  /*6d60*/  STG.E.U16 desc[UR36][R2.64], R0 ;  /* 0x0000000002007986 */ /* 0x000fe2000c101524 */
[----:B------:R-:W-:Y:S05]  /*6d70*/  EXIT ;  /* 0x000000000000794d */ /* 0x000fea0003800000 */
.L_x_2869:
        /* <DEDUP_REMOVED lines=10> */
.L_x_2872:
[----:B------:R-:W0:Y:S02]  /*6e20*/  I2F.S16 R16, R16 ;  /* 0x0000001000107306 */ /* 0x000e240000101400 */
[----:B0-----:R-:W-:-:S04]  /*6e30*/  F2FP.F16.F32.PACK_AB R5, RZ, R16 ;  /* 0x00000010ff05723e */ /* 0x001fc800000000ff */
[----:B------:R-:W-:-:S05]  /*6e40*/  PRMT R5, R5, 0x5410, RZ ;  /* 0x0000541005057816 */ /* 0x000fca00000000ff */
[----:B------:R-:W-:Y:S01]  /*6e50*/  STG.E desc[UR36][R2.64], R5 ;  /* 0x0000000502007986 */ /* 0x000fe2000c101924 */
[----:B------:R-:W-:Y:S05]  /*6e60*/  EXIT ;  /* 0x000000000000794d */ /* 0x000fea0003800000 */
.L_x_2871:
[----:B------:R-:W0:Y:S02]  /*6e70*/  I2F.F64.S16 R16, R16 ;  /* 0x0000001000107312 */ /* 0x000e240000101c00 */
[----:B0-----:R-:W-:Y:S01]  /*6e80*/  STG.E.64 desc[UR36][R2.64], R16 ;  /* 0x0000001002007986 */ /* 0x001fe2000c101b24 */
[----:B------:R-:W-:Y:S05]  /*6e90*/  EXIT ;  /* 0x000000000000794d */ /* 0x000fea0003800000 */
.L_x_2862:
        /* <DEDUP_REMOVED lines=10> */
.L_x_2875:
[----:B------:R-:W0:Y:S01]  /*6f40*/  I2F.F64.S16 R16, R16 ;  /* 0x0000001000107312 */ /* 0x000e220000101c00 */
[----:B------:R-:W-:-:S05]  /*6f50*/  CS2R R18, SRZ ;  /* 0x0000000000127805 */ /* 0x000fca000001ff00 */
[----:B0-----:R-:W-:Y:S01]  /*6f60*/  STG.E.128 desc[UR36][R2.64], R16 ;  /* 0x0000001002007986 */ /* 0x001fe2000c101d24 */
[----:B------:R-:W-:Y:S05]  /*6f70*/  EXIT ;  /* 0x000000000000794d */ /* 0x000fea0003800000 */
.L_x_2874:
        /* <DEDUP_REMOVED lines=21> */
.L_x_2879:
[----:B------:R-:W-:Y:S05]  /*70d0*/  BSYNC B0 ;  /* 0x0000000000007941 */ /* 0x000fea0003800000 */
.L_x_2878:
[----:B------:R-:W-:-:S05]  /*70e0*/  LOP3.LUT R5, R0, R5, RZ, 0xfc, !PT ;  /* 0x0000000500057212 */ /* 0x000fca00078efcff */
[----:B------:R-:W-:Y:S01]  /*70f0*/  STG.E.U8 desc[UR36][R2.64], R5 ;  /* 0x0000000502007986 */ /* 0x000fe2000c101124 */
[----:B------:R-:W-:Y:S05]  /*7100*/  EXIT ;  /* 0x000000000000794d */ /* 0x000fea0003800000 */
.L_x_2877:
        /* <DEDUP_REMOVED lines=13> */
.L_x_2881:
[----:B------:R-:W-:Y:S01]  /*71e0*/  IMAD.MOV.U32 R0, RZ, RZ, 0x7f ;  /* 0x0000007fff007424 */ /* 0x000fe200078e00ff */
[----:B------:R-:W-:-:S04]  /*71f0*/  ISETP.GT.U32.AND P0, PT, R4, 0x7f800000, PT ;  /* 0x7f8000000400780c */ /* 0x000fc80003f04070 */
[----:B------:R-:W-:-:S09]  /*7200*/  SEL R0, R0, 0x7c, P0 ;  /* 0x0000007c00007807 */ /* 0x000fd20000000000 */
.L_x_2882:
[----:B------:R-:W-:Y:S05]  /*7210*/  BSYNC B0 ;  /* 0x0000000000007941 */ /* 0x000fea0003800000 */
.L_x_2880:
[----:B------:R-:W-:-:S04]  /*7220*/  LOP3.LUT R4, R5, 0x80000000, RZ, 0xc0, !PT ;  /* 0x8000000005047812 */ /* 0x000fc800078ec0ff */
[----:B------:R-:W-:-:S04]  /*7230*/  SHF.R.U32.HI R5, RZ, 0x18, R4 ;  /* 0x00000018ff057819 */ /* 0x000fc80000011604 */
[----:B------:R-:W-:-:S05]  /*7240*/  LOP3.LUT R5, R0, R5, RZ, 0xfc, !PT ;  /* 0x0000000500057212 */ /* 0x000fca00078efcff */
[----:B------:R-:W-:Y:S01]  /*7250*/  STG.E.U8 desc[UR36][R2.64], R5 ;  /* 0x0000000502007986 */ /* 0x000fe2000c101124 */
[----:B------:R-:W-:Y:S05]  /*7260*/  EXIT ;  /* 0x000000000000794d */ /* 0x000fea0003800000 */
.L_x_2876:
[----:B------:R-:W0:Y:S02]  /*7270*/  I2F.S16 R0, R16 ;  /* 0x0000001000007306 */ /* 0x000e240000101400 */
[----:B0-----:R-:W-:-:S05]  /*7280*/  F2FP.BF16.F32.PACK_AB R0, RZ, R0 ;  /* 0x00000000ff00723e */ /* 0x001fca00000010ff */
[----:B------:R-:W-:Y:S01]  /*7290*/  STG.E.U16 desc[UR36][R2.64], R0 ;  /* 0x0000000002007986 */ /* 0x000fe2000c101524 */
[----:B------:R-:W-:Y:S05]  /*72a0*/  EXIT ;  /* 0x000000000000794d */ /* 0x000fea0003800000 */
.L_x_2873:
        /* <DEDUP_REMOVED lines=10> */
.L_x_2885:
        /* <DEDUP_REMOVED lines=17> */
.L_x_2888:
[----:B------:R-:W-:-:S04]  /*7460*/  LOP3.LUT R0, R7, 0x80000000, RZ, 0xc0, !PT ;  /* 0x8000000007007812 */ /* 0x000fc800078ec0ff */
[----:B------:R-:W-:-:S04]  /*7470*/  SHF.R.U32.HI R5, RZ, 0x18, R0 ;  /* 0x00000018ff057819 */ /* 0x000fc80000011600 */
[----:B------:R-:W-:-:S04]  /*7480*/  LOP3.LUT R4, R4, R5, RZ, 0xfc, !PT ;  /* 0x0000000504047212 */ /* 0x000fc800078efcff */
[----:B------:R-:W-:-:S07]  /*7490*/  PRMT R0, R4, 0x7610, R0 ;  /* 0x0000761004007816 */ /* 0x000fce0000000000 */
.L_x_2887:
[----:B------:R-:W-:Y:S05]  /*74a0*/  BSYNC B0 ;  /* 0x0000000000007941 */ /* 0x000fea0003800000 */
.L_x_2886:
[----:B------:R-:W-:Y:S01]  /*74b0*/  STG.E.U8 desc[UR36][R2.64], R0 ;  /* 0x0000000002007986 */ /* 0x000fe2000c101124 */
[----:B------:R-:W-:Y:S05]  /*74c0*/  EXIT ;  /* 0x000000000000794d */ /* 0x000fea0003800000 */
.L_x_2884:
        /* <DEDUP_REMOVED lines=17> */
.L_x_2891:
[----:B------:R-:W-:-:S04]  /*75e0*/  LOP3.LUT R0, R7, 0x80000000, RZ, 0xc0, !PT ;  /* 0x8000000007007812 */ /* 0x000fc800078ec0ff */
[----:B------:R-:W-:-:S04]  /*75f0*/  SHF.R.U32.HI R5, RZ, 0x18, R0 ;  /* 0x00000018ff057819 */ /* 0x000fc80000011600 */
[----:B------:R-:W-:-:S04]  /*7600*/  LOP3.LUT R4, R4, R5, RZ, 0xfc, !PT ;  /* 0x0000000504047212 */ /* 0x000fc800078efcff */
[----:B------:R-:W-:-:S07]  /*7610*/  PRMT R0, R4, 0x7610, R0 ;  /* 0x0000761004007816 */ /* 0x000fce0000000000 */
.L_x_2890:
[----:B------:R-:W-:Y:S05]  /*7620*/  BSYNC B0 ;  /* 0x0000000000007941 */ /* 0x000fea0003800000 */
.L_x_2889:
[----:B------:R-:W-:Y:S01]  /*7630*/  STG.E.U8 desc[UR36][R2.64], R0 ;  /* 0x0000000002007986 */ /* 0x000fe2000c101124 */
[----:B------:R-:W-:Y:S05]  /*7640*/  EXIT ;  /* 0x000000000000794d */ /* 0x000fea0003800000 */
.L_x_2883:
        /* <DEDUP_REMOVED lines=22> */
.L_x_2866:
        /* <DEDUP_REMOVED lines=16> */
.L_x_2894:
[----:B------:R-:W-:Y:S05]  /*78b0*/  EXIT ;  /* 0x000000000000794d */ /* 0x000fea0003800000 */
.L_x_2893:
[----:B------:R-:W-:Y:S01]  /*78c0*/  LOP3.LUT R16, R16, 0xffff, RZ, 0xc0, !PT ;  /* 0x0000ffff10107812 */ /* 0x000fe200078ec0ff */
[----:B------:R-:W-:-:S05]  /*78d0*/  IMAD.MOV.U32 R17, RZ, RZ, RZ ;  /* 0x000000ffff117224 */ /* 0x000fca00078e00ff */
[----:B------:R-:W-:Y:S01]  /*78e0*/  STG.E.64 desc[UR36][R2.64], R16 ;  /* 0x0000001002007986 */ /* 0x000fe2000c101b24 */
[----:B------:R-:W-:Y:S05]  /*78f0*/  EXIT ;  /* 0x000000000000794d */ /* 0x000fea0003800000 */
.L_x_2892:
[----:B------:R-:W-:-:S05]  /*7900*/  LOP3.LUT R5, R16, 0xffff, RZ, 0xc0, !PT ;  /* 0x0000ffff10057812 */ /* 0x000fca00078ec0ff */
[----:B------:R-:W-:Y:S01]  /*7910*/  STG.E desc[UR36][R2.64], R5 ;  /* 0x0000000502007986 */ /* 0x000fe2000c101924 */
[----:B------:R-:W-:Y:S05]  /*7920*/  EXIT ;  /* 0x000000000000794d */ /* 0x000fea0003800000 */
.L_x_2895:
        /* <DEDUP_REMOVED lines=13> */
.L_x_23457:


//--------------------- .text._ZN2at6native18elementwise_kernelILi128ELi4EZNS0_22gpu_kernel_impl_nocastIZZZNS0_19signbit_kernel_cudaERNS_18TensorIteratorBaseEENKUlvE_clEvENKUlvE3_clEvEUlsE_EEvS4_RKT_EUliE_EEviT1_ --------------------------
	.section	.text._ZN2at6native18elementwise_kernelILi128ELi4EZNS0_22gpu_kernel_impl_nocastIZZZNS0_19signbit_kernel_cudaERNS_18TensorIteratorBaseEENKUlvE_clEvENKUlvE3_clEvEUlsE_EEvS4_RKT_EUliE_EEviT1_,"ax",@progbits
	.align	128
        .global         _ZN2at6native18elementwise_kernelILi128ELi4EZNS0_22gpu_kernel_impl_nocastIZZZNS0_19signbit_kernel_cudaERNS_18TensorIteratorBaseEENKUlvE_clEvENKUlvE3_clEvEUlsE_EEvS4_RKT_EUliE_EEviT1_
        .type           _ZN2at6native18elementwise_kernelILi128ELi4EZNS0_22gpu_kernel_impl_nocastIZZZNS0_19signbit_kernel_cudaERNS_18TensorIteratorBaseEENKUlvE_clEvENKUlvE3_clEvEUlsE_EEvS4_RKT_EUliE_EEviT1_,@function
        .size           _ZN2at6native18elementwise_kernelILi128ELi4EZNS0_22gpu_kernel_impl_nocastIZZZNS0_19signbit_kernel_cudaERNS_18TensorIteratorBaseEENKUlvE_clEvENKUlvE3_clEvEUlsE_EEvS4_RKT_EUliE_EEviT1_,(.L_x_23458 - _ZN2at6native18elementwise_kernelILi128ELi4EZNS0_22gpu_kernel_impl_nocastIZZZNS0_19signbit_kernel_cudaERNS_18TensorIteratorBaseEENKUlvE_clEvENKUlvE3_clEvEUlsE_EEvS4_RKT_EUliE_EEviT1_)
        .other          _ZN2at6native18elementwise_kernelILi128ELi4EZNS0_22gpu_kernel_impl_nocastIZZZNS0_19signbit_kernel_cudaERNS_18TensorIteratorBaseEENKUlvE_clEvENKUlvE3_clEvEUlsE_EEvS4_RKT_EUliE_EEviT1_,@"STO_CUDA_ENTRY STV_DEFAULT"
_ZN2at6native18elementwise_kernelILi128ELi4EZNS0_22gpu_kernel_impl_nocastIZZZNS0_19signbit_kernel_cudaERNS_18TensorIteratorBaseEENKUlvE_clEvENKUlvE3_clEvEUlsE_EEvS4_RKT_EUliE_EEviT1_:
.text._ZN2at6native18elementwise_kernelILi128ELi4EZNS0_22gpu_kernel_impl_nocastIZZZNS0_19signbit_kernel_cudaERNS_18TensorIteratorBaseEENKUlvE_clEvENKUlvE3_clEvEUlsE_EEvS4_RKT_EUliE_EEviT1_:
        /* <DEDUP_REMOVED lines=311> */
.L_x_2898:
        /* <DEDUP_REMOVED lines=8> */
[----:B--2---:R-:W-:-:S05]  /*13f0*/  SHF.R.U32.HI R7, RZ, 0xf, R4 ;  /* 0x0000000fff077819 */ /* 0x004fca0000011604 */
[----:B------:R0:W-:Y:S02]  /*1400*/  STG.E.U8 desc[UR4][R2.64], R7 ;  /* 0x0000000702007986 */ /* 0x0001e4000c101104 */
.L_x_2897:
[----:B------:R-:W-:Y:S05]  /*1410*/  BSYNC B0 ;  /* 0x0000000000007941 */ /* 0x000fea0003800000 */
.L_x_2896:
        /* <DEDUP_REMOVED lines=305> */
.L_x_2901:
        /* <DEDUP_REMOVED lines=314> */
.L_x_2902:
        /* <DEDUP_REMOVED lines=10> */
.L_x_2900:
[----:B------:R-:W-:Y:S05]  /*3b70*/  BSYNC B0 ;  /* 0x0000000000007941 */ /* 0x000fea0003800000 */
.L_x_2899:
        /* <DEDUP_REMOVED lines=304> */
.L_x_2903:
[----:B------:R-:W-:Y:S02]  /*4e80*/  ULDC.64 UR6, c[0x0][0x418] ;  /* 0x0001060000067ab9 */ /* 0x000fe40000000a00 */
[----:B------:R-:W-:-:S04]  /*4e90*/  IADD3 R4, P0, R2, UR6, RZ ;  /* 0x0000000602047c10 */ /* 0x000fc8000ff1e0ff */
[----:B------:R-:W-:Y:S01]  /*4ea0*/  IADD3.X R5, RZ, UR7, RZ, P0, !PT ;  /* 0x00000007ff057c10 */ /* 0x000fe200087fe4ff */
[----:B------:R-:W-:-:S04]  /*4eb0*/  ULDC.64 UR6, c[0x0][0x410] ;  /* 0x0001040000067ab9 */ /* 0x000fc80000000a00 */
[----:B------:R-:W2:Y:S01]  /*4ec0*/  LDG.E.U16 R4, desc[UR4][R4.64] ;  /* 0x0000000404047981 */ /* 0x000ea2000c1e1500 */
[----:B------:R-:W-:-:S04]  /*4ed0*/  IADD3 R2, P0, R3, UR6, RZ ;  /* 0x0000000603027c10 */ /* 0x000fc8000ff1e0ff */
[----:B------:R-:W-:Y:S02]  /*4ee0*/  IADD3.X R3, RZ, UR7, RZ, P0, !PT ;  /* 0x00000007ff037c10 */ /* 0x000fe400087fe4ff */
[----:B--2---:R-:W-:-:S05]  /*4ef0*/  SHF.R.U32.HI R7, RZ, 0xf, R4 ;  /* 0x0000000fff077819 */ /* 0x004fca0000011604 */
[----:B------:R-:W-:Y:S01]  /*4f00*/  STG.E.U8 desc[UR4][R2.64], R7 ;  /* 0x0000000702007986 */ /* 0x000fe2000c101104 */
[----:B------:R-:W-:Y:S05]  /*4f10*/  EXIT ;  /* 0x000000000000794d */ /* 0x000fea0003800000 */
.L_x_2904:
        /* <DEDUP_REMOVED lines=14> */
.L_x_23458:


//--------------------- .text._ZN2at6native27unrolled_elementwise_kernelIZZZNS0_19signbit_kernel_cudaERNS_18TensorIteratorBaseEENKUlvE_clEvENKUlvE3_clEvEUlsE_St5arrayIPcLm2EELi4E23TrivialOffsetCalculatorILi1EjESB_NS0_6memory15LoadWithoutCastENSC_16StoreWithoutCastEEEviT_T0_T2_T3_T4_T5_ --------------------------
	.section	.text._ZN2at6native27unrolled_elementwise_kernelIZZZNS0_19signbit_kernel_cudaERNS_18TensorIteratorBaseEENKUlvE_clEvENKUlvE3_clEvEUlsE_St5arrayIPcLm2EELi4E23TrivialOffsetCalculatorILi1EjESB_NS0_6memory15LoadWithoutCastENSC_16StoreWithoutCastEEEviT_T0_T2_T3_T4_T5_,"ax",@progbits
	.align	128
        .global         _ZN2at6native27unrolled_elementwise_kernelIZZZNS0_19signbit_kernel_cudaERNS_18TensorIteratorBaseEENKUlvE_clEvENKUlvE3_clEvEUlsE_St5arrayIPcLm2EELi4E23TrivialOffsetCalculatorILi1EjESB_NS0_6memory15LoadWithoutCastENSC_16StoreWithoutCastEEEviT_T0_T2_T3_T4_T5_
        .type           _ZN2at6native27unrolled_elementwise_kernelIZZZNS0_19signbit_kernel_cudaERNS_18TensorIteratorBaseEENKUlvE_clEvENKUlvE3_clEvEUlsE_St5arrayIPcLm2EELi4E23TrivialOffsetCalculatorILi1EjESB_NS0_6memory15LoadWithoutCastENSC_16StoreWithoutCastEEEviT_T0_T2_T3_T4_T5_,@function
        .size           _ZN2at6native27unrolled_elementwise_kernelIZZZNS0_19signbit_kernel_cudaERNS_18TensorIteratorBaseEENKUlvE_clEvENKUlvE3_clEvEUlsE_St5arrayIPcLm2EELi4E23TrivialOffsetCalculatorILi1EjESB_NS0_6memory15LoadWithoutCastENSC_16StoreWithoutCastEEEviT_T0_T2_T3_T4_T5_,(.L_x_23459 - _ZN2at6native27unrolled_elementwise_kernelIZZZNS0_19signbit_kernel_cudaERNS_18TensorIteratorBaseEENKUlvE_clEvENKUlvE3_clEvEUlsE_St5arrayIPcLm2EELi4E23TrivialOffsetCalculatorILi1EjESB_NS0_6memory15LoadWithoutCastENSC_16StoreWithoutCastEEEviT_T0_T2_T3_T4_T5_)
        .other          _ZN2at6native27unrolled_elementwise_kernelIZZZNS0_19signbit_kernel_cudaERNS_18TensorIteratorBaseEENKUlvE_clEvENKUlvE3_clEvEUlsE_St5arrayIPcLm2EELi4E23TrivialOffsetCalculatorILi1EjESB_NS0_6memory15LoadWithoutCastENSC_16StoreWithoutCastEEEviT_T0_T2_T3_T4_T5_,@"STO_CUDA_ENTRY STV_DEFAULT"
_ZN2at6native27unrolled_elementwise_kernelIZZZNS0_19signbit_kernel_cudaERNS_18TensorIteratorBaseEENKUlvE_clEvENKUlvE3_clEvEUlsE_St5arrayIPcLm2EELi4E23TrivialOffsetCalculatorILi1EjESB_NS0_6memory15LoadWithoutCastENSC_16StoreWithoutCastEEEviT_T0_T2_T3_T4_T5_:
.text._ZN2at6native27unrolled_elementwise_kernelIZZZNS0_19signbit_kernel_cudaERNS_18TensorIteratorBaseEENKUlvE_clEvENKUlvE3_clEvEUlsE_St5arrayIPcLm2EELi4E23TrivialOffsetCalculatorILi1EjESB_NS0_6memory15LoadWithoutCastENSC_16StoreWithoutCastEEEviT_T0_T2_T3_T4_T5_:
        /* <DEDUP_REMOVED lines=18> */
[----:B------:R1:W3:Y:S06]  /*0120*/  @!P1 LDG.E.U16 R7, desc[UR4][R6.64] ;  /* 0x0000000406079981 */ /* 0x0002ec000c1e1500 */
[----:B------:R-:W0:Y:S01]  /*0130*/  @!P2 LDC.64 R10, c[0x0][0x220] ;  /* 0x00008800ff0aab82 */ /* 0x000e220000000a00 */
[----:B------:R-:W-:Y:S02]  /*0140*/  @!P2 IMAD R17, R3, 0x200, R2 ;  /* 0x000002000311a824 */ /* 0x000fe400078e0202 */
[----:B------:R-:W-:Y:S02]  /*0150*/  @!P2 VIADD R2, R2, 0x80 ;  /* 0x000000800202a836 */ /* 0x000fe40000000000 */
[----:B--2---:R-:W-:-:S03]  /*0160*/  @!P3 IMAD.WIDE.U32 R8, R15, 0x2, R8 ;  /* 0x000000020f08b825 */ /* 0x004fc600078e0008 */
[----:B------:R-:W-:-:S03]  /*0170*/  ISETP.GE.AND P0, PT, R2, R5, PT ;  /* 0x000000050200720c */ /* 0x000fc60003f06270 */
[----:B------:R-:W2:Y:S01]  /*0180*/  @!P3 LDG.E.U16 R8, desc[UR4][R8.64] ;  /* 0x000000040808b981 */ /* 0x000ea2000c1e1500 */
[----:B0-----:R-:W-:-:S09]  /*0190*/  @!P2 IMAD.WIDE.U32 R12, R17, 0x2, R10 ;  /* 0x00000002110ca825 */ /* 0x001fd200078e000a */
[----:B------:R-:W0:Y:S01]  /*01a0*/  @!P0 LDC.64 R10, c[0x0][0x220] ;  /* 0x00008800ff0a8b82 */ /* 0x000e220000000a00 */
[----:B------:R-:W4:Y:S01]  /*01b0*/  @!P2 LDG.E.U16 R12, desc[UR4][R12.64] ;  /* 0x000000040c0ca981 */ /* 0x000f22000c1e1500 */
[C---:B------:R-:W-:Y:S02]  /*01c0*/  @!P1 IMAD R17, R3.reuse, 0x200, R0 ;  /* 0x0000020003119824 */ /* 0x040fe400078e0200 */
[----:B------:R-:W-:-:S03]  /*01d0*/  @!P0 IMAD R15, R3, 0x200, R2 ;  /* 0x00000200030f8824 */ /* 0x000fc600078e0202 */
[----:B-1----:R-:W-:Y:S02]  /*01e0*/  @!P1 IADD3 R6, P4, R17, R18, RZ ;  /* 0x0000001211069210 */ /* 0x002fe40007f9e0ff */
[----:B------:R-:W-:Y:S01]  /*01f0*/  @!P1 IADD3 R0, R0, 0x80, RZ ;  /* 0x0000008000009810 */ /* 0x000fe20007ffe0ff */
[----:B0-----:R-:W-:Y:S01]  /*0200*/  @!P0 IMAD.WIDE.U32 R10, R15, 0x2, R10 ;  /* 0x000000020f0a8825 */ /* 0x001fe200078e000a */
[----:B------:R-:W-:-:S05]  /*0210*/  PRMT R15, RZ, 0x7610, R15 ;  /* 0x00007610ff0f7816 */ /* 0x000fca000000000f */
[----:B------:R0:W5:Y:S01]  /*0220*/  @!P0 LDG.E.U16 R10, desc[UR4][R10.64] ;  /* 0x000000040a0a8981 */ /* 0x000162000c1e1500 */
        /* <DEDUP_REMOVED lines=24> */
.L_x_2906:
[----:B------:R-:W-:Y:S05]  /*03b0*/  BSYNC B0 ;  /* 0x0000000000007941 */ /* 0x000fea0003800000 */
.L_x_2905:
        /* <DEDUP_REMOVED lines=11> */
.L_x_2907:
        /* <DEDUP_REMOVED lines=9> */
.L_x_23459:


//--------------------- .text._ZN2at6native29vectorized_elementwise_kernelILi2EZZZNS0_19signbit_kernel_cudaERNS_18TensorIteratorBaseEENKUlvE_clEvENKUlvE3_clEvEUlsE_St5arrayIPcLm2EEEEviT0_T1_ --------------------------
	.section	.text._ZN2at6native29vectorized_elementwise_kernelILi2EZZZNS0_19signbit_kernel_cudaERNS_18TensorIteratorBaseEENKUlvE_clEvENKUlvE3_clEvEUlsE_St5arrayIPcLm2EEEEviT0_T1_,"ax",@progbits
	.align	128
        .global         _ZN2at6native29vectorized_elementwise_kernelILi2EZZZNS0_19signbit_kernel_cudaERNS_18TensorIteratorBaseEENKUlvE_clEvENKUlvE3_clEvEUlsE_St5arrayIPcLm2EEEEviT0_T1_
        .type           _ZN2at6native29vectorized_elementwise_kernelILi2EZZZNS0_19signbit_kernel_cudaERNS_18TensorIteratorBaseEENKUlvE_clEvENKUlvE3_clEvEUlsE_St5arrayIPcLm2EEEEviT0_T1_,@function
        .size           _ZN2at6native29vectorized_elementwise_kernelILi2EZZZNS0_19signbit_kernel_cudaERNS_18TensorIteratorBaseEENKUlvE_clEvENKUlvE3_clEvEUlsE_St5arrayIPcLm2EEEEviT0_T1_,(.L_x_23460 - _ZN2at6native29vectorized_elementwise_kernelILi2EZZZNS0_19signbit_kernel_cudaERNS_18TensorIteratorBaseEENKUlvE_clEvENKUlvE3_clEvEUlsE_St5arrayIPcLm2EEEEviT0_T1_)
        .other          _ZN2at6native29vectorized_elementwise_kernelILi2EZZZNS0_19signbit_kernel_cudaERNS_18TensorIteratorBaseEENKUlvE_clEvENKUlvE3_clEvEUlsE_St5arrayIPcLm2EEEEviT0_T1_,@"STO_CUDA_ENTRY STV_DEFAULT"
_ZN2at6native29vectorized_elementwise_kernelILi2EZZZNS0_19signbit_kernel_cudaERNS_18TensorIteratorBaseEENKUlvE_clEvENKUlvE3_clEvEUlsE_St5arrayIPcLm2EEEEviT0_T1_:
.text._ZN2at6native29vectorized_elementwise_kernelILi2EZZZNS0_19signbit_kernel_cudaERNS_18TensorIteratorBaseEENKUlvE_clEvENKUlvE3_clEvEUlsE_St5arrayIPcLm2EEEEviT0_T1_:
        /* <DEDUP_REMOVED lines=19> */
[----:B------:R-:W-:Y:S01]  /*0130*/  IMAD.WIDE R2, R9, 0x2, R2 ;  /* 0x0000000209027825 */ /* 0x000fe200078e0202 */
[C---:B--2---:R-:W-:Y:S02]  /*0140*/  LOP3.LUT R9, R0.reuse, 0xffff, RZ, 0xc0, !PT ;  /* 0x0000ffff00097812 */ /* 0x044fe400078ec0ff */
[----:B------:R-:W-:Y:S02]  /*0150*/  PRMT R12, R0, 0x7732, RZ ;  /* 0x00007732000c7816 */ /* 0x000fe400000000ff */
[C---:B---3--:R-:W-:Y:S02]  /*0160*/  PRMT R13, R6.reuse, 0x7732, RZ ;  /* 0x00007732060d7816 */ /* 0x048fe400000000ff */
[----:B------:R-:W-:Y:S01]  /*0170*/  LOP3.LUT R10, R6, 0xffff, RZ, 0xc0, !PT ;  /* 0x0000ffff060a7812 */ /* 0x000fe200078ec0ff */
[----:B0-----:R-:W-:Y:S01]  /*0180*/  IMAD.MOV.U32 R5, RZ, RZ, R12 ;  /* 0x000000ffff057224 */ /* 0x001fe200078e000c */
[----:B----4-:R-:W-:-:S02]  /*0190*/  PRMT R14, R7, 0x7732, RZ ;  /* 0x00007732070e7816 */ /* 0x010fc400000000ff */
[----:B------:R-:W-:Y:S01]  /*01a0*/  LOP3.LUT R6, R7, 0xffff, RZ, 0xc0, !PT ;  /* 0x0000ffff07067812 */ /* 0x000fe200078ec0ff */
[----:B------:R-:W-:Y:S01]  /*01b0*/  IMAD.MOV.U32 R7, RZ, RZ, R13 ;  /* 0x000000ffff077224 */ /* 0x000fe200078e000d */
[C---:B-----5:R-:W-:Y:S02]  /*01c0*/  LOP3.LUT R11, R8.reuse, 0xffff, RZ, 0xc0, !PT ;  /* 0x0000ffff080b7812 */ /* 0x060fe400078ec0ff */
[----:B------:R-:W-:Y:S02]  /*01d0*/  PRMT R15, R8, 0x7732, RZ ;  /* 0x00007732080f7816 */ /* 0x000fe400000000ff */
[----:B------:R-:W-:Y:S01]  /*01e0*/  SHF.R.U32.HI R0, RZ, 0xf, R9 ;  /* 0x0000000fff007819 */ /* 0x000fe20000011609 */
[----:B------:R-:W-:Y:S01]  /*01f0*/  IMAD.MOV.U32 R9, RZ, RZ, R14 ;  /* 0x000000ffff097224 */ /* 0x000fe200078e000e */
[----:B------:R-:W-:Y:S01]  /*0200*/  SHF.R.U32.HI R8, RZ, 0xf, R11 ;  /* 0x0000000fff087819 */ /* 0x000fe2000001160b */
[----:B------:R-:W-:Y:S01]  /*0210*/  IMAD.MOV.U32 R11, RZ, RZ, R15 ;  /* 0x000000ffff0b7224 */ /* 0x000fe200078e000f */
[----:B------:R-:W-:-:S02]  /*0220*/  SHF.R.U32.HI R4, RZ, 0xf, R10 ;  /* 0x0000000fff047819 */ /* 0x000fc4000001160a */
[----:B------:R-:W-:Y:S02]  /*0230*/  SHF.R.U32.HI R6, RZ, 0xf, R6 ;  /* 0x0000000fff067819 */ /* 0x000fe40000011606 */
[----:B------:R-:W-:Y:S02]  /*0240*/  SHF.R.U32.HI R5, RZ, 0xf, R5 ;  /* 0x0000000fff057819 */ /* 0x000fe40000011605 */
[----:B------:R-:W-:Y:S02]  /*0250*/  SHF.R.U32.HI R7, RZ, 0xf, R7 ;  /* 0x0000000fff077819 */ /* 0x000fe40000011607 */
[----:B------:R-:W-:Y:S02]  /*0260*/  SHF.R.U32.HI R9, RZ, 0xf, R9 ;  /* 0x0000000fff097819 */ /* 0x000fe40000011609 */
[----:B------:R-:W-:Y:S02]  /*0270*/  SHF.R.U32.HI R11, RZ, 0xf, R11 ;  /* 0x0000000fff0b7819 */ /* 0x000fe4000001160b */
[----:B------:R-:W-:-:S02]  /*0280*/  PRMT R5, R5, 0x7604, R0 ;  /* 0x0000760405057816 */ /* 0x000fc40000000000 */
        /* <DEDUP_REMOVED lines=8> */
.L_x_2908:
        /* <DEDUP_REMOVED lines=9> */
[----:B------:R1:W2:Y:S01]  /*03a0*/  @!P6 LDG.E.U16 R8, desc[UR4][R2.64] ;  /* 0x000000040208e981 */ /* 0x0002a2000c1e1500 */
[----:B------:R-:W-:Y:S01]  /*03b0*/  @!P6 VIADD R20, R20, 0x80 ;  /* 0x000000801414e836 */ /* 0x000fe20000000000 */
[----:B------:R-:W-:Y:S01]  /*03c0*/  PRMT R0, RZ, 0x7610, R0 ;  /* 0x00007610ff007816 */ /* 0x000fe20000000000 */
[----:B------:R-:W-:-:S03]  /*03d0*/  @!P0 IMAD.IADD R9, R18, 0x1, R21 ;  /* 0x0000000112098824 */ /* 0x000fc600078e0215 */
[----:B------:R-:W-:Y:S01]  /*03e0*/  ISETP.GE.AND P1, PT, R20, R19, PT ;  /* 0x000000131400720c */ /* 0x000fe20003f26270 */
[----:B0-----:R-:W-:Y:S01]  /*03f0*/  @!P0 IMAD.WIDE.U32 R6, R9, 0x2, R6 ;  /* 0x0000000209068825 */ /* 0x001fe200078e0006 */
[----:B-1----:R-:W0:Y:S05]  /*0400*/  @!P0 LDC.64 R2, c[0x0][0x218] ;  /* 0x00008600ff028b82 */ /* 0x002e2a0000000a00 */
[----:B------:R-:W3:Y:S06]  /*0410*/  @!P0 LDG.E.U16 R6, desc[UR4][R6.64] ;  /* 0x0000000406068981 */ /* 0x000eec000c1e1500 */
        /* <DEDUP_REMOVED lines=9> */
[----:B------:R-:W5:Y:S10]  /*04b0*/  @!P1 LDG.E.U16 R4, desc[UR4][R4.64] ;  /* 0x0000000404049981 */ /* 0x000f74000c1e1500 */
[----:B------:R-:W-:-:S02]  /*04c0*/  @!P3 IMAD.IADD R27, R18, 0x1, R20 ;  /* 0x00000001121bb824 */ /* 0x000fc400078e0214 */
[----:B------:R-:W-:Y:S02]  /*04d0*/  @!P3 VIADD R20, R20, 0x80 ;  /* 0x000000801414b836 */ /* 0x000fe40000000000 */
[----:B----4-:R-:W-:-:S03]  /*04e0*/  @!P2 IMAD.WIDE.U32 R16, R29, 0x2, R16 ;  /* 0x000000021d10a825 */ /* 0x010fc600078e0010 */
[----:B------:R-:W-:-:S03]  /*04f0*/  ISETP.GE.AND P4, PT, R20, R19, PT ;  /* 0x000000131400720c */ /* 0x000fc60003f86270 */
[----:B------:R-:W4:Y:S10]  /*0500*/  @!P2 LDG.E.U16 R16, desc[UR4][R16.64] ;  /* 0x000000041010a981 */ /* 0x000f34000c1e1500 */
        /* <DEDUP_REMOVED lines=8> */
[----:B------:R-:W4:Y:S01]  /*0590*/  @!P4 LDG.E.U16 R10, desc[UR4][R10.64] ;  /* 0x000000040a0ac981 */ /* 0x000f22000c1e1500 */
[----:B0-----:R-:W-:-:S06]  /*05a0*/  @!P5 IMAD.WIDE.U32 R12, R25, 0x2, R12 ;  /* 0x00000002190cd825 */ /* 0x001fcc00078e000c */
[----:B------:R-:W4:Y:S01]  /*05b0*/  @!P5 LDG.E.U16 R12, desc[UR4][R12.64] ;  /* 0x000000040c0cd981 */ /* 0x000f22000c1e1500 */
        /* <DEDUP_REMOVED lines=9> */
[----:B------:R0:W2:Y:S01]  /*0650*/  @!P3 LDG.E.U16 R9, desc[UR4][R8.64] ;  /* 0x000000040809b981 */ /* 0x0000a2000c1e1500 */
[----:B-1----:R-:W-:-:S06]  /*0660*/  @!P6 IMAD.WIDE.U32 R14, R29, 0x2, R14 ;  /* 0x000000021d0ee825 */ /* 0x002fcc00078e000e */
[----:B------:R-:W2:Y:S01]  /*0670*/  @!P6 LDG.E.U16 R14, desc[UR4][R14.64] ;  /* 0x000000040e0ee981 */ /* 0x000ea2000c1e1500 */
        /* <DEDUP_REMOVED lines=40> */
.L_x_2911:
        /* <DEDUP_REMOVED lines=8> */
.L_x_2912:
        /* <DEDUP_REMOVED lines=8> */
.L_x_2913:
        /* <DEDUP_REMOVED lines=9> */
.L_x_2914:
[----:B------:R-:W-:Y:S05]  /*0a90*/  BSYNC B1 ;  /* 0x0000000000017941 */ /* 0x000fea0003800000 */
.L_x_2910:
[----:B------:R-:W-:-:S13]  /*0aa0*/  ISETP.GE.AND P0, PT, R21, R19, PT ;  /* 0x000000131500720c */ /* 0x000fda0003f06270 */
[----:B--2---:R-:W0:Y:S01]  /*0ab0*/  @!P0 LDC.64 R8, c[0x0][0x218] ;  /* 0x00008600ff088b82 */ /* 0x004e220000000a00 */
[----:B------:R-:W-:Y:S02]  /*0ac0*/  @!P0 IMAD.IADD R7, R18, 0x1, R21 ;  /* 0x0000000112078824 */ /* 0x000fe400078e0215 */
[----:B------:R-:W-:-:S03]  /*0ad0*/  @!P0 VIADD R21, R21, 0x80 ;  /* 0x0000008015158836 */ /* 0x000fc60000000000 */
[----:B0-----:R-:W-:-:S05]  /*0ae0*/  @!P0 IADD3 R6, P1, R7, R8, RZ ;  /* 0x0000000807068210 */ /* 0x001fca0007f3e0ff */
[----:B------:R-:W-:-:S05]  /*0af0*/  @!P0 IMAD.X R7, RZ, RZ, R9, P1 ;  /* 0x000000ffff078224 */ /* 0x000fca00008e0609 */
[----:B------:R2:W-:Y:S03]  /*0b00*/  @!P0 STG.E.U8 desc[UR4][R6.64], R4 ;  /* 0x0000000406008986 */ /* 0x0005e6000c101104 */
.L_x_2915:
[----:B------:R-:W-:Y:S05]  /*0b10*/  BSYNC B0 ;  /* 0x0000000000007941 */ /* 0x000fea0003800000 */
.L_x_2909:
        /* <DEDUP_REMOVED lines=9> */
.L_x_2916:
        /* <DEDUP_REMOVED lines=13> */
.L_x_23460:


//--------------------- .text._ZN2at6native29vectorized_elementwise_kernelILi4EZZZNS0_19signbit_kernel_cudaERNS_18TensorIteratorBaseEENKUlvE_clEvENKUlvE3_clEvEUlsE_St5arrayIPcLm2EEEEviT0_T1_ --------------------------
	.section	.text._ZN2at6native29vectorized_elementwise_kernelILi4EZZZNS0_19signbit_kernel_cudaERNS_18TensorIteratorBaseEENKUlvE_clEvENKUlvE3_clEvEUlsE_St5arrayIPcLm2EEEEviT0_T1_,"ax",@progbits
	.align	128
        .global         _ZN2at6native29vectorized_elementwise_kernelILi4EZZZNS0_19signbit_kernel_cudaERNS_18TensorIteratorBaseEENKUlvE_clEvENKUlvE3_clEvEUlsE_St5arrayIPcLm2EEEEviT0_T1_
        .type           _ZN2at6native29vectorized_elementwise_kernelILi4EZZZNS0_19signbit_kernel_cudaERNS_18TensorIteratorBaseEENKUlvE_clEvENKUlvE3_clEvEUlsE_St5arrayIPcLm2EEEEviT0_T1_,@function
        .size           _ZN2at6native29vectorized_elementwise_kernelILi4EZZZNS0_19signbit_kernel_cudaERNS_18TensorIteratorBaseEENKUlvE_clEvENKUlvE3_clEvEUlsE_St5arrayIPcLm2EEEEviT0_T1_,(.L_x_23461 - _ZN2at6native29vectorized_elementwise_kernelILi4EZZZNS0_19signbit_kernel_cudaERNS_18TensorIteratorBaseEENKUlvE_clEvENKUlvE3_clEvEUlsE_St5arrayIPcLm2EEEEviT0_T1_)
        .other          _ZN2at6native29vectorized_elementwise_kernelILi4EZZZNS0_19signbit_kernel_cudaERNS_18TensorIteratorBaseEENKUlvE_clEvENKUlvE3_clEvEUlsE_St5arrayIPcLm2EEEEviT0_T1_,@"STO_CUDA_ENTRY STV_DEFAULT"
_ZN2at6native29vectorized_elementwise_kernelILi4EZZZNS0_19signbit_kernel_cudaERNS_18TensorIteratorBaseEENKUlvE_clEvENKUlvE3_clEvEUlsE_St5arrayIPcLm2EEEEviT0_T1_:
.text._ZN2at6native29vectorized_elementwise_kernelILi4EZZZNS0_19signbit_kernel_cudaERNS_18TensorIteratorBaseEENKUlvE_clEvENKUlvE3_clEvEUlsE_St5arrayIPcLm2EEEEviT0_T1_:
        /* <DEDUP_REMOVED lines=15> */
[----:B------:R-:W-:-:S05]  /*00f0*/  IADD3 R18, P0, R18, UR6, RZ ;  /* 0x0000000612127c10 */ /* 0x000fca000ff1e0ff */
[----:B------:R-:W-:Y:S02]  /*0100*/  IMAD.X R19, RZ, RZ, UR7, P0 ;  /* 0x00000007ff137e24 */ /* 0x000fe400080e06ff */
[----:B------:R-:W-:Y:S01]  /*0110*/  IMAD.WIDE R18, R7, 0x4, R18 ;  /* 0x0000000407127825 */ /* 0x000fe200078e0212 */
[----:B--2---:R-:W-:Y:S02]  /*0120*/  PRMT R6, R4, 0x7732, RZ ;  /* 0x0000773204067816 */ /* 0x004fe400000000ff */
[C---:B---3--:R-:W-:Y:S02]  /*0130*/  PRMT R11, R2.reuse, 0x7732, RZ ;  /* 0x00007732020b7816 */ /* 0x048fe400000000ff */
[----:B------:R-:W-:Y:S02]  /*0140*/  LOP3.LUT R0, R2, 0xffff, RZ, 0xc0, !PT ;  /* 0x0000ffff02007812 */ /* 0x000fe400078ec0ff */
[----:B------:R-:W-:Y:S01]  /*0150*/  LOP3.LUT R2, R4, 0xffff, RZ, 0xc0, !PT ;  /* 0x0000ffff04027812 */ /* 0x000fe200078ec0ff */
[----:B------:R-:W-:Y:S01]  /*0160*/  IMAD.MOV.U32 R4, RZ, RZ, R6 ;  /* 0x000000ffff047224 */ /* 0x000fe200078e0006 */
[----:B------:R-:W-:-:S02]  /*0170*/  SHF.R.U32.HI R0, RZ, 0xf, R0 ;  /* 0x0000000fff007819 */ /* 0x000fc40000011600 */
[----:B------:R-:W-:Y:S02]  /*0180*/  SHF.R.U32.HI R11, RZ, 0xf, R11 ;  /* 0x0000000fff0b7819 */ /* 0x000fe4000001160b */
[----:B------:R-:W-:Y:S02]  /*0190*/  SHF.R.U32.HI R2, RZ, 0xf, R2 ;  /* 0x0000000fff027819 */ /* 0x000fe40000011602 */
[----:B------:R-:W-:Y:S02]  /*01a0*/  SHF.R.U32.HI R9, RZ, 0xf, R4 ;  /* 0x0000000fff097819 */ /* 0x000fe40000011604 */
[----:B------:R-:W-:Y:S02]  /*01b0*/  PRMT R11, R11, 0x7604, R0 ;  /* 0x000076040b0b7816 */ /* 0x000fe40000000000 */
[----:B------:R-:W-:Y:S02]  /*01c0*/  PRMT R9, R9, 0x7604, R2 ;  /* 0x0000760409097816 */ /* 0x000fe40000000002 */
[----:B------:R-:W-:-:S02]  /*01d0*/  LOP3.LUT R0, R3, 0xffff, RZ, 0xc0, !PT ;  /* 0x0000ffff03007812 */ /* 0x000fc400078ec0ff */
[----:B------:R-:W-:Y:S02]  /*01e0*/  LOP3.LUT R2, R5, 0xffff, RZ, 0xc0, !PT ;  /* 0x0000ffff05027812 */ /* 0x000fe400078ec0ff */
[----:B------:R-:W-:Y:S02]  /*01f0*/  SHF.R.U32.HI R0, RZ, 0xf, R0 ;  /* 0x0000000fff007819 */ /* 0x000fe40000011600 */
[----:B------:R-:W-:Y:S02]  /*0200*/  SHF.R.U32.HI R2, RZ, 0xf, R2 ;  /* 0x0000000fff027819 */ /* 0x000fe40000011602 */
[----:B------:R-:W-:Y:S02]  /*0210*/  PRMT R3, R3, 0x7732, RZ ;  /* 0x0000773203037816 */ /* 0x000fe400000000ff */
[----:B------:R-:W-:Y:S02]  /*0220*/  PRMT R4, R5, 0x7732, RZ ;  /* 0x0000773205047816 */ /* 0x000fe400000000ff */
[----:B------:R-:W-:-:S02]  /*0230*/  PRMT R11, R0, 0x7054, R11 ;  /* 0x00007054000b7816 */ /* 0x000fc4000000000b */
        /* <DEDUP_REMOVED lines=8> */
.L_x_2917:
        /* <DEDUP_REMOVED lines=95> */
.L_x_2920:
        /* <DEDUP_REMOVED lines=8> */
.L_x_2921:
        /* <DEDUP_REMOVED lines=8> */
.L_x_2922:
        /* <DEDUP_REMOVED lines=9> */
.L_x_2923:
[----:B------:R-:W-:Y:S05]  /*0a40*/  BSYNC B1 ;  /* 0x0000000000017941 */ /* 0x000fea0003800000 */
.L_x_2919:
[----:B------:R-:W-:-:S13]  /*0a50*/  ISETP.GE.AND P0, PT, R21, R19, PT ;  /* 0x000000131500720c */ /* 0x000fda0003f06270 */
[----:B--2---:R-:W0:Y:S01]  /*0a60*/  @!P0 LDC.64 R8, c[0x0][0x218] ;  /* 0x00008600ff088b82 */ /* 0x004e220000000a00 */
[----:B------:R-:W-:Y:S02]  /*0a70*/  @!P0 IMAD.IADD R7, R18, 0x1, R21 ;  /* 0x0000000112078824 */ /* 0x000fe400078e0215 */
[----:B------:R-:W-:-:S03]  /*0a80*/  @!P0 VIADD R21, R21, 0x80 ;  /* 0x0000008015158836 */ /* 0x000fc60000000000 */
[----:B0-----:R-:W-:-:S05]  /*0a90*/  @!P0 IADD3 R6, P1, R7, R8, RZ ;  /* 0x0000000807068210 */ /* 0x001fca0007f3e0ff */
[----:B------:R-:W-:-:S05]  /*0aa0*/  @!P0 IMAD.X R7, RZ, RZ, R9, P1 ;  /* 0x000000ffff078224 */ /* 0x000fca00008e0609 */
[----:B------:R2:W-:Y:S03]  /*0ab0*/  @!P0 STG.E.U8 desc[UR4][R6.64], R4 ;  /* 0x0000000406008986 */ /* 0x0005e6000c101104 */
.L_x_2924:
[----:B------:R-:W-:Y:S05]  /*0ac0*/  BSYNC B0 ;  /* 0x0000000000007941 */ /* 0x000fea0003800000 */
.L_x_2918:
        /* <DEDUP_REMOVED lines=9> */
.L_x_2925:
        /* <DEDUP_REMOVED lines=10> */
.L_x_23461:


//--------------------- .text._ZN2at6native29vectorized_elementwise_kernelILi8EZZZNS0_19signbit_kernel_cudaERNS_18TensorIteratorBaseEENKUlvE_clEvENKUlvE3_clEvEUlsE_St5arrayIPcLm2EEEEviT0_T1_ --------------------------
	.section	.text._ZN2at6native29vectorized_elementwise_kernelILi8EZZZNS0_19signbit_kernel_cudaERNS_18TensorIteratorBaseEENKUlvE_clEvENKUlvE3_clEvEUlsE_St5arrayIPcLm2EEEEviT0_T1_,"ax",@progbits
	.align	128
        .global         _ZN2at6native29vectorized_elementwise_kernelILi8EZZZNS0_19signbit_kernel_cudaERNS_18TensorIteratorBaseEENKUlvE_clEvENKUlvE3_clEvEUlsE_St5arrayIPcLm2EEEEviT0_T1_
        .type           _ZN2at6native29vectorized_elementwise_kernelILi8EZZZNS0_19signbit_kernel_cudaERNS_18TensorIteratorBaseEENKUlvE_clEvENKUlvE3_clEvEUlsE_St5arrayIPcLm2EEEEviT0_T1_,@function
        .size           _ZN2at6native29vectorized_elementwise_kernelILi8EZZZNS0_19signbit_kernel_cudaERNS_18TensorIteratorBaseEENKUlvE_clEvENKUlvE3_clEvEUlsE_St5arrayIPcLm2EEEEviT0_T1_,(.L_x_23462 - _ZN2at6native29vectorized_elementwise_kernelILi8EZZZNS0_19signbit_kernel_cudaERNS_18TensorIteratorBaseEENKUlvE_clEvENKUlvE3_clEvEUlsE_St5arrayIPcLm2EEEEviT0_T1_)
        .other          _ZN2at6native29vectorized_elementwise_kernelILi8EZZZNS0_19signbit_kernel_cudaERNS_18TensorIteratorBaseEENKUlvE_clEvENKUlvE3_clEvEUlsE_St5arrayIPcLm2EEEEviT0_T1_,@"STO_CUDA_ENTRY STV_DEFAULT"
_ZN2at6native29vectorized_elementwise_kernelILi8EZZZNS0_19signbit_kernel_cudaERNS_18TensorIteratorBaseEENKUlvE_clEvENKUlvE3_clEvEUlsE_St5arrayIPcLm2EEEEviT0_T1_:
.text._ZN2at6native29vectorized_elementwise_kernelILi8EZZZNS0_19signbit_kernel_cudaERNS_18TensorIteratorBaseEENKUlvE_clEvENKUlvE3_clEvEUlsE_St5arrayIPcLm2EEEEviT0_T1_:
        /* <DEDUP_REMOVED lines=17> */
[----:B--2---:R-:W-:Y:S02]  /*0110*/  PRMT R9, R4, 0x7732, RZ ;  /* 0x0000773204097816 */ /* 0x004fe400000000ff */
[C---:B------:R-:W-:Y:S02]  /*0120*/  PRMT R11, R6.reuse, 0x7732, RZ ;  /* 0x00007732060b7816 */ /* 0x040fe400000000ff */
[----:B------:R-:W-:Y:S02]  /*0130*/  PRMT R10, R5, 0x7732, RZ ;  /* 0x00007732050a7816 */ /* 0x000fe400000000ff */
[----:B------:R-:W-:Y:S02]  /*0140*/  PRMT R12, R7, 0x7732, RZ ;  /* 0x00007732070c7816 */ /* 0x000fe400000000ff */
[----:B------:R-:W-:Y:S01]  /*0150*/  LOP3.LUT R2, R5, 0xffff, RZ, 0xc0, !PT ;  /* 0x0000ffff05027812 */ /* 0x000fe200078ec0ff */
[----:B------:R-:W-:Y:S01]  /*0160*/  IMAD.MOV.U32 R5, RZ, RZ, R9 ;  /* 0x000000ffff057224 */ /* 0x000fe200078e0009 */
[----:B------:R-:W-:Y:S01]  /*0170*/  LOP3.LUT R8, R6, 0xffff, RZ, 0xc0, !PT ;  /* 0x0000ffff06087812 */ /* 0x000fe200078ec0ff */
[----:B------:R-:W-:Y:S01]  /*0180*/  IMAD.MOV.U32 R9, RZ, RZ, R11 ;  /* 0x000000ffff097224 */ /* 0x000fe200078e000b */
[----:B------:R-:W-:Y:S01]  /*0190*/  LOP3.LUT R6, R7, 0xffff, RZ, 0xc0, !PT ;  /* 0x0000ffff07067812 */ /* 0x000fe200078ec0ff */
[----:B------:R-:W-:Y:S01]  /*01a0*/  IMAD.MOV.U32 R7, RZ, RZ, R10 ;  /* 0x000000ffff077224 */ /* 0x000fe200078e000a */
[----:B------:R-:W-:Y:S01]  /*01b0*/  LOP3.LUT R0, R4, 0xffff, RZ, 0xc0, !PT ;  /* 0x0000ffff04007812 */ /* 0x000fe200078ec0ff */
[----:B------:R-:W-:Y:S01]  /*01c0*/  IMAD.MOV.U32 R11, RZ, RZ, R12 ;  /* 0x000000ffff0b7224 */ /* 0x000fe200078e000c */
[----:B------:R-:W-:-:S02]  /*01d0*/  SHF.R.U32.HI R2, RZ, 0xf, R2 ;  /* 0x0000000fff027819 */ /* 0x000fc40000011602 */
[----:B------:R-:W-:Y:S02]  /*01e0*/  SHF.R.U32.HI R0, RZ, 0xf, R0 ;  /* 0x0000000fff007819 */ /* 0x000fe40000011600 */
[----:B------:R-:W-:Y:S02]  /*01f0*/  SHF.R.U32.HI R4, RZ, 0xf, R8 ;  /* 0x0000000fff047819 */ /* 0x000fe40000011608 */
[----:B------:R-:W-:Y:S02]  /*0200*/  SHF.R.U32.HI R6, RZ, 0xf, R6 ;  /* 0x0000000fff067819 */ /* 0x000fe40000011606 */
[----:B------:R-:W-:Y:S02]  /*0210*/  SHF.R.U32.HI R5, RZ, 0x7, R5 ;  /* 0x00000007ff057819 */ /* 0x000fe40000011605 */
[----:B------:R-:W-:Y:S02]  /*0220*/  SHF.R.U32.HI R7, RZ, 0x7, R7 ;  /* 0x00000007ff077819 */ /* 0x000fe40000011607 */
[----:B------:R-:W-:-:S02]  /*0230*/  SHF.R.U32.HI R9, RZ, 0x7, R9 ;  /* 0x00000007ff097819 */ /* 0x000fc40000011609 */
[----:B------:R-:W-:Y:S02]  /*0240*/  SHF.R.U32.HI R11, RZ, 0x7, R11 ;  /* 0x00000007ff0b7819 */ /* 0x000fe4000001160b */
[----:B------:R-:W-:Y:S02]  /*0250*/  LOP3.LUT R5, R0, 0x100, R5, 0xf8, !PT ;  /* 0x0000010000057812 */ /* 0x000fe400078ef805 */
[----:B------:R-:W-:Y:S02]  /*0260*/  LOP3.LUT R2, R2, 0x100, R7, 0xf8, !PT ;  /* 0x0000010002027812 */ /* 0x000fe400078ef807 */
[----:B------:R-:W-:Y:S02]  /*0270*/  LOP3.LUT R9, R4, 0x100, R9, 0xf8, !PT ;  /* 0x0000010004097812 */ /* 0x000fe400078ef809 */
[----:B------:R-:W-:Y:S02]  /*0280*/  LOP3.LUT R6, R6, 0x100, R11, 0xf8, !PT ;  /* 0x0000010006067812 */ /* 0x000fe400078ef80b */
[----:B------:R-:W-:-:S02]  /*0290*/  PRMT R2, R5, 0x5410, R2 ;  /* 0x0000541005027816 */ /* 0x000fc40000000002 */
[----:B------:R-:W-:-:S05]  /*02a0*/  PRMT R3, R9, 0x5410, R6 ;  /* 0x0000541009037816 */ /* 0x000fca0000000006 */
[----:B------:R-:W-:Y:S01]  /*02b0*/  STG.E.64 desc[UR4][R18.64], R2 ;  /* 0x0000000212007986 */ /* 0x000fe2000c101b04 */
[----:B------:R-:W-:Y:S05]  /*02c0*/  EXIT ;  /* 0x000000000000794d */ /* 0x000fea0003800000 */
.L_x_2926:
        /* <DEDUP_REMOVED lines=95> */
.L_x_2929:
        /* <DEDUP_REMOVED lines=8> */
.L_x_2930:
        /* <DEDUP_REMOVED lines=8> */
.L_x_2931:
        /* <DEDUP_REMOVED lines=9> */
.L_x_2932:
[----:B------:R-:W-:Y:S05]  /*0a50*/  BSYNC B1 ;  /* 0x0000000000017941 */ /* 0x000fea0003800000 */
.L_x_2928:
[----:B------:R-:W-:-:S13]  /*0a60*/  ISETP.GE.AND P0, PT, R21, R19, PT ;  /* 0x000000131500720c */ /* 0x000fda0003f06270 */
[----:B--2---:R-:W0:Y:S01]  /*0a70*/  @!P0 LDC.64 R8, c[0x0][0x218] ;  /* 0x00008600ff088b82 */ /* 0x004e220000000a00 */
[----:B------:R-:W-:Y:S02]  /*0a80*/  @!P0 IMAD.IADD R7, R18, 0x1, R21 ;  /* 0x0000000112078824 */ /* 0x000fe400078e0215 */
[----:B------:R-:W-:-:S03]  /*0a90*/  @!P0 VIADD R21, R21, 0x80 ;  /* 0x0000008015158836 */ /* 0x000fc60000000000 */
[----:B0-----:R-:W-:-:S05]  /*0aa0*/  @!P0 IADD3 R6, P1, R7, R8, RZ ;  /* 0x0000000807068210 */ /* 0x001fca0007f3e0ff */
[----:B------:R-:W-:-:S05]  /*0ab0*/  @!P0 IMAD.X R7, RZ, RZ, R9, P1 ;  /* 0x000000ffff078224 */ /* 0x000fca00008e0609 */
[----:B------:R2:W-:Y:S03]  /*0ac0*/  @!P0 STG.E.U8 desc[UR4][R6.64], R4 ;  /* 0x0000000406008986 */ /* 0x0005e6000c101104 */
.L_x_2933:
[----:B------:R-:W-:Y:S05]  /*0ad0*/  BSYNC B0 ;  /* 0x0000000000007941 */ /* 0x000fea0003800000 */
.L_x_2927:
        /* <DEDUP_REMOVED lines=9> */
.L_x_2934:
        /* <DEDUP_REMOVED lines=9> */
.L_x_23462:


//--------------------- .text._ZN2at6native18elementwise_kernelILi128ELi4EZNS0_15gpu_kernel_implIZZZNS0_19signbit_kernel_cudaERNS_18TensorIteratorBaseEENKUlvE_clEvENKUlvE2_clEvEUllE_EEvS4_RKT_EUliE_EEviT1_ --------------------------
	.section	.text._ZN2at6native18elementwise_kernelILi128ELi4EZNS0_15gpu_kernel_implIZZZNS0_19signbit_kernel_cudaERNS_18TensorIteratorBaseEENKUlvE_clEvENKUlvE2_clEvEUllE_EEvS4_RKT_EUliE_EEviT1_,"ax",@progbits
	.align	128
        .global         _ZN2at6native18elementwise_kernelILi128ELi4EZNS0_15gpu_kernel_implIZZZNS0_19signbit_kernel_cudaERNS_18TensorIteratorBaseEENKUlvE_clEvENKUlvE2_clEvEUllE_EEvS4_RKT_EUliE_EEviT1_
        .type           _ZN2at6native18elementwise_kernelILi128ELi4EZNS0_15gpu_kernel_implIZZZNS0_19signbit_kernel_cudaERNS_18TensorIteratorBaseEENKUlvE_clEvENKUlvE2_clEvEUllE_EEvS4_RKT_EUliE_EEviT1_,@function
        .size           _ZN2at6native18elementwise_kernelILi128ELi4EZNS0_15gpu_kernel_implIZZZNS0_19signbit_kernel_cudaERNS_18TensorIteratorBaseEENKUlvE_clEvENKUlvE2_clEvEUllE_EEvS4_RKT_EUliE_EEviT1_,(.L_x_23463 - _ZN2at6native18elementwise_kernelILi128ELi4EZNS0_15gpu_kernel_implIZZZNS0_19signbit_kernel_cudaERNS_18TensorIteratorBaseEENKUlvE_clEvENKUlvE2_clEvEUllE_EEvS4_RKT_EUliE_EEviT1_)
        .other          _ZN2at6native18elementwise_kernelILi128ELi4EZNS0_15gpu_kernel_implIZZZNS0_19signbit_kernel_cudaERNS_18TensorIteratorBaseEENKUlvE_clEvENKUlvE2_clEvEUllE_EEvS4_RKT_EUliE_EEviT1_,@"STO_CUDA_ENTRY STV_DEFAULT"
_ZN2at6native18elementwise_kernelILi128ELi4EZNS0_15gpu_kernel_implIZZZNS0_19signbit_kernel_cudaERNS_18TensorIteratorBaseEENKUlvE_clEvENKUlvE2_clEvEUllE_EEvS4_RKT_EUliE_EEviT1_:
.text._ZN2at6native18elementwise_kernelILi128ELi4EZNS0_15gpu_kernel_implIZZZNS0_19signbit_kernel_cudaERNS_18TensorIteratorBaseEENKUlvE_clEvENKUlvE2_clEvEUllE_EEvS4_RKT_EUliE_EEviT1_:
        /* <DEDUP_REMOVED lines=313> */
.L_x_2937:
        /* <DEDUP_REMOVED lines=19> */
[----:B--2---:R-:W-:Y:S01]  /*14c0*/  SHF.R.S32.HI R3, RZ, 0x1f, R3 ;  /* 0x0000001fff037819 */ /* 0x004fe20000011403 */
[----:B------:R-:W-:Y:S06]  /*14d0*/  BRA `(.L_x_2943) ;  /* 0x0000000c004c7947 */ /* 0x000fec0003800000 */
.L_x_2941:
[----:B------:R-:W-:Y:S02]  /*14e0*/  UMOV UR4, URZ ;  /* 0x0000003f00047c82 */ /* 0x000fe40008000000 */
[----:B------:R-:W-:Y:S01]  /*14f0*/  IMAD.U32 R3, RZ, RZ, UR4 ;  /* 0x00000004ff037e24 */ /* 0x000fe2000f8e00ff */
[----:B------:R-:W-:Y:S06]  /*1500*/  BRA `(.L_x_2943) ;  /* 0x0000000c00407947 */ /* 0x000fec0003800000 */
.L_x_2940:
        /* <DEDUP_REMOVED lines=8> */
.L_x_2945:
[----:B------:R-:W2:Y:S02]  /*1590*/  LDG.E R3, desc[UR36][R4.64] ;  /* 0x0000002404037981 */ /* 0x000ea4000c1e1900 */
[----:B--2---:R-:W-:Y:S01]  /*15a0*/  SHF.R.S32.HI R3, RZ, 0x1f, R3 ;  /* 0x0000001fff037819 */ /* 0x004fe20000011403 */
[----:B------:R-:W-:Y:S06]  /*15b0*/  BRA `(.L_x_2943) ;  /* 0x0000000c00147947 */ /* 0x000fec0003800000 */
.L_x_2944:
[----:B------:R-:W2:Y:S02]  /*15c0*/  LDG.E.S16 R3, desc[UR36][R4.64] ;  /* 0x0000002404037981 */ /* 0x000ea4000c1e1700 */
[----:B--2---:R-:W-:Y:S01]  /*15d0*/  SHF.R.S32.HI R3, RZ, 0x1f, R3 ;  /* 0x0000001fff037819 */ /* 0x004fe20000011403 */
[----:B------:R-:W-:Y:S06]  /*15e0*/  BRA `(.L_x_2943) ;  /* 0x0000000c00087947 */ /* 0x000fec0003800000 */
.L_x_2939:
[----:B------:R-:W-:-:S13]  /*15f0*/  ISETP.GT.AND P0, PT, R2, 0x6, PT ;  /* 0x000000060200780c */ /* 0x000fda0003f04270 */
[----:B------:R-:W-:Y:S05]  /*1600*/  @P0 BRA `(.L_x_2946) ;  /* 0x00000000002c0947 */ /* 0x000fea0003800000 */
[----:B------:R-:W-:-:S13]  /*1610*/  ISETP.NE.AND P0, PT, R2, 0x5, PT ;  /* 0x000000050200780c */ /* 0x000fda0003f05270 */
[----:B------:R-:W-:Y:S05]  /*1620*/  @!P0 BRA `(.L_x_2947) ;  /* 0x0000000000148947 */ /* 0x000fea0003800000 */
[----:B------:R-:W-:-:S13]  /*1630*/  ISETP.NE.AND P0, PT, R2, 0x6, PT ;  /* 0x000000060200780c */ /* 0x000fda0003f05270 */
[----:B------:R-:W-:Y:S05]  /*1640*/  @P0 BRA `(.L_x_2942) ;  /* 0x0000000800980947 */ /* 0x000fea0003800000 */
[----:B------:R-:W2:Y:S02]  /*1650*/  LDG.E R2, desc[UR36][R4.64] ;  /* 0x0000002404027981 */ /* 0x000ea4000c1e1900 */
[----:B--2---:R-:W0:Y:S01]  /*1660*/  F2I.S64.TRUNC R2, R2 ;  /* 0x0000000200027311 */ /* 0x004e22000020d900 */
[----:B------:R-:W-:Y:S05]  /*1670*/  BRA `(.L_x_2943) ;  /* 0x0000000800e47947 */ /* 0x000fea0003800000 */
.L_x_2947:
[----:B------:R-:W2:Y:S02]  /*1680*/  LDG.E.U16 R4, desc[UR36][R4.64] ;  /* 0x0000002404047981 */ /* 0x000ea4000c1e1500 */
[----:B--2---:R-:W-:-:S06]  /*1690*/  HADD2.F32 R2, -RZ, R4.H0_H0 ;  /* 0x20000004ff027230 */ /* 0x004fcc0000004100 */
[----:B------:R-:W0:Y:S01]  /*16a0*/  F2I.S64.TRUNC R2, R2 ;  /* 0x0000000200027311 */ /* 0x000e22000020d900 */
[----:B------:R-:W-:Y:S05]  /*16b0*/  BRA `(.L_x_2943) ;  /* 0x0000000800d47947 */ /* 0x000fea0003800000 */
.L_x_2946:
[----:B------:R-:W-:-:S13]  /*16c0*/  ISETP.NE.AND P0, PT, R2, 0x7, PT ;  /* 0x000000070200780c */ /* 0x000fda0003f05270 */
[----:B------:R-:W-:Y:S05]  /*16d0*/  @!P0 BRA `(.L_x_2948) ;  /* 0x00000000002c8947 */ /* 0x000fea0003800000 */
[----:B------:R-:W-:-:S13]  /*16e0*/  ISETP.NE.AND P0, PT, R2, 0x8, PT ;  /* 0x000000080200780c */ /* 0x000fda0003f05270 */
[----:B------:R-:W-:Y:S05]  /*16f0*/  @!P0 BRA `(.L_x_2949) ;  /* 0x0000000000148947 */ /* 0x000fea0003800000 */
[----:B------:R-:W-:-:S13]  /*1700*/  ISETP.NE.AND P0, PT, R2, 0x9, PT ;  /* 0x000000090200780c */ /* 0x000fda0003f05270 */
[----:B------:R-:W-:Y:S05]  /*1710*/  @P0 BRA `(.L_x_2942) ;  /* 0x0000000800640947 */ /* 0x000fea0003800000 */
[----:B------:R-:W2:Y:S02]  /*1720*/  LDG.E R2, desc[UR36][R4.64] ;  /* 0x0000002404027981 */ /* 0x000ea4000c1e1900 */
[----:B--2---:R-:W0:Y:S01]  /*1730*/  F2I.S64.TRUNC R2, R2 ;  /* 0x0000000200027311 */ /* 0x004e22000020d900 */
[----:B------:R-:W-:Y:S05]  /*1740*/  BRA `(.L_x_2943) ;  /* 0x0000000800b07947 */ /* 0x000fea0003800000 */
.L_x_2949:
[----:B------:R-:W2:Y:S02]  /*1750*/  LDG.E.U16 R4, desc[UR36][R4.64] ;  /* 0x0000002404047981 */ /* 0x000ea4000c1e1500 */
[----:B--2---:R-:W-:-:S06]  /*1760*/  HADD2.F32 R2, -RZ, R4.H0_H0 ;  /* 0x20000004ff027230 */ /* 0x004fcc0000004100 */
[----:B------:R-:W0:Y:S01]  /*1770*/  F2I.S64.TRUNC R2, R2 ;  /* 0x0000000200027311 */ /* 0x000e22000020d900 */
[----:B------:R-:W-:Y:S05]  /*1780*/  BRA `(.L_x_2943) ;  /* 0x0000000800a07947 */ /* 0x000fea0003800000 */
.L_x_2948:
[----:B------:R-:W2:Y:S02]  /*1790*/  LDG.E.64 R2, desc[UR36][R4.64] ;  /* 0x0000002404027981 */ /* 0x000ea4000c1e1b00 */
[----:B--2---:R-:W0:Y:S01]  /*17a0*/  F2I.S64.F64.TRUNC R2, R2 ;  /* 0x0000000200027311 */ /* 0x004e22000030d900 */
[----:B------:R-:W-:Y:S05]  /*17b0*/  BRA `(.L_x_2943) ;  /* 0x0000000800947947 */ /* 0x000fea0003800000 */
.L_x_2938:
        /* <DEDUP_REMOVED lines=8> */
[----:B------:R-:W-:Y:S02]  /*1840*/  UMOV UR4, URZ ;  /* 0x0000003f00047c82 */ /* 0x000fe40008000000 */
[----:B------:R-:W-:Y:S01]  /*1850*/  IMAD.U32 R3, RZ, RZ, UR4 ;  /* 0x00000004ff037e24 */ /* 0x000fe2000f8e00ff */
[----:B------:R-:W-:Y:S06]  /*1860*/  BRA `(.L_x_2943) ;  /* 0x0000000800687947 */ /* 0x000fec0003800000 */
.L_x_2952:
[----:B------:R-:W2:Y:S02]  /*1870*/  LDG.E.64 R4, desc[UR36][R4.64] ;  /* 0x0000002404047981 */ /* 0x000ea4000c1e1b00 */
[----:B--2---:R0:W1:Y:S01]  /*1880*/  F2I.S64.F64.TRUNC R2, R4 ;  /* 0x0000000400027311 */ /* 0x004062000030d900 */
[----:B------:R-:W-:Y:S05]  /*1890*/  BRA `(.L_x_2943) ;  /* 0x00000008005c7947 */ /* 0x000fea0003800000 */
.L_x_2951:
        /* <DEDUP_REMOVED lines=24> */
[----:B------:R-:W-:-:S06]  /*1a20*/  LOP3.LUT R2, R3, 0x80000000, R0, 0xf8, !PT ;  /* 0x8000000003027812 */ /* 0x000fcc00078ef800 */
[----:B------:R-:W4:Y:S01]  /*1a30*/  F2I.S64.TRUNC R2, R2 ;  /* 0x0000000200027311 */ /* 0x000f22000020d900 */
[----:B------:R-:W-:Y:S05]  /*1a40*/  BRA `(.L_x_2943) ;  /* 0x0000000400f07947 */ /* 0x000fea0003800000 */
.L_x_2954:
        /* <DEDUP_REMOVED lines=11> */
[----:B------:R-:W-:-:S06]  /*1b00*/  LOP3.LUT R2, R2, 0x80000000, R3, 0xf8, !PT ;  /* 0x8000000002027812 */ /* 0x000fcc00078ef803 */
[----:B------:R-:W0:Y:S01]  /*1b10*/  F2I.S64.TRUNC R2, R2 ;  /* 0x0000000200027311 */ /* 0x000e22000020d900 */
[----:B------:R-:W-:Y:S05]  /*1b20*/  BRA `(.L_x_2943) ;  /* 0x0000000400b87947 */ /* 0x000fea0003800000 */
.L_x_2953:
[----:B------:R-:W2:Y:S02]  /*1b30*/  LDG.E.U16 R2, desc[UR36][R4.64] ;  /* 0x0000002404027981 */ /* 0x000ea4000c1e1500 */
[----:B--2---:R-:W-:-:S06]  /*1b40*/  IMAD.U32 R2, R2, 0x10000, RZ ;  /* 0x0001000002027824 */ /* 0x004fcc00078e00ff */
[----:B------:R-:W0:Y:S01]  /*1b50*/  F2I.S64.TRUNC R2, R2 ;  /* 0x0000000200027311 */ /* 0x000e22000020d900 */
[----:B------:R-:W-:Y:S05]  /*1b60*/  BRA `(.L_x_2943) ;  /* 0x0000000400a87947 */ /* 0x000fea0003800000 */
.L_x_2950:
        /* <DEDUP_REMOVED lines=8> */
[----:B------:R-:W-:Y:S02]  /*1bf0*/  UMOV UR4, URZ ;  /* 0x0000003f00047c82 */ /* 0x000fe40008000000 */
[----:B------:R-:W-:Y:S01]  /*1c00*/  IMAD.U32 R3, RZ, RZ, UR4 ;  /* 0x00000004ff037e24 */ /* 0x000fe2000f8e00ff */
[----:B------:R-:W-:Y:S06]  /*1c10*/  BRA `(.L_x_2943) ;  /* 0x00000004007c7947 */ /* 0x000fec0003800000 */
.L_x_2957:
        /* <DEDUP_REMOVED lines=21> */
.L_x_2961:
[----:B------:R-:W-:Y:S05]  /*1d70*/  BSYNC B1 ;  /* 0x0000000000017941 */ /* 0x000fea0003800000 */
.L_x_2960:
[----:B------:R-:W-:Y:S01]  /*1d80*/  IMAD.SHL.U32 R2, R2, 0x100000, RZ ;  /* 0x0010000002027824 */ /* 0x000fe200078e00ff */
[----:B------:R-:W-:-:S04]  /*1d90*/  LEA R3, R0, 0x3b800000, 0x17 ;  /* 0x3b80000000037811 */ /* 0x000fc800078eb8ff */
[----:B------:R-:W-:-:S07]  /*1da0*/  LOP3.LUT R2, R3, R2, R4, 0xfe, !PT ;  /* 0x0000000203027212 */ /* 0x000fce00078efe04 */
.L_x_2959:
[----:B------:R-:W-:Y:S05]  /*1db0*/  BSYNC B0 ;  /* 0x0000000000007941 */ /* 0x000fea0003800000 */
.L_x_2958:
[----:B------:R-:W0:Y:S01]  /*1dc0*/  F2I.S64.TRUNC R2, R2 ;  /* 0x0000000200027311 */ /* 0x000e22000020d900 */
[----:B------:R-:W-:Y:S05]  /*1dd0*/  BRA `(.L_x_2943) ;  /* 0x00000004000c7947 */ /* 0x000fea0003800000 */
.L_x_2956:
        /* <DEDUP_REMOVED lines=21> */
.L_x_2965:
[----:B------:R-:W-:Y:S05]  /*1f30*/  BSYNC B1 ;  /* 0x0000000000017941 */ /* 0x000fea0003800000 */
.L_x_2964:
[----:B------:R-:W-:Y:S01]  /*1f40*/  IMAD.SHL.U32 R2, R2, 0x200000, RZ ;  /* 0x0020000002027824 */ /* 0x000fe200078e00ff */
[----:B------:R-:W-:-:S04]  /*1f50*/  LEA R3, R0, 0x37800000, 0x17 ;  /* 0x3780000000037811 */ /* 0x000fc800078eb8ff */
[----:B------:R-:W-:-:S07]  /*1f60*/  LOP3.LUT R2, R3, R2, R4, 0xfe, !PT ;  /* 0x0000000203027212 */ /* 0x000fce00078efe04 */
.L_x_2963:
[----:B------:R-:W-:Y:S05]  /*1f70*/  BSYNC B0 ;  /* 0x0000000000007941 */ /* 0x000fea0003800000 */
.L_x_2962:
[----:B------:R-:W1:Y:S01]  /*1f80*/  F2I.S64.TRUNC R2, R2 ;  /* 0x0000000200027311 */ /* 0x000e62000020d900 */
[----:B------:R-:W-:Y:S05]  /*1f90*/  BRA `(.L_x_2943) ;  /* 0x00000000009c7947 */ /* 0x000fea0003800000 */
.L_x_2955:
        /* <DEDUP_REMOVED lines=14> */
.L_x_2969:
[----:B------:R-:W-:Y:S05]  /*2080*/  BSYNC B0 ;  /* 0x0000000000007941 */ /* 0x000fea0003800000 */
.L_x_2968:
[----:B------:R-:W2:Y:S01]  /*2090*/  F2I.S64.TRUNC R2, R2 ;  /* 0x0000000200027311 */ /* 0x000ea2000020d900 */
[----:B------:R-:W-:Y:S05]  /*20a0*/  BRA `(.L_x_2943) ;  /* 0x0000000000587947 */ /* 0x000fea0003800000 */
.L_x_2942:
        /* <DEDUP_REMOVED lines=16> */
.L_x_2970:
[----:B------:R-:W-:Y:S01]  /*21b0*/  IMAD.MOV.U32 R3, RZ, RZ, RZ ;  /* 0x000000ffff037224 */ /* 0x000fe200078e00ff */
[----:B------:R-:W-:Y:S06]  /*21c0*/  BRA `(.L_x_2943) ;  /* 0x0000000000107947 */ /* 0x000fec0003800000 */
.L_x_2967:
[----:B------:R3:W5:Y:S01]  /*21d0*/  LDG.E R3, desc[UR36][R4.64+0x4] ;  /* 0x0000042404037981 */ /* 0x000762000c1e1900 */
[----:B------:R-:W-:Y:S05]  /*21e0*/  BRA `(.L_x_2943) ;  /* 0x0000000000087947 */ /* 0x000fea0003800000 */
.L_x_2966:
[----:B------:R-:W-:Y:S02]  /*21f0*/  UMOV UR4, URZ ;  /* 0x0000003f00047c82 */ /* 0x000fe40008000000 */
[----:B------:R-:W-:-:S07]  /*2200*/  IMAD.U32 R3, RZ, RZ, UR4 ;  /* 0x00000004ff037e24 */ /* 0x000fce000f8e00ff */
.L_x_2943:
[----:B0--3--:R-:W0:Y:S01]  /*2210*/  LDC.U8 R4, c[0x0][0x421] ;  /* 0x00010840ff047b82 */ /* 0x009e220000000000 */
[----:B-12-45:R-:W-:Y:S01]  /*2220*/  SHF.R.U32.HI R5, RZ, 0x1f, R3 ;  /* 0x0000001fff057819 */ /* 0x036fe20000011603 */
[----:B------:R-:W-:-:S04]  /*2230*/  IMAD.MOV.U32 R3, RZ, RZ, RZ ;  /* 0x000000ffff037224 */ /* 0x000fc800078e00ff */
[----:B------:R-:W-:Y:S01]  /*2240*/  IMAD.MOV.U32 R2, RZ, RZ, R5 ;  /* 0x000000ffff027224 */ /* 0x000fe200078e0005 */
        /* <DEDUP_REMOVED lines=13> */
.L_x_2974:
[----:B------:R3:W-:Y:S01]  /*2320*/  STG.E.U8 desc[UR36][R16.64], R5 ;  /* 0x0000000510007986 */ /* 0x0007e2000c101124 */
[----:B------:R-:W-:Y:S05]  /*2330*/  BRA `(.L_x_2976) ;  /* 0x0000000c00407947 */ /* 0x000fea0003800000 */
.L_x_2973:
[----:B------:R-:W-:-:S13]  /*2340*/  ISETP.NE.AND P0, PT, R0, 0x2, PT ;  /* 0x000000020000780c */ /* 0x000fda0003f05270 */
[----:B------:R-:W-:Y:S05]  /*2350*/  @!P0 BRA `(.L_x_2977) ;  /* 0x0000000000208947 */ /* 0x000fea0003800000 */
[----:B------:R-:W-:-:S13]  /*2360*/  ISETP.NE.AND P0, PT, R0, 0x3, PT ;  /* 0x000000030000780c */ /* 0x000fda0003f05270 */
[----:B------:R-:W-:Y:S05]  /*2370*/  @!P0 BRA `(.L_x_2978) ;  /* 0x0000000000108947 */ /* 0x000fea0003800000 */
[----:B------:R-:W-:-:S13]  /*2380*/  ISETP.NE.AND P0, PT, R0, 0x4, PT ;  /* 0x000000040000780c */ /* 0x000fda0003f05270 */
[----:B------:R-:W-:Y:S05]  /*2390*/  @P0 BRA `(.L_x_2975) ;  /* 0x0000000800d80947 */ /* 0x000fea0003800000 */
[----:B------:R0:W-:Y:S01]  /*23a0*/  STG.E.64 desc[UR36][R16.64], R2 ;  /* 0x0000000210007986 */ /* 0x0001e2000c101b24 */
[----:B------:R-:W-:Y:S05]  /*23b0*/  BRA `(.L_x_2976) ;  /* 0x0000000c00207947 */ /* 0x000fea0003800000 */
.L_x_2978:
[----:B------:R1:W-:Y:S01]  /*23c0*/  STG.E desc[UR36][R16.64], R5 ;  /* 0x0000000510007986 */ /* 0x0003e2000c101924 */
[----:B------:R-:W-:Y:S05]  /*23d0*/  BRA `(.L_x_2976) ;  /* 0x0000000c00187947 */ /* 0x000fea0003800000 */
.L_x_2977:
[----:B------:R2:W-:Y:S01]  /*23e0*/  STG.E.U16 desc[UR36][R16.64], R5 ;  /* 0x0000000510007986 */ /* 0x0005e2000c101524 */
[----:B------:R-:W-:Y:S05]  /*23f0*/  BRA `(.L_x_2976) ;  /* 0x0000000c00107947 */ /* 0x000fea0003800000 */
.L_x_2972:
        /* <DEDUP_REMOVED lines=9> */
.L_x_2980:
[----:B------:R-:W0:Y:S02]  /*2490*/  I2F.S16 R0, R5 ;  /* 0x0000000500007306 */ /* 0x000e240000101400 */
[----:B0-----:R-:W-:-:S05]  /*24a0*/  F2FP.F16.F32.PACK_AB R0, RZ, R0 ;  /* 0x00000000ff00723e */ /* 0x001fca00000000ff */
[----:B------:R0:W-:Y:S01]  /*24b0*/  STG.E.U16 desc[UR36][R16.64], R0 ;  /* 0x0000000010007986 */ /* 0x0001e2000c101524 */
[----:B------:R-:W-:Y:S05]  /*24c0*/  BRA `(.L_x_2976) ;  /* 0x0000000800dc7947 */ /* 0x000fea0003800000 */
.L_x_2979:
        /* <DEDUP_REMOVED lines=10> */
.L_x_2982:
[----:B------:R-:W0:Y:S02]  /*2570*/  I2F.S16 R5, R5 ;  /* 0x0000000500057306 */ /* 0x000e240000101400 */
[----:B0-----:R-:W-:-:S04]  /*2580*/  F2FP.F16.F32.PACK_AB R3, RZ, R5 ;  /* 0x00000005ff03723e */ /* 0x001fc800000000ff */
[----:B------:R-:W-:-:S05]  /*2590*/  PRMT R3, R3, 0x5410, RZ ;  /* 0x0000541003037816 */ /* 0x000fca00000000ff */
[----:B------:R0:W-:Y:S01]  /*25a0*/  STG.E desc[UR36][R16.64], R3 ;  /* 0x0000000310007986 */ /* 0x0001e2000c101924 */
[----:B------:R-:W-:Y:S05]  /*25b0*/  BRA `(.L_x_2976) ;  /* 0x0000000800a07947 */ /* 0x000fea0003800000 */
.L_x_2981:
[----:B------:R-:W0:Y:S02]  /*25c0*/  I2F.F64.S16 R2, R5 ;  /* 0x0000000500027312 */ /* 0x000e240000101c00 */
[----:B0-----:R0:W-:Y:S01]  /*25d0*/  STG.E.64 desc[UR36][R16.64], R2 ;  /* 0x0000000210007986 */ /* 0x0011e2000c101b24 */
[----:B------:R-:W-:Y:S05]  /*25e0*/  BRA `(.L_x_2976) ;  /* 0x0000000800947947 */ /* 0x000fea0003800000 */
.L_x_2971:
        /* <DEDUP_REMOVED lines=10> */
.L_x_2985:
[----:B------:R-:W0:Y:S01]  /*2690*/  I2F.F64.S16 R4, R5 ;  /* 0x0000000500047312 */ /* 0x000e220000101c00 */
[----:B------:R-:W-:-:S05]  /*26a0*/  CS2R R6, SRZ ;  /* 0x0000000000067805 */ /* 0x000fca000001ff00 */
[----:B0-----:R0:W-:Y:S01]  /*26b0*/  STG.E.128 desc[UR36][R16.64], R4 ;  /* 0x0000000410007986 */ /* 0x0011e2000c101d24 */
[----:B------:R-:W-:Y:S05]  /*26c0*/  BRA `(.L_x_2976) ;  /* 0x00000008005c7947 */ /* 0x000fea0003800000 */
.L_x_2984:
        /* <DEDUP_REMOVED lines=21> */
.L_x_2989:
[----:B------:R-:W-:Y:S05]  /*2820*/  BSYNC B0 ;  /* 0x0000000000007941 */ /* 0x000fea0003800000 */
.L_x_2988:
[----:B------:R-:W-:-:S05]  /*2830*/  LOP3.LUT R3, R0, R3, RZ, 0xfc, !PT ;  /* 0x0000000300037212 */ /* 0x000fca00078efcff */
[----:B------:R0:W-:Y:S01]  /*2840*/  STG.E.U8 desc[UR36][R16.64], R3 ;  /* 0x0000000310007986 */ /* 0x0001e2000c101124 */
[----:B------:R-:W-:Y:S05]  /*2850*/  BRA `(.L_x_2976) ;  /* 0x0000000400f87947 */ /* 0x000fea0003800000 */
.L_x_2987:
        /* <DEDUP_REMOVED lines=13> */
.L_x_2991:
[----:B------:R-:W-:Y:S01]  /*2930*/  IMAD.MOV.U32 R0, RZ, RZ, 0x7f ;  /* 0x0000007fff007424 */ /* 0x000fe200078e00ff */
[----:B------:R-:W-:-:S04]  /*2940*/  ISETP.GT.U32.AND P0, PT, R2, 0x7f800000, PT ;  /* 0x7f8000000200780c */ /* 0x000fc80003f04070 */
[----:B------:R-:W-:-:S09]  /*2950*/  SEL R0, R0, 0x7c, P0 ;  /* 0x0000007c00007807 */ /* 0x000fd20000000000 */
.L_x_2992:
[----:B------:R-:W-:Y:S05]  /*2960*/  BSYNC B0 ;  /* 0x0000000000007941 */ /* 0x000fea0003800000 */
.L_x_2990:
[----:B------:R-:W-:-:S04]  /*2970*/  LOP3.LUT R2, R5, 0x80000000, RZ, 0xc0, !PT ;  /* 0x8000000005027812 */ /* 0x000fc800078ec0ff */
[----:B------:R-:W-:-:S04]  /*2980*/  SHF.R.U32.HI R3, RZ, 0x18, R2 ;  /* 0x00000018ff037819 */ /* 0x000fc80000011602 */
[----:B------:R-:W-:-:S05]  /*2990*/  LOP3.LUT R3, R0, R3, RZ, 0xfc, !PT ;  /* 0x0000000300037212 */ /* 0x000fca00078efcff */
[----:B------:R0:W-:Y:S01]  /*29a0*/  STG.E.U8 desc[UR36][R16.64], R3 ;  /* 0x0000000310007986 */ /* 0x0001e2000c101124 */
[----:B------:R-:W-:Y:S05]  /*29b0*/  BRA `(.L_x_2976) ;  /* 0x0000000400a07947 */ /* 0x000fea0003800000 */
.L_x_2986:
[----:B------:R-:W0:Y:S02]  /*29c0*/  I2F.S16 R0, R5 ;  /* 0x0000000500007306 */ /* 0x000e240000101400 */
[----:B0-----:R-:W-:-:S05]  /*29d0*/  F2FP.BF16.F32.PACK_AB R0, RZ, R0 ;  /* 0x00000000ff00723e */ /* 0x001fca00000010ff */
[----:B------:R0:W-:Y:S01]  /*29e0*/  STG.E.U16 desc[UR36][R16.64], R0 ;  /* 0x0000000010007986 */ /* 0x0001e2000c101524 */
[----:B------:R-:W-:Y:S05]  /*29f0*/  BRA `(.L_x_2976) ;  /* 0x0000000400907947 */ /* 0x000fea0003800000 */
.L_x_2983:
        /* <DEDUP_REMOVED lines=10> */
.L_x_2995:
        /* <DEDUP_REMOVED lines=17> */
.L_x_2998:
[----:B------:R-:W-:-:S04]  /*2bb0*/  LOP3.LUT R2, R5, 0x80000000, RZ, 0xc0, !PT ;  /* 0x8000000005027812 */ /* 0x000fc800078ec0ff */
[----:B------:R-:W-:-:S04]  /*2bc0*/  SHF.R.U32.HI R3, RZ, 0x18, R2 ;  /* 0x00000018ff037819 */ /* 0x000fc80000011602 */
[----:B------:R-:W-:-:S04]  /*2bd0*/  LOP3.LUT R0, R0, R3, RZ, 0xfc, !PT ;  /* 0x0000000300007212 */ /* 0x000fc800078efcff */
[----:B------:R-:W-:-:S07]  /*2be0*/  PRMT R8, R0, 0x7610, R8 ;  /* 0x0000761000087816 */ /* 0x000fce0000000008 */
.L_x_2997:
[----:B------:R-:W-:Y:S05]  /*2bf0*/  BSYNC B0 ;  /* 0x0000000000007941 */ /* 0x000fea0003800000 */
.L_x_2996:
[----:B------:R0:W-:Y:S01]  /*2c00*/  STG.E.U8 desc[UR36][R16.64], R8 ;  /* 0x0000000810007986 */ /* 0x0001e2000c101124 */
[----:B------:R-:W-:Y:S05]  /*2c10*/  BRA `(.L_x_2976) ;  /* 0x0000000400087947 */ /* 0x000fea0003800000 */
.L_x_2994:
        /* <DEDUP_REMOVED lines=17> */
.L_x_3001:
[----:B------:R-:W-:-:S04]  /*2d30*/  LOP3.LUT R2, R5, 0x80000000, RZ, 0xc0, !PT ;  /* 0x8000000005027812 */ /* 0x000fc800078ec0ff */
[----:B------:R-:W-:-:S04]  /*2d40*/  SHF.R.U32.HI R3, RZ, 0x18, R2 ;  /* 0x00000018ff037819 */ /* 0x000fc80000011602 */
[----:B------:R-:W-:-:S04]  /*2d50*/  LOP3.LUT R0, R0, R3, RZ, 0xfc, !PT ;  /* 0x0000000300007212 */ /* 0x000fc800078efcff */
[----:B------:R-:W-:-:S07]  /*2d60*/  PRMT R8, R0, 0x7610, R8 ;  /* 0x0000761000087816 */ /* 0x000fce0000000008 */
.L_x_3000:
[----:B------:R-:W-:Y:S05]  /*2d70*/  BSYNC B0 ;  /* 0x0000000000007941 */ /* 0x000fea0003800000 */
.L_x_2999:
[----:B------:R0:W-:Y:S01]  /*2d80*/  STG.E.U8 desc[UR36][R16.64], R8 ;  /* 0x0000000810007986 */ /* 0x0001e2000c101124 */
[----:B------:R-:W-:Y:S05]  /*2d90*/  BRA `(.L_x_2976) ;  /* 0x0000000000a87947 */ /* 0x000fea0003800000 */
.L_x_2993:
        /* <DEDUP_REMOVED lines=22> */
.L_x_2975:
        /* <DEDUP_REMOVED lines=16> */
.L_x_3004:
[----:B------:R-:W-:Y:S05]  /*3000*/  BRA `(.L_x_2976) ;  /* 0x00000000000c7947 */ /* 0x000fea0003800000 */
.L_x_3003:
[----:B------:R0:W-:Y:S01]  /*3010*/  STG.E.64 desc[UR36][R16.64], R2 ;  /* 0x0000000210007986 */ /* 0x0001e2000c101b24 */
[----:B------:R-:W-:Y:S05]  /*3020*/  BRA `(.L_x_2976) ;  /* 0x0000000000047947 */ /* 0x000fea0003800000 */
.L_x_3002:
[----:B------:R0:W-:Y:S02]  /*3030*/  STG.E desc[UR36][R16.64], R5 ;  /* 0x0000000510007986 */ /* 0x0001e4000c101924 */
.L_x_2976:
[----:B------:R-:W-:-:S04]  /*3040*/  IMAD R18, R23, 0x200, R18 ;  /* 0x0000020017127824 */ /* 0x000fc800078e0212 */
[----:B------:R-:W-:-:S07]  /*3050*/  VIADD R19, R18, 0x80 ;  /* 0x0000008012137836 */ /* 0x000fce0000000000 */
.L_x_2936:
[----:B------:R-:W-:Y:S05]  /*3060*/  BSYNC B6 ;  /* 0x0000000000067941 */ /* 0x000fea0003800000 */
.L_x_2935:
        /* <DEDUP_REMOVED lines=307> */
.L_x_3007:
        /* <DEDUP_REMOVED lines=21> */
.L_x_3011:
[----:B------:R-:W-:Y:S02]  /*44f0*/  UMOV UR4, URZ ;  /* 0x0000003f00047c82 */ /* 0x000fe40008000000 */
[----:B------:R-:W-:Y:S01]  /*4500*/  IMAD.U32 R3, RZ, RZ, UR4 ;  /* 0x00000004ff037e24 */ /* 0x000fe2000f8e00ff */
[----:B------:R-:W-:Y:S06]  /*4510*/  BRA `(.L_x_3013) ;  /* 0x0000000c00407947 */ /* 0x000fec0003800000 */
.L_x_3010:
        /* <DEDUP_REMOVED lines=8> */
.L_x_3015:
[----:B------:R-:W2:Y:S02]  /*45a0*/  LDG.E R3, desc[UR36][R4.64] ;  /* 0x0000002404037981 */ /* 0x000ea4000c1e1900 */
[----:B--2---:R-:W-:Y:S01]  /*45b0*/  SHF.R.S32.HI R3, RZ, 0x1f, R3 ;  /* 0x0000001fff037819 */ /* 0x004fe20000011403 */
[----:B------:R-:W-:Y:S06]  /*45c0*/  BRA `(.L_x_3013) ;  /* 0x0000000c00147947 */ /* 0x000fec0003800000 */
.L_x_3014:
[----:B------:R-:W2:Y:S02]  /*45d0*/  LDG.E.S16 R3, desc[UR36][R4.64] ;  /* 0x0000002404037981 */ /* 0x000ea4000c1e1700 */
[----:B--2---:R-:W-:Y:S01]  /*45e0*/  SHF.R.S32.HI R3, RZ, 0x1f, R3 ;  /* 0x0000001fff037819 */ /* 0x004fe20000011403 */
[----:B------:R-:W-:Y:S06]  /*45f0*/  BRA `(.L_x_3013) ;  /* 0x0000000c00087947 */ /* 0x000fec0003800000 */
.L_x_3009:
        /* <DEDUP_REMOVED lines=9> */
.L_x_3017:
[----:B------:R-:W2:Y:S02]  /*4690*/  LDG.E.U16 R4, desc[UR36][R4.64] ;  /* 0x0000002404047981 */ /* 0x000ea4000c1e1500 */
[----:B--2---:R-:W-:-:S06]  /*46a0*/  HADD2.F32 R2, -RZ, R4.H0_H0 ;  /* 0x20000004ff027230 */ /* 0x004fcc0000004100 */
[----:B------:R-:W0:Y:S01]  /*46b0*/  F2I.S64.TRUNC R2, R2 ;  /* 0x0000000200027311 */ /* 0x000e22000020d900 */
[----:B------:R-:W-:Y:S05]  /*46c0*/  BRA `(.L_x_3013) ;  /* 0x0000000800d47947 */ /* 0x000fea0003800000 */
.L_x_3016:
        /* <DEDUP_REMOVED lines=9> */
.L_x_3019:
[----:B------:R-:W2:Y:S02]  /*4760*/  LDG.E.U16 R4, desc[UR36][R4.64] ;  /* 0x0000002404047981 */ /* 0x000ea4000c1e1500 */
[----:B--2---:R-:W-:-:S06]  /*4770*/  HADD2.F32 R2, -RZ, R4.H0_H0 ;  /* 0x20000004ff027230 */ /* 0x004fcc0000004100 */
[----:B------:R-:W0:Y:S01]  /*4780*/  F2I.S64.TRUNC R2, R2 ;  /* 0x0000000200027311 */ /* 0x000e22000020d900 */
[----:B------:R-:W-:Y:S05]  /*4790*/  BRA `(.L_x_3013) ;  /* 0x0000000800a07947 */ /* 0x000fea0003800000 */
.L_x_3018:
[----:B------:R-:W2:Y:S02]  /*47a0*/  LDG.E.64 R2, desc[UR36][R4.64] ;  /* 0x0000002404027981 */ /* 0x000ea4000c1e1b00 */
[----:B--2---:R-:W0:Y:S01]  /*47b0*/  F2I.S64.F64.TRUNC R2, R2 ;  /* 0x0000000200027311 */ /* 0x004e22000030d900 */
[----:B------:R-:W-:Y:S05]  /*47c0*/  BRA `(.L_x_3013) ;  /* 0x0000000800947947 */ /* 0x000fea0003800000 */
.L_x_3008:
        /* <DEDUP_REMOVED lines=11> */
.L_x_3022:
[----:B------:R-:W2:Y:S02]  /*4880*/  LDG.E.64 R4, desc[UR36][R4.64] ;  /* 0x0000002404047981 */ /* 0x000ea4000c1e1b00 */
[----:B--2---:R0:W1:Y:S01]  /*4890*/  F2I.S64.F64.TRUNC R2, R4 ;  /* 0x0000000400027311 */ /* 0x004062000030d900 */
[----:B------:R-:W-:Y:S05]  /*48a0*/  BRA `(.L_x_3013) ;  /* 0x00000008005c7947 */ /* 0x000fea0003800000 */
.L_x_3021:
        /* <DEDUP_REMOVED lines=25> */
[----:B------:R-:W0:Y:S01]  /*4a40*/  F2I.S64.TRUNC R2, R2 ;  /* 0x0000000200027311 */ /* 0x000e22000020d900 */
[----:B------:R-:W-:Y:S05]  /*4a50*/  BRA `(.L_x_3013) ;  /* 0x0000000400f07947 */ /* 0x000fea0003800000 */
.L_x_3024:
        /* <DEDUP_REMOVED lines=12> */
[----:B------:R-:W4:Y:S01]  /*4b20*/  F2I.S64.TRUNC R2, R2 ;  /* 0x0000000200027311 */ /* 0x000f22000020d900 */
[----:B------:R-:W-:Y:S05]  /*4b30*/  BRA `(.L_x_3013) ;  /* 0x0000000400b87947 */ /* 0x000fea0003800000 */
.L_x_3023:
[----:B------:R-:W2:Y:S02]  /*4b40*/  LDG.E.U16 R2, desc[UR36][R4.64] ;  /* 0x0000002404027981 */ /* 0x000ea4000c1e1500 */
[----:B--2---:R-:W-:-:S06]  /*4b50*/  IMAD.U32 R2, R2, 0x10000, RZ ;  /* 0x0001000002027824 */ /* 0x004fcc00078e00ff */
[----:B------:R-:W0:Y:S01]  /*4b60*/  F2I.S64.TRUNC R2, R2 ;  /* 0x0000000200027311 */ /* 0x000e22000020d900 */
[----:B------:R-:W-:Y:S05]  /*4b70*/  BRA `(.L_x_3013) ;  /* 0x0000000400a87947 */ /* 0x000fea0003800000 */
.L_x_3020:
        /* <DEDUP_REMOVED lines=11> */
.L_x_3027:
        /* <DEDUP_REMOVED lines=21> */
.L_x_3031:
[----:B------:R-:W-:Y:S05]  /*4d80*/  BSYNC B1 ;  /* 0x0000000000017941 */ /* 0x000fea0003800000 */
.L_x_3030:
[----:B------:R-:W-:Y:S01]  /*4d90*/  IMAD.SHL.U32 R2, R2, 0x100000, RZ ;  /* 0x0010000002027824 */ /* 0x000fe200078e00ff */
[----:B------:R-:W-:-:S04]  /*4da0*/  LEA R3, R0, 0x3b800000, 0x17 ;  /* 0x3b80000000037811 */ /* 0x000fc800078eb8ff */
[----:B------:R-:W-:-:S07]  /*4db0*/  LOP3.LUT R2, R3, R2, R4, 0xfe, !PT ;  /* 0x0000000203027212 */ /* 0x000fce00078efe04 */
.L_x_3029:
[----:B------:R-:W-:Y:S05]  /*4dc0*/  BSYNC B0 ;  /* 0x0000000000007941 */ /* 0x000fea0003800000 */
.L_x_3028:
[----:B------:R-:W0:Y:S01]  /*4dd0*/  F2I.S64.TRUNC R2, R2 ;  /* 0x0000000200027311 */ /* 0x000e22000020d900 */
[----:B------:R-:W-:Y:S05]  /*4de0*/  BRA `(.L_x_3013) ;  /* 0x00000004000c7947 */ /* 0x000fea0003800000 */
.L_x_3026:
        /* <DEDUP_REMOVED lines=21> */
.L_x_3035:
[----:B------:R-:W-:Y:S05]  /*4f40*/  BSYNC B1 ;  /* 0x0000000000017941 */ /* 0x000fea0003800000 */
.L_x_3034:
[----:B------:R-:W-:Y:S01]  /*4f50*/  IMAD.SHL.U32 R2, R2, 0x200000, RZ ;  /* 0x0020000002027824 */ /* 0x000fe200078e00ff */
[----:B------:R-:W-:-:S04]  /*4f60*/  LEA R3, R0, 0x37800000, 0x17 ;  /* 0x3780000000037811 */ /* 0x000fc800078eb8ff */
[----:B------:R-:W-:-:S07]  /*4f70*/  LOP3.LUT R2, R3, R2, R4, 0xfe, !PT ;  /* 0x0000000203027212 */ /* 0x000fce00078efe04 */
.L_x_3033:
[----:B------:R-:W-:Y:S05]  /*4f80*/  BSYNC B0 ;  /* 0x0000000000007941 */ /* 0x000fea0003800000 */
.L_x_3032:
[----:B------:R-:W1:Y:S01]  /*4f90*/  F2I.S64.TRUNC R2, R2 ;  /* 0x0000000200027311 */ /* 0x000e62000020d900 */
[----:B------:R-:W-:Y:S05]  /*4fa0*/  BRA `(.L_x_3013) ;  /* 0x00000000009c7947 */ /* 0x000fea0003800000 */
.L_x_3025:
        /* <DEDUP_REMOVED lines=14> */
.L_x_3039:
[----:B------:R-:W-:Y:S05]  /*5090*/  BSYNC B0 ;  /* 0x0000000000007941 */ /* 0x000fea0003800000 */
.L_x_3038:
[----:B------:R-:W3:Y:S01]  /*50a0*/  F2I.S64.TRUNC R2, R2 ;  /* 0x0000000200027311 */ /* 0x000ee2000020d900 */
[----:B------:R-:W-:Y:S05]  /*50b0*/  BRA `(.L_x_3013) ;  /* 0x0000000000587947 */ /* 0x000fea0003800000 */
.L_x_3012:
        /* <DEDUP_REMOVED lines=16> */
.L_x_3040:
[----:B------:R-:W-:Y:S01]  /*51c0*/  IMAD.MOV.U32 R3, RZ, RZ, RZ ;  /* 0x000000ffff037224 */ /* 0x000fe200078e00ff */
[----:B------:R-:W-:Y:S06]  /*51d0*/  BRA `(.L_x_3013) ;  /* 0x0000000000107947 */ /* 0x000fec0003800000 */
.L_x_3037:
[----:B------:R2:W5:Y:S01]  /*51e0*/  LDG.E R3, desc[UR36][R4.64+0x4] ;  /* 0x0000042404037981 */ /* 0x000562000c1e1900 */
[----:B------:R-:W-:Y:S05]  /*51f0*/  BRA `(.L_x_3013) ;  /* 0x0000000000087947 */ /* 0x000fea0003800000 */
.L_x_3036:
[----:B------:R-:W-:Y:S02]  /*5200*/  UMOV UR4, URZ ;  /* 0x0000003f00047c82 */ /* 0x000fe40008000000 */
[----:B------:R-:W-:-:S07]  /*5210*/  IMAD.U32 R3, RZ, RZ, UR4 ;  /* 0x00000004ff037e24 */ /* 0x000fce000f8e00ff */
.L_x_3013:
[----:B0-2---:R-:W0:Y:S01]  /*5220*/  LDC.U8 R4, c[0x0][0x421] ;  /* 0x00010840ff047b82 */ /* 0x005e220000000000 */
        /* <DEDUP_REMOVED lines=16> */
.L_x_3044:
[----:B------:R0:W-:Y:S01]  /*5330*/  STG.E.U8 desc[UR36][R16.64], R5 ;  /* 0x0000000510007986 */ /* 0x0001e2000c101124 */
[----:B------:R-:W-:Y:S05]  /*5340*/  BRA `(.L_x_3046) ;  /* 0x0000000c00407947 */ /* 0x000fea0003800000 */
.L_x_3043:
        /* <DEDUP_REMOVED lines=8> */
.L_x_3048:
[----:B------:R0:W-:Y:S01]  /*53d0*/  STG.E desc[UR36][R16.64], R5 ;  /* 0x0000000510007986 */ /* 0x0001e2000c101924 */
[----:B------:R-:W-:Y:S05]  /*53e0*/  BRA `(.L_x_3046) ;  /* 0x0000000c00187947 */ /* 0x000fea0003800000 */
.L_x_3047:
[----:B------:R0:W-:Y:S01]  /*53f0*/  STG.E.U16 desc[UR36][R16.64], R5 ;  /* 0x0000000510007986 */ /* 0x0001e2000c101524 */
[----:B------:R-:W-:Y:S05]  /*5400*/  BRA `(.L_x_3046) ;  /* 0x0000000c00107947 */ /* 0x000fea0003800000 */
.L_x_3042:
        /* <DEDUP_REMOVED lines=9> */
.L_x_3050:
[----:B------:R-:W0:Y:S02]  /*54a0*/  I2F.S16 R0, R5 ;  /* 0x0000000500007306 */ /* 0x000e240000101400 */
[----:B0-----:R-:W-:-:S05]  /*54b0*/  F2FP.F16.F32.PACK_AB R0, RZ, R0 ;  /* 0x00000000ff00723e */ /* 0x001fca00000000ff */
[----:B------:R0:W-:Y:S01]  /*54c0*/  STG.E.U16 desc[UR36][R16.64], R0 ;  /* 0x0000000010007986 */ /* 0x0001e2000c101524 */
[----:B------:R-:W-:Y:S05]  /*54d0*/  BRA `(.L_x_3046) ;  /* 0x0000000800dc7947 */ /* 0x000fea0003800000 */
.L_x_3049:
        /* <DEDUP_REMOVED lines=10> */
.L_x_3052:
[----:B------:R-:W0:Y:S02]  /*5580*/  I2F.S16 R5, R5 ;  /* 0x0000000500057306 */ /* 0x000e240000101400 */
[----:B0-----:R-:W-:-:S04]  /*5590*/  F2FP.F16.F32.PACK_AB R3, RZ, R5 ;  /* 0x00000005ff03723e */ /* 0x001fc800000000ff */
[----:B------:R-:W-:-:S05]  /*55a0*/  PRMT R3, R3, 0x5410, RZ ;  /* 0x0000541003037816 */ /* 0x000fca00000000ff */
[----:B------:R0:W-:Y:S01]  /*55b0*/  STG.E desc[UR36][R16.64], R3 ;  /* 0x0000000310007986 */ /* 0x0001e2000c101924 */
[----:B------:R-:W-:Y:S05]  /*55c0*/  BRA `(.L_x_3046) ;  /* 0x0000000800a07947 */ /* 0x000fea0003800000 */
.L_x_3051:
[----:B------:R-:W0:Y:S02]  /*55d0*/  I2F.F64.S16 R2, R5 ;  /* 0x0000000500027312 */ /* 0x000e240000101c00 */
[----:B0-----:R0:W-:Y:S01]  /*55e0*/  STG.E.64 desc[UR36][R16.64], R2 ;  /* 0x0000000210007986 */ /* 0x0011e2000c101b24 */
[----:B------:R-:W-:Y:S05]  /*55f0*/  BRA `(.L_x_3046) ;  /* 0x0000000800947947 */ /* 0x000fea0003800000 */
.L_x_3041:
        /* <DEDUP_REMOVED lines=10> */
.L_x_3055:
[----:B------:R-:W0:Y:S01]  /*56a0*/  I2F.F64.S16 R4, R5 ;  /* 0x0000000500047312 */ /* 0x000e220000101c00 */
[----:B------:R-:W-:-:S05]  /*56b0*/  CS2R R6, SRZ ;  /* 0x0000000000067805 */ /* 0x000fca000001ff00 */
[----:B0-----:R0:W-:Y:S01]  /*56c0*/  STG.E.128 desc[UR36][R16.64], R4 ;  /* 0x0000000410007986 */ /* 0x0011e2000c101d24 */
[----:B------:R-:W-:Y:S05]  /*56d0*/  BRA `(.L_x_3046) ;  /* 0x00000008005c7947 */ /* 0x000fea0003800000 */
.L_x_3054:
        /* <DEDUP_REMOVED lines=21> */
.L_x_3059:
[----:B------:R-:W-:Y:S05]  /*5830*/  BSYNC B0 ;  /* 0x0000000000007941 */ /* 0x000fea0003800000 */
.L_x_3058:
[----:B------:R-:W-:-:S05]  /*5840*/  LOP3.LUT R3, R0, R3, RZ, 0xfc, !PT ;  /* 0x0000000300037212 */ /* 0x000fca00078efcff */
[----:B------:R0:W-:Y:S01]  /*5850*/  STG.E.U8 desc[UR36][R16.64], R3 ;  /* 0x0000000310007986 */ /* 0x0001e2000c101124 */
[----:B------:R-:W-:Y:S05]  /*5860*/  BRA `(.L_x_3046) ;  /* 0x0000000400f87947 */ /* 0x000fea0003800000 */
.L_x_3057:
        /* <DEDUP_REMOVED lines=13> */
.L_x_3061:
[----:B------:R-:W-:Y:S01]  /*5940*/  IMAD.MOV.U32 R0, RZ, RZ, 0x7f ;  /* 0x0000007fff007424 */ /* 0x000fe200078e00ff */
[----:B------:R-:W-:-:S04]  /*5950*/  ISETP.GT.U32.AND P0, PT, R2, 0x7f800000, PT ;  /* 0x7f8000000200780c */ /* 0x000fc80003f04070 */
[----:B------:R-:W-:-:S09]  /*5960*/  SEL R0, R0, 0x7c, P0 ;  /* 0x0000007c00007807 */ /* 0x000fd20000000000 */
.L_x_3062:
[----:B------:R-:W-:Y:S05]  /*5970*/  BSYNC B0 ;  /* 0x0000000000007941 */ /* 0x000fea0003800000 */
.L_x_3060:
[----:B------:R-:W-:-:S04]  /*5980*/  LOP3.LUT R2, R5, 0x80000000, RZ, 0xc0, !PT ;  /* 0x8000000005027812 */ /* 0x000fc800078ec0ff */
[----:B------:R-:W-:-:S04]  /*5990*/  SHF.R.U32.HI R3, RZ, 0x18, R2 ;  /* 0x00000018ff037819 */ /* 0x000fc80000011602 */
[----:B------:R-:W-:-:S05]  /*59a0*/  LOP3.LUT R3, R0, R3, RZ, 0xfc, !PT ;  /* 0x0000000300037212 */ /* 0x000fca00078efcff */
[----:B------:R0:W-:Y:S01]  /*59b0*/  STG.E.U8 desc[UR36][R16.64], R3 ;  /* 0x0000000310007986 */ /* 0x0001e2000c101124 */
[----:B------:R-:W-:Y:S05]  /*59c0*/  BRA `(.L_x_3046) ;  /* 0x0000000400a07947 */ /* 0x000fea0003800000 */
.L_x_3056:
[----:B------:R-:W0:Y:S02]  /*59d0*/  I2F.S16 R0, R5 ;  /* 0x0000000500007306 */ /* 0x000e240000101400 */
[----:B0-----:R-:W-:-:S05]  /*59e0*/  F2FP.BF16.F32.PACK_AB R0, RZ, R0 ;  /* 0x00000000ff00723e */ /* 0x001fca00000010ff */
[----:B------:R0:W-:Y:S01]  /*59f0*/  STG.E.U16 desc[UR36][R16.64], R0 ;  /* 0x0000000010007986 */ /* 0x0001e2000c101524 */
[----:B------:R-:W-:Y:S05]  /*5a00*/  BRA `(.L_x_3046) ;  /* 0x0000000400907947 */ /* 0x000fea0003800000 */
.L_x_3053:
        /* <DEDUP_REMOVED lines=10> */
.L_x_3065:
        /* <DEDUP_REMOVED lines=17> */
.L_x_3068:
[----:B------:R-:W-:-:S04]  /*5bc0*/  LOP3.LUT R2, R5, 0x80000000, RZ, 0xc0, !PT ;  /* 0x8000000005027812 */ /* 0x000fc800078ec0ff */
[----:B------:R-:W-:-:S04]  /*5bd0*/  SHF.R.U32.HI R3, RZ, 0x18, R2 ;  /* 0x00000018ff037819 */ /* 0x000fc80000011602 */
[----:B------:R-:W-:-:S04]  /*5be0*/  LOP3.LUT R0, R0, R3, RZ, 0xfc, !PT ;  /* 0x0000000300007212 */ /* 0x000fc800078efcff */
[----:B------:R-:W-:-:S07]  /*5bf0*/  PRMT R8, R0, 0x7610, R8 ;  /* 0x0000761000087816 */ /* 0x000fce0000000008 */
.L_x_3067:
[----:B------:R-:W-:Y:S05]  /*5c00*/  BSYNC B0 ;  /* 0x0000000000007941 */ /* 0x000fea0003800000 */
.L_x_3066:
[----:B------:R3:W-:Y:S01]  /*5c10*/  STG.E.U8 desc[UR36][R16.64], R8 ;  /* 0x0000000810007986 */ /* 0x0007e2000c101124 */
[----:B------:R-:W-:Y:S05]  /*5c20*/  BRA `(.L_x_3046) ;  /* 0x0000000400087947 */ /* 0x000fea0003800000 */
.L_x_3064:
        /* <DEDUP_REMOVED lines=17> */
.L_x_3071:
[----:B------:R-:W-:-:S04]  /*5d40*/  LOP3.LUT R2, R5, 0x80000000, RZ, 0xc0, !PT ;  /* 0x8000000005027812 */ /* 0x000fc800078ec0ff */
[----:B------:R-:W-:-:S04]  /*5d50*/  SHF.R.U32.HI R3, RZ, 0x18, R2 ;  /* 0x00000018ff037819 */ /* 0x000fc80000011602 */
[----:B------:R-:W-:-:S04]  /*5d60*/  LOP3.LUT R0, R0, R3, RZ, 0xfc, !PT ;  /* 0x0000000300007212 */ /* 0x000fc800078efcff */
[----:B------:R-:W-:-:S07]  /*5d70*/  PRMT R8, R0, 0x7610, R8 ;  /* 0x0000761000087816 */ /* 0x000fce0000000008 */
.L_x_3070:
[----:B------:R-:W-:Y:S05]  /*5d80*/  BSYNC B0 ;  /* 0x0000000000007941 */ /* 0x000fea0003800000 */
.L_x_3069:
[----:B------:R0:W-:Y:S01]  /*5d90*/  STG.E.U8 desc[UR36][R16.64], R8 ;  /* 0x0000000810007986 */ /* 0x0001e2000c101124 */
[----:B------:R-:W-:Y:S05]  /*5da0*/  BRA `(.L_x_3046) ;  /* 0x0000000000a87947 */ /* 0x000fea0003800000 */
.L_x_3063:
        /* <DEDUP_REMOVED lines=22> */
.L_x_3045:
        /* <DEDUP_REMOVED lines=16> */
.L_x_3074:
[----:B------:R-:W-:Y:S05]  /*6010*/  BRA `(.L_x_3046) ;  /* 0x00000000000c7947 */ /* 0x000fea0003800000 */
.L_x_3073:
[----:B------:R2:W-:Y:S01]  /*6020*/  STG.E.64 desc[UR36][R16.64], R2 ;  /* 0x0000000210007986 */ /* 0x0005e2000c101b24 */
[----:B------:R-:W-:Y:S05]  /*6030*/  BRA `(.L_x_3046) ;  /* 0x0000000000047947 */ /* 0x000fea0003800000 */
.L_x_3072:
[----:B------:R0:W-:Y:S02]  /*6040*/  STG.E desc[UR36][R16.64], R5 ;  /* 0x0000000510007986 */ /* 0x0001e4000c101924 */
.L_x_3046:
[----:B------:R-:W-:-:S07]  /*6050*/  VIADD R19, R19, 0x80 ;  /* 0x0000008013137836 */ /* 0x000fce0000000000 */
.L_x_3006:
[----:B------:R-:W-:Y:S05]  /*6060*/  BSYNC B6 ;  /* 0x0000000000067941 */ /* 0x000fea0003800000 */
.L_x_3005:
        /* <DEDUP_REMOVED lines=307> */
.L_x_3077:
        /* <DEDUP_REMOVED lines=21> */
.L_x_3081:
[----:B------:R-:W-:Y:S02]  /*74f0*/  UMOV UR4, URZ ;  /* 0x0000003f00047c82 */ /* 0x000fe40008000000 */
[----:B------:R-:W-:Y:S01]  /*7500*/  IMAD.U32 R3, RZ, RZ, UR4 ;  /* 0x00000004ff037e24 */ /* 0x000fe2000f8e00ff */
[----:B------:R-:W-:Y:S06]  /*7510*/  BRA `(.L_x_3083) ;  /* 0x0000000c00407947 */ /* 0x000fec0003800000 */
.L_x_3080:
        /* <DEDUP_REMOVED lines=8> */
.L_x_3085:
[----:B------:R-:W2:Y:S02]  /*75a0*/  LDG.E R3, desc[UR36][R4.64] ;  /* 0x0000002404037981 */ /* 0x000ea4000c1e1900 */
[----:B--2---:R-:W-:Y:S01]  /*75b0*/  SHF.R.S32.HI R3, RZ, 0x1f, R3 ;  /* 0x0000001fff037819 */ /* 0x004fe20000011403 */
[----:B------:R-:W-:Y:S06]  /*75c0*/  BRA `(.L_x_3083) ;  /* 0x0000000c00147947 */ /* 0x000fec0003800000 */
.L_x_3084:
[----:B------:R-:W2:Y:S02]  /*75d0*/  LDG.E.S16 R3, desc[UR36][R4.64] ;  /* 0x0000002404037981 */ /* 0x000ea4000c1e1700 */
[----:B--2---:R-:W-:Y:S01]  /*75e0*/  SHF.R.S32.HI R3, RZ, 0x1f, R3 ;  /* 0x0000001fff037819 */ /* 0x004fe20000011403 */
[----:B------:R-:W-:Y:S06]  /*75f0*/  BRA `(.L_x_3083) ;  /* 0x0000000c00087947 */ /* 0x000fec0003800000 */
.L_x_3079:
        /* <DEDUP_REMOVED lines=9> */
.L_x_3087:
[----:B------:R-:W2:Y:S02]  /*7690*/  LDG.E.U16 R4, desc[UR36][R4.64] ;  /* 0x0000002404047981 */ /* 0x000ea4000c1e1500 */
[----:B--2---:R-:W-:-:S06]  /*76a0*/  HADD2.F32 R2, -RZ, R4.H0_H0 ;  /* 0x20000004ff027230 */ /* 0x004fcc0000004100 */
[----:B------:R-:W0:Y:S01]  /*76b0*/  F2I.S64.TRUNC R2, R2 ;  /* 0x0000000200027311 */ /* 0x000e22000020d900 */
[----:B------:R-:W-:Y:S05]  /*76c0*/  BRA `(.L_x_3083) ;  /* 0x0000000800d47947 */ /* 0x000fea0003800000 */
.L_x_3086:
        /* <DEDUP_REMOVED lines=9> */
.L_x_3089:
[----:B------:R-:W2:Y:S02]  /*7760*/  LDG.E.U16 R4, desc[UR36][R4.64] ;  /* 0x0000002404047981 */ /* 0x000ea4000c1e1500 */
[----:B--2---:R-:W-:-:S06]  /*7770*/  HADD2.F32 R2, -RZ, R4.H0_H0 ;  /* 0x20000004ff027230 */ /* 0x004fcc0000004100 */
[----:B------:R-:W0:Y:S01]  /*7780*/  F2I.S64.TRUNC R2, R2 ;  /* 0x0000000200027311 */ /* 0x000e22000020d900 */
[----:B------:R-:W-:Y:S05]  /*7790*/  BRA `(.L_x_3083) ;  /* 0x0000000800a07947 */ /* 0x000fea0003800000 */
.L_x_3088:
[----:B------:R-:W2:Y:S02]  /*77a0*/  LDG.E.64 R2, desc[UR36][R4.64] ;  /* 0x0000002404027981 */ /* 0x000ea4000c1e1b00 */
[----:B--2---:R-:W0:Y:S01]  /*77b0*/  F2I.S64.F64.TRUNC R2, R2 ;  /* 0x0000000200027311 */ /* 0x004e22000030d900 */
[----:B------:R-:W-:Y:S05]  /*77c0*/  BRA `(.L_x_3083) ;  /* 0x0000000800947947 */ /* 0x000fea0003800000 */
.L_x_3078:
        /* <DEDUP_REMOVED lines=11> */
.L_x_3092:
[----:B------:R-:W2:Y:S02]  /*7880*/  LDG.E.64 R4, desc[UR36][R4.64] ;  /* 0x0000002404047981 */ /* 0x000ea4000c1e1b00 */
[----:B--2---:R4:W0:Y:S01]  /*7890*/  F2I.S64.F64.TRUNC R2, R4 ;  /* 0x0000000400027311 */ /* 0x004822000030d900 */
[----:B------:R-:W-:Y:S05]  /*78a0*/  BRA `(.L_x_3083) ;  /* 0x00000008005c7947 */ /* 0x000fea0003800000 */
.L_x_3091:
        /* <DEDUP_REMOVED lines=27> */
.L_x_3094:
        /* <DEDUP_REMOVED lines=14> */
.L_x_3093:
[----:B------:R-:W2:Y:S02]  /*7b40*/  LDG.E.U16 R2, desc[UR36][R4.64] ;  /* 0x0000002404027981 */ /* 0x000ea4000c1e1500 */
[----:B--2---:R-:W-:-:S06]  /*7b50*/  IMAD.U32 R2, R2, 0x10000, RZ ;  /* 0x0001000002027824 */ /* 0x004fcc00078e00ff */
[----:B------:R-:W0:Y:S01]  /*7b60*/  F2I.S64.TRUNC R2, R2 ;  /* 0x0000000200027311 */ /* 0x000e22000020d900 */
[----:B------:R-:W-:Y:S05]  /*7b70*/  BRA `(.L_x_3083) ;  /* 0x0000000400a87947 */ /* 0x000fea0003800000 */
.L_x_3090:
        /* <DEDUP_REMOVED lines=11> */
.L_x_3097:
        /* <DEDUP_REMOVED lines=21> */
.L_x_3101:
[----:B------:R-:W-:Y:S05]  /*7d80*/  BSYNC B1 ;  /* 0x0000000000017941 */ /* 0x000fea0003800000 */
.L_x_3100:
[----:B------:R-:W-:Y:S01]  /*7d90*/  IMAD.SHL.U32 R2, R2, 0x100000, RZ ;  /* 0x0010000002027824 */ /* 0x000fe200078e00ff */
[----:B------:R-:W-:-:S04]  /*7da0*/  LEA R3, R0, 0x3b800000, 0x17 ;  /* 0x3b80000000037811 */ /* 0x000fc800078eb8ff */
[----:B------:R-:W-:-:S07]  /*7db0*/  LOP3.LUT R2, R3, R2, R4, 0xfe, !PT ;  /* 0x0000000203027212 */ /* 0x000fce00078efe04 */
.L_x_3099:
[----:B------:R-:W-:Y:S05]  /*7dc0*/  BSYNC B0 ;  /* 0x0000000000007941 */ /* 0x000fea0003800000 */
.L_x_3098:
[----:B------:R-:W0:Y:S01]  /*7dd0*/  F2I.S64.TRUNC R2, R2 ;  /* 0x0000000200027311 */ /* 0x000e22000020d900 */
[----:B------:R-:W-:Y:S05]  /*7de0*/  BRA `(.L_x_3083) ;  /* 0x00000004000c7947 */ /* 0x000fea0003800000 */
.L_x_3096:
        /* <DEDUP_REMOVED lines=21> */
.L_x_3105:
[----:B------:R-:W-:Y:S05]  /*7f40*/  BSYNC B1 ;  /* 0x0000000000017941 */ /* 0x000fea0003800000 */
.L_x_3104:
[----:B------:R-:W-:Y:S01]  /*7f50*/  IMAD.SHL.U32 R2, R2, 0x200000, RZ ;  /* 0x0020000002027824 */ /* 0x000fe200078e00ff */
[----:B------:R-:W-:-:S04]  /*7f60*/  LEA R3, R0, 0x37800000, 0x17 ;  /* 0x3780000000037811 */ /* 0x000fc800078eb8ff */
[----:B------:R-:W-:-:S07]  /*7f70*/  LOP3.LUT R2, R3, R2, R4, 0xfe, !PT ;  /* 0x0000000203027212 */ /* 0x000fce00078efe04 */
.L_x_3103:
[----:B------:R-:W-:Y:S05]  /*7f80*/  BSYNC B0 ;  /* 0x0000000000007941 */ /* 0x000fea0003800000 */
.L_x_3102:
[----:B------:R-:W1:Y:S01]  /*7f90*/  F2I.S64.TRUNC R2, R2 ;  /* 0x0000000200027311 */ /* 0x000e62000020d900 */
[----:B------:R-:W-:Y:S05]  /*7fa0*/  BRA `(.L_x_3083) ;  /* 0x00000000009c7947 */ /* 0x000fea0003800000 */
.L_x_3095:
        /* <DEDUP_REMOVED lines=14> */
.L_x_3109:
[----:B------:R-:W-:Y:S05]  /*8090*/  BSYNC B0 ;  /* 0x0000000000007941 */ /* 0x000fea0003800000 */
.L_x_3108:
[----:B------:R-:W3:Y:S01]  /*80a0*/  F2I.S64.TRUNC R2, R2 ;  /* 0x0000000200027311 */ /* 0x000ee2000020d900 */
[----:B------:R-:W-:Y:S05]  /*80b0*/  BRA `(.L_x_3083) ;  /* 0x0000000000587947 */ /* 0x000fea0003800000 */
.L_x_3082:
        /* <DEDUP_REMOVED lines=16> */
.L_x_3110:
[----:B------:R-:W-:Y:S01]  /*81c0*/  IMAD.MOV.U32 R3, RZ, RZ, RZ ;  /* 0x000000ffff037224 */ /* 0x000fe200078e00ff */
[----:B------:R-:W-:Y:S06]  /*81d0*/  BRA `(.L_x_3083) ;  /* 0x0000000000107947 */ /* 0x000fec0003800000 */
.L_x_3107:
[----:B------:R2:W5:Y:S01]  /*81e0*/  LDG.E R3, desc[UR36][R4.64+0x4] ;  /* 0x0000042404037981 */ /* 0x000562000c1e1900 */
[----:B------:R-:W-:Y:S05]  /*81f0*/  BRA `(.L_x_3083) ;  /* 0x0000000000087947 */ /* 0x000fea0003800000 */
.L_x_3106:
[----:B------:R-:W-:Y:S02]  /*8200*/  UMOV UR4, URZ ;  /* 0x0000003f00047c82 */ /* 0x000fe40008000000 */
[----:B------:R-:W-:-:S07]  /*8210*/  IMAD.U32 R3, RZ, RZ, UR4 ;  /* 0x00000004ff037e24 */ /* 0x000fce000f8e00ff */
.L_x_3083:
[----:B0-2-4-:R-:W0:Y:S01]  /*8220*/  LDC.U8 R4, c[0x0][0x421] ;  /* 0x00010840ff047b82 */ /* 0x015e220000000000 */
[----:B-1-3-5:R-:W-:Y:S01]  /*8230*/  SHF.R.U32.HI R5, RZ, 0x1f, R3 ;  /* 0x0000001fff057819 */ /* 0x02afe20000011603 */
        /* <DEDUP_REMOVED lines=15> */
.L_x_3114:
[----:B------:R3:W-:Y:S01]  /*8330*/  STG.E.U8 desc[UR36][R16.64], R5 ;  /* 0x0000000510007986 */ /* 0x0007e2000c101124 */
[----:B------:R-:W-:Y:S05]  /*8340*/  BRA `(.L_x_3116) ;  /* 0x0000000c00407947 */ /* 0x000fea0003800000 */
.L_x_3113:
        /* <DEDUP_REMOVED lines=8> */
.L_x_3118:
[----:B------:R2:W-:Y:S01]  /*83d0*/  STG.E desc[UR36][R16.64], R5 ;  /* 0x0000000510007986 */ /* 0x0005e2000c101924 */
[----:B------:R-:W-:Y:S05]  /*83e0*/  BRA `(.L_x_3116) ;  /* 0x0000000c00187947 */ /* 0x000fea0003800000 */
.L_x_3117:
[----:B------:R0:W-:Y:S01]  /*83f0*/  STG.E.U16 desc[UR36][R16.64], R5 ;  /* 0x0000000510007986 */ /* 0x0001e2000c101524 */
[----:B------:R-:W-:Y:S05]  /*8400*/  BRA `(.L_x_3116) ;  /* 0x0000000c00107947 */ /* 0x000fea0003800000 */
.L_x_3112:
        /* <DEDUP_REMOVED lines=9> */
.L_x_3120:
[----:B------:R-:W0:Y:S02]  /*84a0*/  I2F.S16 R0, R5 ;  /* 0x0000000500007306 */ /* 0x000e240000101400 */
[----:B0-----:R-:W-:-:S05]  /*84b0*/  F2FP.F16.F32.PACK_AB R0, RZ, R0 ;  /* 0x00000000ff00723e */ /* 0x001fca00000000ff */
[----:B------:R0:W-:Y:S01]  /*84c0*/  STG.E.U16 desc[UR36][R16.64], R0 ;  /* 0x0000000010007986 */ /* 0x0001e2000c101524 */
[----:B------:R-:W-:Y:S05]  /*84d0*/  BRA `(.L_x_3116) ;  /* 0x0000000800dc7947 */ /* 0x000fea0003800000 */
.L_x_3119:
        /* <DEDUP_REMOVED lines=10> */
.L_x_3122:
[----:B------:R-:W0:Y:S02]  /*8580*/  I2F.S16 R5, R5 ;  /* 0x0000000500057306 */ /* 0x000e240000101400 */
[----:B0-----:R-:W-:-:S04]  /*8590*/  F2FP.F16.F32.PACK_AB R3, RZ, R5 ;  /* 0x00000005ff03723e */ /* 0x001fc800000000ff */
[----:B------:R-:W-:-:S05]  /*85a0*/  PRMT R3, R3, 0x5410, RZ ;  /* 0x0000541003037816 */ /* 0x000fca00000000ff */
[----:B------:R0:W-:Y:S01]  /*85b0*/  STG.E desc[UR36][R16.64], R3 ;  /* 0x0000000310007986 */ /* 0x0001e2000c101924 */
[----:B------:R-:W-:Y:S05]  /*85c0*/  BRA `(.L_x_3116) ;  /* 0x0000000800a07947 */ /* 0x000fea0003800000 */
.L_x_3121:
[----:B------:R-:W0:Y:S02]  /*85d0*/  I2F.F64.S16 R2, R5 ;  /* 0x0000000500027312 */ /* 0x000e240000101c00 */
[----:B0-----:R0:W-:Y:S01]  /*85e0*/  STG.E.64 desc[UR36][R16.64], R2 ;  /* 0x0000000210007986 */ /* 0x0011e2000c101b24 */
[----:B------:R-:W-:Y:S05]  /*85f0*/  BRA `(.L_x_3116) ;  /* 0x0000000800947947 */ /* 0x000fea0003800000 */
.L_x_3111:
        /* <DEDUP_REMOVED lines=10> */
.L_x_3125:
[----:B------:R-:W0:Y:S01]  /*86a0*/  I2F.F64.S16 R4, R5 ;  /* 0x0000000500047312 */ /* 0x000e220000101c00 */
[----:B------:R-:W-:-:S05]  /*86b0*/  CS2R R6, SRZ ;  /* 0x0000000000067805 */ /* 0x000fca000001ff00 */
[----:B0-----:R0:W-:Y:S01]  /*86c0*/  STG.E.128 desc[UR36][R16.64], R4 ;  /* 0x0000000410007986 */ /* 0x0011e2000c101d24 */
[----:B------:R-:W-:Y:S05]  /*86d0*/  BRA `(.L_x_3116) ;  /* 0x00000008005c7947 */ /* 0x000fea0003800000 */
.L_x_3124:
        /* <DEDUP_REMOVED lines=21> */
.L_x_3129:
[----:B------:R-:W-:Y:S05]  /*8830*/  BSYNC B0 ;  /* 0x0000000000007941 */ /* 0x000fea0003800000 */
.L_x_3128:
[----:B------:R-:W-:-:S05]  /*8840*/  LOP3.LUT R3, R0, R3, RZ, 0xfc, !PT ;  /* 0x0000000300037212 */ /* 0x000fca00078efcff */
[----:B------:R0:W-:Y:S01]  /*8850*/  STG.E.U8 desc[UR36][R16.64], R3 ;  /* 0x0000000310007986 */ /* 0x0001e2000c101124 */
[----:B------:R-:W-:Y:S05]  /*8860*/  BRA `(.L_x_3116) ;  /* 0x0000000400f87947 */ /* 0x000fea0003800000 */
.L_x_3127:
        /* <DEDUP_REMOVED lines=13> */
.L_x_3131:
[----:B------:R-:W-:Y:S01]  /*8940*/  IMAD.MOV.U32 R0, RZ, RZ, 0x7f ;  /* 0x0000007fff007424 */ /* 0x000fe200078e00ff */
[----:B------:R-:W-:-:S04]  /*8950*/  ISETP.GT.U32.AND P0, PT, R2, 0x7f800000, PT ;  /* 0x7f8000000200780c */ /* 0x000fc80003f04070 */
[----:B------:R-:W-:-:S09]  /*8960*/  SEL R0, R0, 0x7c, P0 ;  /* 0x0000007c00007807 */ /* 0x000fd20000000000 */
.L_x_3132:
[----:B------:R-:W-:Y:S05]  /*8970*/  BSYNC B0 ;  /* 0x0000000000007941 */ /* 0x000fea0003800000 */
.L_x_3130:
[----:B------:R-:W-:-:S04]  /*8980*/  LOP3.LUT R2, R5, 0x80000000, RZ, 0xc0, !PT ;  /* 0x8000000005027812 */ /* 0x000fc800078ec0ff */
[----:B------:R-:W-:-:S04]  /*8990*/  SHF.R.U32.HI R3, RZ, 0x18, R2 ;  /* 0x00000018ff037819 */ /* 0x000fc80000011602 */
[----:B------:R-:W-:-:S05]  /*89a0*/  LOP3.LUT R3, R0, R3, RZ, 0xfc, !PT ;  /* 0x0000000300037212 */ /* 0x000fca00078efcff */
[----:B------:R0:W-:Y:S01]  /*89b0*/  STG.E.U8 desc[UR36][R16.64], R3 ;  /* 0x0000000310007986 */ /* 0x0001e2000c101124 */
[----:B------:R-:W-:Y:S05]  /*89c0*/  BRA `(.L_x_3116) ;  /* 0x0000000400a07947 */ /* 0x000fea0003800000 */
.L_x_3126:
[----:B------:R-:W0:Y:S02]  /*89d0*/  I2F.S16 R0, R5 ;  /* 0x0000000500007306 */ /* 0x000e240000101400 */
[----:B0-----:R-:W-:-:S05]  /*89e0*/  F2FP.BF16.F32.PACK_AB R0, RZ, R0 ;  /* 0x00000000ff00723e */ /* 0x001fca00000010ff */
[----:B------:R0:W-:Y:S01]  /*89f0*/  STG.E.U16 desc[UR36][R16.64], R0 ;  /* 0x0000000010007986 */ /* 0x0001e2000c101524 */
[----:B------:R-:W-:Y:S05]  /*8a00*/  BRA `(.L_x_3116) ;  /* 0x0000000400907947 */ /* 0x000fea0003800000 */
.L_x_3123:
        /* <DEDUP_REMOVED lines=10> */
.L_x_3135:
        /* <DEDUP_REMOVED lines=17> */
.L_x_3138:
[----:B------:R-:W-:-:S04]  /*8bc0*/  LOP3.LUT R2, R5, 0x80000000, RZ, 0xc0, !PT ;  /* 0x8000000005027812 */ /* 0x000fc800078ec0ff */
[----:B------:R-:W-:-:S04]  /*8bd0*/  SHF.R.U32.HI R3, RZ, 0x18, R2 ;  /* 0x00000018ff037819 */ /* 0x000fc80000011602 */
[----:B------:R-:W-:-:S04]  /*8be0*/  LOP3.LUT R0, R0, R3, RZ, 0xfc, !PT ;  /* 0x0000000300007212 */ /* 0x000fc800078efcff */
[----:B------:R-:W-:-:S07]  /*8bf0*/  PRMT R8, R0, 0x7610, R8 ;  /* 0x0000761000087816 */ /* 0x000fce0000000008 */
.L_x_3137:
[----:B------:R-:W-:Y:S05]  /*8c00*/  BSYNC B0 ;  /* 0x0000000000007941 */ /* 0x000fea0003800000 */
.L_x_3136:
[----:B------:R0:W-:Y:S01]  /*8c10*/  STG.E.U8 desc[UR36][R16.64], R8 ;  /* 0x0000000810007986 */ /* 0x0001e2000c101124 */
[----:B------:R-:W-:Y:S05]  /*8c20*/  BRA `(.L_x_3116) ;  /* 0x0000000400087947 */ /* 0x000fea0003800000 */
.L_x_3134:
        /* <DEDUP_REMOVED lines=17> */
.L_x_3141:
[----:B------:R-:W-:-:S04]  /*8d40*/  LOP3.LUT R2, R5, 0x80000000, RZ, 0xc0, !PT ;  /* 0x8000000005027812 */ /* 0x000fc800078ec0ff */
[----:B------:R-:W-:-:S04]  /*8d50*/  SHF.R.U32.HI R3, RZ, 0x18, R2 ;  /* 0x00000018ff037819 */ /* 0x000fc80000011602 */
[----:B------:R-:W-:-:S04]  /*8d60*/  LOP3.LUT R0, R0, R3, RZ, 0xfc, !PT ;  /* 0x0000000300007212 */ /* 0x000fc800078efcff */
[----:B------:R-:W-:-:S07]  /*8d70*/  PRMT R8, R0, 0x7610, R8 ;  /* 0x0000761000087816 */ /* 0x000fce0000000008 */
.L_x_3140:
[----:B------:R-:W-:Y:S05]  /*8d80*/  BSYNC B0 ;  /* 0x0000000000007941 */ /* 0x000fea0003800000 */
.L_x_3139:
[----:B------:R0:W-:Y:S01]  /*8d90*/  STG.E.U8 desc[UR36][R16.64], R8 ;  /* 0x0000000810007986 */ /* 0x0001e2000c101124 */
[----:B------:R-:W-:Y:S05]  /*8da0*/  BRA `(.L_x_3116) ;  /* 0x0000000000a87947 */ /* 0x000fea0003800000 */
.L_x_3133:
        /* <DEDUP_REMOVED lines=22> */
.L_x_3115:
        /* <DEDUP_REMOVED lines=16> */
.L_x_3144:
[----:B------:R-:W-:Y:S05]  /*9010*/  BRA `(.L_x_3116) ;  /* 0x00000000000c7947 */ /* 0x000fea0003800000 */
.L_x_3143:
[----:B------:R0:W-:Y:S01]  /*9020*/  STG.E.64 desc[UR36][R16.64], R2 ;  /* 0x0000000210007986 */ /* 0x0001e2000c101b24 */
[----:B------:R-:W-:Y:S05]  /*9030*/  BRA `(.L_x_3116) ;  /* 0x0000000000047947 */ /* 0x000fea0003800000 */
.L_x_3142:
[----:B------:R0:W-:Y:S02]  /*9040*/  STG.E desc[UR36][R16.64], R5 ;  /* 0x0000000510007986 */ /* 0x0001e4000c101924 */
.L_x_3116:
[----:B------:R-:W-:-:S07]  /*9050*/  VIADD R19, R19, 0x80 ;  /* 0x0000008013137836 */ /* 0x000fce0000000000 */
.L_x_3076:
[----:B------:R-:W-:Y:S05]  /*9060*/  BSYNC B6 ;  /* 0x0000000000067941 */ /* 0x000fea0003800000 */
.L_x_3075:
        /* <DEDUP_REMOVED lines=306> */
.L_x_3145:
        /* <DEDUP_REMOVED lines=21> */
.L_x_3149:
[----:B------:R-:W-:Y:S02]  /*a4e0*/  UMOV UR4, URZ ;  /* 0x0000003f00047c82 */ /* 0x000fe40008000000 */
[----:B------:R-:W-:Y:S01]  /*a4f0*/  IMAD.U32 R3, RZ, RZ, UR4 ;  /* 0x00000004ff037e24 */ /* 0x000fe2000f8e00ff */
[----:B------:R-:W-:Y:S06]  /*a500*/  BRA `(.L_x_3151) ;  /* 0x0000000c00407947 */ /* 0x000fec0003800000 */
.L_x_3148:
        /* <DEDUP_REMOVED lines=8> */
.L_x_3153:
[----:B------:R-:W2:Y:S02]  /*a590*/  LDG.E R3, desc[UR36][R4.64] ;  /* 0x0000002404037981 */ /* 0x000ea4000c1e1900 */
[----:B--2---:R-:W-:Y:S01]  /*a5a0*/  SHF.R.S32.HI R3, RZ, 0x1f, R3 ;  /* 0x0000001fff037819 */ /* 0x004fe20000011403 */
[----:B------:R-:W-:Y:S06]  /*a5b0*/  BRA `(.L_x_3151) ;  /* 0x0000000c00147947 */ /* 0x000fec0003800000 */
.L_x_3152:
[----:B------:R-:W2:Y:S02]  /*a5c0*/  LDG.E.S16 R3, desc[UR36][R4.64] ;  /* 0x0000002404037981 */ /* 0x000ea4000c1e1700 */
[----:B--2---:R-:W-:Y:S01]  /*a5d0*/  SHF.R.S32.HI R3, RZ, 0x1f, R3 ;  /* 0x0000001fff037819 */ /* 0x004fe20000011403 */
[----:B------:R-:W-:Y:S06]  /*a5e0*/  BRA `(.L_x_3151) ;  /* 0x0000000c00087947 */ /* 0x000fec0003800000 */
.L_x_3147:
[----:B------:R-:W-:-:S13]  /*a5f0*/  ISETP.GT.AND P0, PT, R2, 0x6, PT ;  /* 0x000000060200780c */ /* 0x000fda0003f04270 */
[----:B------:R-:W-:Y:S05]  /*a600*/  @P0 BRA `(.L_x_3154) ;  /* 0x00000000002c0947 */ /* 0x000fea0003800000 */
[----:B------:R-:W-:-:S13]  /*a610*/  ISETP.NE.AND P0, PT, R2, 0x5, PT ;  /* 0x000000050200780c */ /* 0x000fda0003f05270 */
[----:B------:R-:W-:Y:S05]  /*a620*/  @!P0 BRA `(.L_x_3155) ;  /* 0x0000000000148947 */ /* 0x000fea0003800000 */
[----:B------:R-:W-:-:S13]  /*a630*/  ISETP.NE.AND P0, PT, R2, 0x6, PT ;  /* 0x000000060200780c */ /* 0x000fda0003f05270 */
[----:B------:R-:W-:Y:S05]  /*a640*/  @P0 BRA `(.L_x_3150) ;  /* 0x0000000800980947 */ /* 0x000fea0003800000 */
[----:B------:R-:W2:Y:S02]  /*a650*/  LDG.E R2, desc[UR36][R4.64] ;  /* 0x0000002404027981 */ /* 0x000ea4000c1e1900 */
[----:B--2---:R-:W4:Y:S01]  /*a660*/  F2I.S64.TRUNC R2, R2 ;  /* 0x0000000200027311 */ /* 0x004f22000020d900 */
[----:B------:R-:W-:Y:S05]  /*a670*/  BRA `(.L_x_3151) ;  /* 0x0000000800e47947 */ /* 0x000fea0003800000 */
.L_x_3155:
[----:B------:R-:W2:Y:S02]  /*a680*/  LDG.E.U16 R4, desc[UR36][R4.64] ;  /* 0x0000002404047981 */ /* 0x000ea4000c1e1500 */
[----:B--2---:R-:W-:-:S06]  /*a690*/  HADD2.F32 R2, -RZ, R4.H0_H0 ;  /* 0x20000004ff027230 */ /* 0x004fcc0000004100 */
[----:B------:R-:W0:Y:S01]  /*a6a0*/  F2I.S64.TRUNC R2, R2 ;  /* 0x0000000200027311 */ /* 0x000e22000020d900 */
[----:B------:R-:W-:Y:S05]  /*a6b0*/  BRA `(.L_x_3151) ;  /* 0x0000000800d47947 */ /* 0x000fea0003800000 */
.L_x_3154:
[----:B------:R-:W-:-:S13]  /*a6c0*/  ISETP.NE.AND P0, PT, R2, 0x7, PT ;  /* 0x000000070200780c */ /* 0x000fda0003f05270 */
[----:B------:R-:W-:Y:S05]  /*a6d0*/  @!P0 BRA `(.L_x_3156) ;  /* 0x00000000002c8947 */ /* 0x000fea0003800000 */
[----:B------:R-:W-:-:S13]  /*a6e0*/  ISETP.NE.AND P0, PT, R2, 0x8, PT ;  /* 0x000000080200780c */ /* 0x000fda0003f05270 */
[----:B------:R-:W-:Y:S05]  /*a6f0*/  @!P0 BRA `(.L_x_3157) ;  /* 0x0000000000148947 */ /* 0x000fea0003800000 */
[----:B------:R-:W-:-:S13]  /*a700*/  ISETP.NE.AND P0, PT, R2, 0x9, PT ;  /* 0x000000090200780c */ /* 0x000fda0003f05270 */
[----:B------:R-:W-:Y:S05]  /*a710*/  @P0 BRA `(.L_x_3150) ;  /* 0x0000000800640947 */ /* 0x000fea0003800000 */
[----:B------:R-:W2:Y:S02]  /*a720*/  LDG.E R2, desc[UR36][R4.64] ;  /* 0x0000002404027981 */ /* 0x000ea4000c1e1900 */
[----:B--2---:R-:W2:Y:S01]  /*a730*/  F2I.S64.TRUNC R2, R2 ;  /* 0x0000000200027311 */ /* 0x004ea2000020d900 */
[----:B------:R-:W-:Y:S05]  /*a740*/  BRA `(.L_x_3151) ;  /* 0x0000000800b07947 */ /* 0x000fea0003800000 */
.L_x_3157:
[----:B------:R-:W2:Y:S02]  /*a750*/  LDG.E.U16 R4, desc[UR36][R4.64] ;  /* 0x0000002404047981 */ /* 0x000ea4000c1e1500 */
[----:B--2---:R-:W-:-:S06]  /*a760*/  HADD2.F32 R2, -RZ, R4.H0_H0 ;  /* 0x20000004ff027230 */ /* 0x004fcc0000004100 */
[----:B------:R-:W3:Y:S01]  /*a770*/  F2I.S64.TRUNC R2, R2 ;  /* 0x0000000200027311 */ /* 0x000ee2000020d900 */
[----:B------:R-:W-:Y:S05]  /*a780*/  BRA `(.L_x_3151) ;  /* 0x0000000800a07947 */ /* 0x000fea0003800000 */
.L_x_3156:
[----:B------:R-:W2:Y:S02]  /*a790*/  LDG.E.64 R2, desc[UR36][R4.64] ;  /* 0x0000002404027981 */ /* 0x000ea4000c1e1b00 */
[----:B--2---:R-:W1:Y:S01]  /*a7a0*/  F2I.S64.F64.TRUNC R2, R2 ;  /* 0x0000000200027311 */ /* 0x004e62000030d900 */
[----:B------:R-:W-:Y:S05]  /*a7b0*/  BRA `(.L_x_3151) ;  /* 0x0000000800947947 */ /* 0x000fea0003800000 */
.L_x_3146:
        /* <DEDUP_REMOVED lines=11> */
.L_x_3160:
[----:B------:R-:W2:Y:S02]  /*a870*/  LDG.E.64 R4, desc[UR36][R4.64] ;  /* 0x0000002404047981 */ /* 0x000ea4000c1e1b00 */
[----:B--2---:R0:W1:Y:S01]  /*a880*/  F2I.S64.F64.TRUNC R2, R4 ;  /* 0x0000000400027311 */ /* 0x004062000030d900 */
[----:B------:R-:W-:Y:S05]  /*a890*/  BRA `(.L_x_3151) ;  /* 0x00000008005c7947 */ /* 0x000fea0003800000 */
.L_x_3159:
        /* <DEDUP_REMOVED lines=27> */
.L_x_3162:
        /* <DEDUP_REMOVED lines=14> */
.L_x_3161:
[----:B------:R-:W2:Y:S02]  /*ab30*/  LDG.E.U16 R2, desc[UR36][R4.64] ;  /* 0x0000002404027981 */ /* 0x000ea4000c1e1500 */
[----:B--2---:R-:W-:-:S06]  /*ab40*/  IMAD.U32 R2, R2, 0x10000, RZ ;  /* 0x0001000002027824 */ /* 0x004fcc00078e00ff */
[----:B------:R-:W0:Y:S01]  /*ab50*/  F2I.S64.TRUNC R2, R2 ;  /* 0x0000000200027311 */ /* 0x000e22000020d900 */
[----:B------:R-:W-:Y:S05]  /*ab60*/  BRA `(.L_x_3151) ;  /* 0x0000000400a87947 */ /* 0x000fea0003800000 */
.L_x_3158:
        /* <DEDUP_REMOVED lines=11> */
.L_x_3165:
        /* <DEDUP_REMOVED lines=21> */
.L_x_3169:
[----:B------:R-:W-:Y:S05]  /*ad70*/  BSYNC B1 ;  /* 0x0000000000017941 */ /* 0x000fea0003800000 */
.L_x_3168:
[----:B------:R-:W-:Y:S01]  /*ad80*/  IMAD.SHL.U32 R2, R2, 0x100000, RZ ;  /* 0x0010000002027824 */ /* 0x000fe200078e00ff */
[----:B------:R-:W-:-:S04]  /*ad90*/  LEA R3, R0, 0x3b800000, 0x17 ;  /* 0x3b80000000037811 */ /* 0x000fc800078eb8ff */
[----:B------:R-:W-:-:S07]  /*ada0*/  LOP3.LUT R2, R3, R2, R4, 0xfe, !PT ;  /* 0x0000000203027212 */ /* 0x000fce00078efe04 */
.L_x_3167:
[----:B------:R-:W-:Y:S05]  /*adb0*/  BSYNC B0 ;  /* 0x0000000000007941 */ /* 0x000fea0003800000 */
.L_x_3166:
[----:B------:R-:W0:Y:S01]  /*adc0*/  F2I.S64.TRUNC R2, R2 ;  /* 0x0000000200027311 */ /* 0x000e22000020d900 */
[----:B------:R-:W-:Y:S05]  /*add0*/  BRA `(.L_x_3151) ;  /* 0x00000004000c7947 */ /* 0x000fea0003800000 */
.L_x_3164:
        /* <DEDUP_REMOVED lines=21> */
.L_x_3173:
[----:B------:R-:W-:Y:S05]  /*af30*/  BSYNC B1 ;  /* 0x0000000000017941 */ /* 0x000fea0003800000 */
.L_x_3172:
[----:B------:R-:W-:Y:S01]  /*af40*/  IMAD.SHL.U32 R2, R2, 0x200000, RZ ;  /* 0x0020000002027824 */ /* 0x000fe200078e00ff */
[----:B------:R-:W-:-:S04]  /*af50*/  LEA R3, R0, 0x37800000, 0x17 ;  /* 0x3780000000037811 */ /* 0x000fc800078eb8ff */
[----:B------:R-:W-:-:S07]  /*af60*/  LOP3.LUT R2, R3, R2, R4, 0xfe, !PT ;  /* 0x0000000203027212 */ /* 0x000fce00078efe04 */
.L_x_3171:
[----:B------:R-:W-:Y:S05]  /*af70*/  BSYNC B0 ;  /* 0x0000000000007941 */ /* 0x000fea0003800000 */
.L_x_3170:
[----:B------:R-:W0:Y:S01]  /*af80*/  F2I.S64.TRUNC R2, R2 ;  /* 0x0000000200027311 */ /* 0x000e22000020d900 */
[----:B------:R-:W-:Y:S05]  /*af90*/  BRA `(.L_x_3151) ;  /* 0x00000000009c7947 */ /* 0x000fea0003800000 */
.L_x_3163:
        /* <DEDUP_REMOVED lines=14> */
.L_x_3177:
[----:B------:R-:W-:Y:S05]  /*b080*/  BSYNC B0 ;  /* 0x0000000000007941 */ /* 0x000fea0003800000 */
.L_x_3176:
[----:B------:R-:W0:Y:S01]  /*b090*/  F2I.S64.TRUNC R2, R2 ;  /* 0x0000000200027311 */ /* 0x000e22000020d900 */
[----:B------:R-:W-:Y:S05]  /*b0a0*/  BRA `(.L_x_3151) ;  /* 0x0000000000587947 */ /* 0x000fea0003800000 */
.L_x_3150:
        /* <DEDUP_REMOVED lines=16> */
.L_x_3178:
[----:B------:R-:W-:Y:S01]  /*b1b0*/  IMAD.MOV.U32 R3, RZ, RZ, RZ ;  /* 0x000000ffff037224 */ /* 0x000fe200078e00ff */
[----:B------:R-:W-:Y:S06]  /*b1c0*/  BRA `(.L_x_3151) ;  /* 0x0000000000107947 */ /* 0x000fec0003800000 */
.L_x_3175:
[----:B------:R0:W5:Y:S01]  /*b1d0*/  LDG.E R3, desc[UR36][R4.64+0x4] ;  /* 0x0000042404037981 */ /* 0x000162000c1e1900 */
[----:B------:R-:W-:Y:S05]  /*b1e0*/  BRA `(.L_x_3151) ;  /* 0x0000000000087947 */ /* 0x000fea0003800000 */
.L_x_3174:
[----:B------:R-:W-:Y:S02]  /*b1f0*/  UMOV UR4, URZ ;  /* 0x0000003f00047c82 */ /* 0x000fe40008000000 */
[----:B------:R-:W-:-:S07]  /*b200*/  IMAD.U32 R3, RZ, RZ, UR4 ;  /* 0x00000004ff037e24 */ /* 0x000fce000f8e00ff */
.L_x_3151:
[----:B0-----:R-:W0:Y:S01]  /*b210*/  LDC.U8 R4, c[0x0][0x421] ;  /* 0x00010840ff047b82 */ /* 0x001e220000000000 */
[----:B-12345:R-:W-:Y:S01]  /*b220*/  SHF.R.U32.HI R5, RZ, 0x1f, R3 ;  /* 0x0000001fff057819 */ /* 0x03efe20000011603 */
        /* <DEDUP_REMOVED lines=15> */
.L_x_3182:
[----:B------:R-:W-:Y:S01]  /*b320*/  STG.E.U8 desc[UR36][R16.64], R5 ;  /* 0x0000000510007986 */ /* 0x000fe2000c101124 */
[----:B------:R-:W-:Y:S05]  /*b330*/  EXIT ;  /* 0x000000000000794d */ /* 0x000fea0003800000 */
.L_x_3181:
[----:B------:R-:W-:-:S13]  /*b340*/  ISETP.NE.AND P0, PT, R0, 0x2, PT ;  /* 0x000000020000780c */ /* 0x000fda0003f05270 */
[----:B------:R-:W-:Y:S05]  /*b350*/  @!P0 BRA `(.L_x_3184) ;  /* 0x0000000000208947 */ /* 0x000fea0003800000 */
[----:B------:R-:W-:-:S13]  /*b360*/  ISETP.NE.AND P0, PT, R0, 0x3, PT ;  /* 0x000000030000780c */ /* 0x000fda0003f05270 */
[----:B------:R-:W-:Y:S05]  /*b370*/  @!P0 BRA `(.L_x_3185) ;  /* 0x0000000000108947 */ /* 0x000fea0003800000 */
[----:B------:R-:W-:-:S13]  /*b380*/  ISETP.NE.AND P0, PT, R0, 0x4, PT ;  /* 0x000000040000780c */ /* 0x000fda0003f05270 */
[----:B------:R-:W-:Y:S05]  /*b390*/  @P0 BRA `(.L_x_3183) ;  /* 0x0000000800d80947 */ /* 0x000fea0003800000 */
[----:B------:R-:W-:Y:S01]  /*b3a0*/  STG.E.64 desc[UR36][R16.64], R2 ;  /* 0x0000000210007986 */ /* 0x000fe2000c101b24 */
[----:B------:R-:W-:Y:S05]  /*b3b0*/  EXIT ;  /* 0x000000000000794d */ /* 0x000fea0003800000 */
.L_x_3185:
[----:B------:R-:W-:Y:S01]  /*b3c0*/  STG.E desc[UR36][R16.64], R5 ;  /* 0x0000000510007986 */ /* 0x000fe2000c101924 */
[----:B------:R-:W-:Y:S05]  /*b3d0*/  EXIT ;  /* 0x000000000000794d */ /* 0x000fea0003800000 */
.L_x_3184:
[----:B------:R-:W-:Y:S01]  /*b3e0*/  STG.E.U16 desc[UR36][R16.64], R5 ;  /* 0x0000000510007986 */ /* 0x000fe2000c101524 */
[----:B------:R-:W-:Y:S05]  /*b3f0*/  EXIT ;  /* 0x000000000000794d */ /* 0x000fea0003800000 */
.L_x_3180:
        /* <DEDUP_REMOVED lines=9> */
.L_x_3187:
[----:B------:R-:W0:Y:S02]  /*b490*/  I2F.S16 R0, R5 ;  /* 0x0000000500007306 */ /* 0x000e240000101400 */
[----:B0-----:R-:W-:-:S05]  /*b4a0*/  F2FP.F16.F32.PACK_AB R0, RZ, R0 ;  /* 0x00000000ff00723e */ /* 0x001fca00000000ff */
[----:B------:R-:W-:Y:S01]  /*b4b0*/  STG.E.U16 desc[UR36][R16.64], R0 ;  /* 0x0000000010007986 */ /* 0x000fe2000c101524 */
[----:B------:R-:W-:Y:S05]  /*b4c0*/  EXIT ;  /* 0x000000000000794d */ /* 0x000fea0003800000 */
.L_x_3186:
        /* <DEDUP_REMOVED lines=10> */
.L_x_3189:
[----:B------:R-:W0:Y:S02]  /*b570*/  I2F.S16 R5, R5 ;  /* 0x0000000500057306 */ /* 0x000e240000101400 */
[----:B0-----:R-:W-:-:S04]  /*b580*/  F2FP.F16.F32.PACK_AB R3, RZ, R5 ;  /* 0x00000005ff03723e */ /* 0x001fc800000000ff */
[----:B------:R-:W-:-:S05]  /*b590*/  PRMT R3, R3, 0x5410, RZ ;  /* 0x0000541003037816 */ /* 0x000fca00000000ff */
[----:B------:R-:W-:Y:S01]  /*b5a0*/  STG.E desc[UR36][R16.64], R3 ;  /* 0x0000000310007986 */ /* 0x000fe2000c101924 */
[----:B------:R-:W-:Y:S05]  /*b5b0*/  EXIT ;  /* 0x000000000000794d */ /* 0x000fea0003800000 */
.L_x_3188:
[----:B------:R-:W0:Y:S02]  /*b5c0*/  I2F.F64.S16 R2, R5 ;  /* 0x0000000500027312 */ /* 0x000e240000101c00 */
[----:B0-----:R-:W-:Y:S01]  /*b5d0*/  STG.E.64 desc[UR36][R16.64], R2 ;  /* 0x0000000210007986 */ /* 0x001fe2000c101b24 */
[----:B------:R-:W-:Y:S05]  /*b5e0*/  EXIT ;  /* 0x000000000000794d */ /* 0x000fea0003800000 */
.L_x_3179:
        /* <DEDUP_REMOVED lines=10> */
.L_x_3192:
[----:B------:R-:W0:Y:S01]  /*b690*/  I2F.F64.S16 R4, R5 ;  /* 0x0000000500047312 */ /* 0x000e220000101c00 */
[----:B------:R-:W-:-:S05]  /*b6a0*/  CS2R R6, SRZ ;  /* 0x0000000000067805 */ /* 0x000fca000001ff00 */
[----:B0-----:R-:W-:Y:S01]  /*b6b0*/  STG.E.128 desc[UR36][R16.64], R4 ;  /* 0x0000000410007986 */ /* 0x001fe2000c101d24 */
[----:B------:R-:W-:Y:S05]  /*b6c0*/  EXIT ;  /* 0x000000000000794d */ /* 0x000fea0003800000 */
.L_x_3191:
        /* <DEDUP_REMOVED lines=21> */
.L_x_3196:
[----:B------:R-:W-:Y:S05]  /*b820*/  BSYNC B0 ;  /* 0x0000000000007941 */ /* 0x000fea0003800000 */
.L_x_3195:
[----:B------:R-:W-:-:S05]  /*b830*/  LOP3.LUT R3, R0, R3, RZ, 0xfc, !PT ;  /* 0x0000000300037212 */ /* 0x000fca00078efcff */
[----:B------:R-:W-:Y:S01]  /*b840*/  STG.E.U8 desc[UR36][R16.64], R3 ;  /* 0x0000000310007986 */ /* 0x000fe2000c101124 */
[----:B------:R-:W-:Y:S05]  /*b850*/  EXIT ;  /* 0x000000000000794d */ /* 0x000fea0003800000 */
.L_x_3194:
        /* <DEDUP_REMOVED lines=13> */
.L_x_3198:
[----:B------:R-:W-:Y:S01]  /*b930*/  IMAD.MOV.U32 R0, RZ, RZ, 0x7f ;  /* 0x0000007fff007424 */ /* 0x000fe200078e00ff */
[----:B------:R-:W-:-:S04]  /*b940*/  ISETP.GT.U32.AND P0, PT, R2, 0x7f800000, PT ;  /* 0x7f8000000200780c */ /* 0x000fc80003f04070 */
[----:B------:R-:W-:-:S09]  /*b950*/  SEL R0, R0, 0x7c, P0 ;  /* 0x0000007c00007807 */ /* 0x000fd20000000000 */
.L_x_3199:
[----:B------:R-:W-:Y:S05]  /*b960*/  BSYNC B0 ;  /* 0x0000000000007941 */ /* 0x000fea0003800000 */
.L_x_3197:
[----:B------:R-:W-:-:S04]  /*b970*/  LOP3.LUT R2, R5, 0x80000000, RZ, 0xc0, !PT ;  /* 0x8000000005027812 */ /* 0x000fc800078ec0ff */
[----:B------:R-:W-:-:S04]  /*b980*/  SHF.R.U32.HI R3, RZ, 0x18, R2 ;  /* 0x00000018ff037819 */ /* 0x000fc80000011602 */
[----:B------:R-:W-:-:S05]  /*b990*/  LOP3.LUT R3, R0, R3, RZ, 0xfc, !PT ;  /* 0x0000000300037212 */ /* 0x000fca00078efcff */
[----:B------:R-:W-:Y:S01]  /*b9a0*/  STG.E.U8 desc[UR36][R16.64], R3 ;  /* 0x0000000310007986 */ /* 0x000fe2000c101124 */
[----:B------:R-:W-:Y:S05]  /*b9b0*/  EXIT ;  /* 0x000000000000794d */ /* 0x000fea0003800000 */
.L_x_3193:
[----:B------:R-:W0:Y:S02]  /*b9c0*/  I2F.S16 R0, R5 ;  /* 0x0000000500007306 */ /* 0x000e240000101400 */
[----:B0-----:R-:W-:-:S05]  /*b9d0*/  F2FP.BF16.F32.PACK_AB R0, RZ, R0 ;  /* 0x00000000ff00723e */ /* 0x001fca00000010ff */
[----:B------:R-:W-:Y:S01]  /*b9e0*/  STG.E.U16 desc[UR36][R16.64], R0 ;  /* 0x0000000010007986 */ /* 0x000fe2000c101524 */
[----:B------:R-:W-:Y:S05]  /*b9f0*/  EXIT ;  /* 0x000000000000794d */ /* 0x000fea0003800000 */
.L_x_3190:
        /* <DEDUP_REMOVED lines=10> */
.L_x_3202:
        /* <DEDUP_REMOVED lines=17> */
.L_x_3205:
[----:B------:R-:W-:-:S04]  /*bbb0*/  LOP3.LUT R2, R5, 0x80000000, RZ, 0xc0, !PT ;  /* 0x8000000005027812 */ /* 0x000fc800078ec0ff */
[----:B------:R-:W-:-:S04]  /*bbc0*/  SHF.R.U32.HI R3, RZ, 0x18, R2 ;  /* 0x00000018ff037819 */ /* 0x000fc80000011602 */
[----:B------:R-:W-:-:S04]  /*bbd0*/  LOP3.LUT R0, R0, R3, RZ, 0xfc, !PT ;  /* 0x0000000300007212 */ /* 0x000fc800078efcff */
[----:B------:R-:W-:-:S07]  /*bbe0*/  PRMT R8, R0, 0x7610, R8 ;  /* 0x0000761000087816 */ /* 0x000fce0000000008 */
.L_x_3204:
[----:B------:R-:W-:Y:S05]  /*bbf0*/  BSYNC B0 ;  /* 0x0000000000007941 */ /* 0x000fea0003800000 */
.L_x_3203:
[----:B------:R-:W-:Y:S01]  /*bc00*/  STG.E.U8 desc[UR36][R16.64], R8 ;  /* 0x0000000810007986 */ /* 0x000fe2000c101124 */
[----:B------:R-:W-:Y:S05]  /*bc10*/  EXIT ;  /* 0x000000000000794d */ /* 0x000fea0003800000 */
.L_x_3201:
        /* <DEDUP_REMOVED lines=17> */
.L_x_3208:
[----:B------:R-:W-:-:S04]  /*bd30*/  LOP3.LUT R2, R5, 0x80000000, RZ, 0xc0, !PT ;  /* 0x8000000005027812 */ /* 0x000fc800078ec0ff */
[----:B------:R-:W-:-:S04]  /*bd40*/  SHF.R.U32.HI R3, RZ, 0x18, R2 ;  /* 0x00000018ff037819 */ /* 0x000fc80000011602 */
[----:B------:R-:W-:-:S04]  /*bd50*/  LOP3.LUT R0, R0, R3, RZ, 0xfc, !PT ;  /* 0x0000000300007212 */ /* 0x000fc800078efcff */
[----:B------:R-:W-:-:S07]  /*bd60*/  PRMT R8, R0, 0x7610, R8 ;  /* 0x0000761000087816 */ /* 0x000fce0000000008 */
.L_x_3207:
[----:B------:R-:W-:Y:S05]  /*bd70*/  BSYNC B0 ;  /* 0x0000000000007941 */ /* 0x000fea0003800000 */
.L_x_3206:
[----:B------:R-:W-:Y:S01]  /*bd80*/  STG.E.U8 desc[UR36][R16.64], R8 ;  /* 0x0000000810007986 */ /* 0x000fe2000c101124 */
[----:B------:R-:W-:Y:S05]  /*bd90*/  EXIT ;  /* 0x000000000000794d */ /* 0x000fea0003800000 */
.L_x_3200:
        /* <DEDUP_REMOVED lines=22> */
.L_x_3183:
        /* <DEDUP_REMOVED lines=16> */
.L_x_3211:
[----:B------:R-:W-:Y:S05]  /*c000*/  EXIT ;  /* 0x000000000000794d */ /* 0x000fea0003800000 */
.L_x_3210:
[----:B------:R-:W-:Y:S01]  /*c010*/  STG.E.64 desc[UR36][R16.64], R2 ;  /* 0x0000000210007986 */ /* 0x000fe2000c101b24 */
[----:B------:R-:W-:Y:S05]  /*c020*/  EXIT ;  /* 0x000000000000794d */ /* 0x000fea0003800000 */
.L_x_3209:
[----:B------:R-:W-:Y:S01]  /*c030*/  STG.E desc[UR36][R16.64], R5 ;  /* 0x0000000510007986 */ /* 0x000fe2000c101924 */
[----:B------:R-:W-:Y:S05]  /*c040*/  EXIT ;  /* 0x000000000000794d */ /* 0x000fea0003800000 */
.L_x_3212:
        /* <DEDUP_REMOVED lines=11> */
.L_x_23463:


//--------------------- .text._ZN2at6native27unrolled_elementwise_kernelIZZZNS0_19signbit_kernel_cudaERNS_18TensorIteratorBaseEENKUlvE_clEvENKUlvE2_clEvEUllE_St5arrayIPcLm2EELi4E23TrivialOffsetCalculatorILi1EjESB_NS0_6memory12LoadWithCastILi1EEENSC_13StoreWithCastILi1EEEEEviT_T0_T2_T3_T4_T5_ --------------------------
	.section	.text._ZN2at6native27unrolled_elementwise_kernelIZZZNS0_19signbit_kernel_cudaERNS_18TensorIteratorBaseEENKUlvE_clEvENKUlvE2_clEvEUllE_St5arrayIPcLm2EELi4E23TrivialOffsetCalculatorILi1EjESB_NS0_6memory12LoadWithCastILi1EEENSC_13StoreWithCastILi1EEEEEviT_T0_T2_T3_T4_T5_,"ax",@progbits
	.align	128
        .global         _ZN2at6native27unrolled_elementwise_kernelIZZZNS0_19signbit_kernel_cudaERNS_18TensorIteratorBaseEENKUlvE_clEvENKUlvE2_clEvEUllE_St5arrayIPcLm2EELi4E23TrivialOffsetCalculatorILi1EjESB_NS0_6memory12LoadWithCastILi1EEENSC_13StoreWithCastILi1EEEEEviT_T0_T2_T3_T4_T5_
        .type           _ZN2at6native27unrolled_elementwise_kernelIZZZNS0_19signbit_kernel_cudaERNS_18TensorIteratorBaseEENKUlvE_clEvENKUlvE2_clEvEUllE_St5arrayIPcLm2EELi4E23TrivialOffsetCalculatorILi1EjESB_NS0_6memory12LoadWithCastILi1EEENSC_13StoreWithCastILi1EEEEEviT_T0_T2_T3_T4_T5_,@function
        .size           _ZN2at6native27unrolled_elementwise_kernelIZZZNS0_19signbit_kernel_cudaERNS_18TensorIteratorBaseEENKUlvE_clEvENKUlvE2_clEvEUllE_St5arrayIPcLm2EELi4E23TrivialOffsetCalculatorILi1EjESB_NS0_6memory12LoadWithCastILi1EEENSC_13StoreWithCastILi1EEEEEviT_T0_T2_T3_T4_T5_,(.L_x_23464 - _ZN2at6native27unrolled_elementwise_kernelIZZZNS0_19signbit_kernel_cudaERNS_18TensorIteratorBaseEENKUlvE_clEvENKUlvE2_clEvEUllE_St5arrayIPcLm2EELi4E23TrivialOffsetCalculatorILi1EjESB_NS0_6memory12LoadWithCastILi1EEENSC_13StoreWithCastILi1EEEEEviT_T0_T2_T3_T4_T5_)
        .other          _ZN2at6native27unrolled_elementwise_kernelIZZZNS0_19signbit_kernel_cudaERNS_18TensorIteratorBaseEENKUlvE_clEvENKUlvE2_clEvEUllE_St5arrayIPcLm2EELi4E23TrivialOffsetCalculatorILi1EjESB_NS0_6memory12LoadWithCastILi1EEENSC_13StoreWithCastILi1EEEEEviT_T0_T2_T3_T4_T5_,@"STO_CUDA_ENTRY STV_DEFAULT"
_ZN2at6native27unrolled_elementwise_kernelIZZZNS0_19signbit_kernel_cudaERNS_18TensorIteratorBaseEENKUlvE_clEvENKUlvE2_clEvEUllE_St5arrayIPcLm2EELi4E23TrivialOffsetCalculatorILi1EjESB_NS0_6memory12LoadWithCastILi1EEENSC_13StoreWithCastILi1EEEEEviT_T0_T2_T3_T4_T5_:
.text._ZN2at6native27unrolled_elementwise_kernelIZZZNS0_19signbit_kernel_cudaERNS_18TensorIteratorBaseEENKUlvE_clEvENKUlvE2_clEvEUllE_St5arrayIPcLm2EELi4E23TrivialOffsetCalculatorILi1EjESB_NS0_6memory12LoadWithCastILi1EEENSC_13StoreWithCastILi1EEEEEviT_T0_T2_T3_T4_T5_:
        /* <DEDUP_REMOVED lines=32> */
.L_x_3218:
[----:B------:R-:W-:Y:S02]  /*0200*/  UMOV UR4, URZ ;  /* 0x0000003f00047c82 */ /* 0x000fe40008000000 */
[----:B------:R-:W-:Y:S01]  /*0210*/  IMAD.U32 R25, RZ, RZ, UR4 ;  /* 0x00000004ff197e24 */ /* 0x000fe2000f8e00ff */
[----:B------:R-:W-:Y:S06]  /*0220*/  BRA `(.L_x_3220) ;  /* 0x0000000c00447947 */ /* 0x000fec0003800000 */
.L_x_3217:
        /* <DEDUP_REMOVED lines=8> */
.L_x_3222:
[----:B------:R-:W2:Y:S02]  /*02b0*/  LDG.E R2, desc[UR36][R2.64] ;  /* 0x0000002402027981 */ /* 0x000ea4000c1e1900 */
[----:B--2---:R-:W-:Y:S01]  /*02c0*/  SHF.R.S32.HI R25, RZ, 0x1f, R2 ;  /* 0x0000001fff197819 */ /* 0x004fe20000011402 */
[----:B------:R-:W-:Y:S06]  /*02d0*/  BRA `(.L_x_3220) ;  /* 0x0000000c00187947 */ /* 0x000fec0003800000 */
.L_x_3221:
[----:B------:R-:W2:Y:S02]  /*02e0*/  LDG.E.S16 R2, desc[UR36][R2.64] ;  /* 0x0000002402027981 */ /* 0x000ea4000c1e1700 */
[----:B--2---:R-:W-:Y:S01]  /*02f0*/  SHF.R.S32.HI R25, RZ, 0x1f, R2 ;  /* 0x0000001fff197819 */ /* 0x004fe20000011402 */
[----:B------:R-:W-:Y:S06]  /*0300*/  BRA `(.L_x_3220) ;  /* 0x0000000c000c7947 */ /* 0x000fec0003800000 */
.L_x_3216:
        /* <DEDUP_REMOVED lines=9> */
.L_x_3224:
[----:B------:R-:W2:Y:S02]  /*03a0*/  LDG.E.U16 R2, desc[UR36][R2.64] ;  /* 0x0000002402027981 */ /* 0x000ea4000c1e1500 */
[----:B--2---:R-:W-:-:S06]  /*03b0*/  HADD2.F32 R24, -RZ, R2.H0_H0 ;  /* 0x20000002ff187230 */ /* 0x004fcc0000004100 */
[----:B------:R-:W0:Y:S01]  /*03c0*/  F2I.S64.TRUNC R24, R24 ;  /* 0x0000001800187311 */ /* 0x000e22000020d900 */
[----:B------:R-:W-:Y:S05]  /*03d0*/  BRA `(.L_x_3220) ;  /* 0x0000000800d87947 */ /* 0x000fea0003800000 */
.L_x_3223:
[----:B------:R-:W-:-:S13]  /*03e0*/  ISETP.NE.AND P0, PT, R0, 0x7, PT ;  /* 0x000000070000780c */ /* 0x000fda0003f05270 */
[----:B------:R-:W-:Y:S05]  /*03f0*/  @!P0 BRA `(.L_x_3225) ;  /* 0x00000000002c8947 */ /* 0x000fea0003800000 */
[----:B------:R-:W-:-:S13]  /*0400*/  ISETP.NE.AND P0, PT, R0, 0x8, PT ;  /* 0x000000080000780c */ /* 0x000fda0003f05270 */
[----:B------:R-:W-:Y:S05]  /*0410*/  @!P0 BRA `(.L_x_3226) ;  /* 0x0000000000148947 */ /* 0x000fea0003800000 */
[----:B------:R-:W-:-:S13]  /*0420*/  ISETP.NE.AND P0, PT, R0, 0x9, PT ;  /* 0x000000090000780c */ /* 0x000fda0003f05270 */
[----:B------:R-:W-:Y:S05]  /*0430*/  @P0 BRA `(.L_x_3219) ;  /* 0x0000000800680947 */ /* 0x000fea0003800000 */
[----:B------:R-:W2:Y:S02]  /*0440*/  LDG.E R24, desc[UR36][R2.64] ;  /* 0x0000002402187981 */ /* 0x000ea4000c1e1900 */
[----:B--2---:R-:W4:Y:S01]  /*0450*/  F2I.S64.TRUNC R24, R24 ;  /* 0x0000001800187311 */ /* 0x004f22000020d900 */
[----:B------:R-:W-:Y:S05]  /*0460*/  BRA `(.L_x_3220) ;  /* 0x0000000800b47947 */ /* 0x000fea0003800000 */
.L_x_3226:
[----:B------:R-:W2:Y:S02]  /*0470*/  LDG.E.U16 R2, desc[UR36][R2.64] ;  /* 0x0000002402027981 */ /* 0x000ea4000c1e1500 */
[----:B--2---:R-:W-:-:S06]  /*0480*/  HADD2.F32 R24, -RZ, R2.H0_H0 ;  /* 0x20000002ff187230 */ /* 0x004fcc0000004100 */
[----:B------:R-:W3:Y:S01]  /*0490*/  F2I.S64.TRUNC R24, R24 ;  /* 0x0000001800187311 */ /* 0x000ee2000020d900 */
[----:B------:R-:W-:Y:S05]  /*04a0*/  BRA `(.L_x_3220) ;  /* 0x0000000800a47947 */ /* 0x000fea0003800000 */
.L_x_3225:
[----:B------:R-:W2:Y:S02]  /*04b0*/  LDG.E.64 R2, desc[UR36][R2.64] ;  /* 0x0000002402027981 */ /* 0x000ea4000c1e1b00 */
[----:B--2---:R1:W2:Y:S01]  /*04c0*/  F2I.S64.F64.TRUNC R24, R2 ;  /* 0x0000000200187311 */ /* 0x0042a2000030d900 */
[----:B------:R-:W-:Y:S05]  /*04d0*/  BRA `(.L_x_3220) ;  /* 0x0000000800987947 */ /* 0x000fea0003800000 */
.L_x_3215:
        /* <DEDUP_REMOVED lines=11> */
.L_x_3229:
[----:B------:R-:W2:Y:S02]  /*0590*/  LDG.E.64 R2, desc[UR36][R2.64] ;  /* 0x0000002402027981 */ /* 0x000ea4000c1e1b00 */
[----:B--2---:R0:W1:Y:S01]  /*05a0*/  F2I.S64.F64.TRUNC R24, R2 ;  /* 0x0000000200187311 */ /* 0x004062000030d900 */
[----:B------:R-:W-:Y:S05]  /*05b0*/  BRA `(.L_x_3220) ;  /* 0x0000000800607947 */ /* 0x000fea0003800000 */
.L_x_3228:
        /* <DEDUP_REMOVED lines=25> */
[----:B------:R0:W1:Y:S01]  /*0750*/  F2I.S64.TRUNC R24, R5 ;  /* 0x0000000500187311 */ /* 0x000062000020d900 */
[----:B------:R-:W-:Y:S05]  /*0760*/  BRA `(.L_x_3220) ;  /* 0x0000000400f47947 */ /* 0x000fea0003800000 */
.L_x_3231:
        /* <DEDUP_REMOVED lines=12> */
[----:B------:R-:W-:-:S04]  /*0830*/  LOP3.LUT R3, R4, 0x80000000, R3, 0xf8, !PT ;  /* 0x8000000004037812 */ /* 0x000fc800078ef803 */
[----:B------:R0:W1:Y:S01]  /*0840*/  F2I.S64.TRUNC R24, R3 ;  /* 0x0000000300187311 */ /* 0x000062000020d900 */
[----:B------:R-:W-:Y:S05]  /*0850*/  BRA `(.L_x_3220) ;  /* 0x0000000400b87947 */ /* 0x000fea0003800000 */
.L_x_3230:
[----:B------:R-:W2:Y:S02]  /*0860*/  LDG.E.U16 R24, desc[UR36][R2.64] ;  /* 0x0000002402187981 */ /* 0x000ea4000c1e1500 */
[----:B--2---:R-:W-:-:S06]  /*0870*/  IMAD.U32 R24, R24, 0x10000, RZ ;  /* 0x0001000018187824 */ /* 0x004fcc00078e00ff */
[----:B------:R-:W0:Y:S01]  /*0880*/  F2I.S64.TRUNC R24, R24 ;  /* 0x0000001800187311 */ /* 0x000e22000020d900 */
[----:B------:R-:W-:Y:S05]  /*0890*/  BRA `(.L_x_3220) ;  /* 0x0000000400a87947 */ /* 0x000fea0003800000 */
.L_x_3227:
        /* <DEDUP_REMOVED lines=11> */
.L_x_3234:
        /* <DEDUP_REMOVED lines=21> */
.L_x_3238:
[----:B------:R-:W-:Y:S05]  /*0aa0*/  BSYNC B1 ;  /* 0x0000000000017941 */ /* 0x000fea0003800000 */
.L_x_3237:
[----:B------:R-:W-:Y:S01]  /*0ab0*/  IMAD.SHL.U32 R2, R2, 0x100000, RZ ;  /* 0x0010000002027824 */ /* 0x000fe200078e00ff */
[----:B------:R-:W-:-:S04]  /*0ac0*/  LEA R3, R0, 0x3b800000, 0x17 ;  /* 0x3b80000000037811 */ /* 0x000fc800078eb8ff */
[----:B------:R-:W-:-:S07]  /*0ad0*/  LOP3.LUT R24, R3, R2, R24, 0xfe, !PT ;  /* 0x0000000203187212 */ /* 0x000fce00078efe18 */
.L_x_3236:
[----:B------:R-:W-:Y:S05]  /*0ae0*/  BSYNC B0 ;  /* 0x0000000000007941 */ /* 0x000fea0003800000 */
.L_x_3235:
[----:B------:R-:W0:Y:S01]  /*0af0*/  F2I.S64.TRUNC R24, R24 ;  /* 0x0000001800187311 */ /* 0x000e22000020d900 */
[----:B------:R-:W-:Y:S05]  /*0b00*/  BRA `(.L_x_3220) ;  /* 0x00000004000c7947 */ /* 0x000fea0003800000 */
.L_x_3233:
        /* <DEDUP_REMOVED lines=21> */
.L_x_3242:
[----:B------:R-:W-:Y:S05]  /*0c60*/  BSYNC B1 ;  /* 0x0000000000017941 */ /* 0x000fea0003800000 */
.L_x_3241:
[----:B------:R-:W-:Y:S01]  /*0c70*/  IMAD.SHL.U32 R2, R2, 0x200000, RZ ;  /* 0x0020000002027824 */ /* 0x000fe200078e00ff */
[----:B------:R-:W-:-:S04]  /*0c80*/  LEA R3, R0, 0x37800000, 0x17 ;  /* 0x3780000000037811 */ /* 0x000fc800078eb8ff */
[----:B------:R-:W-:-:S07]  /*0c90*/  LOP3.LUT R24, R3, R2, R24, 0xfe, !PT ;  /* 0x0000000203187212 */ /* 0x000fce00078efe18 */
.L_x_3240:
[----:B------:R-:W-:Y:S05]  /*0ca0*/  BSYNC B0 ;  /* 0x0000000000007941 */ /* 0x000fea0003800000 */
.L_x_3239:
[----:B------:R-:W0:Y:S01]  /*0cb0*/  F2I.S64.TRUNC R24, R24 ;  /* 0x0000001800187311 */ /* 0x000e22000020d900 */
[----:B------:R-:W-:Y:S05]  /*0cc0*/  BRA `(.L_x_3220) ;  /* 0x00000000009c7947 */ /* 0x000fea0003800000 */
.L_x_3232:
        /* <DEDUP_REMOVED lines=14> */
.L_x_3246:
[----:B------:R-:W-:Y:S05]  /*0db0*/  BSYNC B0 ;  /* 0x0000000000007941 */ /* 0x000fea0003800000 */
.L_x_3245:
[----:B------:R-:W0:Y:S01]  /*0dc0*/  F2I.S64.TRUNC R24, R24 ;  /* 0x0000001800187311 */ /* 0x000e22000020d900 */
[----:B------:R-:W-:Y:S05]  /*0dd0*/  BRA `(.L_x_3220) ;  /* 0x0000000000587947 */ /* 0x000fea0003800000 */
.L_x_3219:
        /* <DEDUP_REMOVED lines=16> */
.L_x_3247:
[----:B------:R-:W-:Y:S01]  /*0ee0*/  IMAD.MOV.U32 R25, RZ, RZ, RZ ;  /* 0x000000ffff197224 */ /* 0x000fe200078e00ff */
[----:B------:R-:W-:Y:S06]  /*0ef0*/  BRA `(.L_x_3220) ;  /* 0x0000000000107947 */ /* 0x000fec0003800000 */
.L_x_3244:
[----:B------:R0:W5:Y:S01]  /*0f00*/  LDG.E R25, desc[UR36][R2.64+0x4] ;  /* 0x0000042402197981 */ /* 0x000162000c1e1900 */
[----:B------:R-:W-:Y:S05]  /*0f10*/  BRA `(.L_x_3220) ;  /* 0x0000000000087947 */ /* 0x000fea0003800000 */
.L_x_3243:
[----:B------:R-:W-:Y:S02]  /*0f20*/  UMOV UR4, URZ ;  /* 0x0000003f00047c82 */ /* 0x000fe40008000000 */
[----:B------:R-:W-:-:S07]  /*0f30*/  IMAD.U32 R25, RZ, RZ, UR4 ;  /* 0x00000004ff197e24 */ /* 0x000fce000f8e00ff */
.L_x_3220:
[----:B------:R-:W0:Y:S02]  /*0f40*/  S2R R16, SR_TID.X ;  /* 0x0000000000107919 */ /* 0x000e240000002100 */
[----:B0-----:R-:W-:-:S07]  /*0f50*/  VIADD R16, R16, 0x80 ;  /* 0x0000008010107836 */ /* 0x001fce0000000000 */
.L_x_3214:
[----:B------:R-:W-:Y:S05]  /*0f60*/  BSYNC B6 ;  /* 0x0000000000067941 */ /* 0x000fea0003800000 */
.L_x_3213:
[----:B------:R-:W-:Y:S01]  /*0f70*/  ISETP.GE.AND P0, PT, R16, R19, PT ;  /* 0x000000131000720c */ /* 0x000fe20003f06270 */
[----:B------:R-:W-:-:S12]  /*0f80*/  BSSY B6, `(.L_x_3248) ;  /* 0x00000eb000067945 */ /* 0x000fd80003800000 */
[----:B------:R-:W-:Y:S05]  /*0f90*/  @P0 BRA `(.L_x_3249) ;  /* 0x0000000c00a40947 */ /* 0x000fea0003800000 */
[----:B-1----:R-:W0:Y:S01]  /*0fa0*/  LDC.64 R2, c[0x0][0x220] ;  /* 0x00008800ff027b82 */ /* 0x002e220000000a00 */
        /* <DEDUP_REMOVED lines=20> */
.L_x_3253:
[----:B------:R-:W-:Y:S02]  /*10f0*/  UMOV UR4, URZ ;  /* 0x0000003f00047c82 */ /* 0x000fe40008000000 */
[----:B------:R-:W-:Y:S01]  /*1100*/  IMAD.U32 R29, RZ, RZ, UR4 ;  /* 0x00000004ff1d7e24 */ /* 0x000fe2000f8e00ff */
[----:B------:R-:W-:Y:S06]  /*1110*/  BRA `(.L_x_3255) ;  /* 0x0000000c00407947 */ /* 0x000fec0003800000 */
.L_x_3252:
        /* <DEDUP_REMOVED lines=8> */
.L_x_3257:
[----:B------:R-:W2:Y:S02]  /*11a0*/  LDG.E R2, desc[UR36][R2.64] ;  /* 0x0000002402027981 */ /* 0x000ea4000c1e1900 */
[----:B--2---:R-:W-:Y:S01]  /*11b0*/  SHF.R.S32.HI R29, RZ, 0x1f, R2 ;  /* 0x0000001fff1d7819 */ /* 0x004fe20000011402 */
[----:B------:R-:W-:Y:S06]  /*11c0*/  BRA `(.L_x_3255) ;  /* 0x0000000c00147947 */ /* 0x000fec0003800000 */
.L_x_3256:
[----:B------:R-:W2:Y:S02]  /*11d0*/  LDG.E.S16 R2, desc[UR36][R2.64] ;  /* 0x0000002402027981 */ /* 0x000ea4000c1e1700 */
[----:B--2---:R-:W-:Y:S01]  /*11e0*/  SHF.R.S32.HI R29, RZ, 0x1f, R2 ;  /* 0x0000001fff1d7819 */ /* 0x004fe20000011402 */
[----:B------:R-:W-:Y:S06]  /*11f0*/  BRA `(.L_x_3255) ;  /* 0x0000000c00087947 */ /* 0x000fec0003800000 */
.L_x_3251:
        /* <DEDUP_REMOVED lines=9> */
.L_x_3259:
[----:B------:R-:W2:Y:S02]  /*1290*/  LDG.E.U16 R2, desc[UR36][R2.64] ;  /* 0x0000002402027981 */ /* 0x000ea4000c1e1500 */
[----:B--2---:R-:W-:-:S06]  /*12a0*/  HADD2.F32 R28, -RZ, R2.H0_H0 ;  /* 0x20000002ff1c7230 */ /* 0x004fcc0000004100 */
[----:B------:R-:W0:Y:S01]  /*12b0*/  F2I.S64.TRUNC R28, R28 ;  /* 0x0000001c001c7311 */ /* 0x000e22000020d900 */
[----:B------:R-:W-:Y:S05]  /*12c0*/  BRA `(.L_x_3255) ;  /* 0x0000000800d47947 */ /* 0x000fea0003800000 */
.L_x_3258:
        /* <DEDUP_REMOVED lines=9> */
.L_x_3261:
[----:B------:R-:W2:Y:S02]  /*1360*/  LDG.E.U16 R2, desc[UR36][R2.64] ;  /* 0x0000002402027981 */ /* 0x000ea4000c1e1500 */
[----:B--2---:R-:W-:-:S06]  /*1370*/  HADD2.F32 R28, -RZ, R2.H0_H0 ;  /* 0x20000002ff1c7230 */ /* 0x004fcc0000004100 */
[----:B------:R-:W0:Y:S01]  /*1380*/  F2I.S64.TRUNC R28, R28 ;  /* 0x0000001c001c7311 */ /* 0x000e22000020d900 */
[----:B------:R-:W-:Y:S05]  /*1390*/  BRA `(.L_x_3255) ;  /* 0x0000000800a07947 */ /* 0x000fea0003800000 */
.L_x_3260:
[----:B------:R-:W2:Y:S02]  /*13a0*/  LDG.E.64 R2, desc[UR36][R2.64] ;  /* 0x0000002402027981 */ /* 0x000ea4000c1e1b00 */
[----:B--2---:R0:W1:Y:S01]  /*13b0*/  F2I.S64.F64.TRUNC R28, R2 ;  /* 0x00000002001c7311 */ /* 0x004062000030d900 */
[----:B------:R-:W-:Y:S05]  /*13c0*/  BRA `(.L_x_3255) ;  /* 0x0000000800947947 */ /* 0x000fea0003800000 */
.L_x_3250:
        /* <DEDUP_REMOVED lines=11> */
.L_x_3264:
[----:B------:R-:W2:Y:S02]  /*1480*/  LDG.E.64 R2, desc[UR36][R2.64] ;  /* 0x0000002402027981 */ /* 0x000ea4000c1e1b00 */
[----:B--2---:R0:W1:Y:S01]  /*1490*/  F2I.S64.F64.TRUNC R28, R2 ;  /* 0x00000002001c7311 */ /* 0x004062000030d900 */
[----:B------:R-:W-:Y:S05]  /*14a0*/  BRA `(.L_x_3255) ;  /* 0x00000008005c7947 */ /* 0x000fea0003800000 */
.L_x_3263:
        /* <DEDUP_REMOVED lines=27> */
.L_x_3266:
        /* <DEDUP_REMOVED lines=12> */
[----:B------:R2:W0:Y:S01]  /*1720*/  F2I.S64.TRUNC R28, R4 ;  /* 0x00000004001c7311 */ /* 0x000422000020d900 */
[----:B------:R-:W-:Y:S05]  /*1730*/  BRA `(.L_x_3255) ;  /* 0x0000000400b87947 */ /* 0x000fea0003800000 */
.L_x_3265:
[----:B------:R-:W2:Y:S02]  /*1740*/  LDG.E.U16 R28, desc[UR36][R2.64] ;  /* 0x00000024021c7981 */ /* 0x000ea4000c1e1500 */
[----:B--2---:R-:W-:-:S06]  /*1750*/  IMAD.U32 R28, R28, 0x10000, RZ ;  /* 0x000100001c1c7824 */ /* 0x004fcc00078e00ff */
[----:B------:R-:W0:Y:S01]  /*1760*/  F2I.S64.TRUNC R28, R28 ;  /* 0x0000001c001c7311 */ /* 0x000e22000020d900 */
[----:B------:R-:W-:Y:S05]  /*1770*/  BRA `(.L_x_3255) ;  /* 0x0000000400a87947 */ /* 0x000fea0003800000 */
.L_x_3262:
        /* <DEDUP_REMOVED lines=11> */
.L_x_3269:
        /* <DEDUP_REMOVED lines=21> */
.L_x_3273:
[----:B------:R-:W-:Y:S05]  /*1980*/  BSYNC B1 ;  /* 0x0000000000017941 */ /* 0x000fea0003800000 */
.L_x_3272:
[----:B------:R-:W-:Y:S01]  /*1990*/  IMAD.SHL.U32 R2, R2, 0x100000, RZ ;  /* 0x0010000002027824 */ /* 0x000fe200078e00ff */
[----:B------:R-:W-:-:S04]  /*19a0*/  LEA R3, R0, 0x3b800000, 0x17 ;  /* 0x3b80000000037811 */ /* 0x000fc800078eb8ff */
[----:B------:R-:W-:-:S07]  /*19b0*/  LOP3.LUT R28, R3, R2, R28, 0xfe, !PT ;  /* 0x00000002031c7212 */ /* 0x000fce00078efe1c */
.L_x_3271:
[----:B------:R-:W-:Y:S05]  /*19c0*/  BSYNC B0 ;  /* 0x0000000000007941 */ /* 0x000fea0003800000 */
.L_x_3270:
[----:B------:R-:W0:Y:S01]  /*19d0*/  F2I.S64.TRUNC R28, R28 ;  /* 0x0000001c001c7311 */ /* 0x000e22000020d900 */
[----:B------:R-:W-:Y:S05]  /*19e0*/  BRA `(.L_x_3255) ;  /* 0x00000004000c7947 */ /* 0x000fea0003800000 */
.L_x_3268:
        /* <DEDUP_REMOVED lines=21> */
.L_x_3277:
[----:B------:R-:W-:Y:S05]  /*1b40*/  BSYNC B1 ;  /* 0x0000000000017941 */ /* 0x000fea0003800000 */
.L_x_3276:
[----:B------:R-:W-:Y:S01]  /*1b50*/  IMAD.SHL.U32 R2, R2, 0x200000, RZ ;  /* 0x0020000002027824 */ /* 0x000fe200078e00ff */
[----:B------:R-:W-:-:S04]  /*1b60*/  LEA R3, R0, 0x37800000, 0x17 ;  /* 0x3780000000037811 */ /* 0x000fc800078eb8ff */
[----:B------:R-:W-:-:S07]  /*1b70*/  LOP3.LUT R28, R3, R2, R28, 0xfe, !PT ;  /* 0x00000002031c7212 */ /* 0x000fce00078efe1c */
.L_x_3275:
[----:B------:R-:W-:Y:S05]  /*1b80*/  BSYNC B0 ;  /* 0x0000000000007941 */ /* 0x000fea0003800000 */
.L_x_3274:
[----:B------:R-:W0:Y:S01]  /*1b90*/  F2I.S64.TRUNC R28, R28 ;  /* 0x0000001c001c7311 */ /* 0x000e22000020d900 */
[----:B------:R-:W-:Y:S05]  /*1ba0*/  BRA `(.L_x_3255) ;  /* 0x00000000009c7947 */ /* 0x000fea0003800000 */
.L_x_3267:
        /* <DEDUP_REMOVED lines=14> */
.L_x_3281:
[----:B------:R-:W-:Y:S05]  /*1c90*/  BSYNC B0 ;  /* 0x0000000000007941 */ /* 0x000fea0003800000 */
.L_x_3280:
[----:B------:R-:W0:Y:S01]  /*1ca0*/  F2I.S64.TRUNC R28, R28 ;  /* 0x0000001c001c7311 */ /* 0x000e22000020d900 */
[----:B------:R-:W-:Y:S05]  /*1cb0*/  BRA `(.L_x_3255) ;  /* 0x0000000000587947 */ /* 0x000fea0003800000 */
.L_x_3254:
        /* <DEDUP_REMOVED lines=16> */
.L_x_3282:
[----:B------:R-:W-:Y:S01]  /*1dc0*/  IMAD.MOV.U32 R29, RZ, RZ, RZ ;  /* 0x000000ffff1d7224 */ /* 0x000fe200078e00ff */
[----:B------:R-:W-:Y:S06]  /*1dd0*/  BRA `(.L_x_3255) ;  /* 0x0000000000107947 */ /* 0x000fec0003800000 */
.L_x_3279:
[----:B------:R0:W5:Y:S01]  /*1de0*/  LDG.E R29, desc[UR36][R2.64+0x4] ;  /* 0x00000424021d7981 */ /* 0x000162000c1e1900 */
[----:B------:R-:W-:Y:S05]  /*1df0*/  BRA `(.L_x_3255) ;  /* 0x0000000000087947 */ /* 0x000fea0003800000 */
.L_x_3278:
[----:B------:R-:W-:Y:S02]  /*1e00*/  UMOV UR4, URZ ;  /* 0x0000003f00047c82 */ /* 0x000fe40008000000 */
[----:B------:R-:W-:-:S07]  /*1e10*/  IMAD.U32 R29, RZ, RZ, UR4 ;  /* 0x00000004ff1d7e24 */ /* 0x000fce000f8e00ff */
.L_x_3255:
[----:B------:R-:W-:-:S07]  /*1e20*/  VIADD R16, R16, 0x80 ;  /* 0x0000008010107836 */ /* 0x000fce0000000000 */
.L_x_3249:
[----:B------:R-:W-:Y:S05]  /*1e30*/  BSYNC B6 ;  /* 0x0000000000067941 */ /* 0x000fea0003800000 */
.L_x_3248:
[----:B------:R-:W-:Y:S01]  /*1e40*/  ISETP.GE.AND P0, PT, R16, R19, PT ;  /* 0x000000131000720c */ /* 0x000fe20003f06270 */
[----:B------:R-:W-:Y:S01]  /*1e50*/  BSSY B6, `(.L_x_3283) ;  /* 0x00000f9000067945 */ /* 0x000fe20003800000 */
[----:B------:R-:W-:Y:S02]  /*1e60*/  IMAD.MOV.U32 R27, RZ, RZ, RZ ;  /* 0x000000ffff1b7224 */ /* 0x000fe400078e00ff */
[----:B------:R-:W-:-:S09]  /*1e70*/  IMAD.MOV.U32 R18, RZ, RZ, RZ ;  /* 0x000000ffff127224 */ /* 0x000fd200078e00ff */
[----:B------:R-:W-:Y:S05]  /*1e80*/  @P0 BRA `(.L_x_3284) ;  /* 0x0000000c00d40947 */ /* 0x000fea0003800000 */
[----:B0-2---:R-:W0:Y:S01]  /*1e90*/  LDC.64 R4, c[0x0][0x220] ;  /* 0x00008800ff047b82 */ /* 0x005e220000000a00 */
        /* <DEDUP_REMOVED lines=20> */
.L_x_3288:
[----:B------:R-:W-:Y:S02]  /*1fe0*/  UMOV UR4, URZ ;  /* 0x0000003f00047c82 */ /* 0x000fe40008000000 */
[----:B------:R-:W-:Y:S01]  /*1ff0*/  IMAD.U32 R18, RZ, RZ, UR4 ;  /* 0x00000004ff127e24 */ /* 0x000fe2000f8e00ff */
[----:B------:R-:W-:Y:S06]  /*2000*/  BRA `(.L_x_3290) ;  /* 0x0000000c00707947 */ /* 0x000fec0003800000 */
.L_x_3287:
        /* <DEDUP_REMOVED lines=8> */
.L_x_3292:
[----:B------:R-:W2:Y:S02]  /*2090*/  LDG.E R4, desc[UR36][R4.64] ;  /* 0x0000002404047981 */ /* 0x000ea4000c1e1900 */
[----:B--2---:R-:W-:Y:S01]  /*20a0*/  SHF.R.S32.HI R18, RZ, 0x1f, R4 ;  /* 0x0000001fff127819 */ /* 0x004fe20000011404 */
[----:B------:R-:W-:Y:S06]  /*20b0*/  BRA `(.L_x_3290) ;  /* 0x0000000c00447947 */ /* 0x000fec0003800000 */
.L_x_3291:
[----:B------:R-:W2:Y:S02]  /*20c0*/  LDG.E.S16 R4, desc[UR36][R4.64] ;  /* 0x0000002404047981 */ /* 0x000ea4000c1e1700 */
[----:B--2---:R-:W-:Y:S01]  /*20d0*/  SHF.R.S32.HI R18, RZ, 0x1f, R4 ;  /* 0x0000001fff127819 */ /* 0x004fe20000011404 */
[----:B------:R-:W-:Y:S06]  /*20e0*/  BRA `(.L_x_3290) ;  /* 0x0000000c00387947 */ /* 0x000fec0003800000 */
.L_x_3286:
[----:B------:R-:W-:-:S13]  /*20f0*/  ISETP.GT.AND P0, PT, R0, 0x6, PT ;  /* 0x000000060000780c */ /* 0x000fda0003f04270 */
[----:B------:R-:W-:Y:S05]  /*2100*/  @P0 BRA `(.L_x_3293) ;  /* 0x0000000000340947 */ /* 0x000fea0003800000 */
[----:B------:R-:W-:-:S13]  /*2110*/  ISETP.NE.AND P0, PT, R0, 0x5, PT ;  /* 0x000000050000780c */ /* 0x000fda0003f05270 */
[----:B------:R-:W-:Y:S05]  /*2120*/  @!P0 BRA `(.L_x_3294) ;  /* 0x0000000000188947 */ /* 0x000fea0003800000 */
[----:B------:R-:W-:-:S13]  /*2130*/  ISETP.NE.AND P0, PT, R0, 0x6, PT ;  /* 0x000000060000780c */ /* 0x000fda0003f05270 */
[----:B------:R-:W-:Y:S05]  /*2140*/  @P0 BRA `(.L_x_3289) ;  /* 0x0000000800c80947 */ /* 0x000fea0003800000 */
[----:B------:R-:W2:Y:S02]  /*2150*/  LDG.E R2, desc[UR36][R4.64] ;  /* 0x0000002404027981 */ /* 0x000ea4000c1e1900 */
[----:B--2---:R-:W0:Y:S02]  /*2160*/  F2I.S64.TRUNC R2, R2 ;  /* 0x0000000200027311 */ /* 0x004e24000020d900 */
[----:B0-----:R-:W-:Y:S01]  /*2170*/  IMAD.MOV.U32 R18, RZ, RZ, R3 ;  /* 0x000000ffff127224 */ /* 0x001fe200078e0003 */
[----:B------:R-:W-:Y:S06]  /*2180*/  BRA `(.L_x_3290) ;  /* 0x0000000c00107947 */ /* 0x000fec0003800000 */
.L_x_3294:
[----:B------:R-:W2:Y:S02]  /*2190*/  LDG.E.U16 R4, desc[UR36][R4.64] ;  /* 0x0000002404047981 */ /* 0x000ea4000c1e1500 */
[----:B--2---:R-:W-:-:S06]  /*21a0*/  HADD2.F32 R2, -RZ, R4.H0_H0 ;  /* 0x20000004ff027230 */ /* 0x004fcc0000004100 */
[----:B------:R-:W0:Y:S02]  /*21b0*/  F2I.S64.TRUNC R2, R2 ;  /* 0x0000000200027311 */ /* 0x000e24000020d900 */
[----:B0-----:R-:W-:Y:S01]  /*21c0*/  IMAD.MOV.U32 R18, RZ, RZ, R3 ;  /* 0x000000ffff127224 */ /* 0x001fe200078e0003 */
[----:B------:R-:W-:Y:S06]  /*21d0*/  BRA `(.L_x_3290) ;  /* 0x0000000800fc7947 */ /* 0x000fec0003800000 */
.L_x_3293:
[----:B------:R-:W-:-:S13]  /*21e0*/  ISETP.NE.AND P0, PT, R0, 0x7, PT ;  /* 0x000000070000780c */ /* 0x000fda0003f05270 */
[----:B------:R-:W-:Y:S05]  /*21f0*/  @!P0 BRA `(.L_x_3295) ;  /* 0x0000000000348947 */ /* 0x000fea0003800000 */
        /* <DEDUP_REMOVED lines=8> */
.L_x_3296:
[----:B------:R-:W2:Y:S02]  /*2280*/  LDG.E.U16 R4, desc[UR36][R4.64] ;  /* 0x0000002404047981 */ /* 0x000ea4000c1e1500 */
[----:B--2---:R-:W-:-:S06]  /*2290*/  HADD2.F32 R2, -RZ, R4.H0_H0 ;  /* 0x20000004ff027230 */ /* 0x004fcc0000004100 */
[----:B------:R-:W0:Y:S02]  /*22a0*/  F2I.S64.TRUNC R2, R2 ;  /* 0x0000000200027311 */ /* 0x000e24000020d900 */
[----:B0-----:R-:W-:Y:S01]  /*22b0*/  IMAD.MOV.U32 R18, RZ, RZ, R3 ;  /* 0x000000ffff127224 */ /* 0x001fe200078e0003 */
[----:B------:R-:W-:Y:S06]  /*22c0*/  BRA `(.L_x_3290) ;  /* 0x0000000800c07947 */ /* 0x000fec0003800000 */
.L_x_3295:
[----:B------:R-:W2:Y:S02]  /*22d0*/  LDG.E.64 R2, desc[UR36][R4.64] ;  /* 0x0000002404027981 */ /* 0x000ea4000c1e1b00 */
[----:B--2---:R-:W0:Y:S02]  /*22e0*/  F2I.S64.F64.TRUNC R2, R2 ;  /* 0x0000000200027311 */ /* 0x004e24000030d900 */
[----:B0-----:R-:W-:Y:S01]  /*22f0*/  IMAD.MOV.U32 R18, RZ, RZ, R3 ;  /* 0x000000ffff127224 */ /* 0x001fe200078e0003 */
[----:B------:R-:W-:Y:S06]  /*2300*/  BRA `(.L_x_3290) ;  /* 0x0000000800b07947 */ /* 0x000fec0003800000 */
.L_x_3285:
        /* <DEDUP_REMOVED lines=11> */
.L_x_3299:
[----:B------:R-:W2:Y:S02]  /*23c0*/  LDG.E.64 R4, desc[UR36][R4.64] ;  /* 0x0000002404047981 */ /* 0x000ea4000c1e1b00 */
[----:B--2---:R-:W0:Y:S02]  /*23d0*/  F2I.S64.F64.TRUNC R2, R4 ;  /* 0x0000000400027311 */ /* 0x004e24000030d900 */
[----:B0-----:R-:W-:Y:S01]  /*23e0*/  IMAD.MOV.U32 R18, RZ, RZ, R3 ;  /* 0x000000ffff127224 */ /* 0x001fe200078e0003 */
[----:B------:R-:W-:Y:S06]  /*23f0*/  BRA `(.L_x_3290) ;  /* 0x0000000800747947 */ /* 0x000fec0003800000 */
.L_x_3298:
        /* <DEDUP_REMOVED lines=25> */
[----:B------:R-:W0:Y:S02]  /*2590*/  F2I.S64.TRUNC R2, R3 ;  /* 0x0000000300027311 */ /* 0x000e24000020d900 */
[----:B0-----:R-:W-:Y:S01]  /*25a0*/  IMAD.MOV.U32 R18, RZ, RZ, R3 ;  /* 0x000000ffff127224 */ /* 0x001fe200078e0003 */
[----:B------:R-:W-:Y:S06]  /*25b0*/  BRA `(.L_x_3290) ;  /* 0x0000000800047947 */ /* 0x000fec0003800000 */
.L_x_3301:
        /* <DEDUP_REMOVED lines=12> */
[----:B------:R-:W0:Y:S02]  /*2680*/  F2I.S64.TRUNC R2, R2 ;  /* 0x0000000200027311 */ /* 0x000e24000020d900 */
[----:B0-----:R-:W-:Y:S01]  /*2690*/  IMAD.MOV.U32 R18, RZ, RZ, R3 ;  /* 0x000000ffff127224 */ /* 0x001fe200078e0003 */
[----:B------:R-:W-:Y:S06]  /*26a0*/  BRA `(.L_x_3290) ;  /* 0x0000000400c87947 */ /* 0x000fec0003800000 */
.L_x_3300:
[----:B------:R-:W2:Y:S02]  /*26b0*/  LDG.E.U16 R2, desc[UR36][R4.64] ;  /* 0x0000002404027981 */ /* 0x000ea4000c1e1500 */
[----:B--2---:R-:W-:-:S06]  /*26c0*/  IMAD.U32 R2, R2, 0x10000, RZ ;  /* 0x0001000002027824 */ /* 0x004fcc00078e00ff */
[----:B------:R-:W0:Y:S02]  /*26d0*/  F2I.S64.TRUNC R2, R2 ;  /* 0x0000000200027311 */ /* 0x000e24000020d900 */
[----:B0-----:R-:W-:Y:S01]  /*26e0*/  IMAD.MOV.U32 R18, RZ, RZ, R3 ;  /* 0x000000ffff127224 */ /* 0x001fe200078e0003 */
[----:B------:R-:W-:Y:S06]  /*26f0*/  BRA `(.L_x_3290) ;  /* 0x0000000400b47947 */ /* 0x000fec0003800000 */
.L_x_3297:
        /* <DEDUP_REMOVED lines=11> */
.L_x_3304:
        /* <DEDUP_REMOVED lines=21> */
.L_x_3308:
[----:B------:R-:W-:Y:S05]  /*2900*/  BSYNC B1 ;  /* 0x0000000000017941 */ /* 0x000fea0003800000 */
.L_x_3307:
[----:B------:R-:W-:Y:S01]  /*2910*/  IMAD.SHL.U32 R2, R2, 0x100000, RZ ;  /* 0x0010000002027824 */ /* 0x000fe200078e00ff */
[----:B------:R-:W-:-:S04]  /*2920*/  LEA R3, R0, 0x3b800000, 0x17 ;  /* 0x3b80000000037811 */ /* 0x000fc800078eb8ff */
[----:B------:R-:W-:-:S07]  /*2930*/  LOP3.LUT R2, R3, R2, R4, 0xfe, !PT ;  /* 0x0000000203027212 */ /* 0x000fce00078efe04 */
.L_x_3306:
[----:B------:R-:W-:Y:S05]  /*2940*/  BSYNC B0 ;  /* 0x0000000000007941 */ /* 0x000fea0003800000 */
.L_x_3305:
[----:B------:R-:W0:Y:S02]  /*2950*/  F2I.S64.TRUNC R2, R2 ;  /* 0x0000000200027311 */ /* 0x000e24000020d900 */
[----:B0-----:R-:W-:Y:S01]  /*2960*/  IMAD.MOV.U32 R18, RZ, RZ, R3 ;  /* 0x000000ffff127224 */ /* 0x001fe200078e0003 */
[----:B------:R-:W-:Y:S06]  /*2970*/  BRA `(.L_x_3290) ;  /* 0x0000000400147947 */ /* 0x000fec0003800000 */
.L_x_3303:
        /* <DEDUP_REMOVED lines=21> */
.L_x_3312:
[----:B------:R-:W-:Y:S05]  /*2ad0*/  BSYNC B1 ;  /* 0x0000000000017941 */ /* 0x000fea0003800000 */
.L_x_3311:
[----:B------:R-:W-:Y:S01]  /*2ae0*/  IMAD.SHL.U32 R2, R2, 0x200000, RZ ;  /* 0x0020000002027824 */ /* 0x000fe200078e00ff */
[----:B------:R-:W-:-:S04]  /*2af0*/  LEA R3, R0, 0x37800000, 0x17 ;  /* 0x3780000000037811 */ /* 0x000fc800078eb8ff */
[----:B------:R-:W-:-:S07]  /*2b00*/  LOP3.LUT R2, R3, R2, R4, 0xfe, !PT ;  /* 0x0000000203027212 */ /* 0x000fce00078efe04 */
.L_x_3310:
[----:B------:R-:W-:Y:S05]  /*2b10*/  BSYNC B0 ;  /* 0x0000000000007941 */ /* 0x000fea0003800000 */
.L_x_3309:
[----:B------:R-:W0:Y:S02]  /*2b20*/  F2I.S64.TRUNC R2, R2 ;  /* 0x0000000200027311 */ /* 0x000e24000020d900 */
[----:B0-----:R-:W-:Y:S01]  /*2b30*/  IMAD.MOV.U32 R18, RZ, RZ, R3 ;  /* 0x000000ffff127224 */ /* 0x001fe200078e0003 */
[----:B------:R-:W-:Y:S06]  /*2b40*/  BRA `(.L_x_3290) ;  /* 0x0000000000a07947 */ /* 0x000fec0003800000 */
.L_x_3302:
        /* <DEDUP_REMOVED lines=14> */
.L_x_3316:
[----:B------:R-:W-:Y:S05]  /*2c30*/  BSYNC B0 ;  /* 0x0000000000007941 */ /* 0x000fea0003800000 */
.L_x_3315:
[----:B------:R-:W0:Y:S02]  /*2c40*/  F2I.S64.TRUNC R2, R2 ;  /* 0x0000000200027311 */ /* 0x000e24000020d900 */
[----:B0-----:R-:W-:Y:S01]  /*2c50*/  IMAD.MOV.U32 R18, RZ, RZ, R3 ;  /* 0x000000ffff127224 */ /* 0x001fe200078e0003 */
[----:B------:R-:W-:Y:S06]  /*2c60*/  BRA `(.L_x_3290) ;  /* 0x0000000000587947 */ /* 0x000fec0003800000 */
.L_x_3289:
        /* <DEDUP_REMOVED lines=15> */
[----:B0--345:R-:W-:Y:S05]  /*2d60*/  CALL.ABS.NOINC R2 ;  /* 0x0000000002007343 */ /* 0x039fea0003c00000 */
.L_x_3317:
[----:B------:R-:W-:Y:S01]  /*2d70*/  IMAD.MOV.U32 R18, RZ, RZ, RZ ;  /* 0x000000ffff127224 */ /* 0x000fe200078e00ff */
[----:B------:R-:W-:Y:S06]  /*2d80*/  BRA `(.L_x_3290) ;  /* 0x0000000000107947 */ /* 0x000fec0003800000 */
.L_x_3314:
[----:B------:R0:W5:Y:S01]  /*2d90*/  LDG.E R18, desc[UR36][R4.64+0x4] ;  /* 0x0000042404127981 */ /* 0x000162000c1e1900 */
[----:B------:R-:W-:Y:S05]  /*2da0*/  BRA `(.L_x_3290) ;  /* 0x0000000000087947 */ /* 0x000fea0003800000 */
.L_x_3313:
[----:B------:R-:W-:Y:S02]  /*2db0*/  UMOV UR4, URZ ;  /* 0x0000003f00047c82 */ /* 0x000fe40008000000 */
[----:B------:R-:W-:-:S07]  /*2dc0*/  IMAD.U32 R18, RZ, RZ, UR4 ;  /* 0x00000004ff127e24 */ /* 0x000fce000f8e00ff */
.L_x_3290:
[----:B------:R-:W-:-:S07]  /*2dd0*/  VIADD R16, R16, 0x80 ;  /* 0x0000008010107836 */ /* 0x000fce0000000000 */
.L_x_3284:
[----:B------:R-:W-:Y:S05]  /*2de0*/  BSYNC B6 ;  /* 0x0000000000067941 */ /* 0x000fea0003800000 */
.L_x_3283:
        /* <DEDUP_REMOVED lines=23> */
.L_x_3323:
[----:B------:R-:W-:Y:S02]  /*2f60*/  UMOV UR4, URZ ;  /* 0x0000003f00047c82 */ /* 0x000fe40008000000 */
[----:B------:R-:W-:Y:S01]  /*2f70*/  IMAD.U32 R27, RZ, RZ, UR4 ;  /* 0x00000004ff1b7e24 */ /* 0x000fe2000f8e00ff */
[----:B------:R-:W-:Y:S06]  /*2f80*/  BRA `(.L_x_3319) ;  /* 0x0000000c003c7947 */ /* 0x000fec0003800000 */
.L_x_3322:
        /* <DEDUP_REMOVED lines=8> */
.L_x_3326:
[----:B------:R-:W2:Y:S02]  /*3010*/  LDG.E R2, desc[UR36][R2.64] ;  /* 0x0000002402027981 */ /* 0x000ea4000c1e1900 */
[----:B--2---:R-:W-:Y:S01]  /*3020*/  SHF.R.S32.HI R27, RZ, 0x1f, R2 ;  /* 0x0000001fff1b7819 */ /* 0x004fe20000011402 */
[----:B------:R-:W-:Y:S06]  /*3030*/  BRA `(.L_x_3319) ;  /* 0x0000000c00107947 */ /* 0x000fec0003800000 */
.L_x_3325:
[----:B------:R-:W2:Y:S02]  /*3040*/  LDG.E.S16 R2, desc[UR36][R2.64] ;  /* 0x0000002402027981 */ /* 0x000ea4000c1e1700 */
[----:B--2---:R-:W-:Y:S01]  /*3050*/  SHF.R.S32.HI R27, RZ, 0x1f, R2 ;  /* 0x0000001fff1b7819 */ /* 0x004fe20000011402 */
[----:B------:R-:W-:Y:S06]  /*3060*/  BRA `(.L_x_3319) ;  /* 0x0000000c00047947 */ /* 0x000fec0003800000 */
.L_x_3321:
        /* <DEDUP_REMOVED lines=9> */
.L_x_3328:
[----:B------:R-:W2:Y:S02]  /*3100*/  LDG.E.U16 R2, desc[UR36][R2.64] ;  /* 0x0000002402027981 */ /* 0x000ea4000c1e1500 */
[----:B--2---:R-:W-:-:S06]  /*3110*/  HADD2.F32 R26, -RZ, R2.H0_H0 ;  /* 0x20000002ff1a7230 */ /* 0x004fcc0000004100 */
[----:B------:R-:W0:Y:S01]  /*3120*/  F2I.S64.TRUNC R26, R26 ;  /* 0x0000001a001a7311 */ /* 0x000e22000020d900 */
[----:B------:R-:W-:Y:S05]  /*3130*/  BRA `(.L_x_3319) ;  /* 0x0000000800d07947 */ /* 0x000fea0003800000 */
.L_x_3327:
        /* <DEDUP_REMOVED lines=9> */
.L_x_3330:
[----:B------:R-:W2:Y:S02]  /*31d0*/  LDG.E.U16 R2, desc[UR36][R2.64] ;  /* 0x0000002402027981 */ /* 0x000ea4000c1e1500 */
[----:B--2---:R-:W-:-:S06]  /*31e0*/  HADD2.F32 R26, -RZ, R2.H0_H0 ;  /* 0x20000002ff1a7230 */ /* 0x004fcc0000004100 */
[----:B------:R-:W0:Y:S01]  /*31f0*/  F2I.S64.TRUNC R26, R26 ;  /* 0x0000001a001a7311 */ /* 0x000e22000020d900 */
[----:B------:R-:W-:Y:S05]  /*3200*/  BRA `(.L_x_3319) ;  /* 0x00000008009c7947 */ /* 0x000fea0003800000 */
.L_x_3329:
[----:B------:R-:W2:Y:S02]  /*3210*/  LDG.E.64 R2, desc[UR36][R2.64] ;  /* 0x0000002402027981 */ /* 0x000ea4000c1e1b00 */
[----:B--2---:R0:W1:Y:S01]  /*3220*/  F2I.S64.F64.TRUNC R26, R2 ;  /* 0x00000002001a7311 */ /* 0x004062000030d900 */
[----:B------:R-:W-:Y:S05]  /*3230*/  BRA `(.L_x_3319) ;  /* 0x0000000800907947 */ /* 0x000fea0003800000 */
.L_x_3320:
        /* <DEDUP_REMOVED lines=11> */
.L_x_3333:
[----:B------:R-:W2:Y:S02]  /*32f0*/  LDG.E.64 R2, desc[UR36][R2.64] ;  /* 0x0000002402027981 */ /* 0x000ea4000c1e1b00 */
[----:B--2---:R0:W1:Y:S01]  /*3300*/  F2I.S64.F64.TRUNC R26, R2 ;  /* 0x00000002001a7311 */ /* 0x004062000030d900 */
[----:B------:R-:W-:Y:S05]  /*3310*/  BRA `(.L_x_3319) ;  /* 0x0000000800587947 */ /* 0x000fea0003800000 */
.L_x_3332:
        /* <DEDUP_REMOVED lines=27> */
.L_x_3335:
        /* <DEDUP_REMOVED lines=14> */
.L_x_3334:
[----:B------:R-:W2:Y:S02]  /*35b0*/  LDG.E.U16 R26, desc[UR36][R2.64] ;  /* 0x00000024021a7981 */ /* 0x000ea4000c1e1500 */
[----:B--2---:R-:W-:-:S06]  /*35c0*/  IMAD.U32 R26, R26, 0x10000, RZ ;  /* 0x000100001a1a7824 */ /* 0x004fcc00078e00ff */
[----:B------:R-:W0:Y:S01]  /*35d0*/  F2I.S64.TRUNC R26, R26 ;  /* 0x0000001a001a7311 */ /* 0x000e22000020d900 */
[----:B------:R-:W-:Y:S05]  /*35e0*/  BRA `(.L_x_3319) ;  /* 0x0000000400a47947 */ /* 0x000fea0003800000 */
.L_x_3331:
        /* <DEDUP_REMOVED lines=11> */
.L_x_3338:
        /* <DEDUP_REMOVED lines=21> */
.L_x_3342:
[----:B------:R-:W-:Y:S05]  /*37f0*/  BSYNC B1 ;  /* 0x0000000000017941 */ /* 0x000fea0003800000 */
.L_x_3341:
[----:B------:R-:W-:Y:S01]  /*3800*/  IMAD.SHL.U32 R2, R2, 0x100000, RZ ;  /* 0x0010000002027824 */ /* 0x000fe200078e00ff */
[----:B------:R-:W-:-:S04]  /*3810*/  LEA R3, R0, 0x3b800000, 0x17 ;  /* 0x3b80000000037811 */ /* 0x000fc800078eb8ff */
[----:B------:R-:W-:-:S07]  /*3820*/  LOP3.LUT R26, R3, R2, R26, 0xfe, !PT ;  /* 0x00000002031a7212 */ /* 0x000fce00078efe1a */
.L_x_3340:
[----:B------:R-:W-:Y:S05]  /*3830*/  BSYNC B0 ;  /* 0x0000000000007941 */ /* 0x000fea0003800000 */
.L_x_3339:
[----:B------:R-:W0:Y:S01]  /*3840*/  F2I.S64.TRUNC R26, R26 ;  /* 0x0000001a001a7311 */ /* 0x000e22000020d900 */
[----:B------:R-:W-:Y:S05]  /*3850*/  BRA `(.L_x_3319) ;  /* 0x0000000400087947 */ /* 0x000fea0003800000 */
.L_x_3337:
        /* <DEDUP_REMOVED lines=21> */
.L_x_3346:
[----:B------:R-:W-:Y:S05]  /*39b0*/  BSYNC B1 ;  /* 0x0000000000017941 */ /* 0x000fea0003800000 */
.L_x_3345:
[----:B------:R-:W-:Y:S01]  /*39c0*/  IMAD.SHL.U32 R2, R2, 0x200000, RZ ;  /* 0x0020000002027824 */ /* 0x000fe200078e00ff */
[----:B------:R-:W-:-:S04]  /*39d0*/  LEA R3, R0, 0x37800000, 0x17 ;  /* 0x3780000000037811 */ /* 0x000fc800078eb8ff */
[----:B------:R-:W-:-:S07]  /*39e0*/  LOP3.LUT R26, R3, R2, R26, 0xfe, !PT ;  /* 0x00000002031a7212 */ /* 0x000fce00078efe1a */
.L_x_3344:
[----:B------:R-:W-:Y:S05]  /*39f0*/  BSYNC B0 ;  /* 0x0000000000007941 */ /* 0x000fea0003800000 */
.L_x_3343:
[----:B------:R-:W0:Y:S01]  /*3a00*/  F2I.S64.TRUNC R26, R26 ;  /* 0x0000001a001a7311 */ /* 0x000e22000020d900 */
[----:B------:R-:W-:Y:S05]  /*3a10*/  BRA `(.L_x_3319) ;  /* 0x0000000000987947 */ /* 0x000fea0003800000 */
.L_x_3336:
        /* <DEDUP_REMOVED lines=14> */
.L_x_3350:
[----:B------:R-:W-:Y:S05]  /*3b00*/  BSYNC B0 ;  /* 0x0000000000007941 */ /* 0x000fea0003800000 */
.L_x_3349:
[----:B------:R-:W0:Y:S01]  /*3b10*/  F2I.S64.TRUNC R26, R26 ;  /* 0x0000001a001a7311 */ /* 0x000e22000020d900 */
[----:B------:R-:W-:Y:S05]  /*3b20*/  BRA `(.L_x_3319) ;  /* 0x0000000000547947 */ /* 0x000fea0003800000 */
.L_x_3324:
[----:B------:R-:W-:Y:S01]  /*3b30*/  MOV R2, 0x0 ;  /* 0x0000000000027802 */ /* 0x000fe20000000f00 */
[----:B------:R-:W-:Y:S01]  /*3b40*/  ULDC.64 UR4, c[0x4][0x198] ;  /* 0x0100660000047ab9 */ /* 0x000fe20000000a00 */
[----:B------:R-:W-:Y:S01]  /*3b50*/  ULDC.64 UR6, c[0x4][0x28] ;  /* 0x01000a0000067ab9 */ /* 0x000fe20000000a00 */
[----:B--2---:R-:W-:Y:S02]  /*3b60*/  IMAD.U32 R4, RZ, RZ, UR4 ;  /* 0x00000004ff047e24 */ /* 0x004fe4000f8e00ff */
        /* <DEDUP_REMOVED lines=12> */
.L_x_3351:
[----:B------:R-:W-:Y:S05]  /*3c30*/  BRA `(.L_x_3319) ;  /* 0x0000000000107947 */ /* 0x000fea0003800000 */
.L_x_3348:
[----:B------:R0:W5:Y:S01]  /*3c40*/  LDG.E R27, desc[UR36][R2.64+0x4] ;  /* 0x00000424021b7981 */ /* 0x000162000c1e1900 */
[----:B------:R-:W-:Y:S05]  /*3c50*/  BRA `(.L_x_3319) ;  /* 0x0000000000087947 */ /* 0x000fea0003800000 */
.L_x_3347:
[----:B------:R-:W-:Y:S02]  /*3c60*/  UMOV UR4, URZ ;  /* 0x0000003f00047c82 */ /* 0x000fe40008000000 */
[----:B------:R-:W-:-:S07]  /*3c70*/  IMAD.U32 R27, RZ, RZ, UR4 ;  /* 0x00000004ff1b7e24 */ /* 0x000fce000f8e00ff */
.L_x_3319:
[----:B------:R-:W-:Y:S05]  /*3c80*/  BSYNC B6 ;  /* 0x0000000000067941 */ /* 0x000fea0003800000 */
.L_x_3318:
[----:B01----:R-:W0:Y:S01]  /*3c90*/  S2R R2, SR_TID.X ;  /* 0x0000000000027919 */ /* 0x003e220000002100 */
[----:B------:R-:W1:Y:S01]  /*3ca0*/  LDC.U8 R17, c[0x0][0x234] ;  /* 0x00008d00ff117b82 */ /* 0x000e620000000000 */
[----:B------:R-:W-:Y:S01]  /*3cb0*/  BSSY B6, `(.L_x_3352) ;  /* 0x00000f2000067945 */ /* 0x000fe20003800000 */
[----:B-----5:R-:W-:Y:S02]  /*3cc0*/  SHF.R.U32.HI R22, RZ, 0x1f, R29 ;  /* 0x0000001fff167819 */ /* 0x020fe4000001161d */
[----:B------:R-:W-:Y:S02]  /*3cd0*/  SHF.R.U32.HI R18, RZ, 0x1f, R18 ;  /* 0x0000001fff127819 */ /* 0x000fe40000011612 */
[----:B------:R-:W-:Y:S02]  /*3ce0*/  SHF.R.U32.HI R16, RZ, 0x1f, R27 ;  /* 0x0000001fff107819 */ /* 0x000fe4000001161b */
[----:B0-----:R-:W-:-:S13]  /*3cf0*/  ISETP.GE.AND P0, PT, R2, R19, PT ;  /* 0x000000130200720c */ /* 0x001fda0003f06270 */
[----:B------:R-:W-:Y:S05]  /*3d00*/  @P0 BRA `(.L_x_3353) ;  /* 0x0000000c00b00947 */ /* 0x000fea0003800000 */
[----:B------:R-:W0:Y:S01]  /*3d10*/  LDC.64 R8, c[0x0][0x218] ;  /* 0x00008600ff087b82 */ /* 0x000e220000000a00 */
[----:B------:R-:W-:Y:S01]  /*3d20*/  IMAD R0, R23, 0x200, R2 ;  /* 0x0000020017007824 */ /* 0x000fe200078e0202 */
[----:B-12---:R-:W-:Y:S01]  /*3d30*/  PRMT R4, R17, 0x9910, RZ ;  /* 0x0000991011047816 */ /* 0x006fe200000000ff */
[----:B------:R-:W-:Y:S01]  /*3d40*/  ULDC UR4, c[0x0][0x238] ;  /* 0x00008e0000047ab9 */ /* 0x000fe20000000800 */
[----:B---34-:R-:W-:Y:S01]  /*3d50*/  SHF.R.U32.HI R25, RZ, 0x1f, R25 ;  /* 0x0000001fff197819 */ /* 0x018fe20000011619 */
        /* <DEDUP_REMOVED lines=17> */
.L_x_3357:
[----:B------:R0:W-:Y:S01]  /*3e70*/  STG.E.U8 desc[UR36][R8.64], R25 ;  /* 0x0000001908007986 */ /* 0x0001e2000c101124 */
[----:B------:R-:W-:Y:S05]  /*3e80*/  BRA `(.L_x_3353) ;  /* 0x0000000c00507947 */ /* 0x000fea0003800000 */
.L_x_3356:
        /* <DEDUP_REMOVED lines=10> */
.L_x_3360:
[----:B------:R0:W-:Y:S01]  /*3f30*/  STG.E desc[UR36][R8.64], R25 ;  /* 0x0000001908007986 */ /* 0x0001e2000c101924 */
[----:B------:R-:W-:Y:S05]  /*3f40*/  BRA `(.L_x_3353) ;  /* 0x0000000c00207947 */ /* 0x000fea0003800000 */
.L_x_3359:
[----:B------:R0:W-:Y:S01]  /*3f50*/  STG.E.U16 desc[UR36][R8.64], R25 ;  /* 0x0000001908007986 */ /* 0x0001e2000c101524 */
[----:B------:R-:W-:Y:S05]  /*3f60*/  BRA `(.L_x_3353) ;  /* 0x0000000c00187947 */ /* 0x000fea0003800000 */
.L_x_3355:
        /* <DEDUP_REMOVED lines=9> */
.L_x_3362:
[----:B------:R-:W0:Y:S02]  /*4000*/  I2F.S16 R0, R25 ;  /* 0x0000001900007306 */ /* 0x000e240000101400 */
[----:B0-----:R-:W-:-:S05]  /*4010*/  F2FP.F16.F32.PACK_AB R0, RZ, R0 ;  /* 0x00000000ff00723e */ /* 0x001fca00000000ff */
[----:B------:R0:W-:Y:S01]  /*4020*/  STG.E.U16 desc[UR36][R8.64], R0 ;  /* 0x0000000008007986 */ /* 0x0001e2000c101524 */
[----:B------:R-:W-:Y:S05]  /*4030*/  BRA `(.L_x_3353) ;  /* 0x0000000800e47947 */ /* 0x000fea0003800000 */
.L_x_3361:
        /* <DEDUP_REMOVED lines=10> */
.L_x_3364:
[----:B------:R-:W0:Y:S02]  /*40e0*/  I2F.S16 R25, R25 ;  /* 0x0000001900197306 */ /* 0x000e240000101400 */
[----:B0-----:R-:W-:-:S04]  /*40f0*/  F2FP.F16.F32.PACK_AB R3, RZ, R25 ;  /* 0x00000019ff03723e */ /* 0x001fc800000000ff */
[----:B------:R-:W-:-:S05]  /*4100*/  PRMT R3, R3, 0x5410, RZ ;  /* 0x0000541003037816 */ /* 0x000fca00000000ff */
[----:B------:R0:W-:Y:S01]  /*4110*/  STG.E desc[UR36][R8.64], R3 ;  /* 0x0000000308007986 */ /* 0x0001e2000c101924 */
[----:B------:R-:W-:Y:S05]  /*4120*/  BRA `(.L_x_3353) ;  /* 0x0000000800a87947 */ /* 0x000fea0003800000 */
.L_x_3363:
[----:B------:R-:W0:Y:S02]  /*4130*/  I2F.F64.S16 R4, R25 ;  /* 0x0000001900047312 */ /* 0x000e240000101c00 */
[----:B0-----:R0:W-:Y:S01]  /*4140*/  STG.E.64 desc[UR36][R8.64], R4 ;  /* 0x0000000408007986 */ /* 0x0011e2000c101b24 */
[----:B------:R-:W-:Y:S05]  /*4150*/  BRA `(.L_x_3353) ;  /* 0x00000008009c7947 */ /* 0x000fea0003800000 */
.L_x_3354:
        /* <DEDUP_REMOVED lines=10> */
.L_x_3367:
[----:B------:R-:W0:Y:S01]  /*4200*/  I2F.F64.S16 R4, R25 ;  /* 0x0000001900047312 */ /* 0x000e220000101c00 */
[----:B------:R-:W-:-:S05]  /*4210*/  CS2R R6, SRZ ;  /* 0x0000000000067805 */ /* 0x000fca000001ff00 */
[----:B0-----:R0:W-:Y:S01]  /*4220*/  STG.E.128 desc[UR36][R8.64], R4 ;  /* 0x0000000408007986 */ /* 0x0011e2000c101d24 */
[----:B------:R-:W-:Y:S05]  /*4230*/  BRA `(.L_x_3353) ;  /* 0x0000000800647947 */ /* 0x000fea0003800000 */
.L_x_3366:
        /* <DEDUP_REMOVED lines=21> */
.L_x_3371:
[----:B------:R-:W-:Y:S05]  /*4390*/  BSYNC B0 ;  /* 0x0000000000007941 */ /* 0x000fea0003800000 */
.L_x_3370:
[----:B------:R-:W-:-:S05]  /*43a0*/  LOP3.LUT R5, R0, R5, RZ, 0xfc, !PT ;  /* 0x0000000500057212 */ /* 0x000fca00078efcff */
[----:B------:R0:W-:Y:S01]  /*43b0*/  STG.E.U8 desc[UR36][R8.64], R5 ;  /* 0x0000000508007986 */ /* 0x0001e2000c101124 */
[----:B------:R-:W-:Y:S05]  /*43c0*/  BRA `(.L_x_3353) ;  /* 0x0000000800007947 */ /* 0x000fea0003800000 */
.L_x_3369:
        /* <DEDUP_REMOVED lines=13> */
.L_x_3373:
[----:B------:R-:W-:Y:S01]  /*44a0*/  IMAD.MOV.U32 R0, RZ, RZ, 0x7f ;  /* 0x0000007fff007424 */ /* 0x000fe200078e00ff */
[----:B------:R-:W-:-:S04]  /*44b0*/  ISETP.GT.U32.AND P0, PT, R3, 0x7f800000, PT ;  /* 0x7f8000000300780c */ /* 0x000fc80003f04070 */
[----:B------:R-:W-:-:S09]  /*44c0*/  SEL R0, R0, 0x7c, P0 ;  /* 0x0000007c00007807 */ /* 0x000fd20000000000 */
.L_x_3374:
[----:B------:R-:W-:Y:S05]  /*44d0*/  BSYNC B0 ;  /* 0x0000000000007941 */ /* 0x000fea0003800000 */
.L_x_3372:
[----:B------:R-:W-:-:S04]  /*44e0*/  LOP3.LUT R3, R25, 0x80000000, RZ, 0xc0, !PT ;  /* 0x8000000019037812 */ /* 0x000fc800078ec0ff */
[----:B------:R-:W-:-:S04]  /*44f0*/  SHF.R.U32.HI R3, RZ, 0x18, R3 ;  /* 0x00000018ff037819 */ /* 0x000fc80000011603 */
[----:B------:R-:W-:-:S05]  /*4500*/  LOP3.LUT R3, R0, R3, RZ, 0xfc, !PT ;  /* 0x0000000300037212 */ /* 0x000fca00078efcff */
[----:B------:R0:W-:Y:S01]  /*4510*/  STG.E.U8 desc[UR36][R8.64], R3 ;  /* 0x0000000308007986 */ /* 0x0001e2000c101124 */
[----:B------:R-:W-:Y:S05]  /*4520*/  BRA `(.L_x_3353) ;  /* 0x0000000400a87947 */ /* 0x000fea0003800000 */
.L_x_3368:
[----:B------:R-:W0:Y:S02]  /*4530*/  I2F.S16 R0, R25 ;  /* 0x0000001900007306 */ /* 0x000e240000101400 */
[----:B0-----:R-:W-:-:S05]  /*4540*/  F2FP.BF16.F32.PACK_AB R0, RZ, R0 ;  /* 0x00000000ff00723e */ /* 0x001fca00000010ff */
[----:B------:R0:W-:Y:S01]  /*4550*/  STG.E.U16 desc[UR36][R8.64], R0 ;  /* 0x0000000008007986 */ /* 0x0001e2000c101524 */
[----:B------:R-:W-:Y:S05]  /*4560*/  BRA `(.L_x_3353) ;  /* 0x0000000400987947 */ /* 0x000fea0003800000 */
.L_x_3365:
        /* <DEDUP_REMOVED lines=10> */
.L_x_3377:
        /* <DEDUP_REMOVED lines=17> */
.L_x_3380:
[----:B------:R-:W-:-:S04]  /*4720*/  LOP3.LUT R3, R25, 0x80000000, RZ, 0xc0, !PT ;  /* 0x8000000019037812 */ /* 0x000fc800078ec0ff */
[----:B------:R-:W-:-:S04]  /*4730*/  SHF.R.U32.HI R3, RZ, 0x18, R3 ;  /* 0x00000018ff037819 */ /* 0x000fc80000011603 */
[----:B------:R-:W-:-:S04]  /*4740*/  LOP3.LUT R0, R0, R3, RZ, 0xfc, !PT ;  /* 0x0000000300007212 */ /* 0x000fc800078efcff */
[----:B------:R-:W-:-:S07]  /*4750*/  PRMT R4, R0, 0x7610, R4 ;  /* 0x0000761000047816 */ /* 0x000fce0000000004 */
.L_x_3379:
[----:B------:R-:W-:Y:S05]  /*4760*/  BSYNC B0 ;  /* 0x0000000000007941 */ /* 0x000fea0003800000 */
.L_x_3378:
[----:B------:R0:W-:Y:S01]  /*4770*/  STG.E.U8 desc[UR36][R8.64], R4 ;  /* 0x0000000408007986 */ /* 0x0001e2000c101124 */
[----:B------:R-:W-:Y:S05]  /*4780*/  BRA `(.L_x_3353) ;  /* 0x0000000400107947 */ /* 0x000fea0003800000 */
.L_x_3376:
        /* <DEDUP_REMOVED lines=17> */
.L_x_3383:
[----:B------:R-:W-:-:S04]  /*48a0*/  LOP3.LUT R3, R25, 0x80000000, RZ, 0xc0, !PT ;  /* 0x8000000019037812 */ /* 0x000fc800078ec0ff */
[----:B------:R-:W-:-:S04]  /*48b0*/  SHF.R.U32.HI R3, RZ, 0x18, R3 ;  /* 0x00000018ff037819 */ /* 0x000fc80000011603 */
[----:B------:R-:W-:-:S04]  /*48c0*/  LOP3.LUT R0, R0, R3, RZ, 0xfc, !PT ;  /* 0x0000000300007212 */ /* 0x000fc800078efcff */
[----:B------:R-:W-:-:S07]  /*48d0*/  PRMT R4, R0, 0x7610, R4 ;  /* 0x0000761000047816 */ /* 0x000fce0000000004 */
.L_x_3382:
[----:B------:R-:W-:Y:S05]  /*48e0*/  BSYNC B0 ;  /* 0x0000000000007941 */ /* 0x000fea0003800000 */
.L_x_3381:
[----:B------:R0:W-:Y:S01]  /*48f0*/  STG.E.U8 desc[UR36][R8.64], R4 ;  /* 0x0000000408007986 */ /* 0x0001e2000c101124 */
[----:B------:R-:W-:Y:S05]  /*4900*/  BRA `(.L_x_3353) ;  /* 0x0000000000b07947 */ /* 0x000fea0003800000 */
.L_x_3375:
        /* <DEDUP_REMOVED lines=22> */
.L_x_3358:
        /* <DEDUP_REMOVED lines=16> */
.L_x_3386:
[----:B------:R-:W-:Y:S05]  /*4b70*/  BRA `(.L_x_3353) ;  /* 0x0000000000147947 */ /* 0x000fea0003800000 */
.L_x_3385:
[----:B------:R-:W-:Y:S02]  /*4b80*/  IMAD.MOV.U32 R4, RZ, RZ, R25 ;  /* 0x000000ffff047224 */ /* 0x000fe400078e0019 */
[----:B------:R-:W-:-:S05]  /*4b90*/  IMAD.MOV.U32 R5, RZ, RZ, RZ ;  /* 0x000000ffff057224 */ /* 0x000fca00078e00ff */
[----:B------:R0:W-:Y:S01]  /*4ba0*/  STG.E.64 desc[UR36][R8.64], R4 ;  /* 0x0000000408007986 */ /* 0x0001e2000c101b24 */
[----:B------:R-:W-:Y:S05]  /*4bb0*/  BRA `(.L_x_3353) ;  /* 0x0000000000047947 */ /* 0x000fea0003800000 */
.L_x_3384:
[----:B------:R0:W-:Y:S02]  /*4bc0*/  STG.E desc[UR36][R8.64], R25 ;  /* 0x0000001908007986 */ /* 0x0001e4000c101924 */
.L_x_3353:
[----:B------:R-:W-:Y:S05]  /*4bd0*/  BSYNC B6 ;  /* 0x0000000000067941 */ /* 0x000fea0003800000 */
.L_x_3352:
[----:B------:R-:W-:Y:S01]  /*4be0*/  ISETP.GE.AND P0, PT, R2, R19, PT ;  /* 0x000000130200720c */ /* 0x000fe20003f06270 */
[----:B------:R-:W-:-:S12]  /*4bf0*/  BSSY B6, `(.L_x_3387) ;  /* 0x00001da000067945 */ /* 0x000fd80003800000 */
[----:B------:R-:W-:Y:S05]  /*4c00*/  @P0 BRA `(.L_x_3388) ;  /* 0x0000001c00600947 */ /* 0x000fea0003800000 */
[----:B0-----:R-:W0:Y:S01]  /*4c10*/  LDC.64 R8, c[0x0][0x218] ;  /* 0x00008600ff087b82 */ /* 0x001e220000000a00 */
[----:B------:R-:W-:Y:S01]  /*4c20*/  IMAD R0, R23, 0x200, R2 ;  /* 0x0000020017007824 */ /* 0x000fe200078e0202 */
[----:B-12---:R-:W-:Y:S01]  /*4c30*/  PRMT R4, R17, 0x9910, RZ ;  /* 0x0000991011047816 */ /* 0x006fe200000000ff */
        /* <DEDUP_REMOVED lines=17> */
.L_x_3392:
[----:B------:R0:W-:Y:S01]  /*4d50*/  STG.E.U8 desc[UR36][R8.64], R22 ;  /* 0x0000001608007986 */ /* 0x0001e2000c101124 */
[----:B------:R-:W-:Y:S05]  /*4d60*/  BRA `(.L_x_3394) ;  /* 0x0000000c00507947 */ /* 0x000fea0003800000 */
.L_x_3391:
        /* <DEDUP_REMOVED lines=10> */
.L_x_3396:
[----:B------:R0:W-:Y:S01]  /*4e10*/  STG.E desc[UR36][R8.64], R22 ;  /* 0x0000001608007986 */ /* 0x0001e2000c101924 */
[----:B------:R-:W-:Y:S05]  /*4e20*/  BRA `(.L_x_3394) ;  /* 0x0000000c00207947 */ /* 0x000fea0003800000 */
.L_x_3395:
[----:B------:R0:W-:Y:S01]  /*4e30*/  STG.E.U16 desc[UR36][R8.64], R22 ;  /* 0x0000001608007986 */ /* 0x0001e2000c101524 */
[----:B------:R-:W-:Y:S05]  /*4e40*/  BRA `(.L_x_3394) ;  /* 0x0000000c00187947 */ /* 0x000fea0003800000 */
.L_x_3390:
        /* <DEDUP_REMOVED lines=9> */
.L_x_3398:
[----:B------:R-:W0:Y:S02]  /*4ee0*/  I2F.S16 R0, R22 ;  /* 0x0000001600007306 */ /* 0x000e240000101400 */
[----:B0-----:R-:W-:-:S05]  /*4ef0*/  F2FP.F16.F32.PACK_AB R0, RZ, R0 ;  /* 0x00000000ff00723e */ /* 0x001fca00000000ff */
[----:B------:R0:W-:Y:S01]  /*4f00*/  STG.E.U16 desc[UR36][R8.64], R0 ;  /* 0x0000000008007986 */ /* 0x0001e2000c101524 */
[----:B------:R-:W-:Y:S05]  /*4f10*/  BRA `(.L_x_3394) ;  /* 0x0000000800e47947 */ /* 0x000fea0003800000 */
.L_x_3397:
        /* <DEDUP_REMOVED lines=10> */
.L_x_3400:
[----:B------:R-:W0:Y:S02]  /*4fc0*/  I2F.S16 R22, R22 ;  /* 0x0000001600167306 */ /* 0x000e240000101400 */
[----:B0-----:R-:W-:-:S04]  /*4fd0*/  F2FP.F16.F32.PACK_AB R3, RZ, R22 ;  /* 0x00000016ff03723e */ /* 0x001fc800000000ff */
[----:B------:R-:W-:-:S05]  /*4fe0*/  PRMT R3, R3, 0x5410, RZ ;  /* 0x0000541003037816 */ /* 0x000fca00000000ff */
[----:B------:R0:W-:Y:S01]  /*4ff0*/  STG.E desc[UR36][R8.64], R3 ;  /* 0x0000000308007986 */ /* 0x0001e2000c101924 */
[----:B------:R-:W-:Y:S05]  /*5000*/  BRA `(.L_x_3394) ;  /* 0x0000000800a87947 */ /* 0x000fea0003800000 */
.L_x_3399:
[----:B------:R-:W0:Y:S02]  /*5010*/  I2F.F64.S16 R4, R22 ;  /* 0x0000001600047312 */ /* 0x000e240000101c00 */
[----:B0-----:R0:W-:Y:S01]  /*5020*/  STG.E.64 desc[UR36][R8.64], R4 ;  /* 0x0000000408007986 */ /* 0x0011e2000c101b24 */
[----:B------:R-:W-:Y:S05]  /*5030*/  BRA `(.L_x_3394) ;  /* 0x00000008009c7947 */ /* 0x000fea0003800000 */
.L_x_3389:
        /* <DEDUP_REMOVED lines=10> */
.L_x_3403:
[----:B------:R-:W0:Y:S01]  /*50e0*/  I2F.F64.S16 R4, R22 ;  /* 0x0000001600047312 */ /* 0x000e220000101c00 */
[----:B------:R-:W-:-:S05]  /*50f0*/  CS2R R6, SRZ ;  /* 0x0000000000067805 */ /* 0x000fca000001ff00 */
[----:B0-----:R0:W-:Y:S01]  /*5100*/  STG.E.128 desc[UR36][R8.64], R4 ;  /* 0x0000000408007986 */ /* 0x0011e2000c101d24 */
[----:B------:R-:W-:Y:S05]  /*5110*/  BRA `(.L_x_3394) ;  /* 0x0000000800647947 */ /* 0x000fea0003800000 */
.L_x_3402:
        /* <DEDUP_REMOVED lines=21> */
.L_x_3407:
[----:B------:R-:W-:Y:S05]  /*5270*/  BSYNC B0 ;  /* 0x0000000000007941 */ /* 0x000fea0003800000 */
.L_x_3406:
[----:B------:R-:W-:-:S05]  /*5280*/  LOP3.LUT R5, R0, R5, RZ, 0xfc, !PT ;  /* 0x0000000500057212 */ /* 0x000fca00078efcff */
[----:B------:R0:W-:Y:S01]  /*5290*/  STG.E.U8 desc[UR36][R8.64], R5 ;  /* 0x0000000508007986 */ /* 0x0001e2000c101124 */
[----:B------:R-:W-:Y:S05]  /*52a0*/  BRA `(.L_x_3394) ;  /* 0x0000000800007947 */ /* 0x000fea0003800000 */
.L_x_3405:
        /* <DEDUP_REMOVED lines=13> */
.L_x_3409:
[----:B------:R-:W-:Y:S01]  /*5380*/  IMAD.MOV.U32 R0, RZ, RZ, 0x7f ;  /* 0x0000007fff007424 */ /* 0x000fe200078e00ff */
[----:B------:R-:W-:-:S04]  /*5390*/  ISETP.GT.U32.AND P0, PT, R3, 0x7f800000, PT ;  /* 0x7f8000000300780c */ /* 0x000fc80003f04070 */
[----:B------:R-:W-:-:S09]  /*53a0*/  SEL R0, R0, 0x7c, P0 ;  /* 0x0000007c00007807 */ /* 0x000fd20000000000 */
.L_x_3410:
[----:B------:R-:W-:Y:S05]  /*53b0*/  BSYNC B0 ;  /* 0x0000000000007941 */ /* 0x000fea0003800000 */
.L_x_3408:
[----:B------:R-:W-:-:S04]  /*53c0*/  LOP3.LUT R3, R5, 0x80000000, RZ, 0xc0, !PT ;  /* 0x8000000005037812 */ /* 0x000fc800078ec0ff */
[----:B------:R-:W-:-:S04]  /*53d0*/  SHF.R.U32.HI R3, RZ, 0x18, R3 ;  /* 0x00000018ff037819 */ /* 0x000fc80000011603 */
[----:B------:R-:W-:-:S05]  /*53e0*/  LOP3.LUT R3, R0, R3, RZ, 0xfc, !PT ;  /* 0x0000000300037212 */ /* 0x000fca00078efcff */
[----:B------:R0:W-:Y:S01]  /*53f0*/  STG.E.U8 desc[UR36][R8.64], R3 ;  /* 0x0000000308007986 */ /* 0x0001e2000c101124 */
[----:B------:R-:W-:Y:S05]  /*5400*/  BRA `(.L_x_3394) ;  /* 0x0000000400a87947 */ /* 0x000fea0003800000 */
.L_x_3404:
[----:B------:R-:W0:Y:S02]  /*5410*/  I2F.S16 R0, R22 ;  /* 0x0000001600007306 */ /* 0x000e240000101400 */
[----:B0-----:R-:W-:-:S05]  /*5420*/  F2FP.BF16.F32.PACK_AB R0, RZ, R0 ;  /* 0x00000000ff00723e */ /* 0x001fca00000010ff */
[----:B------:R0:W-:Y:S01]  /*5430*/  STG.E.U16 desc[UR36][R8.64], R0 ;  /* 0x0000000008007986 */ /* 0x0001e2000c101524 */
[----:B------:R-:W-:Y:S05]  /*5440*/  BRA `(.L_x_3394) ;  /* 0x0000000400987947 */ /* 0x000fea0003800000 */
.L_x_3401:
        /* <DEDUP_REMOVED lines=10> */
.L_x_3413:
        /* <DEDUP_REMOVED lines=17> */
.L_x_3416:
[----:B------:R-:W-:-:S04]  /*5600*/  LOP3.LUT R3, R5, 0x80000000, RZ, 0xc0, !PT ;  /* 0x8000000005037812 */ /* 0x000fc800078ec0ff */
[----:B------:R-:W-:-:S04]  /*5610*/  SHF.R.U32.HI R3, RZ, 0x18, R3 ;  /* 0x00000018ff037819 */ /* 0x000fc80000011603 */
[----:B------:R-:W-:-:S04]  /*5620*/  LOP3.LUT R0, R0, R3, RZ, 0xfc, !PT ;  /* 0x0000000300007212 */ /* 0x000fc800078efcff */
[----:B------:R-:W-:-:S07]  /*5630*/  PRMT R4, R0, 0x7610, R4 ;  /* 0x0000761000047816 */ /* 0x000fce0000000004 */
.L_x_3415:
[----:B------:R-:W-:Y:S05]  /*5640*/  BSYNC B0 ;  /* 0x0000000000007941 */ /* 0x000fea0003800000 */
.L_x_3414:
[----:B------:R0:W-:Y:S01]  /*5650*/  STG.E.U8 desc[UR36][R8.64], R4 ;  /* 0x0000000408007986 */ /* 0x0001e2000c101124 */
[----:B------:R-:W-:Y:S05]  /*5660*/  BRA `(.L_x_3394) ;  /* 0x0000000400107947 */ /* 0x000fea0003800000 */
.L_x_3412:
        /* <DEDUP_REMOVED lines=17> */
.L_x_3419:
[----:B------:R-:W-:-:S04]  /*5780*/  LOP3.LUT R3, R5, 0x80000000, RZ, 0xc0, !PT ;  /* 0x8000000005037812 */ /* 0x000fc800078ec0ff */
[----:B------:R-:W-:-:S04]  /*5790*/  SHF.R.U32.HI R3, RZ, 0x18, R3 ;  /* 0x00000018ff037819 */ /* 0x000fc80000011603 */
[----:B------:R-:W-:-:S04]  /*57a0*/  LOP3.LUT R0, R0, R3, RZ, 0xfc, !PT ;  /* 0x0000000300007212 */ /* 0x000fc800078efcff */
[----:B------:R-:W-:-:S07]  /*57b0*/  PRMT R4, R0, 0x7610, R4 ;  /* 0x0000761000047816 */ /* 0x000fce0000000004 */
.L_x_3418:
[----:B------:R-:W-:Y:S05]  /*57c0*/  BSYNC B0 ;  /* 0x0000000000007941 */ /* 0x000fea0003800000 */
.L_x_3417:
[----:B------:R0:W-:Y:S01]  /*57d0*/  STG.E.U8 desc[UR36][R8.64], R4 ;  /* 0x0000000408007986 */ /* 0x0001e2000c101124 */
[----:B------:R-:W-:Y:S05]  /*57e0*/  BRA `(.L_x_3394) ;  /* 0x0000000000b07947 */ /* 0x000fea0003800000 */
.L_x_3411:
        /* <DEDUP_REMOVED lines=22> */
.L_x_3393:
        /* <DEDUP_REMOVED lines=15> */
[----:B0--34-:R-:W-:Y:S05]  /*5a40*/  CALL.ABS.NOINC R14 ;  /* 0x000000000e007343 */ /* 0x019fea0003c00000 */
.L_x_3422:
[----:B------:R-:W-:Y:S05]  /*5a50*/  BRA `(.L_x_3394) ;  /* 0x0000000000147947 */ /* 0x000fea0003800000 */
.L_x_3421:
[----:B------:R-:W-:Y:S02]  /*5a60*/  IMAD.MOV.U32 R4, RZ, RZ, R22 ;  /* 0x000000ffff047224 */ /* 0x000fe400078e0016 */
[----:B------:R-:W-:-:S05]  /*5a70*/  IMAD.MOV.U32 R5, RZ, RZ, RZ ;  /* 0x000000ffff057224 */ /* 0x000fca00078e00ff */
[----:B------:R2:W-:Y:S01]  /*5a80*/  STG.E.64 desc[UR36][R8.64], R4 ;  /* 0x0000000408007986 */ /* 0x0005e2000c101b24 */
[----:B------:R-:W-:Y:S05]  /*5a90*/  BRA `(.L_x_3394) ;  /* 0x0000000000047947 */ /* 0x000fea0003800000 */
.L_x_3420:
[----:B------:R0:W-:Y:S02]  /*5aa0*/  STG.E desc[UR36][R8.64], R22 ;  /* 0x0000001608007986 */ /* 0x0001e4000c101924 */
.L_x_3394:
[----:B------:R-:W-:-:S05]  /*5ab0*/  VIADD R2, R2, 0x80 ;  /* 0x0000008002027836 */ /* 0x000fca0000000000 */
[----:B------:R-:W-:-:S13]  /*5ac0*/  ISETP.GE.AND P0, PT, R2, R19, PT ;  /* 0x000000130200720c */ /* 0x000fda0003f06270 */
[----:B------:R-:W-:Y:S05]  /*5ad0*/  @P0 BRA `(.L_x_3388) ;  /* 0x0000000c00ac0947 */ /* 0x000fea0003800000 */
[----:B012---:R-:W0:Y:S01]  /*5ae0*/  LDC.64 R8, c[0x0][0x218] ;  /* 0x00008600ff087b82 */ /* 0x007e220000000a00 */
        /* <DEDUP_REMOVED lines=19> */
.L_x_3426:
[----:B------:R0:W-:Y:S01]  /*5c20*/  STG.E.U8 desc[UR36][R8.64], R18 ;  /* 0x0000001208007986 */ /* 0x0001e2000c101124 */
[----:B------:R-:W-:Y:S05]  /*5c30*/  BRA `(.L_x_3428) ;  /* 0x0000000c00507947 */ /* 0x000fea0003800000 */
.L_x_3425:
        /* <DEDUP_REMOVED lines=10> */
.L_x_3430:
[----:B------:R2:W-:Y:S01]  /*5ce0*/  STG.E desc[UR36][R8.64], R18 ;  /* 0x0000001208007986 */ /* 0x0005e2000c101924 */
[----:B------:R-:W-:Y:S05]  /*5cf0*/  BRA `(.L_x_3428) ;  /* 0x0000000c00207947 */ /* 0x000fea0003800000 */
.L_x_3429:
[----:B------:R0:W-:Y:S01]  /*5d00*/  STG.E.U16 desc[UR36][R8.64], R18 ;  /* 0x0000001208007986 */ /* 0x0001e2000c101524 */
[----:B------:R-:W-:Y:S05]  /*5d10*/  BRA `(.L_x_3428) ;  /* 0x0000000c00187947 */ /* 0x000fea0003800000 */
.L_x_3424:
        /* <DEDUP_REMOVED lines=9> */
.L_x_3432:
[----:B------:R-:W0:Y:S02]  /*5db0*/  I2F.S16 R0, R18 ;  /* 0x0000001200007306 */ /* 0x000e240000101400 */
[----:B0-----:R-:W-:-:S05]  /*5dc0*/  F2FP.F16.F32.PACK_AB R0, RZ, R0 ;  /* 0x00000000ff00723e */ /* 0x001fca00000000ff */
[----:B------:R0:W-:Y:S01]  /*5dd0*/  STG.E.U16 desc[UR36][R8.64], R0 ;  /* 0x0000000008007986 */ /* 0x0001e2000c101524 */
[----:B------:R-:W-:Y:S05]  /*5de0*/  BRA `(.L_x_3428) ;  /* 0x0000000800e47947 */ /* 0x000fea0003800000 */
.L_x_3431:
        /* <DEDUP_REMOVED lines=10> */
.L_x_3434:
[----:B------:R-:W0:Y:S02]  /*5e90*/  I2F.S16 R18, R18 ;  /* 0x0000001200127306 */ /* 0x000e240000101400 */
[----:B0-----:R-:W-:-:S04]  /*5ea0*/  F2FP.F16.F32.PACK_AB R3, RZ, R18 ;  /* 0x00000012ff03723e */ /* 0x001fc800000000ff */
[----:B------:R-:W-:-:S05]  /*5eb0*/  PRMT R3, R3, 0x5410, RZ ;  /* 0x0000541003037816 */ /* 0x000fca00000000ff */
[----:B------:R0:W-:Y:S01]  /*5ec0*/  STG.E desc[UR36][R8.64], R3 ;  /* 0x0000000308007986 */ /* 0x0001e2000c101924 */
[----:B------:R-:W-:Y:S05]  /*5ed0*/  BRA `(.L_x_3428) ;  /* 0x0000000800a87947 */ /* 0x000fea0003800000 */
.L_x_3433:
[----:B------:R-:W0:Y:S02]  /*5ee0*/  I2F.F64.S16 R4, R18 ;  /* 0x0000001200047312 */ /* 0x000e240000101c00 */
[----:B0-----:R0:W-:Y:S01]  /*5ef0*/  STG.E.64 desc[UR36][R8.64], R4 ;  /* 0x0000000408007986 */ /* 0x0011e2000c101b24 */
[----:B------:R-:W-:Y:S05]  /*5f00*/  BRA `(.L_x_3428) ;  /* 0x00000008009c7947 */ /* 0x000fea0003800000 */
.L_x_3423:
        /* <DEDUP_REMOVED lines=10> */
.L_x_3437:
[----:B------:R-:W0:Y:S01]  /*5fb0*/  I2F.F64.S16 R4, R18 ;  /* 0x0000001200047312 */ /* 0x000e220000101c00 */
[----:B------:R-:W-:-:S05]  /*5fc0*/  CS2R R6, SRZ ;  /* 0x0000000000067805 */ /* 0x000fca000001ff00 */
[----:B0-----:R0:W-:Y:S01]  /*5fd0*/  STG.E.128 desc[UR36][R8.64], R4 ;  /* 0x0000000408007986 */ /* 0x0011e2000c101d24 */
[----:B------:R-:W-:Y:S05]  /*5fe0*/  BRA `(.L_x_3428) ;  /* 0x0000000800647947 */ /* 0x000fea0003800000 */
.L_x_3436:
        /* <DEDUP_REMOVED lines=21> */
.L_x_3441:
[----:B------:R-:W-:Y:S05]  /*6140*/  BSYNC B0 ;  /* 0x0000000000007941 */ /* 0x000fea0003800000 */
.L_x_3440:
[----:B------:R-:W-:-:S05]  /*6150*/  LOP3.LUT R5, R0, R5, RZ, 0xfc, !PT ;  /* 0x0000000500057212 */ /* 0x000fca00078efcff */
[----:B------:R0:W-:Y:S01]  /*6160*/  STG.E.U8 desc[UR36][R8.64], R5 ;  /* 0x0000000508007986 */ /* 0x0001e2000c101124 */
[----:B------:R-:W-:Y:S05]  /*6170*/  BRA `(.L_x_3428) ;  /* 0x0000000800007947 */ /* 0x000fea0003800000 */
.L_x_3439:
        /* <DEDUP_REMOVED lines=13> */
.L_x_3443:
[----:B------:R-:W-:Y:S01]  /*6250*/  IMAD.MOV.U32 R0, RZ, RZ, 0x7f ;  /* 0x0000007fff007424 */ /* 0x000fe200078e00ff */
[----:B------:R-:W-:-:S04]  /*6260*/  ISETP.GT.U32.AND P0, PT, R3, 0x7f800000, PT ;  /* 0x7f8000000300780c */ /* 0x000fc80003f04070 */
[----:B------:R-:W-:-:S09]  /*6270*/  SEL R0, R0, 0x7c, P0 ;  /* 0x0000007c00007807 */ /* 0x000fd20000000000 */
.L_x_3444:
[----:B------:R-:W-:Y:S05]  /*6280*/  BSYNC B0 ;  /* 0x0000000000007941 */ /* 0x000fea0003800000 */
.L_x_3442:
[----:B------:R-:W-:-:S04]  /*6290*/  LOP3.LUT R3, R5, 0x80000000, RZ, 0xc0, !PT ;  /* 0x8000000005037812 */ /* 0x000fc800078ec0ff */
[----:B------:R-:W-:-:S04]  /*62a0*/  SHF.R.U32.HI R3, RZ, 0x18, R3 ;  /* 0x00000018ff037819 */ /* 0x000fc80000011603 */
[----:B------:R-:W-:-:S05]  /*62b0*/  LOP3.LUT R3, R0, R3, RZ, 0xfc, !PT ;  /* 0x0000000300037212 */ /* 0x000fca00078efcff */
[----:B------:R0:W-:Y:S01]  /*62c0*/  STG.E.U8 desc[UR36][R8.64], R3 ;  /* 0x0000000308007986 */ /* 0x0001e2000c101124 */
[----:B------:R-:W-:Y:S05]  /*62d0*/  BRA `(.L_x_3428) ;  /* 0x0000000400a87947 */ /* 0x000fea0003800000 */
.L_x_3438:
[----:B------:R-:W0:Y:S02]  /*62e0*/  I2F.S16 R0, R18 ;  /* 0x0000001200007306 */ /* 0x000e240000101400 */
[----:B0-----:R-:W-:-:S05]  /*62f0*/  F2FP.BF16.F32.PACK_AB R0, RZ, R0 ;  /* 0x00000000ff00723e */ /* 0x001fca00000010ff */
[----:B------:R0:W-:Y:S01]  /*6300*/  STG.E.U16 desc[UR36][R8.64], R0 ;  /* 0x0000000008007986 */ /* 0x0001e2000c101524 */
[----:B------:R-:W-:Y:S05]  /*6310*/  BRA `(.L_x_3428) ;  /* 0x0000000400987947 */ /* 0x000fea0003800000 */
.L_x_3435:
        /* <DEDUP_REMOVED lines=10> */
.L_x_3447:
        /* <DEDUP_REMOVED lines=17> */
.L_x_3450:
[----:B------:R-:W-:-:S04]  /*64d0*/  LOP3.LUT R3, R5, 0x80000000, RZ, 0xc0, !PT ;  /* 0x8000000005037812 */ /* 0x000fc800078ec0ff */
[----:B------:R-:W-:-:S04]  /*64e0*/  SHF.R.U32.HI R3, RZ, 0x18, R3 ;  /* 0x00000018ff037819 */ /* 0x000fc80000011603 */
[----:B------:R-:W-:-:S04]  /*64f0*/  LOP3.LUT R0, R0, R3, RZ, 0xfc, !PT ;  /* 0x0000000300007212 */ /* 0x000fc800078efcff */
[----:B------:R-:W-:-:S07]  /*6500*/  PRMT R4, R0, 0x7610, R4 ;  /* 0x0000761000047816 */ /* 0x000fce0000000004 */
.L_x_3449:
[----:B------:R-:W-:Y:S05]  /*6510*/  BSYNC B0 ;  /* 0x0000000000007941 */ /* 0x000fea0003800000 */
.L_x_3448:
[----:B------:R0:W-:Y:S01]  /*6520*/  STG.E.U8 desc[UR36][R8.64], R4 ;  /* 0x0000000408007986 */ /* 0x0001e2000c101124 */
[----:B------:R-:W-:Y:S05]  /*6530*/  BRA `(.L_x_3428) ;  /* 0x0000000400107947 */ /* 0x000fea0003800000 */
.L_x_3446:
        /* <DEDUP_REMOVED lines=17> */
.L_x_3453:
[----:B------:R-:W-:-:S04]  /*6650*/  LOP3.LUT R3, R5, 0x80000000, RZ, 0xc0, !PT ;  /* 0x8000000005037812 */ /* 0x000fc800078ec0ff */
[----:B------:R-:W-:-:S04]  /*6660*/  SHF.R.U32.HI R3, RZ, 0x18, R3 ;  /* 0x00000018ff037819 */ /* 0x000fc80000011603 */
[----:B------:R-:W-:-:S04]  /*6670*/  LOP3.LUT R0, R0, R3, RZ, 0xfc, !PT ;  /* 0x0000000300007212 */ /* 0x000fc800078efcff */
[----:B------:R-:W-:-:S07]  /*6680*/  PRMT R4, R0, 0x7610, R4 ;  /* 0x0000761000047816 */ /* 0x000fce0000000004 */
.L_x_3452:
[----:B------:R-:W-:Y:S05]  /*6690*/  BSYNC B0 ;  /* 0x0000000000007941 */ /* 0x000fea0003800000 */
.L_x_3451:
[----:B------:R0:W-:Y:S01]  /*66a0*/  STG.E.U8 desc[UR36][R8.64], R4 ;  /* 0x0000000408007986 */ /* 0x0001e2000c101124 */
[----:B------:R-:W-:Y:S05]  /*66b0*/  BRA `(.L_x_3428) ;  /* 0x0000000000b07947 */ /* 0x000fea0003800000 */
.L_x_3445:
        /* <DEDUP_REMOVED lines=22> */
.L_x_3427:
        /* <DEDUP_REMOVED lines=16> */
.L_x_3456:
[----:B------:R-:W-:Y:S05]  /*6920*/  BRA `(.L_x_3428) ;  /* 0x0000000000147947 */ /* 0x000fea0003800000 */
.L_x_3455:
[----:B------:R-:W-:Y:S02]  /*6930*/  IMAD.MOV.U32 R4, RZ, RZ, R18 ;  /* 0x000000ffff047224 */ /* 0x000fe400078e0012 */
[----:B------:R-:W-:-:S05]  /*6940*/  IMAD.MOV.U32 R5, RZ, RZ, RZ ;  /* 0x000000ffff057224 */ /* 0x000fca00078e00ff */
[----:B------:R0:W-:Y:S01]  /*6950*/  STG.E.64 desc[UR36][R8.64], R4 ;  /* 0x0000000408007986 */ /* 0x0001e2000c101b24 */
[----:B------:R-:W-:Y:S05]  /*6960*/  BRA `(.L_x_3428) ;  /* 0x0000000000047947 */ /* 0x000fea0003800000 */
.L_x_3454:
[----:B------:R0:W-:Y:S02]  /*6970*/  STG.E desc[UR36][R8.64], R18 ;  /* 0x0000001208007986 */ /* 0x0001e4000c101924 */
.L_x_3428:
[----:B------:R-:W-:-:S07]  /*6980*/  VIADD R2, R2, 0x80 ;  /* 0x0000008002027836 */ /* 0x000fce0000000000 */
.L_x_3388:
[----:B------:R-:W-:Y:S05]  /*6990*/  BSYNC B6 ;  /* 0x0000000000067941 */ /* 0x000fea0003800000 */
.L_x_3387:
[----:B------:R-:W-:-:S13]  /*69a0*/  ISETP.GE.AND P0, PT, R2, R19, PT ;  /* 0x000000130200720c */ /* 0x000fda0003f06270 */
[----:B------:R-:W-:Y:S05]  /*69b0*/  @P0 EXIT ;  /* 0x000000000000094d */ /* 0x000fea0003800000 */
[----:B012---:R-:W0:Y:S01]  /*69c0*/  LDC.64 R4, c[0x0][0x218] ;  /* 0x00008600ff047b82 */ /* 0x007e220000000a00 */
        /* <DEDUP_REMOVED lines=18> */
.L_x_3460:
[----:B------:R-:W-:Y:S01]  /*6af0*/  STG.E.U8 desc[UR36][R2.64], R16 ;  /* 0x0000001002007986 */ /* 0x000fe2000c101124 */
[----:B------:R-:W-:Y:S05]  /*6b00*/  EXIT ;  /* 0x000000000000794d */ /* 0x000fea0003800000 */
.L_x_3459:
        /* <DEDUP_REMOVED lines=9> */
.L_x_3463:
[----:B------:R-:W-:Y:S01]  /*6ba0*/  STG.E desc[UR36][R2.64], R16 ;  /* 0x0000001002007986 */ /* 0x000fe2000c101924 */
[----:B------:R-:W-:Y:S05]  /*6bb0*/  EXIT ;  /* 0x000000000000794d */ /* 0x000fea0003800000 */
.L_x_3462:
[----:B------:R-:W-:Y:S01]  /*6bc0*/  STG.E.U16 desc[UR36][R2.64], R16 ;  /* 0x0000001002007986 */ /* 0x000fe2000c101524 */
[----:B------:R-:W-:Y:S05]  /*6bd0*/  EXIT ;  /* 0x000000000000794d */ /* 0x000fea0003800000 */
.L_x_3458:
        /* <DEDUP_REMOVED lines=9> */
.L_x_3465:
[----:B------:R-:W0:Y:S02]  /*6c70*/  I2F.S16 R0, R16 ;  /* 0x0000001000007306 */ /* 0x000e240000101400 */
[----:B0-----:R-:W-:-:S05]  /*6c80*/  F2FP.F16.F32.PACK_AB R0, RZ, R0 ;  /* 0x00000000ff00723e */ /* 0x001fca00000000ff */
[----:B------:R-:W-:Y:S01]  /*6c90*/  STG.E.U16 desc[UR36][R2.64], R0 ;  /* 0x0000000002007986 */ /* 0x000fe2000c101524 */
[----:B------:R-:W-:Y:S05]  /*6ca0*/  EXIT ;  /* 0x000000000000794d */ /* 0x000fea0003800000 */
.L_x_3464:
        /* <DEDUP_REMOVED lines=10> */
.L_x_3467:
[----:B------:R-:W0:Y:S02]  /*6d50*/  I2F.S16 R16, R16 ;  /* 0x0000001000107306 */ /* 0x000e240000101400 */
[----:B0-----:R-:W-:-:S04]  /*6d60*/  F2FP.F16.F32.PACK_AB R5, RZ, R16 ;  /* 0x00000010ff05723e */ /* 0x001fc800000000ff */
[----:B------:R-:W-:-:S05]  /*6d70*/  PRMT R5, R5, 0x5410, RZ ;  /* 0x0000541005057816 */ /* 0x000fca00000000ff */
[----:B------:R-:W-:Y:S01]  /*6d80*/  STG.E desc[UR36][R2.64], R5 ;  /* 0x0000000502007986 */ /* 0x000fe2000c101924 */
[----:B------:R-:W-:Y:S05]  /*6d90*/  EXIT ;  /* 0x000000000000794d */ /* 0x000fea0003800000 */
.L_x_3466:
[----:B------:R-:W0:Y:S02]  /*6da0*/  I2F.F64.S16 R16, R16 ;  /* 0x0000001000107312 */ /* 0x000e240000101c00 */
[----:B0-----:R-:W-:Y:S01]  /*6db0*/  STG.E.64 desc[UR36][R2.64], R16 ;  /* 0x0000001002007986 */ /* 0x001fe2000c101b24 */
[----:B------:R-:W-:Y:S05]  /*6dc0*/  EXIT ;  /* 0x000000000000794d */ /* 0x000fea0003800000 */
.L_x_3457:
        /* <DEDUP_REMOVED lines=10> */
.L_x_3470:
[----:B------:R-:W0:Y:S01]  /*6e70*/  I2F.F64.S16 R16, R16 ;  /* 0x0000001000107312 */ /* 0x000e220000101c00 */
[----:B------:R-:W-:-:S05]  /*6e80*/  CS2R R18, SRZ ;  /* 0x0000000000127805 */ /* 0x000fca000001ff00 */
[----:B0-----:R-:W-:Y:S01]  /*6e90*/  STG.E.128 desc[UR36][R2.64], R16 ;  /* 0x0000001002007986 */ /* 0x001fe2000c101d24 */
[----:B------:R-:W-:Y:S05]  /*6ea0*/  EXIT ;  /* 0x000000000000794d */ /* 0x000fea0003800000 */
.L_x_3469:
        /* <DEDUP_REMOVED lines=21> */
.L_x_3474:
[----:B------:R-:W-:Y:S05]  /*7000*/  BSYNC B0 ;  /* 0x0000000000007941 */ /* 0x000fea0003800000 */
.L_x_3473:
[----:B------:R-:W-:-:S05]  /*7010*/  LOP3.LUT R5, R0, R5, RZ, 0xfc, !PT ;  /* 0x0000000500057212 */ /* 0x000fca00078efcff */
[----:B------:R-:W-:Y:S01]  /*7020*/  STG.E.U8 desc[UR36][R2.64], R5 ;  /* 0x0000000502007986 */ /* 0x000fe2000c101124 */
[----:B------:R-:W-:Y:S05]  /*7030*/  EXIT ;  /* 0x000000000000794d */ /* 0x000fea0003800000 */
.L_x_3472:
        /* <DEDUP_REMOVED lines=13> */
.L_x_3476:
[----:B------:R-:W-:Y:S01]  /*7110*/  IMAD.MOV.U32 R0, RZ, RZ, 0x7f ;  /* 0x0000007fff007424 */ /* 0x000fe200078e00ff */
[----:B------:R-:W-:-:S04]  /*7120*/  ISETP.GT.U32.AND P0, PT, R4, 0x7f800000, PT ;  /* 0x7f8000000400780c */ /* 0x000fc80003f04070 */
[----:B------:R-:W-:-:S09]  /*7130*/  SEL R0, R0, 0x7c, P0 ;  /* 0x0000007c00007807 */ /* 0x000fd20000000000 */
.L_x_3477:
[----:B------:R-:W-:Y:S05]  /*7140*/  BSYNC B0 ;  /* 0x0000000000007941 */ /* 0x000fea0003800000 */
.L_x_3475:
[----:B------:R-:W-:-:S04]  /*7150*/  LOP3.LUT R4, R5, 0x80000000, RZ, 0xc0, !PT ;  /* 0x8000000005047812 */ /* 0x000fc800078ec0ff */
[----:B------:R-:W-:-:S04]  /*7160*/  SHF.R.U32.HI R5, RZ, 0x18, R4 ;  /* 0x00000018ff057819 */ /* 0x000fc80000011604 */
[----:B------:R-:W-:-:S05]  /*7170*/  LOP3.LUT R5, R0, R5, RZ, 0xfc, !PT ;  /* 0x0000000500057212 */ /* 0x000fca00078efcff */
[----:B------:R-:W-:Y:S01]  /*7180*/  STG.E.U8 desc[UR36][R2.64], R5 ;  /* 0x0000000502007986 */ /* 0x000fe2000c101124 */
[----:B------:R-:W-:Y:S05]  /*7190*/  EXIT ;  /* 0x000000000000794d */ /* 0x000fea0003800000 */
.L_x_3471:
[----:B------:R-:W0:Y:S02]  /*71a0*/  I2F.S16 R0, R16 ;  /* 0x0000001000007306 */ /* 0x000e240000101400 */
[----:B0-----:R-:W-:-:S05]  /*71b0*/  F2FP.BF16.F32.PACK_AB R0, RZ, R0 ;  /* 0x00000000ff00723e */ /* 0x001fca00000010ff */
[----:B------:R-:W-:Y:S01]  /*71c0*/  STG.E.U16 desc[UR36][R2.64], R0 ;  /* 0x0000000002007986 */ /* 0x000fe2000c101524 */
[----:B------:R-:W-:Y:S05]  /*71d0*/  EXIT ;  /* 0x000000000000794d */ /* 0x000fea0003800000 */
.L_x_3468:
        /* <DEDUP_REMOVED lines=10> */
.L_x_3480:
        /* <DEDUP_REMOVED lines=17> */
.L_x_3483:
[----:B------:R-:W-:-:S04]  /*7390*/  LOP3.LUT R0, R7, 0x80000000, RZ, 0xc0, !PT ;  /* 0x8000000007007812 */ /* 0x000fc800078ec0ff */
[----:B------:R-:W-:-:S04]  /*73a0*/  SHF.R.U32.HI R5, RZ, 0x18, R0 ;  /* 0x00000018ff057819 */ /* 0x000fc80000011600 */
[----:B------:R-:W-:-:S04]  /*73b0*/  LOP3.LUT R4, R4, R5, RZ, 0xfc, !PT ;  /* 0x0000000504047212 */ /* 0x000fc800078efcff */
[----:B------:R-:W-:-:S07]  /*73c0*/  PRMT R0, R4, 0x7610, R0 ;  /* 0x0000761004007816 */ /* 0x000fce0000000000 */
.L_x_3482:
[----:B------:R-:W-:Y:S05]  /*73d0*/  BSYNC B0 ;  /* 0x0000000000007941 */ /* 0x000fea0003800000 */
.L_x_3481:
[----:B------:R-:W-:Y:S01]  /*73e0*/  STG.E.U8 desc[UR36][R2.64], R0 ;  /* 0x0000000002007986 */ /* 0x000fe2000c101124 */
[----:B------:R-:W-:Y:S05]  /*73f0*/  EXIT ;  /* 0x000000000000794d */ /* 0x000fea0003800000 */
.L_x_3479:
        /* <DEDUP_REMOVED lines=17> */
.L_x_3486:
[----:B------:R-:W-:-:S04]  /*7510*/  LOP3.LUT R0, R7, 0x80000000, RZ, 0xc0, !PT ;  /* 0x8000000007007812 */ /* 0x000fc800078ec0ff */
[----:B------:R-:W-:-:S04]  /*7520*/  SHF.R.U32.HI R5, RZ, 0x18, R0 ;  /* 0x00000018ff057819 */ /* 0x000fc80000011600 */
[----:B------:R-:W-:-:S04]  /*7530*/  LOP3.LUT R4, R4, R5, RZ, 0xfc, !PT ;  /* 0x0000000504047212 */ /* 0x000fc800078efcff */
[----:B------:R-:W-:-:S07]  /*7540*/  PRMT R0, R4, 0x7610, R0 ;  /* 0x0000761004007816 */ /* 0x000fce0000000000 */
.L_x_3485:
[----:B------:R-:W-:Y:S05]  /*7550*/  BSYNC B0 ;  /* 0x0000000000007941 */ /* 0x000fea0003800000 */
.L_x_3484:
[----:B------:R-:W-:Y:S01]  /*7560*/  STG.E.U8 desc[UR36][R2.64], R0 ;  /* 0x0000000002007986 */ /* 0x000fe2000c101124 */
[----:B------:R-:W-:Y:S05]  /*7570*/  EXIT ;  /* 0x000000000000794d */ /* 0x000fea0003800000 */
.L_x_3478:
        /* <DEDUP_REMOVED lines=22> */
.L_x_3461:
        /* <DEDUP_REMOVED lines=15> */
[----:B-1-34-:R-:W-:Y:S05]  /*77d0*/  CALL.ABS.NOINC R2 ;  /* 0x0000000002007343 */ /* 0x01afea0003c00000 */
.L_x_3489:
[----:B------:R-:W-:Y:S05]  /*77e0*/  EXIT ;  /* 0x000000000000794d */ /* 0x000fea0003800000 */
.L_x_3488:
[----:B------:R-:W-:-:S05]  /*77f0*/  IMAD.MOV.U32 R17, RZ, RZ, RZ ;  /* 0x000000ffff117224 */ /* 0x000fca00078e00ff */
[----:B------:R-:W-:Y:S01]  /*7800*/  STG.E.64 desc[UR36][R2.64], R16 ;  /* 0x0000001002007986 */ /* 0x000fe2000c101b24 */
[----:B------:R-:W-:Y:S05]  /*7810*/  EXIT ;  /* 0x000000000000794d */ /* 0x000fea0003800000 */
.L_x_3487:
[----:B------:R-:W-:Y:S01]  /*7820*/  STG.E desc[UR36][R2.64], R16 ;  /* 0x0000001002007986 */ /* 0x000fe2000c101924 */
[----:B------:R-:W-:Y:S05]  /*7830*/  EXIT ;  /* 0x000000000000794d */ /* 0x000fea0003800000 */
.L_x_3490:
        /* <DEDUP_REMOVED lines=12> */
.L_x_23464:


//--------------------- .text._ZN2at6native18elementwise_kernelILi128ELi4EZNS0_22gpu_kernel_impl_nocastIZZZNS0_19signbit_kernel_cudaERNS_18TensorIteratorBaseEENKUlvE_clEvENKUlvE2_clEvEUllE_EEvS4_RKT_EUliE_EEviT1_ --------------------------
	.section	.text._ZN2at6native18elementwise_kernelILi128ELi4EZNS0_22gpu_kernel_impl_nocastIZZZNS0_19signbit_kernel_cudaERNS_18TensorIteratorBaseEENKUlvE_clEvENKUlvE2_clEvEUllE_EEvS4_RKT_EUliE_EEviT1_,"ax",@progbits
	.align	128
        .global         _ZN2at6native18elementwise_kernelILi128ELi4EZNS0_22gpu_kernel_impl_nocastIZZZNS0_19signbit_kernel_cudaERNS_18TensorIteratorBaseEENKUlvE_clEvENKUlvE2_clEvEUllE_EEvS4_RKT_EUliE_EEviT1_
        .type           _ZN2at6native18elementwise_kernelILi128ELi4EZNS0_22gpu_kernel_impl_nocastIZZZNS0_19signbit_kernel_cudaERNS_18TensorIteratorBaseEENKUlvE_clEvENKUlvE2_clEvEUllE_EEvS4_RKT_EUliE_EEviT1_,@function
        .size           _ZN2at6native18elementwise_kernelILi128ELi4EZNS0_22gpu_kernel_impl_nocastIZZZNS0_19signbit_kernel_cudaERNS_18TensorIteratorBaseEENKUlvE_clEvENKUlvE2_clEvEUllE_EEvS4_RKT_EUliE_EEviT1_,(.L_x_23465 - _ZN2at6native18elementwise_kernelILi128ELi4EZNS0_22gpu_kernel_impl_nocastIZZZNS0_19signbit_kernel_cudaERNS_18TensorIteratorBaseEENKUlvE_clEvENKUlvE2_clEvEUllE_EEvS4_RKT_EUliE_EEviT1_)
        .other          _ZN2at6native18elementwise_kernelILi128ELi4EZNS0_22gpu_kernel_impl_nocastIZZZNS0_19signbit_kernel_cudaERNS_18TensorIteratorBaseEENKUlvE_clEvENKUlvE2_clEvEUllE_EEvS4_RKT_EUliE_EEviT1_,@"STO_CUDA_ENTRY STV_DEFAULT"
_ZN2at6native18elementwise_kernelILi128ELi4EZNS0_22gpu_kernel_impl_nocastIZZZNS0_19signbit_kernel_cudaERNS_18TensorIteratorBaseEENKUlvE_clEvENKUlvE2_clEvEUllE_EEvS4_RKT_EUliE_EEviT1_:
.text._ZN2at6native18elementwise_kernelILi128ELi4EZNS0_22gpu_kernel_impl_nocastIZZZNS0_19signbit_kernel_cudaERNS_18TensorIteratorBaseEENKUlvE_clEvENKUlvE2_clEvEUllE_EEvS4_RKT_EUliE_EEviT1_:
        /* <DEDUP_REMOVED lines=311> */
.L_x_3493:
        /* <DEDUP_REMOVED lines=10> */
.L_x_3492:
[----:B------:R-:W-:Y:S05]  /*1410*/  BSYNC B0 ;  /* 0x0000000000007941 */ /* 0x000fea0003800000 */
.L_x_3491:
        /* <DEDUP_REMOVED lines=305> */
.L_x_3496:
        /* <DEDUP_REMOVED lines=314> */
.L_x_3497:
        /* <DEDUP_REMOVED lines=10> */
.L_x_3495:
[----:B------:R-:W-:Y:S05]  /*3b70*/  BSYNC B0 ;  /* 0x0000000000007941 */ /* 0x000fea0003800000 */
.L_x_3494:
        /* <DEDUP_REMOVED lines=304> */
.L_x_3498:
        /* <DEDUP_REMOVED lines=10> */
.L_x_3499:
        /* <DEDUP_REMOVED lines=14> */
.L_x_23465:


//--------------------- .text._ZN2at6native27unrolled_elementwise_kernelIZZZNS0_19signbit_kernel_cudaERNS_18TensorIteratorBaseEENKUlvE_clEvENKUlvE2_clEvEUllE_St5arrayIPcLm2EELi4E23TrivialOffsetCalculatorILi1EjESB_NS0_6memory15LoadWithoutCastENSC_16StoreWithoutCastEEEviT_T0_T2_T3_T4_T5_ --------------------------
	.section	.text._ZN2at6native27unrolled_elementwise_kernelIZZZNS0_19signbit_kernel_cudaERNS_18TensorIteratorBaseEENKUlvE_clEvENKUlvE2_clEvEUllE_St5arrayIPcLm2EELi4E23TrivialOffsetCalculatorILi1EjESB_NS0_6memory15LoadWithoutCastENSC_16StoreWithoutCastEEEviT_T0_T2_T3_T4_T5_,"ax",@progbits
	.align	128
        .global         _ZN2at6native27unrolled_elementwise_kernelIZZZNS0_19signbit_kernel_cudaERNS_18TensorIteratorBaseEENKUlvE_clEvENKUlvE2_clEvEUllE_St5arrayIPcLm2EELi4E23TrivialOffsetCalculatorILi1EjESB_NS0_6memory15LoadWithoutCastENSC_16StoreWithoutCastEEEviT_T0_T2_T3_T4_T5_
        .type           _ZN2at6native27unrolled_elementwise_kernelIZZZNS0_19signbit_kernel_cudaERNS_18TensorIteratorBaseEENKUlvE_clEvENKUlvE2_clEvEUllE_St5arrayIPcLm2EELi4E23TrivialOffsetCalculatorILi1EjESB_NS0_6memory15LoadWithoutCastENSC_16StoreWithoutCastEEEviT_T0_T2_T3_T4_T5_,@function
        .size           _ZN2at6native27unrolled_elementwise_kernelIZZZNS0_19signbit_kernel_cudaERNS_18TensorIteratorBaseEENKUlvE_clEvENKUlvE2_clEvEUllE_St5arrayIPcLm2EELi4E23TrivialOffsetCalculatorILi1EjESB_NS0_6memory15LoadWithoutCastENSC_16StoreWithoutCastEEEviT_T0_T2_T3_T4_T5_,(.L_x_23466 - _ZN2at6native27unrolled_elementwise_kernelIZZZNS0_19signbit_kernel_cudaERNS_18TensorIteratorBaseEENKUlvE_clEvENKUlvE2_clEvEUllE_St5arrayIPcLm2EELi4E23TrivialOffsetCalculatorILi1EjESB_NS0_6memory15LoadWithoutCastENSC_16StoreWithoutCastEEEviT_T0_T2_T3_T4_T5_)
        .other          _ZN2at6native27unrolled_elementwise_kernelIZZZNS0_19signbit_kernel_cudaERNS_18TensorIteratorBaseEENKUlvE_clEvENKUlvE2_clEvEUllE_St5arrayIPcLm2EELi4E23TrivialOffsetCalculatorILi1EjESB_NS0_6memory15LoadWithoutCastENSC_16StoreWithoutCastEEEviT_T0_T2_T3_T4_T5_,@"STO_CUDA_ENTRY STV_DEFAULT"
_ZN2at6native27unrolled_elementwise_kernelIZZZNS0_19signbit_kernel_cudaERNS_18TensorIteratorBaseEENKUlvE_clEvENKUlvE2_clEvEUllE_St5arrayIPcLm2EELi4E23TrivialOffsetCalculatorILi1EjESB_NS0_6memory15LoadWithoutCastENSC_16StoreWithoutCastEEEviT_T0_T2_T3_T4_T5_:
.text._ZN2at6native27unrolled_elementwise_kernelIZZZNS0_19signbit_kernel_cudaERNS_18TensorIteratorBaseEENKUlvE_clEvENKUlvE2_clEvEUllE_St5arrayIPcLm2EELi4E23TrivialOffsetCalculatorILi1EjESB_NS0_6memory15LoadWithoutCastENSC_16StoreWithoutCastEEEviT_T0_T2_T3_T4_T5_:
        /* <DEDUP_REMOVED lines=13> */
[----:B------:R-:W1:Y:S01]  /*00d0*/  @!P3 LDC.64 R6, c[0x0][0x220] ;  /* 0x00008800ff06bb82 */ /* 0x000e620000000a00 */
[----:B------:R-:W-:-:S05]  /*00e0*/  @!P3 VIADD R13, R13, 0x80 ;  /* 0x000000800d0db836 */ /* 0x000fca0000000000 */
[----:B------:R-:W-:Y:S01]  /*00f0*/  ISETP.GE.AND P2, PT, R13, R2, PT ;  /* 0x000000020d00720c */ /* 0x000fe20003f46270 */
[----:B0-----:R-:W-:-:S06]  /*0100*/  @!P1 IMAD.WIDE.U32 R4, R11, 0x8, R4 ;  /* 0x000000080b049825 */ /* 0x001fcc00078e0004 */
[----:B------:R-:W2:Y:S06]  /*0110*/  @!P1 LDG.E R5, desc[UR4][R4.64+0x4] ;  /* 0x0000040404059981 */ /* 0x000eac000c1e1900 */
[----:B------:R-:W0:Y:S01]  /*0120*/  @!P2 LDC.64 R8, c[0x0][0x220] ;  /* 0x00008800ff08ab82 */ /* 0x000e220000000a00 */
[----:B------:R-:W-:Y:S02]  /*0130*/  @!P2 IMAD R17, R0, 0x200, R13 ;  /* 0x000002000011a824 */ /* 0x000fe400078e020d */
[----:B------:R-:W-:Y:S02]  /*0140*/  @!P2 VIADD R13, R13, 0x80 ;  /* 0x000000800d0da836 */ /* 0x000fe40000000000 */
[----:B-1----:R-:W-:-:S03]  /*0150*/  @!P3 IMAD.WIDE.U32 R6, R15, 0x8, R6 ;  /* 0x000000080f06b825 */ /* 0x002fc600078e0006 */
[----:B------:R-:W-:Y:S01]  /*0160*/  ISETP.GE.AND P0, PT, R13, R2, PT ;  /* 0x000000020d00720c */ /* 0x000fe20003f06270 */
[----:B------:R-:W1:Y:S02]  /*0170*/  @!P1 LDC.64 R14, c[0x0][0x218] ;  /* 0x00008600ff0e9b82 */ /* 0x000e640000000a00 */
[----:B------:R3:W4:Y:S01]  /*0180*/  @!P3 LDG.E R6, desc[UR4][R6.64+0x4] ;  /* 0x000004040606b981 */ /* 0x000722000c1e1900 */
[----:B0-----:R-:W-:-:S09]  /*0190*/  @!P2 IMAD.WIDE.U32 R10, R17, 0x8, R8 ;  /* 0x00000008110aa825 */ /* 0x001fd200078e0008 */
[----:B------:R-:W0:Y:S01]  /*01a0*/  @!P0 LDC.64 R8, c[0x0][0x220] ;  /* 0x00008800ff088b82 */ /* 0x000e220000000a00 */
[----:B------:R-:W4:Y:S01]  /*01b0*/  @!P2 LDG.E R10, desc[UR4][R10.64+0x4] ;  /* 0x000004040a0aa981 */ /* 0x000f22000c1e1900 */
[----:B------:R-:W-:Y:S01]  /*01c0*/  @!P0 IMAD R13, R0, 0x200, R13 ;  /* 0x00000200000d8824 */ /* 0x000fe200078e020d */
[----:B---3--:R-:W-:-:S03]  /*01d0*/  PRMT R7, RZ, 0x7610, R7 ;  /* 0x00007610ff077816 */ /* 0x008fc60000000007 */
[----:B0-----:R-:W-:-:S04]  /*01e0*/  @!P0 IMAD.WIDE.U32 R8, R13, 0x8, R8 ;  /* 0x000000080d088825 */ /* 0x001fc800078e0008 */
[----:B------:R-:W-:Y:S01]  /*01f0*/  @!P1 IMAD R13, R0, 0x200, R3 ;  /* 0x00000200000d9824 */ /* 0x000fe200078e0203 */
[----:B------:R0:W5:Y:S04]  /*0200*/  @!P0 LDG.E R12, desc[UR4][R8.64+0x4] ;  /* 0x00000404080c8981 */ /* 0x000168000c1e1900 */
[----:B-1----:R-:W-:Y:S02]  /*0210*/  @!P1 IADD3 R4, P4, R13, R14, RZ ;  /* 0x0000000e0d049210 */ /* 0x002fe40007f9e0ff */
[----:B------:R-:W-:Y:S01]  /*0220*/  @!P1 IADD3 R3, R3, 0x80, RZ ;  /* 0x0000008003039810 */ /* 0x000fe20007ffe0ff */
[----:B------:R-:W-:Y:S01]  /*0230*/  BSSY B0, `(.L_x_3500) ;  /* 0x0000019000007945 */ /* 0x000fe20003800000 */
[----:B0-----:R-:W-:Y:S02]  /*0240*/  PRMT R9, RZ, 0x7610, R9 ;  /* 0x00007610ff097816 */ /* 0x001fe40000000009 */
[----:B------:R-:W-:-:S02]  /*0250*/  PRMT R8, RZ, 0x7610, R8 ;  /* 0x00007610ff087816 */ /* 0x000fc40000000008 */
[----:B--2---:R-:W-:Y:S01]  /*0260*/  @!P1 SHF.R.U32.HI R13, RZ, 0x1f, R5 ;  /* 0x0000001fff0d9819 */ /* 0x004fe20000011605 */
[----:B------:R-:W-:-:S03]  /*0270*/  @!P1 IMAD.X R5, RZ, RZ, R15, P4 ;  /* 0x000000ffff059224 */ /* 0x000fc600020e060f */
[----:B------:R-:W-:-:S05]  /*0280*/  @!P1 PRMT R7, R13, 0x7610, R7 ;  /* 0x000076100d079816 */ /* 0x000fca0000000007 */
[----:B------:R0:W-:Y:S01]  /*0290*/  @!P1 STG.E.U8 desc[UR4][R4.64], R7 ;  /* 0x0000000704009986 */ /* 0x0001e2000c101104 */
[----:B------:R-:W-:Y:S02]  /*02a0*/  ISETP.GE.AND P4, PT, R3, R2, PT ;  /* 0x000000020300720c */ /* 0x000fe40003f86270 */
[----:B----4-:R-:W-:-:S04]  /*02b0*/  @!P3 SHF.R.U32.HI R6, RZ, 0x1f, R6 ;  /* 0x0000001fff06b819 */ /* 0x010fc80000011606 */
[----:B------:R-:W-:Y:S02]  /*02c0*/  @!P3 PRMT R9, R6, 0x7610, R9 ;  /* 0x000076100609b816 */ /* 0x000fe40000000009 */
[----:B------:R-:W-:-:S04]  /*02d0*/  @!P2 SHF.R.U32.HI R10, RZ, 0x1f, R10 ;  /* 0x0000001fff0aa819 */ /* 0x000fc8000001160a */
        /* <DEDUP_REMOVED lines=14> */
.L_x_3501:
[----:B------:R-:W-:Y:S05]  /*03c0*/  BSYNC B0 ;  /* 0x0000000000007941 */ /* 0x000fea0003800000 */
.L_x_3500:
[----:B------:R-:W-:-:S13]  /*03d0*/  ISETP.GE.AND P1, PT, R3, R2, PT ;  /* 0x000000020300720c */ /* 0x000fda0003f26270 */
[----:B------:R-:W-:Y:S05]  /*03e0*/  @P1 EXIT ;  /* 0x000000000000194d */ /* 0x000fea0003800000 */
[----:B------:R-:W-:Y:S01]  /*03f0*/  IMAD R3, R0, 0x200, R3 ;  /* 0x0000020000037824 */ /* 0x000fe200078e0203 */
[----:B------:R-:W-:Y:S01]  /*0400*/  ULDC.64 UR6, c[0x0][0x218] ;  /* 0x0000860000067ab9 */ /* 0x000fe20000000a00 */
[----:B------:R-:W-:Y:S02]  /*0410*/  PRMT R0, RZ, 0x7610, R0 ;  /* 0x00007610ff007816 */ /* 0x000fe40000000000 */
[----:B-----5:R-:W-:Y:S02]  /*0420*/  @!P0 SHF.R.U32.HI R12, RZ, 0x1f, R12 ;  /* 0x0000001fff0c8819 */ /* 0x020fe4000001160c */
[----:B------:R-:W-:Y:S02]  /*0430*/  IADD3 R2, P1, R3, UR6, RZ ;  /* 0x0000000603027c10 */ /* 0x000fe4000ff3e0ff */
[----:B------:R-:W-:-:S03]  /*0440*/  @!P0 PRMT R0, R12, 0x7610, R0 ;  /* 0x000076100c008816 */ /* 0x000fc60000000000 */
[----:B------:R-:W-:-:S05]  /*0450*/  IMAD.X R3, RZ, RZ, UR7, P1 ;  /* 0x00000007ff037e24 */ /* 0x000fca00088e06ff */
[----:B------:R-:W-:Y:S01]  /*0460*/  STG.E.U8 desc[UR4][R2.64], R0 ;  /* 0x0000000002007986 */ /* 0x000fe2000c101104 */
[----:B------:R-:W-:Y:S05]  /*0470*/  EXIT ;  /* 0x000000000000794d */ /* 0x000fea0003800000 */
.L_x_3502:
        /* <DEDUP_REMOVED lines=16> */
.L_x_23466:


//--------------------- .text._ZN2at6native29vectorized_elementwise_kernelILi2EZZZNS0_19signbit_kernel_cudaERNS_18TensorIteratorBaseEENKUlvE_clEvENKUlvE2_clEvEUllE_St5arrayIPcLm2EEEEviT0_T1_ --------------------------
	.section	.text._ZN2at6native29vectorized_elementwise_kernelILi2EZZZNS0_19signbit_kernel_cudaERNS_18TensorIteratorBaseEENKUlvE_clEvENKUlvE2_clEvEUllE_St5arrayIPcLm2EEEEviT0_T1_,"ax",@progbits
	.align	128
        .global         _ZN2at6native29vectorized_elementwise_kernelILi2EZZZNS0_19signbit_kernel_cudaERNS_18TensorIteratorBaseEENKUlvE_clEvENKUlvE2_clEvEUllE_St5arrayIPcLm2EEEEviT0_T1_
        .type           _ZN2at6native29vectorized_elementwise_kernelILi2EZZZNS0_19signbit_kernel_cudaERNS_18TensorIteratorBaseEENKUlvE_clEvENKUlvE2_clEvEUllE_St5arrayIPcLm2EEEEviT0_T1_,@function
        .size           _ZN2at6native29vectorized_elementwise_kernelILi2EZZZNS0_19signbit_kernel_cudaERNS_18TensorIteratorBaseEENKUlvE_clEvENKUlvE2_clEvEUllE_St5arrayIPcLm2EEEEviT0_T1_,(.L_x_23467 - _ZN2at6native29vectorized_elementwise_kernelILi2EZZZNS0_19signbit_kernel_cudaERNS_18TensorIteratorBaseEENKUlvE_clEvENKUlvE2_clEvEUllE_St5arrayIPcLm2EEEEviT0_T1_)
        .other          _ZN2at6native29vectorized_elementwise_kernelILi2EZZZNS0_19signbit_kernel_cudaERNS_18TensorIteratorBaseEENKUlvE_clEvENKUlvE2_clEvEUllE_St5arrayIPcLm2EEEEviT0_T1_,@"STO_CUDA_ENTRY STV_DEFAULT"
_ZN2at6native29vectorized_elementwise_kernelILi2EZZZNS0_19signbit_kernel_cudaERNS_18TensorIteratorBaseEENKUlvE_clEvENKUlvE2_clEvEUllE_St5arrayIPcLm2EEEEviT0_T1_:
.text._ZN2at6native29vectorized_elementwise_kernelILi2EZZZNS0_19signbit_kernel_cudaERNS_18TensorIteratorBaseEENKUlvE_clEvENKUlvE2_clEvEUllE_St5arrayIPcLm2EEEEviT0_T1_:
        /* <DEDUP_REMOVED lines=37> */
.L_x_3503:
[----:B------:R-:W0:Y:S02]  /*0250*/  S2R R19, SR_TID.X ;  /* 0x0000000000137919 */ /* 0x000e240000002100 */
[----:B0-----:R-:W-:Y:S01]  /*0260*/  ISETP.GE.AND P0, PT, R19, R17, PT ;  /* 0x000000111300720c */ /* 0x001fe20003f06270 */
[----:B------:R-:W-:-:S12]  /*0270*/  IMAD.MOV.U32 R20, RZ, RZ, R19 ;  /* 0x000000ffff147224 */ /* 0x000fd800078e0013 */
[----:B------:R-:W-:-:S05]  /*0280*/  @!P0 VIADD R20, R19, 0x80 ;  /* 0x0000008013148836 */ /* 0x000fca0000000000 */
[----:B------:R-:W-:-:S13]  /*0290*/  ISETP.GE.AND P6, PT, R20, R17, PT ;  /* 0x000000111400720c */ /* 0x000fda0003fc6270 */
[----:B------:R-:W0:Y:S01]  /*02a0*/  @!P6 LDC.64 R2, c[0x0][0x220] ;  /* 0x00008800ff02eb82 */ /* 0x000e220000000a00 */
[----:B------:R-:W-:-:S04]  /*02b0*/  @!P6 IMAD.IADD R5, R16, 0x1, R20 ;  /* 0x000000011005e824 */ /* 0x000fc800078e0214 */
[----:B0-----:R-:W-:-:S03]  /*02c0*/  @!P6 IMAD.WIDE.U32 R2, R5, 0x8, R2 ;  /* 0x000000080502e825 */ /* 0x001fc600078e0002 */
[----:B------:R-:W0:Y:S02]  /*02d0*/  @!P0 LDC.64 R4, c[0x0][0x220] ;  /* 0x00008800ff048b82 */ /* 0x000e240000000a00 */
[----:B------:R1:W2:Y:S01]  /*02e0*/  @!P6 LDG.E R6, desc[UR4][R2.64+0x4] ;  /* 0x000004040206e981 */ /* 0x0002a2000c1e1900 */
[----:B------:R-:W-:Y:S01]  /*02f0*/  @!P6 VIADD R20, R20, 0x80 ;  /* 0x000000801414e836 */ /* 0x000fe20000000000 */
[----:B------:R-:W-:Y:S01]  /*0300*/  PRMT R0, RZ, 0x7610, R0 ;  /* 0x00007610ff007816 */ /* 0x000fe20000000000 */
[----:B------:R-:W-:-:S03]  /*0310*/  @!P0 IMAD.IADD R7, R16, 0x1, R19 ;  /* 0x0000000110078824 */ /* 0x000fc600078e0213 */
[----:B------:R-:W-:Y:S01]  /*0320*/  ISETP.GE.AND P1, PT, R20, R17, PT ;  /* 0x000000111400720c */ /* 0x000fe20003f26270 */
[----:B-1----:R-:W1:-:S12]  /*0330*/  @!P0 LDC.64 R2, c[0x0][0x218] ;  /* 0x00008600ff028b82 */ /* 0x002e580000000a00 */
        /* <DEDUP_REMOVED lines=10> */
[----:B------:R-:W-:-:S13]  /*03e0*/  ISETP.GE.AND P4, PT, R20, R17, PT ;  /* 0x000000111400720c */ /* 0x000fda0003f86270 */
[----:B------:R-:W-:Y:S02]  /*03f0*/  @!P4 IMAD.IADD R21, R16, 0x1, R20 ;  /* 0x000000011015c824 */ /* 0x000fe400078e0214 */
[----:B------:R-:W-:-:S05]  /*0400*/  @!P4 VIADD R20, R20, 0x80 ;  /* 0x000000801414c836 */ /* 0x000fca0000000000 */
[----:B------:R-:W-:-:S13]  /*0410*/  ISETP.GE.AND P5, PT, R20, R17, PT ;  /* 0x000000111400720c */ /* 0x000fda0003fa6270 */
[----:B------:R-:W-:Y:S01]  /*0420*/  @!P5 IMAD.IADD R23, R16, 0x1, R20 ;  /* 0x000000011017d824 */ /* 0x000fe200078e0214 */
[----:B------:R-:W5:Y:S01]  /*0430*/  @!P5 LDC.64 R8, c[0x0][0x220] ;  /* 0x00008800ff08db82 */ /* 0x000f620000000a00 */
[----:B------:R-:W-:Y:S02]  /*0440*/  @!P5 VIADD R20, R20, 0x80 ;  /* 0x000000801414d836 */ /* 0x000fe40000000000 */
[----:B----4-:R-:W-:-:S04]  /*0450*/  @!P2 IMAD.WIDE.U32 R12, R27, 0x8, R12 ;  /* 0x000000081b0ca825 */ /* 0x010fc800078e000c */
[----:B---3--:R-:W-:Y:S02]  /*0460*/  @!P1 IMAD.WIDE.U32 R14, R29, 0x8, R14 ;  /* 0x000000081d0e9825 */ /* 0x008fe400078e000e */
[----:B------:R-:W3:Y:S04]  /*0470*/  @!P2 LDG.E R12, desc[UR4][R12.64+0x4] ;  /* 0x000004040c0ca981 */ /* 0x000ee8000c1e1900 */
[----:B------:R-:W4:Y:S01]  /*0480*/  @!P1 LDG.E R14, desc[UR4][R14.64+0x4] ;  /* 0x000004040e0e9981 */ /* 0x000f22000c1e1900 */
[----:B-----5:R-:W-:-:S05]  /*0490*/  @!P5 IMAD.WIDE.U32 R8, R23, 0x8, R8 ;  /* 0x000000081708d825 */ /* 0x020fca00078e0008 */
[----:B------:R-:W5:Y:S01]  /*04a0*/  @!P5 LDG.E R22, desc[UR4][R8.64+0x4] ;  /* 0x000004040816d981 */ /* 0x000f62000c1e1900 */
[----:B--2---:R-:W-:-:S04]  /*04b0*/  @!P6 SHF.R.U32.HI R6, RZ, 0x1f, R6 ;  /* 0x0000001fff06e819 */ /* 0x004fc80000011606 */
[----:B------:R-:W-:Y:S02]  /*04c0*/  @!P6 PRMT R0, R6, 0x7610, R0 ;  /* 0x000076100600e816 */ /* 0x000fe40000000000 */
[C---:B-1----:R-:W-:Y:S01]  /*04d0*/  @!P0 IADD3 R2, P6, R7.reuse, R2, RZ ;  /* 0x0000000207028210 */ /* 0x042fe20007fde0ff */
[----:B0-----:R-:W-:Y:S02]  /*04e0*/  @!P0 IMAD.WIDE.U32 R6, R7, 0x8, R4 ;  /* 0x0000000807068825 */ /* 0x001fe400078e0004 */
[----:B------:R-:W0:Y:S02]  /*04f0*/  @!P3 LDC.64 R4, c[0x0][0x220] ;  /* 0x00008800ff04bb82 */ /* 0x000e240000000a00 */
[----:B------:R-:W-:Y:S01]  /*0500*/  @!P0 IMAD.X R3, RZ, RZ, R3, P6 ;  /* 0x000000ffff038224 */ /* 0x000fe200030e0603 */
[----:B------:R-:W-:Y:S01]  /*0510*/  ISETP.GE.AND P6, PT, R20, R17, PT ;  /* 0x000000111400720c */ /* 0x000fe20003fc6270 */
[----:B------:R1:W2:Y:S04]  /*0520*/  @!P0 LDG.E R18, desc[UR4][R6.64+0x4] ;  /* 0x0000040406128981 */ /* 0x0002a8000c1e1900 */
[----:B-1----:R-:W1:Y:S08]  /*0530*/  @!P4 LDC.64 R6, c[0x0][0x220] ;  /* 0x00008800ff06cb82 */ /* 0x002e700000000a00 */
[----:B------:R-:W1:Y:S01]  /*0540*/  @!P6 LDC.64 R10, c[0x0][0x220] ;  /* 0x00008800ff0aeb82 */ /* 0x000e620000000a00 */
[----:B------:R-:W-:-:S02]  /*0550*/  @!P6 IMAD.IADD R27, R16, 0x1, R20 ;  /* 0x00000001101be824 */ /* 0x000fc400078e0214 */
[----:B0-----:R-:W-:-:S05]  /*0560*/  @!P3 IMAD.WIDE.U32 R4, R25, 0x8, R4 ;  /* 0x000000081904b825 */ /* 0x001fca00078e0004 */
[----:B------:R-:W2:Y:S01]  /*0570*/  @!P3 LDG.E R20, desc[UR4][R4.64+0x4] ;  /* 0x000004040414b981 */ /* 0x000ea2000c1e1900 */
[----:B-1----:R-:W-:-:S05]  /*0580*/  @!P4 IMAD.WIDE.U32 R6, R21, 0x8, R6 ;  /* 0x000000081506c825 */ /* 0x002fca00078e0006 */
[----:B------:R0:W2:Y:S01]  /*0590*/  @!P4 LDG.E R21, desc[UR4][R6.64+0x4] ;  /* 0x000004040615c981 */ /* 0x0000a2000c1e1900 */
[----:B------:R-:W-:-:S06]  /*05a0*/  @!P6 IMAD.WIDE.U32 R10, R27, 0x8, R10 ;  /* 0x000000081b0ae825 */ /* 0x000fcc00078e000a */
[----:B------:R-:W2:Y:S01]  /*05b0*/  @!P6 LDG.E R10, desc[UR4][R10.64+0x4] ;  /* 0x000004040a0ae981 */ /* 0x000ea2000c1e1900 */
[----:B------:R-:W-:Y:S01]  /*05c0*/  PRMT R9, RZ, 0x7610, R9 ;  /* 0x00007610ff097816 */ /* 0x000fe20000000009 */
[----:B------:R-:W-:Y:S01]  /*05d0*/  @!P0 VIADD R19, R19, 0x80 ;  /* 0x0000008013138836 */ /* 0x000fe20000000000 */
[----:B0-----:R-:W-:Y:S01]  /*05e0*/  PRMT R7, RZ, 0x7610, R7 ;  /* 0x00007610ff077816 */ /* 0x001fe20000000007 */
[----:B------:R-:W-:Y:S01]  /*05f0*/  BSSY B0, `(.L_x_3504) ;  /* 0x0000047000007945 */ /* 0x000fe20003800000 */
[----:B------:R-:W-:-:S03]  /*0600*/  PRMT R5, RZ, 0x7610, R5 ;  /* 0x00007610ff057816 */ /* 0x000fc60000000005 */
[----:B------:R-:W-:Y:S01]  /*0610*/  BSSY B1, `(.L_x_3505) ;  /* 0x000003d000017945 */ /* 0x000fe20003800000 */
[----:B------:R-:W-:Y:S02]  /*0620*/  PRMT R8, RZ, 0x7610, R8 ;  /* 0x00007610ff087816 */ /* 0x000fe40000000008 */
[----:B------:R-:W-:Y:S02]  /*0630*/  PRMT R6, RZ, 0x7610, R6 ;  /* 0x00007610ff067816 */ /* 0x000fe40000000006 */
[----:B------:R-:W-:Y:S02]  /*0640*/  PRMT R4, RZ, 0x7610, R4 ;  /* 0x00007610ff047816 */ /* 0x000fe40000000004 */
[----:B---3--:R-:W-:Y:S02]  /*0650*/  @!P2 SHF.R.U32.HI R12, RZ, 0x1f, R12 ;  /* 0x0000001fff0ca819 */ /* 0x008fe4000001160c */
[----:B----4-:R-:W-:Y:S02]  /*0660*/  @!P1 SHF.R.U32.HI R14, RZ, 0x1f, R14 ;  /* 0x0000001fff0e9819 */ /* 0x010fe4000001160e */
[----:B------:R-:W-:-:S02]  /*0670*/  @!P2 PRMT R5, R12, 0x7610, R5 ;  /* 0x000076100c05a816 */ /* 0x000fc40000000005 */
[----:B------:R-:W-:Y:S02]  /*0680*/  @!P1 PRMT R7, R14, 0x7610, R7 ;  /* 0x000076100e079816 */ /* 0x000fe40000000007 */
[----:B-----5:R-:W-:-:S04]  /*0690*/  @!P5 SHF.R.U32.HI R22, RZ, 0x1f, R22 ;  /* 0x0000001fff16d819 */ /* 0x020fc80000011616 */
[----:B------:R-:W-:Y:S02]  /*06a0*/  @!P5 PRMT R4, R22, 0x7610, R4 ;  /* 0x000076101604d816 */ /* 0x000fe40000000004 */
[----:B--2---:R-:W-:-:S04]  /*06b0*/  @!P0 SHF.R.U32.HI R18, RZ, 0x1f, R18 ;  /* 0x0000001fff128819 */ /* 0x004fc80000011612 */
[----:B------:R-:W-:-:S05]  /*06c0*/  @!P0 PRMT R9, R18, 0x7610, R9 ;  /* 0x0000761012098816 */ /* 0x000fca0000000009 */
[----:B------:R0:W-:Y:S01]  /*06d0*/  @!P0 STG.E.U8 desc[UR4][R2.64], R9 ;  /* 0x0000000902008986 */ /* 0x0001e2000c101104 */
[----:B------:R-:W-:Y:S02]  /*06e0*/  ISETP.GE.AND P0, PT, R19, R17, PT ;  /* 0x000000111300720c */ /* 0x000fe40003f06270 */
[----:B0-----:R-:W-:Y:S02]  /*06f0*/  PRMT R3, RZ, 0x7610, R3 ;  /* 0x00007610ff037816 */ /* 0x001fe40000000003 */
[----:B------:R-:W-:-:S04]  /*0700*/  @!P3 SHF.R.U32.HI R20, RZ, 0x1f, R20 ;  /* 0x0000001fff14b819 */ /* 0x000fc80000011614 */
[----:B------:R-:W-:Y:S02]  /*0710*/  @!P3 PRMT R8, R20, 0x7610, R8 ;  /* 0x000076101408b816 */ /* 0x000fe40000000008 */
[----:B------:R-:W-:-:S04]  /*0720*/  @!P4 SHF.R.U32.HI R21, RZ, 0x1f, R21 ;  /* 0x0000001fff15c819 */ /* 0x000fc80000011615 */
        /* <DEDUP_REMOVED lines=18> */
.L_x_3506:
        /* <DEDUP_REMOVED lines=8> */
.L_x_3507:
        /* <DEDUP_REMOVED lines=8> */
.L_x_3508:
        /* <DEDUP_REMOVED lines=9> */
.L_x_3509:
[----:B------:R-:W-:Y:S05]  /*09e0*/  BSYNC B1 ;  /* 0x0000000000017941 */ /* 0x000fea0003800000 */
.L_x_3505:
[----:B------:R-:W-:-:S13]  /*09f0*/  ISETP.GE.AND P0, PT, R19, R17, PT ;  /* 0x000000111300720c */ /* 0x000fda0003f06270 */
[----:B--2---:R-:W2:Y:S01]  /*0a00*/  @!P0 LDC.64 R8, c[0x0][0x218] ;  /* 0x00008600ff088b82 */ /* 0x004ea20000000a00 */
[----:B0-----:R-:W-:Y:S02]  /*0a10*/  @!P0 IMAD.IADD R7, R16, 0x1, R19 ;  /* 0x0000000110078824 */ /* 0x001fe400078e0213 */
[----:B------:R-:W-:-:S03]  /*0a20*/  @!P0 VIADD R19, R19, 0x80 ;  /* 0x0000008013138836 */ /* 0x000fc60000000000 */
[----:B--2---:R-:W-:-:S05]  /*0a30*/  @!P0 IADD3 R6, P1, R7, R8, RZ ;  /* 0x0000000807068210 */ /* 0x004fca0007f3e0ff */
[----:B------:R-:W-:-:S05]  /*0a40*/  @!P0 IMAD.X R7, RZ, RZ, R9, P1 ;  /* 0x000000ffff078224 */ /* 0x000fca00008e0609 */
[----:B------:R2:W-:Y:S03]  /*0a50*/  @!P0 STG.E.U8 desc[UR4][R6.64], R4 ;  /* 0x0000000406008986 */ /* 0x0005e6000c101104 */
.L_x_3510:
[----:B------:R-:W-:Y:S05]  /*0a60*/  BSYNC B0 ;  /* 0x0000000000007941 */ /* 0x000fea0003800000 */
.L_x_3504:
        /* <DEDUP_REMOVED lines=9> */
.L_x_3511:
        /* <DEDUP_REMOVED lines=16> */
.L_x_23467:


//--------------------- .text._ZN2at6native29vectorized_elementwise_kernelILi4EZZZNS0_19signbit_kernel_cudaERNS_18TensorIteratorBaseEENKUlvE_clEvENKUlvE2_clEvEUllE_St5arrayIPcLm2EEEEviT0_T1_ --------------------------
	.section	.text._ZN2at6native29vectorized_elementwise_kernelILi4EZZZNS0_19signbit_kernel_cudaERNS_18TensorIteratorBaseEENKUlvE_clEvENKUlvE2_clEvEUllE_St5arrayIPcLm2EEEEviT0_T1_,"ax",@progbits
	.align	128
        .global         _ZN2at6native29vectorized_elementwise_kernelILi4EZZZNS0_19signbit_kernel_cudaERNS_18TensorIteratorBaseEENKUlvE_clEvENKUlvE2_clEvEUllE_St5arrayIPcLm2EEEEviT0_T1_
        .type           _ZN2at6native29vectorized_elementwise_kernelILi4EZZZNS0_19signbit_kernel_cudaERNS_18TensorIteratorBaseEENKUlvE_clEvENKUlvE2_clEvEUllE_St5arrayIPcLm2EEEEviT0_T1_,@function
        .size           _ZN2at6native29vectorized_elementwise_kernelILi4EZZZNS0_19signbit_kernel_cudaERNS_18TensorIteratorBaseEENKUlvE_clEvENKUlvE2_clEvEUllE_St5arrayIPcLm2EEEEviT0_T1_,(.L_x_23468 - _ZN2at6native29vectorized_elementwise_kernelILi4EZZZNS0_19signbit_kernel_cudaERNS_18TensorIteratorBaseEENKUlvE_clEvENKUlvE2_clEvEUllE_St5arrayIPcLm2EEEEviT0_T1_)
        .other          _ZN2at6native29vectorized_elementwise_kernelILi4EZZZNS0_19signbit_kernel_cudaERNS_18TensorIteratorBaseEENKUlvE_clEvENKUlvE2_clEvEUllE_St5arrayIPcLm2EEEEviT0_T1_,@"STO_CUDA_ENTRY STV_DEFAULT"
_ZN2at6native29vectorized_elementwise_kernelILi4EZZZNS0_19signbit_kernel_cudaERNS_18TensorIteratorBaseEENKUlvE_clEvENKUlvE2_clEvEUllE_St5arrayIPcLm2EEEEviT0_T1_:
.text._ZN2at6native29vectorized_elementwise_kernelILi4EZZZNS0_19signbit_kernel_cudaERNS_18TensorIteratorBaseEENKUlvE_clEvENKUlvE2_clEvEUllE_St5arrayIPcLm2EEEEviT0_T1_:
        /* <DEDUP_REMOVED lines=16> */
[----:B------:R0:W5:Y:S01]  /*0100*/  LDG.E.128 R20, desc[UR4][R2.64+0x1010] ;  /* 0x0010100402147981 */ /* 0x000162000c1e1d00 */
[----:B------:R-:W-:-:S02]  /*0110*/  IADD3 R16, P0, R16, UR6, RZ ;  /* 0x0000000610107c10 */ /* 0x000fc4000ff1e0ff */
[----:B--2---:R-:W-:Y:S02]  /*0120*/  SHF.R.U32.HI R17, RZ, 0x1f, R5 ;  /* 0x0000001fff117819 */ /* 0x004fe40000011605 */
[----:B------:R-:W-:Y:S02]  /*0130*/  SHF.R.U32.HI R4, RZ, 0x1f, R7 ;  /* 0x0000001fff047819 */ /* 0x000fe40000011607 */
[----:B---3--:R-:W-:Y:S02]  /*0140*/  SHF.R.U32.HI R8, RZ, 0x1f, R9 ;  /* 0x0000001fff087819 */ /* 0x008fe40000011609 */
[----:B------:R-:W-:Y:S02]  /*0150*/  SHF.R.U32.HI R5, RZ, 0x1f, R11 ;  /* 0x0000001fff057819 */ /* 0x000fe4000001160b */
[----:B------:R-:W-:Y:S01]  /*0160*/  PRMT R4, R4, 0x7604, R17 ;  /* 0x0000760404047816 */ /* 0x000fe20000000011 */
[----:B------:R-:W-:Y:S01]  /*0170*/  IMAD.X R17, RZ, RZ, UR7, P0 ;  /* 0x00000007ff117e24 */ /* 0x000fe200080e06ff */
[----:B----4-:R-:W-:-:S02]  /*0180*/  SHF.R.U32.HI R13, RZ, 0x1f, R13 ;  /* 0x0000001fff0d7819 */ /* 0x010fc4000001160d */
[----:B------:R-:W-:Y:S01]  /*0190*/  PRMT R5, R5, 0x7604, R8 ;  /* 0x0000760405057816 */ /* 0x000fe20000000008 */
[----:B0-----:R-:W-:Y:S01]  /*01a0*/  IMAD.WIDE R2, R0, 0x4, R16 ;  /* 0x0000000400027825 */ /* 0x001fe200078e0210 */
[----:B-----5:R-:W-:Y:S02]  /*01b0*/  SHF.R.U32.HI R6, RZ, 0x1f, R21 ;  /* 0x0000001fff067819 */ /* 0x020fe40000011615 */
[----:B------:R-:W-:Y:S02]  /*01c0*/  SHF.R.U32.HI R15, RZ, 0x1f, R15 ;  /* 0x0000001fff0f7819 */ /* 0x000fe4000001160f */
[----:B------:R-:W-:Y:S02]  /*01d0*/  PRMT R4, R13, 0x7054, R4 ;  /* 0x000070540d047816 */ /* 0x000fe40000000004 */
[----:B------:R-:W-:Y:S02]  /*01e0*/  SHF.R.U32.HI R7, RZ, 0x1f, R23 ;  /* 0x0000001fff077819 */ /* 0x000fe40000011617 */
[----:B------:R-:W-:-:S02]  /*01f0*/  PRMT R6, R6, 0x7054, R5 ;  /* 0x0000705406067816 */ /* 0x000fc40000000005 */
[----:B------:R-:W-:Y:S02]  /*0200*/  PRMT R5, R15, 0x654, R4 ;  /* 0x000006540f057816 */ /* 0x000fe40000000004 */
[----:B------:R-:W-:-:S03]  /*0210*/  PRMT R7, R7, 0x654, R6 ;  /* 0x0000065407077816 */ /* 0x000fc60000000006 */
[----:B------:R-:W-:Y:S04]  /*0220*/  STG.E desc[UR4][R2.64], R5 ;  /* 0x0000000502007986 */ /* 0x000fe8000c101904 */
[----:B------:R-:W-:Y:S01]  /*0230*/  STG.E desc[UR4][R2.64+0x200], R7 ;  /* 0x0002000702007986 */ /* 0x000fe2000c101904 */
[----:B------:R-:W-:Y:S05]  /*0240*/  EXIT ;  /* 0x000000000000794d */ /* 0x000fea0003800000 */
.L_x_3512:
        /* <DEDUP_REMOVED lines=96> */
.L_x_3515:
        /* <DEDUP_REMOVED lines=8> */
.L_x_3516:
        /* <DEDUP_REMOVED lines=8> */
.L_x_3517:
        /* <DEDUP_REMOVED lines=9> */
.L_x_3518:
[----:B------:R-:W-:Y:S05]  /*09e0*/  BSYNC B1 ;  /* 0x0000000000017941 */ /* 0x000fea0003800000 */
.L_x_3514:
[----:B------:R-:W-:-:S13]  /*09f0*/  ISETP.GE.AND P0, PT, R19, R17, PT ;  /* 0x000000111300720c */ /* 0x000fda0003f06270 */
[----:B--2---:R-:W2:Y:S01]  /*0a00*/  @!P0 LDC.64 R8, c[0x0][0x218] ;  /* 0x00008600ff088b82 */ /* 0x004ea20000000a00 */
[----:B0-----:R-:W-:Y:S02]  /*0a10*/  @!P0 IMAD.IADD R7, R16, 0x1, R19 ;  /* 0x0000000110078824 */ /* 0x001fe400078e0213 */
[----:B------:R-:W-:-:S03]  /*0a20*/  @!P0 VIADD R19, R19, 0x80 ;  /* 0x0000008013138836 */ /* 0x000fc60000000000 */
[----:B--2---:R-:W-:-:S05]  /*0a30*/  @!P0 IADD3 R6, P1, R7, R8, RZ ;  /* 0x0000000807068210 */ /* 0x004fca0007f3e0ff */
[----:B------:R-:W-:-:S05]  /*0a40*/  @!P0 IMAD.X R7, RZ, RZ, R9, P1 ;  /* 0x000000ffff078224 */ /* 0x000fca00008e0609 */
[----:B------:R2:W-:Y:S03]  /*0a50*/  @!P0 STG.E.U8 desc[UR4][R6.64], R4 ;  /* 0x0000000406008986 */ /* 0x0005e6000c101104 */
.L_x_3519:
[----:B------:R-:W-:Y:S05]  /*0a60*/  BSYNC B0 ;  /* 0x0000000000007941 */ /* 0x000fea0003800000 */
.L_x_3513:
        /* <DEDUP_REMOVED lines=9> */
.L_x_3520:
        /* <DEDUP_REMOVED lines=16> */
.L_x_23468:


//--------------------- .text._ZN2at6native29vectorized_elementwise_kernelILi8EZZZNS0_19signbit_kernel_cudaERNS_18TensorIteratorBaseEENKUlvE_clEvENKUlvE2_clEvEUllE_St5arrayIPcLm2EEEEviT0_T1_ --------------------------
	.section	.text._ZN2at6native29vectorized_elementwise_kernelILi8EZZZNS0_19signbit_kernel_cudaERNS_18TensorIteratorBaseEENKUlvE_clEvENKUlvE2_clEvEUllE_St5arrayIPcLm2EEEEviT0_T1_,"ax",@progbits
	.align	128
        .global         _ZN2at6native29vectorized_elementwise_kernelILi8EZZZNS0_19signbit_kernel_cudaERNS_18TensorIteratorBaseEENKUlvE_clEvENKUlvE2_clEvEUllE_St5arrayIPcLm2EEEEviT0_T1_
        .type           _ZN2at6native29vectorized_elementwise_kernelILi8EZZZNS0_19signbit_kernel_cudaERNS_18TensorIteratorBaseEENKUlvE_clEvENKUlvE2_clEvEUllE_St5arrayIPcLm2EEEEviT0_T1_,@function
        .size           _ZN2at6native29vectorized_elementwise_kernelILi8EZZZNS0_19signbit_kernel_cudaERNS_18TensorIteratorBaseEENKUlvE_clEvENKUlvE2_clEvEUllE_St5arrayIPcLm2EEEEviT0_T1_,(.L_x_23469 - _ZN2at6native29vectorized_elementwise_kernelILi8EZZZNS0_19signbit_kernel_cudaERNS_18TensorIteratorBaseEENKUlvE_clEvENKUlvE2_clEvEUllE_St5arrayIPcLm2EEEEviT0_T1_)
        .other          _ZN2at6native29vectorized_elementwise_kernelILi8EZZZNS0_19signbit_kernel_cudaERNS_18TensorIteratorBaseEENKUlvE_clEvENKUlvE2_clEvEUllE_St5arrayIPcLm2EEEEviT0_T1_,@"STO_CUDA_ENTRY STV_DEFAULT"
_ZN2at6native29vectorized_elementwise_kernelILi8EZZZNS0_19signbit_kernel_cudaERNS_18TensorIteratorBaseEENKUlvE_clEvENKUlvE2_clEvEUllE_St5arrayIPcLm2EEEEviT0_T1_:
.text._ZN2at6native29vectorized_elementwise_kernelILi8EZZZNS0_19signbit_kernel_cudaERNS_18TensorIteratorBaseEENKUlvE_clEvENKUlvE2_clEvEUllE_St5arrayIPcLm2EEEEviT0_T1_:
        /* <DEDUP_REMOVED lines=17> */
[----:B--2---:R-:W-:-:S02]  /*0110*/  SHF.R.U32.HI R3, RZ, 0x1f, R19 ;  /* 0x0000001fff037819 */ /* 0x004fc40000011613 */
[----:B------:R-:W-:Y:S02]  /*0120*/  SHF.R.U32.HI R16, RZ, 0x1f, R17 ;  /* 0x0000001fff107819 */ /* 0x000fe40000011611 */
[----:B---3--:R-:W-:Y:S01]  /*0130*/  SHF.R.U32.HI R14, RZ, 0x1f, R15 ;  /* 0x0000001fff0e7819 */ /* 0x008fe2000001160f */
[----:B------:R-:W-:Y:S01]  /*0140*/  IMAD.SHL.U32 R3, R3, 0x100, RZ ;  /* 0x0000010003037824 */ /* 0x000fe200078e00ff */
[----:B------:R-:W-:Y:S02]  /*0150*/  SHF.R.U32.HI R17, RZ, 0x1f, R13 ;  /* 0x0000001fff117819 */ /* 0x000fe4000001160d */
[----:B----4-:R-:W-:Y:S02]  /*0160*/  SHF.R.U32.HI R6, RZ, 0x1f, R7 ;  /* 0x0000001fff067819 */ /* 0x010fe40000011607 */
[----:B------:R-:W-:Y:S01]  /*0170*/  IADD3 R4, P0, R0, UR6, RZ ;  /* 0x0000000600047c10 */ /* 0x000fe2000ff1e0ff */
[----:B------:R-:W-:Y:S01]  /*0180*/  IMAD.SHL.U32 R0, R14, 0x100, RZ ;  /* 0x000001000e007824 */ /* 0x000fe200078e00ff */
[----:B-----5:R-:W-:Y:S01]  /*0190*/  SHF.R.U32.HI R7, RZ, 0x1f, R11 ;  /* 0x0000001fff077819 */ /* 0x020fe2000001160b */
[----:B------:R-:W-:Y:S01]  /*01a0*/  IMAD.SHL.U32 R6, R6, 0x100, RZ ;  /* 0x0000010006067824 */ /* 0x000fe200078e00ff */
[----:B------:R-:W-:Y:S01]  /*01b0*/  SHF.R.U32.HI R13, RZ, 0x1f, R5 ;  /* 0x0000001fff0d7819 */ /* 0x000fe20000011605 */
[----:B------:R-:W-:Y:S01]  /*01c0*/  IMAD.X R5, RZ, RZ, UR7, P0 ;  /* 0x00000007ff057e24 */ /* 0x000fe200080e06ff */
[----:B------:R-:W-:Y:S01]  /*01d0*/  SHF.R.U32.HI R8, RZ, 0x1f, R9 ;  /* 0x0000001fff087819 */ /* 0x000fe20000011609 */
[----:B------:R-:W-:Y:S01]  /*01e0*/  IMAD.SHL.U32 R7, R7, 0x100, RZ ;  /* 0x0000010007077824 */ /* 0x000fe200078e00ff */
[----:B------:R-:W-:Y:S01]  /*01f0*/  LOP3.LUT R3, R16, R3, RZ, 0xfc, !PT ;  /* 0x0000000310037212 */ /* 0x000fe200078efcff */
[----:B------:R-:W-:Y:S01]  /*0200*/  IMAD.WIDE R4, R2, 0x8, R4 ;  /* 0x0000000802047825 */ /* 0x000fe200078e0204 */
[----:B------:R-:W-:-:S02]  /*0210*/  LOP3.LUT R0, R17, R0, RZ, 0xfc, !PT ;  /* 0x0000000011007212 */ /* 0x000fc400078efcff */
[----:B------:R-:W-:Y:S02]  /*0220*/  LOP3.LUT R6, R13, R6, RZ, 0xfc, !PT ;  /* 0x000000060d067212 */ /* 0x000fe400078efcff */
[----:B------:R-:W-:Y:S02]  /*0230*/  LOP3.LUT R7, R8, R7, RZ, 0xfc, !PT ;  /* 0x0000000708077212 */ /* 0x000fe400078efcff */
[----:B------:R-:W-:Y:S02]  /*0240*/  PRMT R2, R3, 0x5410, R0 ;  /* 0x0000541003027816 */ /* 0x000fe40000000000 */
[----:B------:R-:W-:-:S05]  /*0250*/  PRMT R3, R6, 0x5410, R7 ;  /* 0x0000541006037816 */ /* 0x000fca0000000007 */
[----:B------:R-:W-:Y:S01]  /*0260*/  STG.E.64 desc[UR4][R4.64], R2 ;  /* 0x0000000204007986 */ /* 0x000fe2000c101b04 */
[----:B------:R-:W-:Y:S05]  /*0270*/  EXIT ;  /* 0x000000000000794d */ /* 0x000fea0003800000 */
.L_x_3521:
        /* <DEDUP_REMOVED lines=96> */
.L_x_3524:
        /* <DEDUP_REMOVED lines=8> */
.L_x_3525:
        /* <DEDUP_REMOVED lines=8> */
.L_x_3526:
        /* <DEDUP_REMOVED lines=9> */
.L_x_3527:
[----:B------:R-:W-:Y:S05]  /*0a10*/  BSYNC B1 ;  /* 0x0000000000017941 */ /* 0x000fea0003800000 */
.L_x_3523:
[----:B------:R-:W-:-:S13]  /*0a20*/  ISETP.GE.AND P0, PT, R19, R17, PT ;  /* 0x000000111300720c */ /* 0x000fda0003f06270 */
[----:B--2---:R-:W2:Y:S01]  /*0a30*/  @!P0 LDC.64 R8, c[0x0][0x218] ;  /* 0x00008600ff088b82 */ /* 0x004ea20000000a00 */
[----:B0-----:R-:W-:Y:S02]  /*0a40*/  @!P0 IMAD.IADD R7, R0, 0x1, R19 ;  /* 0x0000000100078824 */ /* 0x001fe400078e0213 */
[----:B------:R-:W-:-:S03]  /*0a50*/  @!P0 VIADD R19, R19, 0x80 ;  /* 0x0000008013138836 */ /* 0x000fc60000000000 */
[----:B--2---:R-:W-:-:S05]  /*0a60*/  @!P0 IADD3 R6, P1, R7, R8, RZ ;  /* 0x0000000807068210 */ /* 0x004fca0007f3e0ff */
[----:B------:R-:W-:-:S05]  /*0a70*/  @!P0 IMAD.X R7, RZ, RZ, R9, P1 ;  /* 0x000000ffff078224 */ /* 0x000fca00008e0609 */
[----:B------:R2:W-:Y:S03]  /*0a80*/  @!P0 STG.E.U8 desc[UR4][R6.64], R4 ;  /* 0x0000000406008986 */ /* 0x0005e6000c101104 */
.L_x_3528:
[----:B------:R-:W-:Y:S05]  /*0a90*/  BSYNC B0 ;  /* 0x0000000000007941 */ /* 0x000fea0003800000 */
.L_x_3522:
[----:B------:R-:W-:Y:S05]  /*0aa0*/  WARPSYNC.ALL ;  /* 0x0000000000007948 */ /* 0x000fea0003800000 */
[----:B------:R-:W-:-:S13]  /*0ab0*/  ISETP.GE.AND P0, PT, R19, R17, PT ;  /* 0x000000111300720c */ /* 0x000fda0003f06270 */
[----:B------:R-:W-:Y:S05]  /*0ac0*/  @P0 EXIT ;  /* 0x000000000000094d */ /* 0x000fea0003800000 */
[----:B------:R-:W-:Y:S01]  /*0ad0*/  IMAD.IADD R0, R0, 0x1, R19 ;  /* 0x0000000100007824 */ /* 0x000fe200078e0213 */
[----:B------:R-:W-:-:S04]  /*0ae0*/  ULDC.64 UR6, c[0x0][0x218] ;  /* 0x0000860000067ab9 */ /* 0x000fc80000000a00 */
[----:B--2---:R-:W-:-:S05]  /*0af0*/  IADD3 R4, P0, R0, UR6, RZ ;  /* 0x0000000600047c10 */ /* 0x004fca000ff1e0ff */
[----:B-1----:R-:W-:-:S05]  /*0b00*/  IMAD.X R5, RZ, RZ, UR7, P0 ;  /* 0x00000007ff057e24 */ /* 0x002fca00080e06ff */
[----:B------:R-:W-:Y:S01]  /*0b10*/  STG.E.U8 desc[UR4][R4.64], R3 ;  /* 0x0000000304007986 */ /* 0x000fe2000c101104 */
[----:B------:R-:W-:Y:S05]  /*0b20*/  EXIT ;  /* 0x000000000000794d */ /* 0x000fea0003800000 */
.L_x_3529:
        /* <DEDUP_REMOVED lines=13> */
.L_x_23469:


//--------------------- .text._ZN2at6native18elementwise_kernelILi128ELi4EZNS0_15gpu_kernel_implIZZZNS0_19signbit_kernel_cudaERNS_18TensorIteratorBaseEENKUlvE_clEvENKUlvE1_clEvEUliE_EEvS4_RKT_EUliE_EEviT1_ --------------------------
	.section	.text._ZN2at6native18elementwise_kernelILi128ELi4EZNS0_15gpu_kernel_implIZZZNS0_19signbit_kernel_cudaERNS_18TensorIteratorBaseEENKUlvE_clEvENKUlvE1_clEvEUliE_EEvS4_RKT_EUliE_EEviT1_,"ax",@progbits
	.align	128
        .global         _ZN2at6native18elementwise_kernelILi128ELi4EZNS0_15gpu_kernel_implIZZZNS0_19signbit_kernel_cudaERNS_18TensorIteratorBaseEENKUlvE_clEvENKUlvE1_clEvEUliE_EEvS4_RKT_EUliE_EEviT1_
        .type           _ZN2at6native18elementwise_kernelILi128ELi4EZNS0_15gpu_kernel_implIZZZNS0_19signbit_kernel_cudaERNS_18TensorIteratorBaseEENKUlvE_clEvENKUlvE1_clEvEUliE_EEvS4_RKT_EUliE_EEviT1_,@function
        .size           _ZN2at6native18elementwise_kernelILi128ELi4EZNS0_15gpu_kernel_implIZZZNS0_19signbit_kernel_cudaERNS_18TensorIteratorBaseEENKUlvE_clEvENKUlvE1_clEvEUliE_EEvS4_RKT_EUliE_EEviT1_,(.L_x_23470 - _ZN2at6native18elementwise_kernelILi128ELi4EZNS0_15gpu_kernel_implIZZZNS0_19signbit_kernel_cudaERNS_18TensorIteratorBaseEENKUlvE_clEvENKUlvE1_clEvEUliE_EEvS4_RKT_EUliE_EEviT1_)
        .other          _ZN2at6native18elementwise_kernelILi128ELi4EZNS0_15gpu_kernel_implIZZZNS0_19signbit_kernel_cudaERNS_18TensorIteratorBaseEENKUlvE_clEvENKUlvE1_clEvEUliE_EEvS4_RKT_EUliE_EEviT1_,@"STO_CUDA_ENTRY STV_DEFAULT"
_ZN2at6native18elementwise_kernelILi128ELi4EZNS0_15gpu_kernel_implIZZZNS0_19signbit_kernel_cudaERNS_18TensorIteratorBaseEENKUlvE_clEvENKUlvE1_clEvEUliE_EEvS4_RKT_EUliE_EEviT1_:
.text._ZN2at6native18elementwise_kernelILi128ELi4EZNS0_15gpu_kernel_implIZZZNS0_19signbit_kernel_cudaERNS_18TensorIteratorBaseEENKUlvE_clEvENKUlvE1_clEvEUliE_EEvS4_RKT_EUliE_EEviT1_:
        /* <DEDUP_REMOVED lines=313> */
.L_x_3532:
        /* <DEDUP_REMOVED lines=20> */
.L_x_3536:
[----:B------:R0:W5:Y:S01]  /*14d0*/  LDG.E.U8 R19, desc[UR36][R2.64] ;  /* 0x0000002402137981 */ /* 0x000162000c1e1100 */
[----:B------:R-:W-:Y:S05]  /*14e0*/  BRA `(.L_x_3538) ;  /* 0x0000000c00347947 */ /* 0x000fea0003800000 */
.L_x_3535:
        /* <DEDUP_REMOVED lines=8> */
.L_x_3540:
[----:B------:R0:W5:Y:S01]  /*1570*/  LDG.E R19, desc[UR36][R2.64] ;  /* 0x0000002402137981 */ /* 0x000162000c1e1900 */
[----:B------:R-:W-:Y:S05]  /*1580*/  BRA `(.L_x_3538) ;  /* 0x0000000c000c7947 */ /* 0x000fea0003800000 */
.L_x_3539:
[----:B------:R0:W5:Y:S01]  /*1590*/  LDG.E.S16 R19, desc[UR36][R2.64] ;  /* 0x0000002402137981 */ /* 0x000162000c1e1700 */
[----:B------:R-:W-:Y:S05]  /*15a0*/  BRA `(.L_x_3538) ;  /* 0x0000000c00047947 */ /* 0x000fea0003800000 */
.L_x_3534:
        /* <DEDUP_REMOVED lines=9> */
.L_x_3542:
[----:B------:R-:W2:Y:S02]  /*1640*/  LDG.E.U16 R2, desc[UR36][R2.64] ;  /* 0x0000002402027981 */ /* 0x000ea4000c1e1500 */
[----:B--2---:R-:W-:-:S06]  /*1650*/  HADD2.F32 R19, -RZ, R2.H0_H0 ;  /* 0x20000002ff137230 */ /* 0x004fcc0000004100 */
[----:B------:R-:W0:Y:S01]  /*1660*/  F2I.FTZ.TRUNC.NTZ R19, R19 ;  /* 0x0000001300137305 */ /* 0x000e22000021f100 */
[----:B------:R-:W-:Y:S05]  /*1670*/  BRA `(.L_x_3538) ;  /* 0x0000000800d07947 */ /* 0x000fea0003800000 */
.L_x_3541:
        /* <DEDUP_REMOVED lines=9> */
.L_x_3544:
[----:B------:R-:W2:Y:S02]  /*1710*/  LDG.E.U16 R2, desc[UR36][R2.64] ;  /* 0x0000002402027981 */ /* 0x000ea4000c1e1500 */
[----:B--2---:R-:W-:-:S06]  /*1720*/  HADD2.F32 R19, -RZ, R2.H0_H0 ;  /* 0x20000002ff137230 */ /* 0x004fcc0000004100 */
[----:B------:R-:W0:Y:S01]  /*1730*/  F2I.FTZ.TRUNC.NTZ R19, R19 ;  /* 0x0000001300137305 */ /* 0x000e22000021f100 */
[----:B------:R-:W-:Y:S05]  /*1740*/  BRA `(.L_x_3538) ;  /* 0x00000008009c7947 */ /* 0x000fea0003800000 */
.L_x_3543:
[----:B------:R-:W2:Y:S02]  /*1750*/  LDG.E.64 R2, desc[UR36][R2.64] ;  /* 0x0000002402027981 */ /* 0x000ea4000c1e1b00 */
[----:B--2---:R0:W1:Y:S01]  /*1760*/  F2I.F64.TRUNC R19, R2 ;  /* 0x0000000200137311 */ /* 0x004062000030d100 */
[----:B------:R-:W-:Y:S05]  /*1770*/  BRA `(.L_x_3538) ;  /* 0x0000000800907947 */ /* 0x000fea0003800000 */
.L_x_3533:
        /* <DEDUP_REMOVED lines=12> */
.L_x_3547:
[----:B------:R-:W2:Y:S02]  /*1840*/  LDG.E.64 R2, desc[UR36][R2.64] ;  /* 0x0000002402027981 */ /* 0x000ea4000c1e1b00 */
[----:B--2---:R0:W1:Y:S01]  /*1850*/  F2I.F64.TRUNC R19, R2 ;  /* 0x0000000200137311 */ /* 0x004062000030d100 */
[----:B------:R-:W-:Y:S05]  /*1860*/  BRA `(.L_x_3538) ;  /* 0x0000000800547947 */ /* 0x000fea0003800000 */
.L_x_3546:
        /* <DEDUP_REMOVED lines=25> */
[----:B------:R0:W1:Y:S01]  /*1a00*/  F2I.FTZ.TRUNC.NTZ R19, R5 ;  /* 0x0000000500137305 */ /* 0x000062000021f100 */
[----:B------:R-:W-:Y:S05]  /*1a10*/  BRA `(.L_x_3538) ;  /* 0x0000000400e87947 */ /* 0x000fea0003800000 */
.L_x_3549:
        /* <DEDUP_REMOVED lines=12> */
[----:B------:R0:W1:Y:S01]  /*1ae0*/  F2I.FTZ.TRUNC.NTZ R19, R4 ;  /* 0x0000000400137305 */ /* 0x000062000021f100 */
[----:B------:R-:W-:Y:S05]  /*1af0*/  BRA `(.L_x_3538) ;  /* 0x0000000400b07947 */ /* 0x000fea0003800000 */
.L_x_3548:
[----:B------:R-:W2:Y:S02]  /*1b00*/  LDG.E.U16 R19, desc[UR36][R2.64] ;  /* 0x0000002402137981 */ /* 0x000ea4000c1e1500 */
[----:B--2---:R-:W-:-:S06]  /*1b10*/  IMAD.U32 R19, R19, 0x10000, RZ ;  /* 0x0001000013137824 */ /* 0x004fcc00078e00ff */
[----:B------:R-:W0:Y:S01]  /*1b20*/  F2I.FTZ.TRUNC.NTZ R19, R19 ;  /* 0x0000001300137305 */ /* 0x000e22000021f100 */
[----:B------:R-:W-:Y:S05]  /*1b30*/  BRA `(.L_x_3538) ;  /* 0x0000000400a07947 */ /* 0x000fea0003800000 */
.L_x_3545:
        /* <DEDUP_REMOVED lines=10> */
.L_x_3552:
        /* <DEDUP_REMOVED lines=21> */
.L_x_3556:
[----:B------:R-:W-:Y:S05]  /*1d30*/  BSYNC B1 ;  /* 0x0000000000017941 */ /* 0x000fea0003800000 */
.L_x_3555:
[----:B------:R-:W-:Y:S01]  /*1d40*/  IMAD.SHL.U32 R2, R2, 0x100000, RZ ;  /* 0x0010000002027824 */ /* 0x000fe200078e00ff */
[----:B------:R-:W-:-:S04]  /*1d50*/  LEA R0, R0, 0x3b800000, 0x17 ;  /* 0x3b80000000007811 */ /* 0x000fc800078eb8ff */
[----:B------:R-:W-:-:S07]  /*1d60*/  LOP3.LUT R19, R0, R2, R19, 0xfe, !PT ;  /* 0x0000000200137212 */ /* 0x000fce00078efe13 */
.L_x_3554:
[----:B------:R-:W-:Y:S05]  /*1d70*/  BSYNC B0 ;  /* 0x0000000000007941 */ /* 0x000fea0003800000 */
.L_x_3553:
[----:B------:R-:W1:Y:S01]  /*1d80*/  F2I.FTZ.TRUNC.NTZ R19, R19 ;  /* 0x0000001300137305 */ /* 0x000e62000021f100 */
[----:B------:R-:W-:Y:S05]  /*1d90*/  BRA `(.L_x_3538) ;  /* 0x0000000400087947 */ /* 0x000fea0003800000 */
.L_x_3551:
        /* <DEDUP_REMOVED lines=21> */
.L_x_3560:
[----:B------:R-:W-:Y:S05]  /*1ef0*/  BSYNC B1 ;  /* 0x0000000000017941 */ /* 0x000fea0003800000 */
.L_x_3559:
[----:B------:R-:W-:Y:S01]  /*1f00*/  IMAD.SHL.U32 R2, R2, 0x200000, RZ ;  /* 0x0020000002027824 */ /* 0x000fe200078e00ff */
[----:B------:R-:W-:-:S04]  /*1f10*/  LEA R0, R0, 0x37800000, 0x17 ;  /* 0x3780000000007811 */ /* 0x000fc800078eb8ff */
[----:B------:R-:W-:-:S07]  /*1f20*/  LOP3.LUT R19, R0, R2, R19, 0xfe, !PT ;  /* 0x0000000200137212 */ /* 0x000fce00078efe13 */
.L_x_3558:
[----:B------:R-:W-:Y:S05]  /*1f30*/  BSYNC B0 ;  /* 0x0000000000007941 */ /* 0x000fea0003800000 */
.L_x_3557:
[----:B------:R-:W2:Y:S01]  /*1f40*/  F2I.FTZ.TRUNC.NTZ R19, R19 ;  /* 0x0000001300137305 */ /* 0x000ea2000021f100 */
[----:B------:R-:W-:Y:S05]  /*1f50*/  BRA `(.L_x_3538) ;  /* 0x0000000000987947 */ /* 0x000fea0003800000 */
.L_x_3550:
        /* <DEDUP_REMOVED lines=14> */
.L_x_3564:
[----:B------:R-:W-:Y:S05]  /*2040*/  BSYNC B0 ;  /* 0x0000000000007941 */ /* 0x000fea0003800000 */
.L_x_3563:
[----:B------:R-:W4:Y:S01]  /*2050*/  F2I.FTZ.TRUNC.NTZ R19, R19 ;  /* 0x0000001300137305 */ /* 0x000f22000021f100 */
[----:B------:R-:W-:Y:S05]  /*2060*/  BRA `(.L_x_3538) ;  /* 0x0000000000547947 */ /* 0x000fea0003800000 */
.L_x_3537:
        /* <DEDUP_REMOVED lines=13> */
[----:B------:R-:W-:Y:S02]  /*2140*/  IMAD.MOV.U32 R13, RZ, RZ, RZ ;  /* 0x000000ffff0d7224 */ /* 0x000fe400078e00ff */
[----:B------:R-:W-:-:S07]  /*2150*/  IMAD.MOV.U32 R19, RZ, RZ, RZ ;  /* 0x000000ffff137224 */ /* 0x000fce00078e00ff */
[----:B------:R-:W-:-:S07]  /*2160*/  LEPC R20, `(.L_x_3565) ;  /* 0x000000001014794e */ /* 0x000fce0000000000 */
[----:B0-----:R-:W-:Y:S05]  /*2170*/  CALL.ABS.NOINC R2 ;  /* 0x0000000002007343 */ /* 0x001fea0003c00000 */
.L_x_3565:
[----:B------:R-:W-:Y:S05]  /*2180*/  BRA `(.L_x_3538) ;  /* 0x00000000000c7947 */ /* 0x000fea0003800000 */
.L_x_3562:
[----:B------:R0:W5:Y:S01]  /*2190*/  LDG.E R19, desc[UR36][R2.64] ;  /* 0x0000002402137981 */ /* 0x000162000c1e1900 */
[----:B------:R-:W-:Y:S05]  /*21a0*/  BRA `(.L_x_3538) ;  /* 0x0000000000047947 */ /* 0x000fea0003800000 */
.L_x_3561:
[----:B------:R3:W5:Y:S02]  /*21b0*/  LDG.E R19, desc[UR36][R2.64] ;  /* 0x0000002402137981 */ /* 0x000764000c1e1900 */
.L_x_3538:
[----:B0--3--:R-:W0:Y:S01]  /*21c0*/  LDC.U8 R3, c[0x0][0x421] ;  /* 0x00010840ff037b82 */ /* 0x009e220000000000 */
[----:B-12-45:R-:W-:Y:S02]  /*21d0*/  SHF.R.U32.HI R2, RZ, 0x1f, R19 ;  /* 0x0000001fff027819 */ /* 0x036fe40000011613 */
        /* <DEDUP_REMOVED lines=13> */
.L_x_3569:
[----:B------:R3:W-:Y:S01]  /*22b0*/  STG.E.U8 desc[UR36][R16.64], R2 ;  /* 0x0000000210007986 */ /* 0x0007e2000c101124 */
[----:B------:R-:W-:Y:S05]  /*22c0*/  BRA `(.L_x_3571) ;  /* 0x0000000c00487947 */ /* 0x000fea0003800000 */
.L_x_3568:
        /* <DEDUP_REMOVED lines=9> */
.L_x_3573:
[----:B------:R1:W-:Y:S01]  /*2360*/  STG.E desc[UR36][R16.64], R2 ;  /* 0x0000000210007986 */ /* 0x0003e2000c101924 */
[----:B------:R-:W-:Y:S05]  /*2370*/  BRA `(.L_x_3571) ;  /* 0x0000000c001c7947 */ /* 0x000fea0003800000 */
.L_x_3572:
[----:B------:R2:W-:Y:S01]  /*2380*/  STG.E.U16 desc[UR36][R16.64], R2 ;  /* 0x0000000210007986 */ /* 0x0005e2000c101524 */
[----:B------:R-:W-:Y:S05]  /*2390*/  BRA `(.L_x_3571) ;  /* 0x0000000c00147947 */ /* 0x000fea0003800000 */
.L_x_3567:
        /* <DEDUP_REMOVED lines=9> */
.L_x_3575:
[----:B------:R-:W0:Y:S02]  /*2430*/  I2F.S16 R0, R2 ;  /* 0x0000000200007306 */ /* 0x000e240000101400 */
[----:B0-----:R-:W-:-:S05]  /*2440*/  F2FP.F16.F32.PACK_AB R0, RZ, R0 ;  /* 0x00000000ff00723e */ /* 0x001fca00000000ff */
[----:B------:R0:W-:Y:S01]  /*2450*/  STG.E.U16 desc[UR36][R16.64], R0 ;  /* 0x0000000010007986 */ /* 0x0001e2000c101524 */
[----:B------:R-:W-:Y:S05]  /*2460*/  BRA `(.L_x_3571) ;  /* 0x0000000800e07947 */ /* 0x000fea0003800000 */
.L_x_3574:
        /* <DEDUP_REMOVED lines=10> */
.L_x_3577:
[----:B------:R-:W0:Y:S02]  /*2510*/  I2F.S16 R2, R2 ;  /* 0x0000000200027306 */ /* 0x000e240000101400 */
[----:B0-----:R-:W-:-:S04]  /*2520*/  F2FP.F16.F32.PACK_AB R3, RZ, R2 ;  /* 0x00000002ff03723e */ /* 0x001fc800000000ff */
[----:B------:R-:W-:-:S05]  /*2530*/  PRMT R3, R3, 0x5410, RZ ;  /* 0x0000541003037816 */ /* 0x000fca00000000ff */
[----:B------:R0:W-:Y:S01]  /*2540*/  STG.E desc[UR36][R16.64], R3 ;  /* 0x0000000310007986 */ /* 0x0001e2000c101924 */
[----:B------:R-:W-:Y:S05]  /*2550*/  BRA `(.L_x_3571) ;  /* 0x0000000800a47947 */ /* 0x000fea0003800000 */
.L_x_3576:
[----:B------:R-:W0:Y:S02]  /*2560*/  I2F.F64.S16 R2, R2 ;  /* 0x0000000200027312 */ /* 0x000e240000101c00 */
[----:B0-----:R0:W-:Y:S01]  /*2570*/  STG.E.64 desc[UR36][R16.64], R2 ;  /* 0x0000000210007986 */ /* 0x0011e2000c101b24 */
[----:B------:R-:W-:Y:S05]  /*2580*/  BRA `(.L_x_3571) ;  /* 0x0000000800987947 */ /* 0x000fea0003800000 */
.L_x_3566:
        /* <DEDUP_REMOVED lines=10> */
.L_x_3580:
[----:B------:R-:W0:Y:S01]  /*2630*/  I2F.F64.S16 R4, R2 ;  /* 0x0000000200047312 */ /* 0x000e220000101c00 */
[----:B------:R-:W-:-:S05]  /*2640*/  CS2R R6, SRZ ;  /* 0x0000000000067805 */ /* 0x000fca000001ff00 */
[----:B0-----:R0:W-:Y:S01]  /*2650*/  STG.E.128 desc[UR36][R16.64], R4 ;  /* 0x0000000410007986 */ /* 0x0011e2000c101d24 */
[----:B------:R-:W-:Y:S05]  /*2660*/  BRA `(.L_x_3571) ;  /* 0x0000000800607947 */ /* 0x000fea0003800000 */
.L_x_3579:
        /* <DEDUP_REMOVED lines=21> */
.L_x_3584:
[----:B------:R-:W-:Y:S05]  /*27c0*/  BSYNC B0 ;  /* 0x0000000000007941 */ /* 0x000fea0003800000 */
.L_x_3583:
[----:B------:R-:W-:-:S05]  /*27d0*/  LOP3.LUT R3, R0, R3, RZ, 0xfc, !PT ;  /* 0x0000000300037212 */ /* 0x000fca00078efcff */
[----:B------:R0:W-:Y:S01]  /*27e0*/  STG.E.U8 desc[UR36][R16.64], R3 ;  /* 0x0000000310007986 */ /* 0x0001e2000c101124 */
[----:B------:R-:W-:Y:S05]  /*27f0*/  BRA `(.L_x_3571) ;  /* 0x0000000400fc7947 */ /* 0x000fea0003800000 */
.L_x_3582:
        /* <DEDUP_REMOVED lines=13> */
.L_x_3586:
[----:B------:R-:W-:Y:S01]  /*28d0*/  IMAD.MOV.U32 R0, RZ, RZ, 0x7f ;  /* 0x0000007fff007424 */ /* 0x000fe200078e00ff */
[----:B------:R-:W-:-:S04]  /*28e0*/  ISETP.GT.U32.AND P0, PT, R3, 0x7f800000, PT ;  /* 0x7f8000000300780c */ /* 0x000fc80003f04070 */
[----:B------:R-:W-:-:S09]  /*28f0*/  SEL R0, R0, 0x7c, P0 ;  /* 0x0000007c00007807 */ /* 0x000fd20000000000 */
.L_x_3587:
[----:B------:R-:W-:Y:S05]  /*2900*/  BSYNC B0 ;  /* 0x0000000000007941 */ /* 0x000fea0003800000 */
.L_x_3585:
[----:B------:R-:W-:-:S04]  /*2910*/  LOP3.LUT R2, R5, 0x80000000, RZ, 0xc0, !PT ;  /* 0x8000000005027812 */ /* 0x000fc800078ec0ff */
[----:B------:R-:W-:-:S04]  /*2920*/  SHF.R.U32.HI R3, RZ, 0x18, R2 ;  /* 0x00000018ff037819 */ /* 0x000fc80000011602 */
[----:B------:R-:W-:-:S05]  /*2930*/  LOP3.LUT R3, R0, R3, RZ, 0xfc, !PT ;  /* 0x0000000300037212 */ /* 0x000fca00078efcff */
[----:B------:R0:W-:Y:S01]  /*2940*/  STG.E.U8 desc[UR36][R16.64], R3 ;  /* 0x0000000310007986 */ /* 0x0001e2000c101124 */
[----:B------:R-:W-:Y:S05]  /*2950*/  BRA `(.L_x_3571) ;  /* 0x0000000400a47947 */ /* 0x000fea0003800000 */
.L_x_3581:
[----:B------:R-:W0:Y:S02]  /*2960*/  I2F.S16 R0, R2 ;  /* 0x0000000200007306 */ /* 0x000e240000101400 */
[----:B0-----:R-:W-:-:S05]  /*2970*/  F2FP.BF16.F32.PACK_AB R0, RZ, R0 ;  /* 0x00000000ff00723e */ /* 0x001fca00000010ff */
[----:B------:R0:W-:Y:S01]  /*2980*/  STG.E.U16 desc[UR36][R16.64], R0 ;  /* 0x0000000010007986 */ /* 0x0001e2000c101524 */
[----:B------:R-:W-:Y:S05]  /*2990*/  BRA `(.L_x_3571) ;  /* 0x0000000400947947 */ /* 0x000fea0003800000 */
.L_x_3578:
        /* <DEDUP_REMOVED lines=10> */
.L_x_3590:
        /* <DEDUP_REMOVED lines=17> */
.L_x_3593:
[----:B------:R-:W-:-:S04]  /*2b50*/  LOP3.LUT R2, R5, 0x80000000, RZ, 0xc0, !PT ;  /* 0x8000000005027812 */ /* 0x000fc800078ec0ff */
[----:B------:R-:W-:-:S04]  /*2b60*/  SHF.R.U32.HI R3, RZ, 0x18, R2 ;  /* 0x00000018ff037819 */ /* 0x000fc80000011602 */
[----:B------:R-:W-:-:S04]  /*2b70*/  LOP3.LUT R0, R0, R3, RZ, 0xfc, !PT ;  /* 0x0000000300007212 */ /* 0x000fc800078efcff */
[----:B------:R-:W-:-:S07]  /*2b80*/  PRMT R8, R0, 0x7610, R8 ;  /* 0x0000761000087816 */ /* 0x000fce0000000008 */
.L_x_3592:
[----:B------:R-:W-:Y:S05]  /*2b90*/  BSYNC B0 ;  /* 0x0000000000007941 */ /* 0x000fea0003800000 */
.L_x_3591:
[----:B------:R0:W-:Y:S01]  /*2ba0*/  STG.E.U8 desc[UR36][R16.64], R8 ;  /* 0x0000000810007986 */ /* 0x0001e2000c101124 */
[----:B------:R-:W-:Y:S05]  /*2bb0*/  BRA `(.L_x_3571) ;  /* 0x00000004000c7947 */ /* 0x000fea0003800000 */
.L_x_3589:
        /* <DEDUP_REMOVED lines=17> */
.L_x_3596:
[----:B------:R-:W-:-:S04]  /*2cd0*/  LOP3.LUT R2, R5, 0x80000000, RZ, 0xc0, !PT ;  /* 0x8000000005027812 */ /* 0x000fc800078ec0ff */
[----:B------:R-:W-:-:S04]  /*2ce0*/  SHF.R.U32.HI R3, RZ, 0x18, R2 ;  /* 0x00000018ff037819 */ /* 0x000fc80000011602 */
[----:B------:R-:W-:-:S04]  /*2cf0*/  LOP3.LUT R0, R0, R3, RZ, 0xfc, !PT ;  /* 0x0000000300007212 */ /* 0x000fc800078efcff */
[----:B------:R-:W-:-:S07]  /*2d00*/  PRMT R8, R0, 0x7610, R8 ;  /* 0x0000761000087816 */ /* 0x000fce0000000008 */
.L_x_3595:
[----:B------:R-:W-:Y:S05]  /*2d10*/  BSYNC B0 ;  /* 0x0000000000007941 */ /* 0x000fea0003800000 */
.L_x_3594:
[----:B------:R0:W-:Y:S01]  /*2d20*/  STG.E.U8 desc[UR36][R16.64], R8 ;  /* 0x0000000810007986 */ /* 0x0001e2000c101124 */
[----:B------:R-:W-:Y:S05]  /*2d30*/  BRA `(.L_x_3571) ;  /* 0x0000000000ac7947 */ /* 0x000fea0003800000 */
.L_x_3588:
        /* <DEDUP_REMOVED lines=22> */
.L_x_3570:
        /* <DEDUP_REMOVED lines=16> */
.L_x_3599:
[----:B------:R-:W-:Y:S05]  /*2fa0*/  BRA `(.L_x_3571) ;  /* 0x0000000000107947 */ /* 0x000fea0003800000 */
.L_x_3598:
[----:B------:R-:W-:-:S05]  /*2fb0*/  IMAD.MOV.U32 R3, RZ, RZ, RZ ;  /* 0x000000ffff037224 */ /* 0x000fca00078e00ff */
[----:B------:R0:W-:Y:S01]  /*2fc0*/  STG.E.64 desc[UR36][R16.64], R2 ;  /* 0x0000000210007986 */ /* 0x0001e2000c101b24 */
[----:B------:R-:W-:Y:S05]  /*2fd0*/  BRA `(.L_x_3571) ;  /* 0x0000000000047947 */ /* 0x000fea0003800000 */
.L_x_3597:
[----:B------:R0:W-:Y:S02]  /*2fe0*/  STG.E desc[UR36][R16.64], R2 ;  /* 0x0000000210007986 */ /* 0x0001e4000c101924 */
.L_x_3571:
[----:B------:R-:W-:-:S04]  /*2ff0*/  IMAD R18, R23, 0x200, R18 ;  /* 0x0000020017127824 */ /* 0x000fc800078e0212 */
[----:B------:R-:W-:-:S07]  /*3000*/  VIADD R19, R18, 0x80 ;  /* 0x0000008012137836 */ /* 0x000fce0000000000 */
.L_x_3531:
[----:B------:R-:W-:Y:S05]  /*3010*/  BSYNC B6 ;  /* 0x0000000000067941 */ /* 0x000fea0003800000 */
.L_x_3530:
        /* <DEDUP_REMOVED lines=307> */
.L_x_3602:
        /* <DEDUP_REMOVED lines=20> */
.L_x_3606:
[----:B------:R0:W5:Y:S01]  /*4490*/  LDG.E.U8 R18, desc[UR36][R2.64] ;  /* 0x0000002402127981 */ /* 0x000162000c1e1100 */
[----:B------:R-:W-:Y:S05]  /*44a0*/  BRA `(.L_x_3608) ;  /* 0x0000000c00347947 */ /* 0x000fea0003800000 */
.L_x_3605:
        /* <DEDUP_REMOVED lines=8> */
.L_x_3610:
[----:B------:R0:W5:Y:S01]  /*4530*/  LDG.E R18, desc[UR36][R2.64] ;  /* 0x0000002402127981 */ /* 0x000162000c1e1900 */
[----:B------:R-:W-:Y:S05]  /*4540*/  BRA `(.L_x_3608) ;  /* 0x0000000c000c7947 */ /* 0x000fea0003800000 */
.L_x_3609:
[----:B------:R0:W5:Y:S01]  /*4550*/  LDG.E.S16 R18, desc[UR36][R2.64] ;  /* 0x0000002402127981 */ /* 0x000162000c1e1700 */
[----:B------:R-:W-:Y:S05]  /*4560*/  BRA `(.L_x_3608) ;  /* 0x0000000c00047947 */ /* 0x000fea0003800000 */
.L_x_3604:
        /* <DEDUP_REMOVED lines=9> */
.L_x_3612:
[----:B------:R-:W2:Y:S02]  /*4600*/  LDG.E.U16 R2, desc[UR36][R2.64] ;  /* 0x0000002402027981 */ /* 0x000ea4000c1e1500 */
[----:B--2---:R-:W-:-:S06]  /*4610*/  HADD2.F32 R18, -RZ, R2.H0_H0 ;  /* 0x20000002ff127230 */ /* 0x004fcc0000004100 */
[----:B------:R-:W0:Y:S01]  /*4620*/  F2I.FTZ.TRUNC.NTZ R18, R18 ;  /* 0x0000001200127305 */ /* 0x000e22000021f100 */
[----:B------:R-:W-:Y:S05]  /*4630*/  BRA `(.L_x_3608) ;  /* 0x0000000800d07947 */ /* 0x000fea0003800000 */
.L_x_3611:
        /* <DEDUP_REMOVED lines=9> */
.L_x_3614:
[----:B------:R-:W2:Y:S02]  /*46d0*/  LDG.E.U16 R2, desc[UR36][R2.64] ;  /* 0x0000002402027981 */ /* 0x000ea4000c1e1500 */
[----:B--2---:R-:W-:-:S06]  /*46e0*/  HADD2.F32 R18, -RZ, R2.H0_H0 ;  /* 0x20000002ff127230 */ /* 0x004fcc0000004100 */
[----:B------:R-:W0:Y:S01]  /*46f0*/  F2I.FTZ.TRUNC.NTZ R18, R18 ;  /* 0x0000001200127305 */ /* 0x000e22000021f100 */
[----:B------:R-:W-:Y:S05]  /*4700*/  BRA `(.L_x_3608) ;  /* 0x00000008009c7947 */ /* 0x000fea0003800000 */
.L_x_3613:
[----:B------:R-:W2:Y:S02]  /*4710*/  LDG.E.64 R2, desc[UR36][R2.64] ;  /* 0x0000002402027981 */ /* 0x000ea4000c1e1b00 */
[----:B--2---:R0:W1:Y:S01]  /*4720*/  F2I.F64.TRUNC R18, R2 ;  /* 0x0000000200127311 */ /* 0x004062000030d100 */
[----:B------:R-:W-:Y:S05]  /*4730*/  BRA `(.L_x_3608) ;  /* 0x0000000800907947 */ /* 0x000fea0003800000 */
.L_x_3603:
        /* <DEDUP_REMOVED lines=12> */
.L_x_3617:
[----:B------:R-:W2:Y:S02]  /*4800*/  LDG.E.64 R2, desc[UR36][R2.64] ;  /* 0x0000002402027981 */ /* 0x000ea4000c1e1b00 */
[----:B--2---:R0:W1:Y:S01]  /*4810*/  F2I.F64.TRUNC R18, R2 ;  /* 0x0000000200127311 */ /* 0x004062000030d100 */
[----:B------:R-:W-:Y:S05]  /*4820*/  BRA `(.L_x_3608) ;  /* 0x0000000800547947 */ /* 0x000fea0003800000 */
.L_x_3616:
        /* <DEDUP_REMOVED lines=27> */
.L_x_3619:
        /* <DEDUP_REMOVED lines=14> */
.L_x_3618:
[----:B------:R-:W2:Y:S02]  /*4ac0*/  LDG.E.U16 R18, desc[UR36][R2.64] ;  /* 0x0000002402127981 */ /* 0x000ea4000c1e1500 */
[----:B--2---:R-:W-:-:S06]  /*4ad0*/  IMAD.U32 R18, R18, 0x10000, RZ ;  /* 0x0001000012127824 */ /* 0x004fcc00078e00ff */
[----:B------:R-:W0:Y:S01]  /*4ae0*/  F2I.FTZ.TRUNC.NTZ R18, R18 ;  /* 0x0000001200127305 */ /* 0x000e22000021f100 */
[----:B------:R-:W-:Y:S05]  /*4af0*/  BRA `(.L_x_3608) ;  /* 0x0000000400a07947 */ /* 0x000fea0003800000 */
.L_x_3615:
        /* <DEDUP_REMOVED lines=10> */
.L_x_3622:
        /* <DEDUP_REMOVED lines=21> */
.L_x_3626:
[----:B------:R-:W-:Y:S05]  /*4cf0*/  BSYNC B1 ;  /* 0x0000000000017941 */ /* 0x000fea0003800000 */
.L_x_3625:
[----:B------:R-:W-:Y:S01]  /*4d00*/  IMAD.SHL.U32 R2, R2, 0x100000, RZ ;  /* 0x0010000002027824 */ /* 0x000fe200078e00ff */
[----:B------:R-:W-:-:S04]  /*4d10*/  LEA R3, R0, 0x3b800000, 0x17 ;  /* 0x3b80000000037811 */ /* 0x000fc800078eb8ff */
[----:B------:R-:W-:-:S07]  /*4d20*/  LOP3.LUT R18, R3, R2, R18, 0xfe, !PT ;  /* 0x0000000203127212 */ /* 0x000fce00078efe12 */
.L_x_3624:
[----:B------:R-:W-:Y:S05]  /*4d30*/  BSYNC B0 ;  /* 0x0000000000007941 */ /* 0x000fea0003800000 */
.L_x_3623:
[----:B------:R-:W1:Y:S01]  /*4d40*/  F2I.FTZ.TRUNC.NTZ R18, R18 ;  /* 0x0000001200127305 */ /* 0x000e62000021f100 */
[----:B------:R-:W-:Y:S05]  /*4d50*/  BRA `(.L_x_3608) ;  /* 0x0000000400087947 */ /* 0x000fea0003800000 */
.L_x_3621:
        /* <DEDUP_REMOVED lines=21> */
.L_x_3630:
[----:B------:R-:W-:Y:S05]  /*4eb0*/  BSYNC B1 ;  /* 0x0000000000017941 */ /* 0x000fea0003800000 */
.L_x_3629:
[----:B------:R-:W-:Y:S01]  /*4ec0*/  IMAD.SHL.U32 R2, R2, 0x200000, RZ ;  /* 0x0020000002027824 */ /* 0x000fe200078e00ff */
[----:B------:R-:W-:-:S04]  /*4ed0*/  LEA R3, R0, 0x37800000, 0x17 ;  /* 0x3780000000037811 */ /* 0x000fc800078eb8ff */
[----:B------:R-:W-:-:S07]  /*4ee0*/  LOP3.LUT R18, R3, R2, R18, 0xfe, !PT ;  /* 0x0000000203127212 */ /* 0x000fce00078efe12 */
.L_x_3628:
[----:B------:R-:W-:Y:S05]  /*4ef0*/  BSYNC B0 ;  /* 0x0000000000007941 */ /* 0x000fea0003800000 */
.L_x_3627:
[----:B------:R-:W2:Y:S01]  /*4f00*/  F2I.FTZ.TRUNC.NTZ R18, R18 ;  /* 0x0000001200127305 */ /* 0x000ea2000021f100 */
[----:B------:R-:W-:Y:S05]  /*4f10*/  BRA `(.L_x_3608) ;  /* 0x0000000000987947 */ /* 0x000fea0003800000 */
.L_x_3620:
        /* <DEDUP_REMOVED lines=14> */
.L_x_3634:
[----:B------:R-:W-:Y:S05]  /*5000*/  BSYNC B0 ;  /* 0x0000000000007941 */ /* 0x000fea0003800000 */
.L_x_3633:
[----:B------:R-:W0:Y:S01]  /*5010*/  F2I.FTZ.TRUNC.NTZ R18, R18 ;  /* 0x0000001200127305 */ /* 0x000e22000021f100 */
[----:B------:R-:W-:Y:S05]  /*5020*/  BRA `(.L_x_3608) ;  /* 0x0000000000547947 */ /* 0x000fea0003800000 */
.L_x_3607:
        /* <DEDUP_REMOVED lines=17> */
.L_x_3635:
[----:B------:R-:W-:Y:S05]  /*5140*/  BRA `(.L_x_3608) ;  /* 0x00000000000c7947 */ /* 0x000fea0003800000 */
.L_x_3632:
[----:B------:R4:W5:Y:S01]  /*5150*/  LDG.E R18, desc[UR36][R2.64] ;  /* 0x0000002402127981 */ /* 0x000962000c1e1900 */
[----:B------:R-:W-:Y:S05]  /*5160*/  BRA `(.L_x_3608) ;  /* 0x0000000000047947 */ /* 0x000fea0003800000 */
.L_x_3631:
[----:B------:R3:W5:Y:S02]  /*5170*/  LDG.E R18, desc[UR36][R2.64] ;  /* 0x0000002402127981 */ /* 0x000764000c1e1900 */
.L_x_3608:
[----:B0--34-:R-:W0:Y:S01]  /*5180*/  LDC.U8 R3, c[0x0][0x421] ;  /* 0x00010840ff037b82 */ /* 0x019e220000000000 */
[----:B-12--5:R-:W-:Y:S02]  /*5190*/  SHF.R.U32.HI R2, RZ, 0x1f, R18 ;  /* 0x0000001fff027819 */ /* 0x026fe40000011612 */
        /* <DEDUP_REMOVED lines=13> */
.L_x_3639:
[----:B------:R0:W-:Y:S01]  /*5270*/  STG.E.U8 desc[UR36][R16.64], R2 ;  /* 0x0000000210007986 */ /* 0x0001e2000c101124 */
[----:B------:R-:W-:Y:S05]  /*5280*/  BRA `(.L_x_3641) ;  /* 0x0000000c00487947 */ /* 0x000fea0003800000 */
.L_x_3638:
        /* <DEDUP_REMOVED lines=9> */
.L_x_3643:
[----:B------:R0:W-:Y:S01]  /*5320*/  STG.E desc[UR36][R16.64], R2 ;  /* 0x0000000210007986 */ /* 0x0001e2000c101924 */
[----:B------:R-:W-:Y:S05]  /*5330*/  BRA `(.L_x_3641) ;  /* 0x0000000c001c7947 */ /* 0x000fea0003800000 */
.L_x_3642:
[----:B------:R0:W-:Y:S01]  /*5340*/  STG.E.U16 desc[UR36][R16.64], R2 ;  /* 0x0000000210007986 */ /* 0x0001e2000c101524 */
[----:B------:R-:W-:Y:S05]  /*5350*/  BRA `(.L_x_3641) ;  /* 0x0000000c00147947 */ /* 0x000fea0003800000 */
.L_x_3637:
        /* <DEDUP_REMOVED lines=9> */
.L_x_3645:
[----:B------:R-:W0:Y:S02]  /*53f0*/  I2F.S16 R0, R2 ;  /* 0x0000000200007306 */ /* 0x000e240000101400 */
[----:B0-----:R-:W-:-:S05]  /*5400*/  F2FP.F16.F32.PACK_AB R0, RZ, R0 ;  /* 0x00000000ff00723e */ /* 0x001fca00000000ff */
[----:B------:R0:W-:Y:S01]  /*5410*/  STG.E.U16 desc[UR36][R16.64], R0 ;  /* 0x0000000010007986 */ /* 0x0001e2000c101524 */
[----:B------:R-:W-:Y:S05]  /*5420*/  BRA `(.L_x_3641) ;  /* 0x0000000800e07947 */ /* 0x000fea0003800000 */
.L_x_3644:
        /* <DEDUP_REMOVED lines=10> */
.L_x_3647:
[----:B------:R-:W0:Y:S02]  /*54d0*/  I2F.S16 R2, R2 ;  /* 0x0000000200027306 */ /* 0x000e240000101400 */
[----:B0-----:R-:W-:-:S04]  /*54e0*/  F2FP.F16.F32.PACK_AB R3, RZ, R2 ;  /* 0x00000002ff03723e */ /* 0x001fc800000000ff */
[----:B------:R-:W-:-:S05]  /*54f0*/  PRMT R3, R3, 0x5410, RZ ;  /* 0x0000541003037816 */ /* 0x000fca00000000ff */
[----:B------:R0:W-:Y:S01]  /*5500*/  STG.E desc[UR36][R16.64], R3 ;  /* 0x0000000310007986 */ /* 0x0001e2000c101924 */
[----:B------:R-:W-:Y:S05]  /*5510*/  BRA `(.L_x_3641) ;  /* 0x0000000800a47947 */ /* 0x000fea0003800000 */
.L_x_3646:
[----:B------:R-:W0:Y:S02]  /*5520*/  I2F.F64.S16 R2, R2 ;  /* 0x0000000200027312 */ /* 0x000e240000101c00 */
[----:B0-----:R0:W-:Y:S01]  /*5530*/  STG.E.64 desc[UR36][R16.64], R2 ;  /* 0x0000000210007986 */ /* 0x0011e2000c101b24 */
[----:B------:R-:W-:Y:S05]  /*5540*/  BRA `(.L_x_3641) ;  /* 0x0000000800987947 */ /* 0x000fea0003800000 */
.L_x_3636:
        /* <DEDUP_REMOVED lines=10> */
.L_x_3650:
[----:B------:R-:W0:Y:S01]  /*55f0*/  I2F.F64.S16 R4, R2 ;  /* 0x0000000200047312 */ /* 0x000e220000101c00 */
[----:B------:R-:W-:-:S05]  /*5600*/  CS2R R6, SRZ ;  /* 0x0000000000067805 */ /* 0x000fca000001ff00 */
[----:B0-----:R0:W-:Y:S01]  /*5610*/  STG.E.128 desc[UR36][R16.64], R4 ;  /* 0x0000000410007986 */ /* 0x0011e2000c101d24 */
[----:B------:R-:W-:Y:S05]  /*5620*/  BRA `(.L_x_3641) ;  /* 0x0000000800607947 */ /* 0x000fea0003800000 */
.L_x_3649:
        /* <DEDUP_REMOVED lines=21> */
.L_x_3654:
[----:B------:R-:W-:Y:S05]  /*5780*/  BSYNC B0 ;  /* 0x0000000000007941 */ /* 0x000fea0003800000 */
.L_x_3653:
[----:B------:R-:W-:-:S05]  /*5790*/  LOP3.LUT R3, R0, R3, RZ, 0xfc, !PT ;  /* 0x0000000300037212 */ /* 0x000fca00078efcff */
[----:B------:R0:W-:Y:S01]  /*57a0*/  STG.E.U8 desc[UR36][R16.64], R3 ;  /* 0x0000000310007986 */ /* 0x0001e2000c101124 */
[----:B------:R-:W-:Y:S05]  /*57b0*/  BRA `(.L_x_3641) ;  /* 0x0000000400fc7947 */ /* 0x000fea0003800000 */
.L_x_3652:
        /* <DEDUP_REMOVED lines=13> */
.L_x_3656:
[----:B------:R-:W-:Y:S01]  /*5890*/  IMAD.MOV.U32 R0, RZ, RZ, 0x7f ;  /* 0x0000007fff007424 */ /* 0x000fe200078e00ff */
[----:B------:R-:W-:-:S04]  /*58a0*/  ISETP.GT.U32.AND P0, PT, R3, 0x7f800000, PT ;  /* 0x7f8000000300780c */ /* 0x000fc80003f04070 */
[----:B------:R-:W-:-:S09]  /*58b0*/  SEL R0, R0, 0x7c, P0 ;  /* 0x0000007c00007807 */ /* 0x000fd20000000000 */
.L_x_3657:
[----:B------:R-:W-:Y:S05]  /*58c0*/  BSYNC B0 ;  /* 0x0000000000007941 */ /* 0x000fea0003800000 */
.L_x_3655:
[----:B------:R-:W-:-:S04]  /*58d0*/  LOP3.LUT R2, R5, 0x80000000, RZ, 0xc0, !PT ;  /* 0x8000000005027812 */ /* 0x000fc800078ec0ff */
[----:B------:R-:W-:-:S04]  /*58e0*/  SHF.R.U32.HI R3, RZ, 0x18, R2 ;  /* 0x00000018ff037819 */ /* 0x000fc80000011602 */
[----:B------:R-:W-:-:S05]  /*58f0*/  LOP3.LUT R3, R0, R3, RZ, 0xfc, !PT ;  /* 0x0000000300037212 */ /* 0x000fca00078efcff */
[----:B------:R0:W-:Y:S01]  /*5900*/  STG.E.U8 desc[UR36][R16.64], R3 ;  /* 0x0000000310007986 */ /* 0x0001e2000c101124 */
[----:B------:R-:W-:Y:S05]  /*5910*/  BRA `(.L_x_3641) ;  /* 0x0000000400a47947 */ /* 0x000fea0003800000 */
.L_x_3651:
[----:B------:R-:W0:Y:S02]  /*5920*/  I2F.S16 R0, R2 ;  /* 0x0000000200007306 */ /* 0x000e240000101400 */
[----:B0-----:R-:W-:-:S05]  /*5930*/  F2FP.BF16.F32.PACK_AB R0, RZ, R0 ;  /* 0x00000000ff00723e */ /* 0x001fca00000010ff */
[----:B------:R0:W-:Y:S01]  /*5940*/  STG.E.U16 desc[UR36][R16.64], R0 ;  /* 0x0000000010007986 */ /* 0x0001e2000c101524 */
[----:B------:R-:W-:Y:S05]  /*5950*/  BRA `(.L_x_3641) ;  /* 0x0000000400947947 */ /* 0x000fea0003800000 */
.L_x_3648:
        /* <DEDUP_REMOVED lines=10> */
.L_x_3660:
        /* <DEDUP_REMOVED lines=17> */
.L_x_3663:
[----:B------:R-:W-:-:S04]  /*5b10*/  LOP3.LUT R2, R5, 0x80000000, RZ, 0xc0, !PT ;  /* 0x8000000005027812 */ /* 0x000fc800078ec0ff */
[----:B------:R-:W-:-:S04]  /*5b20*/  SHF.R.U32.HI R3, RZ, 0x18, R2 ;  /* 0x00000018ff037819 */ /* 0x000fc80000011602 */
[----:B------:R-:W-:-:S04]  /*5b30*/  LOP3.LUT R0, R0, R3, RZ, 0xfc, !PT ;  /* 0x0000000300007212 */ /* 0x000fc800078efcff */
[----:B------:R-:W-:-:S07]  /*5b40*/  PRMT R8, R0, 0x7610, R8 ;  /* 0x0000761000087816 */ /* 0x000fce0000000008 */
.L_x_3662:
[----:B------:R-:W-:Y:S05]  /*5b50*/  BSYNC B0 ;  /* 0x0000000000007941 */ /* 0x000fea0003800000 */
.L_x_3661:
[----:B------:R3:W-:Y:S01]  /*5b60*/  STG.E.U8 desc[UR36][R16.64], R8 ;  /* 0x0000000810007986 */ /* 0x0007e2000c101124 */
[----:B------:R-:W-:Y:S05]  /*5b70*/  BRA `(.L_x_3641) ;  /* 0x00000004000c7947 */ /* 0x000fea0003800000 */
.L_x_3659:
        /* <DEDUP_REMOVED lines=17> */
.L_x_3666:
[----:B------:R-:W-:-:S04]  /*5c90*/  LOP3.LUT R2, R5, 0x80000000, RZ, 0xc0, !PT ;  /* 0x8000000005027812 */ /* 0x000fc800078ec0ff */
[----:B------:R-:W-:-:S04]  /*5ca0*/  SHF.R.U32.HI R3, RZ, 0x18, R2 ;  /* 0x00000018ff037819 */ /* 0x000fc80000011602 */
[----:B------:R-:W-:-:S04]  /*5cb0*/  LOP3.LUT R0, R0, R3, RZ, 0xfc, !PT ;  /* 0x0000000300007212 */ /* 0x000fc800078efcff */
[----:B------:R-:W-:-:S07]  /*5cc0*/  PRMT R8, R0, 0x7610, R8 ;  /* 0x0000761000087816 */ /* 0x000fce0000000008 */
.L_x_3665:
[----:B------:R-:W-:Y:S05]  /*5cd0*/  BSYNC B0 ;  /* 0x0000000000007941 */ /* 0x000fea0003800000 */
.L_x_3664:
[----:B------:R0:W-:Y:S01]  /*5ce0*/  STG.E.U8 desc[UR36][R16.64], R8 ;  /* 0x0000000810007986 */ /* 0x0001e2000c101124 */
[----:B------:R-:W-:Y:S05]  /*5cf0*/  BRA `(.L_x_3641) ;  /* 0x0000000000ac7947 */ /* 0x000fea0003800000 */
.L_x_3658:
        /* <DEDUP_REMOVED lines=22> */
.L_x_3640:
        /* <DEDUP_REMOVED lines=16> */
.L_x_3669:
[----:B------:R-:W-:Y:S05]  /*5f60*/  BRA `(.L_x_3641) ;  /* 0x0000000000107947 */ /* 0x000fea0003800000 */
.L_x_3668:
[----:B------:R-:W-:-:S05]  /*5f70*/  IMAD.MOV.U32 R3, RZ, RZ, RZ ;  /* 0x000000ffff037224 */ /* 0x000fca00078e00ff */
[----:B------:R2:W-:Y:S01]  /*5f80*/  STG.E.64 desc[UR36][R16.64], R2 ;  /* 0x0000000210007986 */ /* 0x0005e2000c101b24 */
[----:B------:R-:W-:Y:S05]  /*5f90*/  BRA `(.L_x_3641) ;  /* 0x0000000000047947 */ /* 0x000fea0003800000 */
.L_x_3667:
[----:B------:R0:W-:Y:S02]  /*5fa0*/  STG.E desc[UR36][R16.64], R2 ;  /* 0x0000000210007986 */ /* 0x0001e4000c101924 */
.L_x_3641:
[----:B------:R-:W-:-:S07]  /*5fb0*/  VIADD R19, R19, 0x80 ;  /* 0x0000008013137836 */ /* 0x000fce0000000000 */
.L_x_3601:
[----:B------:R-:W-:Y:S05]  /*5fc0*/  BSYNC B6 ;  /* 0x0000000000067941 */ /* 0x000fea0003800000 */
.L_x_3600:
        /* <DEDUP_REMOVED lines=307> */
.L_x_3672:
        /* <DEDUP_REMOVED lines=20> */
.L_x_3676:
[----:B------:R0:W5:Y:S01]  /*7440*/  LDG.E.U8 R18, desc[UR36][R2.64] ;  /* 0x0000002402127981 */ /* 0x000162000c1e1100 */
[----:B------:R-:W-:Y:S05]  /*7450*/  BRA `(.L_x_3678) ;  /* 0x0000000c00347947 */ /* 0x000fea0003800000 */
.L_x_3675:
        /* <DEDUP_REMOVED lines=8> */
.L_x_3680:
[----:B------:R0:W5:Y:S01]  /*74e0*/  LDG.E R18, desc[UR36][R2.64] ;  /* 0x0000002402127981 */ /* 0x000162000c1e1900 */
[----:B------:R-:W-:Y:S05]  /*74f0*/  BRA `(.L_x_3678) ;  /* 0x0000000c000c7947 */ /* 0x000fea0003800000 */
.L_x_3679:
[----:B------:R0:W5:Y:S01]  /*7500*/  LDG.E.S16 R18, desc[UR36][R2.64] ;  /* 0x0000002402127981 */ /* 0x000162000c1e1700 */
[----:B------:R-:W-:Y:S05]  /*7510*/  BRA `(.L_x_3678) ;  /* 0x0000000c00047947 */ /* 0x000fea0003800000 */
.L_x_3674:
        /* <DEDUP_REMOVED lines=9> */
.L_x_3682:
[----:B------:R-:W2:Y:S02]  /*75b0*/  LDG.E.U16 R2, desc[UR36][R2.64] ;  /* 0x0000002402027981 */ /* 0x000ea4000c1e1500 */
[----:B--2---:R-:W-:-:S06]  /*75c0*/  HADD2.F32 R18, -RZ, R2.H0_H0 ;  /* 0x20000002ff127230 */ /* 0x004fcc0000004100 */
[----:B------:R-:W0:Y:S01]  /*75d0*/  F2I.FTZ.TRUNC.NTZ R18, R18 ;  /* 0x0000001200127305 */ /* 0x000e22000021f100 */
[----:B------:R-:W-:Y:S05]  /*75e0*/  BRA `(.L_x_3678) ;  /* 0x0000000800d07947 */ /* 0x000fea0003800000 */
.L_x_3681:
        /* <DEDUP_REMOVED lines=9> */
.L_x_3684:
[----:B------:R-:W2:Y:S02]  /*7680*/  LDG.E.U16 R2, desc[UR36][R2.64] ;  /* 0x0000002402027981 */ /* 0x000ea4000c1e1500 */
[----:B--2---:R-:W-:-:S06]  /*7690*/  HADD2.F32 R18, -RZ, R2.H0_H0 ;  /* 0x20000002ff127230 */ /* 0x004fcc0000004100 */
[----:B------:R-:W0:Y:S01]  /*76a0*/  F2I.FTZ.TRUNC.NTZ R18, R18 ;  /* 0x0000001200127305 */ /* 0x000e22000021f100 */
[----:B------:R-:W-:Y:S05]  /*76b0*/  BRA `(.L_x_3678) ;  /* 0x00000008009c7947 */ /* 0x000fea0003800000 */
.L_x_3683:
[----:B------:R-:W2:Y:S02]  /*76c0*/  LDG.E.64 R2, desc[UR36][R2.64] ;  /* 0x0000002402027981 */ /* 0x000ea4000c1e1b00 */
[----:B--2---:R0:W1:Y:S01]  /*76d0*/  F2I.F64.TRUNC R18, R2 ;  /* 0x0000000200127311 */ /* 0x004062000030d100 */
[----:B------:R-:W-:Y:S05]  /*76e0*/  BRA `(.L_x_3678) ;  /* 0x0000000800907947 */ /* 0x000fea0003800000 */
.L_x_3673:
        /* <DEDUP_REMOVED lines=12> */
.L_x_3687:
[----:B------:R-:W2:Y:S02]  /*77b0*/  LDG.E.64 R2, desc[UR36][R2.64] ;  /* 0x0000002402027981 */ /* 0x000ea4000c1e1b00 */
[----:B--2---:R0:W1:Y:S01]  /*77c0*/  F2I.F64.TRUNC R18, R2 ;  /* 0x0000000200127311 */ /* 0x004062000030d100 */
[----:B------:R-:W-:Y:S05]  /*77d0*/  BRA `(.L_x_3678) ;  /* 0x0000000800547947 */ /* 0x000fea0003800000 */
.L_x_3686:
        /* <DEDUP_REMOVED lines=27> */
.L_x_3689:
        /* <DEDUP_REMOVED lines=14> */
.L_x_3688:
[----:B------:R-:W2:Y:S02]  /*7a70*/  LDG.E.U16 R18, desc[UR36][R2.64] ;  /* 0x0000002402127981 */ /* 0x000ea4000c1e1500 */
[----:B--2---:R-:W-:-:S06]  /*7a80*/  IMAD.U32 R18, R18, 0x10000, RZ ;  /* 0x0001000012127824 */ /* 0x004fcc00078e00ff */
[----:B------:R-:W0:Y:S01]  /*7a90*/  F2I.FTZ.TRUNC.NTZ R18, R18 ;  /* 0x0000001200127305 */ /* 0x000e22000021f100 */
[----:B------:R-:W-:Y:S05]  /*7aa0*/  BRA `(.L_x_3678) ;  /* 0x0000000400a07947 */ /* 0x000fea0003800000 */
.L_x_3685:
        /* <DEDUP_REMOVED lines=10> */
.L_x_3692:
        /* <DEDUP_REMOVED lines=21> */
.L_x_3696:
[----:B------:R-:W-:Y:S05]  /*7ca0*/  BSYNC B1 ;  /* 0x0000000000017941 */ /* 0x000fea0003800000 */
.L_x_3695:
[----:B------:R-:W-:Y:S01]  /*7cb0*/  IMAD.SHL.U32 R2, R2, 0x100000, RZ ;  /* 0x0010000002027824 */ /* 0x000fe200078e00ff */
[----:B------:R-:W-:-:S04]  /*7cc0*/  LEA R3, R0, 0x3b800000, 0x17 ;  /* 0x3b80000000037811 */ /* 0x000fc800078eb8ff */
[----:B------:R-:W-:-:S07]  /*7cd0*/  LOP3.LUT R18, R3, R2, R18, 0xfe, !PT ;  /* 0x0000000203127212 */ /* 0x000fce00078efe12 */
.L_x_3694:
[----:B------:R-:W-:Y:S05]  /*7ce0*/  BSYNC B0 ;  /* 0x0000000000007941 */ /* 0x000fea0003800000 */
.L_x_3693:
[----:B------:R-:W1:Y:S01]  /*7cf0*/  F2I.FTZ.TRUNC.NTZ R18, R18 ;  /* 0x0000001200127305 */ /* 0x000e62000021f100 */
[----:B------:R-:W-:Y:S05]  /*7d00*/  BRA `(.L_x_3678) ;  /* 0x0000000400087947 */ /* 0x000fea0003800000 */
.L_x_3691:
        /* <DEDUP_REMOVED lines=21> */
.L_x_3700:
[----:B------:R-:W-:Y:S05]  /*7e60*/  BSYNC B1 ;  /* 0x0000000000017941 */ /* 0x000fea0003800000 */
.L_x_3699:
[----:B------:R-:W-:Y:S01]  /*7e70*/  IMAD.SHL.U32 R2, R2, 0x200000, RZ ;  /* 0x0020000002027824 */ /* 0x000fe200078e00ff */
[----:B------:R-:W-:-:S04]  /*7e80*/  LEA R3, R0, 0x37800000, 0x17 ;  /* 0x3780000000037811 */ /* 0x000fc800078eb8ff */
[----:B------:R-:W-:-:S07]  /*7e90*/  LOP3.LUT R18, R3, R2, R18, 0xfe, !PT ;  /* 0x0000000203127212 */ /* 0x000fce00078efe12 */
.L_x_3698:
[----:B------:R-:W-:Y:S05]  /*7ea0*/  BSYNC B0 ;  /* 0x0000000000007941 */ /* 0x000fea0003800000 */
.L_x_3697:
[----:B------:R-:W2:Y:S01]  /*7eb0*/  F2I.FTZ.TRUNC.NTZ R18, R18 ;  /* 0x0000001200127305 */ /* 0x000ea2000021f100 */
[----:B------:R-:W-:Y:S05]  /*7ec0*/  BRA `(.L_x_3678) ;  /* 0x0000000000987947 */ /* 0x000fea0003800000 */
.L_x_3690:
        /* <DEDUP_REMOVED lines=14> */
.L_x_3704:
[----:B------:R-:W-:Y:S05]  /*7fb0*/  BSYNC B0 ;  /* 0x0000000000007941 */ /* 0x000fea0003800000 */
.L_x_3703:
[----:B------:R-:W4:Y:S01]  /*7fc0*/  F2I.FTZ.TRUNC.NTZ R18, R18 ;  /* 0x0000001200127305 */ /* 0x000f22000021f100 */
[----:B------:R-:W-:Y:S05]  /*7fd0*/  BRA `(.L_x_3678) ;  /* 0x0000000000547947 */ /* 0x000fea0003800000 */
.L_x_3677:
        /* <DEDUP_REMOVED lines=17> */
.L_x_3705:
[----:B------:R-:W-:Y:S05]  /*80f0*/  BRA `(.L_x_3678) ;  /* 0x00000000000c7947 */ /* 0x000fea0003800000 */
.L_x_3702:
[----:B------:R3:W5:Y:S01]  /*8100*/  LDG.E R18, desc[UR36][R2.64] ;  /* 0x0000002402127981 */ /* 0x000762000c1e1900 */
[----:B------:R-:W-:Y:S05]  /*8110*/  BRA `(.L_x_3678) ;  /* 0x0000000000047947 */ /* 0x000fea0003800000 */
.L_x_3701:
[----:B------:R0:W5:Y:S02]  /*8120*/  LDG.E R18, desc[UR36][R2.64] ;  /* 0x0000002402127981 */ /* 0x000164000c1e1900 */
.L_x_3678:
        /* <DEDUP_REMOVED lines=15> */
.L_x_3709:
[----:B------:R3:W-:Y:S01]  /*8220*/  STG.E.U8 desc[UR36][R16.64], R2 ;  /* 0x0000000210007986 */ /* 0x0007e2000c101124 */
[----:B------:R-:W-:Y:S05]  /*8230*/  BRA `(.L_x_3711) ;  /* 0x0000000c00487947 */ /* 0x000fea0003800000 */
.L_x_3708:
        /* <DEDUP_REMOVED lines=9> */
.L_x_3713:
[----:B------:R2:W-:Y:S01]  /*82d0*/  STG.E desc[UR36][R16.64], R2 ;  /* 0x0000000210007986 */ /* 0x0005e2000c101924 */
[----:B------:R-:W-:Y:S05]  /*82e0*/  BRA `(.L_x_3711) ;  /* 0x0000000c001c7947 */ /* 0x000fea0003800000 */
.L_x_3712:
[----:B------:R0:W-:Y:S01]  /*82f0*/  STG.E.U16 desc[UR36][R16.64], R2 ;  /* 0x0000000210007986 */ /* 0x0001e2000c101524 */
[----:B------:R-:W-:Y:S05]  /*8300*/  BRA `(.L_x_3711) ;  /* 0x0000000c00147947 */ /* 0x000fea0003800000 */
.L_x_3707:
        /* <DEDUP_REMOVED lines=9> */
.L_x_3715:
[----:B------:R-:W0:Y:S02]  /*83a0*/  I2F.S16 R0, R2 ;  /* 0x0000000200007306 */ /* 0x000e240000101400 */
[----:B0-----:R-:W-:-:S05]  /*83b0*/  F2FP.F16.F32.PACK_AB R0, RZ, R0 ;  /* 0x00000000ff00723e */ /* 0x001fca00000000ff */
[----:B------:R0:W-:Y:S01]  /*83c0*/  STG.E.U16 desc[UR36][R16.64], R0 ;  /* 0x0000000010007986 */ /* 0x0001e2000c101524 */
[----:B------:R-:W-:Y:S05]  /*83d0*/  BRA `(.L_x_3711) ;  /* 0x0000000800e07947 */ /* 0x000fea0003800000 */
.L_x_3714:
        /* <DEDUP_REMOVED lines=10> */
.L_x_3717:
[----:B------:R-:W0:Y:S02]  /*8480*/  I2F.S16 R2, R2 ;  /* 0x0000000200027306 */ /* 0x000e240000101400 */
[----:B0-----:R-:W-:-:S04]  /*8490*/  F2FP.F16.F32.PACK_AB R3, RZ, R2 ;  /* 0x00000002ff03723e */ /* 0x001fc800000000ff */
[----:B------:R-:W-:-:S05]  /*84a0*/  PRMT R3, R3, 0x5410, RZ ;  /* 0x0000541003037816 */ /* 0x000fca00000000ff */
[----:B------:R0:W-:Y:S01]  /*84b0*/  STG.E desc[UR36][R16.64], R3 ;  /* 0x0000000310007986 */ /* 0x0001e2000c101924 */
[----:B------:R-:W-:Y:S05]  /*84c0*/  BRA `(.L_x_3711) ;  /* 0x0000000800a47947 */ /* 0x000fea0003800000 */
.L_x_3716:
[----:B------:R-:W0:Y:S02]  /*84d0*/  I2F.F64.S16 R2, R2 ;  /* 0x0000000200027312 */ /* 0x000e240000101c00 */
[----:B0-----:R0:W-:Y:S01]  /*84e0*/  STG.E.64 desc[UR36][R16.64], R2 ;  /* 0x0000000210007986 */ /* 0x0011e2000c101b24 */
[----:B------:R-:W-:Y:S05]  /*84f0*/  BRA `(.L_x_3711) ;  /* 0x0000000800987947 */ /* 0x000fea0003800000 */
.L_x_3706:
        /* <DEDUP_REMOVED lines=10> */
.L_x_3720:
[----:B------:R-:W0:Y:S01]  /*85a0*/  I2F.F64.S16 R4, R2 ;  /* 0x0000000200047312 */ /* 0x000e220000101c00 */
[----:B------:R-:W-:-:S05]  /*85b0*/  CS2R R6, SRZ ;  /* 0x0000000000067805 */ /* 0x000fca000001ff00 */
[----:B0-----:R0:W-:Y:S01]  /*85c0*/  STG.E.128 desc[UR36][R16.64], R4 ;  /* 0x0000000410007986 */ /* 0x0011e2000c101d24 */
[----:B------:R-:W-:Y:S05]  /*85d0*/  BRA `(.L_x_3711) ;  /* 0x0000000800607947 */ /* 0x000fea0003800000 */
.L_x_3719:
        /* <DEDUP_REMOVED lines=21> */
.L_x_3724:
[----:B------:R-:W-:Y:S05]  /*8730*/  BSYNC B0 ;  /* 0x0000000000007941 */ /* 0x000fea0003800000 */
.L_x_3723:
[----:B------:R-:W-:-:S05]  /*8740*/  LOP3.LUT R3, R0, R3, RZ, 0xfc, !PT ;  /* 0x0000000300037212 */ /* 0x000fca00078efcff */
[----:B------:R0:W-:Y:S01]  /*8750*/  STG.E.U8 desc[UR36][R16.64], R3 ;  /* 0x0000000310007986 */ /* 0x0001e2000c101124 */
[----:B------:R-:W-:Y:S05]  /*8760*/  BRA `(.L_x_3711) ;  /* 0x0000000400fc7947 */ /* 0x000fea0003800000 */
.L_x_3722:
        /* <DEDUP_REMOVED lines=13> */
.L_x_3726:
[----:B------:R-:W-:Y:S01]  /*8840*/  IMAD.MOV.U32 R0, RZ, RZ, 0x7f ;  /* 0x0000007fff007424 */ /* 0x000fe200078e00ff */
[----:B------:R-:W-:-:S04]  /*8850*/  ISETP.GT.U32.AND P0, PT, R3, 0x7f800000, PT ;  /* 0x7f8000000300780c */ /* 0x000fc80003f04070 */
[----:B------:R-:W-:-:S09]  /*8860*/  SEL R0, R0, 0x7c, P0 ;  /* 0x0000007c00007807 */ /* 0x000fd20000000000 */
.L_x_3727:
[----:B------:R-:W-:Y:S05]  /*8870*/  BSYNC B0 ;  /* 0x0000000000007941 */ /* 0x000fea0003800000 */
.L_x_3725:
[----:B------:R-:W-:-:S04]  /*8880*/  LOP3.LUT R2, R5, 0x80000000, RZ, 0xc0, !PT ;  /* 0x8000000005027812 */ /* 0x000fc800078ec0ff */
[----:B------:R-:W-:-:S04]  /*8890*/  SHF.R.U32.HI R3, RZ, 0x18, R2 ;  /* 0x00000018ff037819 */ /* 0x000fc80000011602 */
[----:B------:R-:W-:-:S05]  /*88a0*/  LOP3.LUT R3, R0, R3, RZ, 0xfc, !PT ;  /* 0x0000000300037212 */ /* 0x000fca00078efcff */
[----:B------:R0:W-:Y:S01]  /*88b0*/  STG.E.U8 desc[UR36][R16.64], R3 ;  /* 0x0000000310007986 */ /* 0x0001e2000c101124 */
[----:B------:R-:W-:Y:S05]  /*88c0*/  BRA `(.L_x_3711) ;  /* 0x0000000400a47947 */ /* 0x000fea0003800000 */
.L_x_3721:
[----:B------:R-:W0:Y:S02]  /*88d0*/  I2F.S16 R0, R2 ;  /* 0x0000000200007306 */ /* 0x000e240000101400 */
[----:B0-----:R-:W-:-:S05]  /*88e0*/  F2FP.BF16.F32.PACK_AB R0, RZ, R0 ;  /* 0x00000000ff00723e */ /* 0x001fca00000010ff */
[----:B------:R0:W-:Y:S01]  /*88f0*/  STG.E.U16 desc[UR36][R16.64], R0 ;  /* 0x0000000010007986 */ /* 0x0001e2000c101524 */
[----:B------:R-:W-:Y:S05]  /*8900*/  BRA `(.L_x_3711) ;  /* 0x0000000400947947 */ /* 0x000fea0003800000 */
.L_x_3718:
        /* <DEDUP_REMOVED lines=10> */
.L_x_3730:
        /* <DEDUP_REMOVED lines=17> */
.L_x_3733:
[----:B------:R-:W-:-:S04]  /*8ac0*/  LOP3.LUT R2, R5, 0x80000000, RZ, 0xc0, !PT ;  /* 0x8000000005027812 */ /* 0x000fc800078ec0ff */
[----:B------:R-:W-:-:S04]  /*8ad0*/  SHF.R.U32.HI R3, RZ, 0x18, R2 ;  /* 0x00000018ff037819 */ /* 0x000fc80000011602 */
[----:B------:R-:W-:-:S04]  /*8ae0*/  LOP3.LUT R0, R0, R3, RZ, 0xfc, !PT ;  /* 0x0000000300007212 */ /* 0x000fc800078efcff */
[----:B------:R-:W-:-:S07]  /*8af0*/  PRMT R8, R0, 0x7610, R8 ;  /* 0x0000761000087816 */ /* 0x000fce0000000008 */
.L_x_3732:
[----:B------:R-:W-:Y:S05]  /*8b00*/  BSYNC B0 ;  /* 0x0000000000007941 */ /* 0x000fea0003800000 */
.L_x_3731:
[----:B------:R0:W-:Y:S01]  /*8b10*/  STG.E.U8 desc[UR36][R16.64], R8 ;  /* 0x0000000810007986 */ /* 0x0001e2000c101124 */
[----:B------:R-:W-:Y:S05]  /*8b20*/  BRA `(.L_x_3711) ;  /* 0x00000004000c7947 */ /* 0x000fea0003800000 */
.L_x_3729:
        /* <DEDUP_REMOVED lines=17> */
.L_x_3736:
[----:B------:R-:W-:-:S04]  /*8c40*/  LOP3.LUT R2, R5, 0x80000000, RZ, 0xc0, !PT ;  /* 0x8000000005027812 */ /* 0x000fc800078ec0ff */
[----:B------:R-:W-:-:S04]  /*8c50*/  SHF.R.U32.HI R3, RZ, 0x18, R2 ;  /* 0x00000018ff037819 */ /* 0x000fc80000011602 */
[----:B------:R-:W-:-:S04]  /*8c60*/  LOP3.LUT R0, R0, R3, RZ, 0xfc, !PT ;  /* 0x0000000300007212 */ /* 0x000fc800078efcff */
[----:B------:R-:W-:-:S07]  /*8c70*/  PRMT R8, R0, 0x7610, R8 ;  /* 0x0000761000087816 */ /* 0x000fce0000000008 */
.L_x_3735:
[----:B------:R-:W-:Y:S05]  /*8c80*/  BSYNC B0 ;  /* 0x0000000000007941 */ /* 0x000fea0003800000 */
.L_x_3734:
[----:B------:R0:W-:Y:S01]  /*8c90*/  STG.E.U8 desc[UR36][R16.64], R8 ;  /* 0x0000000810007986 */ /* 0x0001e2000c101124 */
[----:B------:R-:W-:Y:S05]  /*8ca0*/  BRA `(.L_x_3711) ;  /* 0x0000000000ac7947 */ /* 0x000fea0003800000 */
.L_x_3728:
        /* <DEDUP_REMOVED lines=22> */
.L_x_3710:
        /* <DEDUP_REMOVED lines=16> */
.L_x_3739:
[----:B------:R-:W-:Y:S05]  /*8f10*/  BRA `(.L_x_3711) ;  /* 0x0000000000107947 */ /* 0x000fea0003800000 */
.L_x_3738:
[----:B------:R-:W-:-:S05]  /*8f20*/  IMAD.MOV.U32 R3, RZ, RZ, RZ ;  /* 0x000000ffff037224 */ /* 0x000fca00078e00ff */
[----:B------:R0:W-:Y:S01]  /*8f30*/  STG.E.64 desc[UR36][R16.64], R2 ;  /* 0x0000000210007986 */ /* 0x0001e2000c101b24 */
[----:B------:R-:W-:Y:S05]  /*8f40*/  BRA `(.L_x_3711) ;  /* 0x0000000000047947 */ /* 0x000fea0003800000 */
.L_x_3737:
[----:B------:R0:W-:Y:S02]  /*8f50*/  STG.E desc[UR36][R16.64], R2 ;  /* 0x0000000210007986 */ /* 0x0001e4000c101924 */
.L_x_3711:
[----:B------:R-:W-:-:S07]  /*8f60*/  VIADD R19, R19, 0x80 ;  /* 0x0000008013137836 */ /* 0x000fce0000000000 */
.L_x_3671:
[----:B------:R-:W-:Y:S05]  /*8f70*/  BSYNC B6 ;  /* 0x0000000000067941 */ /* 0x000fea0003800000 */
.L_x_3670:
        /* <DEDUP_REMOVED lines=306> */
.L_x_3740:
        /* <DEDUP_REMOVED lines=20> */
.L_x_3744:
[----:B------:R4:W5:Y:S01]  /*a3e0*/  LDG.E.U8 R18, desc[UR36][R2.64] ;  /* 0x0000002402127981 */ /* 0x000962000c1e1100 */
[----:B------:R-:W-:Y:S05]  /*a3f0*/  BRA `(.L_x_3746) ;  /* 0x0000000c00347947 */ /* 0x000fea0003800000 */
.L_x_3743:
        /* <DEDUP_REMOVED lines=8> */
.L_x_3748:
[----:B------:R2:W5:Y:S01]  /*a480*/  LDG.E R18, desc[UR36][R2.64] ;  /* 0x0000002402127981 */ /* 0x000562000c1e1900 */
[----:B------:R-:W-:Y:S05]  /*a490*/  BRA `(.L_x_3746) ;  /* 0x0000000c000c7947 */ /* 0x000fea0003800000 */
.L_x_3747:
[----:B------:R0:W5:Y:S01]  /*a4a0*/  LDG.E.S16 R18, desc[UR36][R2.64] ;  /* 0x0000002402127981 */ /* 0x000162000c1e1700 */
[----:B------:R-:W-:Y:S05]  /*a4b0*/  BRA `(.L_x_3746) ;  /* 0x0000000c00047947 */ /* 0x000fea0003800000 */
.L_x_3742:
        /* <DEDUP_REMOVED lines=9> */
.L_x_3750:
[----:B------:R-:W2:Y:S02]  /*a550*/  LDG.E.U16 R2, desc[UR36][R2.64] ;  /* 0x0000002402027981 */ /* 0x000ea4000c1e1500 */
[----:B--2---:R-:W-:-:S06]  /*a560*/  HADD2.F32 R18, -RZ, R2.H0_H0 ;  /* 0x20000002ff127230 */ /* 0x004fcc0000004100 */
[----:B------:R-:W0:Y:S01]  /*a570*/  F2I.FTZ.TRUNC.NTZ R18, R18 ;  /* 0x0000001200127305 */ /* 0x000e22000021f100 */
[----:B------:R-:W-:Y:S05]  /*a580*/  BRA `(.L_x_3746) ;  /* 0x0000000800d07947 */ /* 0x000fea0003800000 */
.L_x_3749:
        /* <DEDUP_REMOVED lines=9> */
.L_x_3752:
[----:B------:R-:W2:Y:S02]  /*a620*/  LDG.E.U16 R2, desc[UR36][R2.64] ;  /* 0x0000002402027981 */ /* 0x000ea4000c1e1500 */
[----:B--2---:R-:W-:-:S06]  /*a630*/  HADD2.F32 R18, -RZ, R2.H0_H0 ;  /* 0x20000002ff127230 */ /* 0x004fcc0000004100 */
[----:B------:R-:W0:Y:S01]  /*a640*/  F2I.FTZ.TRUNC.NTZ R18, R18 ;  /* 0x0000001200127305 */ /* 0x000e22000021f100 */
[----:B------:R-:W-:Y:S05]  /*a650*/  BRA `(.L_x_3746) ;  /* 0x00000008009c7947 */ /* 0x000fea0003800000 */
.L_x_3751:
[----:B------:R-:W2:Y:S02]  /*a660*/  LDG.E.64 R2, desc[UR36][R2.64] ;  /* 0x0000002402027981 */ /* 0x000ea4000c1e1b00 */
[----:B--2---:R0:W1:Y:S01]  /*a670*/  F2I.F64.TRUNC R18, R2 ;  /* 0x0000000200127311 */ /* 0x004062000030d100 */
[----:B------:R-:W-:Y:S05]  /*a680*/  BRA `(.L_x_3746) ;  /* 0x0000000800907947 */ /* 0x000fea0003800000 */
.L_x_3741:
        /* <DEDUP_REMOVED lines=12> */
.L_x_3755:
[----:B------:R-:W2:Y:S02]  /*a750*/  LDG.E.64 R2, desc[UR36][R2.64] ;  /* 0x0000002402027981 */ /* 0x000ea4000c1e1b00 */
[----:B--2---:R0:W1:Y:S01]  /*a760*/  F2I.F64.TRUNC R18, R2 ;  /* 0x0000000200127311 */ /* 0x004062000030d100 */
[----:B------:R-:W-:Y:S05]  /*a770*/  BRA `(.L_x_3746) ;  /* 0x0000000800547947 */ /* 0x000fea0003800000 */
.L_x_3754:
        /* <DEDUP_REMOVED lines=27> */
.L_x_3757:
        /* <DEDUP_REMOVED lines=14> */
.L_x_3756:
[----:B------:R-:W2:Y:S02]  /*aa10*/  LDG.E.U16 R18, desc[UR36][R2.64] ;  /* 0x0000002402127981 */ /* 0x000ea4000c1e1500 */
[----:B--2---:R-:W-:-:S06]  /*aa20*/  IMAD.U32 R18, R18, 0x10000, RZ ;  /* 0x0001000012127824 */ /* 0x004fcc00078e00ff */
[----:B------:R-:W0:Y:S01]  /*aa30*/  F2I.FTZ.TRUNC.NTZ R18, R18 ;  /* 0x0000001200127305 */ /* 0x000e22000021f100 */
[----:B------:R-:W-:Y:S05]  /*aa40*/  BRA `(.L_x_3746) ;  /* 0x0000000400a07947 */ /* 0x000fea0003800000 */
.L_x_3753:
        /* <DEDUP_REMOVED lines=10> */
.L_x_3760:
        /* <DEDUP_REMOVED lines=21> */
.L_x_3764:
[----:B------:R-:W-:Y:S05]  /*ac40*/  BSYNC B1 ;  /* 0x0000000000017941 */ /* 0x000fea0003800000 */
.L_x_3763:
[----:B------:R-:W-:Y:S01]  /*ac50*/  IMAD.SHL.U32 R2, R2, 0x100000, RZ ;  /* 0x0010000002027824 */ /* 0x000fe200078e00ff */
[----:B------:R-:W-:-:S04]  /*ac60*/  LEA R3, R0, 0x3b800000, 0x17 ;  /* 0x3b80000000037811 */ /* 0x000fc800078eb8ff */
[----:B------:R-:W-:-:S07]  /*ac70*/  LOP3.LUT R18, R3, R2, R18, 0xfe, !PT ;  /* 0x0000000203127212 */ /* 0x000fce00078efe12 */
.L_x_3762:
[----:B------:R-:W-:Y:S05]  /*ac80*/  BSYNC B0 ;  /* 0x0000000000007941 */ /* 0x000fea0003800000 */
.L_x_3761:
[----:B------:R-:W0:Y:S01]  /*ac90*/  F2I.FTZ.TRUNC.NTZ R18, R18 ;  /* 0x0000001200127305 */ /* 0x000e22000021f100 */
[----:B------:R-:W-:Y:S05]  /*aca0*/  BRA `(.L_x_3746) ;  /* 0x0000000400087947 */ /* 0x000fea0003800000 */
.L_x_3759:
        /* <DEDUP_REMOVED lines=21> */
.L_x_3768:
[----:B------:R-:W-:Y:S05]  /*ae00*/  BSYNC B1 ;  /* 0x0000000000017941 */ /* 0x000fea0003800000 */
.L_x_3767:
[----:B------:R-:W-:Y:S01]  /*ae10*/  IMAD.SHL.U32 R2, R2, 0x200000, RZ ;  /* 0x0020000002027824 */ /* 0x000fe200078e00ff */
[----:B------:R-:W-:-:S04]  /*ae20*/  LEA R3, R0, 0x37800000, 0x17 ;  /* 0x3780000000037811 */ /* 0x000fc800078eb8ff */
[----:B------:R-:W-:-:S07]  /*ae30*/  LOP3.LUT R18, R3, R2, R18, 0xfe, !PT ;  /* 0x0000000203127212 */ /* 0x000fce00078efe12 */
.L_x_3766:
[----:B------:R-:W-:Y:S05]  /*ae40*/  BSYNC B0 ;  /* 0x0000000000007941 */ /* 0x000fea0003800000 */
.L_x_3765:
[----:B------:R-:W0:Y:S01]  /*ae50*/  F2I.FTZ.TRUNC.NTZ R18, R18 ;  /* 0x0000001200127305 */ /* 0x000e22000021f100 */
[----:B------:R-:W-:Y:S05]  /*ae60*/  BRA `(.L_x_3746) ;  /* 0x0000000000987947 */ /* 0x000fea0003800000 */
.L_x_3758:
        /* <DEDUP_REMOVED lines=14> */
.L_x_3772:
[----:B------:R-:W-:Y:S05]  /*af50*/  BSYNC B0 ;  /* 0x0000000000007941 */ /* 0x000fea0003800000 */
.L_x_3771:
[----:B------:R-:W0:Y:S01]  /*af60*/  F2I.FTZ.TRUNC.NTZ R18, R18 ;  /* 0x0000001200127305 */ /* 0x000e22000021f100 */
[----:B------:R-:W-:Y:S05]  /*af70*/  BRA `(.L_x_3746) ;  /* 0x0000000000547947 */ /* 0x000fea0003800000 */
.L_x_3745:
        /* <DEDUP_REMOVED lines=17> */
.L_x_3773:
[----:B------:R-:W-:Y:S05]  /*b090*/  BRA `(.L_x_3746) ;  /* 0x00000000000c7947 */ /* 0x000fea0003800000 */
.L_x_3770:
[----:B------:R0:W5:Y:S01]  /*b0a0*/  LDG.E R18, desc[UR36][R2.64] ;  /* 0x0000002402127981 */ /* 0x000162000c1e1900 */
[----:B------:R-:W-:Y:S05]  /*b0b0*/  BRA `(.L_x_3746) ;  /* 0x0000000000047947 */ /* 0x000fea0003800000 */
.L_x_3769:
[----:B------:R0:W5:Y:S02]  /*b0c0*/  LDG.E R18, desc[UR36][R2.64] ;  /* 0x0000002402127981 */ /* 0x000164000c1e1900 */
.L_x_3746:
[----:B01234-:R-:W0:Y:S01]  /*b0d0*/  LDC.U8 R3, c[0x0][0x421] ;  /* 0x00010840ff037b82 */ /* 0x01fe220000000000 */
[----:B-----5:R-:W-:Y:S02]  /*b0e0*/  SHF.R.U32.HI R2, RZ, 0x1f, R18 ;  /* 0x0000001fff027819 */ /* 0x020fe40000011612 */
        /* <DEDUP_REMOVED lines=13> */
.L_x_3777:
[----:B------:R-:W-:Y:S01]  /*b1c0*/  STG.E.U8 desc[UR36][R16.64], R2 ;  /* 0x0000000210007986 */ /* 0x000fe2000c101124 */
[----:B------:R-:W-:Y:S05]  /*b1d0*/  EXIT ;  /* 0x000000000000794d */ /* 0x000fea0003800000 */
.L_x_3776:
        /* <DEDUP_REMOVED lines=9> */
.L_x_3780:
[----:B------:R-:W-:Y:S01]  /*b270*/  STG.E desc[UR36][R16.64], R2 ;  /* 0x0000000210007986 */ /* 0x000fe2000c101924 */
[----:B------:R-:W-:Y:S05]  /*b280*/  EXIT ;  /* 0x000000000000794d */ /* 0x000fea0003800000 */
.L_x_3779:
[----:B------:R-:W-:Y:S01]  /*b290*/  STG.E.U16 desc[UR36][R16.64], R2 ;  /* 0x0000000210007986 */ /* 0x000fe2000c101524 */
[----:B------:R-:W-:Y:S05]  /*b2a0*/  EXIT ;  /* 0x000000000000794d */ /* 0x000fea0003800000 */
.L_x_3775:
        /* <DEDUP_REMOVED lines=9> */
.L_x_3782:
[----:B------:R-:W0:Y:S02]  /*b340*/  I2F.S16 R0, R2 ;  /* 0x0000000200007306 */ /* 0x000e240000101400 */
[----:B0-----:R-:W-:-:S05]  /*b350*/  F2FP.F16.F32.PACK_AB R0, RZ, R0 ;  /* 0x00000000ff00723e */ /* 0x001fca00000000ff */
[----:B------:R-:W-:Y:S01]  /*b360*/  STG.E.U16 desc[UR36][R16.64], R0 ;  /* 0x0000000010007986 */ /* 0x000fe2000c101524 */
[----:B------:R-:W-:Y:S05]  /*b370*/  EXIT ;  /* 0x000000000000794d */ /* 0x000fea0003800000 */
.L_x_3781:
        /* <DEDUP_REMOVED lines=10> */
.L_x_3784:
[----:B------:R-:W0:Y:S02]  /*b420*/  I2F.S16 R2, R2 ;  /* 0x0000000200027306 */ /* 0x000e240000101400 */
[----:B0-----:R-:W-:-:S04]  /*b430*/  F2FP.F16.F32.PACK_AB R3, RZ, R2 ;  /* 0x00000002ff03723e */ /* 0x001fc800000000ff */
[----:B------:R-:W-:-:S05]  /*b440*/  PRMT R3, R3, 0x5410, RZ ;  /* 0x0000541003037816 */ /* 0x000fca00000000ff */
[----:B------:R-:W-:Y:S01]  /*b450*/  STG.E desc[UR36][R16.64], R3 ;  /* 0x0000000310007986 */ /* 0x000fe2000c101924 */
[----:B------:R-:W-:Y:S05]  /*b460*/  EXIT ;  /* 0x000000000000794d */ /* 0x000fea0003800000 */
.L_x_3783:
[----:B------:R-:W0:Y:S02]  /*b470*/  I2F.F64.S16 R2, R2 ;  /* 0x0000000200027312 */ /* 0x000e240000101c00 */
[----:B0-----:R-:W-:Y:S01]  /*b480*/  STG.E.64 desc[UR36][R16.64], R2 ;  /* 0x0000000210007986 */ /* 0x001fe2000c101b24 */
[----:B------:R-:W-:Y:S05]  /*b490*/  EXIT ;  /* 0x000000000000794d */ /* 0x000fea0003800000 */
.L_x_3774:
        /* <DEDUP_REMOVED lines=10> */
.L_x_3787:
[----:B------:R-:W0:Y:S01]  /*b540*/  I2F.F64.S16 R4, R2 ;  /* 0x0000000200047312 */ /* 0x000e220000101c00 */
[----:B------:R-:W-:-:S05]  /*b550*/  CS2R R6, SRZ ;  /* 0x0000000000067805 */ /* 0x000fca000001ff00 */
[----:B0-----:R-:W-:Y:S01]  /*b560*/  STG.E.128 desc[UR36][R16.64], R4 ;  /* 0x0000000410007986 */ /* 0x001fe2000c101d24 */
[----:B------:R-:W-:Y:S05]  /*b570*/  EXIT ;  /* 0x000000000000794d */ /* 0x000fea0003800000 */
.L_x_3786:
        /* <DEDUP_REMOVED lines=21> */
.L_x_3791:
[----:B------:R-:W-:Y:S05]  /*b6d0*/  BSYNC B0 ;  /* 0x0000000000007941 */ /* 0x000fea0003800000 */
.L_x_3790:
[----:B------:R-:W-:-:S05]  /*b6e0*/  LOP3.LUT R3, R0, R3, RZ, 0xfc, !PT ;  /* 0x0000000300037212 */ /* 0x000fca00078efcff */
[----:B------:R-:W-:Y:S01]  /*b6f0*/  STG.E.U8 desc[UR36][R16.64], R3 ;  /* 0x0000000310007986 */ /* 0x000fe2000c101124 */
[----:B------:R-:W-:Y:S05]  /*b700*/  EXIT ;  /* 0x000000000000794d */ /* 0x000fea0003800000 */
.L_x_3789:
        /* <DEDUP_REMOVED lines=13> */
.L_x_3793:
[----:B------:R-:W-:Y:S01]  /*b7e0*/  IMAD.MOV.U32 R0, RZ, RZ, 0x7f ;  /* 0x0000007fff007424 */ /* 0x000fe200078e00ff */
[----:B------:R-:W-:-:S04]  /*b7f0*/  ISETP.GT.U32.AND P0, PT, R3, 0x7f800000, PT ;  /* 0x7f8000000300780c */ /* 0x000fc80003f04070 */
[----:B------:R-:W-:-:S09]  /*b800*/  SEL R0, R0, 0x7c, P0 ;  /* 0x0000007c00007807 */ /* 0x000fd20000000000 */
.L_x_3794:
[----:B------:R-:W-:Y:S05]  /*b810*/  BSYNC B0 ;  /* 0x0000000000007941 */ /* 0x000fea0003800000 */
.L_x_3792:
[----:B------:R-:W-:-:S04]  /*b820*/  LOP3.LUT R2, R5, 0x80000000, RZ, 0xc0, !PT ;  /* 0x8000000005027812 */ /* 0x000fc800078ec0ff */
[----:B------:R-:W-:-:S04]  /*b830*/  SHF.R.U32.HI R3, RZ, 0x18, R2 ;  /* 0x00000018ff037819 */ /* 0x000fc80000011602 */
[----:B------:R-:W-:-:S05]  /*b840*/  LOP3.LUT R3, R0, R3, RZ, 0xfc, !PT ;  /* 0x0000000300037212 */ /* 0x000fca00078efcff */
[----:B------:R-:W-:Y:S01]  /*b850*/  STG.E.U8 desc[UR36][R16.64], R3 ;  /* 0x0000000310007986 */ /* 0x000fe2000c101124 */
[----:B------:R-:W-:Y:S05]  /*b860*/  EXIT ;  /* 0x000000000000794d */ /* 0x000fea0003800000 */
.L_x_3788:
[----:B------:R-:W0:Y:S02]  /*b870*/  I2F.S16 R0, R2 ;  /* 0x0000000200007306 */ /* 0x000e240000101400 */
[----:B0-----:R-:W-:-:S05]  /*b880*/  F2FP.BF16.F32.PACK_AB R0, RZ, R0 ;  /* 0x00000000ff00723e */ /* 0x001fca00000010ff */
[----:B------:R-:W-:Y:S01]  /*b890*/  STG.E.U16 desc[UR36][R16.64], R0 ;  /* 0x0000000010007986 */ /* 0x000fe2000c101524 */
[----:B------:R-:W-:Y:S05]  /*b8a0*/  EXIT ;  /* 0x000000000000794d */ /* 0x000fea0003800000 */
.L_x_3785:
        /* <DEDUP_REMOVED lines=10> */
.L_x_3797:
        /* <DEDUP_REMOVED lines=17> */
.L_x_3800:
[----:B------:R-:W-:-:S04]  /*ba60*/  LOP3.LUT R2, R5, 0x80000000, RZ, 0xc0, !PT ;  /* 0x8000000005027812 */ /* 0x000fc800078ec0ff */
[----:B------:R-:W-:-:S04]  /*ba70*/  SHF.R.U32.HI R3, RZ, 0x18, R2 ;  /* 0x00000018ff037819 */ /* 0x000fc80000011602 */
[----:B------:R-:W-:-:S04]  /*ba80*/  LOP3.LUT R0, R0, R3, RZ, 0xfc, !PT ;  /* 0x0000000300007212 */ /* 0x000fc800078efcff */
[----:B------:R-:W-:-:S07]  /*ba90*/  PRMT R8, R0, 0x7610, R8 ;  /* 0x0000761000087816 */ /* 0x000fce0000000008 */
.L_x_3799:
[----:B------:R-:W-:Y:S05]  /*baa0*/  BSYNC B0 ;  /* 0x0000000000007941 */ /* 0x000fea0003800000 */
.L_x_3798:
[----:B------:R-:W-:Y:S01]  /*bab0*/  STG.E.U8 desc[UR36][R16.64], R8 ;  /* 0x0000000810007986 */ /* 0x000fe2000c101124 */
[----:B------:R-:W-:Y:S05]  /*bac0*/  EXIT ;  /* 0x000000000000794d */ /* 0x000fea0003800000 */
.L_x_3796:
        /* <DEDUP_REMOVED lines=17> */
.L_x_3803:
[----:B------:R-:W-:-:S04]  /*bbe0*/  LOP3.LUT R2, R5, 0x80000000, RZ, 0xc0, !PT ;  /* 0x8000000005027812 */ /* 0x000fc800078ec0ff */
[----:B------:R-:W-:-:S04]  /*bbf0*/  SHF.R.U32.HI R3, RZ, 0x18, R2 ;  /* 0x00000018ff037819 */ /* 0x000fc80000011602 */
[----:B------:R-:W-:-:S04]  /*bc00*/  LOP3.LUT R0, R0, R3, RZ, 0xfc, !PT ;  /* 0x0000000300007212 */ /* 0x000fc800078efcff */
[----:B------:R-:W-:-:S07]  /*bc10*/  PRMT R8, R0, 0x7610, R8 ;  /* 0x0000761000087816 */ /* 0x000fce0000000008 */
.L_x_3802:
[----:B------:R-:W-:Y:S05]  /*bc20*/  BSYNC B0 ;  /* 0x0000000000007941 */ /* 0x000fea0003800000 */
.L_x_3801:
[----:B------:R-:W-:Y:S01]  /*bc30*/  STG.E.U8 desc[UR36][R16.64], R8 ;  /* 0x0000000810007986 */ /* 0x000fe2000c101124 */
[----:B------:R-:W-:Y:S05]  /*bc40*/  EXIT ;  /* 0x000000000000794d */ /* 0x000fea0003800000 */
.L_x_3795:
        /* <DEDUP_REMOVED lines=22> */
.L_x_3778:
        /* <DEDUP_REMOVED lines=16> */
.L_x_3806:
[----:B------:R-:W-:Y:S05]  /*beb0*/  EXIT ;  /* 0x000000000000794d */ /* 0x000fea0003800000 */
.L_x_3805:
[----:B------:R-:W-:-:S05]  /*bec0*/  IMAD.MOV.U32 R3, RZ, RZ, RZ ;  /* 0x000000ffff037224 */ /* 0x000fca00078e00ff */
[----:B------:R-:W-:Y:S01]  /*bed0*/  STG.E.64 desc[UR36][R16.64], R2 ;  /* 0x0000000210007986 */ /* 0x000fe2000c101b24 */
[----:B------:R-:W-:Y:S05]  /*bee0*/  EXIT ;  /* 0x000000000000794d */ /* 0x000fea0003800000 */
.L_x_3804:
[----:B------:R-:W-:Y:S01]  /*bef0*/  STG.E desc[UR36][R16.64], R2 ;  /* 0x0000000210007986 */ /* 0x000fe2000c101924 */
[----:B------:R-:W-:Y:S05]  /*bf00*/  EXIT ;  /* 0x000000000000794d */ /* 0x000fea0003800000 */
.L_x_3807:
        /* <DEDUP_REMOVED lines=15> */
.L_x_23470:


//--------------------- .text._ZN2at6native27unrolled_elementwise_kernelIZZZNS0_19signbit_kernel_cudaERNS_18TensorIteratorBaseEENKUlvE_clEvENKUlvE1_clEvEUliE_St5arrayIPcLm2EELi4E23TrivialOffsetCalculatorILi1EjESB_NS0_6memory12LoadWithCastILi1EEENSC_13StoreWithCastILi1EEEEEviT_T0_T2_T3_T4_T5_ --------------------------
	.section	.text._ZN2at6native27unrolled_elementwise_kernelIZZZNS0_19signbit_kernel_cudaERNS_18TensorIteratorBaseEENKUlvE_clEvENKUlvE1_clEvEUliE_St5arrayIPcLm2EELi4E23TrivialOffsetCalculatorILi1EjESB_NS0_6memory12LoadWithCastILi1EEENSC_13StoreWithCastILi1EEEEEviT_T0_T2_T3_T4_T5_,"ax",@progbits
	.align	128
        .global         _ZN2at6native27unrolled_elementwise_kernelIZZZNS0_19signbit_kernel_cudaERNS_18TensorIteratorBaseEENKUlvE_clEvENKUlvE1_clEvEUliE_St5arrayIPcLm2EELi4E23TrivialOffsetCalculatorILi1EjESB_NS0_6memory12LoadWithCastILi1EEENSC_13StoreWithCastILi1EEEEEviT_T0_T2_T3_T4_T5_
        .type           _ZN2at6native27unrolled_elementwise_kernelIZZZNS0_19signbit_kernel_cudaERNS_18TensorIteratorBaseEENKUlvE_clEvENKUlvE1_clEvEUliE_St5arrayIPcLm2EELi4E23TrivialOffsetCalculatorILi1EjESB_NS0_6memory12LoadWithCastILi1EEENSC_13StoreWithCastILi1EEEEEviT_T0_T2_T3_T4_T5_,@function
        .size           _ZN2at6native27unrolled_elementwise_kernelIZZZNS0_19signbit_kernel_cudaERNS_18TensorIteratorBaseEENKUlvE_clEvENKUlvE1_clEvEUliE_St5arrayIPcLm2EELi4E23TrivialOffsetCalculatorILi1EjESB_NS0_6memory12LoadWithCastILi1EEENSC_13StoreWithCastILi1EEEEEviT_T0_T2_T3_T4_T5_,(.L_x_23471 - _ZN2at6native27unrolled_elementwise_kernelIZZZNS0_19signbit_kernel_cudaERNS_18TensorIteratorBaseEENKUlvE_clEvENKUlvE1_clEvEUliE_St5arrayIPcLm2EELi4E23TrivialOffsetCalculatorILi1EjESB_NS0_6memory12LoadWithCastILi1EEENSC_13StoreWithCastILi1EEEEEviT_T0_T2_T3_T4_T5_)
        .other          _ZN2at6native27unrolled_elementwise_kernelIZZZNS0_19signbit_kernel_cudaERNS_18TensorIteratorBaseEENKUlvE_clEvENKUlvE1_clEvEUliE_St5arrayIPcLm2EELi4E23TrivialOffsetCalculatorILi1EjESB_NS0_6memory12LoadWithCastILi1EEENSC_13StoreWithCastILi1EEEEEviT_T0_T2_T3_T4_T5_,@"STO_CUDA_ENTRY STV_DEFAULT"
_ZN2at6native27unrolled_elementwise_kernelIZZZNS0_19signbit_kernel_cudaERNS_18TensorIteratorBaseEENKUlvE_clEvENKUlvE1_clEvEUliE_St5arrayIPcLm2EELi4E23TrivialOffsetCalculatorILi1EjESB_NS0_6memory12LoadWithCastILi1EEENSC_13StoreWithCastILi1EEEEEviT_T0_T2_T3_T4_T5_:
.text._ZN2at6native27unrolled_elementwise_kernelIZZZNS0_19signbit_kernel_cudaERNS_18TensorIteratorBaseEENKUlvE_clEvENKUlvE1_clEvEUliE_St5arrayIPcLm2EELi4E23TrivialOffsetCalculatorILi1EjESB_NS0_6memory12LoadWithCastILi1EEENSC_13StoreWithCastILi1EEEEEviT_T0_T2_T3_T4_T5_:
        /* <DEDUP_REMOVED lines=31> */
.L_x_3813:
[----:B------:R3:W5:Y:S01]  /*01f0*/  LDG.E.U8 R24, desc[UR36][R2.64] ;  /* 0x0000002402187981 */ /* 0x000762000c1e1100 */
[----:B------:R-:W-:Y:S05]  /*0200*/  BRA `(.L_x_3815) ;  /* 0x0000000c00387947 */ /* 0x000fea0003800000 */
.L_x_3812:
        /* <DEDUP_REMOVED lines=8> */
.L_x_3817:
[----:B------:R1:W5:Y:S01]  /*0290*/  LDG.E R24, desc[UR36][R2.64] ;  /* 0x0000002402187981 */ /* 0x000362000c1e1900 */
[----:B------:R-:W-:Y:S05]  /*02a0*/  BRA `(.L_x_3815) ;  /* 0x0000000c00107947 */ /* 0x000fea0003800000 */
.L_x_3816:
[----:B------:R2:W5:Y:S01]  /*02b0*/  LDG.E.S16 R24, desc[UR36][R2.64] ;  /* 0x0000002402187981 */ /* 0x000562000c1e1700 */
[----:B------:R-:W-:Y:S05]  /*02c0*/  BRA `(.L_x_3815) ;  /* 0x0000000c00087947 */ /* 0x000fea0003800000 */
.L_x_3811:
        /* <DEDUP_REMOVED lines=9> */
.L_x_3819:
[----:B------:R-:W2:Y:S02]  /*0360*/  LDG.E.U16 R2, desc[UR36][R2.64] ;  /* 0x0000002402027981 */ /* 0x000ea4000c1e1500 */
[----:B--2---:R-:W-:-:S06]  /*0370*/  HADD2.F32 R24, -RZ, R2.H0_H0 ;  /* 0x20000002ff187230 */ /* 0x004fcc0000004100 */
[----:B------:R-:W0:Y:S01]  /*0380*/  F2I.FTZ.TRUNC.NTZ R24, R24 ;  /* 0x0000001800187305 */ /* 0x000e22000021f100 */
[----:B------:R-:W-:Y:S05]  /*0390*/  BRA `(.L_x_3815) ;  /* 0x0000000800d47947 */ /* 0x000fea0003800000 */
.L_x_3818:
        /* <DEDUP_REMOVED lines=9> */
.L_x_3821:
[----:B------:R-:W2:Y:S02]  /*0430*/  LDG.E.U16 R2, desc[UR36][R2.64] ;  /* 0x0000002402027981 */ /* 0x000ea4000c1e1500 */
[----:B--2---:R-:W-:-:S06]  /*0440*/  HADD2.F32 R24, -RZ, R2.H0_H0 ;  /* 0x20000002ff187230 */ /* 0x004fcc0000004100 */
[----:B------:R-:W0:Y:S01]  /*0450*/  F2I.FTZ.TRUNC.NTZ R24, R24 ;  /* 0x0000001800187305 */ /* 0x000e22000021f100 */
[----:B------:R-:W-:Y:S05]  /*0460*/  BRA `(.L_x_3815) ;  /* 0x0000000800a07947 */ /* 0x000fea0003800000 */
.L_x_3820:
[----:B------:R-:W2:Y:S02]  /*0470*/  LDG.E.64 R24, desc[UR36][R2.64] ;  /* 0x0000002402187981 */ /* 0x000ea4000c1e1b00 */
[----:B--2---:R0:W1:Y:S01]  /*0480*/  F2I.F64.TRUNC R24, R24 ;  /* 0x0000001800187311 */ /* 0x004062000030d100 */
[----:B------:R-:W-:Y:S05]  /*0490*/  BRA `(.L_x_3815) ;  /* 0x0000000800947947 */ /* 0x000fea0003800000 */
.L_x_3810:
        /* <DEDUP_REMOVED lines=12> */
.L_x_3824:
[----:B------:R-:W2:Y:S02]  /*0560*/  LDG.E.64 R2, desc[UR36][R2.64] ;  /* 0x0000002402027981 */ /* 0x000ea4000c1e1b00 */
[----:B--2---:R0:W1:Y:S01]  /*0570*/  F2I.F64.TRUNC R24, R2 ;  /* 0x0000000200187311 */ /* 0x004062000030d100 */
[----:B------:R-:W-:Y:S05]  /*0580*/  BRA `(.L_x_3815) ;  /* 0x0000000800587947 */ /* 0x000fea0003800000 */
.L_x_3823:
        /* <DEDUP_REMOVED lines=27> */
.L_x_3826:
        /* <DEDUP_REMOVED lines=15> */
.L_x_3825:
[----:B------:R-:W2:Y:S02]  /*0830*/  LDG.E.U16 R24, desc[UR36][R2.64] ;  /* 0x0000002402187981 */ /* 0x000ea4000c1e1500 */
[----:B--2---:R-:W-:-:S06]  /*0840*/  IMAD.U32 R24, R24, 0x10000, RZ ;  /* 0x0001000018187824 */ /* 0x004fcc00078e00ff */
[----:B------:R-:W0:Y:S01]  /*0850*/  F2I.FTZ.TRUNC.NTZ R24, R24 ;  /* 0x0000001800187305 */ /* 0x000e22000021f100 */
[----:B------:R-:W-:Y:S05]  /*0860*/  BRA `(.L_x_3815) ;  /* 0x0000000400a07947 */ /* 0x000fea0003800000 */
.L_x_3822:
        /* <DEDUP_REMOVED lines=10> */
.L_x_3829:
        /* <DEDUP_REMOVED lines=21> */
.L_x_3833:
[----:B------:R-:W-:Y:S05]  /*0a60*/  BSYNC B1 ;  /* 0x0000000000017941 */ /* 0x000fea0003800000 */
.L_x_3832:
[----:B------:R-:W-:Y:S01]  /*0a70*/  IMAD.SHL.U32 R2, R2, 0x100000, RZ ;  /* 0x0010000002027824 */ /* 0x000fe200078e00ff */
[----:B------:R-:W-:-:S04]  /*0a80*/  LEA R3, R0, 0x3b800000, 0x17 ;  /* 0x3b80000000037811 */ /* 0x000fc800078eb8ff */
[----:B------:R-:W-:-:S07]  /*0a90*/  LOP3.LUT R24, R3, R2, R24, 0xfe, !PT ;  /* 0x0000000203187212 */ /* 0x000fce00078efe18 */
.L_x_3831:
[----:B------:R-:W-:Y:S05]  /*0aa0*/  BSYNC B0 ;  /* 0x0000000000007941 */ /* 0x000fea0003800000 */
.L_x_3830:
[----:B------:R-:W0:Y:S01]  /*0ab0*/  F2I.FTZ.TRUNC.NTZ R24, R24 ;  /* 0x0000001800187305 */ /* 0x000e22000021f100 */
[----:B------:R-:W-:Y:S05]  /*0ac0*/  BRA `(.L_x_3815) ;  /* 0x0000000400087947 */ /* 0x000fea0003800000 */
.L_x_3828:
        /* <DEDUP_REMOVED lines=21> */
.L_x_3837:
[----:B------:R-:W-:Y:S05]  /*0c20*/  BSYNC B1 ;  /* 0x0000000000017941 */ /* 0x000fea0003800000 */
.L_x_3836:
[----:B------:R-:W-:Y:S01]  /*0c30*/  IMAD.SHL.U32 R2, R2, 0x200000, RZ ;  /* 0x0020000002027824 */ /* 0x000fe200078e00ff */
[----:B------:R-:W-:-:S04]  /*0c40*/  LEA R3, R0, 0x37800000, 0x17 ;  /* 0x3780000000037811 */ /* 0x000fc800078eb8ff */
[----:B------:R-:W-:-:S07]  /*0c50*/  LOP3.LUT R24, R3, R2, R24, 0xfe, !PT ;  /* 0x0000000203187212 */ /* 0x000fce00078efe18 */
.L_x_3835:
[----:B------:R-:W-:Y:S05]  /*0c60*/  BSYNC B0 ;  /* 0x0000000000007941 */ /* 0x000fea0003800000 */
.L_x_3834:
[----:B------:R-:W0:Y:S01]  /*0c70*/  F2I.FTZ.TRUNC.NTZ R24, R24 ;  /* 0x0000001800187305 */ /* 0x000e22000021f100 */
[----:B------:R-:W-:Y:S05]  /*0c80*/  BRA `(.L_x_3815) ;  /* 0x0000000000987947 */ /* 0x000fea0003800000 */
.L_x_3827:
        /* <DEDUP_REMOVED lines=14> */
.L_x_3841:
[----:B------:R-:W-:Y:S05]  /*0d70*/  BSYNC B0 ;  /* 0x0000000000007941 */ /* 0x000fea0003800000 */
.L_x_3840:
[----:B------:R-:W0:Y:S01]  /*0d80*/  F2I.FTZ.TRUNC.NTZ R24, R24 ;  /* 0x0000001800187305 */ /* 0x000e22000021f100 */
[----:B------:R-:W-:Y:S05]  /*0d90*/  BRA `(.L_x_3815) ;  /* 0x0000000000547947 */ /* 0x000fea0003800000 */
.L_x_3814:
        /* <DEDUP_REMOVED lines=17> */
.L_x_3842:
[----:B------:R-:W-:Y:S05]  /*0eb0*/  BRA `(.L_x_3815) ;  /* 0x00000000000c7947 */ /* 0x000fea0003800000 */
.L_x_3839:
[----:B------:R0:W5:Y:S01]  /*0ec0*/  LDG.E R24, desc[UR36][R2.64] ;  /* 0x0000002402187981 */ /* 0x000162000c1e1900 */
[----:B------:R-:W-:Y:S05]  /*0ed0*/  BRA `(.L_x_3815) ;  /* 0x0000000000047947 */ /* 0x000fea0003800000 */
.L_x_3838:
[----:B------:R0:W5:Y:S02]  /*0ee0*/  LDG.E R24, desc[UR36][R2.64] ;  /* 0x0000002402187981 */ /* 0x000164000c1e1900 */
.L_x_3815:
[----:B------:R-:W2:Y:S02]  /*0ef0*/  S2R R26, SR_TID.X ;  /* 0x00000000001a7919 */ /* 0x000ea40000002100 */
[----:B--2---:R-:W-:-:S07]  /*0f00*/  VIADD R26, R26, 0x80 ;  /* 0x000000801a1a7836 */ /* 0x004fce0000000000 */
.L_x_3809:
[----:B------:R-:W-:Y:S05]  /*0f10*/  BSYNC B6 ;  /* 0x0000000000067941 */ /* 0x000fea0003800000 */
.L_x_3808:
        /* <DEDUP_REMOVED lines=23> */
.L_x_3848:
[----:B------:R0:W5:Y:S01]  /*1090*/  LDG.E.U8 R22, desc[UR36][R2.64] ;  /* 0x0000002402167981 */ /* 0x000162000c1e1100 */
[----:B------:R-:W-:Y:S05]  /*10a0*/  BRA `(.L_x_3850) ;  /* 0x0000000c00347947 */ /* 0x000fea0003800000 */
.L_x_3847:
        /* <DEDUP_REMOVED lines=8> */
.L_x_3852:
[----:B------:R0:W5:Y:S01]  /*1130*/  LDG.E R22, desc[UR36][R2.64] ;  /* 0x0000002402167981 */ /* 0x000162000c1e1900 */
[----:B------:R-:W-:Y:S05]  /*1140*/  BRA `(.L_x_3850) ;  /* 0x0000000c000c7947 */ /* 0x000fea0003800000 */
.L_x_3851:
[----:B------:R0:W5:Y:S01]  /*1150*/  LDG.E.S16 R22, desc[UR36][R2.64] ;  /* 0x0000002402167981 */ /* 0x000162000c1e1700 */
[----:B------:R-:W-:Y:S05]  /*1160*/  BRA `(.L_x_3850) ;  /* 0x0000000c00047947 */ /* 0x000fea0003800000 */
.L_x_3846:
        /* <DEDUP_REMOVED lines=9> */
.L_x_3854:
[----:B------:R-:W2:Y:S02]  /*1200*/  LDG.E.U16 R2, desc[UR36][R2.64] ;  /* 0x0000002402027981 */ /* 0x000ea4000c1e1500 */
[----:B--2---:R-:W-:-:S06]  /*1210*/  HADD2.F32 R22, -RZ, R2.H0_H0 ;  /* 0x20000002ff167230 */ /* 0x004fcc0000004100 */
[----:B------:R-:W0:Y:S01]  /*1220*/  F2I.FTZ.TRUNC.NTZ R22, R22 ;  /* 0x0000001600167305 */ /* 0x000e22000021f100 */
[----:B------:R-:W-:Y:S05]  /*1230*/  BRA `(.L_x_3850) ;  /* 0x0000000800d07947 */ /* 0x000fea0003800000 */
.L_x_3853:
        /* <DEDUP_REMOVED lines=9> */
.L_x_3856:
[----:B------:R-:W2:Y:S02]  /*12d0*/  LDG.E.U16 R2, desc[UR36][R2.64] ;  /* 0x0000002402027981 */ /* 0x000ea4000c1e1500 */
[----:B--2---:R-:W-:-:S06]  /*12e0*/  HADD2.F32 R22, -RZ, R2.H0_H0 ;  /* 0x20000002ff167230 */ /* 0x004fcc0000004100 */
[----:B------:R-:W0:Y:S01]  /*12f0*/  F2I.FTZ.TRUNC.NTZ R22, R22 ;  /* 0x0000001600167305 */ /* 0x000e22000021f100 */
[----:B------:R-:W-:Y:S05]  /*1300*/  BRA `(.L_x_3850) ;  /* 0x00000008009c7947 */ /* 0x000fea0003800000 */
.L_x_3855:
[----:B------:R-:W2:Y:S02]  /*1310*/  LDG.E.64 R2, desc[UR36][R2.64] ;  /* 0x0000002402027981 */ /* 0x000ea4000c1e1b00 */
[----:B--2---:R0:W1:Y:S01]  /*1320*/  F2I.F64.TRUNC R22, R2 ;  /* 0x0000000200167311 */ /* 0x004062000030d100 */
[----:B------:R-:W-:Y:S05]  /*1330*/  BRA `(.L_x_3850) ;  /* 0x0000000800907947 */ /* 0x000fea0003800000 */
.L_x_3845:
        /* <DEDUP_REMOVED lines=12> */
.L_x_3859:
[----:B------:R-:W2:Y:S02]  /*1400*/  LDG.E.64 R2, desc[UR36][R2.64] ;  /* 0x0000002402027981 */ /* 0x000ea4000c1e1b00 */
[----:B--2---:R0:W1:Y:S01]  /*1410*/  F2I.F64.TRUNC R22, R2 ;  /* 0x0000000200167311 */ /* 0x004062000030d100 */
[----:B------:R-:W-:Y:S05]  /*1420*/  BRA `(.L_x_3850) ;  /* 0x0000000800547947 */ /* 0x000fea0003800000 */
.L_x_3858:
        /* <DEDUP_REMOVED lines=27> */
.L_x_3861:
        /* <DEDUP_REMOVED lines=12> */
[----:B------:R2:W3:Y:S01]  /*16a0*/  F2I.FTZ.TRUNC.NTZ R22, R4 ;  /* 0x0000000400167305 */ /* 0x0004e2000021f100 */
[----:B------:R-:W-:Y:S05]  /*16b0*/  BRA `(.L_x_3850) ;  /* 0x0000000400b07947 */ /* 0x000fea0003800000 */
.L_x_3860:
[----:B------:R-:W2:Y:S02]  /*16c0*/  LDG.E.U16 R22, desc[UR36][R2.64] ;  /* 0x0000002402167981 */ /* 0x000ea4000c1e1500 */
[----:B--2---:R-:W-:-:S06]  /*16d0*/  IMAD.U32 R22, R22, 0x10000, RZ ;  /* 0x0001000016167824 */ /* 0x004fcc00078e00ff */
[----:B------:R-:W4:Y:S01]  /*16e0*/  F2I.FTZ.TRUNC.NTZ R22, R22 ;  /* 0x0000001600167305 */ /* 0x000f22000021f100 */
[----:B------:R-:W-:Y:S05]  /*16f0*/  BRA `(.L_x_3850) ;  /* 0x0000000400a07947 */ /* 0x000fea0003800000 */
.L_x_3857:
        /* <DEDUP_REMOVED lines=10> */
.L_x_3864:
        /* <DEDUP_REMOVED lines=21> */
.L_x_3868:
[----:B------:R-:W-:Y:S05]  /*18f0*/  BSYNC B1 ;  /* 0x0000000000017941 */ /* 0x000fea0003800000 */
.L_x_3867:
[----:B------:R-:W-:Y:S01]  /*1900*/  IMAD.SHL.U32 R2, R2, 0x100000, RZ ;  /* 0x0010000002027824 */ /* 0x000fe200078e00ff */
[----:B------:R-:W-:-:S04]  /*1910*/  LEA R3, R0, 0x3b800000, 0x17 ;  /* 0x3b80000000037811 */ /* 0x000fc800078eb8ff */
[----:B------:R-:W-:-:S07]  /*1920*/  LOP3.LUT R22, R3, R2, R22, 0xfe, !PT ;  /* 0x0000000203167212 */ /* 0x000fce00078efe16 */
.L_x_3866:
[----:B------:R-:W-:Y:S05]  /*1930*/  BSYNC B0 ;  /* 0x0000000000007941 */ /* 0x000fea0003800000 */
.L_x_3865:
[----:B------:R-:W0:Y:S01]  /*1940*/  F2I.FTZ.TRUNC.NTZ R22, R22 ;  /* 0x0000001600167305 */ /* 0x000e22000021f100 */
[----:B------:R-:W-:Y:S05]  /*1950*/  BRA `(.L_x_3850) ;  /* 0x0000000400087947 */ /* 0x000fea0003800000 */
.L_x_3863:
        /* <DEDUP_REMOVED lines=21> */
.L_x_3872:
[----:B------:R-:W-:Y:S05]  /*1ab0*/  BSYNC B1 ;  /* 0x0000000000017941 */ /* 0x000fea0003800000 */
.L_x_3871:
[----:B------:R-:W-:Y:S01]  /*1ac0*/  IMAD.SHL.U32 R2, R2, 0x200000, RZ ;  /* 0x0020000002027824 */ /* 0x000fe200078e00ff */
[----:B------:R-:W-:-:S04]  /*1ad0*/  LEA R3, R0, 0x37800000, 0x17 ;  /* 0x3780000000037811 */ /* 0x000fc800078eb8ff */
[----:B------:R-:W-:-:S07]  /*1ae0*/  LOP3.LUT R22, R3, R2, R22, 0xfe, !PT ;  /* 0x0000000203167212 */ /* 0x000fce00078efe16 */
.L_x_3870:
[----:B------:R-:W-:Y:S05]  /*1af0*/  BSYNC B0 ;  /* 0x0000000000007941 */ /* 0x000fea0003800000 */
.L_x_3869:
[----:B------:R-:W0:Y:S01]  /*1b00*/  F2I.FTZ.TRUNC.NTZ R22, R22 ;  /* 0x0000001600167305 */ /* 0x000e22000021f100 */
[----:B------:R-:W-:Y:S05]  /*1b10*/  BRA `(.L_x_3850) ;  /* 0x0000000000987947 */ /* 0x000fea0003800000 */
.L_x_3862:
        /* <DEDUP_REMOVED lines=14> */
.L_x_3876:
[----:B------:R-:W-:Y:S05]  /*1c00*/  BSYNC B0 ;  /* 0x0000000000007941 */ /* 0x000fea0003800000 */
.L_x_3875:
[----:B------:R-:W0:Y:S01]  /*1c10*/  F2I.FTZ.TRUNC.NTZ R22, R22 ;  /* 0x0000001600167305 */ /* 0x000e22000021f100 */
[----:B------:R-:W-:Y:S05]  /*1c20*/  BRA `(.L_x_3850) ;  /* 0x0000000000547947 */ /* 0x000fea0003800000 */
.L_x_3849:
        /* <DEDUP_REMOVED lines=16> */
[----:B0----5:R-:W-:Y:S05]  /*1d30*/  CALL.ABS.NOINC R2 ;  /* 0x0000000002007343 */ /* 0x021fea0003c00000 */
.L_x_3877:
[----:B------:R-:W-:Y:S05]  /*1d40*/  BRA `(.L_x_3850) ;  /* 0x00000000000c7947 */ /* 0x000fea0003800000 */
.L_x_3874:
[----:B------:R0:W5:Y:S01]  /*1d50*/  LDG.E R22, desc[UR36][R2.64] ;  /* 0x0000002402167981 */ /* 0x000162000c1e1900 */
[----:B------:R-:W-:Y:S05]  /*1d60*/  BRA `(.L_x_3850) ;  /* 0x0000000000047947 */ /* 0x000fea0003800000 */
.L_x_3873:
[----:B------:R0:W5:Y:S02]  /*1d70*/  LDG.E R22, desc[UR36][R2.64] ;  /* 0x0000002402167981 */ /* 0x000164000c1e1900 */
.L_x_3850:
[----:B------:R-:W-:-:S07]  /*1d80*/  VIADD R26, R26, 0x80 ;  /* 0x000000801a1a7836 */ /* 0x000fce0000000000 */
.L_x_3844:
[----:B------:R-:W-:Y:S05]  /*1d90*/  BSYNC B6 ;  /* 0x0000000000067941 */ /* 0x000fea0003800000 */
.L_x_3843:
[----:B------:R-:W-:Y:S01]  /*1da0*/  ISETP.GE.AND P0, PT, R26, R19, PT ;  /* 0x000000131a00720c */ /* 0x000fe20003f06270 */
[----:B------:R-:W-:Y:S01]  /*1db0*/  BSSY B6, `(.L_x_3878) ;  /* 0x00000e8000067945 */ /* 0x000fe20003800000 */
[----:B------:R-:W-:Y:S02]  /*1dc0*/  IMAD.MOV.U32 R16, RZ, RZ, RZ ;  /* 0x000000ffff107224 */ /* 0x000fe400078e00ff */
[----:B------:R-:W-:-:S09]  /*1dd0*/  IMAD.MOV.U32 R18, RZ, RZ, RZ ;  /* 0x000000ffff127224 */ /* 0x000fd200078e00ff */
[----:B------:R-:W-:Y:S05]  /*1de0*/  @P0 BRA `(.L_x_3879) ;  /* 0x0000000c00900947 */ /* 0x000fea0003800000 */
[----:B01-34-:R-:W0:Y:S01]  /*1df0*/  LDC.64 R2, c[0x0][0x220] ;  /* 0x00008800ff027b82 */ /* 0x01be220000000a00 */
[----:B------:R-:W-:Y:S01]  /*1e00*/  IMAD R0, R23, 0x200, R26 ;  /* 0x0000020017007824 */ /* 0x000fe200078e021a */
[----:B--2---:R-:W-:Y:S01]  /*1e10*/  PRMT R4, R17, 0x9910, RZ ;  /* 0x0000991011047816 */ /* 0x004fe200000000ff */
        /* <DEDUP_REMOVED lines=17> */
.L_x_3883:
[----:B------:R0:W5:Y:S01]  /*1f30*/  LDG.E.U8 R18, desc[UR36][R2.64] ;  /* 0x0000002402127981 */ /* 0x000162000c1e1100 */
[----:B------:R-:W-:Y:S05]  /*1f40*/  BRA `(.L_x_3885) ;  /* 0x0000000c00347947 */ /* 0x000fea0003800000 */
.L_x_3882:
        /* <DEDUP_REMOVED lines=8> */
.L_x_3887:
[----:B------:R0:W5:Y:S01]  /*1fd0*/  LDG.E R18, desc[UR36][R2.64] ;  /* 0x0000002402127981 */ /* 0x000162000c1e1900 */
[----:B------:R-:W-:Y:S05]  /*1fe0*/  BRA `(.L_x_3885) ;  /* 0x0000000c000c7947 */ /* 0x000fea0003800000 */
.L_x_3886:
[----:B------:R0:W5:Y:S01]  /*1ff0*/  LDG.E.S16 R18, desc[UR36][R2.64] ;  /* 0x0000002402127981 */ /* 0x000162000c1e1700 */
[----:B------:R-:W-:Y:S05]  /*2000*/  BRA `(.L_x_3885) ;  /* 0x0000000c00047947 */ /* 0x000fea0003800000 */
.L_x_3881:
        /* <DEDUP_REMOVED lines=9> */
.L_x_3889:
[----:B------:R-:W2:Y:S02]  /*20a0*/  LDG.E.U16 R2, desc[UR36][R2.64] ;  /* 0x0000002402027981 */ /* 0x000ea4000c1e1500 */
[----:B--2---:R-:W-:-:S06]  /*20b0*/  HADD2.F32 R18, -RZ, R2.H0_H0 ;  /* 0x20000002ff127230 */ /* 0x004fcc0000004100 */
[----:B------:R-:W0:Y:S01]  /*20c0*/  F2I.FTZ.TRUNC.NTZ R18, R18 ;  /* 0x0000001200127305 */ /* 0x000e22000021f100 */
[----:B------:R-:W-:Y:S05]  /*20d0*/  BRA `(.L_x_3885) ;  /* 0x0000000800d07947 */ /* 0x000fea0003800000 */
.L_x_3888:
        /* <DEDUP_REMOVED lines=9> */
.L_x_3891:
[----:B------:R-:W2:Y:S02]  /*2170*/  LDG.E.U16 R2, desc[UR36][R2.64] ;  /* 0x0000002402027981 */ /* 0x000ea4000c1e1500 */
[----:B--2---:R-:W-:-:S06]  /*2180*/  HADD2.F32 R18, -RZ, R2.H0_H0 ;  /* 0x20000002ff127230 */ /* 0x004fcc0000004100 */
[----:B------:R-:W0:Y:S01]  /*2190*/  F2I.FTZ.TRUNC.NTZ R18, R18 ;  /* 0x0000001200127305 */ /* 0x000e22000021f100 */
[----:B------:R-:W-:Y:S05]  /*21a0*/  BRA `(.L_x_3885) ;  /* 0x00000008009c7947 */ /* 0x000fea0003800000 */
.L_x_3890:
[----:B------:R-:W2:Y:S02]  /*21b0*/  LDG.E.64 R2, desc[UR36][R2.64] ;  /* 0x0000002402027981 */ /* 0x000ea4000c1e1b00 */
[----:B--2---:R0:W1:Y:S01]  /*21c0*/  F2I.F64.TRUNC R18, R2 ;  /* 0x0000000200127311 */ /* 0x004062000030d100 */
[----:B------:R-:W-:Y:S05]  /*21d0*/  BRA `(.L_x_3885) ;  /* 0x0000000800907947 */ /* 0x000fea0003800000 */
.L_x_3880:
        /* <DEDUP_REMOVED lines=12> */
.L_x_3894:
[----:B------:R-:W2:Y:S02]  /*22a0*/  LDG.E.64 R2, desc[UR36][R2.64] ;  /* 0x0000002402027981 */ /* 0x000ea4000c1e1b00 */
[----:B--2---:R0:W1:Y:S01]  /*22b0*/  F2I.F64.TRUNC R18, R2 ;  /* 0x0000000200127311 */ /* 0x004062000030d100 */
[----:B------:R-:W-:Y:S05]  /*22c0*/  BRA `(.L_x_3885) ;  /* 0x0000000800547947 */ /* 0x000fea0003800000 */
.L_x_3893:
        /* <DEDUP_REMOVED lines=27> */
.L_x_3896:
        /* <DEDUP_REMOVED lines=14> */
.L_x_3895:
[----:B------:R-:W2:Y:S02]  /*2560*/  LDG.E.U16 R18, desc[UR36][R2.64] ;  /* 0x0000002402127981 */ /* 0x000ea4000c1e1500 */
[----:B--2---:R-:W-:-:S06]  /*2570*/  IMAD.U32 R18, R18, 0x10000, RZ ;  /* 0x0001000012127824 */ /* 0x004fcc00078e00ff */
[----:B------:R-:W0:Y:S01]  /*2580*/  F2I.FTZ.TRUNC.NTZ R18, R18 ;  /* 0x0000001200127305 */ /* 0x000e22000021f100 */
[----:B------:R-:W-:Y:S05]  /*2590*/  BRA `(.L_x_3885) ;  /* 0x0000000400a07947 */ /* 0x000fea0003800000 */
.L_x_3892:
        /* <DEDUP_REMOVED lines=10> */
.L_x_3899:
        /* <DEDUP_REMOVED lines=21> */
.L_x_3903:
[----:B------:R-:W-:Y:S05]  /*2790*/  BSYNC B1 ;  /* 0x0000000000017941 */ /* 0x000fea0003800000 */
.L_x_3902:
[----:B------:R-:W-:Y:S01]  /*27a0*/  IMAD.SHL.U32 R2, R2, 0x100000, RZ ;  /* 0x0010000002027824 */ /* 0x000fe200078e00ff */
[----:B------:R-:W-:-:S04]  /*27b0*/  LEA R3, R0, 0x3b800000, 0x17 ;  /* 0x3b80000000037811 */ /* 0x000fc800078eb8ff */
[----:B------:R-:W-:-:S07]  /*27c0*/  LOP3.LUT R18, R3, R2, R18, 0xfe, !PT ;  /* 0x0000000203127212 */ /* 0x000fce00078efe12 */
.L_x_3901:
[----:B------:R-:W-:Y:S05]  /*27d0*/  BSYNC B0 ;  /* 0x0000000000007941 */ /* 0x000fea0003800000 */
.L_x_3900:
[----:B------:R-:W1:Y:S01]  /*27e0*/  F2I.FTZ.TRUNC.NTZ R18, R18 ;  /* 0x0000001200127305 */ /* 0x000e62000021f100 */
[----:B------:R-:W-:Y:S05]  /*27f0*/  BRA `(.L_x_3885) ;  /* 0x0000000400087947 */ /* 0x000fea0003800000 */
.L_x_3898:
        /* <DEDUP_REMOVED lines=21> */
.L_x_3907:
[----:B------:R-:W-:Y:S05]  /*2950*/  BSYNC B1 ;  /* 0x0000000000017941 */ /* 0x000fea0003800000 */
.L_x_3906:
[----:B------:R-:W-:Y:S01]  /*2960*/  IMAD.SHL.U32 R2, R2, 0x200000, RZ ;  /* 0x0020000002027824 */ /* 0x000fe200078e00ff */
[----:B------:R-:W-:-:S04]  /*2970*/  LEA R3, R0, 0x37800000, 0x17 ;  /* 0x3780000000037811 */ /* 0x000fc800078eb8ff */
[----:B------:R-:W-:-:S07]  /*2980*/  LOP3.LUT R18, R3, R2, R18, 0xfe, !PT ;  /* 0x0000000203127212 */ /* 0x000fce00078efe12 */
.L_x_3905:
[----:B------:R-:W-:Y:S05]  /*2990*/  BSYNC B0 ;  /* 0x0000000000007941 */ /* 0x000fea0003800000 */
.L_x_3904:
[----:B------:R-:W2:Y:S01]  /*29a0*/  F2I.FTZ.TRUNC.NTZ R18, R18 ;  /* 0x0000001200127305 */ /* 0x000ea2000021f100 */
[----:B------:R-:W-:Y:S05]  /*29b0*/  BRA `(.L_x_3885) ;  /* 0x0000000000987947 */ /* 0x000fea0003800000 */
.L_x_3897:
        /* <DEDUP_REMOVED lines=14> */
.L_x_3911:
[----:B------:R-:W-:Y:S05]  /*2aa0*/  BSYNC B0 ;  /* 0x0000000000007941 */ /* 0x000fea0003800000 */
.L_x_3910:
[----:B------:R-:W4:Y:S01]  /*2ab0*/  F2I.FTZ.TRUNC.NTZ R18, R18 ;  /* 0x0000001200127305 */ /* 0x000f22000021f100 */
[----:B------:R-:W-:Y:S05]  /*2ac0*/  BRA `(.L_x_3885) ;  /* 0x0000000000547947 */ /* 0x000fea0003800000 */
.L_x_3884:
        /* <DEDUP_REMOVED lines=17> */
.L_x_3912:
[----:B------:R-:W-:Y:S05]  /*2be0*/  BRA `(.L_x_3885) ;  /* 0x00000000000c7947 */ /* 0x000fea0003800000 */
.L_x_3909:
[----:B------:R0:W5:Y:S01]  /*2bf0*/  LDG.E R18, desc[UR36][R2.64] ;  /* 0x0000002402127981 */ /* 0x000162000c1e1900 */
[----:B------:R-:W-:Y:S05]  /*2c00*/  BRA `(.L_x_3885) ;  /* 0x0000000000047947 */ /* 0x000fea0003800000 */
.L_x_3908:
[----:B------:R3:W5:Y:S02]  /*2c10*/  LDG.E R18, desc[UR36][R2.64] ;  /* 0x0000002402127981 */ /* 0x000764000c1e1900 */
.L_x_3885:
[----:B------:R-:W-:-:S07]  /*2c20*/  VIADD R26, R26, 0x80 ;  /* 0x000000801a1a7836 */ /* 0x000fce0000000000 */
.L_x_3879:
[----:B------:R-:W-:Y:S05]  /*2c30*/  BSYNC B6 ;  /* 0x0000000000067941 */ /* 0x000fea0003800000 */
.L_x_3878:
[----:B------:R-:W-:Y:S01]  /*2c40*/  ISETP.GE.AND P0, PT, R26, R19, PT ;  /* 0x000000131a00720c */ /* 0x000fe20003f06270 */
[----:B------:R-:W-:-:S12]  /*2c50*/  BSSY B6, `(.L_x_3913) ;  /* 0x00000e3000067945 */ /* 0x000fd80003800000 */
[----:B------:R-:W-:Y:S05]  /*2c60*/  @P0 BRA `(.L_x_3914) ;  /* 0x0000000c00840947 */ /* 0x000fea0003800000 */
        /* <DEDUP_REMOVED lines=19> */
.L_x_3918:
[----:B------:R0:W5:Y:S01]  /*2da0*/  LDG.E.U8 R16, desc[UR36][R2.64] ;  /* 0x0000002402107981 */ /* 0x000162000c1e1100 */
[----:B------:R-:W-:Y:S05]  /*2db0*/  BRA `(.L_x_3914) ;  /* 0x0000000c00307947 */ /* 0x000fea0003800000 */
.L_x_3917:
        /* <DEDUP_REMOVED lines=8> */
.L_x_3921:
[----:B------:R0:W5:Y:S01]  /*2e40*/  LDG.E R16, desc[UR36][R2.64] ;  /* 0x0000002402107981 */ /* 0x000162000c1e1900 */
[----:B------:R-:W-:Y:S05]  /*2e50*/  BRA `(.L_x_3914) ;  /* 0x0000000c00087947 */ /* 0x000fea0003800000 */
.L_x_3920:
[----:B------:R0:W5:Y:S01]  /*2e60*/  LDG.E.S16 R16, desc[UR36][R2.64] ;  /* 0x0000002402107981 */ /* 0x000162000c1e1700 */
[----:B------:R-:W-:Y:S05]  /*2e70*/  BRA `(.L_x_3914) ;  /* 0x0000000c00007947 */ /* 0x000fea0003800000 */
.L_x_3916:
[----:B------:R-:W-:-:S13]  /*2e80*/  ISETP.GT.AND P0, PT, R0, 0x6, PT ;  /* 0x000000060000780c */ /* 0x000fda0003f04270 */
[----:B------:R-:W-:Y:S05]  /*2e90*/  @P0 BRA `(.L_x_3922) ;  /* 0x00000000002c0947 */ /* 0x000fea0003800000 */
[----:B------:R-:W-:-:S13]  /*2ea0*/  ISETP.NE.AND P0, PT, R0, 0x5, PT ;  /* 0x000000050000780c */ /* 0x000fda0003f05270 */
[----:B------:R-:W-:Y:S05]  /*2eb0*/  @!P0 BRA `(.L_x_3923) ;  /* 0x0000000000148947 */ /* 0x000fea0003800000 */
[----:B------:R-:W-:-:S13]  /*2ec0*/  ISETP.NE.AND P0, PT, R0, 0x6, PT ;  /* 0x000000060000780c */ /* 0x000fda0003f05270 */
[----:B------:R-:W-:Y:S05]  /*2ed0*/  @P0 BRA `(.L_x_3919) ;  /* 0x0000000800980947 */ /* 0x000fea0003800000 */
[----:B------:R-:W3:Y:S02]  /*2ee0*/  LDG.E R2, desc[UR36][R2.64] ;  /* 0x0000002402027981 */ /* 0x000ee4000c1e1900 */
[----:B---3--:R0:W1:Y:S01]  /*2ef0*/  F2I.FTZ.TRUNC.NTZ R16, R2 ;  /* 0x0000000200107305 */ /* 0x008062000021f100 */
[----:B------:R-:W-:Y:S05]  /*2f00*/  BRA `(.L_x_3914) ;  /* 0x0000000800dc7947 */ /* 0x000fea0003800000 */
.L_x_3923:
[----:B------:R-:W3:Y:S02]  /*2f10*/  LDG.E.U16 R2, desc[UR36][R2.64] ;  /* 0x0000002402027981 */ /* 0x000ee4000c1e1500 */
[----:B---3--:R-:W-:-:S06]  /*2f20*/  HADD2.F32 R16, -RZ, R2.H0_H0 ;  /* 0x20000002ff107230 */ /* 0x008fcc0000004100 */
[----:B------:R-:W0:Y:S01]  /*2f30*/  F2I.FTZ.TRUNC.NTZ R16, R16 ;  /* 0x0000001000107305 */ /* 0x000e22000021f100 */
[----:B------:R-:W-:Y:S05]  /*2f40*/  BRA `(.L_x_3914) ;  /* 0x0000000800cc7947 */ /* 0x000fea0003800000 */
.L_x_3922:
[----:B------:R-:W-:-:S13]  /*2f50*/  ISETP.NE.AND P0, PT, R0, 0x7, PT ;  /* 0x000000070000780c */ /* 0x000fda0003f05270 */
[----:B------:R-:W-:Y:S05]  /*2f60*/  @!P0 BRA `(.L_x_3924) ;  /* 0x00000000002c8947 */ /* 0x000fea0003800000 */
[----:B------:R-:W-:-:S13]  /*2f70*/  ISETP.NE.AND P0, PT, R0, 0x8, PT ;  /* 0x000000080000780c */ /* 0x000fda0003f05270 */
[----:B------:R-:W-:Y:S05]  /*2f80*/  @!P0 BRA `(.L_x_3925) ;  /* 0x0000000000148947 */ /* 0x000fea0003800000 */
[----:B------:R-:W-:-:S13]  /*2f90*/  ISETP.NE.AND P0, PT, R0, 0x9, PT ;  /* 0x000000090000780c */ /* 0x000fda0003f05270 */
[----:B------:R-:W-:Y:S05]  /*2fa0*/  @P0 BRA `(.L_x_3919) ;  /* 0x0000000800640947 */ /* 0x000fea0003800000 */
[----:B------:R-:W3:Y:S02]  /*2fb0*/  LDG.E R2, desc[UR36][R2.64] ;  /* 0x0000002402027981 */ /* 0x000ee4000c1e1900 */
[----:B---3--:R0:W1:Y:S01]  /*2fc0*/  F2I.FTZ.TRUNC.NTZ R16, R2 ;  /* 0x0000000200107305 */ /* 0x008062000021f100 */
[----:B------:R-:W-:Y:S05]  /*2fd0*/  BRA `(.L_x_3914) ;  /* 0x0000000800a87947 */ /* 0x000fea0003800000 */
.L_x_3925:
[----:B------:R-:W3:Y:S02]  /*2fe0*/  LDG.E.U16 R2, desc[UR36][R2.64] ;  /* 0x0000002402027981 */ /* 0x000ee4000c1e1500 */
[----:B---3--:R-:W-:-:S06]  /*2ff0*/  HADD2.F32 R16, -RZ, R2.H0_H0 ;  /* 0x20000002ff107230 */ /* 0x008fcc0000004100 */
[----:B------:R-:W0:Y:S01]  /*3000*/  F2I.FTZ.TRUNC.NTZ R16, R16 ;  /* 0x0000001000107305 */ /* 0x000e22000021f100 */
[----:B------:R-:W-:Y:S05]  /*3010*/  BRA `(.L_x_3914) ;  /* 0x0000000800987947 */ /* 0x000fea0003800000 */
.L_x_3924:
[----:B------:R-:W3:Y:S02]  /*3020*/  LDG.E.64 R16, desc[UR36][R2.64] ;  /* 0x0000002402107981 */ /* 0x000ee4000c1e1b00 */
[----:B---3--:R0:W1:Y:S01]  /*3030*/  F2I.F64.TRUNC R16, R16 ;  /* 0x0000001000107311 */ /* 0x008062000030d100 */
[----:B------:R-:W-:Y:S05]  /*3040*/  BRA `(.L_x_3914) ;  /* 0x00000008008c7947 */ /* 0x000fea0003800000 */
.L_x_3915:
        /* <DEDUP_REMOVED lines=8> */
[----:B------:R-:W3:Y:S02]  /*30d0*/  LDG.E.U8 R2, desc[UR36][R2.64] ;  /* 0x0000002402027981 */ /* 0x000ee4000c1e1100 */
[----:B---3--:R-:W-:-:S04]  /*30e0*/  ISETP.NE.AND P0, PT, R2, RZ, PT ;  /* 0x000000ff0200720c */ /* 0x008fc80003f05270 */
[----:B------:R-:W-:Y:S01]  /*30f0*/  SEL R16, RZ, 0x1, !P0 ;  /* 0x00000001ff107807 */ /* 0x000fe20004000000 */
[----:B------:R-:W-:Y:S08]  /*3100*/  BRA `(.L_x_3914) ;  /* 0x00000008005c7947 */ /* 0x000ff00003800000 */
.L_x_3928:
[----:B------:R-:W3:Y:S02]  /*3110*/  LDG.E.64 R2, desc[UR36][R2.64] ;  /* 0x0000002402027981 */ /* 0x000ee4000c1e1b00 */
[----:B---3--:R0:W1:Y:S01]  /*3120*/  F2I.F64.TRUNC R16, R2 ;  /* 0x0000000200107311 */ /* 0x008062000030d100 */
[----:B------:R-:W-:Y:S05]  /*3130*/  BRA `(.L_x_3914) ;  /* 0x0000000800507947 */ /* 0x000fea0003800000 */
.L_x_3927:
[----:B------:R-:W-:-:S13]  /*3140*/  ISETP.NE.AND P0, PT, R0, 0xf, PT ;  /* 0x0000000f0000780c */ /* 0x000fda0003f05270 */
[----:B------:R-:W-:Y:S05]  /*3150*/  @!P0 BRA `(.L_x_3929) ;  /* 0x00000000009c8947 */ /* 0x000fea0003800000 */
[----:B------:R-:W-:-:S13]  /*3160*/  ISETP.NE.AND P0, PT, R0, 0x17, PT ;  /* 0x000000170000780c */ /* 0x000fda0003f05270 */
[----:B------:R-:W-:Y:S05]  /*3170*/  @!P0 BRA `(.L_x_3930) ;  /* 0x00000000005c8947 */ /* 0x000fea0003800000 */
[----:B------:R-:W-:-:S13]  /*3180*/  ISETP.NE.AND P0, PT, R0, 0x18, PT ;  /* 0x000000180000780c */ /* 0x000fda0003f05270 */
[----:B------:R-:W-:Y:S05]  /*3190*/  @P0 BRA `(.L_x_3919) ;  /* 0x0000000400e80947 */ /* 0x000fea0003800000 */
[----:B------:R-:W3:Y:S01]  /*31a0*/  LDG.E.U8 R0, desc[UR36][R2.64] ;  /* 0x0000002402007981 */ /* 0x000ee2000c1e1100 */
[----:B------:R-:W-:Y:S02]  /*31b0*/  IMAD.MOV.U32 R8, RZ, RZ, -0x800000 ;  /* 0xff800000ff087424 */ /* 0x000fe400078e00ff */
[----:B---3--:R-:W-:-:S05]  /*31c0*/  IMAD.SHL.U32 R0, R0, 0x1000000, RZ ;  /* 0x0100000000007824 */ /* 0x008fca00078e00ff */
[----:B--2---:R-:W-:-:S04]  /*31d0*/  LOP3.LUT R4, R0, 0x7f000000, RZ, 0xc0, !PT ;  /* 0x7f00000000047812 */ /* 0x004fc800078ec0ff */
        /* <DEDUP_REMOVED lines=17> */
.L_x_3930:
[----:B------:R-:W3:Y:S02]  /*32f0*/  LDG.E.U8 R2, desc[UR36][R2.64] ;  /* 0x0000002402027981 */ /* 0x000ee4000c1e1100 */
[C---:B---3--:R-:W-:Y:S02]  /*3300*/  IMAD.SHL.U32 R0, R2.reuse, 0x2000000, RZ ;  /* 0x0200000002007824 */ /* 0x048fe400078e00ff */
[----:B------:R-:W-:-:S03]  /*3310*/  IMAD.SHL.U32 R5, R2, 0x1000000, RZ ;  /* 0x0100000002057824 */ /* 0x000fc600078e00ff */
[----:B------:R-:W-:-:S13]  /*3320*/  ISETP.GE.U32.AND P0, PT, R0, 0x8000000, PT ;  /* 0x080000000000780c */ /* 0x000fda0003f06070 */
[C---:B------:R-:W-:Y:S02]  /*3330*/  @!P0 IMAD.SHL.U32 R0, R2.reuse, 0x100, RZ ;  /* 0x0000010002008824 */ /* 0x040fe400078e00ff */
[----:B--2---:R-:W-:-:S03]  /*3340*/  @P0 IMAD.SHL.U32 R4, R2, 0x200000, RZ ;  /* 0x0020000002040824 */ /* 0x004fc600078e00ff */
        /* <DEDUP_REMOVED lines=8> */
.L_x_3929:
[----:B------:R-:W3:Y:S02]  /*33d0*/  LDG.E.U16 R16, desc[UR36][R2.64] ;  /* 0x0000002402107981 */ /* 0x000ee4000c1e1500 */
[----:B---3--:R-:W-:-:S06]  /*33e0*/  IMAD.U32 R16, R16, 0x10000, RZ ;  /* 0x0001000010107824 */ /* 0x008fcc00078e00ff */
[----:B------:R-:W0:Y:S01]  /*33f0*/  F2I.FTZ.TRUNC.NTZ R16, R16 ;  /* 0x0000001000107305 */ /* 0x000e22000021f100 */
[----:B------:R-:W-:Y:S05]  /*3400*/  BRA `(.L_x_3914) ;  /* 0x00000004009c7947 */ /* 0x000fea0003800000 */
.L_x_3926:
        /* <DEDUP_REMOVED lines=10> */
.L_x_3933:
[----:B------:R-:W3:Y:S01]  /*34b0*/  LDG.E.U8 R2, desc[UR36][R2.64] ;  /* 0x0000002402027981 */ /* 0x000ee2000c1e1100 */
[----:B------:R-:W-:Y:S01]  /*34c0*/  BSSY B0, `(.L_x_3934) ;  /* 0x0000018000007945 */ /* 0x000fe20003800000 */
[----:B------:R-:W-:Y:S01]  /*34d0*/  IMAD.MOV.U32 R16, RZ, RZ, RZ ;  /* 0x000000ffff107224 */ /* 0x000fe200078e00ff */
[----:B---3--:R-:W-:-:S13]  /*34e0*/  ISETP.NE.AND P0, PT, R2, RZ, PT ;  /* 0x000000ff0200720c */ /* 0x008fda0003f05270 */
        /* <DEDUP_REMOVED lines=17> */
.L_x_3937:
[----:B------:R-:W-:Y:S05]  /*3600*/  BSYNC B1 ;  /* 0x0000000000017941 */ /* 0x000fea0003800000 */
.L_x_3936:
[----:B------:R-:W-:Y:S01]  /*3610*/  IMAD.SHL.U32 R2, R2, 0x100000, RZ ;  /* 0x0010000002027824 */ /* 0x000fe200078e00ff */
[----:B------:R-:W-:-:S04]  /*3620*/  LEA R3, R0, 0x3b800000, 0x17 ;  /* 0x3b80000000037811 */ /* 0x000fc800078eb8ff */
[----:B------:R-:W-:-:S07]  /*3630*/  LOP3.LUT R16, R3, R2, R16, 0xfe, !PT ;  /* 0x0000000203107212 */ /* 0x000fce00078efe10 */
.L_x_3935:
[----:B------:R-:W-:Y:S05]  /*3640*/  BSYNC B0 ;  /* 0x0000000000007941 */ /* 0x000fea0003800000 */
.L_x_3934:
[----:B------:R-:W0:Y:S01]  /*3650*/  F2I.FTZ.TRUNC.NTZ R16, R16 ;  /* 0x0000001000107305 */ /* 0x000e22000021f100 */
[----:B------:R-:W-:Y:S05]  /*3660*/  BRA `(.L_x_3914) ;  /* 0x0000000400047947 */ /* 0x000fea0003800000 */
.L_x_3932:
        /* <DEDUP_REMOVED lines=21> */
.L_x_3941:
[----:B------:R-:W-:Y:S05]  /*37c0*/  BSYNC B1 ;  /* 0x0000000000017941 */ /* 0x000fea0003800000 */
.L_x_3940:
[----:B------:R-:W-:Y:S01]  /*37d0*/  IMAD.SHL.U32 R2, R2, 0x200000, RZ ;  /* 0x0020000002027824 */ /* 0x000fe200078e00ff */
[----:B------:R-:W-:-:S04]  /*37e0*/  LEA R3, R0, 0x37800000, 0x17 ;  /* 0x3780000000037811 */ /* 0x000fc800078eb8ff */
[----:B------:R-:W-:-:S07]  /*37f0*/  LOP3.LUT R16, R3, R2, R16, 0xfe, !PT ;  /* 0x0000000203107212 */ /* 0x000fce00078efe10 */
.L_x_3939:
[----:B------:R-:W-:Y:S05]  /*3800*/  BSYNC B0 ;  /* 0x0000000000007941 */ /* 0x000fea0003800000 */
.L_x_3938:
[----:B------:R-:W0:Y:S01]  /*3810*/  F2I.FTZ.TRUNC.NTZ R16, R16 ;  /* 0x0000001000107305 */ /* 0x000e22000021f100 */
[----:B------:R-:W-:Y:S05]  /*3820*/  BRA `(.L_x_3914) ;  /* 0x0000000000947947 */ /* 0x000fea0003800000 */
.L_x_3931:
[----:B------:R-:W-:-:S13]  /*3830*/  ISETP.NE.AND P0, PT, R0, 0x1c, PT ;  /* 0x0000001c0000780c */ /* 0x000fda0003f05270 */
[----:B------:R-:W-:Y:S05]  /*3840*/  @!P0 BRA `(.L_x_3942) ;  /* 0x0000000000888947 */ /* 0x000fea0003800000 */
[----:B------:R-:W-:-:S13]  /*3850*/  ISETP.NE.AND P0, PT, R0, 0x1d, PT ;  /* 0x0000001d0000780c */ /* 0x000fda0003f05270 */
[----:B------:R-:W-:Y:S05]  /*3860*/  @!P0 BRA `(.L_x_3943) ;  /* 0x0000000000788947 */ /* 0x000fea0003800000 */
[----:B------:R-:W-:-:S13]  /*3870*/  ISETP.NE.AND P0, PT, R0, 0x2c, PT ;  /* 0x0000002c0000780c */ /* 0x000fda0003f05270 */
[----:B------:R-:W-:Y:S05]  /*3880*/  @P0 BRA `(.L_x_3919) ;  /* 0x00000000002c0947 */ /* 0x000fea0003800000 */
[----:B------:R-:W3:Y:S01]  /*3890*/  LDG.E.U8 R2, desc[UR36][R2.64] ;  /* 0x0000002402027981 */ /* 0x000ee2000c1e1100 */
[----:B------:R-:W-:Y:S01]  /*38a0*/  BSSY B0, `(.L_x_3944) ;  /* 0x0000007000007945 */ /* 0x000fe20003800000 */
[----:B------:R-:W-:Y:S01]  /*38b0*/  IMAD.MOV.U32 R16, RZ, RZ, 0x400000 ;  /* 0x00400000ff107424 */ /* 0x000fe200078e00ff */
[----:B---3--:R-:W-:-:S13]  /*38c0*/  ISETP.NE.AND P0, PT, R2, RZ, PT ;  /* 0x000000ff0200720c */ /* 0x008fda0003f05270 */
[----:B------:R-:W-:Y:S05]  /*38d0*/  @!P0 BRA `(.L_x_3945) ;  /* 0x00000000000c8947 */ /* 0x000fea0003800000 */
[----:B------:R-:W-:-:S13]  /*38e0*/  ISETP.NE.AND P0, PT, R2, 0xff, PT ;  /* 0x000000ff0200780c */ /* 0x000fda0003f05270 */
[----:B------:R-:W-:Y:S02]  /*38f0*/  @!P0 IMAD.MOV.U32 R16, RZ, RZ, 0x7f800001 ;  /* 0x7f800001ff108424 */ /* 0x000fe400078e00ff */
[----:B------:R-:W-:-:S07]  /*3900*/  @P0 IMAD.SHL.U32 R16, R2, 0x800000, RZ ;  /* 0x0080000002100824 */ /* 0x000fce00078e00ff */
.L_x_3945:
[----:B------:R-:W-:Y:S05]  /*3910*/  BSYNC B0 ;  /* 0x0000000000007941 */ /* 0x000fea0003800000 */
.L_x_3944:
[----:B------:R-:W0:Y:S01]  /*3920*/  F2I.FTZ.TRUNC.NTZ R16, R16 ;  /* 0x0000001000107305 */ /* 0x000e22000021f100 */
[----:B------:R-:W-:Y:S05]  /*3930*/  BRA `(.L_x_3914) ;  /* 0x0000000000507947 */ /* 0x000fea0003800000 */
.L_x_3919:
        /* <DEDUP_REMOVED lines=16> */
.L_x_3946:
[----:B------:R-:W-:Y:S05]  /*3a40*/  BRA `(.L_x_3914) ;  /* 0x00000000000c7947 */ /* 0x000fea0003800000 */
.L_x_3943:
[----:B------:R0:W5:Y:S01]  /*3a50*/  LDG.E R16, desc[UR36][R2.64] ;  /* 0x0000002402107981 */ /* 0x000162000c1e1900 */
[----:B------:R-:W-:Y:S05]  /*3a60*/  BRA `(.L_x_3914) ;  /* 0x0000000000047947 */ /* 0x000fea0003800000 */
.L_x_3942:
[----:B------:R0:W5:Y:S02]  /*3a70*/  LDG.E R16, desc[UR36][R2.64] ;  /* 0x0000002402107981 */ /* 0x000164000c1e1900 */
.L_x_3914:
[----:B------:R-:W-:Y:S05]  /*3a80*/  BSYNC B6 ;  /* 0x0000000000067941 */ /* 0x000fea0003800000 */
.L_x_3913:
[----:B01-34-:R-:W0:Y:S01]  /*3a90*/  S2R R2, SR_TID.X ;  /* 0x0000000000027919 */ /* 0x01be220000002100 */
[----:B------:R-:W1:Y:S01]  /*3aa0*/  LDC.U8 R17, c[0x0][0x234] ;  /* 0x00008d00ff117b82 */ /* 0x000e620000000000 */
[----:B------:R-:W-:Y:S01]  /*3ab0*/  BSSY B6, `(.L_x_3947) ;  /* 0x00000f3000067945 */ /* 0x000fe20003800000 */
[----:B-----5:R-:W-:Y:S02]  /*3ac0*/  SHF.R.U32.HI R22, RZ, 0x1f, R22 ;  /* 0x0000001fff167819 */ /* 0x020fe40000011616 */
[----:B--2---:R-:W-:Y:S02]  /*3ad0*/  SHF.R.U32.HI R18, RZ, 0x1f, R18 ;  /* 0x0000001fff127819 */ /* 0x004fe40000011612 */
[----:B------:R-:W-:Y:S02]  /*3ae0*/  SHF.R.U32.HI R16, RZ, 0x1f, R16 ;  /* 0x0000001fff107819 */ /* 0x000fe40000011610 */
[----:B0-----:R-:W-:-:S13]  /*3af0*/  ISETP.GE.AND P0, PT, R2, R19, PT ;  /* 0x000000130200720c */ /* 0x001fda0003f06270 */
[----:B------:R-:W-:Y:S05]  /*3b00*/  @P0 BRA `(.L_x_3948) ;  /* 0x0000000c00b40947 */ /* 0x000fea0003800000 */
[----:B------:R-:W0:Y:S01]  /*3b10*/  LDC.64 R8, c[0x0][0x218] ;  /* 0x00008600ff087b82 */ /* 0x000e220000000a00 */
[----:B------:R-:W-:Y:S01]  /*3b20*/  IMAD R0, R23, 0x200, R2 ;  /* 0x0000020017007824 */ /* 0x000fe200078e0202 */
[----:B-1----:R-:W-:Y:S01]  /*3b30*/  PRMT R4, R17, 0x9910, RZ ;  /* 0x0000991011047816 */ /* 0x002fe200000000ff */
[----:B------:R-:W-:Y:S01]  /*3b40*/  ULDC UR4, c[0x0][0x238] ;  /* 0x00008e0000047ab9 */ /* 0x000fe20000000800 */
[----:B------:R-:W-:Y:S02]  /*3b50*/  VIADD R2, R2, 0x80 ;  /* 0x0000008002027836 */ /* 0x000fe40000000000 */
[----:B------:R-:W-:Y:S02]  /*3b60*/  IMAD R3, R0, UR4, RZ ;  /* 0x0000000400037c24 */ /* 0x000fe4000f8e02ff */
[----:B------:R-:W-:-:S05]  /*3b70*/  IMAD.MOV.U32 R0, RZ, RZ, R4 ;  /* 0x000000ffff007224 */ /* 0x000fca00078e0004 */
        /* <DEDUP_REMOVED lines=15> */
.L_x_3952:
[----:B------:R0:W-:Y:S01]  /*3c70*/  STG.E.U8 desc[UR36][R8.64], R3 ;  /* 0x0000000308007986 */ /* 0x0001e2000c101124 */
[----:B------:R-:W-:Y:S05]  /*3c80*/  BRA `(.L_x_3948) ;  /* 0x0000000c00547947 */ /* 0x000fea0003800000 */
.L_x_3951:
        /* <DEDUP_REMOVED lines=10> */
.L_x_3955:
[----:B------:R0:W-:Y:S01]  /*3d30*/  STG.E desc[UR36][R8.64], R3 ;  /* 0x0000000308007986 */ /* 0x0001e2000c101924 */
[----:B------:R-:W-:Y:S05]  /*3d40*/  BRA `(.L_x_3948) ;  /* 0x0000000c00247947 */ /* 0x000fea0003800000 */
.L_x_3954:
[----:B------:R0:W-:Y:S01]  /*3d50*/  STG.E.U16 desc[UR36][R8.64], R3 ;  /* 0x0000000308007986 */ /* 0x0001e2000c101524 */
[----:B------:R-:W-:Y:S05]  /*3d60*/  BRA `(.L_x_3948) ;  /* 0x0000000c001c7947 */ /* 0x000fea0003800000 */
.L_x_3950:
        /* <DEDUP_REMOVED lines=9> */
.L_x_3957:
[----:B------:R-:W0:Y:S02]  /*3e00*/  I2F.S16 R0, R3 ;  /* 0x0000000300007306 */ /* 0x000e240000101400 */
[----:B0-----:R-:W-:-:S05]  /*3e10*/  F2FP.F16.F32.PACK_AB R0, RZ, R0 ;  /* 0x00000000ff00723e */ /* 0x001fca00000000ff */
[----:B------:R0:W-:Y:S01]  /*3e20*/  STG.E.U16 desc[UR36][R8.64], R0 ;  /* 0x0000000008007986 */ /* 0x0001e2000c101524 */
[----:B------:R-:W-:Y:S05]  /*3e30*/  BRA `(.L_x_3948) ;  /* 0x0000000800e87947 */ /* 0x000fea0003800000 */
.L_x_3956:
        /* <DEDUP_REMOVED lines=10> */
.L_x_3959:
[----:B------:R-:W0:Y:S02]  /*3ee0*/  I2F.S16 R3, R3 ;  /* 0x0000000300037306 */ /* 0x000e240000101400 */
[----:B0-----:R-:W-:-:S04]  /*3ef0*/  F2FP.F16.F32.PACK_AB R3, RZ, R3 ;  /* 0x00000003ff03723e */ /* 0x001fc800000000ff */
[----:B------:R-:W-:-:S05]  /*3f00*/  PRMT R3, R3, 0x5410, RZ ;  /* 0x0000541003037816 */ /* 0x000fca00000000ff */
[----:B------:R0:W-:Y:S01]  /*3f10*/  STG.E desc[UR36][R8.64], R3 ;  /* 0x0000000308007986 */ /* 0x0001e2000c101924 */
[----:B------:R-:W-:Y:S05]  /*3f20*/  BRA `(.L_x_3948) ;  /* 0x0000000800ac7947 */ /* 0x000fea0003800000 */
.L_x_3958:
[----:B------:R-:W0:Y:S02]  /*3f30*/  I2F.F64.S16 R4, R3 ;  /* 0x0000000300047312 */ /* 0x000e240000101c00 */
[----:B0-----:R0:W-:Y:S01]  /*3f40*/  STG.E.64 desc[UR36][R8.64], R4 ;  /* 0x0000000408007986 */ /* 0x0011e2000c101b24 */
[----:B------:R-:W-:Y:S05]  /*3f50*/  BRA `(.L_x_3948) ;  /* 0x0000000800a07947 */ /* 0x000fea0003800000 */
.L_x_3949:
        /* <DEDUP_REMOVED lines=10> */
.L_x_3962:
[----:B------:R-:W0:Y:S01]  /*4000*/  I2F.F64.S16 R4, R3 ;  /* 0x0000000300047312 */ /* 0x000e220000101c00 */
[----:B------:R-:W-:-:S05]  /*4010*/  CS2R R6, SRZ ;  /* 0x0000000000067805 */ /* 0x000fca000001ff00 */
[----:B0-----:R0:W-:Y:S01]  /*4020*/  STG.E.128 desc[UR36][R8.64], R4 ;  /* 0x0000000408007986 */ /* 0x0011e2000c101d24 */
[----:B------:R-:W-:Y:S05]  /*4030*/  BRA `(.L_x_3948) ;  /* 0x0000000800687947 */ /* 0x000fea0003800000 */
.L_x_3961:
        /* <DEDUP_REMOVED lines=21> */
.L_x_3966:
[----:B------:R-:W-:Y:S05]  /*4190*/  BSYNC B0 ;  /* 0x0000000000007941 */ /* 0x000fea0003800000 */
.L_x_3965:
[----:B------:R-:W-:-:S05]  /*41a0*/  LOP3.LUT R5, R0, R5, RZ, 0xfc, !PT ;  /* 0x0000000500057212 */ /* 0x000fca00078efcff */
[----:B------:R0:W-:Y:S01]  /*41b0*/  STG.E.U8 desc[UR36][R8.64], R5 ;  /* 0x0000000508007986 */ /* 0x0001e2000c101124 */
[----:B------:R-:W-:Y:S05]  /*41c0*/  BRA `(.L_x_3948) ;  /* 0x0000000800047947 */ /* 0x000fea0003800000 */
.L_x_3964:
        /* <DEDUP_REMOVED lines=13> */
.L_x_3968:
[----:B------:R-:W-:Y:S01]  /*42a0*/  IMAD.MOV.U32 R0, RZ, RZ, 0x7f ;  /* 0x0000007fff007424 */ /* 0x000fe200078e00ff */
[----:B------:R-:W-:-:S04]  /*42b0*/  ISETP.GT.U32.AND P0, PT, R4, 0x7f800000, PT ;  /* 0x7f8000000400780c */ /* 0x000fc80003f04070 */
[----:B------:R-:W-:-:S09]  /*42c0*/  SEL R0, R0, 0x7c, P0 ;  /* 0x0000007c00007807 */ /* 0x000fd20000000000 */
.L_x_3969:
[----:B------:R-:W-:Y:S05]  /*42d0*/  BSYNC B0 ;  /* 0x0000000000007941 */ /* 0x000fea0003800000 */
.L_x_3967:
[----:B------:R-:W-:-:S04]  /*42e0*/  LOP3.LUT R3, R5, 0x80000000, RZ, 0xc0, !PT ;  /* 0x8000000005037812 */ /* 0x000fc800078ec0ff */
[----:B------:R-:W-:-:S04]  /*42f0*/  SHF.R.U32.HI R3, RZ, 0x18, R3 ;  /* 0x00000018ff037819 */ /* 0x000fc80000011603 */
[----:B------:R-:W-:-:S05]  /*4300*/  LOP3.LUT R3, R0, R3, RZ, 0xfc, !PT ;  /* 0x0000000300037212 */ /* 0x000fca00078efcff */
[----:B------:R0:W-:Y:S01]  /*4310*/  STG.E.U8 desc[UR36][R8.64], R3 ;  /* 0x0000000308007986 */ /* 0x0001e2000c101124 */
[----:B------:R-:W-:Y:S05]  /*4320*/  BRA `(.L_x_3948) ;  /* 0x0000000400ac7947 */ /* 0x000fea0003800000 */
.L_x_3963:
[----:B------:R-:W0:Y:S02]  /*4330*/  I2F.S16 R0, R3 ;  /* 0x0000000300007306 */ /* 0x000e240000101400 */
[----:B0-----:R-:W-:-:S05]  /*4340*/  F2FP.BF16.F32.PACK_AB R0, RZ, R0 ;  /* 0x00000000ff00723e */ /* 0x001fca00000010ff */
[----:B------:R0:W-:Y:S01]  /*4350*/  STG.E.U16 desc[UR36][R8.64], R0 ;  /* 0x0000000008007986 */ /* 0x0001e2000c101524 */
[----:B------:R-:W-:Y:S05]  /*4360*/  BRA `(.L_x_3948) ;  /* 0x00000004009c7947 */ /* 0x000fea0003800000 */
.L_x_3960:
        /* <DEDUP_REMOVED lines=10> */
.L_x_3972:
        /* <DEDUP_REMOVED lines=17> */
.L_x_3975:
[----:B------:R-:W-:-:S04]  /*4520*/  LOP3.LUT R3, R3, 0x80000000, RZ, 0xc0, !PT ;  /* 0x8000000003037812 */ /* 0x000fc800078ec0ff */
[----:B------:R-:W-:-:S04]  /*4530*/  SHF.R.U32.HI R3, RZ, 0x18, R3 ;  /* 0x00000018ff037819 */ /* 0x000fc80000011603 */
[----:B------:R-:W-:-:S04]  /*4540*/  LOP3.LUT R0, R0, R3, RZ, 0xfc, !PT ;  /* 0x0000000300007212 */ /* 0x000fc800078efcff */
[----:B------:R-:W-:-:S07]  /*4550*/  PRMT R4, R0, 0x7610, R4 ;  /* 0x0000761000047816 */ /* 0x000fce0000000004 */
.L_x_3974:
[----:B------:R-:W-:Y:S05]  /*4560*/  BSYNC B0 ;  /* 0x0000000000007941 */ /* 0x000fea0003800000 */
.L_x_3973:
[----:B------:R4:W-:Y:S01]  /*4570*/  STG.E.U8 desc[UR36][R8.64], R4 ;  /* 0x0000000408007986 */ /* 0x0009e2000c101124 */
[----:B------:R-:W-:Y:S05]  /*4580*/  BRA `(.L_x_3948) ;  /* 0x0000000400147947 */ /* 0x000fea0003800000 */
.L_x_3971:
        /* <DEDUP_REMOVED lines=17> */
.L_x_3978:
[----:B------:R-:W-:-:S04]  /*46a0*/  LOP3.LUT R3, R3, 0x80000000, RZ, 0xc0, !PT ;  /* 0x8000000003037812 */ /* 0x000fc800078ec0ff */
[----:B------:R-:W-:-:S04]  /*46b0*/  SHF.R.U32.HI R3, RZ, 0x18, R3 ;  /* 0x00000018ff037819 */ /* 0x000fc80000011603 */
[----:B------:R-:W-:-:S04]  /*46c0*/  LOP3.LUT R0, R0, R3, RZ, 0xfc, !PT ;  /* 0x0000000300007212 */ /* 0x000fc800078efcff */
[----:B------:R-:W-:-:S07]  /*46d0*/  PRMT R4, R0, 0x7610, R4 ;  /* 0x0000761000047816 */ /* 0x000fce0000000004 */
.L_x_3977:
[----:B------:R-:W-:Y:S05]  /*46e0*/  BSYNC B0 ;  /* 0x0000000000007941 */ /* 0x000fea0003800000 */
.L_x_3976:
[----:B------:R0:W-:Y:S01]  /*46f0*/  STG.E.U8 desc[UR36][R8.64], R4 ;  /* 0x0000000408007986 */ /* 0x0001e2000c101124 */
[----:B------:R-:W-:Y:S05]  /*4700*/  BRA `(.L_x_3948) ;  /* 0x0000000000b47947 */ /* 0x000fea0003800000 */
.L_x_3970:
        /* <DEDUP_REMOVED lines=23> */
.L_x_3953:
        /* <DEDUP_REMOVED lines=16> */
.L_x_3981:
[----:B------:R-:W-:Y:S05]  /*4980*/  BRA `(.L_x_3948) ;  /* 0x0000000000147947 */ /* 0x000fea0003800000 */
.L_x_3980:
[----:B------:R-:W-:Y:S02]  /*4990*/  IMAD.MOV.U32 R4, RZ, RZ, R3 ;  /* 0x000000ffff047224 */ /* 0x000fe400078e0003 */
[----:B------:R-:W-:-:S05]  /*49a0*/  IMAD.MOV.U32 R5, RZ, RZ, RZ ;  /* 0x000000ffff057224 */ /* 0x000fca00078e00ff */
[----:B------:R3:W-:Y:S01]  /*49b0*/  STG.E.64 desc[UR36][R8.64], R4 ;  /* 0x0000000408007986 */ /* 0x0007e2000c101b24 */
[----:B------:R-:W-:Y:S05]  /*49c0*/  BRA `(.L_x_3948) ;  /* 0x0000000000047947 */ /* 0x000fea0003800000 */
.L_x_3979:
[----:B------:R0:W-:Y:S02]  /*49d0*/  STG.E desc[UR36][R8.64], R3 ;  /* 0x0000000308007986 */ /* 0x0001e4000c101924 */
.L_x_3948:
[----:B------:R-:W-:Y:S05]  /*49e0*/  BSYNC B6 ;  /* 0x0000000000067941 */ /* 0x000fea0003800000 */
.L_x_3947:
        /* <DEDUP_REMOVED lines=23> */
.L_x_3987:
[----:B------:R0:W-:Y:S01]  /*4b60*/  STG.E.U8 desc[UR36][R8.64], R22 ;  /* 0x0000001608007986 */ /* 0x0001e2000c101124 */
[----:B------:R-:W-:Y:S05]  /*4b70*/  BRA `(.L_x_3989) ;  /* 0x0000000c00507947 */ /* 0x000fea0003800000 */
.L_x_3986:
        /* <DEDUP_REMOVED lines=10> */
.L_x_3991:
[----:B------:R0:W-:Y:S01]  /*4c20*/  STG.E desc[UR36][R8.64], R22 ;  /* 0x0000001608007986 */ /* 0x0001e2000c101924 */
[----:B------:R-:W-:Y:S05]  /*4c30*/  BRA `(.L_x_3989) ;  /* 0x0000000c00207947 */ /* 0x000fea0003800000 */
.L_x_3990:
[----:B------:R0:W-:Y:S01]  /*4c40*/  STG.E.U16 desc[UR36][R8.64], R22 ;  /* 0x0000001608007986 */ /* 0x0001e2000c101524 */
[----:B------:R-:W-:Y:S05]  /*4c50*/  BRA `(.L_x_3989) ;  /* 0x0000000c00187947 */ /* 0x000fea0003800000 */
.L_x_3985:
        /* <DEDUP_REMOVED lines=9> */
.L_x_3993:
[----:B------:R-:W0:Y:S02]  /*4cf0*/  I2F.S16 R0, R22 ;  /* 0x0000001600007306 */ /* 0x000e240000101400 */
[----:B0-----:R-:W-:-:S05]  /*4d00*/  F2FP.F16.F32.PACK_AB R0, RZ, R0 ;  /* 0x00000000ff00723e */ /* 0x001fca00000000ff */
[----:B------:R0:W-:Y:S01]  /*4d10*/  STG.E.U16 desc[UR36][R8.64], R0 ;  /* 0x0000000008007986 */ /* 0x0001e2000c101524 */
[----:B------:R-:W-:Y:S05]  /*4d20*/  BRA `(.L_x_3989) ;  /* 0x0000000800e47947 */ /* 0x000fea0003800000 */
.L_x_3992:
        /* <DEDUP_REMOVED lines=10> */
.L_x_3995:
[----:B------:R-:W0:Y:S02]  /*4dd0*/  I2F.S16 R22, R22 ;  /* 0x0000001600167306 */ /* 0x000e240000101400 */
[----:B0-----:R-:W-:-:S04]  /*4de0*/  F2FP.F16.F32.PACK_AB R3, RZ, R22 ;  /* 0x00000016ff03723e */ /* 0x001fc800000000ff */
[----:B------:R-:W-:-:S05]  /*4df0*/  PRMT R3, R3, 0x5410, RZ ;  /* 0x0000541003037816 */ /* 0x000fca00000000ff */
[----:B------:R0:W-:Y:S01]  /*4e00*/  STG.E desc[UR36][R8.64], R3 ;  /* 0x0000000308007986 */ /* 0x0001e2000c101924 */
[----:B------:R-:W-:Y:S05]  /*4e10*/  BRA `(.L_x_3989) ;  /* 0x0000000800a87947 */ /* 0x000fea0003800000 */
.L_x_3994:
[----:B------:R-:W0:Y:S02]  /*4e20*/  I2F.F64.S16 R4, R22 ;  /* 0x0000001600047312 */ /* 0x000e240000101c00 */
[----:B0-----:R0:W-:Y:S01]  /*4e30*/  STG.E.64 desc[UR36][R8.64], R4 ;  /* 0x0000000408007986 */ /* 0x0011e2000c101b24 */
[----:B------:R-:W-:Y:S05]  /*4e40*/  BRA `(.L_x_3989) ;  /* 0x00000008009c7947 */ /* 0x000fea0003800000 */
.L_x_3984:
        /* <DEDUP_REMOVED lines=10> */
.L_x_3998:
[----:B------:R-:W0:Y:S01]  /*4ef0*/  I2F.F64.S16 R4, R22 ;  /* 0x0000001600047312 */ /* 0x000e220000101c00 */
[----:B------:R-:W-:-:S05]  /*4f00*/  CS2R R6, SRZ ;  /* 0x0000000000067805 */ /* 0x000fca000001ff00 */
[----:B0-----:R0:W-:Y:S01]  /*4f10*/  STG.E.128 desc[UR36][R8.64], R4 ;  /* 0x0000000408007986 */ /* 0x0011e2000c101d24 */
[----:B------:R-:W-:Y:S05]  /*4f20*/  BRA `(.L_x_3989) ;  /* 0x0000000800647947 */ /* 0x000fea0003800000 */
.L_x_3997:
        /* <DEDUP_REMOVED lines=21> */
.L_x_4002:
[----:B------:R-:W-:Y:S05]  /*5080*/  BSYNC B0 ;  /* 0x0000000000007941 */ /* 0x000fea0003800000 */
.L_x_4001:
[----:B------:R-:W-:-:S05]  /*5090*/  LOP3.LUT R5, R0, R5, RZ, 0xfc, !PT ;  /* 0x0000000500057212 */ /* 0x000fca00078efcff */
[----:B------:R0:W-:Y:S01]  /*50a0*/  STG.E.U8 desc[UR36][R8.64], R5 ;  /* 0x0000000508007986 */ /* 0x0001e2000c101124 */
[----:B------:R-:W-:Y:S05]  /*50b0*/  BRA `(.L_x_3989) ;  /* 0x0000000800007947 */ /* 0x000fea0003800000 */
.L_x_4000:
        /* <DEDUP_REMOVED lines=13> */
.L_x_4004:
[----:B------:R-:W-:Y:S01]  /*5190*/  IMAD.MOV.U32 R0, RZ, RZ, 0x7f ;  /* 0x0000007fff007424 */ /* 0x000fe200078e00ff */
[----:B------:R-:W-:-:S04]  /*51a0*/  ISETP.GT.U32.AND P0, PT, R3, 0x7f800000, PT ;  /* 0x7f8000000300780c */ /* 0x000fc80003f04070 */
[----:B------:R-:W-:-:S09]  /*51b0*/  SEL R0, R0, 0x7c, P0 ;  /* 0x0000007c00007807 */ /* 0x000fd20000000000 */
.L_x_4005:
[----:B------:R-:W-:Y:S05]  /*51c0*/  BSYNC B0 ;  /* 0x0000000000007941 */ /* 0x000fea0003800000 */
.L_x_4003:
[----:B------:R-:W-:-:S04]  /*51d0*/  LOP3.LUT R3, R5, 0x80000000, RZ, 0xc0, !PT ;  /* 0x8000000005037812 */ /* 0x000fc800078ec0ff */
[----:B------:R-:W-:-:S04]  /*51e0*/  SHF.R.U32.HI R3, RZ, 0x18, R3 ;  /* 0x00000018ff037819 */ /* 0x000fc80000011603 */
[----:B------:R-:W-:-:S05]  /*51f0*/  LOP3.LUT R3, R0, R3, RZ, 0xfc, !PT ;  /* 0x0000000300037212 */ /* 0x000fca00078efcff */
[----:B------:R0:W-:Y:S01]  /*5200*/  STG.E.U8 desc[UR36][R8.64], R3 ;  /* 0x0000000308007986 */ /* 0x0001e2000c101124 */
[----:B------:R-:W-:Y:S05]  /*5210*/  BRA `(.L_x_3989) ;  /* 0x0000000400a87947 */ /* 0x000fea0003800000 */
.L_x_3999:
[----:B------:R-:W0:Y:S02]  /*5220*/  I2F.S16 R0, R22 ;  /* 0x0000001600007306 */ /* 0x000e240000101400 */
[----:B0-----:R-:W-:-:S05]  /*5230*/  F2FP.BF16.F32.PACK_AB R0, RZ, R0 ;  /* 0x00000000ff00723e */ /* 0x001fca00000010ff */
[----:B------:R0:W-:Y:S01]  /*5240*/  STG.E.U16 desc[UR36][R8.64], R0 ;  /* 0x0000000008007986 */ /* 0x0001e2000c101524 */
[----:B------:R-:W-:Y:S05]  /*5250*/  BRA `(.L_x_3989) ;  /* 0x0000000400987947 */ /* 0x000fea0003800000 */
.L_x_3996:
        /* <DEDUP_REMOVED lines=10> */
.L_x_4008:
        /* <DEDUP_REMOVED lines=17> */
.L_x_4011:
[----:B------:R-:W-:-:S04]  /*5410*/  LOP3.LUT R3, R5, 0x80000000, RZ, 0xc0, !PT ;  /* 0x8000000005037812 */ /* 0x000fc800078ec0ff */
[----:B------:R-:W-:-:S04]  /*5420*/  SHF.R.U32.HI R3, RZ, 0x18, R3 ;  /* 0x00000018ff037819 */ /* 0x000fc80000011603 */
[----:B------:R-:W-:-:S04]  /*5430*/  LOP3.LUT R0, R0, R3, RZ, 0xfc, !PT ;  /* 0x0000000300007212 */ /* 0x000fc800078efcff */
[----:B------:R-:W-:-:S07]  /*5440*/  PRMT R4, R0, 0x7610, R4 ;  /* 0x0000761000047816 */ /* 0x000fce0000000004 */
.L_x_4010:
[----:B------:R-:W-:Y:S05]  /*5450*/  BSYNC B0 ;  /* 0x0000000000007941 */ /* 0x000fea0003800000 */
.L_x_4009:
[----:B------:R3:W-:Y:S01]  /*5460*/  STG.E.U8 desc[UR36][R8.64], R4 ;  /* 0x0000000408007986 */ /* 0x0007e2000c101124 */
[----:B------:R-:W-:Y:S05]  /*5470*/  BRA `(.L_x_3989) ;  /* 0x0000000400107947 */ /* 0x000fea0003800000 */
.L_x_4007:
        /* <DEDUP_REMOVED lines=17> */
.L_x_4014:
[----:B------:R-:W-:-:S04]  /*5590*/  LOP3.LUT R3, R5, 0x80000000, RZ, 0xc0, !PT ;  /* 0x8000000005037812 */ /* 0x000fc800078ec0ff */
[----:B------:R-:W-:-:S04]  /*55a0*/  SHF.R.U32.HI R3, RZ, 0x18, R3 ;  /* 0x00000018ff037819 */ /* 0x000fc80000011603 */
[----:B------:R-:W-:-:S04]  /*55b0*/  LOP3.LUT R0, R0, R3, RZ, 0xfc, !PT ;  /* 0x0000000300007212 */ /* 0x000fc800078efcff */
[----:B------:R-:W-:-:S07]  /*55c0*/  PRMT R4, R0, 0x7610, R4 ;  /* 0x0000761000047816 */ /* 0x000fce0000000004 */
.L_x_4013:
[----:B------:R-:W-:Y:S05]  /*55d0*/  BSYNC B0 ;  /* 0x0000000000007941 */ /* 0x000fea0003800000 */
.L_x_4012:
[----:B------:R0:W-:Y:S01]  /*55e0*/  STG.E.U8 desc[UR36][R8.64], R4 ;  /* 0x0000000408007986 */ /* 0x0001e2000c101124 */
[----:B------:R-:W-:Y:S05]  /*55f0*/  BRA `(.L_x_3989) ;  /* 0x0000000000b07947 */ /* 0x000fea0003800000 */
.L_x_4006:
        /* <DEDUP_REMOVED lines=22> */
.L_x_3988:
        /* <DEDUP_REMOVED lines=16> */
.L_x_4017:
[----:B------:R-:W-:Y:S05]  /*5860*/  BRA `(.L_x_3989) ;  /* 0x0000000000147947 */ /* 0x000fea0003800000 */
.L_x_4016:
[----:B------:R-:W-:Y:S02]  /*5870*/  IMAD.MOV.U32 R4, RZ, RZ, R22 ;  /* 0x000000ffff047224 */ /* 0x000fe400078e0016 */
[----:B------:R-:W-:-:S05]  /*5880*/  IMAD.MOV.U32 R5, RZ, RZ, RZ ;  /* 0x000000ffff057224 */ /* 0x000fca00078e00ff */
[----:B------:R2:W-:Y:S01]  /*5890*/  STG.E.64 desc[UR36][R8.64], R4 ;  /* 0x0000000408007986 */ /* 0x0005e2000c101b24 */
[----:B------:R-:W-:Y:S05]  /*58a0*/  BRA `(.L_x_3989) ;  /* 0x0000000000047947 */ /* 0x000fea0003800000 */
.L_x_4015:
[----:B------:R0:W-:Y:S02]  /*58b0*/  STG.E desc[UR36][R8.64], R22 ;  /* 0x0000001608007986 */ /* 0x0001e4000c101924 */
.L_x_3989:
        /* <DEDUP_REMOVED lines=23> */
.L_x_4021:
[----:B------:R3:W-:Y:S01]  /*5a30*/  STG.E.U8 desc[UR36][R8.64], R18 ;  /* 0x0000001208007986 */ /* 0x0007e2000c101124 */
[----:B------:R-:W-:Y:S05]  /*5a40*/  BRA `(.L_x_4023) ;  /* 0x0000000c00507947 */ /* 0x000fea0003800000 */
.L_x_4020:
        /* <DEDUP_REMOVED lines=10> */
.L_x_4025:
[----:B------:R2:W-:Y:S01]  /*5af0*/  STG.E desc[UR36][R8.64], R18 ;  /* 0x0000001208007986 */ /* 0x0005e2000c101924 */
[----:B------:R-:W-:Y:S05]  /*5b00*/  BRA `(.L_x_4023) ;  /* 0x0000000c00207947 */ /* 0x000fea0003800000 */
.L_x_4024:
[----:B------:R0:W-:Y:S01]  /*5b10*/  STG.E.U16 desc[UR36][R8.64], R18 ;  /* 0x0000001208007986 */ /* 0x0001e2000c101524 */
[----:B------:R-:W-:Y:S05]  /*5b20*/  BRA `(.L_x_4023) ;  /* 0x0000000c00187947 */ /* 0x000fea0003800000 */
.L_x_4019:
        /* <DEDUP_REMOVED lines=9> */
.L_x_4027:
[----:B------:R-:W0:Y:S02]  /*5bc0*/  I2F.S16 R0, R18 ;  /* 0x0000001200007306 */ /* 0x000e240000101400 */
[----:B0-----:R-:W-:-:S05]  /*5bd0*/  F2FP.F16.F32.PACK_AB R0, RZ, R0 ;  /* 0x00000000ff00723e */ /* 0x001fca00000000ff */
[----:B------:R0:W-:Y:S01]  /*5be0*/  STG.E.U16 desc[UR36][R8.64], R0 ;  /* 0x0000000008007986 */ /* 0x0001e2000c101524 */
[----:B------:R-:W-:Y:S05]  /*5bf0*/  BRA `(.L_x_4023) ;  /* 0x0000000800e47947 */ /* 0x000fea0003800000 */
.L_x_4026:
        /* <DEDUP_REMOVED lines=10> */
.L_x_4029:
[----:B------:R-:W0:Y:S02]  /*5ca0*/  I2F.S16 R18, R18 ;  /* 0x0000001200127306 */ /* 0x000e240000101400 */
[----:B0-----:R-:W-:-:S04]  /*5cb0*/  F2FP.F16.F32.PACK_AB R3, RZ, R18 ;  /* 0x00000012ff03723e */ /* 0x001fc800000000ff */
[----:B------:R-:W-:-:S05]  /*5cc0*/  PRMT R3, R3, 0x5410, RZ ;  /* 0x0000541003037816 */ /* 0x000fca00000000ff */
[----:B------:R0:W-:Y:S01]  /*5cd0*/  STG.E desc[UR36][R8.64], R3 ;  /* 0x0000000308007986 */ /* 0x0001e2000c101924 */
[----:B------:R-:W-:Y:S05]  /*5ce0*/  BRA `(.L_x_4023) ;  /* 0x0000000800a87947 */ /* 0x000fea0003800000 */
.L_x_4028:
[----:B------:R-:W0:Y:S02]  /*5cf0*/  I2F.F64.S16 R4, R18 ;  /* 0x0000001200047312 */ /* 0x000e240000101c00 */
[----:B0-----:R0:W-:Y:S01]  /*5d00*/  STG.E.64 desc[UR36][R8.64], R4 ;  /* 0x0000000408007986 */ /* 0x0011e2000c101b24 */
[----:B------:R-:W-:Y:S05]  /*5d10*/  BRA `(.L_x_4023) ;  /* 0x00000008009c7947 */ /* 0x000fea0003800000 */
.L_x_4018:
        /* <DEDUP_REMOVED lines=10> */
.L_x_4032:
[----:B------:R-:W0:Y:S01]  /*5dc0*/  I2F.F64.S16 R4, R18 ;  /* 0x0000001200047312 */ /* 0x000e220000101c00 */
[----:B------:R-:W-:-:S05]  /*5dd0*/  CS2R R6, SRZ ;  /* 0x0000000000067805 */ /* 0x000fca000001ff00 */
[----:B0-----:R0:W-:Y:S01]  /*5de0*/  STG.E.128 desc[UR36][R8.64], R4 ;  /* 0x0000000408007986 */ /* 0x0011e2000c101d24 */
[----:B------:R-:W-:Y:S05]  /*5df0*/  BRA `(.L_x_4023) ;  /* 0x0000000800647947 */ /* 0x000fea0003800000 */
.L_x_4031:
        /* <DEDUP_REMOVED lines=21> */
.L_x_4036:
[----:B------:R-:W-:Y:S05]  /*5f50*/  BSYNC B0 ;  /* 0x0000000000007941 */ /* 0x000fea0003800000 */
.L_x_4035:
[----:B------:R-:W-:-:S05]  /*5f60*/  LOP3.LUT R5, R0, R5, RZ, 0xfc, !PT ;  /* 0x0000000500057212 */ /* 0x000fca00078efcff */
[----:B------:R0:W-:Y:S01]  /*5f70*/  STG.E.U8 desc[UR36][R8.64], R5 ;  /* 0x0000000508007986 */ /* 0x0001e2000c101124 */
[----:B------:R-:W-:Y:S05]  /*5f80*/  BRA `(.L_x_4023) ;  /* 0x0000000800007947 */ /* 0x000fea0003800000 */
.L_x_4034:
        /* <DEDUP_REMOVED lines=13> */
.L_x_4038:
[----:B------:R-:W-:Y:S01]  /*6060*/  IMAD.MOV.U32 R0, RZ, RZ, 0x7f ;  /* 0x0000007fff007424 */ /* 0x000fe200078e00ff */
[----:B------:R-:W-:-:S04]  /*6070*/  ISETP.GT.U32.AND P0, PT, R3, 0x7f800000, PT ;  /* 0x7f8000000300780c */ /* 0x000fc80003f04070 */
[----:B------:R-:W-:-:S09]  /*6080*/  SEL R0, R0, 0x7c, P0 ;  /* 0x0000007c00007807 */ /* 0x000fd20000000000 */
.L_x_4039:
[----:B------:R-:W-:Y:S05]  /*6090*/  BSYNC B0 ;  /* 0x0000000000007941 */ /* 0x000fea0003800000 */
.L_x_4037:
[----:B------:R-:W-:-:S04]  /*60a0*/  LOP3.LUT R3, R5, 0x80000000, RZ, 0xc0, !PT ;  /* 0x8000000005037812 */ /* 0x000fc800078ec0ff */
[----:B------:R-:W-:-:S04]  /*60b0*/  SHF.R.U32.HI R3, RZ, 0x18, R3 ;  /* 0x00000018ff037819 */ /* 0x000fc80000011603 */
[----:B------:R-:W-:-:S05]  /*60c0*/  LOP3.LUT R3, R0, R3, RZ, 0xfc, !PT ;  /* 0x0000000300037212 */ /* 0x000fca00078efcff */
[----:B------:R0:W-:Y:S01]  /*60d0*/  STG.E.U8 desc[UR36][R8.64], R3 ;  /* 0x0000000308007986 */ /* 0x0001e2000c101124 */
[----:B------:R-:W-:Y:S05]  /*60e0*/  BRA `(.L_x_4023) ;  /* 0x0000000400a87947 */ /* 0x000fea0003800000 */
.L_x_4033:
[----:B------:R-:W0:Y:S02]  /*60f0*/  I2F.S16 R0, R18 ;  /* 0x0000001200007306 */ /* 0x000e240000101400 */
[----:B0-----:R-:W-:-:S05]  /*6100*/  F2FP.BF16.F32.PACK_AB R0, RZ, R0 ;  /* 0x00000000ff00723e */ /* 0x001fca00000010ff */
[----:B------:R0:W-:Y:S01]  /*6110*/  STG.E.U16 desc[UR36][R8.64], R0 ;  /* 0x0000000008007986 */ /* 0x0001e2000c101524 */
[----:B------:R-:W-:Y:S05]  /*6120*/  BRA `(.L_x_4023) ;  /* 0x0000000400987947 */ /* 0x000fea0003800000 */
.L_x_4030:
        /* <DEDUP_REMOVED lines=10> */
.L_x_4042:
        /* <DEDUP_REMOVED lines=17> */
.L_x_4045:
[----:B------:R-:W-:-:S04]  /*62e0*/  LOP3.LUT R3, R5, 0x80000000, RZ, 0xc0, !PT ;  /* 0x8000000005037812 */ /* 0x000fc800078ec0ff */
[----:B------:R-:W-:-:S04]  /*62f0*/  SHF.R.U32.HI R3, RZ, 0x18, R3 ;  /* 0x00000018ff037819 */ /* 0x000fc80000011603 */
[----:B------:R-:W-:-:S04]  /*6300*/  LOP3.LUT R0, R0, R3, RZ, 0xfc, !PT ;  /* 0x0000000300007212 */ /* 0x000fc800078efcff */
[----:B------:R-:W-:-:S07]  /*6310*/  PRMT R4, R0, 0x7610, R4 ;  /* 0x0000761000047816 */ /* 0x000fce0000000004 */
.L_x_4044:
[----:B------:R-:W-:Y:S05]  /*6320*/  BSYNC B0 ;  /* 0x0000000000007941 */ /* 0x000fea0003800000 */
.L_x_4043:
[----:B------:R0:W-:Y:S01]  /*6330*/  STG.E.U8 desc[UR36][R8.64], R4 ;  /* 0x0000000408007986 */ /* 0x0001e2000c101124 */
[----:B------:R-:W-:Y:S05]  /*6340*/  BRA `(.L_x_4023) ;  /* 0x0000000400107947 */ /* 0x000fea0003800000 */
.L_x_4041:
        /* <DEDUP_REMOVED lines=17> */
.L_x_4048:
[----:B------:R-:W-:-:S04]  /*6460*/  LOP3.LUT R3, R5, 0x80000000, RZ, 0xc0, !PT ;  /* 0x8000000005037812 */ /* 0x000fc800078ec0ff */
[----:B------:R-:W-:-:S04]  /*6470*/  SHF.R.U32.HI R3, RZ, 0x18, R3 ;  /* 0x00000018ff037819 */ /* 0x000fc80000011603 */
[----:B------:R-:W-:-:S04]  /*6480*/  LOP3.LUT R0, R0, R3, RZ, 0xfc, !PT ;  /* 0x0000000300007212 */ /* 0x000fc800078efcff */
[----:B------:R-:W-:-:S07]  /*6490*/  PRMT R4, R0, 0x7610, R4 ;  /* 0x0000761000047816 */ /* 0x000fce0000000004 */
.L_x_4047:
[----:B------:R-:W-:Y:S05]  /*64a0*/  BSYNC B0 ;  /* 0x0000000000007941 */ /* 0x000fea0003800000 */
.L_x_4046:
[----:B------:R0:W-:Y:S01]  /*64b0*/  STG.E.U8 desc[UR36][R8.64], R4 ;  /* 0x0000000408007986 */ /* 0x0001e2000c101124 */
[----:B------:R-:W-:Y:S05]  /*64c0*/  BRA `(.L_x_4023) ;  /* 0x0000000000b07947 */ /* 0x000fea0003800000 */
.L_x_4040:
        /* <DEDUP_REMOVED lines=22> */
.L_x_4022:
        /* <DEDUP_REMOVED lines=16> */
.L_x_4051:
[----:B------:R-:W-:Y:S05]  /*6730*/  BRA `(.L_x_4023) ;  /* 0x0000000000147947 */ /* 0x000fea0003800000 */
.L_x_4050:
[----:B------:R-:W-:Y:S02]  /*6740*/  IMAD.MOV.U32 R4, RZ, RZ, R18 ;  /* 0x000000ffff047224 */ /* 0x000fe400078e0012 */
[----:B------:R-:W-:-:S05]  /*6750*/  IMAD.MOV.U32 R5, RZ, RZ, RZ ;  /* 0x000000ffff057224 */ /* 0x000fca00078e00ff */
[----:B------:R0:W-:Y:S01]  /*6760*/  STG.E.64 desc[UR36][R8.64], R4 ;  /* 0x0000000408007986 */ /* 0x0001e2000c101b24 */
[----:B------:R-:W-:Y:S05]  /*6770*/  BRA `(.L_x_4023) ;  /* 0x0000000000047947 */ /* 0x000fea0003800000 */
.L_x_4049:
[----:B------:R0:W-:Y:S02]  /*6780*/  STG.E desc[UR36][R8.64], R18 ;  /* 0x0000001208007986 */ /* 0x0001e4000c101924 */
.L_x_4023:
[----:B------:R-:W-:-:S07]  /*6790*/  VIADD R2, R2, 0x80 ;  /* 0x0000008002027836 */ /* 0x000fce0000000000 */
.L_x_3983:
[----:B------:R-:W-:Y:S05]  /*67a0*/  BSYNC B6 ;  /* 0x0000000000067941 */ /* 0x000fea0003800000 */
.L_x_3982:
        /* <DEDUP_REMOVED lines=21> */
.L_x_4055:
[----:B------:R-:W-:Y:S01]  /*6900*/  STG.E.U8 desc[UR36][R2.64], R16 ;  /* 0x0000001002007986 */ /* 0x000fe2000c101124 */
[----:B------:R-:W-:Y:S05]  /*6910*/  EXIT ;  /* 0x000000000000794d */ /* 0x000fea0003800000 */
.L_x_4054:
        /* <DEDUP_REMOVED lines=9> */
.L_x_4058:
[----:B------:R-:W-:Y:S01]  /*69b0*/  STG.E desc[UR36][R2.64], R16 ;  /* 0x0000001002007986 */ /* 0x000fe2000c101924 */
[----:B------:R-:W-:Y:S05]  /*69c0*/  EXIT ;  /* 0x000000000000794d */ /* 0x000fea0003800000 */
.L_x_4057:
[----:B------:R-:W-:Y:S01]  /*69d0*/  STG.E.U16 desc[UR36][R2.64], R16 ;  /* 0x0000001002007986 */ /* 0x000fe2000c101524 */
[----:B------:R-:W-:Y:S05]  /*69e0*/  EXIT ;  /* 0x000000000000794d */ /* 0x000fea0003800000 */
.L_x_4053:
        /* <DEDUP_REMOVED lines=9> */
.L_x_4060:
[----:B------:R-:W0:Y:S02]  /*6a80*/  I2F.S16 R0, R16 ;  /* 0x0000001000007306 */ /* 0x000e240000101400 */
[----:B0-----:R-:W-:-:S05]  /*6a90*/  F2FP.F16.F32.PACK_AB R0, RZ, R0 ;  /* 0x00000000ff00723e */ /* 0x001fca00000000ff */
[----:B------:R-:W-:Y:S01]  /*6aa0*/  STG.E.U16 desc[UR36][R2.64], R0 ;  /* 0x0000000002007986 */ /* 0x000fe2000c101524 */
[----:B------:R-:W-:Y:S05]  /*6ab0*/  EXIT ;  /* 0x000000000000794d */ /* 0x000fea0003800000 */
.L_x_4059:
        /* <DEDUP_REMOVED lines=10> */
.L_x_4062:
[----:B------:R-:W0:Y:S02]  /*6b60*/  I2F.S16 R16, R16 ;  /* 0x0000001000107306 */ /* 0x000e240000101400 */
[----:B0-----:R-:W-:-:S04]  /*6b70*/  F2FP.F16.F32.PACK_AB R5, RZ, R16 ;  /* 0x00000010ff05723e */ /* 0x001fc800000000ff */
[----:B------:R-:W-:-:S05]  /*6b80*/  PRMT R5, R5, 0x5410, RZ ;  /* 0x0000541005057816 */ /* 0x000fca00000000ff */
[----:B------:R-:W-:Y:S01]  /*6b90*/  STG.E desc[UR36][R2.64], R5 ;  /* 0x0000000502007986 */ /* 0x000fe2000c101924 */
[----:B------:R-:W-:Y:S05]  /*6ba0*/  EXIT ;  /* 0x000000000000794d */ /* 0x000fea0003800000 */
.L_x_4061:
[----:B------:R-:W0:Y:S02]  /*6bb0*/  I2F.F64.S16 R16, R16 ;  /* 0x0000001000107312 */ /* 0x000e240000101c00 */
[----:B0-----:R-:W-:Y:S01]  /*6bc0*/  STG.E.64 desc[UR36][R2.64], R16 ;  /* 0x0000001002007986 */ /* 0x001fe2000c101b24 */
[----:B------:R-:W-:Y:S05]  /*6bd0*/  EXIT ;  /* 0x000000000000794d */ /* 0x000fea0003800000 */
.L_x_4052:
        /* <DEDUP_REMOVED lines=10> */
.L_x_4065:
[----:B------:R-:W0:Y:S01]  /*6c80*/  I2F.F64.S16 R16, R16 ;  /* 0x0000001000107312 */ /* 0x000e220000101c00 */
[----:B------:R-:W-:-:S05]  /*6c90*/  CS2R R18, SRZ ;  /* 0x0000000000127805 */ /* 0x000fca000001ff00 */
[----:B0-----:R-:W-:Y:S01]  /*6ca0*/  STG.E.128 desc[UR36][R2.64], R16 ;  /* 0x0000001002007986 */ /* 0x001fe2000c101d24 */
[----:B------:R-:W-:Y:S05]  /*6cb0*/  EXIT ;  /* 0x000000000000794d */ /* 0x000fea0003800000 */
.L_x_4064:
        /* <DEDUP_REMOVED lines=21> */
.L_x_4069:
[----:B------:R-:W-:Y:S05]  /*6e10*/  BSYNC B0 ;  /* 0x0000000000007941 */ /* 0x000fea0003800000 */
.L_x_4068:
[----:B------:R-:W-:-:S05]  /*6e20*/  LOP3.LUT R5, R0, R5, RZ, 0xfc, !PT ;  /* 0x0000000500057212 */ /* 0x000fca00078efcff */
[----:B------:R-:W-:Y:S01]  /*6e30*/  STG.E.U8 desc[UR36][R2.64], R5 ;  /* 0x0000000502007986 */ /* 0x000fe2000c101124 */
[----:B------:R-:W-:Y:S05]  /*6e40*/  EXIT ;  /* 0x000000000000794d */ /* 0x000fea0003800000 */
.L_x_4067:
        /* <DEDUP_REMOVED lines=13> */
.L_x_4071:
[----:B------:R-:W-:Y:S01]  /*6f20*/  IMAD.MOV.U32 R0, RZ, RZ, 0x7f ;  /* 0x0000007fff007424 */ /* 0x000fe200078e00ff */
[----:B------:R-:W-:-:S04]  /*6f30*/  ISETP.GT.U32.AND P0, PT, R4, 0x7f800000, PT ;  /* 0x7f8000000400780c */ /* 0x000fc80003f04070 */
[----:B------:R-:W-:-:S09]  /*6f40*/  SEL R0, R0, 0x7c, P0 ;  /* 0x0000007c00007807 */ /* 0x000fd20000000000 */
.L_x_4072:
[----:B------:R-:W-:Y:S05]  /*6f50*/  BSYNC B0 ;  /* 0x0000000000007941 */ /* 0x000fea0003800000 */
.L_x_4070:
[----:B------:R-:W-:-:S04]  /*6f60*/  LOP3.LUT R4, R5, 0x80000000, RZ, 0xc0, !PT ;  /* 0x8000000005047812 */ /* 0x000fc800078ec0ff */
[----:B------:R-:W-:-:S04]  /*6f70*/  SHF.R.U32.HI R5, RZ, 0x18, R4 ;  /* 0x00000018ff057819 */ /* 0x000fc80000011604 */
[----:B------:R-:W-:-:S05]  /*6f80*/  LOP3.LUT R5, R0, R5, RZ, 0xfc, !PT ;  /* 0x0000000500057212 */ /* 0x000fca00078efcff */
[----:B------:R-:W-:Y:S01]  /*6f90*/  STG.E.U8 desc[UR36][R2.64], R5 ;  /* 0x0000000502007986 */ /* 0x000fe2000c101124 */
[----:B------:R-:W-:Y:S05]  /*6fa0*/  EXIT ;  /* 0x000000000000794d */ /* 0x000fea0003800000 */
.L_x_4066:
[----:B------:R-:W0:Y:S02]  /*6fb0*/  I2F.S16 R0, R16 ;  /* 0x0000001000007306 */ /* 0x000e240000101400 */
[----:B0-----:R-:W-:-:S05]  /*6fc0*/  F2FP.BF16.F32.PACK_AB R0, RZ, R0 ;  /* 0x00000000ff00723e */ /* 0x001fca00000010ff */
[----:B------:R-:W-:Y:S01]  /*6fd0*/  STG.E.U16 desc[UR36][R2.64], R0 ;  /* 0x0000000002007986 */ /* 0x000fe2000c101524 */
[----:B------:R-:W-:Y:S05]  /*6fe0*/  EXIT ;  /* 0x000000000000794d */ /* 0x000fea0003800000 */
.L_x_4063:
        /* <DEDUP_REMOVED lines=10> */
.L_x_4075:
        /* <DEDUP_REMOVED lines=17> */
.L_x_4078:
[----:B------:R-:W-:-:S04]  /*71a0*/  LOP3.LUT R0, R7, 0x80000000, RZ, 0xc0, !PT ;  /* 0x8000000007007812 */ /* 0x000fc800078ec0ff */
[----:B------:R-:W-:-:S04]  /*71b0*/  SHF.R.U32.HI R5, RZ, 0x18, R0 ;  /* 0x00000018ff057819 */ /* 0x000fc80000011600 */
[----:B------:R-:W-:-:S04]  /*71c0*/  LOP3.LUT R4, R4, R5, RZ, 0xfc, !PT ;  /* 0x0000000504047212 */ /* 0x000fc800078efcff */
[----:B------:R-:W-:-:S07]  /*71d0*/  PRMT R0, R4, 0x7610, R0 ;  /* 0x0000761004007816 */ /* 0x000fce0000000000 */
.L_x_4077:
[----:B------:R-:W-:Y:S05]  /*71e0*/  BSYNC B0 ;  /* 0x0000000000007941 */ /* 0x000fea0003800000 */
.L_x_4076:
[----:B------:R-:W-:Y:S01]  /*71f0*/  STG.E.U8 desc[UR36][R2.64], R0 ;  /* 0x0000000002007986 */ /* 0x000fe2000c101124 */
[----:B------:R-:W-:Y:S05]  /*7200*/  EXIT ;  /* 0x000000000000794d */ /* 0x000fea0003800000 */
.L_x_4074:
        /* <DEDUP_REMOVED lines=17> */
.L_x_4081:
[----:B------:R-:W-:-:S04]  /*7320*/  LOP3.LUT R0, R7, 0x80000000, RZ, 0xc0, !PT ;  /* 0x8000000007007812 */ /* 0x000fc800078ec0ff */
[----:B------:R-:W-:-:S04]  /*7330*/  SHF.R.U32.HI R5, RZ, 0x18, R0 ;  /* 0x00000018ff057819 */ /* 0x000fc80000011600 */
[----:B------:R-:W-:-:S04]  /*7340*/  LOP3.LUT R4, R4, R5, RZ, 0xfc, !PT ;  /* 0x0000000504047212 */ /* 0x000fc800078efcff */
[----:B------:R-:W-:-:S07]  /*7350*/  PRMT R0, R4, 0x7610, R0 ;  /* 0x0000761004007816 */ /* 0x000fce0000000000 */
.L_x_4080:
[----:B------:R-:W-:Y:S05]  /*7360*/  BSYNC B0 ;  /* 0x0000000000007941 */ /* 0x000fea0003800000 */
.L_x_4079:
[----:B------:R-:W-:Y:S01]  /*7370*/  STG.E.U8 desc[UR36][R2.64], R0 ;  /* 0x0000000002007986 */ /* 0x000fe2000c101124 */
[----:B------:R-:W-:Y:S05]  /*7380*/  EXIT ;  /* 0x000000000000794d */ /* 0x000fea0003800000 */
.L_x_4073:
        /* <DEDUP_REMOVED lines=22> */
.L_x_4056:
        /* <DEDUP_REMOVED lines=16> */
.L_x_4084:
[----:B------:R-:W-:Y:S05]  /*75f0*/  EXIT ;  /* 0x000000000000794d */ /* 0x000fea0003800000 */
.L_x_4083:
[----:B------:R-:W-:-:S05]  /*7600*/  IMAD.MOV.U32 R17, RZ, RZ, RZ ;  /* 0x000000ffff117224 */ /* 0x000fca00078e00ff */
[----:B------:R-:W-:Y:S01]  /*7610*/  STG.E.64 desc[UR36][R2.64], R16 ;  /* 0x0000001002007986 */ /* 0x000fe2000c101b24 */
[----:B------:R-:W-:Y:S05]  /*7620*/  EXIT ;  /* 0x000000000000794d */ /* 0x000fea0003800000 */
.L_x_4082:
[----:B------:R-:W-:Y:S01]  /*7630*/  STG.E desc[UR36][R2.64], R16 ;  /* 0x0000001002007986 */ /* 0x000fe2000c101924 */
[----:B------:R-:W-:Y:S05]  /*7640*/  EXIT ;  /* 0x000000000000794d */ /* 0x000fea0003800000 */
.L_x_4085:
        /* <DEDUP_REMOVED lines=11> */
.L_x_23471:


//--------------------- .text._ZN2at6native18elementwise_kernelILi128ELi4EZNS0_22gpu_kernel_impl_nocastIZZZNS0_19signbit_kernel_cudaERNS_18TensorIteratorBaseEENKUlvE_clEvENKUlvE1_clEvEUliE_EEvS4_RKT_EUliE_EEviT1_ --------------------------
	.section	.text._ZN2at6native18elementwise_kernelILi128ELi4EZNS0_22gpu_kernel_impl_nocastIZZZNS0_19signbit_kernel_cudaERNS_18TensorIteratorBaseEENKUlvE_clEvENKUlvE1_clEvEUliE_EEvS4_RKT_EUliE_EEviT1_,"ax",@progbits
	.align	128
        .global         _ZN2at6native18elementwise_kernelILi128ELi4EZNS0_22gpu_kernel_impl_nocastIZZZNS0_19signbit_kernel_cudaERNS_18TensorIteratorBaseEENKUlvE_clEvENKUlvE1_clEvEUliE_EEvS4_RKT_EUliE_EEviT1_
        .type           _ZN2at6native18elementwise_kernelILi128ELi4EZNS0_22gpu_kernel_impl_nocastIZZZNS0_19signbit_kernel_cudaERNS_18TensorIteratorBaseEENKUlvE_clEvENKUlvE1_clEvEUliE_EEvS4_RKT_EUliE_EEviT1_,@function
        .size           _ZN2at6native18elementwise_kernelILi128ELi4EZNS0_22gpu_kernel_impl_nocastIZZZNS0_19signbit_kernel_cudaERNS_18TensorIteratorBaseEENKUlvE_clEvENKUlvE1_clEvEUliE_EEvS4_RKT_EUliE_EEviT1_,(.L_x_23472 - _ZN2at6native18elementwise_kernelILi128ELi4EZNS0_22gpu_kernel_impl_nocastIZZZNS0_19signbit_kernel_cudaERNS_18TensorIteratorBaseEENKUlvE_clEvENKUlvE1_clEvEUliE_EEvS4_RKT_EUliE_EEviT1_)
        .other          _ZN2at6native18elementwise_kernelILi128ELi4EZNS0_22gpu_kernel_impl_nocastIZZZNS0_19signbit_kernel_cudaERNS_18TensorIteratorBaseEENKUlvE_clEvENKUlvE1_clEvEUliE_EEvS4_RKT_EUliE_EEviT1_,@"STO_CUDA_ENTRY STV_DEFAULT"
_ZN2at6native18elementwise_kernelILi128ELi4EZNS0_22gpu_kernel_impl_nocastIZZZNS0_19signbit_kernel_cudaERNS_18TensorIteratorBaseEENKUlvE_clEvENKUlvE1_clEvEUliE_EEvS4_RKT_EUliE_EEviT1_:
.text._ZN2at6native18elementwise_kernelILi128ELi4EZNS0_22gpu_kernel_impl_nocastIZZZNS0_19signbit_kernel_cudaERNS_18TensorIteratorBaseEENKUlvE_clEvENKUlvE1_clEvEUliE_EEvS4_RKT_EUliE_EEviT1_:
        /* <DEDUP_REMOVED lines=311> */
.L_x_4088:
        /* <DEDUP_REMOVED lines=10> */
.L_x_4087:
[----:B------:R-:W-:Y:S05]  /*1410*/  BSYNC B0 ;  /* 0x0000000000007941 */ /* 0x000fea0003800000 */
.L_x_4086:
        /* <DEDUP_REMOVED lines=305> */
.L_x_4091:
        /* <DEDUP_REMOVED lines=314> */
.L_x_4092:
        /* <DEDUP_REMOVED lines=10> */
.L_x_4090:
[----:B------:R-:W-:Y:S05]  /*3b70*/  BSYNC B0 ;  /* 0x0000000000007941 */ /* 0x000fea0003800000 */
.L_x_4089:
        /* <DEDUP_REMOVED lines=304> */
.L_x_4093:
        /* <DEDUP_REMOVED lines=10> */
.L_x_4094:
        /* <DEDUP_REMOVED lines=14> */
.L_x_23472:


//--------------------- .text._ZN2at6native27unrolled_elementwise_kernelIZZZNS0_19signbit_kernel_cudaERNS_18TensorIteratorBaseEENKUlvE_clEvENKUlvE1_clEvEUliE_St5arrayIPcLm2EELi4E23TrivialOffsetCalculatorILi1EjESB_NS0_6memory15LoadWithoutCastENSC_16StoreWithoutCastEEEviT_T0_T2_T3_T4_T5_ --------------------------
	.section	.text._ZN2at6native27unrolled_elementwise_kernelIZZZNS0_19signbit_kernel_cudaERNS_18TensorIteratorBaseEENKUlvE_clEvENKUlvE1_clEvEUliE_St5arrayIPcLm2EELi4E23TrivialOffsetCalculatorILi1EjESB_NS0_6memory15LoadWithoutCastENSC_16StoreWithoutCastEEEviT_T0_T2_T3_T4_T5_,"ax",@progbits
	.align	128
        .global         _ZN2at6native27unrolled_elementwise_kernelIZZZNS0_19signbit_kernel_cudaERNS_18TensorIteratorBaseEENKUlvE_clEvENKUlvE1_clEvEUliE_St5arrayIPcLm2EELi4E23TrivialOffsetCalculatorILi1EjESB_NS0_6memory15LoadWithoutCastENSC_16StoreWithoutCastEEEviT_T0_T2_T3_T4_T5_
        .type           _ZN2at6native27unrolled_elementwise_kernelIZZZNS0_19signbit_kernel_cudaERNS_18TensorIteratorBaseEENKUlvE_clEvENKUlvE1_clEvEUliE_St5arrayIPcLm2EELi4E23TrivialOffsetCalculatorILi1EjESB_NS0_6memory15LoadWithoutCastENSC_16StoreWithoutCastEEEviT_T0_T2_T3_T4_T5_,@function
        .size           _ZN2at6native27unrolled_elementwise_kernelIZZZNS0_19signbit_kernel_cudaERNS_18TensorIteratorBaseEENKUlvE_clEvENKUlvE1_clEvEUliE_St5arrayIPcLm2EELi4E23TrivialOffsetCalculatorILi1EjESB_NS0_6memory15LoadWithoutCastENSC_16StoreWithoutCastEEEviT_T0_T2_T3_T4_T5_,(.L_x_23473 - _ZN2at6native27unrolled_elementwise_kernelIZZZNS0_19signbit_kernel_cudaERNS_18TensorIteratorBaseEENKUlvE_clEvENKUlvE1_clEvEUliE_St5arrayIPcLm2EELi4E23TrivialOffsetCalculatorILi1EjESB_NS0_6memory15LoadWithoutCastENSC_16StoreWithoutCastEEEviT_T0_T2_T3_T4_T5_)
        .other          _ZN2at6native27unrolled_elementwise_kernelIZZZNS0_19signbit_kernel_cudaERNS_18TensorIteratorBaseEENKUlvE_clEvENKUlvE1_clEvEUliE_St5arrayIPcLm2EELi4E23TrivialOffsetCalculatorILi1EjESB_NS0_6memory15LoadWithoutCastENSC_16StoreWithoutCastEEEviT_T0_T2_T3_T4_T5_,@"STO_CUDA_ENTRY STV_DEFAULT"
_ZN2at6native27unrolled_elementwise_kernelIZZZNS0_19signbit_kernel_cudaERNS_18TensorIteratorBaseEENKUlvE_clEvENKUlvE1_clEvEUliE_St5arrayIPcLm2EELi4E23TrivialOffsetCalculatorILi1EjESB_NS0_6memory15LoadWithoutCastENSC_16StoreWithoutCastEEEviT_T0_T2_T3_T4_T5_:
.text._ZN2at6native27unrolled_elementwise_kernelIZZZNS0_19signbit_kernel_cudaERNS_18TensorIteratorBaseEENKUlvE_clEvENKUlvE1_clEvEUliE_St5arrayIPcLm2EELi4E23TrivialOffsetCalculatorILi1EjESB_NS0_6memory15LoadWithoutCastENSC_16StoreWithoutCastEEEviT_T0_T2_T3_T4_T5_:
        /* <DEDUP_REMOVED lines=59> */
.L_x_4096:
[----:B------:R-:W-:Y:S05]  /*03b0*/  BSYNC B0 ;  /* 0x0000000000007941 */ /* 0x000fea0003800000 */
.L_x_4095:
        /* <DEDUP_REMOVED lines=11> */
.L_x_4097:
        /* <DEDUP_REMOVED lines=9> */
.L_x_23473:


//--------------------- .text._ZN2at6native29vectorized_elementwise_kernelILi2EZZZNS0_19signbit_kernel_cudaERNS_18TensorIteratorBaseEENKUlvE_clEvENKUlvE1_clEvEUliE_St5arrayIPcLm2EEEEviT0_T1_ --------------------------
	.section	.text._ZN2at6native29vectorized_elementwise_kernelILi2EZZZNS0_19signbit_kernel_cudaERNS_18TensorIteratorBaseEENKUlvE_clEvENKUlvE1_clEvEUliE_St5arrayIPcLm2EEEEviT0_T1_,"ax",@progbits
	.align	128
        .global         _ZN2at6native29vectorized_elementwise_kernelILi2EZZZNS0_19signbit_kernel_cudaERNS_18TensorIteratorBaseEENKUlvE_clEvENKUlvE1_clEvEUliE_St5arrayIPcLm2EEEEviT0_T1_
        .type           _ZN2at6native29vectorized_elementwise_kernelILi2EZZZNS0_19signbit_kernel_cudaERNS_18TensorIteratorBaseEENKUlvE_clEvENKUlvE1_clEvEUliE_St5arrayIPcLm2EEEEviT0_T1_,@function
        .size           _ZN2at6native29vectorized_elementwise_kernelILi2EZZZNS0_19signbit_kernel_cudaERNS_18TensorIteratorBaseEENKUlvE_clEvENKUlvE1_clEvEUliE_St5arrayIPcLm2EEEEviT0_T1_,(.L_x_23474 - _ZN2at6native29vectorized_elementwise_kernelILi2EZZZNS0_19signbit_kernel_cudaERNS_18TensorIteratorBaseEENKUlvE_clEvENKUlvE1_clEvEUliE_St5arrayIPcLm2EEEEviT0_T1_)
        .other          _ZN2at6native29vectorized_elementwise_kernelILi2EZZZNS0_19signbit_kernel_cudaERNS_18TensorIteratorBaseEENKUlvE_clEvENKUlvE1_clEvEUliE_St5arrayIPcLm2EEEEviT0_T1_,@"STO_CUDA_ENTRY STV_DEFAULT"
_ZN2at6native29vectorized_elementwise_kernelILi2EZZZNS0_19signbit_kernel_cudaERNS_18TensorIteratorBaseEENKUlvE_clEvENKUlvE1_clEvEUliE_St5arrayIPcLm2EEEEviT0_T1_:
.text._ZN2at6native29vectorized_elementwise_kernelILi2EZZZNS0_19signbit_kernel_cudaERNS_18TensorIteratorBaseEENKUlvE_clEvENKUlvE1_clEvEUliE_St5arrayIPcLm2EEEEviT0_T1_:
        /* <DEDUP_REMOVED lines=37> */
.L_x_4098:
        /* <DEDUP_REMOVED lines=95> */
.L_x_4101:
        /* <DEDUP_REMOVED lines=8> */
.L_x_4102:
        /* <DEDUP_REMOVED lines=8> */
.L_x_4103:
        /* <DEDUP_REMOVED lines=9> */
.L_x_4104:
[----:B------:R-:W-:Y:S05]  /*09d0*/  BSYNC B1 ;  /* 0x0000000000017941 */ /* 0x000fea0003800000 */
.L_x_4100:
[----:B------:R-:W-:-:S13]  /*09e0*/  ISETP.GE.AND P0, PT, R21, R19, PT ;  /* 0x000000131500720c */ /* 0x000fda0003f06270 */
[----:B--2---:R-:W0:Y:S01]  /*09f0*/  @!P0 LDC.64 R8, c[0x0][0x218] ;  /* 0x00008600ff088b82 */ /* 0x004e220000000a00 */
[----:B------:R-:W-:Y:S02]  /*0a00*/  @!P0 IMAD.IADD R7, R18, 0x1, R21 ;  /* 0x0000000112078824 */ /* 0x000fe400078e0215 */
[----:B------:R-:W-:-:S03]  /*0a10*/  @!P0 VIADD R21, R21, 0x80 ;  /* 0x0000008015158836 */ /* 0x000fc60000000000 */
[----:B0-----:R-:W-:-:S05]  /*0a20*/  @!P0 IADD3 R6, P1, R7, R8, RZ ;  /* 0x0000000807068210 */ /* 0x001fca0007f3e0ff */
[----:B------:R-:W-:-:S05]  /*0a30*/  @!P0 IMAD.X R7, RZ, RZ, R9, P1 ;  /* 0x000000ffff078224 */ /* 0x000fca00008e0609 */
[----:B------:R2:W-:Y:S03]  /*0a40*/  @!P0 STG.E.U8 desc[UR4][R6.64], R4 ;  /* 0x0000000406008986 */ /* 0x0005e6000c101104 */
.L_x_4105:
[----:B------:R-:W-:Y:S05]  /*0a50*/  BSYNC B0 ;  /* 0x0000000000007941 */ /* 0x000fea0003800000 */
.L_x_4099:
        /* <DEDUP_REMOVED lines=9> */
.L_x_4106:
        /* <DEDUP_REMOVED lines=9> */
.L_x_23474:


//--------------------- .text._ZN2at6native29vectorized_elementwise_kernelILi4EZZZNS0_19signbit_kernel_cudaERNS_18TensorIteratorBaseEENKUlvE_clEvENKUlvE1_clEvEUliE_St5arrayIPcLm2EEEEviT0_T1_ --------------------------
	.section	.text._ZN2at6native29vectorized_elementwise_kernelILi4EZZZNS0_19signbit_kernel_cudaERNS_18TensorIteratorBaseEENKUlvE_clEvENKUlvE1_clEvEUliE_St5arrayIPcLm2EEEEviT0_T1_,"ax",@progbits
	.align	128
        .global         _ZN2at6native29vectorized_elementwise_kernelILi4EZZZNS0_19signbit_kernel_cudaERNS_18TensorIteratorBaseEENKUlvE_clEvENKUlvE1_clEvEUliE_St5arrayIPcLm2EEEEviT0_T1_
        .type           _ZN2at6native29vectorized_elementwise_kernelILi4EZZZNS0_19signbit_kernel_cudaERNS_18TensorIteratorBaseEENKUlvE_clEvENKUlvE1_clEvEUliE_St5arrayIPcLm2EEEEviT0_T1_,@function
        .size           _ZN2at6native29vectorized_elementwise_kernelILi4EZZZNS0_19signbit_kernel_cudaERNS_18TensorIteratorBaseEENKUlvE_clEvENKUlvE1_clEvEUliE_St5arrayIPcLm2EEEEviT0_T1_,(.L_x_23475 - _ZN2at6native29vectorized_elementwise_kernelILi4EZZZNS0_19signbit_kernel_cudaERNS_18TensorIteratorBaseEENKUlvE_clEvENKUlvE1_clEvEUliE_St5arrayIPcLm2EEEEviT0_T1_)
        .other          _ZN2at6native29vectorized_elementwise_kernelILi4EZZZNS0_19signbit_kernel_cudaERNS_18TensorIteratorBaseEENKUlvE_clEvENKUlvE1_clEvEUliE_St5arrayIPcLm2EEEEviT0_T1_,@"STO_CUDA_ENTRY STV_DEFAULT"
_ZN2at6native29vectorized_elementwise_kernelILi4EZZZNS0_19signbit_kernel_cudaERNS_18TensorIteratorBaseEENKUlvE_clEvENKUlvE1_clEvEUliE_St5arrayIPcLm2EEEEviT0_T1_:
.text._ZN2at6native29vectorized_elementwise_kernelILi4EZZZNS0_19signbit_kernel_cudaERNS_18TensorIteratorBaseEENKUlvE_clEvENKUlvE1_clEvEUliE_St5arrayIPcLm2EEEEviT0_T1_:
        /* <DEDUP_REMOVED lines=35> */
.L_x_4107:
        /* <DEDUP_REMOVED lines=95> */
.L_x_4110:
        /* <DEDUP_REMOVED lines=8> */
.L_x_4111:
        /* <DEDUP_REMOVED lines=8> */
.L_x_4112:
        /* <DEDUP_REMOVED lines=9> */
.L_x_4113:
[----:B------:R-:W-:Y:S05]  /*09b0*/  BSYNC B1 ;  /* 0x0000000000017941 */ /* 0x000fea0003800000 */
.L_x_4109:
[----:B------:R-:W-:-:S13]  /*09c0*/  ISETP.GE.AND P0, PT, R21, R19, PT ;  /* 0x000000131500720c */ /* 0x000fda0003f06270 */
[----:B--2---:R-:W0:Y:S01]  /*09d0*/  @!P0 LDC.64 R8, c[0x0][0x218] ;  /* 0x00008600ff088b82 */ /* 0x004e220000000a00 */
[----:B------:R-:W-:Y:S02]  /*09e0*/  @!P0 IMAD.IADD R7, R18, 0x1, R21 ;  /* 0x0000000112078824 */ /* 0x000fe400078e0215 */
[----:B------:R-:W-:-:S03]  /*09f0*/  @!P0 VIADD R21, R21, 0x80 ;  /* 0x0000008015158836 */ /* 0x000fc60000000000 */
[----:B0-----:R-:W-:-:S05]  /*0a00*/  @!P0 IADD3 R6, P1, R7, R8, RZ ;  /* 0x0000000807068210 */ /* 0x001fca0007f3e0ff */
[----:B------:R-:W-:-:S05]  /*0a10*/  @!P0 IMAD.X R7, RZ, RZ, R9, P1 ;  /* 0x000000ffff078224 */ /* 0x000fca00008e0609 */
[----:B------:R2:W-:Y:S03]  /*0a20*/  @!P0 STG.E.U8 desc[UR4][R6.64], R4 ;  /* 0x0000000406008986 */ /* 0x0005e6000c101104 */
.L_x_4114:
[----:B------:R-:W-:Y:S05]  /*0a30*/  BSYNC B0 ;  /* 0x0000000000007941 */ /* 0x000fea0003800000 */
.L_x_4108:
        /* <DEDUP_REMOVED lines=9> */
.L_x_4115:
        /* <DEDUP_REMOVED lines=11> */
.L_x_23475:


//--------------------- .text._ZN2at6native29vectorized_elementwise_kernelILi8EZZZNS0_19signbit_kernel_cudaERNS_18TensorIteratorBaseEENKUlvE_clEvENKUlvE1_clEvEUliE_St5arrayIPcLm2EEEEviT0_T1_ --------------------------
	.section	.text._ZN2at6native29vectorized_elementwise_kernelILi8EZZZNS0_19signbit_kernel_cudaERNS_18TensorIteratorBaseEENKUlvE_clEvENKUlvE1_clEvEUliE_St5arrayIPcLm2EEEEviT0_T1_,"ax",@progbits
	.align	128
        .global         _ZN2at6native29vectorized_elementwise_kernelILi8EZZZNS0_19signbit_kernel_cudaERNS_18TensorIteratorBaseEENKUlvE_clEvENKUlvE1_clEvEUliE_St5arrayIPcLm2EEEEviT0_T1_
        .type           _ZN2at6native29vectorized_elementwise_kernelILi8EZZZNS0_19signbit_kernel_cudaERNS_18TensorIteratorBaseEENKUlvE_clEvENKUlvE1_clEvEUliE_St5arrayIPcLm2EEEEviT0_T1_,@function
        .size           _ZN2at6native29vectorized_elementwise_kernelILi8EZZZNS0_19signbit_kernel_cudaERNS_18TensorIteratorBaseEENKUlvE_clEvENKUlvE1_clEvEUliE_St5arrayIPcLm2EEEEviT0_T1_,(.L_x_23476 - _ZN2at6native29vectorized_elementwise_kernelILi8EZZZNS0_19signbit_kernel_cudaERNS_18TensorIteratorBaseEENKUlvE_clEvENKUlvE1_clEvEUliE_St5arrayIPcLm2EEEEviT0_T1_)
        .other          _ZN2at6native29vectorized_elementwise_kernelILi8EZZZNS0_19signbit_kernel_cudaERNS_18TensorIteratorBaseEENKUlvE_clEvENKUlvE1_clEvEUliE_St5arrayIPcLm2EEEEviT0_T1_,@"STO_CUDA_ENTRY STV_DEFAULT"
_ZN2at6native29vectorized_elementwise_kernelILi8EZZZNS0_19signbit_kernel_cudaERNS_18TensorIteratorBaseEENKUlvE_clEvENKUlvE1_clEvEUliE_St5arrayIPcLm2EEEEviT0_T1_:
.text._ZN2at6native29vectorized_elementwise_kernelILi8EZZZNS0_19signbit_kernel_cudaERNS_18TensorIteratorBaseEENKUlvE_clEvENKUlvE1_clEvEUliE_St5arrayIPcLm2EEEEviT0_T1_:
        /* <DEDUP_REMOVED lines=34> */
.L_x_4116:
        /* <DEDUP_REMOVED lines=95> */
.L_x_4119:
        /* <DEDUP_REMOVED lines=8> */
.L_x_4120:
        /* <DEDUP_REMOVED lines=8> */
.L_x_4121:
        /* <DEDUP_REMOVED lines=9> */
.L_x_4122:
[----:B------:R-:W-:Y:S05]  /*09a0*/  BSYNC B1 ;  /* 0x0000000000017941 */ /* 0x000fea0003800000 */
.L_x_4118:
[----:B------:R-:W-:-:S13]  /*09b0*/  ISETP.GE.AND P0, PT, R21, R19, PT ;  /* 0x000000131500720c */ /* 0x000fda0003f06270 */
[----:B--2---:R-:W0:Y:S01]  /*09c0*/  @!P0 LDC.64 R8, c[0x0][0x218] ;  /* 0x00008600ff088b82 */ /* 0x004e220000000a00 */
[----:B------:R-:W-:Y:S02]  /*09d0*/  @!P0 IMAD.IADD R7, R18, 0x1, R21 ;  /* 0x0000000112078824 */ /* 0x000fe400078e0215 */
[----:B------:R-:W-:-:S03]  /*09e0*/  @!P0 VIADD R21, R21, 0x80 ;  /* 0x0000008015158836 */ /* 0x000fc60000000000 */
[----:B0-----:R-:W-:-:S05]  /*09f0*/  @!P0 IADD3 R6, P1, R7, R8, RZ ;  /* 0x0000000807068210 */ /* 0x001fca0007f3e0ff */
[----:B------:R-:W-:-:S05]  /*0a00*/  @!P0 IMAD.X R7, RZ, RZ, R9, P1 ;  /* 0x000000ffff078224 */ /* 0x000fca00008e0609 */
[----:B------:R2:W-:Y:S03]  /*0a10*/  @!P0 STG.E.U8 desc[UR4][R6.64], R4 ;  /* 0x0000000406008986 */ /* 0x0005e6000c101104 */
.L_x_4123:
[----:B------:R-:W-:Y:S05]  /*0a20*/  BSYNC B0 ;  /* 0x0000000000007941 */ /* 0x000fea0003800000 */
.L_x_4117:
        /* <DEDUP_REMOVED lines=9> */
.L_x_4124:
        /* <DEDUP_REMOVED lines=12> */
.L_x_23476:


//--------------------- .text._ZN2at6native18elementwise_kernelILi128ELi4EZNS0_15gpu_kernel_implIZZZNS0_19signbit_kernel_cudaERNS_18TensorIteratorBaseEENKUlvE_clEvENKUlvE0_clEvEUlaE_EEvS4_RKT_EUliE_EEviT1_ --------------------------
	.section	.text._ZN2at6native18elementwise_kernelILi128ELi4EZNS0_15gpu_kernel_implIZZZNS0_19signbit_kernel_cudaERNS_18TensorIteratorBaseEENKUlvE_clEvENKUlvE0_clEvEUlaE_EEvS4_RKT_EUliE_EEviT1_,"ax",@progbits
	.align	128
        .global         _ZN2at6native18elementwise_kernelILi128ELi4EZNS0_15gpu_kernel_implIZZZNS0_19signbit_kernel_cudaERNS_18TensorIteratorBaseEENKUlvE_clEvENKUlvE0_clEvEUlaE_EEvS4_RKT_EUliE_EEviT1_
        .type           _ZN2at6native18elementwise_kernelILi128ELi4EZNS0_15gpu_kernel_implIZZZNS0_19signbit_kernel_cudaERNS_18TensorIteratorBaseEENKUlvE_clEvENKUlvE0_clEvEUlaE_EEvS4_RKT_EUliE_EEviT1_,@function
        .size           _ZN2at6native18elementwise_kernelILi128ELi4EZNS0_15gpu_kernel_implIZZZNS0_19signbit_kernel_cudaERNS_18TensorIteratorBaseEENKUlvE_clEvENKUlvE0_clEvEUlaE_EEvS4_RKT_EUliE_EEviT1_,(.L_x_23477 - _ZN2at6native18elementwise_kernelILi128ELi4EZNS0_15gpu_kernel_implIZZZNS0_19signbit_kernel_cudaERNS_18TensorIteratorBaseEENKUlvE_clEvENKUlvE0_clEvEUlaE_EEvS4_RKT_EUliE_EEviT1_)
        .other          _ZN2at6native18elementwise_kernelILi128ELi4EZNS0_15gpu_kernel_implIZZZNS0_19signbit_kernel_cudaERNS_18TensorIteratorBaseEENKUlvE_clEvENKUlvE0_clEvEUlaE_EEvS4_RKT_EUliE_EEviT1_,@"STO_CUDA_ENTRY STV_DEFAULT"
_ZN2at6native18elementwise_kernelILi128ELi4EZNS0_15gpu_kernel_implIZZZNS0_19signbit_kernel_cudaERNS_18TensorIteratorBaseEENKUlvE_clEvENKUlvE0_clEvEUlaE_EEvS4_RKT_EUliE_EEviT1_:
.text._ZN2at6native18elementwise_kernelILi128ELi4EZNS0_15gpu_kernel_implIZZZNS0_19signbit_kernel_cudaERNS_18TensorIteratorBaseEENKUlvE_clEvENKUlvE0_clEvEUlaE_EEvS4_RKT_EUliE_EEviT1_:
        /* <DEDUP_REMOVED lines=313> */
.L_x_4127:
        /* <DEDUP_REMOVED lines=18> */
[----:B------:R0:W5:Y:S01]  /*14b0*/  LDG.E.U8 R0, desc[UR36][R2.64] ;  /* 0x0000002402007981 */ /* 0x000162000c1e1100 */
[----:B------:R-:W-:Y:S05]  /*14c0*/  BRA `(.L_x_4133) ;  /* 0x0000000c005c7947 */ /* 0x000fea0003800000 */
.L_x_4131:
[----:B------:R0:W5:Y:S01]  /*14d0*/  LDG.E.U8 R0, desc[UR36][R2.64] ;  /* 0x0000002402007981 */ /* 0x000162000c1e1100 */
[----:B------:R-:W-:Y:S05]  /*14e0*/  BRA `(.L_x_4133) ;  /* 0x0000000c00547947 */ /* 0x000fea0003800000 */
.L_x_4130:
[----:B------:R-:W-:-:S13]  /*14f0*/  ISETP.NE.AND P0, PT, R4, 0x2, PT ;  /* 0x000000020400780c */ /* 0x000fda0003f05270 */
[----:B------:R-:W-:Y:S05]  /*1500*/  @!P0 BRA `(.L_x_4134) ;  /* 0x0000000000208947 */ /* 0x000fea0003800000 */
[----:B------:R-:W-:-:S13]  /*1510*/  ISETP.NE.AND P0, PT, R4, 0x3, PT ;  /* 0x000000030400780c */ /* 0x000fda0003f05270 */
[----:B------:R-:W-:Y:S05]  /*1520*/  @!P0 BRA `(.L_x_4135) ;  /* 0x0000000000108947 */ /* 0x000fea0003800000 */
[----:B------:R-:W-:-:S13]  /*1530*/  ISETP.NE.AND P0, PT, R4, 0x4, PT ;  /* 0x000000040400780c */ /* 0x000fda0003f05270 */
[----:B------:R-:W-:Y:S05]  /*1540*/  @P0 BRA `(.L_x_4132) ;  /* 0x0000000800e80947 */ /* 0x000fea0003800000 */
[----:B------:R0:W5:Y:S01]  /*1550*/  LDG.E.U8 R0, desc[UR36][R2.64] ;  /* 0x0000002402007981 */ /* 0x000162000c1e1100 */
[----:B------:R-:W-:Y:S05]  /*1560*/  BRA `(.L_x_4133) ;  /* 0x0000000c00347947 */ /* 0x000fea0003800000 */
.L_x_4135:
[----:B------:R0:W5:Y:S01]  /*1570*/  LDG.E.U8 R0, desc[UR36][R2.64] ;  /* 0x0000002402007981 */ /* 0x000162000c1e1100 */
[----:B------:R-:W-:Y:S05]  /*1580*/  BRA `(.L_x_4133) ;  /* 0x0000000c002c7947 */ /* 0x000fea0003800000 */
.L_x_4134:
[----:B------:R0:W5:Y:S01]  /*1590*/  LDG.E.U16 R0, desc[UR36][R2.64] ;  /* 0x0000002402007981 */ /* 0x000162000c1e1500 */
[----:B------:R-:W-:Y:S05]  /*15a0*/  BRA `(.L_x_4133) ;  /* 0x0000000c00247947 */ /* 0x000fea0003800000 */
.L_x_4129:
        /* <DEDUP_REMOVED lines=9> */
.L_x_4137:
[----:B------:R-:W2:Y:S02]  /*1640*/  LDG.E.U16 R4, desc[UR36][R2.64] ;  /* 0x0000002402047981 */ /* 0x000ea4000c1e1500 */
[----:B--2---:R-:W-:-:S06]  /*1650*/  HADD2.F32 R4, -RZ, R4.H0_H0 ;  /* 0x20000004ff047230 */ /* 0x004fcc0000004100 */
[----:B------:R-:W0:Y:S02]  /*1660*/  F2I.FTZ.TRUNC.NTZ R4, R4 ;  /* 0x0000000400047305 */ /* 0x000e24000021f100 */
[----:B0-----:R-:W-:Y:S01]  /*1670*/  PRMT R0, R4, 0x7610, R0 ;  /* 0x0000761004007816 */ /* 0x001fe20000000000 */
[----:B------:R-:W-:Y:S06]  /*1680*/  BRA `(.L_x_4133) ;  /* 0x0000000800ec7947 */ /* 0x000fec0003800000 */
.L_x_4136:
        /* <DEDUP_REMOVED lines=9> */
.L_x_4139:
[----:B------:R-:W2:Y:S02]  /*1720*/  LDG.E.U16 R2, desc[UR36][R2.64] ;  /* 0x0000002402027981 */ /* 0x000ea4000c1e1500 */
[----:B--2---:R-:W-:-:S06]  /*1730*/  HADD2.F32 R4, -RZ, R2.H0_H0 ;  /* 0x20000002ff047230 */ /* 0x004fcc0000004100 */
[----:B------:R-:W0:Y:S02]  /*1740*/  F2I.FTZ.TRUNC.NTZ R4, R4 ;  /* 0x0000000400047305 */ /* 0x000e24000021f100 */
[----:B0-----:R-:W-:Y:S01]  /*1750*/  PRMT R0, R4, 0x7610, R0 ;  /* 0x0000761004007816 */ /* 0x001fe20000000000 */
[----:B------:R-:W-:Y:S06]  /*1760*/  BRA `(.L_x_4133) ;  /* 0x0000000800b47947 */ /* 0x000fec0003800000 */
.L_x_4138:
[----:B------:R-:W2:Y:S02]  /*1770*/  LDG.E.64 R2, desc[UR36][R2.64] ;  /* 0x0000002402027981 */ /* 0x000ea4000c1e1b00 */
[----:B--2---:R0:W1:Y:S01]  /*1780*/  F2I.F64.TRUNC R0, R2 ;  /* 0x0000000200007311 */ /* 0x004062000030d100 */
[----:B------:R-:W-:Y:S05]  /*1790*/  BRA `(.L_x_4133) ;  /* 0x0000000800a87947 */ /* 0x000fea0003800000 */
.L_x_4128:
        /* <DEDUP_REMOVED lines=12> */
.L_x_4142:
[----:B------:R-:W2:Y:S02]  /*1860*/  LDG.E.64 R2, desc[UR36][R2.64] ;  /* 0x0000002402027981 */ /* 0x000ea4000c1e1b00 */
[----:B--2---:R3:W4:Y:S01]  /*1870*/  F2I.F64.TRUNC R0, R2 ;  /* 0x0000000200007311 */ /* 0x004722000030d100 */
[----:B------:R-:W-:Y:S05]  /*1880*/  BRA `(.L_x_4133) ;  /* 0x00000008006c7947 */ /* 0x000fea0003800000 */
.L_x_4141:
        /* <DEDUP_REMOVED lines=28> */
.L_x_4144:
        /* <DEDUP_REMOVED lines=15> */
.L_x_4143:
[----:B------:R-:W2:Y:S02]  /*1b40*/  LDG.E.U16 R4, desc[UR36][R2.64] ;  /* 0x0000002402047981 */ /* 0x000ea4000c1e1500 */
[----:B--2---:R-:W-:-:S06]  /*1b50*/  IMAD.U32 R4, R4, 0x10000, RZ ;  /* 0x0001000004047824 */ /* 0x004fcc00078e00ff */
[----:B------:R-:W0:Y:S02]  /*1b60*/  F2I.FTZ.TRUNC.NTZ R4, R4 ;  /* 0x0000000400047305 */ /* 0x000e24000021f100 */
[----:B0-----:R-:W-:Y:S01]  /*1b70*/  PRMT R0, R4, 0x7610, R0 ;  /* 0x0000761004007816 */ /* 0x001fe20000000000 */
[----:B------:R-:W-:Y:S06]  /*1b80*/  BRA `(.L_x_4133) ;  /* 0x0000000400ac7947 */ /* 0x000fec0003800000 */
.L_x_4140:
        /* <DEDUP_REMOVED lines=10> */
.L_x_4147:
        /* <DEDUP_REMOVED lines=21> */
.L_x_4151:
[----:B------:R-:W-:Y:S05]  /*1d80*/  BSYNC B1 ;  /* 0x0000000000017941 */ /* 0x000fea0003800000 */
.L_x_4150:
[----:B------:R-:W-:Y:S01]  /*1d90*/  IMAD.SHL.U32 R2, R2, 0x100000, RZ ;  /* 0x0010000002027824 */ /* 0x000fe200078e00ff */
[----:B------:R-:W-:-:S04]  /*1da0*/  LEA R3, R0, 0x3b800000, 0x17 ;  /* 0x3b80000000037811 */ /* 0x000fc800078eb8ff */
[----:B------:R-:W-:-:S07]  /*1db0*/  LOP3.LUT R4, R3, R2, R4, 0xfe, !PT ;  /* 0x0000000203047212 */ /* 0x000fce00078efe04 */
.L_x_4149:
[----:B------:R-:W-:Y:S05]  /*1dc0*/  BSYNC B0 ;  /* 0x0000000000007941 */ /* 0x000fea0003800000 */
.L_x_4148:
[----:B------:R-:W0:Y:S02]  /*1dd0*/  F2I.FTZ.TRUNC.NTZ R4, R4 ;  /* 0x0000000400047305 */ /* 0x000e24000021f100 */
[----:B0-----:R-:W-:Y:S01]  /*1de0*/  PRMT R0, R4, 0x7610, R0 ;  /* 0x0000761004007816 */ /* 0x001fe20000000000 */
[----:B------:R-:W-:Y:S06]  /*1df0*/  BRA `(.L_x_4133) ;  /* 0x0000000400107947 */ /* 0x000fec0003800000 */
.L_x_4146:
        /* <DEDUP_REMOVED lines=21> */
.L_x_4155:
[----:B------:R-:W-:Y:S05]  /*1f50*/  BSYNC B1 ;  /* 0x0000000000017941 */ /* 0x000fea0003800000 */
.L_x_4154:
[----:B------:R-:W-:Y:S01]  /*1f60*/  IMAD.SHL.U32 R2, R2, 0x200000, RZ ;  /* 0x0020000002027824 */ /* 0x000fe200078e00ff */
[----:B------:R-:W-:-:S04]  /*1f70*/  LEA R3, R0, 0x37800000, 0x17 ;  /* 0x3780000000037811 */ /* 0x000fc800078eb8ff */
[----:B------:R-:W-:-:S07]  /*1f80*/  LOP3.LUT R4, R3, R2, R4, 0xfe, !PT ;  /* 0x0000000203047212 */ /* 0x000fce00078efe04 */
.L_x_4153:
[----:B------:R-:W-:Y:S05]  /*1f90*/  BSYNC B0 ;  /* 0x0000000000007941 */ /* 0x000fea0003800000 */
.L_x_4152:
[----:B------:R-:W0:Y:S02]  /*1fa0*/  F2I.FTZ.TRUNC.NTZ R4, R4 ;  /* 0x0000000400047305 */ /* 0x000e24000021f100 */
[----:B0-----:R-:W-:Y:S01]  /*1fb0*/  PRMT R0, R4, 0x7610, R0 ;  /* 0x0000761004007816 */ /* 0x001fe20000000000 */
[----:B------:R-:W-:Y:S06]  /*1fc0*/  BRA `(.L_x_4133) ;  /* 0x00000000009c7947 */ /* 0x000fec0003800000 */
.L_x_4145:
        /* <DEDUP_REMOVED lines=14> */
.L_x_4159:
[----:B------:R-:W-:Y:S05]  /*20b0*/  BSYNC B0 ;  /* 0x0000000000007941 */ /* 0x000fea0003800000 */
.L_x_4158:
[----:B------:R-:W0:Y:S02]  /*20c0*/  F2I.FTZ.TRUNC.NTZ R4, R4 ;  /* 0x0000000400047305 */ /* 0x000e24000021f100 */
[----:B0-----:R-:W-:Y:S01]  /*20d0*/  PRMT R0, R4, 0x7610, R0 ;  /* 0x0000761004007816 */ /* 0x001fe20000000000 */
[----:B------:R-:W-:Y:S06]  /*20e0*/  BRA `(.L_x_4133) ;  /* 0x0000000000547947 */ /* 0x000fec0003800000 */
.L_x_4132:
        /* <DEDUP_REMOVED lines=16> */
.L_x_4160:
[----:B------:R-:W-:Y:S01]  /*21f0*/  PRMT R0, RZ, 0x7610, R0 ;  /* 0x00007610ff007816 */ /* 0x000fe20000000000 */
[----:B------:R-:W-:Y:S06]  /*2200*/  BRA `(.L_x_4133) ;  /* 0x00000000000c7947 */ /* 0x000fec0003800000 */
.L_x_4157:
[----:B------:R2:W5:Y:S01]  /*2210*/  LDG.E.U8 R0, desc[UR36][R2.64] ;  /* 0x0000002402007981 */ /* 0x000562000c1e1100 */
[----:B------:R-:W-:Y:S05]  /*2220*/  BRA `(.L_x_4133) ;  /* 0x0000000000047947 */ /* 0x000fea0003800000 */
.L_x_4156:
[----:B------:R1:W5:Y:S02]  /*2230*/  LDG.E.U8 R0, desc[UR36][R2.64] ;  /* 0x0000002402007981 */ /* 0x000364000c1e1100 */
.L_x_4133:
        /* <DEDUP_REMOVED lines=16> */
.L_x_4164:
[----:B------:R3:W-:Y:S01]  /*2340*/  STG.E.U8 desc[UR36][R16.64], R5 ;  /* 0x0000000510007986 */ /* 0x0007e2000c101124 */
[----:B------:R-:W-:Y:S05]  /*2350*/  BRA `(.L_x_4166) ;  /* 0x0000000c00507947 */ /* 0x000fea0003800000 */
.L_x_4163:
        /* <DEDUP_REMOVED lines=10> */
.L_x_4168:
[----:B------:R1:W-:Y:S01]  /*2400*/  STG.E desc[UR36][R16.64], R5 ;  /* 0x0000000510007986 */ /* 0x0003e2000c101924 */
[----:B------:R-:W-:Y:S05]  /*2410*/  BRA `(.L_x_4166) ;  /* 0x0000000c00207947 */ /* 0x000fea0003800000 */
.L_x_4167:
[----:B------:R2:W-:Y:S01]  /*2420*/  STG.E.U16 desc[UR36][R16.64], R5 ;  /* 0x0000000510007986 */ /* 0x0005e2000c101524 */
[----:B------:R-:W-:Y:S05]  /*2430*/  BRA `(.L_x_4166) ;  /* 0x0000000c00187947 */ /* 0x000fea0003800000 */
.L_x_4162:
        /* <DEDUP_REMOVED lines=9> */
.L_x_4170:
[----:B------:R-:W0:Y:S02]  /*24d0*/  I2F.S16 R0, R5 ;  /* 0x0000000500007306 */ /* 0x000e240000101400 */
[----:B0-----:R-:W-:-:S05]  /*24e0*/  F2FP.F16.F32.PACK_AB R0, RZ, R0 ;  /* 0x00000000ff00723e */ /* 0x001fca00000000ff */
[----:B------:R0:W-:Y:S01]  /*24f0*/  STG.E.U16 desc[UR36][R16.64], R0 ;  /* 0x0000000010007986 */ /* 0x0001e2000c101524 */
[----:B------:R-:W-:Y:S05]  /*2500*/  BRA `(.L_x_4166) ;  /* 0x0000000800e47947 */ /* 0x000fea0003800000 */
.L_x_4169:
        /* <DEDUP_REMOVED lines=10> */
.L_x_4172:
[----:B------:R-:W0:Y:S02]  /*25b0*/  I2F.S16 R5, R5 ;  /* 0x0000000500057306 */ /* 0x000e240000101400 */
[----:B0-----:R-:W-:-:S04]  /*25c0*/  F2FP.F16.F32.PACK_AB R3, RZ, R5 ;  /* 0x00000005ff03723e */ /* 0x001fc800000000ff */
[----:B------:R-:W-:-:S05]  /*25d0*/  PRMT R3, R3, 0x5410, RZ ;  /* 0x0000541003037816 */ /* 0x000fca00000000ff */
[----:B------:R0:W-:Y:S01]  /*25e0*/  STG.E desc[UR36][R16.64], R3 ;  /* 0x0000000310007986 */ /* 0x0001e2000c101924 */
[----:B------:R-:W-:Y:S05]  /*25f0*/  BRA `(.L_x_4166) ;  /* 0x0000000800a87947 */ /* 0x000fea0003800000 */
.L_x_4171:
[----:B------:R-:W0:Y:S02]  /*2600*/  I2F.F64.S16 R2, R5 ;  /* 0x0000000500027312 */ /* 0x000e240000101c00 */
[----:B0-----:R0:W-:Y:S01]  /*2610*/  STG.E.64 desc[UR36][R16.64], R2 ;  /* 0x0000000210007986 */ /* 0x0011e2000c101b24 */
[----:B------:R-:W-:Y:S05]  /*2620*/  BRA `(.L_x_4166) ;  /* 0x00000008009c7947 */ /* 0x000fea0003800000 */
.L_x_4161:
        /* <DEDUP_REMOVED lines=10> */
.L_x_4175:
[----:B------:R-:W0:Y:S01]  /*26d0*/  I2F.F64.S16 R4, R5 ;  /* 0x0000000500047312 */ /* 0x000e220000101c00 */
[----:B------:R-:W-:-:S05]  /*26e0*/  CS2R R6, SRZ ;  /* 0x0000000000067805 */ /* 0x000fca000001ff00 */
[----:B0-----:R0:W-:Y:S01]  /*26f0*/  STG.E.128 desc[UR36][R16.64], R4 ;  /* 0x0000000410007986 */ /* 0x0011e2000c101d24 */
[----:B------:R-:W-:Y:S05]  /*2700*/  BRA `(.L_x_4166) ;  /* 0x0000000800647947 */ /* 0x000fea0003800000 */
.L_x_4174:
        /* <DEDUP_REMOVED lines=21> */
.L_x_4179:
[----:B------:R-:W-:Y:S05]  /*2860*/  BSYNC B0 ;  /* 0x0000000000007941 */ /* 0x000fea0003800000 */
.L_x_4178:
[----:B------:R-:W-:-:S05]  /*2870*/  LOP3.LUT R3, R0, R3, RZ, 0xfc, !PT ;  /* 0x0000000300037212 */ /* 0x000fca00078efcff */
[----:B------:R0:W-:Y:S01]  /*2880*/  STG.E.U8 desc[UR36][R16.64], R3 ;  /* 0x0000000310007986 */ /* 0x0001e2000c101124 */
[----:B------:R-:W-:Y:S05]  /*2890*/  BRA `(.L_x_4166) ;  /* 0x0000000800007947 */ /* 0x000fea0003800000 */
.L_x_4177:
        /* <DEDUP_REMOVED lines=13> */
.L_x_4181:
[----:B------:R-:W-:Y:S01]  /*2970*/  IMAD.MOV.U32 R0, RZ, RZ, 0x7f ;  /* 0x0000007fff007424 */ /* 0x000fe200078e00ff */
[----:B------:R-:W-:-:S04]  /*2980*/  ISETP.GT.U32.AND P0, PT, R2, 0x7f800000, PT ;  /* 0x7f8000000200780c */ /* 0x000fc80003f04070 */
[----:B------:R-:W-:-:S09]  /*2990*/  SEL R0, R0, 0x7c, P0 ;  /* 0x0000007c00007807 */ /* 0x000fd20000000000 */
.L_x_4182:
[----:B------:R-:W-:Y:S05]  /*29a0*/  BSYNC B0 ;  /* 0x0000000000007941 */ /* 0x000fea0003800000 */
.L_x_4180:
[----:B------:R-:W-:-:S04]  /*29b0*/  LOP3.LUT R2, R5, 0x80000000, RZ, 0xc0, !PT ;  /* 0x8000000005027812 */ /* 0x000fc800078ec0ff */
[----:B------:R-:W-:-:S04]  /*29c0*/  SHF.R.U32.HI R3, RZ, 0x18, R2 ;  /* 0x00000018ff037819 */ /* 0x000fc80000011602 */
[----:B------:R-:W-:-:S05]  /*29d0*/  LOP3.LUT R3, R0, R3, RZ, 0xfc, !PT ;  /* 0x0000000300037212 */ /* 0x000fca00078efcff */
[----:B------:R0:W-:Y:S01]  /*29e0*/  STG.E.U8 desc[UR36][R16.64], R3 ;  /* 0x0000000310007986 */ /* 0x0001e2000c101124 */
[----:B------:R-:W-:Y:S05]  /*29f0*/  BRA `(.L_x_4166) ;  /* 0x0000000400a87947 */ /* 0x000fea0003800000 */
.L_x_4176:
[----:B------:R-:W0:Y:S02]  /*2a00*/  I2F.S16 R0, R5 ;  /* 0x0000000500007306 */ /* 0x000e240000101400 */
[----:B0-----:R-:W-:-:S05]  /*2a10*/  F2FP.BF16.F32.PACK_AB R0, RZ, R0 ;  /* 0x00000000ff00723e */ /* 0x001fca00000010ff */
[----:B------:R0:W-:Y:S01]  /*2a20*/  STG.E.U16 desc[UR36][R16.64], R0 ;  /* 0x0000000010007986 */ /* 0x0001e2000c101524 */
[----:B------:R-:W-:Y:S05]  /*2a30*/  BRA `(.L_x_4166) ;  /* 0x0000000400987947 */ /* 0x000fea0003800000 */
.L_x_4173:
        /* <DEDUP_REMOVED lines=10> */
.L_x_4185:
        /* <DEDUP_REMOVED lines=17> */
.L_x_4188:
[----:B------:R-:W-:-:S04]  /*2bf0*/  LOP3.LUT R2, R5, 0x80000000, RZ, 0xc0, !PT ;  /* 0x8000000005027812 */ /* 0x000fc800078ec0ff */
[----:B------:R-:W-:-:S04]  /*2c00*/  SHF.R.U32.HI R3, RZ, 0x18, R2 ;  /* 0x00000018ff037819 */ /* 0x000fc80000011602 */
[----:B------:R-:W-:-:S04]  /*2c10*/  LOP3.LUT R0, R0, R3, RZ, 0xfc, !PT ;  /* 0x0000000300007212 */ /* 0x000fc800078efcff */
[----:B------:R-:W-:-:S07]  /*2c20*/  PRMT R8, R0, 0x7610, R8 ;  /* 0x0000761000087816 */ /* 0x000fce0000000008 */
.L_x_4187:
[----:B------:R-:W-:Y:S05]  /*2c30*/  BSYNC B0 ;  /* 0x0000000000007941 */ /* 0x000fea0003800000 */
.L_x_4186:
[----:B------:R0:W-:Y:S01]  /*2c40*/  STG.E.U8 desc[UR36][R16.64], R8 ;  /* 0x0000000810007986 */ /* 0x0001e2000c101124 */
[----:B------:R-:W-:Y:S05]  /*2c50*/  BRA `(.L_x_4166) ;  /* 0x0000000400107947 */ /* 0x000fea0003800000 */
.L_x_4184:
        /* <DEDUP_REMOVED lines=17> */
.L_x_4191:
[----:B------:R-:W-:-:S04]  /*2d70*/  LOP3.LUT R2, R5, 0x80000000, RZ, 0xc0, !PT ;  /* 0x8000000005027812 */ /* 0x000fc800078ec0ff */
[----:B------:R-:W-:-:S04]  /*2d80*/  SHF.R.U32.HI R3, RZ, 0x18, R2 ;  /* 0x00000018ff037819 */ /* 0x000fc80000011602 */
[----:B------:R-:W-:-:S04]  /*2d90*/  LOP3.LUT R0, R0, R3, RZ, 0xfc, !PT ;  /* 0x0000000300007212 */ /* 0x000fc800078efcff */
[----:B------:R-:W-:-:S07]  /*2da0*/  PRMT R8, R0, 0x7610, R8 ;  /* 0x0000761000087816 */ /* 0x000fce0000000008 */
.L_x_4190:
[----:B------:R-:W-:Y:S05]  /*2db0*/  BSYNC B0 ;  /* 0x0000000000007941 */ /* 0x000fea0003800000 */
.L_x_4189:
[----:B------:R0:W-:Y:S01]  /*2dc0*/  STG.E.U8 desc[UR36][R16.64], R8 ;  /* 0x0000000810007986 */ /* 0x0001e2000c101124 */
[----:B------:R-:W-:Y:S05]  /*2dd0*/  BRA `(.L_x_4166) ;  /* 0x0000000000b07947 */ /* 0x000fea0003800000 */
.L_x_4183:
        /* <DEDUP_REMOVED lines=22> */
.L_x_4165:
        /* <DEDUP_REMOVED lines=16> */
.L_x_4194:
[----:B------:R-:W-:Y:S05]  /*3040*/  BRA `(.L_x_4166) ;  /* 0x0000000000147947 */ /* 0x000fea0003800000 */
.L_x_4193:
[----:B------:R-:W-:Y:S01]  /*3050*/  LOP3.LUT R2, R5, 0xffff, RZ, 0xc0, !PT ;  /* 0x0000ffff05027812 */ /* 0x000fe200078ec0ff */
[----:B------:R-:W-:-:S05]  /*3060*/  IMAD.MOV.U32 R3, RZ, RZ, RZ ;  /* 0x000000ffff037224 */ /* 0x000fca00078e00ff */
[----:B------:R0:W-:Y:S01]  /*3070*/  STG.E.64 desc[UR36][R16.64], R2 ;  /* 0x0000000210007986 */ /* 0x0001e2000c101b24 */
[----:B------:R-:W-:Y:S05]  /*3080*/  BRA `(.L_x_4166) ;  /* 0x0000000000047947 */ /* 0x000fea0003800000 */
.L_x_4192:
[----:B------:R0:W-:Y:S02]  /*3090*/  STG.E desc[UR36][R16.64], R5 ;  /* 0x0000000510007986 */ /* 0x0001e4000c101924 */
.L_x_4166:
[----:B------:R-:W-:-:S04]  /*30a0*/  IMAD R18, R23, 0x200, R18 ;  /* 0x0000020017127824 */ /* 0x000fc800078e0212 */
[----:B------:R-:W-:-:S07]  /*30b0*/  VIADD R19, R18, 0x80 ;  /* 0x0000008012137836 */ /* 0x000fce0000000000 */
.L_x_4126:
[----:B------:R-:W-:Y:S05]  /*30c0*/  BSYNC B6 ;  /* 0x0000000000067941 */ /* 0x000fea0003800000 */
.L_x_4125:
        /* <DEDUP_REMOVED lines=307> */
.L_x_4197:
        /* <DEDUP_REMOVED lines=20> */
.L_x_4201:
[----:B------:R0:W5:Y:S01]  /*4540*/  LDG.E.U8 R0, desc[UR36][R2.64] ;  /* 0x0000002402007981 */ /* 0x000162000c1e1100 */
[----:B------:R-:W-:Y:S05]  /*4550*/  BRA `(.L_x_4203) ;  /* 0x0000000c00547947 */ /* 0x000fea0003800000 */
.L_x_4200:
        /* <DEDUP_REMOVED lines=8> */
.L_x_4205:
[----:B------:R0:W5:Y:S01]  /*45e0*/  LDG.E.U8 R0, desc[UR36][R2.64] ;  /* 0x0000002402007981 */ /* 0x000162000c1e1100 */
[----:B------:R-:W-:Y:S05]  /*45f0*/  BRA `(.L_x_4203) ;  /* 0x0000000c002c7947 */ /* 0x000fea0003800000 */
.L_x_4204:
[----:B------:R0:W5:Y:S01]  /*4600*/  LDG.E.U16 R0, desc[UR36][R2.64] ;  /* 0x0000002402007981 */ /* 0x000162000c1e1500 */
[----:B------:R-:W-:Y:S05]  /*4610*/  BRA `(.L_x_4203) ;  /* 0x0000000c00247947 */ /* 0x000fea0003800000 */
.L_x_4199:
        /* <DEDUP_REMOVED lines=9> */
.L_x_4207:
[----:B------:R-:W2:Y:S02]  /*46b0*/  LDG.E.U16 R4, desc[UR36][R2.64] ;  /* 0x0000002402047981 */ /* 0x000ea4000c1e1500 */
[----:B--2---:R-:W-:-:S06]  /*46c0*/  HADD2.F32 R4, -RZ, R4.H0_H0 ;  /* 0x20000004ff047230 */ /* 0x004fcc0000004100 */
[----:B------:R-:W0:Y:S02]  /*46d0*/  F2I.FTZ.TRUNC.NTZ R4, R4 ;  /* 0x0000000400047305 */ /* 0x000e24000021f100 */
[----:B0-----:R-:W-:Y:S01]  /*46e0*/  PRMT R0, R4, 0x7610, R0 ;  /* 0x0000761004007816 */ /* 0x001fe20000000000 */
[----:B------:R-:W-:Y:S06]  /*46f0*/  BRA `(.L_x_4203) ;  /* 0x0000000800ec7947 */ /* 0x000fec0003800000 */
.L_x_4206:
        /* <DEDUP_REMOVED lines=9> */
.L_x_4209:
[----:B------:R-:W2:Y:S02]  /*4790*/  LDG.E.U16 R2, desc[UR36][R2.64] ;  /* 0x0000002402027981 */ /* 0x000ea4000c1e1500 */
[----:B--2---:R-:W-:-:S06]  /*47a0*/  HADD2.F32 R4, -RZ, R2.H0_H0 ;  /* 0x20000002ff047230 */ /* 0x004fcc0000004100 */
[----:B------:R-:W0:Y:S02]  /*47b0*/  F2I.FTZ.TRUNC.NTZ R4, R4 ;  /* 0x0000000400047305 */ /* 0x000e24000021f100 */
[----:B0-----:R-:W-:Y:S01]  /*47c0*/  PRMT R0, R4, 0x7610, R0 ;  /* 0x0000761004007816 */ /* 0x001fe20000000000 */
[----:B------:R-:W-:Y:S06]  /*47d0*/  BRA `(.L_x_4203) ;  /* 0x0000000800b47947 */ /* 0x000fec0003800000 */
.L_x_4208:
[----:B------:R-:W2:Y:S02]  /*47e0*/  LDG.E.64 R2, desc[UR36][R2.64] ;  /* 0x0000002402027981 */ /* 0x000ea4000c1e1b00 */
[----:B--2---:R0:W1:Y:S01]  /*47f0*/  F2I.F64.TRUNC R0, R2 ;  /* 0x0000000200007311 */ /* 0x004062000030d100 */
[----:B------:R-:W-:Y:S05]  /*4800*/  BRA `(.L_x_4203) ;  /* 0x0000000800a87947 */ /* 0x000fea0003800000 */
.L_x_4198:
        /* <DEDUP_REMOVED lines=12> */
.L_x_4212:
[----:B------:R-:W2:Y:S02]  /*48d0*/  LDG.E.64 R2, desc[UR36][R2.64] ;  /* 0x0000002402027981 */ /* 0x000ea4000c1e1b00 */
[----:B--2---:R3:W4:Y:S01]  /*48e0*/  F2I.F64.TRUNC R0, R2 ;  /* 0x0000000200007311 */ /* 0x004722000030d100 */
[----:B------:R-:W-:Y:S05]  /*48f0*/  BRA `(.L_x_4203) ;  /* 0x00000008006c7947 */ /* 0x000fea0003800000 */
.L_x_4211:
        /* <DEDUP_REMOVED lines=28> */
.L_x_4214:
        /* <DEDUP_REMOVED lines=15> */
.L_x_4213:
[----:B------:R-:W2:Y:S02]  /*4bb0*/  LDG.E.U16 R4, desc[UR36][R2.64] ;  /* 0x0000002402047981 */ /* 0x000ea4000c1e1500 */
[----:B--2---:R-:W-:-:S06]  /*4bc0*/  IMAD.U32 R4, R4, 0x10000, RZ ;  /* 0x0001000004047824 */ /* 0x004fcc00078e00ff */
[----:B------:R-:W0:Y:S02]  /*4bd0*/  F2I.FTZ.TRUNC.NTZ R4, R4 ;  /* 0x0000000400047305 */ /* 0x000e24000021f100 */
[----:B0-----:R-:W-:Y:S01]  /*4be0*/  PRMT R0, R4, 0x7610, R0 ;  /* 0x0000761004007816 */ /* 0x001fe20000000000 */
[----:B------:R-:W-:Y:S06]  /*4bf0*/  BRA `(.L_x_4203) ;  /* 0x0000000400ac7947 */ /* 0x000fec0003800000 */
.L_x_4210:
        /* <DEDUP_REMOVED lines=10> */
.L_x_4217:
        /* <DEDUP_REMOVED lines=21> */
.L_x_4221:
[----:B------:R-:W-:Y:S05]  /*4df0*/  BSYNC B1 ;  /* 0x0000000000017941 */ /* 0x000fea0003800000 */
.L_x_4220:
[----:B------:R-:W-:Y:S01]  /*4e00*/  IMAD.SHL.U32 R2, R2, 0x100000, RZ ;  /* 0x0010000002027824 */ /* 0x000fe200078e00ff */
[----:B------:R-:W-:-:S04]  /*4e10*/  LEA R3, R0, 0x3b800000, 0x17 ;  /* 0x3b80000000037811 */ /* 0x000fc800078eb8ff */
[----:B------:R-:W-:-:S07]  /*4e20*/  LOP3.LUT R4, R3, R2, R4, 0xfe, !PT ;  /* 0x0000000203047212 */ /* 0x000fce00078efe04 */
.L_x_4219:
[----:B------:R-:W-:Y:S05]  /*4e30*/  BSYNC B0 ;  /* 0x0000000000007941 */ /* 0x000fea0003800000 */
.L_x_4218:
[----:B------:R-:W0:Y:S02]  /*4e40*/  F2I.FTZ.TRUNC.NTZ R4, R4 ;  /* 0x0000000400047305 */ /* 0x000e24000021f100 */
[----:B0-----:R-:W-:Y:S01]  /*4e50*/  PRMT R0, R4, 0x7610, R0 ;  /* 0x0000761004007816 */ /* 0x001fe20000000000 */
[----:B------:R-:W-:Y:S06]  /*4e60*/  BRA `(.L_x_4203) ;  /* 0x0000000400107947 */ /* 0x000fec0003800000 */
.L_x_4216:
        /* <DEDUP_REMOVED lines=21> */
.L_x_4225:
[----:B------:R-:W-:Y:S05]  /*4fc0*/  BSYNC B1 ;  /* 0x0000000000017941 */ /* 0x000fea0003800000 */
.L_x_4224:
[----:B------:R-:W-:Y:S01]  /*4fd0*/  IMAD.SHL.U32 R2, R2, 0x200000, RZ ;  /* 0x0020000002027824 */ /* 0x000fe200078e00ff */
[----:B------:R-:W-:-:S04]  /*4fe0*/  LEA R3, R0, 0x37800000, 0x17 ;  /* 0x3780000000037811 */ /* 0x000fc800078eb8ff */
[----:B------:R-:W-:-:S07]  /*4ff0*/  LOP3.LUT R4, R3, R2, R4, 0xfe, !PT ;  /* 0x0000000203047212 */ /* 0x000fce00078efe04 */
.L_x_4223:
[----:B------:R-:W-:Y:S05]  /*5000*/  BSYNC B0 ;  /* 0x0000000000007941 */ /* 0x000fea0003800000 */
.L_x_4222:
[----:B------:R-:W0:Y:S02]  /*5010*/  F2I.FTZ.TRUNC.NTZ R4, R4 ;  /* 0x0000000400047305 */ /* 0x000e24000021f100 */
[----:B0-----:R-:W-:Y:S01]  /*5020*/  PRMT R0, R4, 0x7610, R0 ;  /* 0x0000761004007816 */ /* 0x001fe20000000000 */
[----:B------:R-:W-:Y:S06]  /*5030*/  BRA `(.L_x_4203) ;  /* 0x00000000009c7947 */ /* 0x000fec0003800000 */
.L_x_4215:
        /* <DEDUP_REMOVED lines=14> */
.L_x_4229:
[----:B------:R-:W-:Y:S05]  /*5120*/  BSYNC B0 ;  /* 0x0000000000007941 */ /* 0x000fea0003800000 */
.L_x_4228:
[----:B------:R-:W0:Y:S02]  /*5130*/  F2I.FTZ.TRUNC.NTZ R4, R4 ;  /* 0x0000000400047305 */ /* 0x000e24000021f100 */
[----:B0-----:R-:W-:Y:S01]  /*5140*/  PRMT R0, R4, 0x7610, R0 ;  /* 0x0000761004007816 */ /* 0x001fe20000000000 */
[----:B------:R-:W-:Y:S06]  /*5150*/  BRA `(.L_x_4203) ;  /* 0x0000000000547947 */ /* 0x000fec0003800000 */
.L_x_4202:
        /* <DEDUP_REMOVED lines=16> */
.L_x_4230:
[----:B------:R-:W-:Y:S01]  /*5260*/  PRMT R0, RZ, 0x7610, R0 ;  /* 0x00007610ff007816 */ /* 0x000fe20000000000 */
[----:B------:R-:W-:Y:S06]  /*5270*/  BRA `(.L_x_4203) ;  /* 0x00000000000c7947 */ /* 0x000fec0003800000 */
.L_x_4227:
[----:B------:R2:W5:Y:S01]  /*5280*/  LDG.E.U8 R0, desc[UR36][R2.64] ;  /* 0x0000002402007981 */ /* 0x000562000c1e1100 */
[----:B------:R-:W-:Y:S05]  /*5290*/  BRA `(.L_x_4203) ;  /* 0x0000000000047947 */ /* 0x000fea0003800000 */
.L_x_4226:
[----:B------:R1:W5:Y:S02]  /*52a0*/  LDG.E.U8 R0, desc[UR36][R2.64] ;  /* 0x0000002402007981 */ /* 0x000364000c1e1100 */
.L_x_4203:
        /* <DEDUP_REMOVED lines=16> */
.L_x_4234:
[----:B------:R0:W-:Y:S01]  /*53b0*/  STG.E.U8 desc[UR36][R16.64], R5 ;  /* 0x0000000510007986 */ /* 0x0001e2000c101124 */
[----:B------:R-:W-:Y:S05]  /*53c0*/  BRA `(.L_x_4236) ;  /* 0x0000000c00507947 */ /* 0x000fea0003800000 */
.L_x_4233:
        /* <DEDUP_REMOVED lines=10> */
.L_x_4238:
[----:B------:R0:W-:Y:S01]  /*5470*/  STG.E desc[UR36][R16.64], R5 ;  /* 0x0000000510007986 */ /* 0x0001e2000c101924 */
[----:B------:R-:W-:Y:S05]  /*5480*/  BRA `(.L_x_4236) ;  /* 0x0000000c00207947 */ /* 0x000fea0003800000 */
.L_x_4237:
[----:B------:R0:W-:Y:S01]  /*5490*/  STG.E.U16 desc[UR36][R16.64], R5 ;  /* 0x0000000510007986 */ /* 0x0001e2000c101524 */
[----:B------:R-:W-:Y:S05]  /*54a0*/  BRA `(.L_x_4236) ;  /* 0x0000000c00187947 */ /* 0x000fea0003800000 */
.L_x_4232:
        /* <DEDUP_REMOVED lines=9> */
.L_x_4240:
[----:B------:R-:W0:Y:S02]  /*5540*/  I2F.S16 R0, R5 ;  /* 0x0000000500007306 */ /* 0x000e240000101400 */
[----:B0-----:R-:W-:-:S05]  /*5550*/  F2FP.F16.F32.PACK_AB R0, RZ, R0 ;  /* 0x00000000ff00723e */ /* 0x001fca00000000ff */
[----:B------:R0:W-:Y:S01]  /*5560*/  STG.E.U16 desc[UR36][R16.64], R0 ;  /* 0x0000000010007986 */ /* 0x0001e2000c101524 */
[----:B------:R-:W-:Y:S05]  /*5570*/  BRA `(.L_x_4236) ;  /* 0x0000000800e47947 */ /* 0x000fea0003800000 */
.L_x_4239:
        /* <DEDUP_REMOVED lines=10> */
.L_x_4242:
[----:B------:R-:W0:Y:S02]  /*5620*/  I2F.S16 R5, R5 ;  /* 0x0000000500057306 */ /* 0x000e240000101400 */
[----:B0-----:R-:W-:-:S04]  /*5630*/  F2FP.F16.F32.PACK_AB R3, RZ, R5 ;  /* 0x00000005ff03723e */ /* 0x001fc800000000ff */
[----:B------:R-:W-:-:S05]  /*5640*/  PRMT R3, R3, 0x5410, RZ ;  /* 0x0000541003037816 */ /* 0x000fca00000000ff */
[----:B------:R0:W-:Y:S01]  /*5650*/  STG.E desc[UR36][R16.64], R3 ;  /* 0x0000000310007986 */ /* 0x0001e2000c101924 */
[----:B------:R-:W-:Y:S05]  /*5660*/  BRA `(.L_x_4236) ;  /* 0x0000000800a87947 */ /* 0x000fea0003800000 */
.L_x_4241:
[----:B------:R-:W0:Y:S02]  /*5670*/  I2F.F64.S16 R2, R5 ;  /* 0x0000000500027312 */ /* 0x000e240000101c00 */
[----:B0-----:R0:W-:Y:S01]  /*5680*/  STG.E.64 desc[UR36][R16.64], R2 ;  /* 0x0000000210007986 */ /* 0x0011e2000c101b24 */
[----:B------:R-:W-:Y:S05]  /*5690*/  BRA `(.L_x_4236) ;  /* 0x00000008009c7947 */ /* 0x000fea0003800000 */
.L_x_4231:
        /* <DEDUP_REMOVED lines=10> */
.L_x_4245:
[----:B------:R-:W0:Y:S01]  /*5740*/  I2F.F64.S16 R4, R5 ;  /* 0x0000000500047312 */ /* 0x000e220000101c00 */
[----:B------:R-:W-:-:S05]  /*5750*/  CS2R R6, SRZ ;  /* 0x0000000000067805 */ /* 0x000fca000001ff00 */
[----:B0-----:R0:W-:Y:S01]  /*5760*/  STG.E.128 desc[UR36][R16.64], R4 ;  /* 0x0000000410007986 */ /* 0x0011e2000c101d24 */
[----:B------:R-:W-:Y:S05]  /*5770*/  BRA `(.L_x_4236) ;  /* 0x0000000800647947 */ /* 0x000fea0003800000 */
.L_x_4244:
        /* <DEDUP_REMOVED lines=21> */
.L_x_4249:
[----:B------:R-:W-:Y:S05]  /*58d0*/  BSYNC B0 ;  /* 0x0000000000007941 */ /* 0x000fea0003800000 */
.L_x_4248:
[----:B------:R-:W-:-:S05]  /*58e0*/  LOP3.LUT R3, R0, R3, RZ, 0xfc, !PT ;  /* 0x0000000300037212 */ /* 0x000fca00078efcff */
[----:B------:R0:W-:Y:S01]  /*58f0*/  STG.E.U8 desc[UR36][R16.64], R3 ;  /* 0x0000000310007986 */ /* 0x0001e2000c101124 */
[----:B------:R-:W-:Y:S05]  /*5900*/  BRA `(.L_x_4236) ;  /* 0x0000000800007947 */ /* 0x000fea0003800000 */
.L_x_4247:
        /* <DEDUP_REMOVED lines=13> */
.L_x_4251:
[----:B------:R-:W-:Y:S01]  /*59e0*/  IMAD.MOV.U32 R0, RZ, RZ, 0x7f ;  /* 0x0000007fff007424 */ /* 0x000fe200078e00ff */
[----:B------:R-:W-:-:S04]  /*59f0*/  ISETP.GT.U32.AND P0, PT, R2, 0x7f800000, PT ;  /* 0x7f8000000200780c */ /* 0x000fc80003f04070 */
[----:B------:R-:W-:-:S09]  /*5a00*/  SEL R0, R0, 0x7c, P0 ;  /* 0x0000007c00007807 */ /* 0x000fd20000000000 */
.L_x_4252:
[----:B------:R-:W-:Y:S05]  /*5a10*/  BSYNC B0 ;  /* 0x0000000000007941 */ /* 0x000fea0003800000 */
.L_x_4250:
[----:B------:R-:W-:-:S04]  /*5a20*/  LOP3.LUT R2, R5, 0x80000000, RZ, 0xc0, !PT ;  /* 0x8000000005027812 */ /* 0x000fc800078ec0ff */
[----:B------:R-:W-:-:S04]  /*5a30*/  SHF.R.U32.HI R3, RZ, 0x18, R2 ;  /* 0x00000018ff037819 */ /* 0x000fc80000011602 */
[----:B------:R-:W-:-:S05]  /*5a40*/  LOP3.LUT R3, R0, R3, RZ, 0xfc, !PT ;  /* 0x0000000300037212 */ /* 0x000fca00078efcff */
[----:B------:R0:W-:Y:S01]  /*5a50*/  STG.E.U8 desc[UR36][R16.64], R3 ;  /* 0x0000000310007986 */ /* 0x0001e2000c101124 */
[----:B------:R-:W-:Y:S05]  /*5a60*/  BRA `(.L_x_4236) ;  /* 0x0000000400a87947 */ /* 0x000fea0003800000 */
.L_x_4246:
[----:B------:R-:W0:Y:S02]  /*5a70*/  I2F.S16 R0, R5 ;  /* 0x0000000500007306 */ /* 0x000e240000101400 */
[----:B0-----:R-:W-:-:S05]  /*5a80*/  F2FP.BF16.F32.PACK_AB R0, RZ, R0 ;  /* 0x00000000ff00723e */ /* 0x001fca00000010ff */
[----:B------:R0:W-:Y:S01]  /*5a90*/  STG.E.U16 desc[UR36][R16.64], R0 ;  /* 0x0000000010007986 */ /* 0x0001e2000c101524 */
[----:B------:R-:W-:Y:S05]  /*5aa0*/  BRA `(.L_x_4236) ;  /* 0x0000000400987947 */ /* 0x000fea0003800000 */
.L_x_4243:
        /* <DEDUP_REMOVED lines=10> */
.L_x_4255:
        /* <DEDUP_REMOVED lines=17> */
.L_x_4258:
[----:B------:R-:W-:-:S04]  /*5c60*/  LOP3.LUT R2, R5, 0x80000000, RZ, 0xc0, !PT ;  /* 0x8000000005027812 */ /* 0x000fc800078ec0ff */
[----:B------:R-:W-:-:S04]  /*5c70*/  SHF.R.U32.HI R3, RZ, 0x18, R2 ;  /* 0x00000018ff037819 */ /* 0x000fc80000011602 */
[----:B------:R-:W-:-:S04]  /*5c80*/  LOP3.LUT R0, R0, R3, RZ, 0xfc, !PT ;  /* 0x0000000300007212 */ /* 0x000fc800078efcff */
[----:B------:R-:W-:-:S07]  /*5c90*/  PRMT R8, R0, 0x7610, R8 ;  /* 0x0000761000087816 */ /* 0x000fce0000000008 */
.L_x_4257:
[----:B------:R-:W-:Y:S05]  /*5ca0*/  BSYNC B0 ;  /* 0x0000000000007941 */ /* 0x000fea0003800000 */
.L_x_4256:
[----:B------:R3:W-:Y:S01]  /*5cb0*/  STG.E.U8 desc[UR36][R16.64], R8 ;  /* 0x0000000810007986 */ /* 0x0007e2000c101124 */
[----:B------:R-:W-:Y:S05]  /*5cc0*/  BRA `(.L_x_4236) ;  /* 0x0000000400107947 */ /* 0x000fea0003800000 */
.L_x_4254:
        /* <DEDUP_REMOVED lines=17> */
.L_x_4261:
[----:B------:R-:W-:-:S04]  /*5de0*/  LOP3.LUT R2, R5, 0x80000000, RZ, 0xc0, !PT ;  /* 0x8000000005027812 */ /* 0x000fc800078ec0ff */
[----:B------:R-:W-:-:S04]  /*5df0*/  SHF.R.U32.HI R3, RZ, 0x18, R2 ;  /* 0x00000018ff037819 */ /* 0x000fc80000011602 */
[----:B------:R-:W-:-:S04]  /*5e00*/  LOP3.LUT R0, R0, R3, RZ, 0xfc, !PT ;  /* 0x0000000300007212 */ /* 0x000fc800078efcff */
[----:B------:R-:W-:-:S07]  /*5e10*/  PRMT R8, R0, 0x7610, R8 ;  /* 0x0000761000087816 */ /* 0x000fce0000000008 */
.L_x_4260:
[----:B------:R-:W-:Y:S05]  /*5e20*/  BSYNC B0 ;  /* 0x0000000000007941 */ /* 0x000fea0003800000 */
.L_x_4259:
[----:B------:R0:W-:Y:S01]  /*5e30*/  STG.E.U8 desc[UR36][R16.64], R8 ;  /* 0x0000000810007986 */ /* 0x0001e2000c101124 */
[----:B------:R-:W-:Y:S05]  /*5e40*/  BRA `(.L_x_4236) ;  /* 0x0000000000b07947 */ /* 0x000fea0003800000 */
.L_x_4253:
        /* <DEDUP_REMOVED lines=22> */
.L_x_4235:
        /* <DEDUP_REMOVED lines=16> */
.L_x_4264:
[----:B------:R-:W-:Y:S05]  /*60b0*/  BRA `(.L_x_4236) ;  /* 0x0000000000147947 */ /* 0x000fea0003800000 */
.L_x_4263:
[----:B------:R-:W-:Y:S01]  /*60c0*/  LOP3.LUT R2, R5, 0xffff, RZ, 0xc0, !PT ;  /* 0x0000ffff05027812 */ /* 0x000fe200078ec0ff */
[----:B------:R-:W-:-:S05]  /*60d0*/  IMAD.MOV.U32 R3, RZ, RZ, RZ ;  /* 0x000000ffff037224 */ /* 0x000fca00078e00ff */
[----:B------:R2:W-:Y:S01]  /*60e0*/  STG.E.64 desc[UR36][R16.64], R2 ;  /* 0x0000000210007986 */ /* 0x0005e2000c101b24 */
[----:B------:R-:W-:Y:S05]  /*60f0*/  BRA `(.L_x_4236) ;  /* 0x0000000000047947 */ /* 0x000fea0003800000 */
.L_x_4262:
[----:B------:R0:W-:Y:S02]  /*6100*/  STG.E desc[UR36][R16.64], R5 ;  /* 0x0000000510007986 */ /* 0x0001e4000c101924 */
.L_x_4236:
[----:B------:R-:W-:-:S07]  /*6110*/  VIADD R19, R19, 0x80 ;  /* 0x0000008013137836 */ /* 0x000fce0000000000 */
.L_x_4196:
[----:B------:R-:W-:Y:S05]  /*6120*/  BSYNC B6 ;  /* 0x0000000000067941 */ /* 0x000fea0003800000 */
.L_x_4195:
        /* <DEDUP_REMOVED lines=307> */
.L_x_4267:
        /* <DEDUP_REMOVED lines=20> */
.L_x_4271:
[----:B------:R0:W5:Y:S01]  /*75a0*/  LDG.E.U8 R0, desc[UR36][R2.64] ;  /* 0x0000002402007981 */ /* 0x000162000c1e1100 */
[----:B------:R-:W-:Y:S05]  /*75b0*/  BRA `(.L_x_4273) ;  /* 0x0000000c00547947 */ /* 0x000fea0003800000 */
.L_x_4270:
        /* <DEDUP_REMOVED lines=8> */
.L_x_4275:
[----:B------:R0:W5:Y:S01]  /*7640*/  LDG.E.U8 R0, desc[UR36][R2.64] ;  /* 0x0000002402007981 */ /* 0x000162000c1e1100 */
[----:B------:R-:W-:Y:S05]  /*7650*/  BRA `(.L_x_4273) ;  /* 0x0000000c002c7947 */ /* 0x000fea0003800000 */
.L_x_4274:
[----:B------:R0:W5:Y:S01]  /*7660*/  LDG.E.U16 R0, desc[UR36][R2.64] ;  /* 0x0000002402007981 */ /* 0x000162000c1e1500 */
[----:B------:R-:W-:Y:S05]  /*7670*/  BRA `(.L_x_4273) ;  /* 0x0000000c00247947 */ /* 0x000fea0003800000 */
.L_x_4269:
        /* <DEDUP_REMOVED lines=9> */
.L_x_4277:
[----:B------:R-:W2:Y:S02]  /*7710*/  LDG.E.U16 R4, desc[UR36][R2.64] ;  /* 0x0000002402047981 */ /* 0x000ea4000c1e1500 */
[----:B--2---:R-:W-:-:S06]  /*7720*/  HADD2.F32 R4, -RZ, R4.H0_H0 ;  /* 0x20000004ff047230 */ /* 0x004fcc0000004100 */
[----:B------:R-:W0:Y:S02]  /*7730*/  F2I.FTZ.TRUNC.NTZ R4, R4 ;  /* 0x0000000400047305 */ /* 0x000e24000021f100 */
[----:B0-----:R-:W-:Y:S01]  /*7740*/  PRMT R0, R4, 0x7610, R0 ;  /* 0x0000761004007816 */ /* 0x001fe20000000000 */
[----:B------:R-:W-:Y:S06]  /*7750*/  BRA `(.L_x_4273) ;  /* 0x0000000800ec7947 */ /* 0x000fec0003800000 */
.L_x_4276:
        /* <DEDUP_REMOVED lines=9> */
.L_x_4279:
[----:B------:R-:W2:Y:S02]  /*77f0*/  LDG.E.U16 R2, desc[UR36][R2.64] ;  /* 0x0000002402027981 */ /* 0x000ea4000c1e1500 */
[----:B--2---:R-:W-:-:S06]  /*7800*/  HADD2.F32 R4, -RZ, R2.H0_H0 ;  /* 0x20000002ff047230 */ /* 0x004fcc0000004100 */
[----:B------:R-:W0:Y:S02]  /*7810*/  F2I.FTZ.TRUNC.NTZ R4, R4 ;  /* 0x0000000400047305 */ /* 0x000e24000021f100 */
[----:B0-----:R-:W-:Y:S01]  /*7820*/  PRMT R0, R4, 0x7610, R0 ;  /* 0x0000761004007816 */ /* 0x001fe20000000000 */
[----:B------:R-:W-:Y:S06]  /*7830*/  BRA `(.L_x_4273) ;  /* 0x0000000800b47947 */ /* 0x000fec0003800000 */
.L_x_4278:
[----:B------:R-:W2:Y:S02]  /*7840*/  LDG.E.64 R2, desc[UR36][R2.64] ;  /* 0x0000002402027981 */ /* 0x000ea4000c1e1b00 */
[----:B--2---:R0:W1:Y:S01]  /*7850*/  F2I.F64.TRUNC R0, R2 ;  /* 0x0000000200007311 */ /* 0x004062000030d100 */
[----:B------:R-:W-:Y:S05]  /*7860*/  BRA `(.L_x_4273) ;  /* 0x0000000800a87947 */ /* 0x000fea0003800000 */
.L_x_4268:
        /* <DEDUP_REMOVED lines=12> */
.L_x_4282:
[----:B------:R-:W2:Y:S02]  /*7930*/  LDG.E.64 R2, desc[UR36][R2.64] ;  /* 0x0000002402027981 */ /* 0x000ea4000c1e1b00 */
[----:B--2---:R3:W4:Y:S01]  /*7940*/  F2I.F64.TRUNC R0, R2 ;  /* 0x0000000200007311 */ /* 0x004722000030d100 */
[----:B------:R-:W-:Y:S05]  /*7950*/  BRA `(.L_x_4273) ;  /* 0x00000008006c7947 */ /* 0x000fea0003800000 */
.L_x_4281:
        /* <DEDUP_REMOVED lines=28> */
.L_x_4284:
        /* <DEDUP_REMOVED lines=15> */
.L_x_4283:
[----:B------:R-:W2:Y:S02]  /*7c10*/  LDG.E.U16 R4, desc[UR36][R2.64] ;  /* 0x0000002402047981 */ /* 0x000ea4000c1e1500 */
[----:B--2---:R-:W-:-:S06]  /*7c20*/  IMAD.U32 R4, R4, 0x10000, RZ ;  /* 0x0001000004047824 */ /* 0x004fcc00078e00ff */
[----:B------:R-:W0:Y:S02]  /*7c30*/  F2I.FTZ.TRUNC.NTZ R4, R4 ;  /* 0x0000000400047305 */ /* 0x000e24000021f100 */
[----:B0-----:R-:W-:Y:S01]  /*7c40*/  PRMT R0, R4, 0x7610, R0 ;  /* 0x0000761004007816 */ /* 0x001fe20000000000 */
[----:B------:R-:W-:Y:S06]  /*7c50*/  BRA `(.L_x_4273) ;  /* 0x0000000400ac7947 */ /* 0x000fec0003800000 */
.L_x_4280:
        /* <DEDUP_REMOVED lines=10> */
.L_x_4287:
        /* <DEDUP_REMOVED lines=21> */
.L_x_4291:
[----:B------:R-:W-:Y:S05]  /*7e50*/  BSYNC B1 ;  /* 0x0000000000017941 */ /* 0x000fea0003800000 */
.L_x_4290:
[----:B------:R-:W-:Y:S01]  /*7e60*/  IMAD.SHL.U32 R2, R2, 0x100000, RZ ;  /* 0x0010000002027824 */ /* 0x000fe200078e00ff */
[----:B------:R-:W-:-:S04]  /*7e70*/  LEA R3, R0, 0x3b800000, 0x17 ;  /* 0x3b80000000037811 */ /* 0x000fc800078eb8ff */
[----:B------:R-:W-:-:S07]  /*7e80*/  LOP3.LUT R4, R3, R2, R4, 0xfe, !PT ;  /* 0x0000000203047212 */ /* 0x000fce00078efe04 */
.L_x_4289:
[----:B------:R-:W-:Y:S05]  /*7e90*/  BSYNC B0 ;  /* 0x0000000000007941 */ /* 0x000fea0003800000 */
.L_x_4288:
[----:B------:R-:W0:Y:S02]  /*7ea0*/  F2I.FTZ.TRUNC.NTZ R4, R4 ;  /* 0x0000000400047305 */ /* 0x000e24000021f100 */
[----:B0-----:R-:W-:Y:S01]  /*7eb0*/  PRMT R0, R4, 0x7610, R0 ;  /* 0x0000761004007816 */ /* 0x001fe20000000000 */
[----:B------:R-:W-:Y:S06]  /*7ec0*/  BRA `(.L_x_4273) ;  /* 0x0000000400107947 */ /* 0x000fec0003800000 */
.L_x_4286:
        /* <DEDUP_REMOVED lines=21> */
.L_x_4295:
[----:B------:R-:W-:Y:S05]  /*8020*/  BSYNC B1 ;  /* 0x0000000000017941 */ /* 0x000fea0003800000 */
.L_x_4294:
[----:B------:R-:W-:Y:S01]  /*8030*/  IMAD.SHL.U32 R2, R2, 0x200000, RZ ;  /* 0x0020000002027824 */ /* 0x000fe200078e00ff */
[----:B------:R-:W-:-:S04]  /*8040*/  LEA R3, R0, 0x37800000, 0x17 ;  /* 0x3780000000037811 */ /* 0x000fc800078eb8ff */
[----:B------:R-:W-:-:S07]  /*8050*/  LOP3.LUT R4, R3, R2, R4, 0xfe, !PT ;  /* 0x0000000203047212 */ /* 0x000fce00078efe04 */
.L_x_4293:
[----:B------:R-:W-:Y:S05]  /*8060*/  BSYNC B0 ;  /* 0x0000000000007941 */ /* 0x000fea0003800000 */
.L_x_4292:
[----:B------:R-:W0:Y:S02]  /*8070*/  F2I.FTZ.TRUNC.NTZ R4, R4 ;  /* 0x0000000400047305 */ /* 0x000e24000021f100 */
[----:B0-----:R-:W-:Y:S01]  /*8080*/  PRMT R0, R4, 0x7610, R0 ;  /* 0x0000761004007816 */ /* 0x001fe20000000000 */
[----:B------:R-:W-:Y:S06]  /*8090*/  BRA `(.L_x_4273) ;  /* 0x00000000009c7947 */ /* 0x000fec0003800000 */
.L_x_4285:
        /* <DEDUP_REMOVED lines=14> */
.L_x_4299:
[----:B------:R-:W-:Y:S05]  /*8180*/  BSYNC B0 ;  /* 0x0000000000007941 */ /* 0x000fea0003800000 */
.L_x_4298:
[----:B------:R-:W0:Y:S02]  /*8190*/  F2I.FTZ.TRUNC.NTZ R4, R4 ;  /* 0x0000000400047305 */ /* 0x000e24000021f100 */
[----:B0-----:R-:W-:Y:S01]  /*81a0*/  PRMT R0, R4, 0x7610, R0 ;  /* 0x0000761004007816 */ /* 0x001fe20000000000 */
[----:B------:R-:W-:Y:S06]  /*81b0*/  BRA `(.L_x_4273) ;  /* 0x0000000000547947 */ /* 0x000fec0003800000 */
.L_x_4272:
        /* <DEDUP_REMOVED lines=16> */
.L_x_4300:
[----:B------:R-:W-:Y:S01]  /*82c0*/  PRMT R0, RZ, 0x7610, R0 ;  /* 0x00007610ff007816 */ /* 0x000fe20000000000 */
[----:B------:R-:W-:Y:S06]  /*82d0*/  BRA `(.L_x_4273) ;  /* 0x00000000000c7947 */ /* 0x000fec0003800000 */
.L_x_4297:
[----:B------:R1:W5:Y:S01]  /*82e0*/  LDG.E.U8 R0, desc[UR36][R2.64] ;  /* 0x0000002402007981 */ /* 0x000362000c1e1100 */
[----:B------:R-:W-:Y:S05]  /*82f0*/  BRA `(.L_x_4273) ;  /* 0x0000000000047947 */ /* 0x000fea0003800000 */
.L_x_4296:
[----:B------:R2:W5:Y:S02]  /*8300*/  LDG.E.U8 R0, desc[UR36][R2.64] ;  /* 0x0000002402007981 */ /* 0x000564000c1e1100 */
.L_x_4273:
        /* <DEDUP_REMOVED lines=16> */
.L_x_4304:
[----:B------:R3:W-:Y:S01]  /*8410*/  STG.E.U8 desc[UR36][R16.64], R5 ;  /* 0x0000000510007986 */ /* 0x0007e2000c101124 */
[----:B------:R-:W-:Y:S05]  /*8420*/  BRA `(.L_x_4306) ;  /* 0x0000000c00507947 */ /* 0x000fea0003800000 */
.L_x_4303:
        /* <DEDUP_REMOVED lines=10> */
.L_x_4308:
[----:B------:R2:W-:Y:S01]  /*84d0*/  STG.E desc[UR36][R16.64], R5 ;  /* 0x0000000510007986 */ /* 0x0005e2000c101924 */
[----:B------:R-:W-:Y:S05]  /*84e0*/  BRA `(.L_x_4306) ;  /* 0x0000000c00207947 */ /* 0x000fea0003800000 */
.L_x_4307:
[----:B------:R0:W-:Y:S01]  /*84f0*/  STG.E.U16 desc[UR36][R16.64], R5 ;  /* 0x0000000510007986 */ /* 0x0001e2000c101524 */
[----:B------:R-:W-:Y:S05]  /*8500*/  BRA `(.L_x_4306) ;  /* 0x0000000c00187947 */ /* 0x000fea0003800000 */
.L_x_4302:
        /* <DEDUP_REMOVED lines=9> */
.L_x_4310:
[----:B------:R-:W0:Y:S02]  /*85a0*/  I2F.S16 R0, R5 ;  /* 0x0000000500007306 */ /* 0x000e240000101400 */
[----:B0-----:R-:W-:-:S05]  /*85b0*/  F2FP.F16.F32.PACK_AB R0, RZ, R0 ;  /* 0x00000000ff00723e */ /* 0x001fca00000000ff */
[----:B------:R0:W-:Y:S01]  /*85c0*/  STG.E.U16 desc[UR36][R16.64], R0 ;  /* 0x0000000010007986 */ /* 0x0001e2000c101524 */
[----:B------:R-:W-:Y:S05]  /*85d0*/  BRA `(.L_x_4306) ;  /* 0x0000000800e47947 */ /* 0x000fea0003800000 */
.L_x_4309:
        /* <DEDUP_REMOVED lines=10> */
.L_x_4312:
[----:B------:R-:W0:Y:S02]  /*8680*/  I2F.S16 R5, R5 ;  /* 0x0000000500057306 */ /* 0x000e240000101400 */
[----:B0-----:R-:W-:-:S04]  /*8690*/  F2FP.F16.F32.PACK_AB R3, RZ, R5 ;  /* 0x00000005ff03723e */ /* 0x001fc800000000ff */
[----:B------:R-:W-:-:S05]  /*86a0*/  PRMT R3, R3, 0x5410, RZ ;  /* 0x0000541003037816 */ /* 0x000fca00000000ff */
[----:B------:R0:W-:Y:S01]  /*86b0*/  STG.E desc[UR36][R16.64], R3 ;  /* 0x0000000310007986 */ /* 0x0001e2000c101924 */
[----:B------:R-:W-:Y:S05]  /*86c0*/  BRA `(.L_x_4306) ;  /* 0x0000000800a87947 */ /* 0x000fea0003800000 */
.L_x_4311:
[----:B------:R-:W0:Y:S02]  /*86d0*/  I2F.F64.S16 R2, R5 ;  /* 0x0000000500027312 */ /* 0x000e240000101c00 */
[----:B0-----:R0:W-:Y:S01]  /*86e0*/  STG.E.64 desc[UR36][R16.64], R2 ;  /* 0x0000000210007986 */ /* 0x0011e2000c101b24 */
[----:B------:R-:W-:Y:S05]  /*86f0*/  BRA `(.L_x_4306) ;  /* 0x00000008009c7947 */ /* 0x000fea0003800000 */
.L_x_4301:
        /* <DEDUP_REMOVED lines=10> */
.L_x_4315:
[----:B------:R-:W0:Y:S01]  /*87a0*/  I2F.F64.S16 R4, R5 ;  /* 0x0000000500047312 */ /* 0x000e220000101c00 */
[----:B------:R-:W-:-:S05]  /*87b0*/  CS2R R6, SRZ ;  /* 0x0000000000067805 */ /* 0x000fca000001ff00 */
[----:B0-----:R0:W-:Y:S01]  /*87c0*/  STG.E.128 desc[UR36][R16.64], R4 ;  /* 0x0000000410007986 */ /* 0x0011e2000c101d24 */
[----:B------:R-:W-:Y:S05]  /*87d0*/  BRA `(.L_x_4306) ;  /* 0x0000000800647947 */ /* 0x000fea0003800000 */
.L_x_4314:
        /* <DEDUP_REMOVED lines=21> */
.L_x_4319:
[----:B------:R-:W-:Y:S05]  /*8930*/  BSYNC B0 ;  /* 0x0000000000007941 */ /* 0x000fea0003800000 */
.L_x_4318:
[----:B------:R-:W-:-:S05]  /*8940*/  LOP3.LUT R3, R0, R3, RZ, 0xfc, !PT ;  /* 0x0000000300037212 */ /* 0x000fca00078efcff */
[----:B------:R0:W-:Y:S01]  /*8950*/  STG.E.U8 desc[UR36][R16.64], R3 ;  /* 0x0000000310007986 */ /* 0x0001e2000c101124 */
[----:B------:R-:W-:Y:S05]  /*8960*/  BRA `(.L_x_4306) ;  /* 0x0000000800007947 */ /* 0x000fea0003800000 */
.L_x_4317:
        /* <DEDUP_REMOVED lines=13> */
.L_x_4321:
[----:B------:R-:W-:Y:S01]  /*8a40*/  IMAD.MOV.U32 R0, RZ, RZ, 0x7f ;  /* 0x0000007fff007424 */ /* 0x000fe200078e00ff */
[----:B------:R-:W-:-:S04]  /*8a50*/  ISETP.GT.U32.AND P0, PT, R2, 0x7f800000, PT ;  /* 0x7f8000000200780c */ /* 0x000fc80003f04070 */
[----:B------:R-:W-:-:S09]  /*8a60*/  SEL R0, R0, 0x7c, P0 ;  /* 0x0000007c00007807 */ /* 0x000fd20000000000 */
.L_x_4322:
[----:B------:R-:W-:Y:S05]  /*8a70*/  BSYNC B0 ;  /* 0x0000000000007941 */ /* 0x000fea0003800000 */
.L_x_4320:
[----:B------:R-:W-:-:S04]  /*8a80*/  LOP3.LUT R2, R5, 0x80000000, RZ, 0xc0, !PT ;  /* 0x8000000005027812 */ /* 0x000fc800078ec0ff */
[----:B------:R-:W-:-:S04]  /*8a90*/  SHF.R.U32.HI R3, RZ, 0x18, R2 ;  /* 0x00000018ff037819 */ /* 0x000fc80000011602 */
[----:B------:R-:W-:-:S05]  /*8aa0*/  LOP3.LUT R3, R0, R3, RZ, 0xfc, !PT ;  /* 0x0000000300037212 */ /* 0x000fca00078efcff */
[----:B------:R0:W-:Y:S01]  /*8ab0*/  STG.E.U8 desc[UR36][R16.64], R3 ;  /* 0x0000000310007986 */ /* 0x0001e2000c101124 */
[----:B------:R-:W-:Y:S05]  /*8ac0*/  BRA `(.L_x_4306) ;  /* 0x0000000400a87947 */ /* 0x000fea0003800000 */
.L_x_4316:
[----:B------:R-:W0:Y:S02]  /*8ad0*/  I2F.S16 R0, R5 ;  /* 0x0000000500007306 */ /* 0x000e240000101400 */
[----:B0-----:R-:W-:-:S05]  /*8ae0*/  F2FP.BF16.F32.PACK_AB R0, RZ, R0 ;  /* 0x00000000ff00723e */ /* 0x001fca00000010ff */
[----:B------:R0:W-:Y:S01]  /*8af0*/  STG.E.U16 desc[UR36][R16.64], R0 ;  /* 0x0000000010007986 */ /* 0x0001e2000c101524 */
[----:B------:R-:W-:Y:S05]  /*8b00*/  BRA `(.L_x_4306) ;  /* 0x0000000400987947 */ /* 0x000fea0003800000 */
.L_x_4313:
        /* <DEDUP_REMOVED lines=10> */
.L_x_4325:
        /* <DEDUP_REMOVED lines=17> */
.L_x_4328:
[----:B------:R-:W-:-:S04]  /*8cc0*/  LOP3.LUT R2, R5, 0x80000000, RZ, 0xc0, !PT ;  /* 0x8000000005027812 */ /* 0x000fc800078ec0ff */
[----:B------:R-:W-:-:S04]  /*8cd0*/  SHF.R.U32.HI R3, RZ, 0x18, R2 ;  /* 0x00000018ff037819 */ /* 0x000fc80000011602 */
[----:B------:R-:W-:-:S04]  /*8ce0*/  LOP3.LUT R0, R0, R3, RZ, 0xfc, !PT ;  /* 0x0000000300007212 */ /* 0x000fc800078efcff */
[----:B------:R-:W-:-:S07]  /*8cf0*/  PRMT R8, R0, 0x7610, R8 ;  /* 0x0000761000087816 */ /* 0x000fce0000000008 */
.L_x_4327:
[----:B------:R-:W-:Y:S05]  /*8d00*/  BSYNC B0 ;  /* 0x0000000000007941 */ /* 0x000fea0003800000 */
.L_x_4326:
[----:B------:R0:W-:Y:S01]  /*8d10*/  STG.E.U8 desc[UR36][R16.64], R8 ;  /* 0x0000000810007986 */ /* 0x0001e2000c101124 */
[----:B------:R-:W-:Y:S05]  /*8d20*/  BRA `(.L_x_4306) ;  /* 0x0000000400107947 */ /* 0x000fea0003800000 */
.L_x_4324:
        /* <DEDUP_REMOVED lines=17> */
.L_x_4331:
[----:B------:R-:W-:-:S04]  /*8e40*/  LOP3.LUT R2, R5, 0x80000000, RZ, 0xc0, !PT ;  /* 0x8000000005027812 */ /* 0x000fc800078ec0ff */
[----:B------:R-:W-:-:S04]  /*8e50*/  SHF.R.U32.HI R3, RZ, 0x18, R2 ;  /* 0x00000018ff037819 */ /* 0x000fc80000011602 */
[----:B------:R-:W-:-:S04]  /*8e60*/  LOP3.LUT R0, R0, R3, RZ, 0xfc, !PT ;  /* 0x0000000300007212 */ /* 0x000fc800078efcff */
[----:B------:R-:W-:-:S07]  /*8e70*/  PRMT R8, R0, 0x7610, R8 ;  /* 0x0000761000087816 */ /* 0x000fce0000000008 */
.L_x_4330:
[----:B------:R-:W-:Y:S05]  /*8e80*/  BSYNC B0 ;  /* 0x0000000000007941 */ /* 0x000fea0003800000 */
.L_x_4329:
[----:B------:R0:W-:Y:S01]  /*8e90*/  STG.E.U8 desc[UR36][R16.64], R8 ;  /* 0x0000000810007986 */ /* 0x0001e2000c101124 */
[----:B------:R-:W-:Y:S05]  /*8ea0*/  BRA `(.L_x_4306) ;  /* 0x0000000000b07947 */ /* 0x000fea0003800000 */
.L_x_4323:
        /* <DEDUP_REMOVED lines=22> */
.L_x_4305:
        /* <DEDUP_REMOVED lines=16> */
.L_x_4334:
[----:B------:R-:W-:Y:S05]  /*9110*/  BRA `(.L_x_4306) ;  /* 0x0000000000147947 */ /* 0x000fea0003800000 */
.L_x_4333:
[----:B------:R-:W-:Y:S01]  /*9120*/  LOP3.LUT R2, R5, 0xffff, RZ, 0xc0, !PT ;  /* 0x0000ffff05027812 */ /* 0x000fe200078ec0ff */
[----:B------:R-:W-:-:S05]  /*9130*/  IMAD.MOV.U32 R3, RZ, RZ, RZ ;  /* 0x000000ffff037224 */ /* 0x000fca00078e00ff */
[----:B------:R0:W-:Y:S01]  /*9140*/  STG.E.64 desc[UR36][R16.64], R2 ;  /* 0x0000000210007986 */ /* 0x0001e2000c101b24 */
[----:B------:R-:W-:Y:S05]  /*9150*/  BRA `(.L_x_4306) ;  /* 0x0000000000047947 */ /* 0x000fea0003800000 */
.L_x_4332:
[----:B------:R0:W-:Y:S02]  /*9160*/  STG.E desc[UR36][R16.64], R5 ;  /* 0x0000000510007986 */ /* 0x0001e4000c101924 */
.L_x_4306:
[----:B------:R-:W-:-:S07]  /*9170*/  VIADD R19, R19, 0x80 ;  /* 0x0000008013137836 */ /* 0x000fce0000000000 */
.L_x_4266:
[----:B------:R-:W-:Y:S05]  /*9180*/  BSYNC B6 ;  /* 0x0000000000067941 */ /* 0x000fea0003800000 */
.L_x_4265:
        /* <DEDUP_REMOVED lines=306> */
.L_x_4335:
        /* <DEDUP_REMOVED lines=20> */
.L_x_4339:
[----:B------:R4:W5:Y:S01]  /*a5f0*/  LDG.E.U8 R0, desc[UR36][R2.64] ;  /* 0x0000002402007981 */ /* 0x000962000c1e1100 */
[----:B------:R-:W-:Y:S05]  /*a600*/  BRA `(.L_x_4341) ;  /* 0x0000000c00547947 */ /* 0x000fea0003800000 */
.L_x_4338:
        /* <DEDUP_REMOVED lines=8> */
.L_x_4343:
[----:B------:R2:W5:Y:S01]  /*a690*/  LDG.E.U8 R0, desc[UR36][R2.64] ;  /* 0x0000002402007981 */ /* 0x000562000c1e1100 */
[----:B------:R-:W-:Y:S05]  /*a6a0*/  BRA `(.L_x_4341) ;  /* 0x0000000c002c7947 */ /* 0x000fea0003800000 */
.L_x_4342:
[----:B------:R0:W5:Y:S01]  /*a6b0*/  LDG.E.U16 R0, desc[UR36][R2.64] ;  /* 0x0000002402007981 */ /* 0x000162000c1e1500 */
[----:B------:R-:W-:Y:S05]  /*a6c0*/  BRA `(.L_x_4341) ;  /* 0x0000000c00247947 */ /* 0x000fea0003800000 */
.L_x_4337:
        /* <DEDUP_REMOVED lines=9> */
.L_x_4345:
[----:B------:R-:W2:Y:S02]  /*a760*/  LDG.E.U16 R4, desc[UR36][R2.64] ;  /* 0x0000002402047981 */ /* 0x000ea4000c1e1500 */
[----:B--2---:R-:W-:-:S06]  /*a770*/  HADD2.F32 R4, -RZ, R4.H0_H0 ;  /* 0x20000004ff047230 */ /* 0x004fcc0000004100 */
[----:B------:R-:W0:Y:S02]  /*a780*/  F2I.FTZ.TRUNC.NTZ R4, R4 ;  /* 0x0000000400047305 */ /* 0x000e24000021f100 */
[----:B0-----:R-:W-:Y:S01]  /*a790*/  PRMT R0, R4, 0x7610, R0 ;  /* 0x0000761004007816 */ /* 0x001fe20000000000 */
[----:B------:R-:W-:Y:S06]  /*a7a0*/  BRA `(.L_x_4341) ;  /* 0x0000000800ec7947 */ /* 0x000fec0003800000 */
.L_x_4344:
        /* <DEDUP_REMOVED lines=9> */
.L_x_4347:
[----:B------:R-:W2:Y:S02]  /*a840*/  LDG.E.U16 R2, desc[UR36][R2.64] ;  /* 0x0000002402027981 */ /* 0x000ea4000c1e1500 */
[----:B--2---:R-:W-:-:S06]  /*a850*/  HADD2.F32 R4, -RZ, R2.H0_H0 ;  /* 0x20000002ff047230 */ /* 0x004fcc0000004100 */
[----:B------:R-:W0:Y:S02]  /*a860*/  F2I.FTZ.TRUNC.NTZ R4, R4 ;  /* 0x0000000400047305 */ /* 0x000e24000021f100 */
[----:B0-----:R-:W-:Y:S01]  /*a870*/  PRMT R0, R4, 0x7610, R0 ;  /* 0x0000761004007816 */ /* 0x001fe20000000000 */
[----:B------:R-:W-:Y:S06]  /*a880*/  BRA `(.L_x_4341) ;  /* 0x0000000800b47947 */ /* 0x000fec0003800000 */
.L_x_4346:
[----:B------:R-:W2:Y:S02]  /*a890*/  LDG.E.64 R2, desc[UR36][R2.64] ;  /* 0x0000002402027981 */ /* 0x000ea4000c1e1b00 */
[----:B--2---:R0:W1:Y:S01]  /*a8a0*/  F2I.F64.TRUNC R0, R2 ;  /* 0x0000000200007311 */ /* 0x004062000030d100 */
[----:B------:R-:W-:Y:S05]  /*a8b0*/  BRA `(.L_x_4341) ;  /* 0x0000000800a87947 */ /* 0x000fea0003800000 */
.L_x_4336:
        /* <DEDUP_REMOVED lines=12> */
.L_x_4350:
[----:B------:R-:W2:Y:S02]  /*a980*/  LDG.E.64 R2, desc[UR36][R2.64] ;  /* 0x0000002402027981 */ /* 0x000ea4000c1e1b00 */
[----:B--2---:R0:W1:Y:S01]  /*a990*/  F2I.F64.TRUNC R0, R2 ;  /* 0x0000000200007311 */ /* 0x004062000030d100 */
[----:B------:R-:W-:Y:S05]  /*a9a0*/  BRA `(.L_x_4341) ;  /* 0x00000008006c7947 */ /* 0x000fea0003800000 */
.L_x_4349:
        /* <DEDUP_REMOVED lines=28> */
.L_x_4352:
        /* <DEDUP_REMOVED lines=15> */
.L_x_4351:
[----:B------:R-:W2:Y:S02]  /*ac60*/  LDG.E.U16 R4, desc[UR36][R2.64] ;  /* 0x0000002402047981 */ /* 0x000ea4000c1e1500 */
[----:B--2---:R-:W-:-:S06]  /*ac70*/  IMAD.U32 R4, R4, 0x10000, RZ ;  /* 0x0001000004047824 */ /* 0x004fcc00078e00ff */
[----:B------:R-:W0:Y:S02]  /*ac80*/  F2I.FTZ.TRUNC.NTZ R4, R4 ;  /* 0x0000000400047305 */ /* 0x000e24000021f100 */
[----:B0-----:R-:W-:Y:S01]  /*ac90*/  PRMT R0, R4, 0x7610, R0 ;  /* 0x0000761004007816 */ /* 0x001fe20000000000 */
[----:B------:R-:W-:Y:S06]  /*aca0*/  BRA `(.L_x_4341) ;  /* 0x0000000400ac7947 */ /* 0x000fec0003800000 */
.L_x_4348:
        /* <DEDUP_REMOVED lines=10> */
.L_x_4355:
        /* <DEDUP_REMOVED lines=21> */
.L_x_4359:
[----:B------:R-:W-:Y:S05]  /*aea0*/  BSYNC B1 ;  /* 0x0000000000017941 */ /* 0x000fea0003800000 */
.L_x_4358:
[----:B------:R-:W-:Y:S01]  /*aeb0*/  IMAD.SHL.U32 R2, R2, 0x100000, RZ ;  /* 0x0010000002027824 */ /* 0x000fe200078e00ff */
[----:B------:R-:W-:-:S04]  /*aec0*/  LEA R3, R0, 0x3b800000, 0x17 ;  /* 0x3b80000000037811 */ /* 0x000fc800078eb8ff */
[----:B------:R-:W-:-:S07]  /*aed0*/  LOP3.LUT R4, R3, R2, R4, 0xfe, !PT ;  /* 0x0000000203047212 */ /* 0x000fce00078efe04 */
.L_x_4357:
[----:B------:R-:W-:Y:S05]  /*aee0*/  BSYNC B0 ;  /* 0x0000000000007941 */ /* 0x000fea0003800000 */
.L_x_4356:
[----:B------:R-:W0:Y:S02]  /*aef0*/  F2I.FTZ.TRUNC.NTZ R4, R4 ;  /* 0x0000000400047305 */ /* 0x000e24000021f100 */
[----:B0-----:R-:W-:Y:S01]  /*af00*/  PRMT R0, R4, 0x7610, R0 ;  /* 0x0000761004007816 */ /* 0x001fe20000000000 */
[----:B------:R-:W-:Y:S06]  /*af10*/  BRA `(.L_x_4341) ;  /* 0x0000000400107947 */ /* 0x000fec0003800000 */
.L_x_4354:
        /* <DEDUP_REMOVED lines=21> */
.L_x_4363:
[----:B------:R-:W-:Y:S05]  /*b070*/  BSYNC B1 ;  /* 0x0000000000017941 */ /* 0x000fea0003800000 */
.L_x_4362:
[----:B------:R-:W-:Y:S01]  /*b080*/  IMAD.SHL.U32 R2, R2, 0x200000, RZ ;  /* 0x0020000002027824 */ /* 0x000fe200078e00ff */
[----:B------:R-:W-:-:S04]  /*b090*/  LEA R3, R0, 0x37800000, 0x17 ;  /* 0x3780000000037811 */ /* 0x000fc800078eb8ff */
[----:B------:R-:W-:-:S07]  /*b0a0*/  LOP3.LUT R4, R3, R2, R4, 0xfe, !PT ;  /* 0x0000000203047212 */ /* 0x000fce00078efe04 */
.L_x_4361:
[----:B------:R-:W-:Y:S05]  /*b0b0*/  BSYNC B0 ;  /* 0x0000000000007941 */ /* 0x000fea0003800000 */
.L_x_4360:
[----:B------:R-:W0:Y:S02]  /*b0c0*/  F2I.FTZ.TRUNC.NTZ R4, R4 ;  /* 0x0000000400047305 */ /* 0x000e24000021f100 */
[----:B0-----:R-:W-:Y:S01]  /*b0d0*/  PRMT R0, R4, 0x7610, R0 ;  /* 0x0000761004007816 */ /* 0x001fe20000000000 */
[----:B------:R-:W-:Y:S06]  /*b0e0*/  BRA `(.L_x_4341) ;  /* 0x00000000009c7947 */ /* 0x000fec0003800000 */
.L_x_4353:
        /* <DEDUP_REMOVED lines=14> */
.L_x_4367:
[----:B------:R-:W-:Y:S05]  /*b1d0*/  BSYNC B0 ;  /* 0x0000000000007941 */ /* 0x000fea0003800000 */
.L_x_4366:
[----:B------:R-:W0:Y:S02]  /*b1e0*/  F2I.FTZ.TRUNC.NTZ R4, R4 ;  /* 0x0000000400047305 */ /* 0x000e24000021f100 */
[----:B0-----:R-:W-:Y:S01]  /*b1f0*/  PRMT R0, R4, 0x7610, R0 ;  /* 0x0000761004007816 */ /* 0x001fe20000000000 */
[----:B------:R-:W-:Y:S06]  /*b200*/  BRA `(.L_x_4341) ;  /* 0x0000000000547947 */ /* 0x000fec0003800000 */
.L_x_4340:
        /* <DEDUP_REMOVED lines=16> */
.L_x_4368:
[----:B------:R-:W-:Y:S01]  /*b310*/  PRMT R0, RZ, 0x7610, R0 ;  /* 0x00007610ff007816 */ /* 0x000fe20000000000 */
[----:B------:R-:W-:Y:S06]  /*b320*/  BRA `(.L_x_4341) ;  /* 0x00000000000c7947 */ /* 0x000fec0003800000 */
.L_x_4365:
[----:B------:R0:W5:Y:S01]  /*b330*/  LDG.E.U8 R0, desc[UR36][R2.64] ;  /* 0x0000002402007981 */ /* 0x000162000c1e1100 */
[----:B------:R-:W-:Y:S05]  /*b340*/  BRA `(.L_x_4341) ;  /* 0x0000000000047947 */ /* 0x000fea0003800000 */
.L_x_4364:
[----:B------:R0:W5:Y:S02]  /*b350*/  LDG.E.U8 R0, desc[UR36][R2.64] ;  /* 0x0000002402007981 */ /* 0x000164000c1e1100 */
.L_x_4341:
        /* <DEDUP_REMOVED lines=16> */
.L_x_4372:
[----:B------:R-:W-:Y:S01]  /*b460*/  STG.E.U8 desc[UR36][R16.64], R5 ;  /* 0x0000000510007986 */ /* 0x000fe2000c101124 */
[----:B------:R-:W-:Y:S05]  /*b470*/  EXIT ;  /* 0x000000000000794d */ /* 0x000fea0003800000 */
.L_x_4371:
        /* <DEDUP_REMOVED lines=10> */
.L_x_4375:
[----:B------:R-:W-:Y:S01]  /*b520*/  STG.E desc[UR36][R16.64], R5 ;  /* 0x0000000510007986 */ /* 0x000fe2000c101924 */
[----:B------:R-:W-:Y:S05]  /*b530*/  EXIT ;  /* 0x000000000000794d */ /* 0x000fea0003800000 */
.L_x_4374:
[----:B------:R-:W-:Y:S01]  /*b540*/  STG.E.U16 desc[UR36][R16.64], R5 ;  /* 0x0000000510007986 */ /* 0x000fe2000c101524 */
[----:B------:R-:W-:Y:S05]  /*b550*/  EXIT ;  /* 0x000000000000794d */ /* 0x000fea0003800000 */
.L_x_4370:
        /* <DEDUP_REMOVED lines=9> */
.L_x_4377:
[----:B------:R-:W0:Y:S02]  /*b5f0*/  I2F.S16 R0, R5 ;  /* 0x0000000500007306 */ /* 0x000e240000101400 */
[----:B0-----:R-:W-:-:S05]  /*b600*/  F2FP.F16.F32.PACK_AB R0, RZ, R0 ;  /* 0x00000000ff00723e */ /* 0x001fca00000000ff */
[----:B------:R-:W-:Y:S01]  /*b610*/  STG.E.U16 desc[UR36][R16.64], R0 ;  /* 0x0000000010007986 */ /* 0x000fe2000c101524 */
[----:B------:R-:W-:Y:S05]  /*b620*/  EXIT ;  /* 0x000000000000794d */ /* 0x000fea0003800000 */
.L_x_4376:
        /* <DEDUP_REMOVED lines=10> */
.L_x_4379:
[----:B------:R-:W0:Y:S02]  /*b6d0*/  I2F.S16 R5, R5 ;  /* 0x0000000500057306 */ /* 0x000e240000101400 */
[----:B0-----:R-:W-:-:S04]  /*b6e0*/  F2FP.F16.F32.PACK_AB R3, RZ, R5 ;  /* 0x00000005ff03723e */ /* 0x001fc800000000ff */
[----:B------:R-:W-:-:S05]  /*b6f0*/  PRMT R3, R3, 0x5410, RZ ;  /* 0x0000541003037816 */ /* 0x000fca00000000ff */
[----:B------:R-:W-:Y:S01]  /*b700*/  STG.E desc[UR36][R16.64], R3 ;  /* 0x0000000310007986 */ /* 0x000fe2000c101924 */
[----:B------:R-:W-:Y:S05]  /*b710*/  EXIT ;  /* 0x000000000000794d */ /* 0x000fea0003800000 */
.L_x_4378:
[----:B------:R-:W0:Y:S02]  /*b720*/  I2F.F64.S16 R2, R5 ;  /* 0x0000000500027312 */ /* 0x000e240000101c00 */
[----:B0-----:R-:W-:Y:S01]  /*b730*/  STG.E.64 desc[UR36][R16.64], R2 ;  /* 0x0000000210007986 */ /* 0x001fe2000c101b24 */
[----:B------:R-:W-:Y:S05]  /*b740*/  EXIT ;  /* 0x000000000000794d */ /* 0x000fea0003800000 */
.L_x_4369:
        /* <DEDUP_REMOVED lines=10> */
.L_x_4382:
[----:B------:R-:W0:Y:S01]  /*b7f0*/  I2F.F64.S16 R4, R5 ;  /* 0x0000000500047312 */ /* 0x000e220000101c00 */
[----:B------:R-:W-:-:S05]  /*b800*/  CS2R R6, SRZ ;  /* 0x0000000000067805 */ /* 0x000fca000001ff00 */
[----:B0-----:R-:W-:Y:S01]  /*b810*/  STG.E.128 desc[UR36][R16.64], R4 ;  /* 0x0000000410007986 */ /* 0x001fe2000c101d24 */
[----:B------:R-:W-:Y:S05]  /*b820*/  EXIT ;  /* 0x000000000000794d */ /* 0x000fea0003800000 */
.L_x_4381:
        /* <DEDUP_REMOVED lines=21> */
.L_x_4386:
[----:B------:R-:W-:Y:S05]  /*b980*/  BSYNC B0 ;  /* 0x0000000000007941 */ /* 0x000fea0003800000 */
.L_x_4385:
[----:B------:R-:W-:-:S05]  /*b990*/  LOP3.LUT R3, R0, R3, RZ, 0xfc, !PT ;  /* 0x0000000300037212 */ /* 0x000fca00078efcff */
[----:B------:R-:W-:Y:S01]  /*b9a0*/  STG.E.U8 desc[UR36][R16.64], R3 ;  /* 0x0000000310007986 */ /* 0x000fe2000c101124 */
[----:B------:R-:W-:Y:S05]  /*b9b0*/  EXIT ;  /* 0x000000000000794d */ /* 0x000fea0003800000 */
.L_x_4384:
        /* <DEDUP_REMOVED lines=13> */
.L_x_4388:
[----:B------:R-:W-:Y:S01]  /*ba90*/  IMAD.MOV.U32 R0, RZ, RZ, 0x7f ;  /* 0x0000007fff007424 */ /* 0x000fe200078e00ff */
[----:B------:R-:W-:-:S04]  /*baa0*/  ISETP.GT.U32.AND P0, PT, R2, 0x7f800000, PT ;  /* 0x7f8000000200780c */ /* 0x000fc80003f04070 */
[----:B------:R-:W-:-:S09]  /*bab0*/  SEL R0, R0, 0x7c, P0 ;  /* 0x0000007c00007807 */ /* 0x000fd20000000000 */
.L_x_4389:
[----:B------:R-:W-:Y:S05]  /*bac0*/  BSYNC B0 ;  /* 0x0000000000007941 */ /* 0x000fea0003800000 */
.L_x_4387:
[----:B------:R-:W-:-:S04]  /*bad0*/  LOP3.LUT R2, R5, 0x80000000, RZ, 0xc0, !PT ;  /* 0x8000000005027812 */ /* 0x000fc800078ec0ff */
[----:B------:R-:W-:-:S04]  /*bae0*/  SHF.R.U32.HI R3, RZ, 0x18, R2 ;  /* 0x00000018ff037819 */ /* 0x000fc80000011602 */
[----:B------:R-:W-:-:S05]  /*baf0*/  LOP3.LUT R3, R0, R3, RZ, 0xfc, !PT ;  /* 0x0000000300037212 */ /* 0x000fca00078efcff */
[----:B------:R-:W-:Y:S01]  /*bb00*/  STG.E.U8 desc[UR36][R16.64], R3 ;  /* 0x0000000310007986 */ /* 0x000fe2000c101124 */
[----:B------:R-:W-:Y:S05]  /*bb10*/  EXIT ;  /* 0x000000000000794d */ /* 0x000fea0003800000 */
.L_x_4383:
[----:B------:R-:W0:Y:S02]  /*bb20*/  I2F.S16 R0, R5 ;  /* 0x0000000500007306 */ /* 0x000e240000101400 */
[----:B0-----:R-:W-:-:S05]  /*bb30*/  F2FP.BF16.F32.PACK_AB R0, RZ, R0 ;  /* 0x00000000ff00723e */ /* 0x001fca00000010ff */
[----:B------:R-:W-:Y:S01]  /*bb40*/  STG.E.U16 desc[UR36][R16.64], R0 ;  /* 0x0000000010007986 */ /* 0x000fe2000c101524 */
[----:B------:R-:W-:Y:S05]  /*bb50*/  EXIT ;  /* 0x000000000000794d */ /* 0x000fea0003800000 */
.L_x_4380:
        /* <DEDUP_REMOVED lines=10> */
.L_x_4392:
        /* <DEDUP_REMOVED lines=17> */
.L_x_4395:
[----:B------:R-:W-:-:S04]  /*bd10*/  LOP3.LUT R2, R5, 0x80000000, RZ, 0xc0, !PT ;  /* 0x8000000005027812 */ /* 0x000fc800078ec0ff */
[----:B------:R-:W-:-:S04]  /*bd20*/  SHF.R.U32.HI R3, RZ, 0x18, R2 ;  /* 0x00000018ff037819 */ /* 0x000fc80000011602 */
[----:B------:R-:W-:-:S04]  /*bd30*/  LOP3.LUT R0, R0, R3, RZ, 0xfc, !PT ;  /* 0x0000000300007212 */ /* 0x000fc800078efcff */
[----:B------:R-:W-:-:S07]  /*bd40*/  PRMT R8, R0, 0x7610, R8 ;  /* 0x0000761000087816 */ /* 0x000fce0000000008 */
.L_x_4394:
[----:B------:R-:W-:Y:S05]  /*bd50*/  BSYNC B0 ;  /* 0x0000000000007941 */ /* 0x000fea0003800000 */
.L_x_4393:
[----:B------:R-:W-:Y:S01]  /*bd60*/  STG.E.U8 desc[UR36][R16.64], R8 ;  /* 0x0000000810007986 */ /* 0x000fe2000c101124 */
[----:B------:R-:W-:Y:S05]  /*bd70*/  EXIT ;  /* 0x000000000000794d */ /* 0x000fea0003800000 */
.L_x_4391:
        /* <DEDUP_REMOVED lines=17> */
.L_x_4398:
[----:B------:R-:W-:-:S04]  /*be90*/  LOP3.LUT R2, R5, 0x80000000, RZ, 0xc0, !PT ;  /* 0x8000000005027812 */ /* 0x000fc800078ec0ff */
[----:B------:R-:W-:-:S04]  /*bea0*/  SHF.R.U32.HI R3, RZ, 0x18, R2 ;  /* 0x00000018ff037819 */ /* 0x000fc80000011602 */
[----:B------:R-:W-:-:S04]  /*beb0*/  LOP3.LUT R0, R0, R3, RZ, 0xfc, !PT ;  /* 0x0000000300007212 */ /* 0x000fc800078efcff */
[----:B------:R-:W-:-:S07]  /*bec0*/  PRMT R8, R0, 0x7610, R8 ;  /* 0x0000761000087816 */ /* 0x000fce0000000008 */
.L_x_4397:
[----:B------:R-:W-:Y:S05]  /*bed0*/  BSYNC B0 ;  /* 0x0000000000007941 */ /* 0x000fea0003800000 */
.L_x_4396:
[----:B------:R-:W-:Y:S01]  /*bee0*/  STG.E.U8 desc[UR36][R16.64], R8 ;  /* 0x0000000810007986 */ /* 0x000fe2000c101124 */
[----:B------:R-:W-:Y:S05]  /*bef0*/  EXIT ;  /* 0x000000000000794d */ /* 0x000fea0003800000 */
.L_x_4390:
        /* <DEDUP_REMOVED lines=22> */
.L_x_4373:
        /* <DEDUP_REMOVED lines=16> */
.L_x_4401:
[----:B------:R-:W-:Y:S05]  /*c160*/  EXIT ;  /* 0x000000000000794d */ /* 0x000fea0003800000 */
.L_x_4400:
[----:B------:R-:W-:Y:S01]  /*c170*/  LOP3.LUT R2, R5, 0xffff, RZ, 0xc0, !PT ;  /* 0x0000ffff05027812 */ /* 0x000fe200078ec0ff */
[----:B------:R-:W-:-:S05]  /*c180*/  IMAD.MOV.U32 R3, RZ, RZ, RZ ;  /* 0x000000ffff037224 */ /* 0x000fca00078e00ff */
[----:B------:R-:W-:Y:S01]  /*c190*/  STG.E.64 desc[UR36][R16.64], R2 ;  /* 0x0000000210007986 */ /* 0x000fe2000c101b24 */
[----:B------:R-:W-:Y:S05]  /*c1a0*/  EXIT ;  /* 0x000000000000794d */ /* 0x000fea0003800000 */
.L_x_4399:
[----:B------:R-:W-:Y:S01]  /*c1b0*/  STG.E desc[UR36][R16.64], R5 ;  /* 0x0000000510007986 */ /* 0x000fe2000c101924 */
[----:B------:R-:W-:Y:S05]  /*c1c0*/  EXIT ;  /* 0x000000000000794d */ /* 0x000fea0003800000 */
.L_x_4402:
        /* <DEDUP_REMOVED lines=11> */
.L_x_23477:


//--------------------- .text._ZN2at6native27unrolled_elementwise_kernelIZZZNS0_19signbit_kernel_cudaERNS_18TensorIteratorBaseEENKUlvE_clEvENKUlvE0_clEvEUlaE_St5arrayIPcLm2EELi4E23TrivialOffsetCalculatorILi1EjESB_NS0_6memory12LoadWithCastILi1EEENSC_13StoreWithCastILi1EEEEEviT_T0_T2_T3_T4_T5_ --------------------------
	.section	.text._ZN2at6native27unrolled_elementwise_kernelIZZZNS0_19signbit_kernel_cudaERNS_18TensorIteratorBaseEENKUlvE_clEvENKUlvE0_clEvEUlaE_St5arrayIPcLm2EELi4E23TrivialOffsetCalculatorILi1EjESB_NS0_6memory12LoadWithCastILi1EEENSC_13StoreWithCastILi1EEEEEviT_T0_T2_T3_T4_T5_,"ax",@progbits
	.align	128
        .global         _ZN2at6native27unrolled_elementwise_kernelIZZZNS0_19signbit_kernel_cudaERNS_18TensorIteratorBaseEENKUlvE_clEvENKUlvE0_clEvEUlaE_St5arrayIPcLm2EELi4E23TrivialOffsetCalculatorILi1EjESB_NS0_6memory12LoadWithCastILi1EEENSC_13StoreWithCastILi1EEEEEviT_T0_T2_T3_T4_T5_
        .type           _ZN2at6native27unrolled_elementwise_kernelIZZZNS0_19signbit_kernel_cudaERNS_18TensorIteratorBaseEENKUlvE_clEvENKUlvE0_clEvEUlaE_St5arrayIPcLm2EELi4E23TrivialOffsetCalculatorILi1EjESB_NS0_6memory12LoadWithCastILi1EEENSC_13StoreWithCastILi1EEEEEviT_T0_T2_T3_T4_T5_,@function
        .size           _ZN2at6native27unrolled_elementwise_kernelIZZZNS0_19signbit_kernel_cudaERNS_18TensorIteratorBaseEENKUlvE_clEvENKUlvE0_clEvEUlaE_St5arrayIPcLm2EELi4E23TrivialOffsetCalculatorILi1EjESB_NS0_6memory12LoadWithCastILi1EEENSC_13StoreWithCastILi1EEEEEviT_T0_T2_T3_T4_T5_,(.L_x_23478 - _ZN2at6native27unrolled_elementwise_kernelIZZZNS0_19signbit_kernel_cudaERNS_18TensorIteratorBaseEENKUlvE_clEvENKUlvE0_clEvEUlaE_St5arrayIPcLm2EELi4E23TrivialOffsetCalculatorILi1EjESB_NS0_6memory12LoadWithCastILi1EEENSC_13StoreWithCastILi1EEEEEviT_T0_T2_T3_T4_T5_)
        .other          _ZN2at6native27unrolled_elementwise_kernelIZZZNS0_19signbit_kernel_cudaERNS_18TensorIteratorBaseEENKUlvE_clEvENKUlvE0_clEvEUlaE_St5arrayIPcLm2EELi4E23TrivialOffsetCalculatorILi1EjESB_NS0_6memory12LoadWithCastILi1EEENSC_13StoreWithCastILi1EEEEEviT_T0_T2_T3_T4_T5_,@"STO_CUDA_ENTRY STV_DEFAULT"
_ZN2at6native27unrolled_elementwise_kernelIZZZNS0_19signbit_kernel_cudaERNS_18TensorIteratorBaseEENKUlvE_clEvENKUlvE0_clEvEUlaE_St5arrayIPcLm2EELi4E23TrivialOffsetCalculatorILi1EjESB_NS0_6memory12LoadWithCastILi1EEENSC_13StoreWithCastILi1EEEEEviT_T0_T2_T3_T4_T5_:
.text._ZN2at6native27unrolled_elementwise_kernelIZZZNS0_19signbit_kernel_cudaERNS_18TensorIteratorBaseEENKUlvE_clEvENKUlvE0_clEvEUlaE_St5arrayIPcLm2EELi4E23TrivialOffsetCalculatorILi1EjESB_NS0_6memory12LoadWithCastILi1EEENSC_13StoreWithCastILi1EEEEEviT_T0_T2_T3_T4_T5_:
        /* <DEDUP_REMOVED lines=31> */
.L_x_4408:
[----:B------:R3:W5:Y:S01]  /*01f0*/  LDG.E.U8 R24, desc[UR36][R2.64] ;  /* 0x0000002402187981 */ /* 0x000762000c1e1100 */
[----:B------:R-:W-:Y:S05]  /*0200*/  BRA `(.L_x_4410) ;  /* 0x0000000c00587947 */ /* 0x000fea0003800000 */
.L_x_4407:
        /* <DEDUP_REMOVED lines=8> */
.L_x_4412:
[----:B------:R1:W5:Y:S01]  /*0290*/  LDG.E.U8 R24, desc[UR36][R2.64] ;  /* 0x0000002402187981 */ /* 0x000362000c1e1100 */
[----:B------:R-:W-:Y:S05]  /*02a0*/  BRA `(.L_x_4410) ;  /* 0x0000000c00307947 */ /* 0x000fea0003800000 */
.L_x_4411:
[----:B------:R2:W5:Y:S01]  /*02b0*/  LDG.E.U16 R24, desc[UR36][R2.64] ;  /* 0x0000002402187981 */ /* 0x000562000c1e1500 */
[----:B------:R-:W-:Y:S05]  /*02c0*/  BRA `(.L_x_4410) ;  /* 0x0000000c00287947 */ /* 0x000fea0003800000 */
.L_x_4406:
        /* <DEDUP_REMOVED lines=9> */
.L_x_4414:
[----:B------:R-:W2:Y:S02]  /*0360*/  LDG.E.U16 R0, desc[UR36][R2.64] ;  /* 0x0000002402007981 */ /* 0x000ea4000c1e1500 */
[----:B--2---:R-:W-:-:S06]  /*0370*/  HADD2.F32 R0, -RZ, R0.H0_H0 ;  /* 0x20000000ff007230 */ /* 0x004fcc0000004100 */
[----:B------:R-:W0:Y:S02]  /*0380*/  F2I.FTZ.TRUNC.NTZ R0, R0 ;  /* 0x0000000000007305 */ /* 0x000e24000021f100 */
[----:B0-----:R-:W-:Y:S01]  /*0390*/  PRMT R24, R0, 0x7610, R24 ;  /* 0x0000761000187816 */ /* 0x001fe20000000018 */
[----:B------:R-:W-:Y:S06]  /*03a0*/  BRA `(.L_x_4410) ;  /* 0x0000000800f07947 */ /* 0x000fec0003800000 */
.L_x_4413:
        /* <DEDUP_REMOVED lines=9> */
.L_x_4416:
[----:B------:R-:W2:Y:S02]  /*0440*/  LDG.E.U16 R2, desc[UR36][R2.64] ;  /* 0x0000002402027981 */ /* 0x000ea4000c1e1500 */
[----:B--2---:R-:W-:-:S06]  /*0450*/  HADD2.F32 R0, -RZ, R2.H0_H0 ;  /* 0x20000002ff007230 */ /* 0x004fcc0000004100 */
[----:B------:R-:W0:Y:S02]  /*0460*/  F2I.FTZ.TRUNC.NTZ R0, R0 ;  /* 0x0000000000007305 */ /* 0x000e24000021f100 */
[----:B0-----:R-:W-:Y:S01]  /*0470*/  PRMT R24, R0, 0x7610, R24 ;  /* 0x0000761000187816 */ /* 0x001fe20000000018 */
[----:B------:R-:W-:Y:S06]  /*0480*/  BRA `(.L_x_4410) ;  /* 0x0000000800b87947 */ /* 0x000fec0003800000 */
.L_x_4415:
[----:B------:R-:W2:Y:S02]  /*0490*/  LDG.E.64 R2, desc[UR36][R2.64] ;  /* 0x0000002402027981 */ /* 0x000ea4000c1e1b00 */
[----:B--2---:R0:W1:Y:S01]  /*04a0*/  F2I.F64.TRUNC R24, R2 ;  /* 0x0000000200187311 */ /* 0x004062000030d100 */
[----:B------:R-:W-:Y:S05]  /*04b0*/  BRA `(.L_x_4410) ;  /* 0x0000000800ac7947 */ /* 0x000fea0003800000 */
.L_x_4405:
        /* <DEDUP_REMOVED lines=12> */
.L_x_4419:
[----:B------:R-:W2:Y:S02]  /*0580*/  LDG.E.64 R2, desc[UR36][R2.64] ;  /* 0x0000002402027981 */ /* 0x000ea4000c1e1b00 */
[----:B--2---:R0:W1:Y:S01]  /*0590*/  F2I.F64.TRUNC R24, R2 ;  /* 0x0000000200187311 */ /* 0x004062000030d100 */
[----:B------:R-:W-:Y:S05]  /*05a0*/  BRA `(.L_x_4410) ;  /* 0x0000000800707947 */ /* 0x000fea0003800000 */
.L_x_4418:
        /* <DEDUP_REMOVED lines=28> */
.L_x_4421:
        /* <DEDUP_REMOVED lines=16> */
.L_x_4420:
[----:B------:R-:W2:Y:S02]  /*0870*/  LDG.E.U16 R0, desc[UR36][R2.64] ;  /* 0x0000002402007981 */ /* 0x000ea4000c1e1500 */
[----:B--2---:R-:W-:-:S06]  /*0880*/  IMAD.U32 R0, R0, 0x10000, RZ ;  /* 0x0001000000007824 */ /* 0x004fcc00078e00ff */
[----:B------:R-:W0:Y:S02]  /*0890*/  F2I.FTZ.TRUNC.NTZ R0, R0 ;  /* 0x0000000000007305 */ /* 0x000e24000021f100 */
[----:B0-----:R-:W-:Y:S01]  /*08a0*/  PRMT R24, R0, 0x7610, R24 ;  /* 0x0000761000187816 */ /* 0x001fe20000000018 */
[----:B------:R-:W-:Y:S06]  /*08b0*/  BRA `(.L_x_4410) ;  /* 0x0000000400ac7947 */ /* 0x000fec0003800000 */
.L_x_4417:
        /* <DEDUP_REMOVED lines=10> */
.L_x_4424:
        /* <DEDUP_REMOVED lines=21> */
.L_x_4428:
[----:B------:R-:W-:Y:S05]  /*0ab0*/  BSYNC B1 ;  /* 0x0000000000017941 */ /* 0x000fea0003800000 */
.L_x_4427:
[----:B------:R-:W-:Y:S01]  /*0ac0*/  LEA R3, R0, 0x3b800000, 0x17 ;  /* 0x3b80000000037811 */ /* 0x000fe200078eb8ff */
[----:B------:R-:W-:-:S05]  /*0ad0*/  IMAD.SHL.U32 R0, R2, 0x100000, RZ ;  /* 0x0010000002007824 */ /* 0x000fca00078e00ff */
[----:B------:R-:W-:-:S07]  /*0ae0*/  LOP3.LUT R0, R3, R0, R4, 0xfe, !PT ;  /* 0x0000000003007212 */ /* 0x000fce00078efe04 */
.L_x_4426:
[----:B------:R-:W-:Y:S05]  /*0af0*/  BSYNC B0 ;  /* 0x0000000000007941 */ /* 0x000fea0003800000 */
.L_x_4425:
[----:B------:R-:W0:Y:S02]  /*0b00*/  F2I.FTZ.TRUNC.NTZ R0, R0 ;  /* 0x0000000000007305 */ /* 0x000e24000021f100 */
[----:B0-----:R-:W-:Y:S01]  /*0b10*/  PRMT R24, R0, 0x7610, R24 ;  /* 0x0000761000187816 */ /* 0x001fe20000000018 */
[----:B------:R-:W-:Y:S06]  /*0b20*/  BRA `(.L_x_4410) ;  /* 0x0000000400107947 */ /* 0x000fec0003800000 */
.L_x_4423:
        /* <DEDUP_REMOVED lines=21> */
.L_x_4432:
[----:B------:R-:W-:Y:S05]  /*0c80*/  BSYNC B1 ;  /* 0x0000000000017941 */ /* 0x000fea0003800000 */
.L_x_4431:
[----:B------:R-:W-:Y:S01]  /*0c90*/  LEA R3, R0, 0x37800000, 0x17 ;  /* 0x3780000000037811 */ /* 0x000fe200078eb8ff */
[----:B------:R-:W-:-:S05]  /*0ca0*/  IMAD.SHL.U32 R0, R2, 0x200000, RZ ;  /* 0x0020000002007824 */ /* 0x000fca00078e00ff */
[----:B------:R-:W-:-:S07]  /*0cb0*/  LOP3.LUT R0, R3, R0, R4, 0xfe, !PT ;  /* 0x0000000003007212 */ /* 0x000fce00078efe04 */
.L_x_4430:
[----:B------:R-:W-:Y:S05]  /*0cc0*/  BSYNC B0 ;  /* 0x0000000000007941 */ /* 0x000fea0003800000 */
.L_x_4429:
[----:B------:R-:W0:Y:S02]  /*0cd0*/  F2I.FTZ.TRUNC.NTZ R0, R0 ;  /* 0x0000000000007305 */ /* 0x000e24000021f100 */
[----:B0-----:R-:W-:Y:S01]  /*0ce0*/  PRMT R24, R0, 0x7610, R24 ;  /* 0x0000761000187816 */ /* 0x001fe20000000018 */
[----:B------:R-:W-:Y:S06]  /*0cf0*/  BRA `(.L_x_4410) ;  /* 0x00000000009c7947 */ /* 0x000fec0003800000 */
.L_x_4422:
        /* <DEDUP_REMOVED lines=14> */
.L_x_4436:
[----:B------:R-:W-:Y:S05]  /*0de0*/  BSYNC B0 ;  /* 0x0000000000007941 */ /* 0x000fea0003800000 */
.L_x_4435:
[----:B------:R-:W0:Y:S02]  /*0df0*/  F2I.FTZ.TRUNC.NTZ R0, R0 ;  /* 0x0000000000007305 */ /* 0x000e24000021f100 */
[----:B0-----:R-:W-:Y:S01]  /*0e00*/  PRMT R24, R0, 0x7610, R24 ;  /* 0x0000761000187816 */ /* 0x001fe20000000018 */
[----:B------:R-:W-:Y:S06]  /*0e10*/  BRA `(.L_x_4410) ;  /* 0x0000000000547947 */ /* 0x000fec0003800000 */
.L_x_4409:
        /* <DEDUP_REMOVED lines=16> */
.L_x_4437:
[----:B------:R-:W-:Y:S01]  /*0f20*/  PRMT R24, RZ, 0x7610, R24 ;  /* 0x00007610ff187816 */ /* 0x000fe20000000018 */
[----:B------:R-:W-:Y:S06]  /*0f30*/  BRA `(.L_x_4410) ;  /* 0x00000000000c7947 */ /* 0x000fec0003800000 */
.L_x_4434:
[----:B------:R0:W5:Y:S01]  /*0f40*/  LDG.E.U8 R24, desc[UR36][R2.64] ;  /* 0x0000002402187981 */ /* 0x000162000c1e1100 */
[----:B------:R-:W-:Y:S05]  /*0f50*/  BRA `(.L_x_4410) ;  /* 0x0000000000047947 */ /* 0x000fea0003800000 */
.L_x_4433:
[----:B------:R0:W5:Y:S02]  /*0f60*/  LDG.E.U8 R24, desc[UR36][R2.64] ;  /* 0x0000002402187981 */ /* 0x000164000c1e1100 */
.L_x_4410:
[----:B------:R-:W2:Y:S02]  /*0f70*/  S2R R19, SR_TID.X ;  /* 0x0000000000137919 */ /* 0x000ea40000002100 */
[----:B--2---:R-:W-:-:S07]  /*0f80*/  VIADD R19, R19, 0x80 ;  /* 0x0000008013137836 */ /* 0x004fce0000000000 */
.L_x_4404:
[----:B------:R-:W-:Y:S05]  /*0f90*/  BSYNC B6 ;  /* 0x0000000000067941 */ /* 0x000fea0003800000 */
.L_x_4403:
        /* <DEDUP_REMOVED lines=23> */
.L_x_4443:
[----:B------:R0:W5:Y:S01]  /*1110*/  LDG.E.U8 R17, desc[UR36][R2.64] ;  /* 0x0000002402117981 */ /* 0x000162000c1e1100 */
[----:B------:R-:W-:Y:S05]  /*1120*/  BRA `(.L_x_4445) ;  /* 0x0000000c00547947 */ /* 0x000fea0003800000 */
.L_x_4442:
        /* <DEDUP_REMOVED lines=8> */
.L_x_4447:
[----:B------:R0:W5:Y:S01]  /*11b0*/  LDG.E.U8 R17, desc[UR36][R2.64] ;  /* 0x0000002402117981 */ /* 0x000162000c1e1100 */
[----:B------:R-:W-:Y:S05]  /*11c0*/  BRA `(.L_x_4445) ;  /* 0x0000000c002c7947 */ /* 0x000fea0003800000 */
.L_x_4446:
[----:B------:R0:W5:Y:S01]  /*11d0*/  LDG.E.U16 R17, desc[UR36][R2.64] ;  /* 0x0000002402117981 */ /* 0x000162000c1e1500 */
[----:B------:R-:W-:Y:S05]  /*11e0*/  BRA `(.L_x_4445) ;  /* 0x0000000c00247947 */ /* 0x000fea0003800000 */
.L_x_4441:
        /* <DEDUP_REMOVED lines=9> */
.L_x_4449:
[----:B------:R-:W2:Y:S02]  /*1280*/  LDG.E.U16 R0, desc[UR36][R2.64] ;  /* 0x0000002402007981 */ /* 0x000ea4000c1e1500 */
[----:B--2---:R-:W-:-:S06]  /*1290*/  HADD2.F32 R0, -RZ, R0.H0_H0 ;  /* 0x20000000ff007230 */ /* 0x004fcc0000004100 */
[----:B------:R-:W0:Y:S02]  /*12a0*/  F2I.FTZ.TRUNC.NTZ R0, R0 ;  /* 0x0000000000007305 */ /* 0x000e24000021f100 */
[----:B0-----:R-:W-:Y:S01]  /*12b0*/  PRMT R17, R0, 0x7610, R17 ;  /* 0x0000761000117816 */ /* 0x001fe20000000011 */
[----:B------:R-:W-:Y:S06]  /*12c0*/  BRA `(.L_x_4445) ;  /* 0x0000000800ec7947 */ /* 0x000fec0003800000 */
.L_x_4448:
        /* <DEDUP_REMOVED lines=9> */
.L_x_4451:
[----:B------:R-:W2:Y:S02]  /*1360*/  LDG.E.U16 R2, desc[UR36][R2.64] ;  /* 0x0000002402027981 */ /* 0x000ea4000c1e1500 */
[----:B--2---:R-:W-:-:S06]  /*1370*/  HADD2.F32 R0, -RZ, R2.H0_H0 ;  /* 0x20000002ff007230 */ /* 0x004fcc0000004100 */
[----:B------:R-:W0:Y:S02]  /*1380*/  F2I.FTZ.TRUNC.NTZ R0, R0 ;  /* 0x0000000000007305 */ /* 0x000e24000021f100 */
[----:B0-----:R-:W-:Y:S01]  /*1390*/  PRMT R17, R0, 0x7610, R17 ;  /* 0x0000761000117816 */ /* 0x001fe20000000011 */
[----:B------:R-:W-:Y:S06]  /*13a0*/  BRA `(.L_x_4445) ;  /* 0x0000000800b47947 */ /* 0x000fec0003800000 */
.L_x_4450:
[----:B------:R-:W2:Y:S02]  /*13b0*/  LDG.E.64 R2, desc[UR36][R2.64] ;  /* 0x0000002402027981 */ /* 0x000ea4000c1e1b00 */
[----:B--2---:R0:W1:Y:S01]  /*13c0*/  F2I.F64.TRUNC R17, R2 ;  /* 0x0000000200117311 */ /* 0x004062000030d100 */
[----:B------:R-:W-:Y:S05]  /*13d0*/  BRA `(.L_x_4445) ;  /* 0x0000000800a87947 */ /* 0x000fea0003800000 */
.L_x_4440:
        /* <DEDUP_REMOVED lines=12> */
.L_x_4454:
[----:B------:R-:W2:Y:S02]  /*14a0*/  LDG.E.64 R2, desc[UR36][R2.64] ;  /* 0x0000002402027981 */ /* 0x000ea4000c1e1b00 */
[----:B--2---:R0:W1:Y:S01]  /*14b0*/  F2I.F64.TRUNC R17, R2 ;  /* 0x0000000200117311 */ /* 0x004062000030d100 */
[----:B------:R-:W-:Y:S05]  /*14c0*/  BRA `(.L_x_4445) ;  /* 0x00000008006c7947 */ /* 0x000fea0003800000 */
.L_x_4453:
        /* <DEDUP_REMOVED lines=28> */
.L_x_4456:
        /* <DEDUP_REMOVED lines=15> */
.L_x_4455:
[----:B------:R-:W2:Y:S02]  /*1780*/  LDG.E.U16 R0, desc[UR36][R2.64] ;  /* 0x0000002402007981 */ /* 0x000ea4000c1e1500 */
[----:B--2---:R-:W-:-:S06]  /*1790*/  IMAD.U32 R0, R0, 0x10000, RZ ;  /* 0x0001000000007824 */ /* 0x004fcc00078e00ff */
[----:B------:R-:W0:Y:S02]  /*17a0*/  F2I.FTZ.TRUNC.NTZ R0, R0 ;  /* 0x0000000000007305 */ /* 0x000e24000021f100 */
[----:B0-----:R-:W-:Y:S01]  /*17b0*/  PRMT R17, R0, 0x7610, R17 ;  /* 0x0000761000117816 */ /* 0x001fe20000000011 */
[----:B------:R-:W-:Y:S06]  /*17c0*/  BRA `(.L_x_4445) ;  /* 0x0000000400ac7947 */ /* 0x000fec0003800000 */
.L_x_4452:
        /* <DEDUP_REMOVED lines=10> */
.L_x_4459:
        /* <DEDUP_REMOVED lines=21> */
.L_x_4463:
[----:B------:R-:W-:Y:S05]  /*19c0*/  BSYNC B1 ;  /* 0x0000000000017941 */ /* 0x000fea0003800000 */
.L_x_4462:
[----:B------:R-:W-:Y:S01]  /*19d0*/  LEA R3, R0, 0x3b800000, 0x17 ;  /* 0x3b80000000037811 */ /* 0x000fe200078eb8ff */
[----:B------:R-:W-:-:S05]  /*19e0*/  IMAD.SHL.U32 R0, R2, 0x100000, RZ ;  /* 0x0010000002007824 */ /* 0x000fca00078e00ff */
[----:B------:R-:W-:-:S07]  /*19f0*/  LOP3.LUT R0, R3, R0, R4, 0xfe, !PT ;  /* 0x0000000003007212 */ /* 0x000fce00078efe04 */
.L_x_4461:
[----:B------:R-:W-:Y:S05]  /*1a00*/  BSYNC B0 ;  /* 0x0000000000007941 */ /* 0x000fea0003800000 */
.L_x_4460:
[----:B------:R-:W0:Y:S02]  /*1a10*/  F2I.FTZ.TRUNC.NTZ R0, R0 ;  /* 0x0000000000007305 */ /* 0x000e24000021f100 */
[----:B0-----:R-:W-:Y:S01]  /*1a20*/  PRMT R17, R0, 0x7610, R17 ;  /* 0x0000761000117816 */ /* 0x001fe20000000011 */
[----:B------:R-:W-:Y:S06]  /*1a30*/  BRA `(.L_x_4445) ;  /* 0x0000000400107947 */ /* 0x000fec0003800000 */
.L_x_4458:
        /* <DEDUP_REMOVED lines=21> */
.L_x_4467:
[----:B------:R-:W-:Y:S05]  /*1b90*/  BSYNC B1 ;  /* 0x0000000000017941 */ /* 0x000fea0003800000 */
.L_x_4466:
[----:B------:R-:W-:Y:S01]  /*1ba0*/  LEA R3, R0, 0x37800000, 0x17 ;  /* 0x3780000000037811 */ /* 0x000fe200078eb8ff */
[----:B------:R-:W-:-:S05]  /*1bb0*/  IMAD.SHL.U32 R0, R2, 0x200000, RZ ;  /* 0x0020000002007824 */ /* 0x000fca00078e00ff */
[----:B------:R-:W-:-:S07]  /*1bc0*/  LOP3.LUT R0, R3, R0, R4, 0xfe, !PT ;  /* 0x0000000003007212 */ /* 0x000fce00078efe04 */
.L_x_4465:
[----:B------:R-:W-:Y:S05]  /*1bd0*/  BSYNC B0 ;  /* 0x0000000000007941 */ /* 0x000fea0003800000 */
.L_x_4464:
[----:B------:R-:W0:Y:S02]  /*1be0*/  F2I.FTZ.TRUNC.NTZ R0, R0 ;  /* 0x0000000000007305 */ /* 0x000e24000021f100 */
[----:B0-----:R-:W-:Y:S01]  /*1bf0*/  PRMT R17, R0, 0x7610, R17 ;  /* 0x0000761000117816 */ /* 0x001fe20000000011 */
[----:B------:R-:W-:Y:S06]  /*1c00*/  BRA `(.L_x_4445) ;  /* 0x00000000009c7947 */ /* 0x000fec0003800000 */
.L_x_4457:
        /* <DEDUP_REMOVED lines=14> */
.L_x_4471:
[----:B------:R-:W-:Y:S05]  /*1cf0*/  BSYNC B0 ;  /* 0x0000000000007941 */ /* 0x000fea0003800000 */
.L_x_4470:
[----:B------:R-:W0:Y:S02]  /*1d00*/  F2I.FTZ.TRUNC.NTZ R0, R0 ;  /* 0x0000000000007305 */ /* 0x000e24000021f100 */
[----:B0-----:R-:W-:Y:S01]  /*1d10*/  PRMT R17, R0, 0x7610, R17 ;  /* 0x0000761000117816 */ /* 0x001fe20000000011 */
[----:B------:R-:W-:Y:S06]  /*1d20*/  BRA `(.L_x_4445) ;  /* 0x0000000000547947 */ /* 0x000fec0003800000 */
.L_x_4444:
        /* <DEDUP_REMOVED lines=16> */
.L_x_4472:
[----:B------:R-:W-:Y:S01]  /*1e30*/  PRMT R17, RZ, 0x7610, R17 ;  /* 0x00007610ff117816 */ /* 0x000fe20000000011 */
[----:B------:R-:W-:Y:S06]  /*1e40*/  BRA `(.L_x_4445) ;  /* 0x00000000000c7947 */ /* 0x000fec0003800000 */
.L_x_4469:
[----:B------:R3:W5:Y:S01]  /*1e50*/  LDG.E.U8 R17, desc[UR36][R2.64] ;  /* 0x0000002402117981 */ /* 0x000762000c1e1100 */
[----:B------:R-:W-:Y:S05]  /*1e60*/  BRA `(.L_x_4445) ;  /* 0x0000000000047947 */ /* 0x000fea0003800000 */
.L_x_4468:
[----:B------:R2:W5:Y:S02]  /*1e70*/  LDG.E.U8 R17, desc[UR36][R2.64] ;  /* 0x0000002402117981 */ /* 0x000564000c1e1100 */
.L_x_4445:
[----:B------:R-:W-:-:S07]  /*1e80*/  VIADD R19, R19, 0x80 ;  /* 0x0000008013137836 */ /* 0x000fce0000000000 */
.L_x_4439:
[----:B------:R-:W-:Y:S05]  /*1e90*/  BSYNC B6 ;  /* 0x0000000000067941 */ /* 0x000fea0003800000 */
.L_x_4438:
        /* <DEDUP_REMOVED lines=25> */
.L_x_4478:
[----:B------:R0:W5:Y:S01]  /*2030*/  LDG.E.U8 R18, desc[UR36][R2.64] ;  /* 0x0000002402127981 */ /* 0x000162000c1e1100 */
[----:B------:R-:W-:Y:S05]  /*2040*/  BRA `(.L_x_4480) ;  /* 0x0000000c00547947 */ /* 0x000fea0003800000 */
.L_x_4477:
        /* <DEDUP_REMOVED lines=8> */
.L_x_4482:
[----:B------:R0:W5:Y:S01]  /*20d0*/  LDG.E.U8 R18, desc[UR36][R2.64] ;  /* 0x0000002402127981 */ /* 0x000162000c1e1100 */
[----:B------:R-:W-:Y:S05]  /*20e0*/  BRA `(.L_x_4480) ;  /* 0x0000000c002c7947 */ /* 0x000fea0003800000 */
.L_x_4481:
[----:B------:R0:W5:Y:S01]  /*20f0*/  LDG.E.U16 R18, desc[UR36][R2.64] ;  /* 0x0000002402127981 */ /* 0x000162000c1e1500 */
[----:B------:R-:W-:Y:S05]  /*2100*/  BRA `(.L_x_4480) ;  /* 0x0000000c00247947 */ /* 0x000fea0003800000 */
.L_x_4476:
        /* <DEDUP_REMOVED lines=9> */
.L_x_4484:
[----:B------:R-:W2:Y:S02]  /*21a0*/  LDG.E.U16 R0, desc[UR36][R2.64] ;  /* 0x0000002402007981 */ /* 0x000ea4000c1e1500 */
[----:B--2---:R-:W-:-:S06]  /*21b0*/  HADD2.F32 R0, -RZ, R0.H0_H0 ;  /* 0x20000000ff007230 */ /* 0x004fcc0000004100 */
[----:B------:R-:W0:Y:S02]  /*21c0*/  F2I.FTZ.TRUNC.NTZ R0, R0 ;  /* 0x0000000000007305 */ /* 0x000e24000021f100 */
[----:B0-----:R-:W-:Y:S01]  /*21d0*/  PRMT R18, R0, 0x7610, R18 ;  /* 0x0000761000127816 */ /* 0x001fe20000000012 */
[----:B------:R-:W-:Y:S06]  /*21e0*/  BRA `(.L_x_4480) ;  /* 0x0000000800ec7947 */ /* 0x000fec0003800000 */
.L_x_4483:
        /* <DEDUP_REMOVED lines=9> */
.L_x_4486:
[----:B------:R-:W2:Y:S02]  /*2280*/  LDG.E.U16 R2, desc[UR36][R2.64] ;  /* 0x0000002402027981 */ /* 0x000ea4000c1e1500 */
[----:B--2---:R-:W-:-:S06]  /*2290*/  HADD2.F32 R0, -RZ, R2.H0_H0 ;  /* 0x20000002ff007230 */ /* 0x004fcc0000004100 */
[----:B------:R-:W0:Y:S02]  /*22a0*/  F2I.FTZ.TRUNC.NTZ R0, R0 ;  /* 0x0000000000007305 */ /* 0x000e24000021f100 */
[----:B0-----:R-:W-:Y:S01]  /*22b0*/  PRMT R18, R0, 0x7610, R18 ;  /* 0x0000761000127816 */ /* 0x001fe20000000012 */
[----:B------:R-:W-:Y:S06]  /*22c0*/  BRA `(.L_x_4480) ;  /* 0x0000000800b47947 */ /* 0x000fec0003800000 */
.L_x_4485:
[----:B------:R-:W2:Y:S02]  /*22d0*/  LDG.E.64 R2, desc[UR36][R2.64] ;  /* 0x0000002402027981 */ /* 0x000ea4000c1e1b00 */
[----:B--2---:R0:W1:Y:S01]  /*22e0*/  F2I.F64.TRUNC R18, R2 ;  /* 0x0000000200127311 */ /* 0x004062000030d100 */
[----:B------:R-:W-:Y:S05]  /*22f0*/  BRA `(.L_x_4480) ;  /* 0x0000000800a87947 */ /* 0x000fea0003800000 */
.L_x_4475:
        /* <DEDUP_REMOVED lines=12> */
.L_x_4489:
[----:B------:R-:W2:Y:S02]  /*23c0*/  LDG.E.64 R2, desc[UR36][R2.64] ;  /* 0x0000002402027981 */ /* 0x000ea4000c1e1b00 */
[----:B--2---:R3:W4:Y:S01]  /*23d0*/  F2I.F64.TRUNC R18, R2 ;  /* 0x0000000200127311 */ /* 0x004722000030d100 */
[----:B------:R-:W-:Y:S05]  /*23e0*/  BRA `(.L_x_4480) ;  /* 0x00000008006c7947 */ /* 0x000fea0003800000 */
.L_x_4488:
        /* <DEDUP_REMOVED lines=28> */
.L_x_4491:
        /* <DEDUP_REMOVED lines=15> */
.L_x_4490:
[----:B------:R-:W2:Y:S02]  /*26a0*/  LDG.E.U16 R0, desc[UR36][R2.64] ;  /* 0x0000002402007981 */ /* 0x000ea4000c1e1500 */
[----:B--2---:R-:W-:-:S06]  /*26b0*/  IMAD.U32 R0, R0, 0x10000, RZ ;  /* 0x0001000000007824 */ /* 0x004fcc00078e00ff */
[----:B------:R-:W0:Y:S02]  /*26c0*/  F2I.FTZ.TRUNC.NTZ R0, R0 ;  /* 0x0000000000007305 */ /* 0x000e24000021f100 */
[----:B0-----:R-:W-:Y:S01]  /*26d0*/  PRMT R18, R0, 0x7610, R18 ;  /* 0x0000761000127816 */ /* 0x001fe20000000012 */
[----:B------:R-:W-:Y:S06]  /*26e0*/  BRA `(.L_x_4480) ;  /* 0x0000000400ac7947 */ /* 0x000fec0003800000 */
.L_x_4487:
        /* <DEDUP_REMOVED lines=10> */
.L_x_4494:
        /* <DEDUP_REMOVED lines=21> */
.L_x_4498:
[----:B------:R-:W-:Y:S05]  /*28e0*/  BSYNC B1 ;  /* 0x0000000000017941 */ /* 0x000fea0003800000 */
.L_x_4497:
[----:B------:R-:W-:Y:S01]  /*28f0*/  LEA R3, R0, 0x3b800000, 0x17 ;  /* 0x3b80000000037811 */ /* 0x000fe200078eb8ff */
[----:B------:R-:W-:-:S05]  /*2900*/  IMAD.SHL.U32 R0, R2, 0x100000, RZ ;  /* 0x0010000002007824 */ /* 0x000fca00078e00ff */
[----:B------:R-:W-:-:S07]  /*2910*/  LOP3.LUT R0, R3, R0, R4, 0xfe, !PT ;  /* 0x0000000003007212 */ /* 0x000fce00078efe04 */
.L_x_4496:
[----:B------:R-:W-:Y:S05]  /*2920*/  BSYNC B0 ;  /* 0x0000000000007941 */ /* 0x000fea0003800000 */
.L_x_4495:
[----:B------:R-:W0:Y:S02]  /*2930*/  F2I.FTZ.TRUNC.NTZ R0, R0 ;  /* 0x0000000000007305 */ /* 0x000e24000021f100 */
[----:B0-----:R-:W-:Y:S01]  /*2940*/  PRMT R18, R0, 0x7610, R18 ;  /* 0x0000761000127816 */ /* 0x001fe20000000012 */
[----:B------:R-:W-:Y:S06]  /*2950*/  BRA `(.L_x_4480) ;  /* 0x0000000400107947 */ /* 0x000fec0003800000 */
.L_x_4493:
        /* <DEDUP_REMOVED lines=21> */
.L_x_4502:
[----:B------:R-:W-:Y:S05]  /*2ab0*/  BSYNC B1 ;  /* 0x0000000000017941 */ /* 0x000fea0003800000 */
.L_x_4501:
[----:B------:R-:W-:Y:S01]  /*2ac0*/  LEA R3, R0, 0x37800000, 0x17 ;  /* 0x3780000000037811 */ /* 0x000fe200078eb8ff */
[----:B------:R-:W-:-:S05]  /*2ad0*/  IMAD.SHL.U32 R0, R2, 0x200000, RZ ;  /* 0x0020000002007824 */ /* 0x000fca00078e00ff */
[----:B------:R-:W-:-:S07]  /*2ae0*/  LOP3.LUT R0, R3, R0, R4, 0xfe, !PT ;  /* 0x0000000003007212 */ /* 0x000fce00078efe04 */
.L_x_4500:
[----:B------:R-:W-:Y:S05]  /*2af0*/  BSYNC B0 ;  /* 0x0000000000007941 */ /* 0x000fea0003800000 */
.L_x_4499:
[----:B------:R-:W0:Y:S02]  /*2b00*/  F2I.FTZ.TRUNC.NTZ R0, R0 ;  /* 0x0000000000007305 */ /* 0x000e24000021f100 */
[----:B0-----:R-:W-:Y:S01]  /*2b10*/  PRMT R18, R0, 0x7610, R18 ;  /* 0x0000761000127816 */ /* 0x001fe20000000012 */
[----:B------:R-:W-:Y:S06]  /*2b20*/  BRA `(.L_x_4480) ;  /* 0x00000000009c7947 */ /* 0x000fec0003800000 */
.L_x_4492:
        /* <DEDUP_REMOVED lines=14> */
.L_x_4506:
[----:B------:R-:W-:Y:S05]  /*2c10*/  BSYNC B0 ;  /* 0x0000000000007941 */ /* 0x000fea0003800000 */
.L_x_4505:
[----:B------:R-:W0:Y:S02]  /*2c20*/  F2I.FTZ.TRUNC.NTZ R0, R0 ;  /* 0x0000000000007305 */ /* 0x000e24000021f100 */
[----:B0-----:R-:W-:Y:S01]  /*2c30*/  PRMT R18, R0, 0x7610, R18 ;  /* 0x0000761000127816 */ /* 0x001fe20000000012 */
[----:B------:R-:W-:Y:S06]  /*2c40*/  BRA `(.L_x_4480) ;  /* 0x0000000000547947 */ /* 0x000fec0003800000 */
.L_x_4479:
        /* <DEDUP_REMOVED lines=16> */
.L_x_4507:
[----:B------:R-:W-:Y:S01]  /*2d50*/  PRMT R18, RZ, 0x7610, R18 ;  /* 0x00007610ff127816 */ /* 0x000fe20000000012 */
[----:B------:R-:W-:Y:S06]  /*2d60*/  BRA `(.L_x_4480) ;  /* 0x00000000000c7947 */ /* 0x000fec0003800000 */
.L_x_4504:
[----:B------:R2:W5:Y:S01]  /*2d70*/  LDG.E.U8 R18, desc[UR36][R2.64] ;  /* 0x0000002402127981 */ /* 0x000562000c1e1100 */
[----:B------:R-:W-:Y:S05]  /*2d80*/  BRA `(.L_x_4480) ;  /* 0x0000000000047947 */ /* 0x000fea0003800000 */
.L_x_4503:
[----:B------:R1:W5:Y:S02]  /*2d90*/  LDG.E.U8 R18, desc[UR36][R2.64] ;  /* 0x0000002402127981 */ /* 0x000364000c1e1100 */
.L_x_4480:
[----:B------:R-:W-:-:S07]  /*2da0*/  VIADD R19, R19, 0x80 ;  /* 0x0000008013137836 */ /* 0x000fce0000000000 */
.L_x_4474:
[----:B------:R-:W-:Y:S05]  /*2db0*/  BSYNC B6 ;  /* 0x0000000000067941 */ /* 0x000fea0003800000 */
.L_x_4473:
        /* <DEDUP_REMOVED lines=22> */
.L_x_4513:
[----:B------:R0:W5:Y:S01]  /*2f20*/  LDG.E.U8 R16, desc[UR36][R2.64] ;  /* 0x0000002402107981 */ /* 0x000162000c1e1100 */
[----:B------:R-:W-:Y:S05]  /*2f30*/  BRA `(.L_x_4509) ;  /* 0x0000000c00507947 */ /* 0x000fea0003800000 */
.L_x_4512:
        /* <DEDUP_REMOVED lines=8> */
.L_x_4516:
[----:B------:R0:W5:Y:S01]  /*2fc0*/  LDG.E.U8 R16, desc[UR36][R2.64] ;  /* 0x0000002402107981 */ /* 0x000162000c1e1100 */
[----:B------:R-:W-:Y:S05]  /*2fd0*/  BRA `(.L_x_4509) ;  /* 0x0000000c00287947 */ /* 0x000fea0003800000 */
.L_x_4515:
[----:B------:R0:W5:Y:S01]  /*2fe0*/  LDG.E.U16 R16, desc[UR36][R2.64] ;  /* 0x0000002402107981 */ /* 0x000162000c1e1500 */
[----:B------:R-:W-:Y:S05]  /*2ff0*/  BRA `(.L_x_4509) ;  /* 0x0000000c00207947 */ /* 0x000fea0003800000 */
.L_x_4511:
        /* <DEDUP_REMOVED lines=9> */
.L_x_4518:
[----:B------:R-:W2:Y:S02]  /*3090*/  LDG.E.U16 R0, desc[UR36][R2.64] ;  /* 0x0000002402007981 */ /* 0x000ea4000c1e1500 */
[----:B--2---:R-:W-:-:S06]  /*30a0*/  HADD2.F32 R0, -RZ, R0.H0_H0 ;  /* 0x20000000ff007230 */ /* 0x004fcc0000004100 */
[----:B------:R-:W0:Y:S02]  /*30b0*/  F2I.FTZ.TRUNC.NTZ R0, R0 ;  /* 0x0000000000007305 */ /* 0x000e24000021f100 */
[----:B0-----:R-:W-:Y:S01]  /*30c0*/  PRMT R16, R0, 0x7610, R16 ;  /* 0x0000761000107816 */ /* 0x001fe20000000010 */
[----:B------:R-:W-:Y:S06]  /*30d0*/  BRA `(.L_x_4509) ;  /* 0x0000000800e87947 */ /* 0x000fec0003800000 */
.L_x_4517:
        /* <DEDUP_REMOVED lines=9> */
.L_x_4520:
[----:B------:R-:W2:Y:S02]  /*3170*/  LDG.E.U16 R2, desc[UR36][R2.64] ;  /* 0x0000002402027981 */ /* 0x000ea4000c1e1500 */
[----:B--2---:R-:W-:-:S06]  /*3180*/  HADD2.F32 R0, -RZ, R2.H0_H0 ;  /* 0x20000002ff007230 */ /* 0x004fcc0000004100 */
[----:B------:R-:W0:Y:S02]  /*3190*/  F2I.FTZ.TRUNC.NTZ R0, R0 ;  /* 0x0000000000007305 */ /* 0x000e24000021f100 */
[----:B0-----:R-:W-:Y:S01]  /*31a0*/  PRMT R16, R0, 0x7610, R16 ;  /* 0x0000761000107816 */ /* 0x001fe20000000010 */
[----:B------:R-:W-:Y:S06]  /*31b0*/  BRA `(.L_x_4509) ;  /* 0x0000000800b07947 */ /* 0x000fec0003800000 */
.L_x_4519:
[----:B------:R-:W2:Y:S02]  /*31c0*/  LDG.E.64 R2, desc[UR36][R2.64] ;  /* 0x0000002402027981 */ /* 0x000ea4000c1e1b00 */
[----:B--2---:R0:W1:Y:S01]  /*31d0*/  F2I.F64.TRUNC R16, R2 ;  /* 0x0000000200107311 */ /* 0x004062000030d100 */
[----:B------:R-:W-:Y:S05]  /*31e0*/  BRA `(.L_x_4509) ;  /* 0x0000000800a47947 */ /* 0x000fea0003800000 */
.L_x_4510:
        /* <DEDUP_REMOVED lines=12> */
.L_x_4523:
[----:B------:R-:W2:Y:S02]  /*32b0*/  LDG.E.64 R2, desc[UR36][R2.64] ;  /* 0x0000002402027981 */ /* 0x000ea4000c1e1b00 */
[----:B--2---:R0:W1:Y:S01]  /*32c0*/  F2I.F64.TRUNC R16, R2 ;  /* 0x0000000200107311 */ /* 0x004062000030d100 */
[----:B------:R-:W-:Y:S05]  /*32d0*/  BRA `(.L_x_4509) ;  /* 0x0000000800687947 */ /* 0x000fea0003800000 */
.L_x_4522:
        /* <DEDUP_REMOVED lines=28> */
.L_x_4525:
        /* <DEDUP_REMOVED lines=15> */
.L_x_4524:
[----:B------:R-:W2:Y:S02]  /*3590*/  LDG.E.U16 R0, desc[UR36][R2.64] ;  /* 0x0000002402007981 */ /* 0x000ea4000c1e1500 */
[----:B--2---:R-:W-:-:S06]  /*35a0*/  IMAD.U32 R0, R0, 0x10000, RZ ;  /* 0x0001000000007824 */ /* 0x004fcc00078e00ff */
[----:B------:R-:W0:Y:S02]  /*35b0*/  F2I.FTZ.TRUNC.NTZ R0, R0 ;  /* 0x0000000000007305 */ /* 0x000e24000021f100 */
[----:B0-----:R-:W-:Y:S01]  /*35c0*/  PRMT R16, R0, 0x7610, R16 ;  /* 0x0000761000107816 */ /* 0x001fe20000000010 */
[----:B------:R-:W-:Y:S06]  /*35d0*/  BRA `(.L_x_4509) ;  /* 0x0000000400a87947 */ /* 0x000fec0003800000 */
.L_x_4521:
        /* <DEDUP_REMOVED lines=10> */
.L_x_4528:
        /* <DEDUP_REMOVED lines=21> */
.L_x_4532:
[----:B------:R-:W-:Y:S05]  /*37d0*/  BSYNC B1 ;  /* 0x0000000000017941 */ /* 0x000fea0003800000 */
.L_x_4531:
[----:B------:R-:W-:Y:S01]  /*37e0*/  LEA R3, R0, 0x3b800000, 0x17 ;  /* 0x3b80000000037811 */ /* 0x000fe200078eb8ff */
[----:B------:R-:W-:-:S05]  /*37f0*/  IMAD.SHL.U32 R0, R2, 0x100000, RZ ;  /* 0x0010000002007824 */ /* 0x000fca00078e00ff */
[----:B------:R-:W-:-:S07]  /*3800*/  LOP3.LUT R0, R3, R0, R4, 0xfe, !PT ;  /* 0x0000000003007212 */ /* 0x000fce00078efe04 */
.L_x_4530:
[----:B------:R-:W-:Y:S05]  /*3810*/  BSYNC B0 ;  /* 0x0000000000007941 */ /* 0x000fea0003800000 */
.L_x_4529:
[----:B------:R-:W0:Y:S02]  /*3820*/  F2I.FTZ.TRUNC.NTZ R0, R0 ;  /* 0x0000000000007305 */ /* 0x000e24000021f100 */
[----:B0-----:R-:W-:Y:S01]  /*3830*/  PRMT R16, R0, 0x7610, R16 ;  /* 0x0000761000107816 */ /* 0x001fe20000000010 */
[----:B------:R-:W-:Y:S06]  /*3840*/  BRA `(.L_x_4509) ;  /* 0x00000004000c7947 */ /* 0x000fec0003800000 */
.L_x_4527:
        /* <DEDUP_REMOVED lines=21> */
.L_x_4536:
[----:B------:R-:W-:Y:S05]  /*39a0*/  BSYNC B1 ;  /* 0x0000000000017941 */ /* 0x000fea0003800000 */
.L_x_4535:
[----:B------:R-:W-:Y:S01]  /*39b0*/  LEA R3, R0, 0x37800000, 0x17 ;  /* 0x3780000000037811 */ /* 0x000fe200078eb8ff */
[----:B------:R-:W-:-:S05]  /*39c0*/  IMAD.SHL.U32 R0, R2, 0x200000, RZ ;  /* 0x0020000002007824 */ /* 0x000fca00078e00ff */
[----:B------:R-:W-:-:S07]  /*39d0*/  LOP3.LUT R0, R3, R0, R4, 0xfe, !PT ;  /* 0x0000000003007212 */ /* 0x000fce00078efe04 */
.L_x_4534:
[----:B------:R-:W-:Y:S05]  /*39e0*/  BSYNC B0 ;  /* 0x0000000000007941 */ /* 0x000fea0003800000 */
.L_x_4533:
[----:B------:R-:W0:Y:S02]  /*39f0*/  F2I.FTZ.TRUNC.NTZ R0, R0 ;  /* 0x0000000000007305 */ /* 0x000e24000021f100 */
[----:B0-----:R-:W-:Y:S01]  /*3a00*/  PRMT R16, R0, 0x7610, R16 ;  /* 0x0000761000107816 */ /* 0x001fe20000000010 */
[----:B------:R-:W-:Y:S06]  /*3a10*/  BRA `(.L_x_4509) ;  /* 0x0000000000987947 */ /* 0x000fec0003800000 */
.L_x_4526:
        /* <DEDUP_REMOVED lines=14> */
.L_x_4540:
[----:B------:R-:W-:Y:S05]  /*3b00*/  BSYNC B0 ;  /* 0x0000000000007941 */ /* 0x000fea0003800000 */
.L_x_4539:
[----:B------:R-:W0:Y:S02]  /*3b10*/  F2I.FTZ.TRUNC.NTZ R0, R0 ;  /* 0x0000000000007305 */ /* 0x000e24000021f100 */
[----:B0-----:R-:W-:Y:S01]  /*3b20*/  PRMT R16, R0, 0x7610, R16 ;  /* 0x0000761000107816 */ /* 0x001fe20000000010 */
[----:B------:R-:W-:Y:S06]  /*3b30*/  BRA `(.L_x_4509) ;  /* 0x0000000000507947 */ /* 0x000fec0003800000 */
.L_x_4514:
        /* <DEDUP_REMOVED lines=16> */
.L_x_4541:
[----:B------:R-:W-:Y:S05]  /*3c40*/  BRA `(.L_x_4509) ;  /* 0x00000000000c7947 */ /* 0x000fea0003800000 */
.L_x_4538:
[----:B------:R0:W5:Y:S01]  /*3c50*/  LDG.E.U8 R16, desc[UR36][R2.64] ;  /* 0x0000002402107981 */ /* 0x000162000c1e1100 */
[----:B------:R-:W-:Y:S05]  /*3c60*/  BRA `(.L_x_4509) ;  /* 0x0000000000047947 */ /* 0x000fea0003800000 */
.L_x_4537:
[----:B------:R0:W5:Y:S02]  /*3c70*/  LDG.E.U8 R16, desc[UR36][R2.64] ;  /* 0x0000002402107981 */ /* 0x000164000c1e1100 */
.L_x_4509:
[----:B------:R-:W-:Y:S05]  /*3c80*/  BSYNC B6 ;  /* 0x0000000000067941 */ /* 0x000fea0003800000 */
.L_x_4508:
        /* <DEDUP_REMOVED lines=34> */
.L_x_4547:
[----:B------:R0:W-:Y:S01]  /*3eb0*/  STG.E.U8 desc[UR36][R8.64], R3 ;  /* 0x0000000308007986 */ /* 0x0001e2000c101124 */
[----:B------:R-:W-:Y:S05]  /*3ec0*/  BRA `(.L_x_4543) ;  /* 0x0000000c00547947 */ /* 0x000fea0003800000 */
.L_x_4546:
        /* <DEDUP_REMOVED lines=10> */
.L_x_4550:
[----:B------:R0:W-:Y:S01]  /*3f70*/  STG.E desc[UR36][R8.64], R3 ;  /* 0x0000000308007986 */ /* 0x0001e2000c101924 */
[----:B------:R-:W-:Y:S05]  /*3f80*/  BRA `(.L_x_4543) ;  /* 0x0000000c00247947 */ /* 0x000fea0003800000 */
.L_x_4549:
[----:B------:R0:W-:Y:S01]  /*3f90*/  STG.E.U16 desc[UR36][R8.64], R3 ;  /* 0x0000000308007986 */ /* 0x0001e2000c101524 */
[----:B------:R-:W-:Y:S05]  /*3fa0*/  BRA `(.L_x_4543) ;  /* 0x0000000c001c7947 */ /* 0x000fea0003800000 */
.L_x_4545:
        /* <DEDUP_REMOVED lines=9> */
.L_x_4552:
[----:B------:R-:W0:Y:S02]  /*4040*/  I2F.S16 R0, R3 ;  /* 0x0000000300007306 */ /* 0x000e240000101400 */
[----:B0-----:R-:W-:-:S05]  /*4050*/  F2FP.F16.F32.PACK_AB R0, RZ, R0 ;  /* 0x00000000ff00723e */ /* 0x001fca00000000ff */
[----:B------:R0:W-:Y:S01]  /*4060*/  STG.E.U16 desc[UR36][R8.64], R0 ;  /* 0x0000000008007986 */ /* 0x0001e2000c101524 */
[----:B------:R-:W-:Y:S05]  /*4070*/  BRA `(.L_x_4543) ;  /* 0x0000000800e87947 */ /* 0x000fea0003800000 */
.L_x_4551:
        /* <DEDUP_REMOVED lines=10> */
.L_x_4554:
[----:B------:R-:W0:Y:S02]  /*4120*/  I2F.S16 R3, R3 ;  /* 0x0000000300037306 */ /* 0x000e240000101400 */
[----:B0-----:R-:W-:-:S04]  /*4130*/  F2FP.F16.F32.PACK_AB R3, RZ, R3 ;  /* 0x00000003ff03723e */ /* 0x001fc800000000ff */
[----:B------:R-:W-:-:S05]  /*4140*/  PRMT R3, R3, 0x5410, RZ ;  /* 0x0000541003037816 */ /* 0x000fca00000000ff */
[----:B------:R0:W-:Y:S01]  /*4150*/  STG.E desc[UR36][R8.64], R3 ;  /* 0x0000000308007986 */ /* 0x0001e2000c101924 */
[----:B------:R-:W-:Y:S05]  /*4160*/  BRA `(.L_x_4543) ;  /* 0x0000000800ac7947 */ /* 0x000fea0003800000 */
.L_x_4553:
[----:B------:R-:W0:Y:S02]  /*4170*/  I2F.F64.S16 R4, R3 ;  /* 0x0000000300047312 */ /* 0x000e240000101c00 */
[----:B0-----:R0:W-:Y:S01]  /*4180*/  STG.E.64 desc[UR36][R8.64], R4 ;  /* 0x0000000408007986 */ /* 0x0011e2000c101b24 */
[----:B------:R-:W-:Y:S05]  /*4190*/  BRA `(.L_x_4543) ;  /* 0x0000000800a07947 */ /* 0x000fea0003800000 */
.L_x_4544:
        /* <DEDUP_REMOVED lines=10> */
.L_x_4557:
[----:B------:R-:W0:Y:S01]  /*4240*/  I2F.F64.S16 R4, R3 ;  /* 0x0000000300047312 */ /* 0x000e220000101c00 */
[----:B------:R-:W-:-:S05]  /*4250*/  CS2R R6, SRZ ;  /* 0x0000000000067805 */ /* 0x000fca000001ff00 */
[----:B0-----:R0:W-:Y:S01]  /*4260*/  STG.E.128 desc[UR36][R8.64], R4 ;  /* 0x0000000408007986 */ /* 0x0011e2000c101d24 */
[----:B------:R-:W-:Y:S05]  /*4270*/  BRA `(.L_x_4543) ;  /* 0x0000000800687947 */ /* 0x000fea0003800000 */
.L_x_4556:
        /* <DEDUP_REMOVED lines=21> */
.L_x_4561:
[----:B------:R-:W-:Y:S05]  /*43d0*/  BSYNC B0 ;  /* 0x0000000000007941 */ /* 0x000fea0003800000 */
.L_x_4560:
[----:B------:R-:W-:-:S05]  /*43e0*/  LOP3.LUT R5, R0, R5, RZ, 0xfc, !PT ;  /* 0x0000000500057212 */ /* 0x000fca00078efcff */
[----:B------:R0:W-:Y:S01]  /*43f0*/  STG.E.U8 desc[UR36][R8.64], R5 ;  /* 0x0000000508007986 */ /* 0x0001e2000c101124 */
[----:B------:R-:W-:Y:S05]  /*4400*/  BRA `(.L_x_4543) ;  /* 0x0000000800047947 */ /* 0x000fea0003800000 */
.L_x_4559:
        /* <DEDUP_REMOVED lines=13> */
.L_x_4563:
[----:B------:R-:W-:Y:S01]  /*44e0*/  IMAD.MOV.U32 R0, RZ, RZ, 0x7f ;  /* 0x0000007fff007424 */ /* 0x000fe200078e00ff */
[----:B------:R-:W-:-:S04]  /*44f0*/  ISETP.GT.U32.AND P0, PT, R4, 0x7f800000, PT ;  /* 0x7f8000000400780c */ /* 0x000fc80003f04070 */
[----:B------:R-:W-:-:S09]  /*4500*/  SEL R0, R0, 0x7c, P0 ;  /* 0x0000007c00007807 */ /* 0x000fd20000000000 */
.L_x_4564:
[----:B------:R-:W-:Y:S05]  /*4510*/  BSYNC B0 ;  /* 0x0000000000007941 */ /* 0x000fea0003800000 */
.L_x_4562:
[----:B------:R-:W-:-:S04]  /*4520*/  LOP3.LUT R3, R5, 0x80000000, RZ, 0xc0, !PT ;  /* 0x8000000005037812 */ /* 0x000fc800078ec0ff */
[----:B------:R-:W-:-:S04]  /*4530*/  SHF.R.U32.HI R3, RZ, 0x18, R3 ;  /* 0x00000018ff037819 */ /* 0x000fc80000011603 */
[----:B------:R-:W-:-:S05]  /*4540*/  LOP3.LUT R3, R0, R3, RZ, 0xfc, !PT ;  /* 0x0000000300037212 */ /* 0x000fca00078efcff */
[----:B------:R0:W-:Y:S01]  /*4550*/  STG.E.U8 desc[UR36][R8.64], R3 ;  /* 0x0000000308007986 */ /* 0x0001e2000c101124 */
[----:B------:R-:W-:Y:S05]  /*4560*/  BRA `(.L_x_4543) ;  /* 0x0000000400ac7947 */ /* 0x000fea0003800000 */
.L_x_4558:
[----:B------:R-:W0:Y:S02]  /*4570*/  I2F.S16 R0, R3 ;  /* 0x0000000300007306 */ /* 0x000e240000101400 */
[----:B0-----:R-:W-:-:S05]  /*4580*/  F2FP.BF16.F32.PACK_AB R0, RZ, R0 ;  /* 0x00000000ff00723e */ /* 0x001fca00000010ff */
[----:B------:R0:W-:Y:S01]  /*4590*/  STG.E.U16 desc[UR36][R8.64], R0 ;  /* 0x0000000008007986 */ /* 0x0001e2000c101524 */
[----:B------:R-:W-:Y:S05]  /*45a0*/  BRA `(.L_x_4543) ;  /* 0x00000004009c7947 */ /* 0x000fea0003800000 */
.L_x_4555:
        /* <DEDUP_REMOVED lines=10> */
.L_x_4567:
        /* <DEDUP_REMOVED lines=17> */
.L_x_4570:
[----:B------:R-:W-:-:S04]  /*4760*/  LOP3.LUT R3, R3, 0x80000000, RZ, 0xc0, !PT ;  /* 0x8000000003037812 */ /* 0x000fc800078ec0ff */
[----:B------:R-:W-:-:S04]  /*4770*/  SHF.R.U32.HI R3, RZ, 0x18, R3 ;  /* 0x00000018ff037819 */ /* 0x000fc80000011603 */
[----:B------:R-:W-:-:S04]  /*4780*/  LOP3.LUT R0, R0, R3, RZ, 0xfc, !PT ;  /* 0x0000000300007212 */ /* 0x000fc800078efcff */
[----:B------:R-:W-:-:S07]  /*4790*/  PRMT R4, R0, 0x7610, R4 ;  /* 0x0000761000047816 */ /* 0x000fce0000000004 */
.L_x_4569:
[----:B------:R-:W-:Y:S05]  /*47a0*/  BSYNC B0 ;  /* 0x0000000000007941 */ /* 0x000fea0003800000 */
.L_x_4568:
[----:B------:R4:W-:Y:S01]  /*47b0*/  STG.E.U8 desc[UR36][R8.64], R4 ;  /* 0x0000000408007986 */ /* 0x0009e2000c101124 */
[----:B------:R-:W-:Y:S05]  /*47c0*/  BRA `(.L_x_4543) ;  /* 0x0000000400147947 */ /* 0x000fea0003800000 */
.L_x_4566:
        /* <DEDUP_REMOVED lines=17> */
.L_x_4573:
[----:B------:R-:W-:-:S04]  /*48e0*/  LOP3.LUT R3, R3, 0x80000000, RZ, 0xc0, !PT ;  /* 0x8000000003037812 */ /* 0x000fc800078ec0ff */
[----:B------:R-:W-:-:S04]  /*48f0*/  SHF.R.U32.HI R3, RZ, 0x18, R3 ;  /* 0x00000018ff037819 */ /* 0x000fc80000011603 */
[----:B------:R-:W-:-:S04]  /*4900*/  LOP3.LUT R0, R0, R3, RZ, 0xfc, !PT ;  /* 0x0000000300007212 */ /* 0x000fc800078efcff */
[----:B------:R-:W-:-:S07]  /*4910*/  PRMT R4, R0, 0x7610, R4 ;  /* 0x0000761000047816 */ /* 0x000fce0000000004 */
.L_x_4572:
[----:B------:R-:W-:Y:S05]  /*4920*/  BSYNC B0 ;  /* 0x0000000000007941 */ /* 0x000fea0003800000 */
.L_x_4571:
[----:B------:R0:W-:Y:S01]  /*4930*/  STG.E.U8 desc[UR36][R8.64], R4 ;  /* 0x0000000408007986 */ /* 0x0001e2000c101124 */
[----:B------:R-:W-:Y:S05]  /*4940*/  BRA `(.L_x_4543) ;  /* 0x0000000000b47947 */ /* 0x000fea0003800000 */
.L_x_4565:
        /* <DEDUP_REMOVED lines=23> */
.L_x_4548:
        /* <DEDUP_REMOVED lines=16> */
.L_x_4576:
[----:B------:R-:W-:Y:S05]  /*4bc0*/  BRA `(.L_x_4543) ;  /* 0x0000000000147947 */ /* 0x000fea0003800000 */
.L_x_4575:
[----:B------:R-:W-:Y:S01]  /*4bd0*/  LOP3.LUT R4, R3, 0xffff, RZ, 0xc0, !PT ;  /* 0x0000ffff03047812 */ /* 0x000fe200078ec0ff */
[----:B------:R-:W-:-:S05]  /*4be0*/  IMAD.MOV.U32 R5, RZ, RZ, RZ ;  /* 0x000000ffff057224 */ /* 0x000fca00078e00ff */
[----:B------:R3:W-:Y:S01]  /*4bf0*/  STG.E.64 desc[UR36][R8.64], R4 ;  /* 0x0000000408007986 */ /* 0x0007e2000c101b24 */
[----:B------:R-:W-:Y:S05]  /*4c00*/  BRA `(.L_x_4543) ;  /* 0x0000000000047947 */ /* 0x000fea0003800000 */
.L_x_4574:
[----:B------:R0:W-:Y:S02]  /*4c10*/  STG.E desc[UR36][R8.64], R3 ;  /* 0x0000000308007986 */ /* 0x0001e4000c101924 */
.L_x_4543:
[----:B------:R-:W-:Y:S05]  /*4c20*/  BSYNC B6 ;  /* 0x0000000000067941 */ /* 0x000fea0003800000 */
.L_x_4542:
        /* <DEDUP_REMOVED lines=23> */
.L_x_4582:
[----:B------:R0:W-:Y:S01]  /*4da0*/  STG.E.U8 desc[UR36][R8.64], R18 ;  /* 0x0000001208007986 */ /* 0x0001e2000c101124 */
[----:B------:R-:W-:Y:S05]  /*4db0*/  BRA `(.L_x_4584) ;  /* 0x0000000c00507947 */ /* 0x000fea0003800000 */
.L_x_4581:
        /* <DEDUP_REMOVED lines=10> */
.L_x_4586:
[----:B------:R0:W-:Y:S01]  /*4e60*/  STG.E desc[UR36][R8.64], R18 ;  /* 0x0000001208007986 */ /* 0x0001e2000c101924 */
[----:B------:R-:W-:Y:S05]  /*4e70*/  BRA `(.L_x_4584) ;  /* 0x0000000c00207947 */ /* 0x000fea0003800000 */
.L_x_4585:
[----:B------:R0:W-:Y:S01]  /*4e80*/  STG.E.U16 desc[UR36][R8.64], R18 ;  /* 0x0000001208007986 */ /* 0x0001e2000c101524 */
[----:B------:R-:W-:Y:S05]  /*4e90*/  BRA `(.L_x_4584) ;  /* 0x0000000c00187947 */ /* 0x000fea0003800000 */
.L_x_4580:
        /* <DEDUP_REMOVED lines=9> */
.L_x_4588:
[----:B------:R-:W0:Y:S02]  /*4f30*/  I2F.S16 R0, R18 ;  /* 0x0000001200007306 */ /* 0x000e240000101400 */
[----:B0-----:R-:W-:-:S05]  /*4f40*/  F2FP.F16.F32.PACK_AB R0, RZ, R0 ;  /* 0x00000000ff00723e */ /* 0x001fca00000000ff */
[----:B------:R0:W-:Y:S01]  /*4f50*/  STG.E.U16 desc[UR36][R8.64], R0 ;  /* 0x0000000008007986 */ /* 0x0001e2000c101524 */
[----:B------:R-:W-:Y:S05]  /*4f60*/  BRA `(.L_x_4584) ;  /* 0x0000000800e47947 */ /* 0x000fea0003800000 */
.L_x_4587:
        /* <DEDUP_REMOVED lines=10> */
.L_x_4590:
[----:B------:R-:W0:Y:S02]  /*5010*/  I2F.S16 R18, R18 ;  /* 0x0000001200127306 */ /* 0x000e240000101400 */
[----:B0-----:R-:W-:-:S04]  /*5020*/  F2FP.F16.F32.PACK_AB R3, RZ, R18 ;  /* 0x00000012ff03723e */ /* 0x001fc800000000ff */
[----:B------:R-:W-:-:S05]  /*5030*/  PRMT R3, R3, 0x5410, RZ ;  /* 0x0000541003037816 */ /* 0x000fca00000000ff */
[----:B------:R0:W-:Y:S01]  /*5040*/  STG.E desc[UR36][R8.64], R3 ;  /* 0x0000000308007986 */ /* 0x0001e2000c101924 */
[----:B------:R-:W-:Y:S05]  /*5050*/  BRA `(.L_x_4584) ;  /* 0x0000000800a87947 */ /* 0x000fea0003800000 */
.L_x_4589:
[----:B------:R-:W0:Y:S02]  /*5060*/  I2F.F64.S16 R4, R18 ;  /* 0x0000001200047312 */ /* 0x000e240000101c00 */
[----:B0-----:R0:W-:Y:S01]  /*5070*/  STG.E.64 desc[UR36][R8.64], R4 ;  /* 0x0000000408007986 */ /* 0x0011e2000c101b24 */
[----:B------:R-:W-:Y:S05]  /*5080*/  BRA `(.L_x_4584) ;  /* 0x00000008009c7947 */ /* 0x000fea0003800000 */
.L_x_4579:
        /* <DEDUP_REMOVED lines=10> */
.L_x_4593:
[----:B------:R-:W0:Y:S01]  /*5130*/  I2F.F64.S16 R4, R18 ;  /* 0x0000001200047312 */ /* 0x000e220000101c00 */
[----:B------:R-:W-:-:S05]  /*5140*/  CS2R R6, SRZ ;  /* 0x0000000000067805 */ /* 0x000fca000001ff00 */
[----:B0-----:R0:W-:Y:S01]  /*5150*/  STG.E.128 desc[UR36][R8.64], R4 ;  /* 0x0000000408007986 */ /* 0x0011e2000c101d24 */
[----:B------:R-:W-:Y:S05]  /*5160*/  BRA `(.L_x_4584) ;  /* 0x0000000800647947 */ /* 0x000fea0003800000 */
.L_x_4592:
        /* <DEDUP_REMOVED lines=21> */
.L_x_4597:
[----:B------:R-:W-:Y:S05]  /*52c0*/  BSYNC B0 ;  /* 0x0000000000007941 */ /* 0x000fea0003800000 */
.L_x_4596:
[----:B------:R-:W-:-:S05]  /*52d0*/  LOP3.LUT R5, R0, R5, RZ, 0xfc, !PT ;  /* 0x0000000500057212 */ /* 0x000fca00078efcff */
[----:B------:R0:W-:Y:S01]  /*52e0*/  STG.E.U8 desc[UR36][R8.64], R5 ;  /* 0x0000000508007986 */ /* 0x0001e2000c101124 */
[----:B------:R-:W-:Y:S05]  /*52f0*/  BRA `(.L_x_4584) ;  /* 0x0000000800007947 */ /* 0x000fea0003800000 */
.L_x_4595:
        /* <DEDUP_REMOVED lines=13> */
.L_x_4599:
[----:B------:R-:W-:Y:S01]  /*53d0*/  IMAD.MOV.U32 R0, RZ, RZ, 0x7f ;  /* 0x0000007fff007424 */ /* 0x000fe200078e00ff */
[----:B------:R-:W-:-:S04]  /*53e0*/  ISETP.GT.U32.AND P0, PT, R3, 0x7f800000, PT ;  /* 0x7f8000000300780c */ /* 0x000fc80003f04070 */
[----:B------:R-:W-:-:S09]  /*53f0*/  SEL R0, R0, 0x7c, P0 ;  /* 0x0000007c00007807 */ /* 0x000fd20000000000 */
.L_x_4600:
[----:B------:R-:W-:Y:S05]  /*5400*/  BSYNC B0 ;  /* 0x0000000000007941 */ /* 0x000fea0003800000 */
.L_x_4598:
[----:B------:R-:W-:-:S04]  /*5410*/  LOP3.LUT R3, R5, 0x80000000, RZ, 0xc0, !PT ;  /* 0x8000000005037812 */ /* 0x000fc800078ec0ff */
[----:B------:R-:W-:-:S04]  /*5420*/  SHF.R.U32.HI R3, RZ, 0x18, R3 ;  /* 0x00000018ff037819 */ /* 0x000fc80000011603 */
[----:B------:R-:W-:-:S05]  /*5430*/  LOP3.LUT R3, R0, R3, RZ, 0xfc, !PT ;  /* 0x0000000300037212 */ /* 0x000fca00078efcff */
[----:B------:R0:W-:Y:S01]  /*5440*/  STG.E.U8 desc[UR36][R8.64], R3 ;  /* 0x0000000308007986 */ /* 0x0001e2000c101124 */
[----:B------:R-:W-:Y:S05]  /*5450*/  BRA `(.L_x_4584) ;  /* 0x0000000400a87947 */ /* 0x000fea0003800000 */
.L_x_4594:
[----:B------:R-:W0:Y:S02]  /*5460*/  I2F.S16 R0, R18 ;  /* 0x0000001200007306 */ /* 0x000e240000101400 */
[----:B0-----:R-:W-:-:S05]  /*5470*/  F2FP.BF16.F32.PACK_AB R0, RZ, R0 ;  /* 0x00000000ff00723e */ /* 0x001fca00000010ff */
[----:B------:R0:W-:Y:S01]  /*5480*/  STG.E.U16 desc[UR36][R8.64], R0 ;  /* 0x0000000008007986 */ /* 0x0001e2000c101524 */
[----:B------:R-:W-:Y:S05]  /*5490*/  BRA `(.L_x_4584) ;  /* 0x0000000400987947 */ /* 0x000fea0003800000 */
.L_x_4591:
        /* <DEDUP_REMOVED lines=10> */
.L_x_4603:
        /* <DEDUP_REMOVED lines=17> */
.L_x_4606:
[----:B------:R-:W-:-:S04]  /*5650*/  LOP3.LUT R3, R5, 0x80000000, RZ, 0xc0, !PT ;  /* 0x8000000005037812 */ /* 0x000fc800078ec0ff */
[----:B------:R-:W-:-:S04]  /*5660*/  SHF.R.U32.HI R3, RZ, 0x18, R3 ;  /* 0x00000018ff037819 */ /* 0x000fc80000011603 */
[----:B------:R-:W-:-:S04]  /*5670*/  LOP3.LUT R0, R0, R3, RZ, 0xfc, !PT ;  /* 0x0000000300007212 */ /* 0x000fc800078efcff */
[----:B------:R-:W-:-:S07]  /*5680*/  PRMT R4, R0, 0x7610, R4 ;  /* 0x0000761000047816 */ /* 0x000fce0000000004 */
.L_x_4605:
[----:B------:R-:W-:Y:S05]  /*5690*/  BSYNC B0 ;  /* 0x0000000000007941 */ /* 0x000fea0003800000 */
.L_x_4604:
[----:B------:R3:W-:Y:S01]  /*56a0*/  STG.E.U8 desc[UR36][R8.64], R4 ;  /* 0x0000000408007986 */ /* 0x0007e2000c101124 */
[----:B------:R-:W-:Y:S05]  /*56b0*/  BRA `(.L_x_4584) ;  /* 0x0000000400107947 */ /* 0x000fea0003800000 */
.L_x_4602:
        /* <DEDUP_REMOVED lines=17> */
.L_x_4609:
[----:B------:R-:W-:-:S04]  /*57d0*/  LOP3.LUT R3, R5, 0x80000000, RZ, 0xc0, !PT ;  /* 0x8000000005037812 */ /* 0x000fc800078ec0ff */
[----:B------:R-:W-:-:S04]  /*57e0*/  SHF.R.U32.HI R3, RZ, 0x18, R3 ;  /* 0x00000018ff037819 */ /* 0x000fc80000011603 */
[----:B------:R-:W-:-:S04]  /*57f0*/  LOP3.LUT R0, R0, R3, RZ, 0xfc, !PT ;  /* 0x0000000300007212 */ /* 0x000fc800078efcff */
[----:B------:R-:W-:-:S07]  /*5800*/  PRMT R4, R0, 0x7610, R4 ;  /* 0x0000761000047816 */ /* 0x000fce0000000004 */
.L_x_4608:
[----:B------:R-:W-:Y:S05]  /*5810*/  BSYNC B0 ;  /* 0x0000000000007941 */ /* 0x000fea0003800000 */
.L_x_4607:
[----:B------:R0:W-:Y:S01]  /*5820*/  STG.E.U8 desc[UR36][R8.64], R4 ;  /* 0x0000000408007986 */ /* 0x0001e2000c101124 */
[----:B------:R-:W-:Y:S05]  /*5830*/  BRA `(.L_x_4584) ;  /* 0x0000000000b07947 */ /* 0x000fea0003800000 */
.L_x_4601:
        /* <DEDUP_REMOVED lines=22> */
.L_x_4583:
        /* <DEDUP_REMOVED lines=16> */
.L_x_4612:
[----:B------:R-:W-:Y:S05]  /*5aa0*/  BRA `(.L_x_4584) ;  /* 0x0000000000147947 */ /* 0x000fea0003800000 */
.L_x_4611:
[----:B------:R-:W-:Y:S01]  /*5ab0*/  LOP3.LUT R4, R18, 0xffff, RZ, 0xc0, !PT ;  /* 0x0000ffff12047812 */ /* 0x000fe200078ec0ff */
[----:B------:R-:W-:-:S05]  /*5ac0*/  IMAD.MOV.U32 R5, RZ, RZ, RZ ;  /* 0x000000ffff057224 */ /* 0x000fca00078e00ff */
[----:B------:R2:W-:Y:S01]  /*5ad0*/  STG.E.64 desc[UR36][R8.64], R4 ;  /* 0x0000000408007986 */ /* 0x0005e2000c101b24 */
[----:B------:R-:W-:Y:S05]  /*5ae0*/  BRA `(.L_x_4584) ;  /* 0x0000000000047947 */ /* 0x000fea0003800000 */
.L_x_4610:
[----:B------:R0:W-:Y:S02]  /*5af0*/  STG.E desc[UR36][R8.64], R18 ;  /* 0x0000001208007986 */ /* 0x0001e4000c101924 */
.L_x_4584:
        /* <DEDUP_REMOVED lines=23> */
.L_x_4616:
[----:B------:R3:W-:Y:S01]  /*5c70*/  STG.E.U8 desc[UR36][R8.64], R17 ;  /* 0x0000001108007986 */ /* 0x0007e2000c101124 */
[----:B------:R-:W-:Y:S05]  /*5c80*/  BRA `(.L_x_4618) ;  /* 0x0000000c00507947 */ /* 0x000fea0003800000 */
.L_x_4615:
        /* <DEDUP_REMOVED lines=10> */
.L_x_4620:
[----:B------:R2:W-:Y:S01]  /*5d30*/  STG.E desc[UR36][R8.64], R17 ;  /* 0x0000001108007986 */ /* 0x0005e2000c101924 */
[----:B------:R-:W-:Y:S05]  /*5d40*/  BRA `(.L_x_4618) ;  /* 0x0000000c00207947 */ /* 0x000fea0003800000 */
.L_x_4619:
[----:B------:R0:W-:Y:S01]  /*5d50*/  STG.E.U16 desc[UR36][R8.64], R17 ;  /* 0x0000001108007986 */ /* 0x0001e2000c101524 */
[----:B------:R-:W-:Y:S05]  /*5d60*/  BRA `(.L_x_4618) ;  /* 0x0000000c00187947 */ /* 0x000fea0003800000 */
.L_x_4614:
        /* <DEDUP_REMOVED lines=9> */
.L_x_4622:
[----:B------:R-:W0:Y:S02]  /*5e00*/  I2F.S16 R0, R17 ;  /* 0x0000001100007306 */ /* 0x000e240000101400 */
[----:B0-----:R-:W-:-:S05]  /*5e10*/  F2FP.F16.F32.PACK_AB R0, RZ, R0 ;  /* 0x00000000ff00723e */ /* 0x001fca00000000ff */
[----:B------:R0:W-:Y:S01]  /*5e20*/  STG.E.U16 desc[UR36][R8.64], R0 ;  /* 0x0000000008007986 */ /* 0x0001e2000c101524 */
[----:B------:R-:W-:Y:S05]  /*5e30*/  BRA `(.L_x_4618) ;  /* 0x0000000800e47947 */ /* 0x000fea0003800000 */
.L_x_4621:
        /* <DEDUP_REMOVED lines=10> */
.L_x_4624:
[----:B------:R-:W0:Y:S02]  /*5ee0*/  I2F.S16 R17, R17 ;  /* 0x0000001100117306 */ /* 0x000e240000101400 */
[----:B0-----:R-:W-:-:S04]  /*5ef0*/  F2FP.F16.F32.PACK_AB R3, RZ, R17 ;  /* 0x00000011ff03723e */ /* 0x001fc800000000ff */
[----:B------:R-:W-:-:S05]  /*5f00*/  PRMT R3, R3, 0x5410, RZ ;  /* 0x0000541003037816 */ /* 0x000fca00000000ff */
[----:B------:R0:W-:Y:S01]  /*5f10*/  STG.E desc[UR36][R8.64], R3 ;  /* 0x0000000308007986 */ /* 0x0001e2000c101924 */
[----:B------:R-:W-:Y:S05]  /*5f20*/  BRA `(.L_x_4618) ;  /* 0x0000000800a87947 */ /* 0x000fea0003800000 */
.L_x_4623:
[----:B------:R-:W0:Y:S02]  /*5f30*/  I2F.F64.S16 R4, R17 ;  /* 0x0000001100047312 */ /* 0x000e240000101c00 */
[----:B0-----:R0:W-:Y:S01]  /*5f40*/  STG.E.64 desc[UR36][R8.64], R4 ;  /* 0x0000000408007986 */ /* 0x0011e2000c101b24 */
[----:B------:R-:W-:Y:S05]  /*5f50*/  BRA `(.L_x_4618) ;  /* 0x00000008009c7947 */ /* 0x000fea0003800000 */
.L_x_4613:
        /* <DEDUP_REMOVED lines=10> */
.L_x_4627:
[----:B------:R-:W0:Y:S01]  /*6000*/  I2F.F64.S16 R4, R17 ;  /* 0x0000001100047312 */ /* 0x000e220000101c00 */
[----:B------:R-:W-:-:S05]  /*6010*/  CS2R R6, SRZ ;  /* 0x0000000000067805 */ /* 0x000fca000001ff00 */
[----:B0-----:R0:W-:Y:S01]  /*6020*/  STG.E.128 desc[UR36][R8.64], R4 ;  /* 0x0000000408007986 */ /* 0x0011e2000c101d24 */
[----:B------:R-:W-:Y:S05]  /*6030*/  BRA `(.L_x_4618) ;  /* 0x0000000800647947 */ /* 0x000fea0003800000 */
.L_x_4626:
        /* <DEDUP_REMOVED lines=21> */
.L_x_4631:
[----:B------:R-:W-:Y:S05]  /*6190*/  BSYNC B0 ;  /* 0x0000000000007941 */ /* 0x000fea0003800000 */
.L_x_4630:
[----:B------:R-:W-:-:S05]  /*61a0*/  LOP3.LUT R5, R0, R5, RZ, 0xfc, !PT ;  /* 0x0000000500057212 */ /* 0x000fca00078efcff */
[----:B------:R0:W-:Y:S01]  /*61b0*/  STG.E.U8 desc[UR36][R8.64], R5 ;  /* 0x0000000508007986 */ /* 0x0001e2000c101124 */
[----:B------:R-:W-:Y:S05]  /*61c0*/  BRA `(.L_x_4618) ;  /* 0x0000000800007947 */ /* 0x000fea0003800000 */
.L_x_4629:
        /* <DEDUP_REMOVED lines=13> */
.L_x_4633:
[----:B------:R-:W-:Y:S01]  /*62a0*/  IMAD.MOV.U32 R0, RZ, RZ, 0x7f ;  /* 0x0000007fff007424 */ /* 0x000fe200078e00ff */
[----:B------:R-:W-:-:S04]  /*62b0*/  ISETP.GT.U32.AND P0, PT, R3, 0x7f800000, PT ;  /* 0x7f8000000300780c */ /* 0x000fc80003f04070 */
[----:B------:R-:W-:-:S09]  /*62c0*/  SEL R0, R0, 0x7c, P0 ;  /* 0x0000007c00007807 */ /* 0x000fd20000000000 */
.L_x_4634:
[----:B------:R-:W-:Y:S05]  /*62d0*/  BSYNC B0 ;  /* 0x0000000000007941 */ /* 0x000fea0003800000 */
.L_x_4632:
[----:B------:R-:W-:-:S04]  /*62e0*/  LOP3.LUT R3, R17, 0x80000000, RZ, 0xc0, !PT ;  /* 0x8000000011037812 */ /* 0x000fc800078ec0ff */
[----:B------:R-:W-:-:S04]  /*62f0*/  SHF.R.U32.HI R3, RZ, 0x18, R3 ;  /* 0x00000018ff037819 */ /* 0x000fc80000011603 */
[----:B------:R-:W-:-:S05]  /*6300*/  LOP3.LUT R3, R0, R3, RZ, 0xfc, !PT ;  /* 0x0000000300037212 */ /* 0x000fca00078efcff */
[----:B------:R0:W-:Y:S01]  /*6310*/  STG.E.U8 desc[UR36][R8.64], R3 ;  /* 0x0000000308007986 */ /* 0x0001e2000c101124 */
[----:B------:R-:W-:Y:S05]  /*6320*/  BRA `(.L_x_4618) ;  /* 0x0000000400a87947 */ /* 0x000fea0003800000 */
.L_x_4628:
[----:B------:R-:W0:Y:S02]  /*6330*/  I2F.S16 R0, R17 ;  /* 0x0000001100007306 */ /* 0x000e240000101400 */
[----:B0-----:R-:W-:-:S05]  /*6340*/  F2FP.BF16.F32.PACK_AB R0, RZ, R0 ;  /* 0x00000000ff00723e */ /* 0x001fca00000010ff */
[----:B------:R0:W-:Y:S01]  /*6350*/  STG.E.U16 desc[UR36][R8.64], R0 ;  /* 0x0000000008007986 */ /* 0x0001e2000c101524 */
[----:B------:R-:W-:Y:S05]  /*6360*/  BRA `(.L_x_4618) ;  /* 0x0000000400987947 */ /* 0x000fea0003800000 */
.L_x_4625:
        /* <DEDUP_REMOVED lines=10> */
.L_x_4637:
        /* <DEDUP_REMOVED lines=17> */
.L_x_4640:
[----:B------:R-:W-:-:S04]  /*6520*/  LOP3.LUT R3, R17, 0x80000000, RZ, 0xc0, !PT ;  /* 0x8000000011037812 */ /* 0x000fc800078ec0ff */
[----:B------:R-:W-:-:S04]  /*6530*/  SHF.R.U32.HI R3, RZ, 0x18, R3 ;  /* 0x00000018ff037819 */ /* 0x000fc80000011603 */
[----:B------:R-:W-:-:S04]  /*6540*/  LOP3.LUT R0, R0, R3, RZ, 0xfc, !PT ;  /* 0x0000000300007212 */ /* 0x000fc800078efcff */
[----:B------:R-:W-:-:S07]  /*6550*/  PRMT R4, R0, 0x7610, R4 ;  /* 0x0000761000047816 */ /* 0x000fce0000000004 */
.L_x_4639:
[----:B------:R-:W-:Y:S05]  /*6560*/  BSYNC B0 ;  /* 0x0000000000007941 */ /* 0x000fea0003800000 */
.L_x_4638:
[----:B------:R0:W-:Y:S01]  /*6570*/  STG.E.U8 desc[UR36][R8.64], R4 ;  /* 0x0000000408007986 */ /* 0x0001e2000c101124 */
[----:B------:R-:W-:Y:S05]  /*6580*/  BRA `(.L_x_4618) ;  /* 0x0000000400107947 */ /* 0x000fea0003800000 */
.L_x_4636:
        /* <DEDUP_REMOVED lines=17> */
.L_x_4643:
[----:B------:R-:W-:-:S04]  /*66a0*/  LOP3.LUT R3, R17, 0x80000000, RZ, 0xc0, !PT ;  /* 0x8000000011037812 */ /* 0x000fc800078ec0ff */
[----:B------:R-:W-:-:S04]  /*66b0*/  SHF.R.U32.HI R3, RZ, 0x18, R3 ;  /* 0x00000018ff037819 */ /* 0x000fc80000011603 */
[----:B------:R-:W-:-:S04]  /*66c0*/  LOP3.LUT R0, R0, R3, RZ, 0xfc, !PT ;  /* 0x0000000300007212 */ /* 0x000fc800078efcff */
[----:B------:R-:W-:-:S07]  /*66d0*/  PRMT R4, R0, 0x7610, R4 ;  /* 0x0000761000047816 */ /* 0x000fce0000000004 */
.L_x_4642:
[----:B------:R-:W-:Y:S05]  /*66e0*/  BSYNC B0 ;  /* 0x0000000000007941 */ /* 0x000fea0003800000 */
.L_x_4641:
[----:B------:R0:W-:Y:S01]  /*66f0*/  STG.E.U8 desc[UR36][R8.64], R4 ;  /* 0x0000000408007986 */ /* 0x0001e2000c101124 */
[----:B------:R-:W-:Y:S05]  /*6700*/  BRA `(.L_x_4618) ;  /* 0x0000000000b07947 */ /* 0x000fea0003800000 */
.L_x_4635:
        /* <DEDUP_REMOVED lines=22> */
.L_x_4617:
        /* <DEDUP_REMOVED lines=16> */
.L_x_4646:
[----:B------:R-:W-:Y:S05]  /*6970*/  BRA `(.L_x_4618) ;  /* 0x0000000000147947 */ /* 0x000fea0003800000 */
.L_x_4645:
[----:B------:R-:W-:Y:S01]  /*6980*/  LOP3.LUT R4, R17, 0xffff, RZ, 0xc0, !PT ;  /* 0x0000ffff11047812 */ /* 0x000fe200078ec0ff */
[----:B------:R-:W-:-:S05]  /*6990*/  IMAD.MOV.U32 R5, RZ, RZ, RZ ;  /* 0x000000ffff057224 */ /* 0x000fca00078e00ff */
[----:B------:R0:W-:Y:S01]  /*69a0*/  STG.E.64 desc[UR36][R8.64], R4 ;  /* 0x0000000408007986 */ /* 0x0001e2000c101b24 */
[----:B------:R-:W-:Y:S05]  /*69b0*/  BRA `(.L_x_4618) ;  /* 0x0000000000047947 */ /* 0x000fea0003800000 */
.L_x_4644:
[----:B------:R0:W-:Y:S02]  /*69c0*/  STG.E desc[UR36][R8.64], R17 ;  /* 0x0000001108007986 */ /* 0x0001e4000c101924 */
.L_x_4618:
[----:B------:R-:W-:-:S07]  /*69d0*/  VIADD R2, R2, 0x80 ;  /* 0x0000008002027836 */ /* 0x000fce0000000000 */
.L_x_4578:
[----:B------:R-:W-:Y:S05]  /*69e0*/  BSYNC B6 ;  /* 0x0000000000067941 */ /* 0x000fea0003800000 */
.L_x_4577:
        /* <DEDUP_REMOVED lines=21> */
.L_x_4650:
[----:B------:R-:W-:Y:S01]  /*6b40*/  STG.E.U8 desc[UR36][R2.64], R16 ;  /* 0x0000001002007986 */ /* 0x000fe2000c101124 */
[----:B------:R-:W-:Y:S05]  /*6b50*/  EXIT ;  /* 0x000000000000794d */ /* 0x000fea0003800000 */
.L_x_4649:
        /* <DEDUP_REMOVED lines=10> */
.L_x_4653:
[----:B------:R-:W-:Y:S01]  /*6c00*/  STG.E desc[UR36][R2.64], R16 ;  /* 0x0000001002007986 */ /* 0x000fe2000c101924 */
[----:B------:R-:W-:Y:S05]  /*6c10*/  EXIT ;  /* 0x000000000000794d */ /* 0x000fea0003800000 */
.L_x_4652:
[----:B------:R-:W-:Y:S01]  /*6c20*/  STG.E.U16 desc[UR36][R2.64], R16 ;  /* 0x0000001002007986 */ /* 0x000fe2000c101524 */
[----:B------:R-:W-:Y:S05]  /*6c30*/  EXIT ;  /* 0x000000000000794d */ /* 0x000fea0003800000 */
.L_x_4648:
        /* <DEDUP_REMOVED lines=9> */
.L_x_4655:
[----:B------:R-:W0:Y:S02]  /*6cd0*/  I2F.S16 R0, R16 ;  /* 0x0000001000007306 */ /* 0x000e240000101400 */
[----:B0-----:R-:W-:-:S05]  /*6ce0*/  F2FP.F16.F32.PACK_AB R0, RZ, R0 ;  /* 0x00000000ff00723e */ /* 0x001fca00000000ff */
[----:B------:R-:W-:Y:S01]  /*6cf0*/  STG.E.U16 desc[UR36][R2.64], R0 ;  /* 0x0000000002007986 */ /* 0x000fe2000c101524 */
[----:B------:R-:W-:Y:S05]  /*6d00*/  EXIT ;  /* 0x000000000000794d */ /* 0x000fea0003800000 */
.L_x_4654:
        /* <DEDUP_REMOVED lines=10> */
.L_x_4657:
[----:B------:R-:W0:Y:S02]  /*6db0*/  I2F.S16 R16, R16 ;  /* 0x0000001000107306 */ /* 0x000e240000101400 */
[----:B0-----:R-:W-:-:S04]  /*6dc0*/  F2FP.F16.F32.PACK_AB R5, RZ, R16 ;  /* 0x00000010ff05723e */ /* 0x001fc800000000ff */
[----:B------:R-:W-:-:S05]  /*6dd0*/  PRMT R5, R5, 0x5410, RZ ;  /* 0x0000541005057816 */ /* 0x000fca00000000ff */
[----:B------:R-:W-:Y:S01]  /*6de0*/  STG.E desc[UR36][R2.64], R5 ;  /* 0x0000000502007986 */ /* 0x000fe2000c101924 */
[----:B------:R-:W-:Y:S05]  /*6df0*/  EXIT ;  /* 0x000000000000794d */ /* 0x000fea0003800000 */
.L_x_4656:
[----:B------:R-:W0:Y:S02]  /*6e00*/  I2F.F64.S16 R16, R16 ;  /* 0x0000001000107312 */ /* 0x000e240000101c00 */
[----:B0-----:R-:W-:Y:S01]  /*6e10*/  STG.E.64 desc[UR36][R2.64], R16 ;  /* 0x0000001002007986 */ /* 0x001fe2000c101b24 */
[----:B------:R-:W-:Y:S05]  /*6e20*/  EXIT ;  /* 0x000000000000794d */ /* 0x000fea0003800000 */
.L_x_4647:
        /* <DEDUP_REMOVED lines=10> */
.L_x_4660:
[----:B------:R-:W0:Y:S01]  /*6ed0*/  I2F.F64.S16 R16, R16 ;  /* 0x0000001000107312 */ /* 0x000e220000101c00 */
[----:B------:R-:W-:-:S05]  /*6ee0*/  CS2R R18, SRZ ;  /* 0x0000000000127805 */ /* 0x000fca000001ff00 */
[----:B0-----:R-:W-:Y:S01]  /*6ef0*/  STG.E.128 desc[UR36][R2.64], R16 ;  /* 0x0000001002007986 */ /* 0x001fe2000c101d24 */
[----:B------:R-:W-:Y:S05]  /*6f00*/  EXIT ;  /* 0x000000000000794d */ /* 0x000fea0003800000 */
.L_x_4659:
        /* <DEDUP_REMOVED lines=21> */
.L_x_4664:
[----:B------:R-:W-:Y:S05]  /*7060*/  BSYNC B0 ;  /* 0x0000000000007941 */ /* 0x000fea0003800000 */
.L_x_4663:
[----:B------:R-:W-:-:S05]  /*7070*/  LOP3.LUT R5, R0, R5, RZ, 0xfc, !PT ;  /* 0x0000000500057212 */ /* 0x000fca00078efcff */
[----:B------:R-:W-:Y:S01]  /*7080*/  STG.E.U8 desc[UR36][R2.64], R5 ;  /* 0x0000000502007986 */ /* 0x000fe2000c101124 */
[----:B------:R-:W-:Y:S05]  /*7090*/  EXIT ;  /* 0x000000000000794d */ /* 0x000fea0003800000 */
.L_x_4662:
        /* <DEDUP_REMOVED lines=13> */
.L_x_4666:
[----:B------:R-:W-:Y:S01]  /*7170*/  IMAD.MOV.U32 R0, RZ, RZ, 0x7f ;  /* 0x0000007fff007424 */ /* 0x000fe200078e00ff */
[----:B------:R-:W-:-:S04]  /*7180*/  ISETP.GT.U32.AND P0, PT, R4, 0x7f800000, PT ;  /* 0x7f8000000400780c */ /* 0x000fc80003f04070 */
[----:B------:R-:W-:-:S09]  /*7190*/  SEL R0, R0, 0x7c, P0 ;  /* 0x0000007c00007807 */ /* 0x000fd20000000000 */
.L_x_4667:
[----:B------:R-:W-:Y:S05]  /*71a0*/  BSYNC B0 ;  /* 0x0000000000007941 */ /* 0x000fea0003800000 */
.L_x_4665:
[----:B------:R-:W-:-:S04]  /*71b0*/  LOP3.LUT R4, R5, 0x80000000, RZ, 0xc0, !PT ;  /* 0x8000000005047812 */ /* 0x000fc800078ec0ff */
[----:B------:R-:W-:-:S04]  /*71c0*/  SHF.R.U32.HI R5, RZ, 0x18, R4 ;  /* 0x00000018ff057819 */ /* 0x000fc80000011604 */
[----:B------:R-:W-:-:S05]  /*71d0*/  LOP3.LUT R5, R0, R5, RZ, 0xfc, !PT ;  /* 0x0000000500057212 */ /* 0x000fca00078efcff */
[----:B------:R-:W-:Y:S01]  /*71e0*/  STG.E.U8 desc[UR36][R2.64], R5 ;  /* 0x0000000502007986 */ /* 0x000fe2000c101124 */
[----:B------:R-:W-:Y:S05]  /*71f0*/  EXIT ;  /* 0x000000000000794d */ /* 0x000fea0003800000 */
.L_x_4661:
[----:B------:R-:W0:Y:S02]  /*7200*/  I2F.S16 R0, R16 ;  /* 0x0000001000007306 */ /* 0x000e240000101400 */
[----:B0-----:R-:W-:-:S05]  /*7210*/  F2FP.BF16.F32.PACK_AB R0, RZ, R0 ;  /* 0x00000000ff00723e */ /* 0x001fca00000010ff */
[----:B------:R-:W-:Y:S01]  /*7220*/  STG.E.U16 desc[UR36][R2.64], R0 ;  /* 0x0000000002007986 */ /* 0x000fe2000c101524 */
[----:B------:R-:W-:Y:S05]  /*7230*/  EXIT ;  /* 0x000000000000794d */ /* 0x000fea0003800000 */
.L_x_4658:
        /* <DEDUP_REMOVED lines=10> */
.L_x_4670:
        /* <DEDUP_REMOVED lines=17> */
.L_x_4673:
[----:B------:R-:W-:-:S04]  /*73f0*/  LOP3.LUT R0, R7, 0x80000000, RZ, 0xc0, !PT ;  /* 0x8000000007007812 */ /* 0x000fc800078ec0ff */
[----:B------:R-:W-:-:S04]  /*7400*/  SHF.R.U32.HI R5, RZ, 0x18, R0 ;  /* 0x00000018ff057819 */ /* 0x000fc80000011600 */
[----:B------:R-:W-:-:S04]  /*7410*/  LOP3.LUT R4, R4, R5, RZ, 0xfc, !PT ;  /* 0x0000000504047212 */ /* 0x000fc800078efcff */
[----:B------:R-:W-:-:S07]  /*7420*/  PRMT R0, R4, 0x7610, R0 ;  /* 0x0000761004007816 */ /* 0x000fce0000000000 */
.L_x_4672:
[----:B------:R-:W-:Y:S05]  /*7430*/  BSYNC B0 ;  /* 0x0000000000007941 */ /* 0x000fea0003800000 */
.L_x_4671:
[----:B------:R-:W-:Y:S01]  /*7440*/  STG.E.U8 desc[UR36][R2.64], R0 ;  /* 0x0000000002007986 */ /* 0x000fe2000c101124 */
[----:B------:R-:W-:Y:S05]  /*7450*/  EXIT ;  /* 0x000000000000794d */ /* 0x000fea0003800000 */
.L_x_4669:
        /* <DEDUP_REMOVED lines=17> */
.L_x_4676:
[----:B------:R-:W-:-:S04]  /*7570*/  LOP3.LUT R0, R7, 0x80000000, RZ, 0xc0, !PT ;  /* 0x8000000007007812 */ /* 0x000fc800078ec0ff */
[----:B------:R-:W-:-:S04]  /*7580*/  SHF.R.U32.HI R5, RZ, 0x18, R0 ;  /* 0x00000018ff057819 */ /* 0x000fc80000011600 */
[----:B------:R-:W-:-:S04]  /*7590*/  LOP3.LUT R4, R4, R5, RZ, 0xfc, !PT ;  /* 0x0000000504047212 */ /* 0x000fc800078efcff */
[----:B------:R-:W-:-:S07]  /*75a0*/  PRMT R0, R4, 0x7610, R0 ;  /* 0x0000761004007816 */ /* 0x000fce0000000000 */
.L_x_4675:
[----:B------:R-:W-:Y:S05]  /*75b0*/  BSYNC B0 ;  /* 0x0000000000007941 */ /* 0x000fea0003800000 */
.L_x_4674:
[----:B------:R-:W-:Y:S01]  /*75c0*/  STG.E.U8 desc[UR36][R2.64], R0 ;  /* 0x0000000002007986 */ /* 0x000fe2000c101124 */
[----:B------:R-:W-:Y:S05]  /*75d0*/  EXIT ;  /* 0x000000000000794d */ /* 0x000fea0003800000 */
.L_x_4668:
        /* <DEDUP_REMOVED lines=22> */
.L_x_4651:
        /* <DEDUP_REMOVED lines=16> */
.L_x_4679:
[----:B------:R-:W-:Y:S05]  /*7840*/  EXIT ;  /* 0x000000000000794d */ /* 0x000fea0003800000 */
.L_x_4678:
[----:B------:R-:W-:Y:S01]  /*7850*/  LOP3.LUT R16, R16, 0xffff, RZ, 0xc0, !PT ;  /* 0x0000ffff10107812 */ /* 0x000fe200078ec0ff */
[----:B------:R-:W-:-:S05]  /*7860*/  IMAD.MOV.U32 R17, RZ, RZ, RZ ;  /* 0x000000ffff117224 */ /* 0x000fca00078e00ff */
[----:B------:R-:W-:Y:S01]  /*7870*/  STG.E.64 desc[UR36][R2.64], R16 ;  /* 0x0000001002007986 */ /* 0x000fe2000c101b24 */
[----:B------:R-:W-:Y:S05]  /*7880*/  EXIT ;  /* 0x000000000000794d */ /* 0x000fea0003800000 */
.L_x_4677:
[----:B------:R-:W-:Y:S01]  /*7890*/  STG.E desc[UR36][R2.64], R16 ;  /* 0x0000001002007986 */ /* 0x000fe2000c101924 */
[----:B------:R-:W-:Y:S05]  /*78a0*/  EXIT ;  /* 0x000000000000794d */ /* 0x000fea0003800000 */
.L_x_4680:
        /* <DEDUP_REMOVED lines=13> */
.L_x_23478:


//--------------------- .text._ZN2at6native18elementwise_kernelILi128ELi4EZNS0_22gpu_kernel_impl_nocastIZZZNS0_19signbit_kernel_cudaERNS_18TensorIteratorBaseEENKUlvE_clEvENKUlvE0_clEvEUlaE_EEvS4_RKT_EUliE_EEviT1_ --------------------------
	.section	.text._ZN2at6native18elementwise_kernelILi128ELi4EZNS0_22gpu_kernel_impl_nocastIZZZNS0_19signbit_kernel_cudaERNS_18TensorIteratorBaseEENKUlvE_clEvENKUlvE0_clEvEUlaE_EEvS4_RKT_EUliE_EEviT1_,"ax",@progbits
	.align	128
        .global         _ZN2at6native18elementwise_kernelILi128ELi4EZNS0_22gpu_kernel_impl_nocastIZZZNS0_19signbit_kernel_cudaERNS_18TensorIteratorBaseEENKUlvE_clEvENKUlvE0_clEvEUlaE_EEvS4_RKT_EUliE_EEviT1_
        .type           _ZN2at6native18elementwise_kernelILi128ELi4EZNS0_22gpu_kernel_impl_nocastIZZZNS0_19signbit_kernel_cudaERNS_18TensorIteratorBaseEENKUlvE_clEvENKUlvE0_clEvEUlaE_EEvS4_RKT_EUliE_EEviT1_,@function
        .size           _ZN2at6native18elementwise_kernelILi128ELi4EZNS0_22gpu_kernel_impl_nocastIZZZNS0_19signbit_kernel_cudaERNS_18TensorIteratorBaseEENKUlvE_clEvENKUlvE0_clEvEUlaE_EEvS4_RKT_EUliE_EEviT1_,(.L_x_23479 - _ZN2at6native18elementwise_kernelILi128ELi4EZNS0_22gpu_kernel_impl_nocastIZZZNS0_19signbit_kernel_cudaERNS_18TensorIteratorBaseEENKUlvE_clEvENKUlvE0_clEvEUlaE_EEvS4_RKT_EUliE_EEviT1_)
        .other          _ZN2at6native18elementwise_kernelILi128ELi4EZNS0_22gpu_kernel_impl_nocastIZZZNS0_19signbit_kernel_cudaERNS_18TensorIteratorBaseEENKUlvE_clEvENKUlvE0_clEvEUlaE_EEvS4_RKT_EUliE_EEviT1_,@"STO_CUDA_ENTRY STV_DEFAULT"
_ZN2at6native18elementwise_kernelILi128ELi4EZNS0_22gpu_kernel_impl_nocastIZZZNS0_19signbit_kernel_cudaERNS_18TensorIteratorBaseEENKUlvE_clEvENKUlvE0_clEvEUlaE_EEvS4_RKT_EUliE_EEviT1_:
.text._ZN2at6native18elementwise_kernelILi128ELi4EZNS0_22gpu_kernel_impl_nocastIZZZNS0_19signbit_kernel_cudaERNS_18TensorIteratorBaseEENKUlvE_clEvENKUlvE0_clEvEUlaE_EEvS4_RKT_EUliE_EEviT1_:
        /* <DEDUP_REMOVED lines=311> */
.L_x_4683:
[----:B------:R-:W-:Y:S02]  /*1370*/  ULDC.64 UR8, c[0x0][0x418] ;  /* 0x0001060000087ab9 */ /* 0x000fe40000000a00 */
[----:B------:R-:W-:-:S04]  /*1380*/  IADD3 R4, P0, R2, UR8, RZ ;  /* 0x0000000802047c10 */ /* 0x000fc8000ff1e0ff */
[----:B------:R-:W-:Y:S01]  /*1390*/  IADD3.X R5, RZ, UR9, RZ, P0, !PT ;  /* 0x00000009ff057c10 */ /* 0x000fe200087fe4ff */
[----:B------:R-:W-:-:S04]  /*13a0*/  ULDC.64 UR8, c[0x0][0x410] ;  /* 0x0001040000087ab9 */ /* 0x000fc80000000a00 */
[----:B------:R-:W2:Y:S01]  /*13b0*/  LDG.E.U8 R4, desc[UR4][R4.64] ;  /* 0x0000000404047981 */ /* 0x000ea2000c1e1100 */
[----:B------:R-:W-:Y:S02]  /*13c0*/  IADD3 R2, P0, R3, UR8, RZ ;  /* 0x0000000803027c10 */ /* 0x000fe4000ff1e0ff */
[----:B------:R-:W-:Y:S02]  /*13d0*/  IADD3 R0, R0, 0x80, RZ ;  /* 0x0000008000007810 */ /* 0x000fe40007ffe0ff */
[----:B------:R-:W-:Y:S02]  /*13e0*/  IADD3.X R3, RZ, UR9, RZ, P0, !PT ;  /* 0x00000009ff037c10 */ /* 0x000fe400087fe4ff */
[----:B--2---:R-:W-:-:S05]  /*13f0*/  SHF.R.U32.HI R7, RZ, 0x7, R4 ;  /* 0x00000007ff077819 */ /* 0x004fca0000011604 */
[----:B------:R0:W-:Y:S02]  /*1400*/  STG.E.U8 desc[UR4][R2.64], R7 ;  /* 0x0000000702007986 */ /* 0x0001e4000c101104 */
.L_x_4682:
[----:B------:R-:W-:Y:S05]  /*1410*/  BSYNC B0 ;  /* 0x0000000000007941 */ /* 0x000fea0003800000 */
.L_x_4681:
        /* <DEDUP_REMOVED lines=305> */
.L_x_4686:
        /* <DEDUP_REMOVED lines=314> */
.L_x_4687:
        /* <DEDUP_REMOVED lines=10> */
.L_x_4685:
[----:B------:R-:W-:Y:S05]  /*3b70*/  BSYNC B0 ;  /* 0x0000000000007941 */ /* 0x000fea0003800000 */
.L_x_4684:
        /* <DEDUP_REMOVED lines=304> */
.L_x_4688:
[----:B------:R-:W-:Y:S02]  /*4e80*/  ULDC.64 UR6, c[0x0][0x418] ;  /* 0x0001060000067ab9 */ /* 0x000fe40000000a00 */
[----:B------:R-:W-:-:S04]  /*4e90*/  IADD3 R4, P0, R2, UR6, RZ ;  /* 0x0000000602047c10 */ /* 0x000fc8000ff1e0ff */
[----:B------:R-:W-:Y:S01]  /*4ea0*/  IADD3.X R5, RZ, UR7, RZ, P0, !PT ;  /* 0x00000007ff057c10 */ /* 0x000fe200087fe4ff */
[----:B------:R-:W-:-:S04]  /*4eb0*/  ULDC.64 UR6, c[0x0][0x410] ;  /* 0x0001040000067ab9 */ /* 0x000fc80000000a00 */
[----:B------:R-:W2:Y:S01]  /*4ec0*/  LDG.E.U8 R4, desc[UR4][R4.64] ;  /* 0x0000000404047981 */ /* 0x000ea2000c1e1100 */
[----:B------:R-:W-:-:S04]  /*4ed0*/  IADD3 R2, P0, R3, UR6, RZ ;  /* 0x0000000603027c10 */ /* 0x000fc8000ff1e0ff */
[----:B------:R-:W-:Y:S02]  /*4ee0*/  IADD3.X R3, RZ, UR7, RZ, P0, !PT ;  /* 0x00000007ff037c10 */ /* 0x000fe400087fe4ff */
[----:B--2---:R-:W-:-:S05]  /*4ef0*/  SHF.R.U32.HI R7, RZ, 0x7, R4 ;  /* 0x00000007ff077819 */ /* 0x004fca0000011604 */
[----:B------:R-:W-:Y:S01]  /*4f00*/  STG.E.U8 desc[UR4][R2.64], R7 ;  /* 0x0000000702007986 */ /* 0x000fe2000c101104 */
[----:B------:R-:W-:Y:S05]  /*4f10*/  EXIT ;  /* 0x000000000000794d */ /* 0x000fea0003800000 */
.L_x_4689:
        /* <DEDUP_REMOVED lines=14> */
.L_x_23479:


//--------------------- .text._ZN2at6native27unrolled_elementwise_kernelIZZZNS0_19signbit_kernel_cudaERNS_18TensorIteratorBaseEENKUlvE_clEvENKUlvE0_clEvEUlaE_St5arrayIPcLm2EELi4E23TrivialOffsetCalculatorILi1EjESB_NS0_6memory15LoadWithoutCastENSC_16StoreWithoutCastEEEviT_T0_T2_T3_T4_T5_ --------------------------
	.section	.text._ZN2at6native27unrolled_elementwise_kernelIZZZNS0_19signbit_kernel_cudaERNS_18TensorIteratorBaseEENKUlvE_clEvENKUlvE0_clEvEUlaE_St5arrayIPcLm2EELi4E23TrivialOffsetCalculatorILi1EjESB_NS0_6memory15LoadWithoutCastENSC_16StoreWithoutCastEEEviT_T0_T2_T3_T4_T5_,"ax",@progbits
	.align	128
        .global         _ZN2at6native27unrolled_elementwise_kernelIZZZNS0_19signbit_kernel_cudaERNS_18TensorIteratorBaseEENKUlvE_clEvENKUlvE0_clEvEUlaE_St5arrayIPcLm2EELi4E23TrivialOffsetCalculatorILi1EjESB_NS0_6memory15LoadWithoutCastENSC_16StoreWithoutCastEEEviT_T0_T2_T3_T4_T5_
        .type           _ZN2at6native27unrolled_elementwise_kernelIZZZNS0_19signbit_kernel_cudaERNS_18TensorIteratorBaseEENKUlvE_clEvENKUlvE0_clEvEUlaE_St5arrayIPcLm2EELi4E23TrivialOffsetCalculatorILi1EjESB_NS0_6memory15LoadWithoutCastENSC_16StoreWithoutCastEEEviT_T0_T2_T3_T4_T5_,@function
        .size           _ZN2at6native27unrolled_elementwise_kernelIZZZNS0_19signbit_kernel_cudaERNS_18TensorIteratorBaseEENKUlvE_clEvENKUlvE0_clEvEUlaE_St5arrayIPcLm2EELi4E23TrivialOffsetCalculatorILi1EjESB_NS0_6memory15LoadWithoutCastENSC_16StoreWithoutCastEEEviT_T0_T2_T3_T4_T5_,(.L_x_23480 - _ZN2at6native27unrolled_elementwise_kernelIZZZNS0_19signbit_kernel_cudaERNS_18TensorIteratorBaseEENKUlvE_clEvENKUlvE0_clEvEUlaE_St5arrayIPcLm2EELi4E23TrivialOffsetCalculatorILi1EjESB_NS0_6memory15LoadWithoutCastENSC_16StoreWithoutCastEEEviT_T0_T2_T3_T4_T5_)
        .other          _ZN2at6native27unrolled_elementwise_kernelIZZZNS0_19signbit_kernel_cudaERNS_18TensorIteratorBaseEENKUlvE_clEvENKUlvE0_clEvEUlaE_St5arrayIPcLm2EELi4E23TrivialOffsetCalculatorILi1EjESB_NS0_6memory15LoadWithoutCastENSC_16StoreWithoutCastEEEviT_T0_T2_T3_T4_T5_,@"STO_CUDA_ENTRY STV_DEFAULT"
_ZN2at6native27unrolled_elementwise_kernelIZZZNS0_19signbit_kernel_cudaERNS_18TensorIteratorBaseEENKUlvE_clEvENKUlvE0_clEvEUlaE_St5arrayIPcLm2EELi4E23TrivialOffsetCalculatorILi1EjESB_NS0_6memory15LoadWithoutCastENSC_16StoreWithoutCastEEEviT_T0_T2_T3_T4_T5_:
.text._ZN2at6native27unrolled_elementwise_kernelIZZZNS0_19signbit_kernel_cudaERNS_18TensorIteratorBaseEENKUlvE_clEvENKUlvE0_clEvEUlaE_St5arrayIPcLm2EELi4E23TrivialOffsetCalculatorILi1EjESB_NS0_6memory15LoadWithoutCastENSC_16StoreWithoutCastEEEviT_T0_T2_T3_T4_T5_:
        /* <DEDUP_REMOVED lines=15> */
[----:B------:R-:W-:Y:S02]  /*00f0*/  ISETP.GE.AND P2, PT, R9, R2, PT ;  /* 0x000000020900720c */ /* 0x000fe40003f46270 */
[----:B0-----:R-:W-:-:S05]  /*0100*/  @!P1 IADD3 R4, P5, R5, R10, RZ ;  /* 0x0000000a05049210 */ /* 0x001fca0007fbe0ff */
[----:B------:R-:W-:-:S06]  /*0110*/  @!P1 IMAD.X R5, RZ, RZ, R11, P5 ;  /* 0x000000ffff059224 */ /* 0x000fcc00028e060b */
[----:B------:R-:W0:Y:S01]  /*0120*/  @!P2 LDC.64 R16, c[0x0][0x220] ;  /* 0x00008800ff10ab82 */ /* 0x000e220000000a00 */
[----:B------:R2:W3:Y:S01]  /*0130*/  @!P1 LDG.E.U8 R5, desc[UR4][R4.64] ;  /* 0x0000000404059981 */ /* 0x0004e2000c1e1100 */
[----:B------:R-:W-:Y:S02]  /*0140*/  @!P2 IMAD R15, R0, 0x200, R9 ;  /* 0x00000200000fa824 */ /* 0x000fe400078e0209 */
[----:B------:R-:W-:Y:S01]  /*0150*/  @!P2 VIADD R9, R9, 0x80 ;  /* 0x000000800909a836 */ /* 0x000fe20000000000 */
[----:B-1----:R-:W-:-:S04]  /*0160*/  @!P3 IADD3 R6, P4, R7, R12, RZ ;  /* 0x0000000c0706b210 */ /* 0x002fc80007f9e0ff */
[----:B------:R-:W-:Y:S01]  /*0170*/  ISETP.GE.AND P0, PT, R9, R2, PT ;  /* 0x000000020900720c */ /* 0x000fe20003f06270 */
[----:B------:R-:W-:-:S05]  /*0180*/  @!P3 IMAD.X R7, RZ, RZ, R13, P4 ;  /* 0x000000ffff07b224 */ /* 0x000fca00020e060d */
[----:B------:R-:W4:Y:S07]  /*0190*/  @!P3 LDG.E.U8 R6, desc[UR4][R6.64] ;  /* 0x000000040606b981 */ /* 0x000f2e000c1e1100 */
[----:B------:R-:W1:Y:S01]  /*01a0*/  @!P0 LDC.64 R12, c[0x0][0x220] ;  /* 0x00008800ff0c8b82 */ /* 0x000e620000000a00 */
[----:B0-----:R-:W-:-:S05]  /*01b0*/  @!P2 IADD3 R10, P5, R15, R16, RZ ;  /* 0x000000100f0aa210 */ /* 0x001fca0007fbe0ff */
[----:B------:R-:W-:Y:S02]  /*01c0*/  @!P2 IMAD.X R11, RZ, RZ, R17, P5 ;  /* 0x000000ffff0ba224 */ /* 0x000fe400028e0611 */
[----:B------:R-:W2:Y:S04]  /*01d0*/  @!P1 LDC.64 R16, c[0x0][0x218] ;  /* 0x00008600ff109b82 */ /* 0x000ea80000000a00 */
[----:B------:R0:W4:Y:S01]  /*01e0*/  @!P2 LDG.E.U8 R11, desc[UR4][R10.64] ;  /* 0x000000040a0ba981 */ /* 0x000122000c1e1100 */
[C---:B------:R-:W-:Y:S02]  /*01f0*/  @!P0 IMAD R9, R0.reuse, 0x200, R9 ;  /* 0x0000020000098824 */ /* 0x040fe400078e0209 */
[----:B------:R-:W-:-:S03]  /*0200*/  @!P1 IMAD R15, R0, 0x200, R3 ;  /* 0x00000200000f9824 */ /* 0x000fc600078e0203 */
[----:B-1----:R-:W-:-:S05]  /*0210*/  @!P0 IADD3 R8, P4, R9, R12, RZ ;  /* 0x0000000c09088210 */ /* 0x002fca0007f9e0ff */
[--C-:B------:R-:W-:Y:S01]  /*0220*/  @!P0 IMAD.X R9, RZ, RZ, R13.reuse, P4 ;  /* 0x000000ffff098224 */ /* 0x100fe200020e060d */
[----:B------:R-:W-:Y:S02]  /*0230*/  PRMT R13, RZ, 0x7610, R13 ;  /* 0x00007610ff0d7816 */ /* 0x000fe4000000000d */
[----:B--2---:R-:W-:Y:S02]  /*0240*/  @!P1 IADD3 R4, P4, R15, R16, RZ ;  /* 0x000000100f049210 */ /* 0x004fe40007f9e0ff */
[----:B------:R1:W5:Y:S01]  /*0250*/  @!P0 LDG.E.U8 R8, desc[UR4][R8.64] ;  /* 0x0000000408088981 */ /* 0x000362000c1e1100 */
[----:B------:R-:W-:Y:S01]  /*0260*/  @!P1 VIADD R3, R3, 0x80 ;  /* 0x0000008003039836 */ /* 0x000fe20000000000 */
[----:B0-----:R-:W-:Y:S01]  /*0270*/  PRMT R10, RZ, 0x7610, R10 ;  /* 0x00007610ff0a7816 */ /* 0x001fe2000000000a */
[----:B------:R-:W-:Y:S01]  /*0280*/  BSSY B0, `(.L_x_4690) ;  /* 0x0000017000007945 */ /* 0x000fe20003800000 */
[----:B-1----:R-:W-:Y:S02]  /*0290*/  PRMT R9, RZ, 0x7610, R9 ;  /* 0x00007610ff097816 */ /* 0x002fe40000000009 */
[----:B---3--:R-:W-:Y:S01]  /*02a0*/  @!P1 SHF.R.U32.HI R13, RZ, 0x7, R5 ;  /* 0x00000007ff0d9819 */ /* 0x008fe20000011605 */
[----:B------:R-:W-:-:S05]  /*02b0*/  @!P1 IMAD.X R5, RZ, RZ, R17, P4 ;  /* 0x000000ffff059224 */ /* 0x000fca00020e0611 */
        /* <DEDUP_REMOVED lines=16> */
[----:B------:R-:W-:-:S05]  /*03c0*/  @!P2 IADD3 R6, P3, R6, UR6, RZ ;  /* 0x000000060606ac10 */ /* 0x000fca000ff7e0ff */
[----:B------:R-:W-:-:S05]  /*03d0*/  @!P2 IMAD.X R7, RZ, RZ, UR7, P3 ;  /* 0x00000007ff07ae24 */ /* 0x000fca00098e06ff */
[----:B------:R0:W-:Y:S03]  /*03e0*/  @!P2 STG.E.U8 desc[UR4][R6.64], R10 ;  /* 0x0000000a0600a986 */ /* 0x0001e6000c101104 */
.L_x_4691:
[----:B------:R-:W-:Y:S05]  /*03f0*/  BSYNC B0 ;  /* 0x0000000000007941 */ /* 0x000fea0003800000 */
.L_x_4690:
        /* <DEDUP_REMOVED lines=11> */
.L_x_4692:
        /* <DEDUP_REMOVED lines=13> */
.L_x_23480:


//--------------------- .text._ZN2at6native29vectorized_elementwise_kernelILi2EZZZNS0_19signbit_kernel_cudaERNS_18TensorIteratorBaseEENKUlvE_clEvENKUlvE0_clEvEUlaE_St5arrayIPcLm2EEEEviT0_T1_ --------------------------
	.section	.text._ZN2at6native29vectorized_elementwise_kernelILi2EZZZNS0_19signbit_kernel_cudaERNS_18TensorIteratorBaseEENKUlvE_clEvENKUlvE0_clEvEUlaE_St5arrayIPcLm2EEEEviT0_T1_,"ax",@progbits
	.align	128
        .global         _ZN2at6native29vectorized_elementwise_kernelILi2EZZZNS0_19signbit_kernel_cudaERNS_18TensorIteratorBaseEENKUlvE_clEvENKUlvE0_clEvEUlaE_St5arrayIPcLm2EEEEviT0_T1_
        .type           _ZN2at6native29vectorized_elementwise_kernelILi2EZZZNS0_19signbit_kernel_cudaERNS_18TensorIteratorBaseEENKUlvE_clEvENKUlvE0_clEvEUlaE_St5arrayIPcLm2EEEEviT0_T1_,@function
        .size           _ZN2at6native29vectorized_elementwise_kernelILi2EZZZNS0_19signbit_kernel_cudaERNS_18TensorIteratorBaseEENKUlvE_clEvENKUlvE0_clEvEUlaE_St5arrayIPcLm2EEEEviT0_T1_,(.L_x_23481 - _ZN2at6native29vectorized_elementwise_kernelILi2EZZZNS0_19signbit_kernel_cudaERNS_18TensorIteratorBaseEENKUlvE_clEvENKUlvE0_clEvEUlaE_St5arrayIPcLm2EEEEviT0_T1_)
        .other          _ZN2at6native29vectorized_elementwise_kernelILi2EZZZNS0_19signbit_kernel_cudaERNS_18TensorIteratorBaseEENKUlvE_clEvENKUlvE0_clEvEUlaE_St5arrayIPcLm2EEEEviT0_T1_,@"STO_CUDA_ENTRY STV_DEFAULT"
_ZN2at6native29vectorized_elementwise_kernelILi2EZZZNS0_19signbit_kernel_cudaERNS_18TensorIteratorBaseEENKUlvE_clEvENKUlvE0_clEvEUlaE_St5arrayIPcLm2EEEEviT0_T1_:
.text._ZN2at6native29vectorized_elementwise_kernelILi2EZZZNS0_19signbit_kernel_cudaERNS_18TensorIteratorBaseEENKUlvE_clEvENKUlvE0_clEvEUlaE_St5arrayIPcLm2EEEEviT0_T1_:
[----:B------:R-:W-:Y:S08]  /*0000*/  LDC R1, c[0x0][0x28] ;  /* 0x00000a00ff017b82 */ /* 0x000ff00000000800 */
[----:B------:R-:W0:Y:S01]  /*0010*/  S2UR UR4, SR_CTAID.X ;  /* 0x00000000000479c3 */ /* 0x000e220000002500 */
[----:B------:R-:W-:-:S07]  /*0020*/  ULDC.64 UR8, c[0x0][0x208] ;  /* 0x0000820000087ab9 */ /* 0x000fce0000000a00 */
[----:B------:R-:W1:Y:S01]  /*0030*/  LDC R0, c[0x0][0x210] ;  /* 0x00008400ff007b82 */ /* 0x000e620000000800 */
[----:B0-----:R-:W-:-:S06]  /*0040*/  USHF.L.U32 UR4, UR4, 0xa, URZ ;  /* 0x0000000a04047899 */ /* 0x001fcc000800063f */
[----:B-1----:R-:W-:-:S05]  /*0050*/  VIADD R0, R0, -UR4 ;  /* 0x8000000400007c36 */ /* 0x002fca0008000000 */
[----:B------:R-:W-:-:S13]  /*0060*/  ISETP.GE.U32.AND P0, PT, R0, 0x400, PT ;  /* 0x000004000000780c */ /* 0x000fda0003f06070 */
[----:B------:R-:W-:Y:S05]  /*0070*/  @!P0 BRA `(.L_x_4693) ;  /* 0x0000000000c88947 */ /* 0x000fea0003800000 */
[----:B------:R-:W0:Y:S01]  /*0080*/  S2R R7, SR_TID.X ;  /* 0x0000000000077919 */ /* 0x000e220000002100 */
[----:B------:R-:W-:Y:S02]  /*0090*/  ULDC.64 UR6, c[0x0][0x220] ;  /* 0x0000880000067ab9 */ /* 0x000fe40000000a00 */
[----:B------:R-:W-:-:S04]  /*00a0*/  UIADD3 UR5, UP0, UR4, UR6, URZ ;  /* 0x0000000604057290 */ /* 0x000fc8000ff1e03f */
[----:B------:R-:W-:Y:S02]  /*00b0*/  ULEA.HI.X.SX32 UR6, UR4, UR7, 0x1, UP0 ;  /* 0x0000000704067291 */ /* 0x000fe400080f0e3f */
[----:B------:R-:W-:-:S04]  /*00c0*/  IMAD.U32 R4, RZ, RZ, UR5 ;  /* 0x00000005ff047e24 */ /* 0x000fc8000f8e00ff */
[----:B------:R-:W-:Y:S01]  /*00d0*/  IMAD.U32 R5, RZ, RZ, UR6 ;  /* 0x00000006ff057e24 */ /* 0x000fe2000f8e00ff */
[----:B------:R-:W-:Y:S01]  /*00e0*/  ULDC.64 UR6, c[0x0][0x218] ;  /* 0x0000860000067ab9 */ /* 0x000fe20000000a00 */
[----:B0-----:R-:W-:-:S05]  /*00f0*/  IMAD.WIDE.U32 R4, R7, 0x2, R4 ;  /* 0x0000000207047825 */ /* 0x001fca00078e0004 */
[----:B------:R-:W2:Y:S04]  /*0100*/  LDG.E.U16 R9, desc[UR8][R4.64+0x200] ;  /* 0x0002000804097981 */ /* 0x000ea8000c1e1500 */
[----:B------:R-:W3:Y:S04]  /*0110*/  LDG.E.U16 R6, desc[UR8][R4.64] ;  /* 0x0000000804067981 */ /* 0x000ee8000c1e1500 */
[----:B------:R-:W4:Y:S04]  /*0120*/  LDG.E.U16 R8, desc[UR8][R4.64+0x100] ;  /* 0x0001000804087981 */ /* 0x000f28000c1e1500 */
[----:B------:R2:W5:Y:S01]  /*0130*/  LDG.E.U16 R10, desc[UR8][R4.64+0x300] ;  /* 0x00030008040a7981 */ /* 0x000562000c1e1500 */
[----:B------:R-:W-:-:S04]  /*0140*/  UIADD3 UR5, UP0, UR4, UR6, URZ ;  /* 0x0000000604057290 */ /* 0x000fc8000ff1e03f */
[----:B------:R-:W-:Y:S02]  /*0150*/  UIADD3.X UR6, URZ, UR7, URZ, UP0, !UPT ;  /* 0x000000073f067290 */ /* 0x000fe400087fe43f */
[----:B------:R-:W-:-:S04]  /*0160*/  IMAD.U32 R2, RZ, RZ, UR5 ;  /* 0x00000005ff027e24 */ /* 0x000fc8000f8e00ff */
[----:B------:R-:W-:Y:S02]  /*0170*/  IMAD.U32 R3, RZ, RZ, UR6 ;  /* 0x00000006ff037e24 */ /* 0x000fe4000f8e00ff */
[----:B------:R-:W-:Y:S01]  /*0180*/  IMAD.WIDE R2, R7, 0x2, R2 ;  /* 0x0000000207027825 */ /* 0x000fe200078e0202 */
[C---:B--2---:R-:W-:Y:S02]  /*0190*/  PRMT R4, R9.reuse, 0x7770, RZ ;  /* 0x0000777009047816 */ /* 0x044fe400000000ff */
[----:B------:R-:W-:Y:S02]  /*01a0*/  PRMT R5, R9, 0x7771, RZ ;  /* 0x0000777109057816 */ /* 0x000fe400000000ff */
[C---:B---3--:R-:W-:Y:S02]  /*01b0*/  PRMT R0, R6.reuse, 0x7770, RZ ;  /* 0x0000777006007816 */ /* 0x048fe400000000ff */
[----:B------:R-:W-:Y:S02]  /*01c0*/  PRMT R6, R6, 0x7771, RZ ;  /* 0x0000777106067816 */ /* 0x000fe400000000ff */
[----:B----4-:R-:W-:-:S02]  /*01d0*/  PRMT R7, R8, 0x7770, RZ ;  /* 0x0000777008077816 */ /* 0x010fc400000000ff */
[----:B------:R-:W-:Y:S02]  /*01e0*/  PRMT R8, R8, 0x7771, RZ ;  /* 0x0000777108087816 */ /* 0x000fe400000000ff */
[C---:B-----5:R-:W-:Y:S02]  /*01f0*/  PRMT R9, R10.reuse, 0x7770, RZ ;  /* 0x000077700a097816 */ /* 0x060fe400000000ff */
[----:B------:R-:W-:Y:S02]  /*0200*/  PRMT R10, R10, 0x7771, RZ ;  /* 0x000077710a0a7816 */ /* 0x000fe400000000ff */
[----:B------:R-:W-:Y:S02]  /*0210*/  LOP3.LUT R0, R0, 0x80, RZ, 0xc0, !PT ;  /* 0x0000008000007812 */ /* 0x000fe400078ec0ff */
[----:B------:R-:W-:Y:S02]  /*0220*/  LOP3.LUT R6, R6, 0x80, RZ, 0xc0, !PT ;  /* 0x0000008006067812 */ /* 0x000fe400078ec0ff */
[----:B------:R-:W-:-:S02]  /*0230*/  LOP3.LUT R7, R7, 0x80, RZ, 0xc0, !PT ;  /* 0x0000008007077812 */ /* 0x000fc400078ec0ff */
[----:B------:R-:W-:Y:S02]  /*0240*/  LOP3.LUT R8, R8, 0x80, RZ, 0xc0, !PT ;  /* 0x0000008008087812 */ /* 0x000fe400078ec0ff */
[----:B------:R-:W-:Y:S02]  /*0250*/  LOP3.LUT R4, R4, 0x80, RZ, 0xc0, !PT ;  /* 0x0000008004047812 */ /* 0x000fe400078ec0ff */
[----:B------:R-:W-:Y:S02]  /*0260*/  LOP3.LUT R5, R5, 0x80, RZ, 0xc0, !PT ;  /* 0x0000008005057812 */ /* 0x000fe400078ec0ff */
[----:B------:R-:W-:Y:S02]  /*0270*/  LOP3.LUT R9, R9, 0x80, RZ, 0xc0, !PT ;  /* 0x0000008009097812 */ /* 0x000fe400078ec0ff */
[----:B------:R-:W-:Y:S02]  /*0280*/  LOP3.LUT R10, R10, 0x80, RZ, 0xc0, !PT ;  /* 0x000000800a0a7812 */ /* 0x000fe400078ec0ff */
        /* <DEDUP_REMOVED lines=8> */
[----:B------:R-:W-:Y:S02]  /*0310*/  PRMT R11, R6, 0x7604, R11 ;  /* 0x00007604060b7816 */ /* 0x000fe4000000000b */
[----:B------:R-:W-:Y:S02]  /*0320*/  PRMT R7, R8, 0x7604, R7 ;  /* 0x0000760408077816 */ /* 0x000fe40000000007 */
[----:B------:R-:W-:Y:S02]  /*0330*/  PRMT R5, R5, 0x7604, R4 ;  /* 0x0000760405057816 */ /* 0x000fe40000000004 */
[----:B------:R-:W-:Y:S01]  /*0340*/  PRMT R9, R10, 0x7604, R9 ;  /* 0x000076040a097816 */ /* 0x000fe20000000009 */
[----:B------:R-:W-:Y:S04]  /*0350*/  STG.E.U16 desc[UR8][R2.64], R11 ;  /* 0x0000000b02007986 */ /* 0x000fe8000c101508 */
[----:B------:R-:W-:Y:S04]  /*0360*/  STG.E.U16 desc[UR8][R2.64+0x100], R7 ;  /* 0x0001000702007986 */ /* 0x000fe8000c101508 */
[----:B------:R-:W-:Y:S04]  /*0370*/  STG.E.U16 desc[UR8][R2.64+0x200], R5 ;  /* 0x0002000502007986 */ /* 0x000fe8000c101508 */
[----:B------:R-:W-:Y:S01]  /*0380*/  STG.E.U16 desc[UR8][R2.64+0x300], R9 ;  /* 0x0003000902007986 */ /* 0x000fe2000c101508 */
[----:B------:R-:W-:Y:S05]  /*0390*/  EXIT ;  /* 0x000000000000794d */ /* 0x000fea0003800000 */
.L_x_4693:
[----:B------:R-:W0:Y:S02]  /*03a0*/  S2R R17, SR_TID.X ;  /* 0x0000000000117919 */ /* 0x000e240000002100 */
[----:B0-----:R-:W-:Y:S01]  /*03b0*/  ISETP.GE.AND P3, PT, R17, R0, PT ;  /* 0x000000001100720c */ /* 0x001fe20003f66270 */
[----:B------:R-:W-:-:S03]  /*03c0*/  IMAD.MOV.U32 R19, RZ, RZ, R17 ;  /* 0x000000ffff137224 */ /* 0x000fc600078e0011 */
[----:B------:R-:W-:-:S09]  /*03d0*/  P2R R18, PR, RZ, 0x8 ;  /* 0x00000008ff127803 */ /* 0x000fd20000000000 */
[----:B------:R-:W-:-:S05]  /*03e0*/  @!P3 VIADD R19, R17, 0x80 ;  /* 0x000000801113b836 */ /* 0x000fca0000000000 */
[----:B------:R-:W-:-:S04]  /*03f0*/  ISETP.GE.AND P6, PT, R19, R0, PT ;  /* 0x000000001300720c */ /* 0x000fc80003fc6270 */
[----:B------:R-:W-:-:S09]  /*0400*/  P2R R16, PR, RZ, 0x40 ;  /* 0x00000040ff107803 */ /* 0x000fd20000000000 */
[C---:B------:R-:W-:Y:S01]  /*0410*/  @!P6 VIADD R11, R19.reuse, UR4 ;  /* 0x00000004130bec36 */ /* 0x040fe20008000000 */
[----:B------:R-:W0:Y:S01]  /*0420*/  @!P6 LDC.64 R12, c[0x0][0x220] ;  /* 0x00008800ff0ceb82 */ /* 0x000e220000000a00 */
[----:B------:R-:W-:-:S05]  /*0430*/  @!P6 VIADD R19, R19, 0x80 ;  /* 0x000000801313e836 */ /* 0x000fca0000000000 */
[----:B------:R-:W-:-:S13]  /*0440*/  ISETP.GE.AND P5, PT, R19, R0, PT ;  /* 0x000000001300720c */ /* 0x000fda0003fa6270 */
[C---:B------:R-:W-:Y:S01]  /*0450*/  @!P5 VIADD R15, R19.reuse, UR4 ;  /* 0x00000004130fdc36 */ /* 0x040fe20008000000 */
[----:B------:R-:W1:Y:S01]  /*0460*/  @!P5 LDC.64 R2, c[0x0][0x220] ;  /* 0x00008800ff02db82 */ /* 0x000e620000000a00 */
[----:B------:R-:W-:Y:S01]  /*0470*/  @!P5 VIADD R19, R19, 0x80 ;  /* 0x000000801313d836 */ /* 0x000fe20000000000 */
[----:B0-----:R-:W-:-:S04]  /*0480*/  @!P6 IADD3 R10, P1, R11, R12, RZ ;  /* 0x0000000c0b0ae210 */ /* 0x001fc80007f3e0ff */
[----:B------:R-:W-:Y:S01]  /*0490*/  ISETP.GE.AND P4, PT, R19, R0, PT ;  /* 0x000000001300720c */ /* 0x000fe20003f86270 */
[----:B------:R-:W-:-:S12]  /*04a0*/  @!P6 IMAD.X R11, RZ, RZ, R13, P1 ;  /* 0x000000ffff0be224 */ /* 0x000fd800008e060d */
[C---:B------:R-:W-:Y:S01]  /*04b0*/  @!P4 VIADD R21, R19.reuse, UR4 ;  /* 0x000000041315cc36 */ /* 0x040fe20008000000 */
[----:B------:R-:W0:Y:S01]  /*04c0*/  @!P4 LDC.64 R4, c[0x0][0x220] ;  /* 0x00008800ff04cb82 */ /* 0x000e220000000a00 */
[----:B------:R-:W-:Y:S01]  /*04d0*/  @!P4 VIADD R19, R19, 0x80 ;  /* 0x000000801313c836 */ /* 0x000fe20000000000 */
[----:B-1----:R-:W-:-:S04]  /*04e0*/  @!P5 IADD3 R2, P1, R15, R2, RZ ;  /* 0x000000020f02d210 */ /* 0x002fc80007f3e0ff */
[----:B------:R-:W-:Y:S01]  /*04f0*/  ISETP.GE.AND P0, PT, R19, R0, PT ;  /* 0x000000001300720c */ /* 0x000fe20003f06270 */
[----:B------:R-:W-:-:S05]  /*0500*/  @!P5 IMAD.X R3, RZ, RZ, R3, P1 ;  /* 0x000000ffff03d224 */ /* 0x000fca00008e0603 */
[----:B------:R-:W2:Y:S07]  /*0510*/  @!P5 LDG.E.U8 R2, desc[UR8][R2.64] ;  /* 0x000000080202d981 */ /* 0x000eae000c1e1100 */
[C---:B------:R-:W-:Y:S01]  /*0520*/  @!P0 VIADD R23, R19.reuse, UR4 ;  /* 0x0000000413178c36 */ /* 0x040fe20008000000 */
[----:B------:R-:W1:Y:S01]  /*0530*/  @!P0 LDC.64 R6, c[0x0][0x220] ;  /* 0x00008800ff068b82 */ /* 0x000e620000000a00 */
[----:B------:R-:W-:Y:S01]  /*0540*/  @!P0 VIADD R19, R19, 0x80 ;  /* 0x0000008013138836 */ /* 0x000fe20000000000 */
[----:B0-----:R-:W-:-:S04]  /*0550*/  @!P4 IADD3 R4, P1, R21, R4, RZ ;  /* 0x000000041504c210 */ /* 0x001fc80007f3e0ff */
[----:B------:R-:W-:Y:S01]  /*0560*/  ISETP.GE.AND P2, PT, R19, R0, PT ;  /* 0x000000001300720c */ /* 0x000fe20003f46270 */
[----:B------:R-:W-:-:S05]  /*0570*/  @!P4 IMAD.X R5, RZ, RZ, R5, P1 ;  /* 0x000000ffff05c224 */ /* 0x000fca00008e0605 */
[----:B------:R-:W3:Y:S07]  /*0580*/  @!P4 LDG.E.U8 R4, desc[UR8][R4.64] ;  /* 0x000000080404c981 */ /* 0x000eee000c1e1100 */
[----:B------:R-:W0:Y:S01]  /*0590*/  @!P2 LDC.64 R8, c[0x0][0x220] ;  /* 0x00008800ff08ab82 */ /* 0x000e220000000a00 */
[C---:B------:R-:W-:Y:S02]  /*05a0*/  @!P2 VIADD R13, R19.reuse, UR4 ;  /* 0x00000004130dac36 */ /* 0x040fe40008000000 */
[----:B------:R-:W-:Y:S01]  /*05b0*/  @!P2 VIADD R19, R19, 0x80 ;  /* 0x000000801313a836 */ /* 0x000fe20000000000 */
[----:B-1----:R-:W-:-:S05]  /*05c0*/  @!P0 IADD3 R6, P1, R23, R6, RZ ;  /* 0x0000000617068210 */ /* 0x002fca0007f3e0ff */
[----:B------:R-:W-:Y:S01]  /*05d0*/  @!P0 IMAD.X R7, RZ, RZ, R7, P1 ;  /* 0x000000ffff078224 */ /* 0x000fe200008e0607 */
[----:B0-----:R-:W-:-:S05]  /*05e0*/  @!P2 IADD3 R8, P1, R13, R8, RZ ;  /* 0x000000080d08a210 */ /* 0x001fca0007f3e0ff */
[----:B------:R-:W-:Y:S01]  /*05f0*/  @!P2 IMAD.X R9, RZ, RZ, R9, P1 ;  /* 0x000000ffff09a224 */ /* 0x000fe200008e0609 */
[----:B------:R-:W-:-:S04]  /*0600*/  ISETP.GE.AND P1, PT, R19, R0, PT ;  /* 0x000000001300720c */ /* 0x000fc80003f26270 */
[----:B------:R-:W4:Y:S09]  /*0610*/  @!P2 LDG.E.U8 R8, desc[UR8][R8.64] ;  /* 0x000000080808a981 */ /* 0x000f32000c1e1100 */
[----:B------:R-:W0:Y:S01]  /*0620*/  @!P1 LDC.64 R14, c[0x0][0x220] ;  /* 0x00008800ff0e9b82 */ /* 0x000e220000000a00 */
[----:B------:R-:W-:-:S02]  /*0630*/  @!P1 VIADD R13, R19, UR4 ;  /* 0x00000004130d9c36 */ /* 0x000fc40008000000 */
[----:B------:R-:W-:-:S03]  /*0640*/  @!P1 VIADD R19, R19, 0x80 ;  /* 0x0000008013139836 */ /* 0x000fc60000000000 */
[----:B0-----:R-:W-:-:S05]  /*0650*/  @!P1 IADD3 R12, P3, R13, R14, RZ ;  /* 0x0000000e0d0c9210 */ /* 0x001fca0007f7e0ff */
[----:B------:R-:W-:Y:S01]  /*0660*/  @!P1 IMAD.X R13, RZ, RZ, R15, P3 ;  /* 0x000000ffff0d9224 */ /* 0x000fe200018e060f */
[----:B------:R-:W-:-:S04]  /*0670*/  ISETP.GE.AND P3, PT, R19, R0, PT ;  /* 0x000000001300720c */ /* 0x000fc80003f66270 */
[----:B------:R-:W-:Y:S01]  /*0680*/  P2R R22, PR, RZ, 0x8 ;  /* 0x00000008ff167803 */ /* 0x000fe20000000000 */
[----:B------:R-:W5:Y:S08]  /*0690*/  @!P1 LDG.E.U8 R12, desc[UR8][R12.64] ;  /* 0x000000080c0c9981 */ /* 0x000f70000c1e1100 */
[----:B------:R-:W0:Y:S01]  /*06a0*/  @!P3 LDC.64 R14, c[0x0][0x220] ;  /* 0x00008800ff0ebb82 */ /* 0x000e220000000a00 */
[----:B------:R-:W-:-:S05]  /*06b0*/  @!P3 VIADD R19, R19, UR4 ;  /* 0x000000041313bc36 */ /* 0x000fca0008000000 */
[----:B0-----:R-:W-:-:S05]  /*06c0*/  @!P3 IADD3 R14, P6, R19, R14, RZ ;  /* 0x0000000e130eb210 */ /* 0x001fca0007fde0ff */
[----:B------:R-:W-:Y:S01]  /*06d0*/  @!P3 IMAD.X R15, RZ, RZ, R15, P6 ;  /* 0x000000ffff0fb224 */ /* 0x000fe200030e060f */
[----:B------:R-:W-:-:S13]  /*06e0*/  ISETP.NE.AND P3, PT, R18, RZ, PT ;  /* 0x000000ff1200720c */ /* 0x000fda0003f65270 */
[----:B------:R-:W0:Y:S01]  /*06f0*/  @!P3 LDC.64 R18, c[0x0][0x220] ;  /* 0x00008800ff12bb82 */ /* 0x000e220000000a00 */
[C---:B------:R-:W-:Y:S02]  /*0700*/  @!P3 VIADD R21, R17.reuse, UR4 ;  /* 0x000000041115bc36 */ /* 0x040fe40008000000 */
[----:B------:R-:W-:-:S03]  /*0710*/  @!P3 VIADD R23, R17, UR4 ;  /* 0x000000041117bc36 */ /* 0x000fc60008000000 */
[----:B0-----:R-:W-:-:S05]  /*0720*/  @!P3 IADD3 R20, P6, R21, R18, RZ ;  /* 0x000000121514b210 */ /* 0x001fca0007fde0ff */
[----:B------:R-:W-:Y:S02]  /*0730*/  @!P3 IMAD.X R21, RZ, RZ, R19, P6 ;  /* 0x000000ffff15b224 */ /* 0x000fe400030e0613 */
[----:B------:R-:W0:Y:S03]  /*0740*/  @!P3 LDC.64 R18, c[0x0][0x218] ;  /* 0x00008600ff12bb82 */ /* 0x000e260000000a00 */
[----:B------:R-:W2:Y:S01]  /*0750*/  @!P3 LDG.E.U8 R20, desc[UR8][R20.64] ;  /* 0x000000081414b981 */ /* 0x000ea2000c1e1100 */
[----:B0-----:R-:W-:-:S05]  /*0760*/  @!P3 IADD3 R18, P6, R23, R18, RZ ;  /* 0x000000121712b210 */ /* 0x001fca0007fde0ff */
[----:B------:R-:W-:Y:S01]  /*0770*/  @!P3 IMAD.X R19, RZ, RZ, R19, P6 ;  /* 0x000000ffff13b224 */ /* 0x000fe200030e0613 */
[----:B------:R-:W-:-:S13]  /*0780*/  ISETP.NE.AND P6, PT, R16, RZ, PT ;  /* 0x000000ff1000720c */ /* 0x000fda0003fc5270 */
[----:B------:R0:W3:Y:S02]  /*0790*/  @!P6 LDG.E.U8 R10, desc[UR8][R10.64] ;  /* 0x000000080a0ae981 */ /* 0x0000e4000c1e1100 */
[----:B0-----:R-:W-:Y:S02]  /*07a0*/  PRMT R11, RZ, 0x7610, R11 ;  /* 0x00007610ff0b7816 */ /* 0x001fe4000000000b */
[----:B---3--:R-:W-:-:S04]  /*07b0*/  @!P6 SHF.R.U32.HI R16, RZ, 0x7, R10 ;  /* 0x00000007ff10e819 */ /* 0x008fc8000001160a */
[----:B------:R-:W-:Y:S02]  /*07c0*/  @!P6 PRMT R11, R16, 0x7610, R11 ;  /* 0x00007610100be816 */ /* 0x000fe4000000000b */
[----:B------:R-:W-:Y:S01]  /*07d0*/  ISETP.NE.AND P6, PT, R22, RZ, PT ;  /* 0x000000ff1600720c */ /* 0x000fe20003fc5270 */
[----:B------:R0:W3:-:S12]  /*07e0*/  @!P0 LDG.E.U8 R16, desc[UR8][R6.64] ;  /* 0x0000000806108981 */ /* 0x0000d8000c1e1100 */
[----:B------:R-:W3:Y:S01]  /*07f0*/  @!P6 LDG.E.U8 R14, desc[UR8][R14.64] ;  /* 0x000000080e0ee981 */ /* 0x000ee2000c1e1100 */
[----:B------:R-:W-:Y:S01]  /*0800*/  PRMT R23, RZ, 0x7610, R23 ;  /* 0x00007610ff177816 */ /* 0x000fe20000000017 */
[----:B------:R-:W-:Y:S01]  /*0810*/  @!P3 VIADD R17, R17, 0x80 ;  /* 0x000000801111b836 */ /* 0x000fe20000000000 */
[----:B--2---:R-:W-:-:S05]  /*0820*/  @!P3 SHF.R.U32.HI R23, RZ, 0x7, R20 ;  /* 0x00000007ff17b819 */ /* 0x004fca0000011614 */
[----:B------:R1:W-:Y:S01]  /*0830*/  @!P3 STG.E.U8 desc[UR8][R18.64], R23 ;  /* 0x000000171200b986 */ /* 0x0003e2000c101108 */
[----:B------:R-:W-:Y:S02]  /*0840*/  ISETP.GE.AND P3, PT, R17, R0, PT ;  /* 0x000000001100720c */ /* 0x000fe40003f66270 */
[----:B------:R-:W-:Y:S02]  /*0850*/  @!P5 SHF.R.U32.HI R10, RZ, 0x7, R2 ;  /* 0x00000007ff0ad819 */ /* 0x000fe40000011602 */
[----:B------:R-:W-:Y:S02]  /*0860*/  PRMT R3, RZ, 0x7610, R3 ;  /* 0x00007610ff037816 */ /* 0x000fe40000000003 */
[----:B------:R-:W-:Y:S01]  /*0870*/  @!P4 SHF.R.U32.HI R2, RZ, 0x7, R4 ;  /* 0x00000007ff02c819 */ /* 0x000fe20000011604 */
[----:B------:R-:W-:Y:S01]  /*0880*/  BSSY B0, `(.L_x_4694) ;  /* 0x0000041000007945 */ /* 0x000fe20003800000 */
[----:B------:R-:W-:Y:S02]  /*0890*/  PRMT R5, RZ, 0x7610, R5 ;  /* 0x00007610ff057816 */ /* 0x000fe40000000005 */
[----:B------:R-:W-:Y:S01]  /*08a0*/  @!P4 PRMT R3, R2, 0x7610, R3 ;  /* 0x000076100203c816 */ /* 0x000fe20000000003 */
[----:B------:R-:W-:Y:S01]  /*08b0*/  BSSY B1, `(.L_x_4695) ;  /* 0x0000036000017945 */ /* 0x000fe20003800000 */
[----:B0-----:R-:W-:-:S02]  /*08c0*/  PRMT R7, RZ, 0x7610, R7 ;  /* 0x00007610ff077816 */ /* 0x001fc40000000007 */
[----:B------:R-:W-:Y:S02]  /*08d0*/  PRMT R6, RZ, 0x7610, R6 ;  /* 0x00007610ff067816 */ /* 0x000fe40000000006 */
[----:B------:R-:W-:Y:S02]  /*08e0*/  PRMT R4, RZ, 0x7610, R4 ;  /* 0x00007610ff047816 */ /* 0x000fe40000000004 */
[----:B------:R-:W-:Y:S02]  /*08f0*/  PRMT R2, RZ, 0x7610, R2 ;  /* 0x00007610ff027816 */ /* 0x000fe40000000002 */
[----:B----4-:R-:W-:Y:S02]  /*0900*/  @!P2 SHF.R.U32.HI R8, RZ, 0x7, R8 ;  /* 0x00000007ff08a819 */ /* 0x010fe40000011608 */
[----:B-----5:R-:W-:Y:S02]  /*0910*/  @!P1 SHF.R.U32.HI R12, RZ, 0x7, R12 ;  /* 0x00000007ff0c9819 */ /* 0x020fe4000001160c */
[----:B------:R-:W-:-:S02]  /*0920*/  @!P5 PRMT R5, R10, 0x7610, R5 ;  /* 0x000076100a05d816 */ /* 0x000fc40000000005 */
[----:B------:R-:W-:Y:S02]  /*0930*/  @!P2 PRMT R6, R8, 0x7610, R6 ;  /* 0x000076100806a816 */ /* 0x000fe40000000006 */
[----:B------:R-:W-:Y:S02]  /*0940*/  @!P1 PRMT R4, R12, 0x7610, R4 ;  /* 0x000076100c049816 */ /* 0x000fe40000000004 */
[----:B---3--:R-:W-:-:S04]  /*0950*/  @!P0 SHF.R.U32.HI R16, RZ, 0x7, R16 ;  /* 0x00000007ff108819 */ /* 0x008fc80000011610 */
[----:B------:R-:W-:Y:S02]  /*0960*/  @!P0 PRMT R7, R16, 0x7610, R7 ;  /* 0x0000761010078816 */ /* 0x000fe40000000007 */
[----:B------:R-:W-:-:S04]  /*0970*/  @!P6 SHF.R.U32.HI R14, RZ, 0x7, R14 ;  /* 0x00000007ff0ee819 */ /* 0x000fc8000001160e */
[----:B------:R-:W-:Y:S01]  /*0980*/  @!P6 PRMT R2, R14, 0x7610, R2 ;  /* 0x000076100e02e816 */ /* 0x000fe20000000002 */
[----:B-1----:R-:W-:Y:S06]  /*0990*/  @P3 BRA `(.L_x_4696) ;  /* 0x0000000000383947 */ /* 0x002fec0003800000 */
[C---:B------:R-:W-:Y:S01]  /*09a0*/  VIADD R8, R17.reuse, UR4 ;  /* 0x0000000411087c36 */ /* 0x040fe20008000000 */
[----:B------:R-:W-:Y:S01]  /*09b0*/  ULDC.64 UR6, c[0x0][0x218] ;  /* 0x0000860000067ab9 */ /* 0x000fe20000000a00 */
[----:B------:R-:W-:-:S03]  /*09c0*/  VIADD R17, R17, 0x80 ;  /* 0x0000008011117836 */ /* 0x000fc60000000000 */
[----:B------:R-:W-:-:S05]  /*09d0*/  IADD3 R8, P0, R8, UR6, RZ ;  /* 0x0000000608087c10 */ /* 0x000fca000ff1e0ff */
[----:B------:R-:W-:Y:S01]  /*09e0*/  IMAD.X R9, RZ, RZ, UR7, P0 ;  /* 0x00000007ff097e24 */ /* 0x000fe200080e06ff */
[----:B------:R-:W-:-:S04]  /*09f0*/  ISETP.GE.AND P0, PT, R17, R0, PT ;  /* 0x000000001100720c */ /* 0x000fc80003f06270 */
[----:B------:R0:W-:Y:S09]  /*0a00*/  STG.E.U8 desc[UR8][R8.64], R11 ;  /* 0x0000000b08007986 */ /* 0x0001f2000c101108 */
[----:B------:R-:W-:Y:S05]  /*0a10*/  @P0 BRA `(.L_x_4697) ;  /* 0x0000000000380947 */ /* 0x000fea0003800000 */
[C---:B0-----:R-:W-:Y:S01]  /*0a20*/  VIADD R8, R17.reuse, UR4 ;  /* 0x0000000411087c36 */ /* 0x041fe20008000000 */
[----:B------:R-:W-:Y:S01]  /*0a30*/  ULDC.64 UR6, c[0x0][0x218] ;  /* 0x0000860000067ab9 */ /* 0x000fe20000000a00 */
[----:B------:R-:W-:-:S03]  /*0a40*/  VIADD R17, R17, 0x80 ;  /* 0x0000008011117836 */ /* 0x000fc60000000000 */
[----:B------:R-:W-:-:S05]  /*0a50*/  IADD3 R8, P0, R8, UR6, RZ ;  /* 0x0000000608087c10 */ /* 0x000fca000ff1e0ff */
[----:B------:R-:W-:-:S05]  /*0a60*/  IMAD.X R9, RZ, RZ, UR7, P0 ;  /* 0x00000007ff097e24 */ /* 0x000fca00080e06ff */
[----:B------:R0:W-:Y:S03]  /*0a70*/  STG.E.U8 desc[UR8][R8.64], R5 ;  /* 0x0000000508007986 */ /* 0x0001e6000c101108 */
.L_x_4696:
[----:B------:R-:W-:-:S13]  /*0a80*/  ISETP.GE.AND P0, PT, R17, R0, PT ;  /* 0x000000001100720c */ /* 0x000fda0003f06270 */
[----:B------:R-:W-:Y:S05]  /*0a90*/  @P0 BRA `(.L_x_4698) ;  /* 0x0000000000380947 */ /* 0x000fea0003800000 */
[C---:B0-----:R-:W-:Y:S01]  /*0aa0*/  VIADD R8, R17.reuse, UR4 ;  /* 0x0000000411087c36 */ /* 0x041fe20008000000 */
[----:B------:R-:W-:Y:S01]  /*0ab0*/  ULDC.64 UR6, c[0x0][0x218] ;  /* 0x0000860000067ab9 */ /* 0x000fe20000000a00 */
[----:B------:R-:W-:-:S03]  /*0ac0*/  VIADD R17, R17, 0x80 ;  /* 0x0000008011117836 */ /* 0x000fc60000000000 */
[----:B------:R-:W-:-:S05]  /*0ad0*/  IADD3 R8, P0, R8, UR6, RZ ;  /* 0x0000000608087c10 */ /* 0x000fca000ff1e0ff */
[----:B------:R-:W-:-:S05]  /*0ae0*/  IMAD.X R9, RZ, RZ, UR7, P0 ;  /* 0x00000007ff097e24 */ /* 0x000fca00080e06ff */
[----:B------:R1:W-:Y:S03]  /*0af0*/  STG.E.U8 desc[UR8][R8.64], R3 ;  /* 0x0000000308007986 */ /* 0x0003e6000c101108 */
.L_x_4697:
[----:B------:R-:W-:-:S13]  /*0b00*/  ISETP.GE.AND P0, PT, R17, R0, PT ;  /* 0x000000001100720c */ /* 0x000fda0003f06270 */
[----:B------:R-:W-:Y:S05]  /*0b10*/  @P0 BRA `(.L_x_4699) ;  /* 0x00000000003c0947 */ /* 0x000fea0003800000 */
[C---:B01----:R-:W-:Y:S01]  /*0b20*/  VIADD R8, R17.reuse, UR4 ;  /* 0x0000000411087c36 */ /* 0x043fe20008000000 */
[----:B------:R-:W-:Y:S01]  /*0b30*/  ULDC.64 UR6, c[0x0][0x218] ;  /* 0x0000860000067ab9 */ /* 0x000fe20000000a00 */
[----:B------:R-:W-:-:S03]  /*0b40*/  VIADD R17, R17, 0x80 ;  /* 0x0000008011117836 */ /* 0x000fc60000000000 */
[----:B------:R-:W-:-:S05]  /*0b50*/  IADD3 R8, P0, R8, UR6, RZ ;  /* 0x0000000608087c10 */ /* 0x000fca000ff1e0ff */
[----:B------:R-:W-:-:S05]  /*0b60*/  IMAD.X R9, RZ, RZ, UR7, P0 ;  /* 0x00000007ff097e24 */ /* 0x000fca00080e06ff */
[----:B------:R1:W-:Y:S03]  /*0b70*/  STG.E.U8 desc[UR8][R8.64], R7 ;  /* 0x0000000708007986 */ /* 0x0003e6000c101108 */
.L_x_4698:
[----:B------:R-:W-:-:S13]  /*0b80*/  ISETP.GE.AND P0, PT, R17, R0, PT ;  /* 0x000000001100720c */ /* 0x000fda0003f06270 */
[----:B------:R-:W-:Y:S05]  /*0b90*/  @P0 BREAK B1 ;  /* 0x0000000000010942 */ /* 0x000fea0003800000 */
[----:B------:R-:W-:Y:S05]  /*0ba0*/  @P0 BRA `(.L_x_4700) ;  /* 0x0000000000380947 */ /* 0x000fea0003800000 */
[C---:B01----:R-:W-:Y:S01]  /*0bb0*/  VIADD R8, R17.reuse, UR4 ;  /* 0x0000000411087c36 */ /* 0x043fe20008000000 */
[----:B------:R-:W-:Y:S01]  /*0bc0*/  ULDC.64 UR6, c[0x0][0x218] ;  /* 0x0000860000067ab9 */ /* 0x000fe20000000a00 */
[----:B------:R-:W-:-:S03]  /*0bd0*/  VIADD R17, R17, 0x80 ;  /* 0x0000008011117836 */ /* 0x000fc60000000000 */
[----:B------:R-:W-:-:S05]  /*0be0*/  IADD3 R8, P0, R8, UR6, RZ ;  /* 0x0000000608087c10 */ /* 0x000fca000ff1e0ff */
[----:B------:R-:W-:-:S05]  /*0bf0*/  IMAD.X R9, RZ, RZ, UR7, P0 ;  /* 0x00000007ff097e24 */ /* 0x000fca00080e06ff */
[----:B------:R2:W-:Y:S03]  /*0c00*/  STG.E.U8 desc[UR8][R8.64], R6 ;  /* 0x0000000608007986 */ /* 0x0005e6000c101108 */
.L_x_4699:
[----:B------:R-:W-:Y:S05]  /*0c10*/  BSYNC B1 ;  /* 0x0000000000017941 */ /* 0x000fea0003800000 */
.L_x_4695:
[----:B------:R-:W-:-:S13]  /*0c20*/  ISETP.GE.AND P0, PT, R17, R0, PT ;  /* 0x000000001100720c */ /* 0x000fda0003f06270 */
[----:B012---:R-:W0:Y:S01]  /*0c30*/  @!P0 LDC.64 R8, c[0x0][0x218] ;  /* 0x00008600ff088b82 */ /* 0x007e220000000a00 */
[C---:B------:R-:W-:Y:S02]  /*0c40*/  @!P0 VIADD R7, R17.reuse, UR4 ;  /* 0x0000000411078c36 */ /* 0x040fe40008000000 */
[----:B------:R-:W-:-:S03]  /*0c50*/  @!P0 VIADD R17, R17, 0x80 ;  /* 0x0000008011118836 */ /* 0x000fc60000000000 */
[----:B0-----:R-:W-:-:S05]  /*0c60*/  @!P0 IADD3 R6, P1, R7, R8, RZ ;  /* 0x0000000807068210 */ /* 0x001fca0007f3e0ff */
[----:B------:R-:W-:-:S05]  /*0c70*/  @!P0 IMAD.X R7, RZ, RZ, R9, P1 ;  /* 0x000000ffff078224 */ /* 0x000fca00008e0609 */
[----:B------:R2:W-:Y:S03]  /*0c80*/  @!P0 STG.E.U8 desc[UR8][R6.64], R4 ;  /* 0x0000000406008986 */ /* 0x0005e6000c101108 */
.L_x_4700:
[----:B------:R-:W-:Y:S05]  /*0c90*/  BSYNC B0 ;  /* 0x0000000000007941 */ /* 0x000fea0003800000 */
.L_x_4694:
[----:B------:R-:W-:Y:S05]  /*0ca0*/  WARPSYNC.ALL ;  /* 0x0000000000007948 */ /* 0x000fea0003800000 */
[----:B------:R-:W-:-:S13]  /*0cb0*/  ISETP.GE.AND P0, PT, R17, R0, PT ;  /* 0x000000001100720c */ /* 0x000fda0003f06270 */
[----:B------:R-:W-:Y:S05]  /*0cc0*/  @P0 EXIT ;  /* 0x000000000000094d */ /* 0x000fea0003800000 */
[----:B--2---:R-:W-:Y:S01]  /*0cd0*/  VIADD R4, R17, UR4 ;  /* 0x0000000411047c36 */ /* 0x004fe20008000000 */
[----:B------:R-:W-:-:S04]  /*0ce0*/  ULDC.64 UR6, c[0x0][0x218] ;  /* 0x0000860000067ab9 */ /* 0x000fc80000000a00 */
[----:B------:R-:W-:-:S05]  /*0cf0*/  IADD3 R4, P0, R4, UR6, RZ ;  /* 0x0000000604047c10 */ /* 0x000fca000ff1e0ff */
[----:B0-----:R-:W-:-:S05]  /*0d00*/  IMAD.X R5, RZ, RZ, UR7, P0 ;  /* 0x00000007ff057e24 */ /* 0x001fca00080e06ff */
[----:B------:R-:W-:Y:S01]  /*0d10*/  STG.E.U8 desc[UR8][R4.64], R2 ;  /* 0x0000000204007986 */ /* 0x000fe2000c101108 */
[----:B------:R-:W-:Y:S05]  /*0d20*/  EXIT ;  /* 0x000000000000794d */ /* 0x000fea0003800000 */
.L_x_4701:
        /* <DEDUP_REMOVED lines=13> */
.L_x_23481:


//--------------------- .text._ZN2at6native29vectorized_elementwise_kernelILi4EZZZNS0_19signbit_kernel_cudaERNS_18TensorIteratorBaseEENKUlvE_clEvENKUlvE0_clEvEUlaE_St5arrayIPcLm2EEEEviT0_T1_ --------------------------
	.section	.text._ZN2at6native29vectorized_elementwise_kernelILi4EZZZNS0_19signbit_kernel_cudaERNS_18TensorIteratorBaseEENKUlvE_clEvENKUlvE0_clEvEUlaE_St5arrayIPcLm2EEEEviT0_T1_,"ax",@progbits
	.align	128
        .global         _ZN2at6native29vectorized_elementwise_kernelILi4EZZZNS0_19signbit_kernel_cudaERNS_18TensorIteratorBaseEENKUlvE_clEvENKUlvE0_clEvEUlaE_St5arrayIPcLm2EEEEviT0_T1_
        .type           _ZN2at6native29vectorized_elementwise_kernelILi4EZZZNS0_19signbit_kernel_cudaERNS_18TensorIteratorBaseEENKUlvE_clEvENKUlvE0_clEvEUlaE_St5arrayIPcLm2EEEEviT0_T1_,@function
        .size           _ZN2at6native29vectorized_elementwise_kernelILi4EZZZNS0_19signbit_kernel_cudaERNS_18TensorIteratorBaseEENKUlvE_clEvENKUlvE0_clEvEUlaE_St5arrayIPcLm2EEEEviT0_T1_,(.L_x_23482 - _ZN2at6native29vectorized_elementwise_kernelILi4EZZZNS0_19signbit_kernel_cudaERNS_18TensorIteratorBaseEENKUlvE_clEvENKUlvE0_clEvEUlaE_St5arrayIPcLm2EEEEviT0_T1_)
        .other          _ZN2at6native29vectorized_elementwise_kernelILi4EZZZNS0_19signbit_kernel_cudaERNS_18TensorIteratorBaseEENKUlvE_clEvENKUlvE0_clEvEUlaE_St5arrayIPcLm2EEEEviT0_T1_,@"STO_CUDA_ENTRY STV_DEFAULT"
_ZN2at6native29vectorized_elementwise_kernelILi4EZZZNS0_19signbit_kernel_cudaERNS_18TensorIteratorBaseEENKUlvE_clEvENKUlvE0_clEvEUlaE_St5arrayIPcLm2EEEEviT0_T1_:
.text._ZN2at6native29vectorized_elementwise_kernelILi4EZZZNS0_19signbit_kernel_cudaERNS_18TensorIteratorBaseEENKUlvE_clEvENKUlvE0_clEvEUlaE_St5arrayIPcLm2EEEEviT0_T1_:
        /* <DEDUP_REMOVED lines=16> */
[----:B------:R-:W2:Y:S04]  /*0100*/  LDG.E R8, desc[UR8][R2.64] ;  /* 0x0000000802087981 */ /* 0x000ea8000c1e1900 */
[----:B------:R0:W3:Y:S01]  /*0110*/  LDG.E R9, desc[UR8][R2.64+0x200] ;  /* 0x0002000802097981 */ /* 0x0000e2000c1e1900 */
[----:B------:R-:W-:-:S04]  /*0120*/  UIADD3 UR5, UP0, UR4, UR6, URZ ;  /* 0x0000000604057290 */ /* 0x000fc8000ff1e03f */
[----:B------:R-:W-:Y:S02]  /*0130*/  UIADD3.X UR6, URZ, UR7, URZ, UP0, !UPT ;  /* 0x000000073f067290 */ /* 0x000fe400087fe43f */
[----:B0-----:R-:W-:-:S04]  /*0140*/  IMAD.U32 R2, RZ, RZ, UR5 ;  /* 0x00000005ff027e24 */ /* 0x001fc8000f8e00ff */
[----:B------:R-:W-:Y:S02]  /*0150*/  IMAD.U32 R3, RZ, RZ, UR6 ;  /* 0x00000006ff037e24 */ /* 0x000fe4000f8e00ff */
[----:B------:R-:W-:Y:S01]  /*0160*/  IMAD.WIDE R2, R0, 0x4, R2 ;  /* 0x0000000400027825 */ /* 0x000fe200078e0202 */
[C---:B--2---:R-:W-:Y:S02]  /*0170*/  PRMT R4, R8.reuse, 0x7770, RZ ;  /* 0x0000777008047816 */ /* 0x044fe400000000ff */
[----:B------:R-:W-:Y:S02]  /*0180*/  PRMT R5, R8, 0x7771, RZ ;  /* 0x0000777108057816 */ /* 0x000fe400000000ff */
[C---:B---3--:R-:W-:Y:S02]  /*0190*/  PRMT R6, R9.reuse, 0x7770, RZ ;  /* 0x0000777009067816 */ /* 0x048fe400000000ff */
[----:B------:R-:W-:Y:S02]  /*01a0*/  PRMT R7, R9, 0x7771, RZ ;  /* 0x0000777109077816 */ /* 0x000fe400000000ff */
[----:B------:R-:W-:-:S02]  /*01b0*/  LOP3.LUT R4, R4, 0x80, RZ, 0xc0, !PT ;  /* 0x0000008004047812 */ /* 0x000fc400078ec0ff */
[----:B------:R-:W-:Y:S02]  /*01c0*/  LOP3.LUT R5, R5, 0x80, RZ, 0xc0, !PT ;  /* 0x0000008005057812 */ /* 0x000fe400078ec0ff */
[----:B------:R-:W-:Y:S02]  /*01d0*/  LOP3.LUT R6, R6, 0x80, RZ, 0xc0, !PT ;  /* 0x0000008006067812 */ /* 0x000fe400078ec0ff */
[----:B------:R-:W-:Y:S02]  /*01e0*/  LOP3.LUT R7, R7, 0x80, RZ, 0xc0, !PT ;  /* 0x0000008007077812 */ /* 0x000fe400078ec0ff */
[----:B------:R-:W-:Y:S02]  /*01f0*/  SHF.R.U32.HI R4, RZ, 0x7, R4 ;  /* 0x00000007ff047819 */ /* 0x000fe40000011604 */
[----:B------:R-:W-:Y:S02]  /*0200*/  SHF.R.U32.HI R5, RZ, 0x7, R5 ;  /* 0x00000007ff057819 */ /* 0x000fe40000011605 */
[----:B------:R-:W-:-:S02]  /*0210*/  SHF.R.U32.HI R6, RZ, 0x7, R6 ;  /* 0x00000007ff067819 */ /* 0x000fc40000011606 */
[----:B------:R-:W-:Y:S02]  /*0220*/  SHF.R.U32.HI R7, RZ, 0x7, R7 ;  /* 0x00000007ff077819 */ /* 0x000fe40000011607 */
[----:B------:R-:W-:Y:S02]  /*0230*/  PRMT R10, R5, 0x7604, R4 ;  /* 0x00007604050a7816 */ /* 0x000fe40000000004 */
[----:B------:R-:W-:Y:S02]  /*0240*/  PRMT R12, R7, 0x7604, R6 ;  /* 0x00007604070c7816 */ /* 0x000fe40000000006 */
[----:B------:R-:W-:Y:S02]  /*0250*/  PRMT R4, R8, 0x7772, RZ ;  /* 0x0000777208047816 */ /* 0x000fe400000000ff */
[----:B------:R-:W-:Y:S02]  /*0260*/  PRMT R6, R9, 0x7772, RZ ;  /* 0x0000777209067816 */ /* 0x000fe400000000ff */
[----:B------:R-:W-:-:S02]  /*0270*/  LOP3.LUT R5, R4, 0x80, RZ, 0xc0, !PT ;  /* 0x0000008004057812 */ /* 0x000fc400078ec0ff */
[----:B------:R-:W-:Y:S02]  /*0280*/  LOP3.LUT R7, R6, 0x80, RZ, 0xc0, !PT ;  /* 0x0000008006077812 */ /* 0x000fe400078ec0ff */
[----:B------:R-:W-:Y:S02]  /*0290*/  PRMT R4, R8, 0x7773, RZ ;  /* 0x0000777308047816 */ /* 0x000fe400000000ff */
[----:B------:R-:W-:Y:S02]  /*02a0*/  PRMT R6, R9, 0x7773, RZ ;  /* 0x0000777309067816 */ /* 0x000fe400000000ff */
[----:B------:R-:W-:Y:S02]  /*02b0*/  SHF.R.U32.HI R5, RZ, 0x7, R5 ;  /* 0x00000007ff057819 */ /* 0x000fe40000011605 */
[----:B------:R-:W-:Y:S02]  /*02c0*/  SHF.R.U32.HI R7, RZ, 0x7, R7 ;  /* 0x00000007ff077819 */ /* 0x000fe40000011607 */
[----:B------:R-:W-:-:S02]  /*02d0*/  LOP3.LUT R4, R4, 0x80, RZ, 0xc0, !PT ;  /* 0x0000008004047812 */ /* 0x000fc400078ec0ff */
[----:B------:R-:W-:Y:S02]  /*02e0*/  LOP3.LUT R6, R6, 0x80, RZ, 0xc0, !PT ;  /* 0x0000008006067812 */ /* 0x000fe400078ec0ff */
        /* <DEDUP_REMOVED lines=9> */
.L_x_4702:
        /* <DEDUP_REMOVED lines=110> */
.L_x_4705:
        /* <DEDUP_REMOVED lines=8> */
.L_x_4706:
        /* <DEDUP_REMOVED lines=8> */
.L_x_4707:
        /* <DEDUP_REMOVED lines=9> */
.L_x_4708:
[----:B------:R-:W-:Y:S05]  /*0bf0*/  BSYNC B1 ;  /* 0x0000000000017941 */ /* 0x000fea0003800000 */
.L_x_4704:
[----:B------:R-:W-:-:S13]  /*0c00*/  ISETP.GE.AND P0, PT, R17, R0, PT ;  /* 0x000000001100720c */ /* 0x000fda0003f06270 */
[----:B012---:R-:W0:Y:S01]  /*0c10*/  @!P0 LDC.64 R8, c[0x0][0x218] ;  /* 0x00008600ff088b82 */ /* 0x007e220000000a00 */
[C---:B------:R-:W-:Y:S02]  /*0c20*/  @!P0 VIADD R7, R17.reuse, UR4 ;  /* 0x0000000411078c36 */ /* 0x040fe40008000000 */
[----:B------:R-:W-:-:S03]  /*0c30*/  @!P0 VIADD R17, R17, 0x80 ;  /* 0x0000008011118836 */ /* 0x000fc60000000000 */
[----:B0-----:R-:W-:-:S05]  /*0c40*/  @!P0 IADD3 R6, P1, R7, R8, RZ ;  /* 0x0000000807068210 */ /* 0x001fca0007f3e0ff */
[----:B------:R-:W-:-:S05]  /*0c50*/  @!P0 IMAD.X R7, RZ, RZ, R9, P1 ;  /* 0x000000ffff078224 */ /* 0x000fca00008e0609 */
[----:B------:R2:W-:Y:S03]  /*0c60*/  @!P0 STG.E.U8 desc[UR8][R6.64], R4 ;  /* 0x0000000406008986 */ /* 0x0005e6000c101108 */
.L_x_4709:
[----:B------:R-:W-:Y:S05]  /*0c70*/  BSYNC B0 ;  /* 0x0000000000007941 */ /* 0x000fea0003800000 */
.L_x_4703:
        /* <DEDUP_REMOVED lines=9> */
.L_x_4710:
        /* <DEDUP_REMOVED lines=15> */
.L_x_23482:


//--------------------- .text._ZN2at6native29vectorized_elementwise_kernelILi8EZZZNS0_19signbit_kernel_cudaERNS_18TensorIteratorBaseEENKUlvE_clEvENKUlvE0_clEvEUlaE_St5arrayIPcLm2EEEEviT0_T1_ --------------------------
	.section	.text._ZN2at6native29vectorized_elementwise_kernelILi8EZZZNS0_19signbit_kernel_cudaERNS_18TensorIteratorBaseEENKUlvE_clEvENKUlvE0_clEvEUlaE_St5arrayIPcLm2EEEEviT0_T1_,"ax",@progbits
	.align	128
        .global         _ZN2at6native29vectorized_elementwise_kernelILi8EZZZNS0_19signbit_kernel_cudaERNS_18TensorIteratorBaseEENKUlvE_clEvENKUlvE0_clEvEUlaE_St5arrayIPcLm2EEEEviT0_T1_
        .type           _ZN2at6native29vectorized_elementwise_kernelILi8EZZZNS0_19signbit_kernel_cudaERNS_18TensorIteratorBaseEENKUlvE_clEvENKUlvE0_clEvEUlaE_St5arrayIPcLm2EEEEviT0_T1_,@function
        .size           _ZN2at6native29vectorized_elementwise_kernelILi8EZZZNS0_19signbit_kernel_cudaERNS_18TensorIteratorBaseEENKUlvE_clEvENKUlvE0_clEvEUlaE_St5arrayIPcLm2EEEEviT0_T1_,(.L_x_23483 - _ZN2at6native29vectorized_elementwise_kernelILi8EZZZNS0_19signbit_kernel_cudaERNS_18TensorIteratorBaseEENKUlvE_clEvENKUlvE0_clEvEUlaE_St5arrayIPcLm2EEEEviT0_T1_)
        .other          _ZN2at6native29vectorized_elementwise_kernelILi8EZZZNS0_19signbit_kernel_cudaERNS_18TensorIteratorBaseEENKUlvE_clEvENKUlvE0_clEvEUlaE_St5arrayIPcLm2EEEEviT0_T1_,@"STO_CUDA_ENTRY STV_DEFAULT"
_ZN2at6native29vectorized_elementwise_kernelILi8EZZZNS0_19signbit_kernel_cudaERNS_18TensorIteratorBaseEENKUlvE_clEvENKUlvE0_clEvEUlaE_St5arrayIPcLm2EEEEviT0_T1_:
.text._ZN2at6native29vectorized_elementwise_kernelILi8EZZZNS0_19signbit_kernel_cudaERNS_18TensorIteratorBaseEENKUlvE_clEvENKUlvE0_clEvEUlaE_St5arrayIPcLm2EEEEviT0_T1_:
        /* <DEDUP_REMOVED lines=15> */
[----:B0-----:R-:W-:-:S06]  /*00f0*/  IMAD.WIDE.U32 R2, R5, 0x8, R2 ;  /* 0x0000000805027825 */ /* 0x001fcc00078e0002 */
[----:B------:R-:W2:Y:S01]  /*0100*/  LDG.E.64 R2, desc[UR8][R2.64] ;  /* 0x0000000802027981 */ /* 0x000ea2000c1e1b00 */
[----:B------:R-:W-:-:S04]  /*0110*/  UIADD3 UR5, UP0, UR4, UR6, URZ ;  /* 0x0000000604057290 */ /* 0x000fc8000ff1e03f */
[----:B------:R-:W-:Y:S01]  /*0120*/  UIADD3.X UR6, URZ, UR7, URZ, UP0, !UPT ;  /* 0x000000073f067290 */ /* 0x000fe200087fe43f */
[C---:B--2---:R-:W-:Y:S02]  /*0130*/  LOP3.LUT R8, R2.reuse, 0xffff, RZ, 0xc0, !PT ;  /* 0x0000ffff02087812 */ /* 0x044fe400078ec0ff */
[C---:B------:R-:W-:Y:S02]  /*0140*/  LOP3.LUT R11, R3.reuse, 0xffff, RZ, 0xc0, !PT ;  /* 0x0000ffff030b7812 */ /* 0x040fe400078ec0ff */
[----:B------:R-:W-:Y:S02]  /*0150*/  PRMT R10, R2, 0x7732, RZ ;  /* 0x00007732020a7816 */ /* 0x000fe400000000ff */
[----:B------:R-:W-:Y:S02]  /*0160*/  PRMT R12, R3, 0x7732, RZ ;  /* 0x00007732030c7816 */ /* 0x000fe400000000ff */
[----:B------:R-:W-:Y:S02]  /*0170*/  SHF.R.U32.HI R8, RZ, 0x7, R8 ;  /* 0x00000007ff087819 */ /* 0x000fe40000011608 */
[----:B------:R-:W-:-:S02]  /*0180*/  SHF.R.U32.HI R11, RZ, 0x7, R11 ;  /* 0x00000007ff0b7819 */ /* 0x000fc4000001160b */
[----:B------:R-:W-:Y:S02]  /*0190*/  PRMT R0, R2, 0x7632, R0 ;  /* 0x0000763202007816 */ /* 0x000fe40000000000 */
[----:B------:R-:W-:Y:S02]  /*01a0*/  PRMT R4, R3, 0x7632, R4 ;  /* 0x0000763203047816 */ /* 0x000fe40000000004 */
[----:B------:R-:W-:Y:S02]  /*01b0*/  SHF.R.U32.HI R10, RZ, 0x7, R10 ;  /* 0x00000007ff0a7819 */ /* 0x000fe4000001160a */
[----:B------:R-:W-:Y:S02]  /*01c0*/  SHF.R.U32.HI R12, RZ, 0x7, R12 ;  /* 0x00000007ff0c7819 */ /* 0x000fe4000001160c */
[----:B------:R-:W-:Y:S02]  /*01d0*/  LOP3.LUT R9, R8, 0x100, RZ, 0xc0, !PT ;  /* 0x0000010008097812 */ /* 0x000fe400078ec0ff */
[----:B------:R-:W-:-:S02]  /*01e0*/  LOP3.LUT R8, R11, 0x100, RZ, 0xc0, !PT ;  /* 0x000001000b087812 */ /* 0x000fc400078ec0ff */
[----:B------:R-:W-:Y:S01]  /*01f0*/  LOP3.LUT R6, R2, 0x80, RZ, 0xc0, !PT ;  /* 0x0000008002067812 */ /* 0x000fe200078ec0ff */
[----:B------:R-:W-:Y:S01]  /*0200*/  IMAD.U32 R2, RZ, RZ, UR5 ;  /* 0x00000005ff027e24 */ /* 0x000fe2000f8e00ff */
[----:B------:R-:W-:Y:S01]  /*0210*/  LOP3.LUT R7, R3, 0x80, RZ, 0xc0, !PT ;  /* 0x0000008003077812 */ /* 0x000fe200078ec0ff */
[----:B------:R-:W-:Y:S01]  /*0220*/  IMAD.U32 R3, RZ, RZ, UR6 ;  /* 0x00000006ff037e24 */ /* 0x000fe2000f8e00ff */
[----:B------:R-:W-:Y:S02]  /*0230*/  LOP3.LUT R0, R0, 0x80, RZ, 0xc0, !PT ;  /* 0x0000008000007812 */ /* 0x000fe400078ec0ff */
[----:B------:R-:W-:Y:S01]  /*0240*/  LOP3.LUT R4, R4, 0x80, RZ, 0xc0, !PT ;  /* 0x0000008004047812 */ /* 0x000fe200078ec0ff */
[----:B------:R-:W-:Y:S01]  /*0250*/  IMAD.WIDE R2, R5, 0x8, R2 ;  /* 0x0000000805027825 */ /* 0x000fe200078e0202 */
[----:B------:R-:W-:Y:S02]  /*0260*/  LOP3.LUT R11, R10, 0x100, RZ, 0xc0, !PT ;  /* 0x000001000a0b7812 */ /* 0x000fe400078ec0ff */
[----:B------:R-:W-:-:S02]  /*0270*/  LOP3.LUT R13, R12, 0x100, RZ, 0xc0, !PT ;  /* 0x000001000c0d7812 */ /* 0x000fc400078ec0ff */
[----:B------:R-:W-:Y:S02]  /*0280*/  LEA.HI R9, R6, R9, RZ, 0x19 ;  /* 0x0000000906097211 */ /* 0x000fe400078fc8ff */
[----:B------:R-:W-:Y:S02]  /*0290*/  LEA.HI R7, R7, R8, RZ, 0x19 ;  /* 0x0000000807077211 */ /* 0x000fe400078fc8ff */
[----:B------:R-:W-:Y:S02]  /*02a0*/  LEA.HI R0, R0, R11, RZ, 0x19 ;  /* 0x0000000b00007211 */ /* 0x000fe400078fc8ff */
[----:B------:R-:W-:Y:S02]  /*02b0*/  LEA.HI R4, R4, R13, RZ, 0x19 ;  /* 0x0000000d04047211 */ /* 0x000fe400078fc8ff */
[----:B------:R-:W-:Y:S02]  /*02c0*/  PRMT R6, R9, 0x5410, R0 ;  /* 0x0000541009067816 */ /* 0x000fe40000000000 */
[----:B------:R-:W-:-:S05]  /*02d0*/  PRMT R7, R7, 0x5410, R4 ;  /* 0x0000541007077816 */ /* 0x000fca0000000004 */
[----:B------:R-:W-:Y:S01]  /*02e0*/  STG.E.64 desc[UR8][R2.64], R6 ;  /* 0x0000000602007986 */ /* 0x000fe2000c101b08 */
[----:B------:R-:W-:Y:S05]  /*02f0*/  EXIT ;  /* 0x000000000000794d */ /* 0x000fea0003800000 */
.L_x_4711:
        /* <DEDUP_REMOVED lines=110> */
.L_x_4714:
        /* <DEDUP_REMOVED lines=8> */
.L_x_4715:
        /* <DEDUP_REMOVED lines=8> */
.L_x_4716:
        /* <DEDUP_REMOVED lines=9> */
.L_x_4717:
[----:B------:R-:W-:Y:S05]  /*0b70*/  BSYNC B1 ;  /* 0x0000000000017941 */ /* 0x000fea0003800000 */
.L_x_4713:
[----:B------:R-:W-:-:S13]  /*0b80*/  ISETP.GE.AND P0, PT, R17, R0, PT ;  /* 0x000000001100720c */ /* 0x000fda0003f06270 */
[----:B012---:R-:W0:Y:S01]  /*0b90*/  @!P0 LDC.64 R8, c[0x0][0x218] ;  /* 0x00008600ff088b82 */ /* 0x007e220000000a00 */
[C---:B------:R-:W-:Y:S02]  /*0ba0*/  @!P0 VIADD R7, R17.reuse, UR4 ;  /* 0x0000000411078c36 */ /* 0x040fe40008000000 */
[----:B------:R-:W-:-:S03]  /*0bb0*/  @!P0 VIADD R17, R17, 0x80 ;  /* 0x0000008011118836 */ /* 0x000fc60000000000 */
[----:B0-----:R-:W-:-:S05]  /*0bc0*/  @!P0 IADD3 R6, P1, R7, R8, RZ ;  /* 0x0000000807068210 */ /* 0x001fca0007f3e0ff */
[----:B------:R-:W-:-:S05]  /*0bd0*/  @!P0 IMAD.X R7, RZ, RZ, R9, P1 ;  /* 0x000000ffff078224 */ /* 0x000fca00008e0609 */
[----:B------:R2:W-:Y:S03]  /*0be0*/  @!P0 STG.E.U8 desc[UR8][R6.64], R4 ;  /* 0x0000000406008986 */ /* 0x0005e6000c101108 */
.L_x_4718:
[----:B------:R-:W-:Y:S05]  /*0bf0*/  BSYNC B0 ;  /* 0x0000000000007941 */ /* 0x000fea0003800000 */
.L_x_4712:
        /* <DEDUP_REMOVED lines=9> */
.L_x_4719:
        /* <DEDUP_REMOVED lines=15> */
.L_x_23483:


//--------------------- .text._ZN2at6native18elementwise_kernelILi128ELi4EZNS0_15gpu_kernel_implIZZZNS0_19signbit_kernel_cudaERNS_18TensorIteratorBaseEENKUlvE_clEvENKUlvE_clEvEUlhE_EEvS4_RKT_EUliE_EEviT1_ --------------------------
	.section	.text._ZN2at6native18elementwise_kernelILi128ELi4EZNS0_15gpu_kernel_implIZZZNS0_19signbit_kernel_cudaERNS_18TensorIteratorBaseEENKUlvE_clEvENKUlvE_clEvEUlhE_EEvS4_RKT_EUliE_EEviT1_,"ax",@progbits
	.align	128
        .global         _ZN2at6native18elementwise_kernelILi128ELi4EZNS0_15gpu_kernel_implIZZZNS0_19signbit_kernel_cudaERNS_18TensorIteratorBaseEENKUlvE_clEvENKUlvE_clEvEUlhE_EEvS4_RKT_EUliE_EEviT1_
        .type           _ZN2at6native18elementwise_kernelILi128ELi4EZNS0_15gpu_kernel_implIZZZNS0_19signbit_kernel_cudaERNS_18TensorIteratorBaseEENKUlvE_clEvENKUlvE_clEvEUlhE_EEvS4_RKT_EUliE_EEviT1_,@function
        .size           _ZN2at6native18elementwise_kernelILi128ELi4EZNS0_15gpu_kernel_implIZZZNS0_19signbit_kernel_cudaERNS_18TensorIteratorBaseEENKUlvE_clEvENKUlvE_clEvEUlhE_EEvS4_RKT_EUliE_EEviT1_,(.L_x_23484 - _ZN2at6native18elementwise_kernelILi128ELi4EZNS0_15gpu_kernel_implIZZZNS0_19signbit_kernel_cudaERNS_18TensorIteratorBaseEENKUlvE_clEvENKUlvE_clEvEUlhE_EEvS4_RKT_EUliE_EEviT1_)
        .other          _ZN2at6native18elementwise_kernelILi128ELi4EZNS0_15gpu_kernel_implIZZZNS0_19signbit_kernel_cudaERNS_18TensorIteratorBaseEENKUlvE_clEvENKUlvE_clEvEUlhE_EEvS4_RKT_EUliE_EEviT1_,@"STO_CUDA_ENTRY STV_DEFAULT"
_ZN2at6native18elementwise_kernelILi128ELi4EZNS0_15gpu_kernel_implIZZZNS0_19signbit_kernel_cudaERNS_18TensorIteratorBaseEENKUlvE_clEvENKUlvE_clEvEUlhE_EEvS4_RKT_EUliE_EEviT1_:
.text._ZN2at6native18elementwise_kernelILi128ELi4EZNS0_15gpu_kernel_implIZZZNS0_19signbit_kernel_cudaERNS_18TensorIteratorBaseEENKUlvE_clEvENKUlvE_clEvEUlhE_EEvS4_RKT_EUliE_EEviT1_:
        /* <DEDUP_REMOVED lines=10> */
[----:B------:R-:W-:Y:S01]  /*00a0*/  IMAD.MOV.U32 R16, RZ, RZ, RZ ;  /* 0x000000ffff107224 */ /* 0x000fe200078e00ff */
[----:B0-----:R-:W-:-:S13]  /*00b0*/  ISETP.NE.AND P0, PT, R0, RZ, PT ;  /* 0x000000ff0000720c */ /* 0x001fda0003f05270 */
[----:B------:R-:W-:Y:S05]  /*00c0*/  @!P0 BRA `(.L_x_4722) ;  /* 0x0000001000488947 */ /* 0x000fea0003800000 */
[----:B------:R-:W-:Y:S01]  /*00d0*/  HFMA2.MMA R2, -RZ, RZ, 0, 0 ;  /* 0x00000000ff027435 */ /* 0x000fe200000001ff */
[----:B------:R-:W-:Y:S01]  /*00e0*/  IMAD.MOV.U32 R3, RZ, RZ, R19 ;  /* 0x000000ffff037224 */ /* 0x000fe200078e0013 */
[----:B------:R-:W-:Y:S01]  /*00f0*/  ULDC.64 UR4, c[0x0][0x220] ;  /* 0x0000880000047ab9 */ /* 0x000fe20000000a00 */
[----:B------:R-:W-:-:S07]  /*0100*/  ISETP.NE.AND P0, PT, R0, 0x1, PT ;  /* 0x000000010000780c */ /* 0x000fce0003f05270 */
[----:B------:R-:W-:Y:S01]  /*0110*/  IMAD.HI.U32 R2, R19, UR4, R2 ;  /* 0x0000000413027c27 */ /* 0x000fe2000f8e0002 */
[----:B------:R-:W-:-:S04]  /*0120*/  ULDC UR4, c[0x0][0x21c] ;  /* 0x0000870000047ab9 */ /* 0x000fc80000000800 */
[----:B------:R-:W-:-:S05]  /*0130*/  SHF.R.U32.HI R3, RZ, UR5, R2 ;  /* 0x00000005ff037c19 */ /* 0x000fca0008011602 */
[----:B------:R-:W-:-:S04]  /*0140*/  IMAD.MOV R16, RZ, RZ, -R3 ;  /* 0x000000ffff107224 */ /* 0x000fc800078e0a03 */
[----:B------:R-:W-:Y:S01]  /*0150*/  IMAD R16, R16, UR4, R19 ;  /* 0x0000000410107c24 */ /* 0x000fe2000f8e0213 */
[----:B------:R-:W-:-:S03]  /*0160*/  ULDC UR4, c[0x0][0x348] ;  /* 0x0000d20000047ab9 */ /* 0x000fc60000000800 */
        /* <DEDUP_REMOVED lines=8> */
[----:B------:R-:W-:-:S04]  /*01f0*/  ULDC UR4, c[0x0][0x350] ;  /* 0x0000d40000047ab9 */ /* 0x000fc80000000800 */
[----:B------:R-:W-:-:S04]  /*0200*/  IMAD.MOV R2, RZ, RZ, -R5 ;  /* 0x000000ffff027224 */ /* 0x000fc800078e0a05 */
[----:B------:R-:W-:-:S04]  /*0210*/  IMAD R3, R2, UR6, R3 ;  /* 0x0000000602037c24 */ /* 0x000fc8000f8e0203 */
        /* <DEDUP_REMOVED lines=10> */
[----:B------:R-:W-:-:S03]  /*02c0*/  ULDC UR4, c[0x0][0x358] ;  /* 0x0000d60000047ab9 */ /* 0x000fc60000000800 */
        /* <DEDUP_REMOVED lines=8> */
[----:B------:R-:W-:-:S04]  /*0350*/  ULDC UR4, c[0x0][0x360] ;  /* 0x0000d80000047ab9 */ /* 0x000fc80000000800 */
[----:B------:R-:W-:-:S04]  /*0360*/  IMAD.MOV R2, RZ, RZ, -R5 ;  /* 0x000000ffff027224 */ /* 0x000fc800078e0a05 */
[----:B------:R-:W-:-:S04]  /*0370*/  IMAD R3, R2, UR6, R3 ;  /* 0x0000000602037c24 */ /* 0x000fc8000f8e0203 */
[----:B------:R-:W-:Y:S01]  /*0380*/  IMAD R16, R3, UR4, R16 ;  /* 0x0000000403107c24 */ /* 0x000fe2000f8e0210 */
[----:B------:R-:W-:Y:S06]  /*0390*/  @!P0 BRA `(.L_x_4722) ;  /* 0x0000000c00948947 */ /* 0x000fec0003800000 */
[----:B------:R-:W-:Y:S01]  /*03a0*/  MOV R4, RZ ;  /* 0x000000ff00047202 */ /* 0x000fe20000000f00 */
[----:B------:R-:W-:Y:S01]  /*03b0*/  ULDC.64 UR4, c[0x0][0x250] ;  /* 0x0000940000047ab9 */ /* 0x000fe20000000a00 */
[----:B------:R-:W-:-:S03]  /*03c0*/  ISETP.NE.AND P0, PT, R0, 0x5, PT ;  /* 0x000000050000780c */ /* 0x000fc60003f05270 */
[----:B------:R-:W-:Y:S01]  /*03d0*/  IMAD.HI.U32 R2, R5, UR4, R4 ;  /* 0x0000000405027c27 */ /* 0x000fe2000f8e0004 */
[----:B------:R-:W-:-:S04]  /*03e0*/  ULDC UR4, c[0x0][0x24c] ;  /* 0x0000930000047ab9 */ /* 0x000fc80000000800 */
[----:B------:R-:W-:-:S05]  /*03f0*/  SHF.R.U32.HI R3, RZ, UR5, R2 ;  /* 0x00000005ff037c19 */ /* 0x000fca0008011602 */
[----:B------:R-:W-:-:S04]  /*0400*/  IMAD.MOV R4, RZ, RZ, -R3 ;  /* 0x000000ffff047224 */ /* 0x000fc800078e0a03 */
        /* <DEDUP_REMOVED lines=10> */
[----:B------:R-:W-:-:S03]  /*04b0*/  ULDC UR4, c[0x0][0x370] ;  /* 0x0000dc0000047ab9 */ /* 0x000fc60000000800 */
[----:B------:R-:W-:-:S05]  /*04c0*/  IADD3 R2, -R5, RZ, RZ ;  /* 0x000000ff05027210 */ /* 0x000fca0007ffe1ff */
        /* <DEDUP_REMOVED lines=208> */
[----:B------:R-:W-:-:S03]  /*11d0*/  ULDC UR4, c[0x0][0x408] ;  /* 0x0001020000047ab9 */ /* 0x000fc60000000800 */
[----:B------:R-:W-:-:S07]  /*11e0*/  IMAD R16, R5, UR4, R16 ;  /* 0x0000000405107c24 */ /* 0x000fce000f8e0210 */
.L_x_4722:
[----:B------:R-:W0:Y:S01]  /*11f0*/  LDC.U8 R2, c[0x0][0x422] ;  /* 0x00010880ff027b82 */ /* 0x000e220000000000 */
[----:B------:R-:W-:Y:S01]  /*1200*/  MOV R3, 0x1 ;  /* 0x0000000100037802 */ /* 0x000fe20000000f00 */
[----:B------:R-:W-:Y:S02]  /*1210*/  ULDC.64 UR4, c[0x0][0x410] ;  /* 0x0001040000047ab9 */ /* 0x000fe40000000a00 */
[----:B------:R-:W-:-:S05]  /*1220*/  IADD3 R16, P2, R16, UR4, RZ ;  /* 0x0000000410107c10 */ /* 0x000fca000ff5e0ff */
[----:B------:R-:W-:Y:S01]  /*1230*/  IMAD.X R17, RZ, RZ, UR5, P2 ;  /* 0x00000005ff117e24 */ /* 0x000fe200090e06ff */
[CC--:B0-----:R-:W-:Y:S02]  /*1240*/  SHF.L.U32 R4, R3.reuse, R2.reuse, RZ ;  /* 0x0000000203047219 */ /* 0x0c1fe400000006ff */
[----:B------:R-:W-:Y:S02]  /*1250*/  SHF.L.U64.HI R0, R3, R2, RZ ;  /* 0x0000000203007219 */ /* 0x000fe400000102ff */
[----:B------:R-:W-:Y:S02]  /*1260*/  LOP3.LUT P0, RZ, R4, 0x3f808fff, RZ, 0xc0, !PT ;  /* 0x3f808fff04ff7812 */ /* 0x000fe4000780c0ff */
[----:B------:R-:W-:Y:S02]  /*1270*/  ISETP.LE.U32.AND P1, PT, R2, 0x2c, PT ;  /* 0x0000002c0200780c */ /* 0x000fe40003f23070 */
[----:B------:R-:W-:-:S13]  /*1280*/  LOP3.LUT P0, RZ, R0, 0x1000, RZ, 0xc0, P0 ;  /* 0x0000100000ff7812 */ /* 0x000fda000000c0ff */
[----:B------:R-:W-:Y:S05]  /*1290*/  @P0 BRA P1, `(.L_x_4723) ;  /* 0x0000000000400947 */ /* 0x000fea0000800000 */
[----:B------:R-:W-:Y:S01]  /*12a0*/  MOV R2, 0x0 ;  /* 0x0000000000027802 */ /* 0x000fe20000000f00 */
[----:B------:R-:W-:Y:S01]  /*12b0*/  ULDC.64 UR4, c[0x4][0x198] ;  /* 0x0100660000047ab9 */ /* 0x000fe20000000a00 */
[----:B------:R-:W-:Y:S01]  /*12c0*/  ULDC.64 UR6, c[0x4][0x8] ;  /* 0x0100020000067ab9 */ /* 0x000fe20000000a00 */
[----:B------:R-:W-:Y:S01]  /*12d0*/  IMAD.U32 R4, RZ, RZ, UR4 ;  /* 0x00000004ff047e24 */ /* 0x000fe2000f8e00ff */
[----:B------:R-:W-:Y:S01]  /*12e0*/  MOV R5, UR5 ;  /* 0x0000000500057c02 */ /* 0x000fe20008000f00 */
[----:B------:R-:W-:Y:S01]  /*12f0*/  ULDC.64 UR4, c[0x4][0x1a0] ;  /* 0x0100680000047ab9 */ /* 0x000fe20000000a00 */
[----:B------:R-:W0:Y:S01]  /*1300*/  LDC.64 R2, c[0x4][R2] ;  /* 0x0100000002027b82 */ /* 0x000e220000000a00 */
[----:B------:R-:W-:Y:S01]  /*1310*/  HFMA2.MMA R12, -RZ, RZ, 0, 5.9604644775390625e-08 ;  /* 0x00000001ff0c7435 */ /* 0x000fe200000001ff */
[----:B------:R-:W-:Y:S01]  /*1320*/  IMAD.U32 R6, RZ, RZ, UR4 ;  /* 0x00000004ff067e24 */ /* 0x000fe2000f8e00ff */
[----:B------:R-:W-:Y:S01]  /*1330*/  MOV R10, UR6 ;  /* 0x00000006000a7c02 */ /* 0x000fe20008000f00 */
[----:B------:R-:W-:-:S02]  /*1340*/  IMAD.U32 R7, RZ, RZ, UR5 ;  /* 0x00000005ff077e24 */ /* 0x000fc4000f8e00ff */
[----:B------:R-:W-:Y:S02]  /*1350*/  IMAD.U32 R11, RZ, RZ, UR7 ;  /* 0x00000007ff0b7e24 */ /* 0x000fe4000f8e00ff */
[----:B------:R-:W-:Y:S02]  /*1360*/  IMAD.MOV.U32 R8, RZ, RZ, 0x4e ;  /* 0x0000004eff087424 */ /* 0x000fe400078e00ff */
[----:B------:R-:W-:-:S07]  /*1370*/  IMAD.MOV.U32 R13, RZ, RZ, RZ ;  /* 0x000000ffff0d7224 */ /* 0x000fce00078e00ff */
[----:B------:R-:W-:-:S07]  /*1380*/  LEPC R20, `(.L_x_4723) ;  /* 0x000000001014794e */ /* 0x000fce0000000000 */
[----:B0-----:R-:W-:Y:S05]  /*1390*/  CALL.ABS.NOINC R2 ;  /* 0x0000000002007343 */ /* 0x001fea0003c00000 */
.L_x_4723:
[----:B------:R-:W0:Y:S02]  /*13a0*/  LDC.U8 R2, c[0x0][0x421] ;  /* 0x00010840ff027b82 */ /* 0x000e240000000000 */
        /* <DEDUP_REMOVED lines=11> */
[----:B------:R0:W-:Y:S01]  /*1460*/  STG.E.U8 desc[UR36][R16.64], RZ ;  /* 0x000000ff10007986 */ /* 0x0001e2000c101124 */
[----:B------:R-:W-:Y:S05]  /*1470*/  BRA `(.L_x_4729) ;  /* 0x0000000400947947 */ /* 0x000fea0003800000 */
.L_x_4727:
[----:B------:R1:W-:Y:S01]  /*1480*/  STG.E.U8 desc[UR36][R16.64], RZ ;  /* 0x000000ff10007986 */ /* 0x0003e2000c101124 */
[----:B------:R-:W-:Y:S05]  /*1490*/  BRA `(.L_x_4729) ;  /* 0x00000004008c7947 */ /* 0x000fea0003800000 */
.L_x_4726:
[----:B------:R-:W-:-:S13]  /*14a0*/  ISETP.NE.AND P0, PT, R0, 0x2, PT ;  /* 0x000000020000780c */ /* 0x000fda0003f05270 */
[----:B------:R-:W-:Y:S05]  /*14b0*/  @!P0 BRA `(.L_x_4730) ;  /* 0x0000000000208947 */ /* 0x000fea0003800000 */
[----:B------:R-:W-:-:S13]  /*14c0*/  ISETP.NE.AND P0, PT, R0, 0x3, PT ;  /* 0x000000030000780c */ /* 0x000fda0003f05270 */
[----:B------:R-:W-:Y:S05]  /*14d0*/  @!P0 BRA `(.L_x_4731) ;  /* 0x0000000000108947 */ /* 0x000fea0003800000 */
[----:B------:R-:W-:-:S13]  /*14e0*/  ISETP.NE.AND P0, PT, R0, 0x4, PT ;  /* 0x000000040000780c */ /* 0x000fda0003f05270 */
[----:B------:R-:W-:Y:S05]  /*14f0*/  @P0 BRA `(.L_x_4728) ;  /* 0x0000000400240947 */ /* 0x000fea0003800000 */
[----:B------:R4:W-:Y:S01]  /*1500*/  STG.E.64 desc[UR36][R16.64], RZ ;  /* 0x000000ff10007986 */ /* 0x0009e2000c101b24 */
[----:B------:R-:W-:Y:S05]  /*1510*/  BRA `(.L_x_4729) ;  /* 0x00000004006c7947 */ /* 0x000fea0003800000 */
.L_x_4731:
[----:B------:R3:W-:Y:S01]  /*1520*/  STG.E desc[UR36][R16.64], RZ ;  /* 0x000000ff10007986 */ /* 0x0007e2000c101924 */
[----:B------:R-:W-:Y:S05]  /*1530*/  BRA `(.L_x_4729) ;  /* 0x0000000400647947 */ /* 0x000fea0003800000 */
.L_x_4730:
[----:B------:R2:W-:Y:S01]  /*1540*/  STG.E.U16 desc[UR36][R16.64], RZ ;  /* 0x000000ff10007986 */ /* 0x0005e2000c101524 */
[----:B------:R-:W-:Y:S05]  /*1550*/  BRA `(.L_x_4729) ;  /* 0x00000004005c7947 */ /* 0x000fea0003800000 */
.L_x_4725:
[----:B------:R-:W-:-:S13]  /*1560*/  ISETP.GT.AND P0, PT, R0, 0x6, PT ;  /* 0x000000060000780c */ /* 0x000fda0003f04270 */
[----:B------:R-:W-:Y:S05]  /*1570*/  @P0 BRA `(.L_x_4732) ;  /* 0x0000000000200947 */ /* 0x000fea0003800000 */
[----:B------:R-:W-:-:S13]  /*1580*/  ISETP.NE.AND P0, PT, R0, 0x5, PT ;  /* 0x000000050000780c */ /* 0x000fda0003f05270 */
[----:B------:R-:W-:Y:S05]  /*1590*/  @!P0 BRA `(.L_x_4733) ;  /* 0x0000000000108947 */ /* 0x000fea0003800000 */
[----:B------:R-:W-:-:S13]  /*15a0*/  ISETP.NE.AND P0, PT, R0, 0x6, PT ;  /* 0x000000060000780c */ /* 0x000fda0003f05270 */
[----:B------:R-:W-:Y:S05]  /*15b0*/  @P0 BRA `(.L_x_4728) ;  /* 0x0000000000f40947 */ /* 0x000fea0003800000 */
[----:B------:R0:W-:Y:S01]  /*15c0*/  STG.E desc[UR36][R16.64], RZ ;  /* 0x000000ff10007986 */ /* 0x0001e2000c101924 */
[----:B------:R-:W-:Y:S05]  /*15d0*/  BRA `(.L_x_4729) ;  /* 0x00000004003c7947 */ /* 0x000fea0003800000 */
.L_x_4733:
[----:B------:R0:W-:Y:S01]  /*15e0*/  STG.E.U16 desc[UR36][R16.64], RZ ;  /* 0x000000ff10007986 */ /* 0x0001e2000c101524 */
[----:B------:R-:W-:Y:S05]  /*15f0*/  BRA `(.L_x_4729) ;  /* 0x0000000400347947 */ /* 0x000fea0003800000 */
.L_x_4732:
        /* <DEDUP_REMOVED lines=8> */
.L_x_4735:
[----:B------:R0:W-:Y:S01]  /*1680*/  STG.E desc[UR36][R16.64], RZ ;  /* 0x000000ff10007986 */ /* 0x0001e2000c101924 */
[----:B------:R-:W-:Y:S05]  /*1690*/  BRA `(.L_x_4729) ;  /* 0x00000004000c7947 */ /* 0x000fea0003800000 */
.L_x_4734:
[----:B------:R0:W-:Y:S01]  /*16a0*/  STG.E.64 desc[UR36][R16.64], RZ ;  /* 0x000000ff10007986 */ /* 0x0001e2000c101b24 */
[----:B------:R-:W-:Y:S05]  /*16b0*/  BRA `(.L_x_4729) ;  /* 0x0000000400047947 */ /* 0x000fea0003800000 */
.L_x_4724:
        /* <DEDUP_REMOVED lines=8> */
[----:B------:R0:W-:Y:S01]  /*1740*/  STG.E.U8 desc[UR36][R16.64], RZ ;  /* 0x000000ff10007986 */ /* 0x0001e2000c101124 */
[----:B------:R-:W-:Y:S05]  /*1750*/  BRA `(.L_x_4729) ;  /* 0x0000000000dc7947 */ /* 0x000fea0003800000 */
.L_x_4738:
[----:B------:R0:W-:Y:S01]  /*1760*/  STG.E.128 desc[UR36][R16.64], RZ ;  /* 0x000000ff10007986 */ /* 0x0001e2000c101d24 */
[----:B------:R-:W-:Y:S05]  /*1770*/  BRA `(.L_x_4729) ;  /* 0x0000000000d47947 */ /* 0x000fea0003800000 */
.L_x_4737:
[----:B------:R-:W-:-:S13]  /*1780*/  ISETP.NE.AND P0, PT, R0, 0xf, PT ;  /* 0x0000000f0000780c */ /* 0x000fda0003f05270 */
[----:B------:R-:W-:Y:S05]  /*1790*/  @!P0 BRA `(.L_x_4739) ;  /* 0x0000000000208947 */ /* 0x000fea0003800000 */
[----:B------:R-:W-:-:S13]  /*17a0*/  ISETP.NE.AND P0, PT, R0, 0x17, PT ;  /* 0x000000170000780c */ /* 0x000fda0003f05270 */
[----:B------:R-:W-:Y:S05]  /*17b0*/  @!P0 BRA `(.L_x_4740) ;  /* 0x0000000000108947 */ /* 0x000fea0003800000 */
[----:B------:R-:W-:-:S13]  /*17c0*/  ISETP.NE.AND P0, PT, R0, 0x18, PT ;  /* 0x000000180000780c */ /* 0x000fda0003f05270 */
[----:B------:R-:W-:Y:S05]  /*17d0*/  @P0 BRA `(.L_x_4728) ;  /* 0x00000000006c0947 */ /* 0x000fea0003800000 */
[----:B------:R0:W-:Y:S01]  /*17e0*/  STG.E.U8 desc[UR36][R16.64], RZ ;  /* 0x000000ff10007986 */ /* 0x0001e2000c101124 */
[----:B------:R-:W-:Y:S05]  /*17f0*/  BRA `(.L_x_4729) ;  /* 0x0000000000b47947 */ /* 0x000fea0003800000 */
.L_x_4740:
[----:B------:R0:W-:Y:S01]  /*1800*/  STG.E.U8 desc[UR36][R16.64], RZ ;  /* 0x000000ff10007986 */ /* 0x0001e2000c101124 */
[----:B------:R-:W-:Y:S05]  /*1810*/  BRA `(.L_x_4729) ;  /* 0x0000000000ac7947 */ /* 0x000fea0003800000 */
.L_x_4739:
[----:B------:R0:W-:Y:S01]  /*1820*/  STG.E.U16 desc[UR36][R16.64], RZ ;  /* 0x000000ff10007986 */ /* 0x0001e2000c101524 */
[----:B------:R-:W-:Y:S05]  /*1830*/  BRA `(.L_x_4729) ;  /* 0x0000000000a47947 */ /* 0x000fea0003800000 */
.L_x_4736:
        /* <DEDUP_REMOVED lines=8> */
[----:B------:R0:W-:Y:S01]  /*18c0*/  STG.E.U16 desc[UR36][R16.64], RZ ;  /* 0x000000ff10007986 */ /* 0x0001e2000c101524 */
[----:B------:R-:W-:Y:S05]  /*18d0*/  BRA `(.L_x_4729) ;  /* 0x00000000007c7947 */ /* 0x000fea0003800000 */
.L_x_4743:
[----:B------:R0:W-:Y:S01]  /*18e0*/  STG.E.U8 desc[UR36][R16.64], RZ ;  /* 0x000000ff10007986 */ /* 0x0001e2000c101124 */
[----:B------:R-:W-:Y:S05]  /*18f0*/  BRA `(.L_x_4729) ;  /* 0x0000000000747947 */ /* 0x000fea0003800000 */
.L_x_4742:
[----:B------:R0:W-:Y:S01]  /*1900*/  STG.E.U8 desc[UR36][R16.64], RZ ;  /* 0x000000ff10007986 */ /* 0x0001e2000c101124 */
[----:B------:R-:W-:Y:S05]  /*1910*/  BRA `(.L_x_4729) ;  /* 0x00000000006c7947 */ /* 0x000fea0003800000 */
.L_x_4741:
[----:B------:R-:W-:-:S13]  /*1920*/  ISETP.NE.AND P0, PT, R0, 0x1c, PT ;  /* 0x0000001c0000780c */ /* 0x000fda0003f05270 */
[----:B------:R-:W-:Y:S05]  /*1930*/  @!P0 BRA `(.L_x_4744) ;  /* 0x0000000000608947 */ /* 0x000fea0003800000 */
[----:B------:R-:W-:-:S13]  /*1940*/  ISETP.NE.AND P0, PT, R0, 0x1d, PT ;  /* 0x0000001d0000780c */ /* 0x000fda0003f05270 */
[----:B------:R-:W-:Y:S05]  /*1950*/  @!P0 BRA `(.L_x_4745) ;  /* 0x0000000000508947 */ /* 0x000fea0003800000 */
[----:B------:R-:W-:-:S13]  /*1960*/  ISETP.NE.AND P0, PT, R0, 0x2c, PT ;  /* 0x0000002c0000780c */ /* 0x000fda0003f05270 */
[----:B------:R0:W-:Y:S01]  /*1970*/  @!P0 STG.E.U8 desc[UR36][R16.64], RZ ;  /* 0x000000ff10008986 */ /* 0x0001e2000c101124 */
[----:B------:R-:W-:Y:S05]  /*1980*/  @!P0 BRA `(.L_x_4729) ;  /* 0x0000000000508947 */ /* 0x000fea0003800000 */
.L_x_4728:
[----:B------:R-:W-:Y:S01]  /*1990*/  MOV R2, 0x0 ;  /* 0x0000000000027802 */ /* 0x000fe20000000f00 */
[----:B------:R-:W-:Y:S01]  /*19a0*/  ULDC.64 UR4, c[0x4][0x198] ;  /* 0x0100660000047ab9 */ /* 0x000fe20000000a00 */
[----:B------:R-:W-:Y:S01]  /*19b0*/  ULDC.64 UR6, c[0x4][0x1a0] ;  /* 0x0100680000067ab9 */ /* 0x000fe20000000a00 */
[----:B------:R-:W-:Y:S01]  /*19c0*/  IMAD.U32 R4, RZ, RZ, UR4 ;  /* 0x00000004ff047e24 */ /* 0x000fe2000f8e00ff */
[----:B------:R-:W-:Y:S01]  /*19d0*/  MOV R5, UR5 ;  /* 0x0000000500057c02 */ /* 0x000fe20008000f00 */
[----:B------:R-:W-:Y:S01]  /*19e0*/  ULDC.64 UR4, c[0x4][0x10] ;  /* 0x0100040000047ab9 */ /* 0x000fe20000000a00 */
[----:B------:R-:W1:Y:S01]  /*19f0*/  LDC.64 R2, c[0x4][R2] ;  /* 0x0100000002027b82 */ /* 0x000e620000000a00 */
        /* <DEDUP_REMOVED lines=8> */
[----:B01----:R-:W-:Y:S05]  /*1a80*/  CALL.ABS.NOINC R2 ;  /* 0x0000000002007343 */ /* 0x003fea0003c00000 */
.L_x_4746:
[----:B------:R-:W-:Y:S05]  /*1a90*/  BRA `(.L_x_4729) ;  /* 0x00000000000c7947 */ /* 0x000fea0003800000 */
.L_x_4745:
[----:B------:R0:W-:Y:S01]  /*1aa0*/  STG.E.64 desc[UR36][R16.64], RZ ;  /* 0x000000ff10007986 */ /* 0x0001e2000c101b24 */
[----:B------:R-:W-:Y:S05]  /*1ab0*/  BRA `(.L_x_4729) ;  /* 0x0000000000047947 */ /* 0x000fea0003800000 */
.L_x_4744:
[----:B------:R0:W-:Y:S02]  /*1ac0*/  STG.E desc[UR36][R16.64], RZ ;  /* 0x000000ff10007986 */ /* 0x0001e4000c101924 */
.L_x_4729:
[----:B------:R-:W-:-:S05]  /*1ad0*/  IMAD R18, R23, 0x200, R18 ;  /* 0x0000020017127824 */ /* 0x000fca00078e0212 */
[----:B------:R-:W-:-:S07]  /*1ae0*/  IADD3 R19, R18, 0x80, RZ ;  /* 0x0000008012137810 */ /* 0x000fce0007ffe0ff */
.L_x_4721:
[----:B------:R-:W-:Y:S05]  /*1af0*/  BSYNC B6 ;  /* 0x0000000000067941 */ /* 0x000fea0003800000 */
.L_x_4720:
[----:B------:R-:W-:Y:S01]  /*1b00*/  ULDC UR4, c[0x0][0x210] ;  /* 0x0000840000047ab9 */ /* 0x000fe20000000800 */
[----:B------:R-:W-:Y:S01]  /*1b10*/  BSSY B6, `(.L_x_4747) ;  /* 0x00001a7000067945 */ /* 0x000fe20003800000 */
[----:B------:R-:W-:-:S13]  /*1b20*/  ISETP.GE.AND P0, PT, R19, UR4, PT ;  /* 0x0000000413007c0c */ /* 0x000fda000bf06270 */
[----:B------:R-:W-:Y:S05]  /*1b30*/  @P0 BRA `(.L_x_4748) ;  /* 0x0000001800900947 */ /* 0x000fea0003800000 */
[----:B------:R-:W0:Y:S02]  /*1b40*/  LDC R0, c[0x0][0x218] ;  /* 0x00008600ff007b82 */ /* 0x000e240000000800 */
[----:B012345:R-:W-:Y:S01]  /*1b50*/  IMAD.MOV.U32 R16, RZ, RZ, RZ ;  /* 0x000000ffff107224 */ /* 0x03ffe200078e00ff */
[----:B------:R-:W-:-:S13]  /*1b60*/  ISETP.NE.AND P0, PT, R0, RZ, PT ;  /* 0x000000ff0000720c */ /* 0x000fda0003f05270 */
[----:B------:R-:W-:Y:S05]  /*1b70*/  @!P0 BRA `(.L_x_4749) ;  /* 0x0000001000448947 */ /* 0x000fea0003800000 */
        /* <DEDUP_REMOVED lines=271> */
[----:B------:R-:W-:-:S03]  /*2c70*/  ULDC UR4, c[0x0][0x408] ;  /* 0x0001020000047ab9 */ /* 0x000fc60000000800 */
[----:B------:R-:W-:-:S07]  /*2c80*/  IMAD R16, R5, UR4, R16 ;  /* 0x0000000405107c24 */ /* 0x000fce000f8e0210 */
.L_x_4749:
[----:B------:R-:W0:Y:S01]  /*2c90*/  LDC.U8 R0, c[0x0][0x422] ;  /* 0x00010880ff007b82 */ /* 0x000e220000000000 */
[----:B------:R-:W-:Y:S01]  /*2ca0*/  IMAD.MOV.U32 R3, RZ, RZ, 0x1 ;  /* 0x00000001ff037424 */ /* 0x000fe200078e00ff */
        /* <DEDUP_REMOVED lines=12> */
[----:B------:R-:W-:Y:S01]  /*2d70*/  MOV R4, UR4 ;  /* 0x0000000400047c02 */ /* 0x000fe20008000f00 */
[----:B------:R-:W-:Y:S01]  /*2d80*/  IMAD.U32 R5, RZ, RZ, UR5 ;  /* 0x00000005ff057e24 */ /* 0x000fe2000f8e00ff */
[----:B------:R-:W-:Y:S01]  /*2d90*/  ULDC.64 UR4, c[0x4][0x1a0] ;  /* 0x0100680000047ab9 */ /* 0x000fe20000000a00 */
[----:B------:R-:W0:Y:S01]  /*2da0*/  LDC.64 R2, c[0x4][R2] ;  /* 0x0100000002027b82 */ /* 0x000e220000000a00 */
[----:B------:R-:W-:Y:S01]  /*2db0*/  HFMA2.MMA R8, -RZ, RZ, 0, 4.64916229248046875e-06 ;  /* 0x0000004eff087435 */ /* 0x000fe200000001ff */
        /* <DEDUP_REMOVED lines=8> */
.L_x_4750:
        /* <DEDUP_REMOVED lines=14> */
.L_x_4754:
[----:B------:R0:W-:Y:S01]  /*2f20*/  STG.E.U8 desc[UR36][R16.64], RZ ;  /* 0x000000ff10007986 */ /* 0x0001e2000c101124 */
[----:B------:R-:W-:Y:S05]  /*2f30*/  BRA `(.L_x_4756) ;  /* 0x00000004008c7947 */ /* 0x000fea0003800000 */
.L_x_4753:
        /* <DEDUP_REMOVED lines=8> */
.L_x_4758:
[----:B------:R0:W-:Y:S01]  /*2fc0*/  STG.E desc[UR36][R16.64], RZ ;  /* 0x000000ff10007986 */ /* 0x0001e2000c101924 */
[----:B------:R-:W-:Y:S05]  /*2fd0*/  BRA `(.L_x_4756) ;  /* 0x0000000400647947 */ /* 0x000fea0003800000 */
.L_x_4757:
[----:B------:R0:W-:Y:S01]  /*2fe0*/  STG.E.U16 desc[UR36][R16.64], RZ ;  /* 0x000000ff10007986 */ /* 0x0001e2000c101524 */
[----:B------:R-:W-:Y:S05]  /*2ff0*/  BRA `(.L_x_4756) ;  /* 0x00000004005c7947 */ /* 0x000fea0003800000 */
.L_x_4752:
        /* <DEDUP_REMOVED lines=8> */
.L_x_4760:
[----:B------:R0:W-:Y:S01]  /*3080*/  STG.E.U16 desc[UR36][R16.64], RZ ;  /* 0x000000ff10007986 */ /* 0x0001e2000c101524 */
[----:B------:R-:W-:Y:S05]  /*3090*/  BRA `(.L_x_4756) ;  /* 0x0000000400347947 */ /* 0x000fea0003800000 */
.L_x_4759:
        /* <DEDUP_REMOVED lines=8> */
.L_x_4762:
[----:B------:R0:W-:Y:S01]  /*3120*/  STG.E desc[UR36][R16.64], RZ ;  /* 0x000000ff10007986 */ /* 0x0001e2000c101924 */
[----:B------:R-:W-:Y:S05]  /*3130*/  BRA `(.L_x_4756) ;  /* 0x00000004000c7947 */ /* 0x000fea0003800000 */
.L_x_4761:
[----:B------:R0:W-:Y:S01]  /*3140*/  STG.E.64 desc[UR36][R16.64], RZ ;  /* 0x000000ff10007986 */ /* 0x0001e2000c101b24 */
[----:B------:R-:W-:Y:S05]  /*3150*/  BRA `(.L_x_4756) ;  /* 0x0000000400047947 */ /* 0x000fea0003800000 */
.L_x_4751:
        /* <DEDUP_REMOVED lines=10> */
.L_x_4765:
[----:B------:R0:W-:Y:S01]  /*3200*/  STG.E.128 desc[UR36][R16.64], RZ ;  /* 0x000000ff10007986 */ /* 0x0001e2000c101d24 */
[----:B------:R-:W-:Y:S05]  /*3210*/  BRA `(.L_x_4756) ;  /* 0x0000000000d47947 */ /* 0x000fea0003800000 */
.L_x_4764:
        /* <DEDUP_REMOVED lines=8> */
.L_x_4767:
[----:B------:R0:W-:Y:S01]  /*32a0*/  STG.E.U8 desc[UR36][R16.64], RZ ;  /* 0x000000ff10007986 */ /* 0x0001e2000c101124 */
[----:B------:R-:W-:Y:S05]  /*32b0*/  BRA `(.L_x_4756) ;  /* 0x0000000000ac7947 */ /* 0x000fea0003800000 */
.L_x_4766:
[----:B------:R0:W-:Y:S01]  /*32c0*/  STG.E.U16 desc[UR36][R16.64], RZ ;  /* 0x000000ff10007986 */ /* 0x0001e2000c101524 */
[----:B------:R-:W-:Y:S05]  /*32d0*/  BRA `(.L_x_4756) ;  /* 0x0000000000a47947 */ /* 0x000fea0003800000 */
.L_x_4763:
        /* <DEDUP_REMOVED lines=10> */
.L_x_4770:
[----:B------:R1:W-:Y:S01]  /*3380*/  STG.E.U8 desc[UR36][R16.64], RZ ;  /* 0x000000ff10007986 */ /* 0x0003e2000c101124 */
[----:B------:R-:W-:Y:S05]  /*3390*/  BRA `(.L_x_4756) ;  /* 0x0000000000747947 */ /* 0x000fea0003800000 */
.L_x_4769:
[----:B------:R2:W-:Y:S01]  /*33a0*/  STG.E.U8 desc[UR36][R16.64], RZ ;  /* 0x000000ff10007986 */ /* 0x0005e2000c101124 */
[----:B------:R-:W-:Y:S05]  /*33b0*/  BRA `(.L_x_4756) ;  /* 0x00000000006c7947 */ /* 0x000fea0003800000 */
.L_x_4768:
[----:B------:R-:W-:-:S13]  /*33c0*/  ISETP.NE.AND P0, PT, R0, 0x1c, PT ;  /* 0x0000001c0000780c */ /* 0x000fda0003f05270 */
[----:B------:R-:W-:Y:S05]  /*33d0*/  @!P0 BRA `(.L_x_4771) ;  /* 0x0000000000608947 */ /* 0x000fea0003800000 */
[----:B------:R-:W-:-:S13]  /*33e0*/  ISETP.NE.AND P0, PT, R0, 0x1d, PT ;  /* 0x0000001d0000780c */ /* 0x000fda0003f05270 */
[----:B------:R-:W-:Y:S05]  /*33f0*/  @!P0 BRA `(.L_x_4772) ;  /* 0x0000000000508947 */ /* 0x000fea0003800000 */
[----:B------:R-:W-:-:S13]  /*3400*/  ISETP.NE.AND P0, PT, R0, 0x2c, PT ;  /* 0x0000002c0000780c */ /* 0x000fda0003f05270 */
[----:B------:R3:W-:Y:S01]  /*3410*/  @!P0 STG.E.U8 desc[UR36][R16.64], RZ ;  /* 0x000000ff10008986 */ /* 0x0007e2000c101124 */
[----:B------:R-:W-:Y:S05]  /*3420*/  @!P0 BRA `(.L_x_4756) ;  /* 0x0000000000508947 */ /* 0x000fea0003800000 */
.L_x_4755:
[----:B------:R-:W-:Y:S01]  /*3430*/  MOV R0, 0x0 ;  /* 0x0000000000007802 */ /* 0x000fe20000000f00 */
[----:B------:R-:W-:Y:S01]  /*3440*/  ULDC.64 UR4, c[0x4][0x198] ;  /* 0x0100660000047ab9 */ /* 0x000fe20000000a00 */
[----:B------:R-:W-:Y:S01]  /*3450*/  ULDC.64 UR6, c[0x4][0x10] ;  /* 0x0100040000067ab9 */ /* 0x000fe20000000a00 */
[----:B------:R-:W-:Y:S01]  /*3460*/  MOV R4, UR4 ;  /* 0x0000000400047c02 */ /* 0x000fe20008000f00 */
[----:B------:R0:W1:Y:S01]  /*3470*/  LDC.64 R2, c[0x4][R0] ;  /* 0x0100000000027b82 */ /* 0x0000620000000a00 */
[----:B------:R-:W-:Y:S01]  /*3480*/  IMAD.U32 R5, RZ, RZ, UR5 ;  /* 0x00000005ff057e24 */ /* 0x000fe2000f8e00ff */
[----:B------:R-:W-:Y:S01]  /*3490*/  ULDC.64 UR4, c[0x4][0x1a0] ;  /* 0x0100680000047ab9 */ /* 0x000fe20000000a00 */
[----:B------:R-:W-:Y:S01]  /*34a0*/  HFMA2.MMA R8, -RZ, RZ, 0, 6.020069122314453125e-06 ;  /* 0x00000065ff087435 */ /* 0x000fe200000001ff */
[----:B------:R-:W-:Y:S01]  /*34b0*/  IMAD.U32 R6, RZ, RZ, UR4 ;  /* 0x00000004ff067e24 */ /* 0x000fe2000f8e00ff */
[----:B------:R-:W-:Y:S01]  /*34c0*/  MOV R7, UR5 ;  /* 0x0000000500077c02 */ /* 0x000fe20008000f00 */
[----:B------:R-:W-:-:S02]  /*34d0*/  IMAD.U32 R10, RZ, RZ, UR6 ;  /* 0x00000006ff0a7e24 */ /* 0x000fc4000f8e00ff */
[----:B------:R-:W-:Y:S02]  /*34e0*/  IMAD.U32 R11, RZ, RZ, UR7 ;  /* 0x00000007ff0b7e24 */ /* 0x000fe4000f8e00ff */
[----:B------:R-:W-:Y:S02]  /*34f0*/  IMAD.MOV.U32 R12, RZ, RZ, 0x1 ;  /* 0x00000001ff0c7424 */ /* 0x000fe400078e00ff */
[----:B0-----:R-:W-:-:S07]  /*3500*/  IMAD.MOV.U32 R13, RZ, RZ, RZ ;  /* 0x000000ffff0d7224 */ /* 0x001fce00078e00ff */
[----:B------:R-:W-:-:S07]  /*3510*/  LEPC R20, `(.L_x_4773) ;  /* 0x000000001014794e */ /* 0x000fce0000000000 */
[----:B-1-3--:R-:W-:Y:S05]  /*3520*/  CALL.ABS.NOINC R2 ;  /* 0x0000000002007343 */ /* 0x00afea0003c00000 */
.L_x_4773:
[----:B------:R-:W-:Y:S05]  /*3530*/  BRA `(.L_x_4756) ;  /* 0x00000000000c7947 */ /* 0x000fea0003800000 */
.L_x_4772:
[----:B------:R4:W-:Y:S01]  /*3540*/  STG.E.64 desc[UR36][R16.64], RZ ;  /* 0x000000ff10007986 */ /* 0x0009e2000c101b24 */
[----:B------:R-:W-:Y:S05]  /*3550*/  BRA `(.L_x_4756) ;  /* 0x0000000000047947 */ /* 0x000fea0003800000 */
.L_x_4771:
[----:B------:R5:W-:Y:S02]  /*3560*/  STG.E desc[UR36][R16.64], RZ ;  /* 0x000000ff10007986 */ /* 0x000be4000c101924 */
.L_x_4756:
[----:B------:R-:W-:-:S07]  /*3570*/  IADD3 R19, R19, 0x80, RZ ;  /* 0x0000008013137810 */ /* 0x000fce0007ffe0ff */
.L_x_4748:
[----:B------:R-:W-:Y:S05]  /*3580*/  BSYNC B6 ;  /* 0x0000000000067941 */ /* 0x000fea0003800000 */
.L_x_4747:
        /* <DEDUP_REMOVED lines=281> */
.L_x_4776:
[----:B------:R-:W0:Y:S01]  /*4720*/  LDC.U8 R0, c[0x0][0x422] ;  /* 0x00010880ff007b82 */ /* 0x000e220000000000 */
[----:B------:R-:W-:Y:S01]  /*4730*/  IMAD.MOV.U32 R3, RZ, RZ, 0x1 ;  /* 0x00000001ff037424 */ /* 0x000fe200078e00ff */
[----:B------:R-:W-:Y:S02]  /*4740*/  ULDC.64 UR4, c[0x0][0x410] ;  /* 0x0001040000047ab9 */ /* 0x000fe40000000a00 */
[----:B------:R-:W-:-:S04]  /*4750*/  IADD3 R16, P2, R16, UR4, RZ ;  /* 0x0000000410107c10 */ /* 0x000fc8000ff5e0ff */
[----:B------:R-:W-:Y:S02]  /*4760*/  IADD3.X R17, RZ, UR5, RZ, P2, !PT ;  /* 0x00000005ff117c10 */ /* 0x000fe400097fe4ff */
        /* <DEDUP_REMOVED lines=16> */
[----:B------:R-:W-:Y:S01]  /*4870*/  IMAD.U32 R10, RZ, RZ, UR6 ;  /* 0x00000006ff0a7e24 */ /* 0x000fe2000f8e00ff */
[----:B------:R-:W-:Y:S01]  /*4880*/  MOV R11, UR7 ;  /* 0x00000007000b7c02 */ /* 0x000fe20008000f00 */
[----:B------:R-:W-:-:S02]  /*4890*/  IMAD.MOV.U32 R8, RZ, RZ, 0x4e ;  /* 0x0000004eff087424 */ /* 0x000fc400078e00ff */
[----:B------:R-:W-:-:S07]  /*48a0*/  IMAD.MOV.U32 R13, RZ, RZ, RZ ;  /* 0x000000ffff0d7224 */ /* 0x000fce00078e00ff */
[----:B------:R-:W-:-:S07]  /*48b0*/  LEPC R20, `(.L_x_4777) ;  /* 0x000000001014794e */ /* 0x000fce0000000000 */
[----:B0-----:R-:W-:Y:S05]  /*48c0*/  CALL.ABS.NOINC R2 ;  /* 0x0000000002007343 */ /* 0x001fea0003c00000 */
.L_x_4777:
        /* <DEDUP_REMOVED lines=14> */
.L_x_4781:
[----:B------:R3:W-:Y:S01]  /*49b0*/  STG.E.U8 desc[UR36][R16.64], RZ ;  /* 0x000000ff10007986 */ /* 0x0007e2000c101124 */
[----:B------:R-:W-:Y:S05]  /*49c0*/  BRA `(.L_x_4783) ;  /* 0x00000004008c7947 */ /* 0x000fea0003800000 */
.L_x_4780:
        /* <DEDUP_REMOVED lines=8> */
.L_x_4785:
[----:B------:R1:W-:Y:S01]  /*4a50*/  STG.E desc[UR36][R16.64], RZ ;  /* 0x000000ff10007986 */ /* 0x0003e2000c101924 */
[----:B------:R-:W-:Y:S05]  /*4a60*/  BRA `(.L_x_4783) ;  /* 0x0000000400647947 */ /* 0x000fea0003800000 */
.L_x_4784:
[----:B------:R2:W-:Y:S01]  /*4a70*/  STG.E.U16 desc[UR36][R16.64], RZ ;  /* 0x000000ff10007986 */ /* 0x0005e2000c101524 */
[----:B------:R-:W-:Y:S05]  /*4a80*/  BRA `(.L_x_4783) ;  /* 0x00000004005c7947 */ /* 0x000fea0003800000 */
.L_x_4779:
        /* <DEDUP_REMOVED lines=8> */
.L_x_4787:
[----:B------:R0:W-:Y:S01]  /*4b10*/  STG.E.U16 desc[UR36][R16.64], RZ ;  /* 0x000000ff10007986 */ /* 0x0001e2000c101524 */
[----:B------:R-:W-:Y:S05]  /*4b20*/  BRA `(.L_x_4783) ;  /* 0x0000000400347947 */ /* 0x000fea0003800000 */
.L_x_4786:
        /* <DEDUP_REMOVED lines=8> */
.L_x_4789:
[----:B------:R0:W-:Y:S01]  /*4bb0*/  STG.E desc[UR36][R16.64], RZ ;  /* 0x000000ff10007986 */ /* 0x0001e2000c101924 */
[----:B------:R-:W-:Y:S05]  /*4bc0*/  BRA `(.L_x_4783) ;  /* 0x00000004000c7947 */ /* 0x000fea0003800000 */
.L_x_4788:
[----:B------:R5:W-:Y:S01]  /*4bd0*/  STG.E.64 desc[UR36][R16.64], RZ ;  /* 0x000000ff10007986 */ /* 0x000be2000c101b24 */
[----:B------:R-:W-:Y:S05]  /*4be0*/  BRA `(.L_x_4783) ;  /* 0x0000000400047947 */ /* 0x000fea0003800000 */
.L_x_4778:
        /* <DEDUP_REMOVED lines=10> */
.L_x_4792:
[----:B------:R0:W-:Y:S01]  /*4c90*/  STG.E.128 desc[UR36][R16.64], RZ ;  /* 0x000000ff10007986 */ /* 0x0001e2000c101d24 */
[----:B------:R-:W-:Y:S05]  /*4ca0*/  BRA `(.L_x_4783) ;  /* 0x0000000000d47947 */ /* 0x000fea0003800000 */
.L_x_4791:
        /* <DEDUP_REMOVED lines=8> */
.L_x_4794:
[----:B------:R0:W-:Y:S01]  /*4d30*/  STG.E.U8 desc[UR36][R16.64], RZ ;  /* 0x000000ff10007986 */ /* 0x0001e2000c101124 */
[----:B------:R-:W-:Y:S05]  /*4d40*/  BRA `(.L_x_4783) ;  /* 0x0000000000ac7947 */ /* 0x000fea0003800000 */
.L_x_4793:
[----:B------:R0:W-:Y:S01]  /*4d50*/  STG.E.U16 desc[UR36][R16.64], RZ ;  /* 0x000000ff10007986 */ /* 0x0001e2000c101524 */
[----:B------:R-:W-:Y:S05]  /*4d60*/  BRA `(.L_x_4783) ;  /* 0x0000000000a47947 */ /* 0x000fea0003800000 */
.L_x_4790:
        /* <DEDUP_REMOVED lines=10> */
.L_x_4797:
[----:B------:R0:W-:Y:S01]  /*4e10*/  STG.E.U8 desc[UR36][R16.64], RZ ;  /* 0x000000ff10007986 */ /* 0x0001e2000c101124 */
[----:B------:R-:W-:Y:S05]  /*4e20*/  BRA `(.L_x_4783) ;  /* 0x0000000000747947 */ /* 0x000fea0003800000 */
.L_x_4796:
[----:B------:R0:W-:Y:S01]  /*4e30*/  STG.E.U8 desc[UR36][R16.64], RZ ;  /* 0x000000ff10007986 */ /* 0x0001e2000c101124 */
[----:B------:R-:W-:Y:S05]  /*4e40*/  BRA `(.L_x_4783) ;  /* 0x00000000006c7947 */ /* 0x000fea0003800000 */
.L_x_4795:
[----:B------:R-:W-:-:S13]  /*4e50*/  ISETP.NE.AND P0, PT, R0, 0x1c, PT ;  /* 0x0000001c0000780c */ /* 0x000fda0003f05270 */
[----:B------:R-:W-:Y:S05]  /*4e60*/  @!P0 BRA `(.L_x_4798) ;  /* 0x0000000000608947 */ /* 0x000fea0003800000 */
[----:B------:R-:W-:-:S13]  /*4e70*/  ISETP.NE.AND P0, PT, R0, 0x1d, PT ;  /* 0x0000001d0000780c */ /* 0x000fda0003f05270 */
[----:B------:R-:W-:Y:S05]  /*4e80*/  @!P0 BRA `(.L_x_4799) ;  /* 0x0000000000508947 */ /* 0x000fea0003800000 */
[----:B------:R-:W-:-:S13]  /*4e90*/  ISETP.NE.AND P0, PT, R0, 0x2c, PT ;  /* 0x0000002c0000780c */ /* 0x000fda0003f05270 */
[----:B------:R0:W-:Y:S01]  /*4ea0*/  @!P0 STG.E.U8 desc[UR36][R16.64], RZ ;  /* 0x000000ff10008986 */ /* 0x0001e2000c101124 */
[----:B------:R-:W-:Y:S05]  /*4eb0*/  @!P0 BRA `(.L_x_4783) ;  /* 0x0000000000508947 */ /* 0x000fea0003800000 */
.L_x_4782:
[----:B------:R-:W-:Y:S01]  /*4ec0*/  MOV R0, 0x0 ;  /* 0x0000000000007802 */ /* 0x000fe20000000f00 */
[----:B------:R-:W-:Y:S01]  /*4ed0*/  ULDC.64 UR4, c[0x4][0x198] ;  /* 0x0100660000047ab9 */ /* 0x000fe20000000a00 */
[----:B------:R-:W-:Y:S01]  /*4ee0*/  ULDC.64 UR6, c[0x4][0x10] ;  /* 0x0100040000067ab9 */ /* 0x000fe20000000a00 */
[----:B------:R-:W-:Y:S01]  /*4ef0*/  MOV R4, UR4 ;  /* 0x0000000400047c02 */ /* 0x000fe20008000f00 */
[----:B------:R1:W2:Y:S01]  /*4f00*/  LDC.64 R2, c[0x4][R0] ;  /* 0x0100000000027b82 */ /* 0x0002a20000000a00 */
[----:B------:R-:W-:Y:S01]  /*4f10*/  IMAD.U32 R5, RZ, RZ, UR5 ;  /* 0x00000005ff057e24 */ /* 0x000fe2000f8e00ff */
[----:B------:R-:W-:Y:S01]  /*4f20*/  ULDC.64 UR4, c[0x4][0x1a0] ;  /* 0x0100680000047ab9 */ /* 0x000fe20000000a00 */
[----:B------:R-:W-:Y:S01]  /*4f30*/  HFMA2.MMA R8, -RZ, RZ, 0, 6.020069122314453125e-06 ;  /* 0x00000065ff087435 */ /* 0x000fe200000001ff */
[----:B------:R-:W-:Y:S01]  /*4f40*/  MOV R6, UR4 ;  /* 0x0000000400067c02 */ /* 0x000fe20008000f00 */
[----:B------:R-:W-:Y:S01]  /*4f50*/  IMAD.U32 R7, RZ, RZ, UR5 ;  /* 0x00000005ff077e24 */ /* 0x000fe2000f8e00ff */
[----:B------:R-:W-:Y:S01]  /*4f60*/  MOV R10, UR6 ;  /* 0x00000006000a7c02 */ /* 0x000fe20008000f00 */
[----:B------:R-:W-:Y:S01]  /*4f70*/  IMAD.U32 R11, RZ, RZ, UR7 ;  /* 0x00000007ff0b7e24 */ /* 0x000fe2000f8e00ff */
[----:B------:R-:W-:Y:S01]  /*4f80*/  MOV R13, RZ ;  /* 0x000000ff000d7202 */ /* 0x000fe20000000f00 */
[----:B-1----:R-:W-:-:S07]  /*4f90*/  IMAD.MOV.U32 R12, RZ, RZ, 0x1 ;  /* 0x00000001ff0c7424 */ /* 0x002fce00078e00ff */
[----:B------:R-:W-:-:S07]  /*4fa0*/  LEPC R20, `(.L_x_4800) ;  /* 0x000000001014794e */ /* 0x000fce0000000000 */
[----:B0-2---:R-:W-:Y:S05]  /*4fb0*/  CALL.ABS.NOINC R2 ;  /* 0x0000000002007343 */ /* 0x005fea0003c00000 */
.L_x_4800:
[----:B------:R-:W-:Y:S05]  /*4fc0*/  BRA `(.L_x_4783) ;  /* 0x00000000000c7947 */ /* 0x000fea0003800000 */
.L_x_4799:
[----:B------:R0:W-:Y:S01]  /*4fd0*/  STG.E.64 desc[UR36][R16.64], RZ ;  /* 0x000000ff10007986 */ /* 0x0001e2000c101b24 */
[----:B------:R-:W-:Y:S05]  /*4fe0*/  BRA `(.L_x_4783) ;  /* 0x0000000000047947 */ /* 0x000fea0003800000 */
.L_x_4798:
[----:B------:R0:W-:Y:S02]  /*4ff0*/  STG.E desc[UR36][R16.64], RZ ;  /* 0x000000ff10007986 */ /* 0x0001e4000c101924 */
.L_x_4783:
[----:B------:R-:W-:-:S07]  /*5000*/  VIADD R19, R19, 0x80 ;  /* 0x0000008013137836 */ /* 0x000fce0000000000 */
.L_x_4775:
[----:B------:R-:W-:Y:S05]  /*5010*/  BSYNC B6 ;  /* 0x0000000000067941 */ /* 0x000fea0003800000 */
.L_x_4774:
[----:B------:R-:W-:Y:S02]  /*5020*/  ULDC UR4, c[0x0][0x210] ;  /* 0x0000840000047ab9 */ /* 0x000fe40000000800 */
[----:B------:R-:W-:-:S13]  /*5030*/  ISETP.GE.AND P0, PT, R19, UR4, PT ;  /* 0x0000000413007c0c */ /* 0x000fda000bf06270 */
[----:B------:R-:W-:Y:S05]  /*5040*/  @P0 EXIT ;  /* 0x000000000000094d */ /* 0x000fea0003800000 */
[----:B------:R-:W0:Y:S02]  /*5050*/  LDC R0, c[0x0][0x218] ;  /* 0x00008600ff007b82 */ /* 0x000e240000000800 */
[----:B012345:R-:W-:Y:S01]  /*5060*/  HFMA2.MMA R16, -RZ, RZ, 0, 0 ;  /* 0x00000000ff107435 */ /* 0x03ffe200000001ff */
        /* <DEDUP_REMOVED lines=275> */
.L_x_4801:
        /* <DEDUP_REMOVED lines=15> */
[----:B------:R0:W1:Y:S01]  /*6290*/  LDC.64 R2, c[0x4][R0] ;  /* 0x0100000000027b82 */ /* 0x0000620000000a00 */
[----:B------:R-:W-:Y:S01]  /*62a0*/  MOV R5, UR5 ;  /* 0x0000000500057c02 */ /* 0x000fe20008000f00 */
[----:B------:R-:W-:Y:S01]  /*62b0*/  ULDC.64 UR4, c[0x4][0x1a0] ;  /* 0x0100680000047ab9 */ /* 0x000fe20000000a00 */
[----:B------:R-:W-:Y:S01]  /*62c0*/  HFMA2.MMA R12, -RZ, RZ, 0, 5.9604644775390625e-08 ;  /* 0x00000001ff0c7435 */ /* 0x000fe200000001ff */
[----:B------:R-:W-:Y:S01]  /*62d0*/  IMAD.U32 R6, RZ, RZ, UR4 ;  /* 0x00000004ff067e24 */ /* 0x000fe2000f8e00ff */
[----:B------:R-:W-:Y:S01]  /*62e0*/  MOV R7, UR5 ;  /* 0x0000000500077c02 */ /* 0x000fe20008000f00 */
[----:B------:R-:W-:Y:S01]  /*62f0*/  IMAD.U32 R10, RZ, RZ, UR6 ;  /* 0x00000006ff0a7e24 */ /* 0x000fe2000f8e00ff */
[----:B------:R-:W-:Y:S01]  /*6300*/  MOV R11, UR7 ;  /* 0x00000007000b7c02 */ /* 0x000fe20008000f00 */
[----:B------:R-:W-:-:S02]  /*6310*/  IMAD.MOV.U32 R8, RZ, RZ, 0x4e ;  /* 0x0000004eff087424 */ /* 0x000fc400078e00ff */
[----:B0-----:R-:W-:-:S07]  /*6320*/  IMAD.MOV.U32 R13, RZ, RZ, RZ ;  /* 0x000000ffff0d7224 */ /* 0x001fce00078e00ff */
[----:B------:R-:W-:-:S07]  /*6330*/  LEPC R20, `(.L_x_4802) ;  /* 0x000000001014794e */ /* 0x000fce0000000000 */
[----:B-1----:R-:W-:Y:S05]  /*6340*/  CALL.ABS.NOINC R2 ;  /* 0x0000000002007343 */ /* 0x002fea0003c00000 */
.L_x_4802:
        /* <DEDUP_REMOVED lines=12> */
[----:B------:R-:W-:Y:S01]  /*6410*/  STG.E.U8 desc[UR36][R16.64], RZ ;  /* 0x000000ff10007986 */ /* 0x000fe2000c101124 */
[----:B------:R-:W-:Y:S05]  /*6420*/  EXIT ;  /* 0x000000000000794d */ /* 0x000fea0003800000 */
.L_x_4806:
[----:B------:R-:W-:Y:S01]  /*6430*/  STG.E.U8 desc[UR36][R16.64], RZ ;  /* 0x000000ff10007986 */ /* 0x000fe2000c101124 */
[----:B------:R-:W-:Y:S05]  /*6440*/  EXIT ;  /* 0x000000000000794d */ /* 0x000fea0003800000 */
.L_x_4805:
[----:B------:R-:W-:-:S13]  /*6450*/  ISETP.NE.AND P0, PT, R0, 0x2, PT ;  /* 0x000000020000780c */ /* 0x000fda0003f05270 */
[----:B------:R-:W-:Y:S05]  /*6460*/  @!P0 BRA `(.L_x_4808) ;  /* 0x0000000000208947 */ /* 0x000fea0003800000 */
[----:B------:R-:W-:-:S13]  /*6470*/  ISETP.NE.AND P0, PT, R0, 0x3, PT ;  /* 0x000000030000780c */ /* 0x000fda0003f05270 */
[----:B------:R-:W-:Y:S05]  /*6480*/  @!P0 BRA `(.L_x_4809) ;  /* 0x0000000000108947 */ /* 0x000fea0003800000 */
[----:B------:R-:W-:-:S13]  /*6490*/  ISETP.NE.AND P0, PT, R0, 0x4, PT ;  /* 0x000000040000780c */ /* 0x000fda0003f05270 */
[----:B------:R-:W-:Y:S05]  /*64a0*/  @P0 BRA `(.L_x_4807) ;  /* 0x0000000400240947 */ /* 0x000fea0003800000 */
[----:B------:R-:W-:Y:S01]  /*64b0*/  STG.E.64 desc[UR36][R16.64], RZ ;  /* 0x000000ff10007986 */ /* 0x000fe2000c101b24 */
[----:B------:R-:W-:Y:S05]  /*64c0*/  EXIT ;  /* 0x000000000000794d */ /* 0x000fea0003800000 */
.L_x_4809:
[----:B------:R-:W-:Y:S01]  /*64d0*/  STG.E desc[UR36][R16.64], RZ ;  /* 0x000000ff10007986 */ /* 0x000fe2000c101924 */
[----:B------:R-:W-:Y:S05]  /*64e0*/  EXIT ;  /* 0x000000000000794d */ /* 0x000fea0003800000 */
.L_x_4808:
[----:B------:R-:W-:Y:S01]  /*64f0*/  STG.E.U16 desc[UR36][R16.64], RZ ;  /* 0x000000ff10007986 */ /* 0x000fe2000c101524 */
[----:B------:R-:W-:Y:S05]  /*6500*/  EXIT ;  /* 0x000000000000794d */ /* 0x000fea0003800000 */
.L_x_4804:
[----:B------:R-:W-:-:S13]  /*6510*/  ISETP.GT.AND P0, PT, R0, 0x6, PT ;  /* 0x000000060000780c */ /* 0x000fda0003f04270 */
[----:B------:R-:W-:Y:S05]  /*6520*/  @P0 BRA `(.L_x_4810) ;  /* 0x0000000000200947 */ /* 0x000fea0003800000 */
[----:B------:R-:W-:-:S13]  /*6530*/  ISETP.NE.AND P0, PT, R0, 0x5, PT ;  /* 0x000000050000780c */ /* 0x000fda0003f05270 */
[----:B------:R-:W-:Y:S05]  /*6540*/  @!P0 BRA `(.L_x_4811) ;  /* 0x0000000000108947 */ /* 0x000fea0003800000 */
[----:B------:R-:W-:-:S13]  /*6550*/  ISETP.NE.AND P0, PT, R0, 0x6, PT ;  /* 0x000000060000780c */ /* 0x000fda0003f05270 */
[----:B------:R-:W-:Y:S05]  /*6560*/  @P0 BRA `(.L_x_4807) ;  /* 0x0000000000f40947 */ /* 0x000fea0003800000 */
[----:B------:R-:W-:Y:S01]  /*6570*/  STG.E desc[UR36][R16.64], RZ ;  /* 0x000000ff10007986 */ /* 0x000fe2000c101924 */
[----:B------:R-:W-:Y:S05]  /*6580*/  EXIT ;  /* 0x000000000000794d */ /* 0x000fea0003800000 */
.L_x_4811:
[----:B------:R-:W-:Y:S01]  /*6590*/  STG.E.U16 desc[UR36][R16.64], RZ ;  /* 0x000000ff10007986 */ /* 0x000fe2000c101524 */
[----:B------:R-:W-:Y:S05]  /*65a0*/  EXIT ;  /* 0x000000000000794d */ /* 0x000fea0003800000 */
.L_x_4810:
        /* <DEDUP_REMOVED lines=8> */
.L_x_4813:
[----:B------:R-:W-:Y:S01]  /*6630*/  STG.E desc[UR36][R16.64], RZ ;  /* 0x000000ff10007986 */ /* 0x000fe2000c101924 */
[----:B------:R-:W-:Y:S05]  /*6640*/  EXIT ;  /* 0x000000000000794d */ /* 0x000fea0003800000 */
.L_x_4812:
[----:B------:R-:W-:Y:S01]  /*6650*/  STG.E.64 desc[UR36][R16.64], RZ ;  /* 0x000000ff10007986 */ /* 0x000fe2000c101b24 */
[----:B------:R-:W-:Y:S05]  /*6660*/  EXIT ;  /* 0x000000000000794d */ /* 0x000fea0003800000 */
.L_x_4803:
        /* <DEDUP_REMOVED lines=8> */
[----:B------:R-:W-:Y:S01]  /*66f0*/  STG.E.U8 desc[UR36][R16.64], RZ ;  /* 0x000000ff10007986 */ /* 0x000fe2000c101124 */
[----:B------:R-:W-:Y:S05]  /*6700*/  EXIT ;  /* 0x000000000000794d */ /* 0x000fea0003800000 */
.L_x_4816:
[----:B------:R-:W-:Y:S01]  /*6710*/  STG.E.128 desc[UR36][R16.64], RZ ;  /* 0x000000ff10007986 */ /* 0x000fe2000c101d24 */
[----:B------:R-:W-:Y:S05]  /*6720*/  EXIT ;  /* 0x000000000000794d */ /* 0x000fea0003800000 */
.L_x_4815:
[----:B------:R-:W-:-:S13]  /*6730*/  ISETP.NE.AND P0, PT, R0, 0xf, PT ;  /* 0x0000000f0000780c */ /* 0x000fda0003f05270 */
[----:B------:R-:W-:Y:S05]  /*6740*/  @!P0 BRA `(.L_x_4817) ;  /* 0x0000000000208947 */ /* 0x000fea0003800000 */
[----:B------:R-:W-:-:S13]  /*6750*/  ISETP.NE.AND P0, PT, R0, 0x17, PT ;  /* 0x000000170000780c */ /* 0x000fda0003f05270 */
[----:B------:R-:W-:Y:S05]  /*6760*/  @!P0 BRA `(.L_x_4818) ;  /* 0x0000000000108947 */ /* 0x000fea0003800000 */
[----:B------:R-:W-:-:S13]  /*6770*/  ISETP.NE.AND P0, PT, R0, 0x18, PT ;  /* 0x000000180000780c */ /* 0x000fda0003f05270 */
[----:B------:R-:W-:Y:S05]  /*6780*/  @P0 BRA `(.L_x_4807) ;  /* 0x00000000006c0947 */ /* 0x000fea0003800000 */
[----:B------:R-:W-:Y:S01]  /*6790*/  STG.E.U8 desc[UR36][R16.64], RZ ;  /* 0x000000ff10007986 */ /* 0x000fe2000c101124 */
[----:B------:R-:W-:Y:S05]  /*67a0*/  EXIT ;  /* 0x000000000000794d */ /* 0x000fea0003800000 */
.L_x_4818:
[----:B------:R-:W-:Y:S01]  /*67b0*/  STG.E.U8 desc[UR36][R16.64], RZ ;  /* 0x000000ff10007986 */ /* 0x000fe2000c101124 */
[----:B------:R-:W-:Y:S05]  /*67c0*/  EXIT ;  /* 0x000000000000794d */ /* 0x000fea0003800000 */
.L_x_4817:
[----:B------:R-:W-:Y:S01]  /*67d0*/  STG.E.U16 desc[UR36][R16.64], RZ ;  /* 0x000000ff10007986 */ /* 0x000fe2000c101524 */
[----:B------:R-:W-:Y:S05]  /*67e0*/  EXIT ;  /* 0x000000000000794d */ /* 0x000fea0003800000 */
.L_x_4814:
        /* <DEDUP_REMOVED lines=8> */
[----:B------:R-:W-:Y:S01]  /*6870*/  STG.E.U16 desc[UR36][R16.64], RZ ;  /* 0x000000ff10007986 */ /* 0x000fe2000c101524 */
[----:B------:R-:W-:Y:S05]  /*6880*/  EXIT ;  /* 0x000000000000794d */ /* 0x000fea0003800000 */
.L_x_4821:
[----:B------:R-:W-:Y:S01]  /*6890*/  STG.E.U8 desc[UR36][R16.64], RZ ;  /* 0x000000ff10007986 */ /* 0x000fe2000c101124 */
[----:B------:R-:W-:Y:S05]  /*68a0*/  EXIT ;  /* 0x000000000000794d */ /* 0x000fea0003800000 */
.L_x_4820:
[----:B------:R-:W-:Y:S01]  /*68b0*/  STG.E.U8 desc[UR36][R16.64], RZ ;  /* 0x000000ff10007986 */ /* 0x000fe2000c101124 */
[----:B------:R-:W-:Y:S05]  /*68c0*/  EXIT ;  /* 0x000000000000794d */ /* 0x000fea0003800000 */
.L_x_4819:
[----:B------:R-:W-:-:S13]  /*68d0*/  ISETP.NE.AND P0, PT, R0, 0x1c, PT ;  /* 0x0000001c0000780c */ /* 0x000fda0003f05270 */
[----:B------:R-:W-:Y:S05]  /*68e0*/  @!P0 BRA `(.L_x_4822) ;  /* 0x0000000000608947 */ /* 0x000fea0003800000 */
[----:B------:R-:W-:-:S13]  /*68f0*/  ISETP.NE.AND P0, PT, R0, 0x1d, PT ;  /* 0x0000001d0000780c */ /* 0x000fda0003f05270 */
[----:B------:R-:W-:Y:S05]  /*6900*/  @!P0 BRA `(.L_x_4823) ;  /* 0x0000000000508947 */ /* 0x000fea0003800000 */
[----:B------:R-:W-:-:S13]  /*6910*/  ISETP.NE.AND P0, PT, R0, 0x2c, PT ;  /* 0x0000002c0000780c */ /* 0x000fda0003f05270 */
[----:B------:R0:W-:Y:S01]  /*6920*/  @!P0 STG.E.U8 desc[UR36][R16.64], RZ ;  /* 0x000000ff10008986 */ /* 0x0001e2000c101124 */
[----:B------:R-:W-:Y:S05]  /*6930*/  @!P0 EXIT ;  /* 0x000000000000894d */ /* 0x000fea0003800000 */
.L_x_4807:
        /* <DEDUP_REMOVED lines=16> */
.L_x_4824:
[----:B------:R-:W-:Y:S05]  /*6a40*/  EXIT ;  /* 0x000000000000794d */ /* 0x000fea0003800000 */
.L_x_4823:
[----:B------:R-:W-:Y:S01]  /*6a50*/  STG.E.64 desc[UR36][R16.64], RZ ;  /* 0x000000ff10007986 */ /* 0x000fe2000c101b24 */
[----:B------:R-:W-:Y:S05]  /*6a60*/  EXIT ;  /* 0x000000000000794d */ /* 0x000fea0003800000 */
.L_x_4822:
[----:B------:R-:W-:Y:S01]  /*6a70*/  STG.E desc[UR36][R16.64], RZ ;  /* 0x000000ff10007986 */ /* 0x000fe2000c101924 */
[----:B------:R-:W-:Y:S05]  /*6a80*/  EXIT ;  /* 0x000000000000794d */ /* 0x000fea0003800000 */
.L_x_4825:
        /* <DEDUP_REMOVED lines=15> */
.L_x_23484:


//--------------------- .text._ZN2at6native27unrolled_elementwise_kernelIZZZNS0_19signbit_kernel_cudaERNS_18TensorIteratorBaseEENKUlvE_clEvENKUlvE_clEvEUlhE_St5arrayIPcLm2EELi4E23TrivialOffsetCalculatorILi1EjESB_NS0_6memory12LoadWithCastILi1EEENSC_13StoreWithCastILi1EEEEEviT_T0_T2_T3_T4_T5_ --------------------------
	.section	.text._ZN2at6native27unrolled_elementwise_kernelIZZZNS0_19signbit_kernel_cudaERNS_18TensorIteratorBaseEENKUlvE_clEvENKUlvE_clEvEUlhE_St5arrayIPcLm2EELi4E23TrivialOffsetCalculatorILi1EjESB_NS0_6memory12LoadWithCastILi1EEENSC_13StoreWithCastILi1EEEEEviT_T0_T2_T3_T4_T5_,"ax",@progbits
	.align	128
        .global         _ZN2at6native27unrolled_elementwise_kernelIZZZNS0_19signbit_kernel_cudaERNS_18TensorIteratorBaseEENKUlvE_clEvENKUlvE_clEvEUlhE_St5arrayIPcLm2EELi4E23TrivialOffsetCalculatorILi1EjESB_NS0_6memory12LoadWithCastILi1EEENSC_13StoreWithCastILi1EEEEEviT_T0_T2_T3_T4_T5_
        .type           _ZN2at6native27unrolled_elementwise_kernelIZZZNS0_19signbit_kernel_cudaERNS_18TensorIteratorBaseEENKUlvE_clEvENKUlvE_clEvEUlhE_St5arrayIPcLm2EELi4E23TrivialOffsetCalculatorILi1EjESB_NS0_6memory12LoadWithCastILi1EEENSC_13StoreWithCastILi1EEEEEviT_T0_T2_T3_T4_T5_,@function
        .size           _ZN2at6native27unrolled_elementwise_kernelIZZZNS0_19signbit_kernel_cudaERNS_18TensorIteratorBaseEENKUlvE_clEvENKUlvE_clEvEUlhE_St5arrayIPcLm2EELi4E23TrivialOffsetCalculatorILi1EjESB_NS0_6memory12LoadWithCastILi1EEENSC_13StoreWithCastILi1EEEEEviT_T0_T2_T3_T4_T5_,(.L_x_23485 - _ZN2at6native27unrolled_elementwise_kernelIZZZNS0_19signbit_kernel_cudaERNS_18TensorIteratorBaseEENKUlvE_clEvENKUlvE_clEvEUlhE_St5arrayIPcLm2EELi4E23TrivialOffsetCalculatorILi1EjESB_NS0_6memory12LoadWithCastILi1EEENSC_13StoreWithCastILi1EEEEEviT_T0_T2_T3_T4_T5_)
        .other          _ZN2at6native27unrolled_elementwise_kernelIZZZNS0_19signbit_kernel_cudaERNS_18TensorIteratorBaseEENKUlvE_clEvENKUlvE_clEvEUlhE_St5arrayIPcLm2EELi4E23TrivialOffsetCalculatorILi1EjESB_NS0_6memory12LoadWithCastILi1EEENSC_13StoreWithCastILi1EEEEEviT_T0_T2_T3_T4_T5_,@"STO_CUDA_ENTRY STV_DEFAULT"
_ZN2at6native27unrolled_elementwise_kernelIZZZNS0_19signbit_kernel_cudaERNS_18TensorIteratorBaseEENKUlvE_clEvENKUlvE_clEvEUlhE_St5arrayIPcLm2EELi4E23TrivialOffsetCalculatorILi1EjESB_NS0_6memory12LoadWithCastILi1EEENSC_13StoreWithCastILi1EEEEEviT_T0_T2_T3_T4_T5_:
.text._ZN2at6native27unrolled_elementwise_kernelIZZZNS0_19signbit_kernel_cudaERNS_18TensorIteratorBaseEENKUlvE_clEvENKUlvE_clEvEUlhE_St5arrayIPcLm2EELi4E23TrivialOffsetCalculatorILi1EjESB_NS0_6memory12LoadWithCastILi1EEENSC_13StoreWithCastILi1EEEEEviT_T0_T2_T3_T4_T5_:
[----:B------:R-:W0:Y:S01]  /*0000*/  LDC R1, c[0x0][0x28] ;  /* 0x00000a00ff017b82 */ /* 0x000e220000000800 */
[----:B------:R-:W1:Y:S07]  /*0010*/  S2R R25, SR_CTAID.X ;  /* 0x0000000000197919 */ /* 0x000e6e0000002500 */
[----:B------:R-:W1:Y:S01]  /*0020*/  LDC R0, c[0x0][0x210] ;  /* 0x00008400ff007b82 */ /* 0x000e620000000800 */
[----:B------:R-:W-:Y:S01]  /*0030*/  BSSY B6, `(.L_x_4826) ;  /* 0x0000020000067945 */ /* 0x000fe20003800000 */
[----:B------:R-:W2:Y:S06]  /*0040*/  S2R R18, SR_TID.X ;  /* 0x0000000000127919 */ /* 0x000eac0000002100 */
[----:B------:R-:W3:Y:S01]  /*0050*/  LDC.U8 R16, c[0x0][0x22c] ;  /* 0x00008b00ff107b82 */ /* 0x000ee20000000000 */
[----:B-1----:R-:W-:-:S05]  /*0060*/  IMAD R23, R25, -0x200, R0 ;  /* 0xfffffe0019177824 */ /* 0x002fca00078e0200 */
[----:B--2---:R-:W-:-:S13]  /*0070*/  ISETP.GE.AND P0, PT, R18, R23, PT ;  /* 0x000000171200720c */ /* 0x004fda0003f06270 */
[----:B0--3--:R-:W-:Y:S05]  /*0080*/  @P0 BRA `(.L_x_4827) ;  /* 0x0000000000680947 */ /* 0x009fea0003800000 */
[----:B------:R-:W-:Y:S01]  /*0090*/  IMAD.MOV.U32 R3, RZ, RZ, 0x1 ;  /* 0x00000001ff037424 */ /* 0x000fe200078e00ff */
[C---:B------:R-:W-:Y:S02]  /*00a0*/  LOP3.LUT R0, R16.reuse, 0xff, RZ, 0xc0, !PT ;  /* 0x000000ff10007812 */ /* 0x040fe400078ec0ff */
[----:B------:R-:W-:Y:S02]  /*00b0*/  ISETP.LE.U32.AND P1, PT, R16, 0x2c, PT ;  /* 0x0000002c1000780c */ /* 0x000fe40003f23070 */
[CC--:B------:R-:W-:Y:S02]  /*00c0*/  SHF.L.U32 R2, R3.reuse, R0.reuse, RZ ;  /* 0x0000000003027219 */ /* 0x0c0fe400000006ff */
[----:B------:R-:W-:Y:S02]  /*00d0*/  SHF.L.U64.HI R0, R3, R0, RZ ;  /* 0x0000000003007219 */ /* 0x000fe400000102ff */
[----:B------:R-:W-:-:S04]  /*00e0*/  LOP3.LUT P0, RZ, R2, 0x3f808fff, RZ, 0xc0, !PT ;  /* 0x3f808fff02ff7812 */ /* 0x000fc8000780c0ff */
[----:B------:R-:W-:-:S13]  /*00f0*/  LOP3.LUT P0, RZ, R0, 0x1000, RZ, 0xc0, P0 ;  /* 0x0000100000ff7812 */ /* 0x000fda000000c0ff */
[----:B------:R-:W-:Y:S05]  /*0100*/  @P0 BRA P1, `(.L_x_4828) ;  /* 0x0000000000400947 */ /* 0x000fea0000800000 */
        /* <DEDUP_REMOVED lines=16> */
.L_x_4828:
[----:B------:R-:W0:Y:S02]  /*0210*/  S2R R18, SR_TID.X ;  /* 0x0000000000127919 */ /* 0x000e240000002100 */
[----:B0-----:R-:W-:-:S07]  /*0220*/  VIADD R18, R18, 0x80 ;  /* 0x0000008012127836 */ /* 0x001fce0000000000 */
.L_x_4827:
[----:B------:R-:W-:Y:S05]  /*0230*/  BSYNC B6 ;  /* 0x0000000000067941 */ /* 0x000fea0003800000 */
.L_x_4826:
[----:B------:R-:W-:Y:S01]  /*0240*/  ISETP.GE.AND P0, PT, R18, R23, PT ;  /* 0x000000171200720c */ /* 0x000fe20003f06270 */
[----:B------:R-:W-:-:S12]  /*0250*/  BSSY B6, `(.L_x_4829) ;  /* 0x0000036000067945 */ /* 0x000fd80003800000 */
[----:B------:R-:W-:Y:S05]  /*0260*/  @P0 BRA `(.L_x_4830) ;  /* 0x0000000000d00947 */ /* 0x000fea0003800000 */
        /* <DEDUP_REMOVED lines=24> */
.L_x_4831:
[----:B------:R-:W-:-:S05]  /*03f0*/  VIADD R18, R18, 0x80 ;  /* 0x0000008012127836 */ /* 0x000fca0000000000 */
[----:B------:R-:W-:-:S13]  /*0400*/  ISETP.GE.AND P0, PT, R18, R23, PT ;  /* 0x000000171200720c */ /* 0x000fda0003f06270 */
        /* <DEDUP_REMOVED lines=25> */
.L_x_4832:
[----:B------:R-:W-:-:S07]  /*05a0*/  VIADD R18, R18, 0x80 ;  /* 0x0000008012127836 */ /* 0x000fce0000000000 */
.L_x_4830:
[----:B------:R-:W-:Y:S05]  /*05b0*/  BSYNC B6 ;  /* 0x0000000000067941 */ /* 0x000fea0003800000 */
.L_x_4829:
        /* <DEDUP_REMOVED lines=27> */
.L_x_4834:
[----:B------:R-:W-:Y:S05]  /*0770*/  BSYNC B6 ;  /* 0x0000000000067941 */ /* 0x000fea0003800000 */
.L_x_4833:
[----:B------:R-:W0:Y:S01]  /*0780*/  S2R R18, SR_TID.X ;  /* 0x0000000000127919 */ /* 0x000e220000002100 */
[----:B------:R-:W1:Y:S01]  /*0790*/  LDC.U8 R19, c[0x0][0x234] ;  /* 0x00008d00ff137b82 */ /* 0x000e620000000000 */
[----:B------:R-:W-:Y:S07]  /*07a0*/  BSSY B6, `(.L_x_4835) ;  /* 0x00000a8000067945 */ /* 0x000fee0003800000 */
[----:B------:R-:W2:Y:S01]  /*07b0*/  LDC.64 R16, c[0x0][0x208] ;  /* 0x00008200ff107b82 */ /* 0x000ea20000000a00 */
        /* <DEDUP_REMOVED lines=21> */
[----:B--2---:R-:W-:Y:S02]  /*0910*/  R2UR UR4, R16 ;  /* 0x00000000100472ca */ /* 0x004fe400000e0000 */
[----:B------:R-:W-:-:S13]  /*0920*/  R2UR UR5, R17 ;  /* 0x00000000110572ca */ /* 0x000fda00000e0000 */
[----:B------:R0:W-:Y:S01]  /*0930*/  STG.E.U8 desc[UR4][R2.64], RZ ;  /* 0x000000ff02007986 */ /* 0x0001e2000c101104 */
[----:B------:R-:W-:Y:S05]  /*0940*/  BRA `(.L_x_4836) ;  /* 0x0000000800347947 */ /* 0x000fea0003800000 */
.L_x_4840:
[----:B--2---:R-:W-:Y:S02]  /*0950*/  R2UR UR4, R16 ;  /* 0x00000000100472ca */ /* 0x004fe400000e0000 */
[----:B------:R-:W-:-:S13]  /*0960*/  R2UR UR5, R17 ;  /* 0x00000000110572ca */ /* 0x000fda00000e0000 */
[----:B------:R0:W-:Y:S01]  /*0970*/  STG.E.U8 desc[UR4][R2.64], RZ ;  /* 0x000000ff02007986 */ /* 0x0001e2000c101104 */
[----:B------:R-:W-:Y:S05]  /*0980*/  BRA `(.L_x_4836) ;  /* 0x0000000800247947 */ /* 0x000fea0003800000 */
.L_x_4839:
[----:B------:R-:W-:-:S13]  /*0990*/  ISETP.NE.AND P0, PT, R0, 0x2, PT ;  /* 0x000000020000780c */ /* 0x000fda0003f05270 */
[----:B------:R-:W-:Y:S05]  /*09a0*/  @!P0 BRA `(.L_x_4842) ;  /* 0x0000000000308947 */ /* 0x000fea0003800000 */
[----:B------:R-:W-:-:S13]  /*09b0*/  ISETP.NE.AND P0, PT, R0, 0x3, PT ;  /* 0x000000030000780c */ /* 0x000fda0003f05270 */
[----:B------:R-:W-:Y:S05]  /*09c0*/  @!P0 BRA `(.L_x_4843) ;  /* 0x0000000000188947 */ /* 0x000fea0003800000 */
[----:B------:R-:W-:-:S13]  /*09d0*/  ISETP.NE.AND P0, PT, R0, 0x4, PT ;  /* 0x000000040000780c */ /* 0x000fda0003f05270 */
[----:B------:R-:W-:Y:S05]  /*09e0*/  @P0 BRA `(.L_x_4841) ;  /* 0x0000000400ac0947 */ /* 0x000fea0003800000 */
[----:B--2---:R-:W-:Y:S02]  /*09f0*/  R2UR UR4, R16 ;  /* 0x00000000100472ca */ /* 0x004fe400000e0000 */
[----:B------:R-:W-:-:S13]  /*0a00*/  R2UR UR5, R17 ;  /* 0x00000000110572ca */ /* 0x000fda00000e0000 */
[----:B------:R0:W-:Y:S01]  /*0a10*/  STG.E.64 desc[UR4][R2.64], RZ ;  /* 0x000000ff02007986 */ /* 0x0001e2000c101b04 */
[----:B------:R-:W-:Y:S05]  /*0a20*/  BRA `(.L_x_4836) ;  /* 0x0000000400fc7947 */ /* 0x000fea0003800000 */
.L_x_4843:
[----:B--2---:R-:W-:Y:S02]  /*0a30*/  R2UR UR4, R16 ;  /* 0x00000000100472ca */ /* 0x004fe400000e0000 */
[----:B------:R-:W-:-:S13]  /*0a40*/  R2UR UR5, R17 ;  /* 0x00000000110572ca */ /* 0x000fda00000e0000 */
[----:B------:R0:W-:Y:S01]  /*0a50*/  STG.E desc[UR4][R2.64], RZ ;  /* 0x000000ff02007986 */ /* 0x0001e2000c101904 */
[----:B------:R-:W-:Y:S05]  /*0a60*/  BRA `(.L_x_4836) ;  /* 0x0000000400ec7947 */ /* 0x000fea0003800000 */
.L_x_4842:
[----:B--2---:R-:W-:Y:S02]  /*0a70*/  R2UR UR4, R16 ;  /* 0x00000000100472ca */ /* 0x004fe400000e0000 */
[----:B------:R-:W-:-:S13]  /*0a80*/  R2UR UR5, R17 ;  /* 0x00000000110572ca */ /* 0x000fda00000e0000 */
[----:B------:R0:W-:Y:S01]  /*0a90*/  STG.E.U16 desc[UR4][R2.64], RZ ;  /* 0x000000ff02007986 */ /* 0x0001e2000c101504 */
[----:B------:R-:W-:Y:S05]  /*0aa0*/  BRA `(.L_x_4836) ;  /* 0x0000000400dc7947 */ /* 0x000fea0003800000 */
.L_x_4838:
[----:B------:R-:W-:-:S13]  /*0ab0*/  ISETP.GT.AND P0, PT, R0, 0x6, PT ;  /* 0x000000060000780c */ /* 0x000fda0003f04270 */
[----:B------:R-:W-:Y:S05]  /*0ac0*/  @P0 BRA `(.L_x_4844) ;  /* 0x0000000000300947 */ /* 0x000fea0003800000 */
[----:B------:R-:W-:-:S13]  /*0ad0*/  ISETP.NE.AND P0, PT, R0, 0x5, PT ;  /* 0x000000050000780c */ /* 0x000fda0003f05270 */
[----:B------:R-:W-:Y:S05]  /*0ae0*/  @!P0 BRA `(.L_x_4845) ;  /* 0x0000000000188947 */ /* 0x000fea0003800000 */
[----:B------:R-:W-:-:S13]  /*0af0*/  ISETP.NE.AND P0, PT, R0, 0x6, PT ;  /* 0x000000060000780c */ /* 0x000fda0003f05270 */
[----:B------:R-:W-:Y:S05]  /*0b00*/  @P0 BRA `(.L_x_4841) ;  /* 0x0000000400640947 */ /* 0x000fea0003800000 */
[----:B--2---:R-:W-:Y:S02]  /*0b10*/  R2UR UR4, R16 ;  /* 0x00000000100472ca */ /* 0x004fe400000e0000 */
[----:B------:R-:W-:-:S13]  /*0b20*/  R2UR UR5, R17 ;  /* 0x00000000110572ca */ /* 0x000fda00000e0000 */
[----:B------:R0:W-:Y:S01]  /*0b30*/  STG.E desc[UR4][R2.64], RZ ;  /* 0x000000ff02007986 */ /* 0x0001e2000c101904 */
[----:B------:R-:W-:Y:S05]  /*0b40*/  BRA `(.L_x_4836) ;  /* 0x0000000400b47947 */ /* 0x000fea0003800000 */
.L_x_4845:
[----:B--2---:R-:W-:Y:S02]  /*0b50*/  R2UR UR4, R16 ;  /* 0x00000000100472ca */ /* 0x004fe400000e0000 */
[----:B------:R-:W-:-:S13]  /*0b60*/  R2UR UR5, R17 ;  /* 0x00000000110572ca */ /* 0x000fda00000e0000 */
[----:B------:R0:W-:Y:S01]  /*0b70*/  STG.E.U16 desc[UR4][R2.64], RZ ;  /* 0x000000ff02007986 */ /* 0x0001e2000c101504 */
[----:B------:R-:W-:Y:S05]  /*0b80*/  BRA `(.L_x_4836) ;  /* 0x0000000400a47947 */ /* 0x000fea0003800000 */
.L_x_4844:
        /* <DEDUP_REMOVED lines=10> */
.L_x_4847:
[----:B--2---:R-:W-:Y:S02]  /*0c30*/  R2UR UR4, R16 ;  /* 0x00000000100472ca */ /* 0x004fe400000e0000 */
[----:B------:R-:W-:-:S13]  /*0c40*/  R2UR UR5, R17 ;  /* 0x00000000110572ca */ /* 0x000fda00000e0000 */
[----:B------:R0:W-:Y:S01]  /*0c50*/  STG.E desc[UR4][R2.64], RZ ;  /* 0x000000ff02007986 */ /* 0x0001e2000c101904 */
[----:B------:R-:W-:Y:S05]  /*0c60*/  BRA `(.L_x_4836) ;  /* 0x00000004006c7947 */ /* 0x000fea0003800000 */
.L_x_4846:
[----:B--2---:R-:W-:Y:S02]  /*0c70*/  R2UR UR4, R16 ;  /* 0x00000000100472ca */ /* 0x004fe400000e0000 */
[----:B------:R-:W-:-:S13]  /*0c80*/  R2UR UR5, R17 ;  /* 0x00000000110572ca */ /* 0x000fda00000e0000 */
[----:B------:R0:W-:Y:S01]  /*0c90*/  STG.E.64 desc[UR4][R2.64], RZ ;  /* 0x000000ff02007986 */ /* 0x0001e2000c101b04 */
[----:B------:R-:W-:Y:S05]  /*0ca0*/  BRA `(.L_x_4836) ;  /* 0x00000004005c7947 */ /* 0x000fea0003800000 */
.L_x_4837:
        /* <DEDUP_REMOVED lines=10> */
[----:B------:R0:W-:Y:S01]  /*0d50*/  STG.E.U8 desc[UR4][R2.64], RZ ;  /* 0x000000ff02007986 */ /* 0x0001e2000c101104 */
[----:B------:R-:W-:Y:S05]  /*0d60*/  BRA `(.L_x_4836) ;  /* 0x00000004002c7947 */ /* 0x000fea0003800000 */
.L_x_4850:
[----:B--2---:R-:W-:Y:S02]  /*0d70*/  R2UR UR4, R16 ;  /* 0x00000000100472ca */ /* 0x004fe400000e0000 */
[----:B------:R-:W-:-:S13]  /*0d80*/  R2UR UR5, R17 ;  /* 0x00000000110572ca */ /* 0x000fda00000e0000 */
[----:B------:R5:W-:Y:S01]  /*0d90*/  STG.E.128 desc[UR4][R2.64], RZ ;  /* 0x000000ff02007986 */ /* 0x000be2000c101d04 */
[----:B------:R-:W-:Y:S05]  /*0da0*/  BRA `(.L_x_4836) ;  /* 0x00000004001c7947 */ /* 0x000fea0003800000 */
.L_x_4849:
        /* <DEDUP_REMOVED lines=10> */
.L_x_4852:
[----:B--2---:R-:W-:Y:S02]  /*0e50*/  R2UR UR4, R16 ;  /* 0x00000000100472ca */ /* 0x004fe400000e0000 */
[----:B------:R-:W-:-:S13]  /*0e60*/  R2UR UR5, R17 ;  /* 0x00000000110572ca */ /* 0x000fda00000e0000 */
[----:B------:R3:W-:Y:S01]  /*0e70*/  STG.E.U8 desc[UR4][R2.64], RZ ;  /* 0x000000ff02007986 */ /* 0x0007e2000c101104 */
[----:B------:R-:W-:Y:S05]  /*0e80*/  BRA `(.L_x_4836) ;  /* 0x0000000000e47947 */ /* 0x000fea0003800000 */
.L_x_4851:
[----:B--2---:R-:W-:Y:S02]  /*0e90*/  R2UR UR4, R16 ;  /* 0x00000000100472ca */ /* 0x004fe400000e0000 */
[----:B------:R-:W-:-:S13]  /*0ea0*/  R2UR UR5, R17 ;  /* 0x00000000110572ca */ /* 0x000fda00000e0000 */
[----:B------:R4:W-:Y:S01]  /*0eb0*/  STG.E.U16 desc[UR4][R2.64], RZ ;  /* 0x000000ff02007986 */ /* 0x0009e2000c101504 */
[----:B------:R-:W-:Y:S05]  /*0ec0*/  BRA `(.L_x_4836) ;  /* 0x0000000000d47947 */ /* 0x000fea0003800000 */
.L_x_4848:
        /* <DEDUP_REMOVED lines=10> */
[----:B------:R0:W-:Y:S01]  /*0f70*/  STG.E.U16 desc[UR4][R2.64], RZ ;  /* 0x000000ff02007986 */ /* 0x0001e2000c101504 */
[----:B------:R-:W-:Y:S05]  /*0f80*/  BRA `(.L_x_4836) ;  /* 0x0000000000a47947 */ /* 0x000fea0003800000 */
.L_x_4855:
[----:B--2---:R-:W-:Y:S02]  /*0f90*/  R2UR UR4, R16 ;  /* 0x00000000100472ca */ /* 0x004fe400000e0000 */
[----:B------:R-:W-:-:S13]  /*0fa0*/  R2UR UR5, R17 ;  /* 0x00000000110572ca */ /* 0x000fda00000e0000 */
[----:B------:R0:W-:Y:S01]  /*0fb0*/  STG.E.U8 desc[UR4][R2.64], RZ ;  /* 0x000000ff02007986 */ /* 0x0001e2000c101104 */
[----:B------:R-:W-:Y:S05]  /*0fc0*/  BRA `(.L_x_4836) ;  /* 0x0000000000947947 */ /* 0x000fea0003800000 */
.L_x_4854:
[----:B--2---:R-:W-:Y:S02]  /*0fd0*/  R2UR UR4, R16 ;  /* 0x00000000100472ca */ /* 0x004fe400000e0000 */
[----:B------:R-:W-:-:S13]  /*0fe0*/  R2UR UR5, R17 ;  /* 0x00000000110572ca */ /* 0x000fda00000e0000 */
[----:B------:R0:W-:Y:S01]  /*0ff0*/  STG.E.U8 desc[UR4][R2.64], RZ ;  /* 0x000000ff02007986 */ /* 0x0001e2000c101104 */
[----:B------:R-:W-:Y:S05]  /*1000*/  BRA `(.L_x_4836) ;  /* 0x0000000000847947 */ /* 0x000fea0003800000 */
.L_x_4853:
[----:B------:R-:W-:-:S13]  /*1010*/  ISETP.NE.AND P0, PT, R0, 0x1c, PT ;  /* 0x0000001c0000780c */ /* 0x000fda0003f05270 */
[----:B------:R-:W-:Y:S05]  /*1020*/  @!P0 BRA `(.L_x_4856) ;  /* 0x0000000000708947 */ /* 0x000fea0003800000 */
[----:B------:R-:W-:-:S13]  /*1030*/  ISETP.NE.AND P0, PT, R0, 0x1d, PT ;  /* 0x0000001d0000780c */ /* 0x000fda0003f05270 */
[----:B------:R-:W-:Y:S05]  /*1040*/  @!P0 BRA `(.L_x_4857) ;  /* 0x0000000000588947 */ /* 0x000fea0003800000 */
[----:B------:R-:W-:-:S13]  /*1050*/  ISETP.NE.AND P0, PT, R0, 0x2c, PT ;  /* 0x0000002c0000780c */ /* 0x000fda0003f05270 */
[----:B--2---:R-:W-:Y:S02]  /*1060*/  @!P0 R2UR UR4, R16 ;  /* 0x00000000100482ca */ /* 0x004fe400000e0000 */
[----:B------:R-:W-:-:S13]  /*1070*/  @!P0 R2UR UR5, R17 ;  /* 0x00000000110582ca */ /* 0x000fda00000e0000 */
[----:B------:R0:W-:Y:S01]  /*1080*/  @!P0 STG.E.U8 desc[UR4][R2.64], RZ ;  /* 0x000000ff02008986 */ /* 0x0001e2000c101104 */
[----:B------:R-:W-:Y:S05]  /*1090*/  @!P0 BRA `(.L_x_4836) ;  /* 0x0000000000608947 */ /* 0x000fea0003800000 */
.L_x_4841:
[----:B0-----:R-:W-:Y:S01]  /*10a0*/  MOV R2, 0x0 ;  /* 0x0000000000027802 */ /* 0x001fe20000000f00 */
        /* <DEDUP_REMOVED lines=14> */
[----:B0-2---:R-:W-:Y:S05]  /*1190*/  CALL.ABS.NOINC R2 ;  /* 0x0000000002007343 */ /* 0x005fea0003c00000 */
.L_x_4858:
[----:B------:R-:W-:Y:S05]  /*11a0*/  BRA `(.L_x_4836) ;  /* 0x00000000001c7947 */ /* 0x000fea0003800000 */
.L_x_4857:
[----:B--2---:R-:W-:Y:S02]  /*11b0*/  R2UR UR4, R16 ;  /* 0x00000000100472ca */ /* 0x004fe400000e0000 */
[----:B------:R-:W-:-:S13]  /*11c0*/  R2UR UR5, R17 ;  /* 0x00000000110572ca */ /* 0x000fda00000e0000 */
[----:B------:R0:W-:Y:S01]  /*11d0*/  STG.E.64 desc[UR4][R2.64], RZ ;  /* 0x000000ff02007986 */ /* 0x0001e2000c101b04 */
[----:B------:R-:W-:Y:S05]  /*11e0*/  BRA `(.L_x_4836) ;  /* 0x00000000000c7947 */ /* 0x000fea0003800000 */
.L_x_4856:
[----:B--2---:R-:W-:Y:S02]  /*11f0*/  R2UR UR4, R16 ;  /* 0x00000000100472ca */ /* 0x004fe400000e0000 */
[----:B------:R-:W-:-:S13]  /*1200*/  R2UR UR5, R17 ;  /* 0x00000000110572ca */ /* 0x000fda00000e0000 */
[----:B------:R0:W-:Y:S02]  /*1210*/  STG.E desc[UR4][R2.64], RZ ;  /* 0x000000ff02007986 */ /* 0x0001e4000c101904 */
.L_x_4836:
[----:B------:R-:W-:Y:S05]  /*1220*/  BSYNC B6 ;  /* 0x0000000000067941 */ /* 0x000fea0003800000 */
.L_x_4835:
[----:B------:R-:W-:Y:S01]  /*1230*/  ISETP.GE.AND P0, PT, R18, R23, PT ;  /* 0x000000171200720c */ /* 0x000fe20003f06270 */
[----:B------:R-:W-:-:S12]  /*1240*/  BSSY B6, `(.L_x_4859) ;  /* 0x000014c000067945 */ /* 0x000fd80003800000 */
[----:B------:R-:W-:Y:S05]  /*1250*/  @P0 BRA `(.L_x_4860) ;  /* 0x0000001400280947 */ /* 0x000fea0003800000 */
[----:B0--345:R-:W0:Y:S01]  /*1260*/  LDC.64 R2, c[0x0][0x218] ;  /* 0x00008600ff027b82 */ /* 0x039e220000000a00 */
        /* <DEDUP_REMOVED lines=21> */
.L_x_4864:
[----:B--2---:R-:W-:Y:S02]  /*13c0*/  R2UR UR4, R16 ;  /* 0x00000000100472ca */ /* 0x004fe400000e0000 */
[----:B------:R-:W-:-:S13]  /*13d0*/  R2UR UR5, R17 ;  /* 0x00000000110572ca */ /* 0x000fda00000e0000 */
[----:B------:R0:W-:Y:S01]  /*13e0*/  STG.E.U8 desc[UR4][R2.64], RZ ;  /* 0x000000ff02007986 */ /* 0x0001e2000c101104 */
[----:B------:R-:W-:Y:S05]  /*13f0*/  BRA `(.L_x_4866) ;  /* 0x0000000800247947 */ /* 0x000fea0003800000 */
.L_x_4863:
        /* <DEDUP_REMOVED lines=10> */
.L_x_4868:
[----:B--2---:R-:W-:Y:S02]  /*14a0*/  R2UR UR4, R16 ;  /* 0x00000000100472ca */ /* 0x004fe400000e0000 */
[----:B------:R-:W-:-:S13]  /*14b0*/  R2UR UR5, R17 ;  /* 0x00000000110572ca */ /* 0x000fda00000e0000 */
[----:B------:R0:W-:Y:S01]  /*14c0*/  STG.E desc[UR4][R2.64], RZ ;  /* 0x000000ff02007986 */ /* 0x0001e2000c101904 */
[----:B------:R-:W-:Y:S05]  /*14d0*/  BRA `(.L_x_4866) ;  /* 0x0000000400ec7947 */ /* 0x000fea0003800000 */
.L_x_4867:
[----:B--2---:R-:W-:Y:S02]  /*14e0*/  R2UR UR4, R16 ;  /* 0x00000000100472ca */ /* 0x004fe400000e0000 */
[----:B------:R-:W-:-:S13]  /*14f0*/  R2UR UR5, R17 ;  /* 0x00000000110572ca */ /* 0x000fda00000e0000 */
[----:B------:R0:W-:Y:S01]  /*1500*/  STG.E.U16 desc[UR4][R2.64], RZ ;  /* 0x000000ff02007986 */ /* 0x0001e2000c101504 */
[----:B------:R-:W-:Y:S05]  /*1510*/  BRA `(.L_x_4866) ;  /* 0x0000000400dc7947 */ /* 0x000fea0003800000 */
.L_x_4862:
        /* <DEDUP_REMOVED lines=10> */
.L_x_4870:
[----:B--2---:R-:W-:Y:S02]  /*15c0*/  R2UR UR4, R16 ;  /* 0x00000000100472ca */ /* 0x004fe400000e0000 */
[----:B------:R-:W-:-:S13]  /*15d0*/  R2UR UR5, R17 ;  /* 0x00000000110572ca */ /* 0x000fda00000e0000 */
[----:B------:R0:W-:Y:S01]  /*15e0*/  STG.E.U16 desc[UR4][R2.64], RZ ;  /* 0x000000ff02007986 */ /* 0x0001e2000c101504 */
[----:B------:R-:W-:Y:S05]  /*15f0*/  BRA `(.L_x_4866) ;  /* 0x0000000400a47947 */ /* 0x000fea0003800000 */
.L_x_4869:
        /* <DEDUP_REMOVED lines=10> */
.L_x_4872:
[----:B--2---:R-:W-:Y:S02]  /*16a0*/  R2UR UR4, R16 ;  /* 0x00000000100472ca */ /* 0x004fe400000e0000 */
[----:B------:R-:W-:-:S13]  /*16b0*/  R2UR UR5, R17 ;  /* 0x00000000110572ca */ /* 0x000fda00000e0000 */
[----:B------:R0:W-:Y:S01]  /*16c0*/  STG.E desc[UR4][R2.64], RZ ;  /* 0x000000ff02007986 */ /* 0x0001e2000c101904 */
[----:B------:R-:W-:Y:S05]  /*16d0*/  BRA `(.L_x_4866) ;  /* 0x00000004006c7947 */ /* 0x000fea0003800000 */
.L_x_4871:
[----:B--2---:R-:W-:Y:S02]  /*16e0*/  R2UR UR4, R16 ;  /* 0x00000000100472ca */ /* 0x004fe400000e0000 */
[----:B------:R-:W-:-:S13]  /*16f0*/  R2UR UR5, R17 ;  /* 0x00000000110572ca */ /* 0x000fda00000e0000 */
[----:B------:R0:W-:Y:S01]  /*1700*/  STG.E.64 desc[UR4][R2.64], RZ ;  /* 0x000000ff02007986 */ /* 0x0001e2000c101b04 */
[----:B------:R-:W-:Y:S05]  /*1710*/  BRA `(.L_x_4866) ;  /* 0x00000004005c7947 */ /* 0x000fea0003800000 */
.L_x_4861:
        /* <DEDUP_REMOVED lines=12> */
.L_x_4875:
[----:B--2---:R-:W-:Y:S02]  /*17e0*/  R2UR UR4, R16 ;  /* 0x00000000100472ca */ /* 0x004fe400000e0000 */
[----:B------:R-:W-:-:S13]  /*17f0*/  R2UR UR5, R17 ;  /* 0x00000000110572ca */ /* 0x000fda00000e0000 */
[----:B------:R1:W-:Y:S01]  /*1800*/  STG.E.128 desc[UR4][R2.64], RZ ;  /* 0x000000ff02007986 */ /* 0x0003e2000c101d04 */
[----:B------:R-:W-:Y:S05]  /*1810*/  BRA `(.L_x_4866) ;  /* 0x00000004001c7947 */ /* 0x000fea0003800000 */
.L_x_4874:
        /* <DEDUP_REMOVED lines=10> */
.L_x_4877:
[----:B--2---:R-:W-:Y:S02]  /*18c0*/  R2UR UR4, R16 ;  /* 0x00000000100472ca */ /* 0x004fe400000e0000 */
[----:B------:R-:W-:-:S13]  /*18d0*/  R2UR UR5, R17 ;  /* 0x00000000110572ca */ /* 0x000fda00000e0000 */
[----:B------:R3:W-:Y:S01]  /*18e0*/  STG.E.U8 desc[UR4][R2.64], RZ ;  /* 0x000000ff02007986 */ /* 0x0007e2000c101104 */
[----:B------:R-:W-:Y:S05]  /*18f0*/  BRA `(.L_x_4866) ;  /* 0x0000000000e47947 */ /* 0x000fea0003800000 */
.L_x_4876:
[----:B--2---:R-:W-:Y:S02]  /*1900*/  R2UR UR4, R16 ;  /* 0x00000000100472ca */ /* 0x004fe400000e0000 */
[----:B------:R-:W-:-:S13]  /*1910*/  R2UR UR5, R17 ;  /* 0x00000000110572ca */ /* 0x000fda00000e0000 */
[----:B------:R2:W-:Y:S01]  /*1920*/  STG.E.U16 desc[UR4][R2.64], RZ ;  /* 0x000000ff02007986 */ /* 0x0005e2000c101504 */
[----:B------:R-:W-:Y:S05]  /*1930*/  BRA `(.L_x_4866) ;  /* 0x0000000000d47947 */ /* 0x000fea0003800000 */
.L_x_4873:
        /* <DEDUP_REMOVED lines=12> */
.L_x_4880:
[----:B--2---:R-:W-:Y:S02]  /*1a00*/  R2UR UR4, R16 ;  /* 0x00000000100472ca */ /* 0x004fe400000e0000 */
[----:B------:R-:W-:-:S13]  /*1a10*/  R2UR UR5, R17 ;  /* 0x00000000110572ca */ /* 0x000fda00000e0000 */
[----:B------:R0:W-:Y:S01]  /*1a20*/  STG.E.U8 desc[UR4][R2.64], RZ ;  /* 0x000000ff02007986 */ /* 0x0001e2000c101104 */
[----:B------:R-:W-:Y:S05]  /*1a30*/  BRA `(.L_x_4866) ;  /* 0x0000000000947947 */ /* 0x000fea0003800000 */
.L_x_4879:
[----:B--2---:R-:W-:Y:S02]  /*1a40*/  R2UR UR4, R16 ;  /* 0x00000000100472ca */ /* 0x004fe400000e0000 */
[----:B------:R-:W-:-:S13]  /*1a50*/  R2UR UR5, R17 ;  /* 0x00000000110572ca */ /* 0x000fda00000e0000 */
[----:B------:R0:W-:Y:S01]  /*1a60*/  STG.E.U8 desc[UR4][R2.64], RZ ;  /* 0x000000ff02007986 */ /* 0x0001e2000c101104 */
[----:B------:R-:W-:Y:S05]  /*1a70*/  BRA `(.L_x_4866) ;  /* 0x0000000000847947 */ /* 0x000fea0003800000 */
.L_x_4878:
        /* <DEDUP_REMOVED lines=9> */
.L_x_4865:
        /* <DEDUP_REMOVED lines=16> */
.L_x_4883:
[----:B------:R-:W-:Y:S05]  /*1c10*/  BRA `(.L_x_4866) ;  /* 0x00000000001c7947 */ /* 0x000fea0003800000 */
.L_x_4882:
[----:B--2---:R-:W-:Y:S02]  /*1c20*/  R2UR UR4, R16 ;  /* 0x00000000100472ca */ /* 0x004fe400000e0000 */
[----:B------:R-:W-:-:S13]  /*1c30*/  R2UR UR5, R17 ;  /* 0x00000000110572ca */ /* 0x000fda00000e0000 */
[----:B------:R0:W-:Y:S01]  /*1c40*/  STG.E.64 desc[UR4][R2.64], RZ ;  /* 0x000000ff02007986 */ /* 0x0001e2000c101b04 */
[----:B------:R-:W-:Y:S05]  /*1c50*/  BRA `(.L_x_4866) ;  /* 0x00000000000c7947 */ /* 0x000fea0003800000 */
.L_x_4881:
[----:B--2---:R-:W-:Y:S02]  /*1c60*/  R2UR UR4, R16 ;  /* 0x00000000100472ca */ /* 0x004fe400000e0000 */
[----:B------:R-:W-:-:S13]  /*1c70*/  R2UR UR5, R17 ;  /* 0x00000000110572ca */ /* 0x000fda00000e0000 */
[----:B------:R5:W-:Y:S02]  /*1c80*/  STG.E desc[UR4][R2.64], RZ ;  /* 0x000000ff02007986 */ /* 0x000be4000c101904 */
.L_x_4866:
[----:B------:R-:W-:-:S05]  /*1c90*/  VIADD R18, R18, 0x80 ;  /* 0x0000008012127836 */ /* 0x000fca0000000000 */
[----:B------:R-:W-:-:S13]  /*1ca0*/  ISETP.GE.AND P0, PT, R18, R23, PT ;  /* 0x000000171200720c */ /* 0x000fda0003f06270 */
[----:B------:R-:W-:Y:S05]  /*1cb0*/  @P0 BRA `(.L_x_4860) ;  /* 0x0000000800900947 */ /* 0x000fea0003800000 */
[----:B012345:R-:W0:Y:S01]  /*1cc0*/  LDC.64 R2, c[0x0][0x218] ;  /* 0x00008600ff027b82 */ /* 0x03fe220000000a00 */
        /* <DEDUP_REMOVED lines=17> */
[----:B------:R-:W-:Y:S02]  /*1de0*/  R2UR UR4, R16 ;  /* 0x00000000100472ca */ /* 0x000fe400000e0000 */
[----:B------:R-:W-:-:S13]  /*1df0*/  R2UR UR5, R17 ;  /* 0x00000000110572ca */ /* 0x000fda00000e0000 */
[----:B------:R0:W-:Y:S01]  /*1e00*/  STG.E.U8 desc[UR4][R2.64], RZ ;  /* 0x000000ff02007986 */ /* 0x0001e2000c101104 */
[----:B------:R-:W-:Y:S05]  /*1e10*/  BRA `(.L_x_4889) ;  /* 0x0000000800347947 */ /* 0x000fea0003800000 */
.L_x_4887:
[----:B------:R-:W-:Y:S02]  /*1e20*/  R2UR UR4, R16 ;  /* 0x00000000100472ca */ /* 0x000fe400000e0000 */
[----:B------:R-:W-:-:S13]  /*1e30*/  R2UR UR5, R17 ;  /* 0x00000000110572ca */ /* 0x000fda00000e0000 */
[----:B------:R5:W-:Y:S01]  /*1e40*/  STG.E.U8 desc[UR4][R2.64], RZ ;  /* 0x000000ff02007986 */ /* 0x000be2000c101104 */
[----:B------:R-:W-:Y:S05]  /*1e50*/  BRA `(.L_x_4889) ;  /* 0x0000000800247947 */ /* 0x000fea0003800000 */
.L_x_4886:
[----:B------:R-:W-:-:S13]  /*1e60*/  ISETP.NE.AND P0, PT, R0, 0x2, PT ;  /* 0x000000020000780c */ /* 0x000fda0003f05270 */
[----:B------:R-:W-:Y:S05]  /*1e70*/  @!P0 BRA `(.L_x_4890) ;  /* 0x0000000000308947 */ /* 0x000fea0003800000 */
[----:B------:R-:W-:-:S13]  /*1e80*/  ISETP.NE.AND P0, PT, R0, 0x3, PT ;  /* 0x000000030000780c */ /* 0x000fda0003f05270 */
[----:B------:R-:W-:Y:S05]  /*1e90*/  @!P0 BRA `(.L_x_4891) ;  /* 0x0000000000188947 */ /* 0x000fea0003800000 */
[----:B------:R-:W-:-:S13]  /*1ea0*/  ISETP.NE.AND P0, PT, R0, 0x4, PT ;  /* 0x000000040000780c */ /* 0x000fda0003f05270 */
[----:B------:R-:W-:Y:S05]  /*1eb0*/  @P0 BRA `(.L_x_4888) ;  /* 0x0000000400ac0947 */ /* 0x000fea0003800000 */
[----:B------:R-:W-:Y:S02]  /*1ec0*/  R2UR UR4, R16 ;  /* 0x00000000100472ca */ /* 0x000fe400000e0000 */
[----:B------:R-:W-:-:S13]  /*1ed0*/  R2UR UR5, R17 ;  /* 0x00000000110572ca */ /* 0x000fda00000e0000 */
[----:B------:R0:W-:Y:S01]  /*1ee0*/  STG.E.64 desc[UR4][R2.64], RZ ;  /* 0x000000ff02007986 */ /* 0x0001e2000c101b04 */
[----:B------:R-:W-:Y:S05]  /*1ef0*/  BRA `(.L_x_4889) ;  /* 0x0000000400fc7947 */ /* 0x000fea0003800000 */
.L_x_4891:
[----:B------:R-:W-:Y:S02]  /*1f00*/  R2UR UR4, R16 ;  /* 0x00000000100472ca */ /* 0x000fe400000e0000 */
[----:B------:R-:W-:-:S13]  /*1f10*/  R2UR UR5, R17 ;  /* 0x00000000110572ca */ /* 0x000fda00000e0000 */
[----:B------:R0:W-:Y:S01]  /*1f20*/  STG.E desc[UR4][R2.64], RZ ;  /* 0x000000ff02007986 */ /* 0x0001e2000c101904 */
[----:B------:R-:W-:Y:S05]  /*1f30*/  BRA `(.L_x_4889) ;  /* 0x0000000400ec7947 */ /* 0x000fea0003800000 */
.L_x_4890:
[----:B------:R-:W-:Y:S02]  /*1f40*/  R2UR UR4, R16 ;  /* 0x00000000100472ca */ /* 0x000fe400000e0000 */
[----:B------:R-:W-:-:S13]  /*1f50*/  R2UR UR5, R17 ;  /* 0x00000000110572ca */ /* 0x000fda00000e0000 */
[----:B------:R0:W-:Y:S01]  /*1f60*/  STG.E.U16 desc[UR4][R2.64], RZ ;  /* 0x000000ff02007986 */ /* 0x0001e2000c101504 */
[----:B------:R-:W-:Y:S05]  /*1f70*/  BRA `(.L_x_4889) ;  /* 0x0000000400dc7947 */ /* 0x000fea0003800000 */
.L_x_4885:
[----:B------:R-:W-:-:S13]  /*1f80*/  ISETP.GT.AND P0, PT, R0, 0x6, PT ;  /* 0x000000060000780c */ /* 0x000fda0003f04270 */
[----:B------:R-:W-:Y:S05]  /*1f90*/  @P0 BRA `(.L_x_4892) ;  /* 0x0000000000300947 */ /* 0x000fea0003800000 */
[----:B------:R-:W-:-:S13]  /*1fa0*/  ISETP.NE.AND P0, PT, R0, 0x5, PT ;  /* 0x000000050000780c */ /* 0x000fda0003f05270 */
[----:B------:R-:W-:Y:S05]  /*1fb0*/  @!P0 BRA `(.L_x_4893) ;  /* 0x0000000000188947 */ /* 0x000fea0003800000 */
[----:B------:R-:W-:-:S13]  /*1fc0*/  ISETP.NE.AND P0, PT, R0, 0x6, PT ;  /* 0x000000060000780c */ /* 0x000fda0003f05270 */
[----:B------:R-:W-:Y:S05]  /*1fd0*/  @P0 BRA `(.L_x_4888) ;  /* 0x0000000400640947 */ /* 0x000fea0003800000 */
[----:B------:R-:W-:Y:S02]  /*1fe0*/  R2UR UR4, R16 ;  /* 0x00000000100472ca */ /* 0x000fe400000e0000 */
[----:B------:R-:W-:-:S13]  /*1ff0*/  R2UR UR5, R17 ;  /* 0x00000000110572ca */ /* 0x000fda00000e0000 */
[----:B------:R1:W-:Y:S01]  /*2000*/  STG.E desc[UR4][R2.64], RZ ;  /* 0x000000ff02007986 */ /* 0x0003e2000c101904 */
[----:B------:R-:W-:Y:S05]  /*2010*/  BRA `(.L_x_4889) ;  /* 0x0000000400b47947 */ /* 0x000fea0003800000 */
.L_x_4893:
[----:B------:R-:W-:Y:S02]  /*2020*/  R2UR UR4, R16 ;  /* 0x00000000100472ca */ /* 0x000fe400000e0000 */
[----:B------:R-:W-:-:S13]  /*2030*/  R2UR UR5, R17 ;  /* 0x00000000110572ca */ /* 0x000fda00000e0000 */
[----:B------:R0:W-:Y:S01]  /*2040*/  STG.E.U16 desc[UR4][R2.64], RZ ;  /* 0x000000ff02007986 */ /* 0x0001e2000c101504 */
[----:B------:R-:W-:Y:S05]  /*2050*/  BRA `(.L_x_4889) ;  /* 0x0000000400a47947 */ /* 0x000fea0003800000 */
.L_x_4892:
        /* <DEDUP_REMOVED lines=10> */
.L_x_4895:
[----:B------:R-:W-:Y:S02]  /*2100*/  R2UR UR4, R16 ;  /* 0x00000000100472ca */ /* 0x000fe400000e0000 */
[----:B------:R-:W-:-:S13]  /*2110*/  R2UR UR5, R17 ;  /* 0x00000000110572ca */ /* 0x000fda00000e0000 */
[----:B------:R2:W-:Y:S01]  /*2120*/  STG.E desc[UR4][R2.64], RZ ;  /* 0x000000ff02007986 */ /* 0x0005e2000c101904 */
[----:B------:R-:W-:Y:S05]  /*2130*/  BRA `(.L_x_4889) ;  /* 0x00000004006c7947 */ /* 0x000fea0003800000 */
.L_x_4894:
[----:B------:R-:W-:Y:S02]  /*2140*/  R2UR UR4, R16 ;  /* 0x00000000100472ca */ /* 0x000fe400000e0000 */
[----:B------:R-:W-:-:S13]  /*2150*/  R2UR UR5, R17 ;  /* 0x00000000110572ca */ /* 0x000fda00000e0000 */
[----:B------:R4:W-:Y:S01]  /*2160*/  STG.E.64 desc[UR4][R2.64], RZ ;  /* 0x000000ff02007986 */ /* 0x0009e2000c101b04 */
[----:B------:R-:W-:Y:S05]  /*2170*/  BRA `(.L_x_4889) ;  /* 0x00000004005c7947 */ /* 0x000fea0003800000 */
.L_x_4884:
        /* <DEDUP_REMOVED lines=10> */
[----:B------:R0:W-:Y:S01]  /*2220*/  STG.E.U8 desc[UR4][R2.64], RZ ;  /* 0x000000ff02007986 */ /* 0x0001e2000c101104 */
[----:B------:R-:W-:Y:S05]  /*2230*/  BRA `(.L_x_4889) ;  /* 0x00000004002c7947 */ /* 0x000fea0003800000 */
.L_x_4898:
[----:B------:R-:W-:Y:S02]  /*2240*/  R2UR UR4, R16 ;  /* 0x00000000100472ca */ /* 0x000fe400000e0000 */
[----:B------:R-:W-:-:S13]  /*2250*/  R2UR UR5, R17 ;  /* 0x00000000110572ca */ /* 0x000fda00000e0000 */
[----:B------:R0:W-:Y:S01]  /*2260*/  STG.E.128 desc[UR4][R2.64], RZ ;  /* 0x000000ff02007986 */ /* 0x0001e2000c101d04 */
[----:B------:R-:W-:Y:S05]  /*2270*/  BRA `(.L_x_4889) ;  /* 0x00000004001c7947 */ /* 0x000fea0003800000 */
.L_x_4897:
        /* <DEDUP_REMOVED lines=10> */
.L_x_4900:
[----:B------:R-:W-:Y:S02]  /*2320*/  R2UR UR4, R16 ;  /* 0x00000000100472ca */ /* 0x000fe400000e0000 */
[----:B------:R-:W-:-:S13]  /*2330*/  R2UR UR5, R17 ;  /* 0x00000000110572ca */ /* 0x000fda00000e0000 */
[----:B------:R0:W-:Y:S01]  /*2340*/  STG.E.U8 desc[UR4][R2.64], RZ ;  /* 0x000000ff02007986 */ /* 0x0001e2000c101104 */
[----:B------:R-:W-:Y:S05]  /*2350*/  BRA `(.L_x_4889) ;  /* 0x0000000000e47947 */ /* 0x000fea0003800000 */
.L_x_4899:
[----:B------:R-:W-:Y:S02]  /*2360*/  R2UR UR4, R16 ;  /* 0x00000000100472ca */ /* 0x000fe400000e0000 */
[----:B------:R-:W-:-:S13]  /*2370*/  R2UR UR5, R17 ;  /* 0x00000000110572ca */ /* 0x000fda00000e0000 */
[----:B------:R0:W-:Y:S01]  /*2380*/  STG.E.U16 desc[UR4][R2.64], RZ ;  /* 0x000000ff02007986 */ /* 0x0001e2000c101504 */
[----:B------:R-:W-:Y:S05]  /*2390*/  BRA `(.L_x_4889) ;  /* 0x0000000000d47947 */ /* 0x000fea0003800000 */
.L_x_4896:
        /* <DEDUP_REMOVED lines=10> */
[----:B------:R0:W-:Y:S01]  /*2440*/  STG.E.U16 desc[UR4][R2.64], RZ ;  /* 0x000000ff02007986 */ /* 0x0001e2000c101504 */
[----:B------:R-:W-:Y:S05]  /*2450*/  BRA `(.L_x_4889) ;  /* 0x0000000000a47947 */ /* 0x000fea0003800000 */
.L_x_4903:
[----:B------:R-:W-:Y:S02]  /*2460*/  R2UR UR4, R16 ;  /* 0x00000000100472ca */ /* 0x000fe400000e0000 */
[----:B------:R-:W-:-:S13]  /*2470*/  R2UR UR5, R17 ;  /* 0x00000000110572ca */ /* 0x000fda00000e0000 */
[----:B------:R0:W-:Y:S01]  /*2480*/  STG.E.U8 desc[UR4][R2.64], RZ ;  /* 0x000000ff02007986 */ /* 0x0001e2000c101104 */
[----:B------:R-:W-:Y:S05]  /*2490*/  BRA `(.L_x_4889) ;  /* 0x0000000000947947 */ /* 0x000fea0003800000 */
.L_x_4902:
[----:B------:R-:W-:Y:S02]  /*24a0*/  R2UR UR4, R16 ;  /* 0x00000000100472ca */ /* 0x000fe400000e0000 */
[----:B------:R-:W-:-:S13]  /*24b0*/  R2UR UR5, R17 ;  /* 0x00000000110572ca */ /* 0x000fda00000e0000 */
[----:B------:R0:W-:Y:S01]  /*24c0*/  STG.E.U8 desc[UR4][R2.64], RZ ;  /* 0x000000ff02007986 */ /* 0x0001e2000c101104 */
[----:B------:R-:W-:Y:S05]  /*24d0*/  BRA `(.L_x_4889) ;  /* 0x0000000000847947 */ /* 0x000fea0003800000 */
.L_x_4901:
[----:B------:R-:W-:-:S13]  /*24e0*/  ISETP.NE.AND P0, PT, R0, 0x1c, PT ;  /* 0x0000001c0000780c */ /* 0x000fda0003f05270 */
[----:B------:R-:W-:Y:S05]  /*24f0*/  @!P0 BRA `(.L_x_4904) ;  /* 0x0000000000708947 */ /* 0x000fea0003800000 */
[----:B------:R-:W-:-:S13]  /*2500*/  ISETP.NE.AND P0, PT, R0, 0x1d, PT ;  /* 0x0000001d0000780c */ /* 0x000fda0003f05270 */
[----:B------:R-:W-:Y:S05]  /*2510*/  @!P0 BRA `(.L_x_4905) ;  /* 0x0000000000588947 */ /* 0x000fea0003800000 */
[----:B------:R-:W-:-:S13]  /*2520*/  ISETP.NE.AND P0, PT, R0, 0x2c, PT ;  /* 0x0000002c0000780c */ /* 0x000fda0003f05270 */
[----:B------:R-:W-:Y:S02]  /*2530*/  @!P0 R2UR UR4, R16 ;  /* 0x00000000100482ca */ /* 0x000fe400000e0000 */
[----:B------:R-:W-:-:S13]  /*2540*/  @!P0 R2UR UR5, R17 ;  /* 0x00000000110582ca */ /* 0x000fda00000e0000 */
[----:B------:R0:W-:Y:S01]  /*2550*/  @!P0 STG.E.U8 desc[UR4][R2.64], RZ ;  /* 0x000000ff02008986 */ /* 0x0001e2000c101104 */
[----:B------:R-:W-:Y:S05]  /*2560*/  @!P0 BRA `(.L_x_4889) ;  /* 0x0000000000608947 */ /* 0x000fea0003800000 */
.L_x_4888:
        /* <DEDUP_REMOVED lines=16> */
.L_x_4906:
[----:B------:R-:W-:Y:S05]  /*2670*/  BRA `(.L_x_4889) ;  /* 0x00000000001c7947 */ /* 0x000fea0003800000 */
.L_x_4905:
[----:B------:R-:W-:Y:S02]  /*2680*/  R2UR UR4, R16 ;  /* 0x00000000100472ca */ /* 0x000fe400000e0000 */
[----:B------:R-:W-:-:S13]  /*2690*/  R2UR UR5, R17 ;  /* 0x00000000110572ca */ /* 0x000fda00000e0000 */
[----:B------:R0:W-:Y:S01]  /*26a0*/  STG.E.64 desc[UR4][R2.64], RZ ;  /* 0x000000ff02007986 */ /* 0x0001e2000c101b04 */
[----:B------:R-:W-:Y:S05]  /*26b0*/  BRA `(.L_x_4889) ;  /* 0x00000000000c7947 */ /* 0x000fea0003800000 */
.L_x_4904:
[----:B------:R-:W-:Y:S02]  /*26c0*/  R2UR UR4, R16 ;  /* 0x00000000100472ca */ /* 0x000fe400000e0000 */
[----:B------:R-:W-:-:S13]  /*26d0*/  R2UR UR5, R17 ;  /* 0x00000000110572ca */ /* 0x000fda00000e0000 */
[----:B------:R0:W-:Y:S02]  /*26e0*/  STG.E desc[UR4][R2.64], RZ ;  /* 0x000000ff02007986 */ /* 0x0001e4000c101904 */
.L_x_4889:
[----:B------:R-:W-:-:S07]  /*26f0*/  VIADD R18, R18, 0x80 ;  /* 0x0000008012127836 */ /* 0x000fce0000000000 */
.L_x_4860:
[----:B------:R-:W-:Y:S05]  /*2700*/  BSYNC B6 ;  /* 0x0000000000067941 */ /* 0x000fea0003800000 */
.L_x_4859:
[----:B------:R-:W-:-:S13]  /*2710*/  ISETP.GE.AND P0, PT, R18, R23, PT ;  /* 0x000000171200720c */ /* 0x000fda0003f06270 */
[----:B------:R-:W-:Y:S05]  /*2720*/  @P0 EXIT ;  /* 0x000000000000094d */ /* 0x000fea0003800000 */
[----:B012345:R-:W0:Y:S01]  /*2730*/  LDC.64 R2, c[0x0][0x218] ;  /* 0x00008600ff027b82 */ /* 0x03fe220000000a00 */
        /* <DEDUP_REMOVED lines=18> */
[----:B------:R-:W-:Y:S01]  /*2860*/  STG.E.U8 desc[UR4][R2.64], RZ ;  /* 0x000000ff02007986 */ /* 0x000fe2000c101104 */
[----:B------:R-:W-:Y:S05]  /*2870*/  EXIT ;  /* 0x000000000000794d */ /* 0x000fea0003800000 */
.L_x_4910:
[----:B------:R-:W-:Y:S02]  /*2880*/  R2UR UR4, R16 ;  /* 0x00000000100472ca */ /* 0x000fe400000e0000 */
[----:B------:R-:W-:-:S13]  /*2890*/  R2UR UR5, R17 ;  /* 0x00000000110572ca */ /* 0x000fda00000e0000 */
[----:B------:R-:W-:Y:S01]  /*28a0*/  STG.E.U8 desc[UR4][R2.64], RZ ;  /* 0x000000ff02007986 */ /* 0x000fe2000c101104 */
[----:B------:R-:W-:Y:S05]  /*28b0*/  EXIT ;  /* 0x000000000000794d */ /* 0x000fea0003800000 */
.L_x_4909:
        /* <DEDUP_REMOVED lines=8> */
[----:B------:R-:W-:Y:S01]  /*2940*/  STG.E.64 desc[UR4][R2.64], RZ ;  /* 0x000000ff02007986 */ /* 0x000fe2000c101b04 */
[----:B------:R-:W-:Y:S05]  /*2950*/  EXIT ;  /* 0x000000000000794d */ /* 0x000fea0003800000 */
.L_x_4913:
[----:B------:R-:W-:Y:S02]  /*2960*/  R2UR UR4, R16 ;  /* 0x00000000100472ca */ /* 0x000fe400000e0000 */
[----:B------:R-:W-:-:S13]  /*2970*/  R2UR UR5, R17 ;  /* 0x00000000110572ca */ /* 0x000fda00000e0000 */
[----:B------:R-:W-:Y:S01]  /*2980*/  STG.E desc[UR4][R2.64], RZ ;  /* 0x000000ff02007986 */ /* 0x000fe2000c101904 */
[----:B------:R-:W-:Y:S05]  /*2990*/  EXIT ;  /* 0x000000000000794d */ /* 0x000fea0003800000 */
.L_x_4912:
[----:B------:R-:W-:Y:S02]  /*29a0*/  R2UR UR4, R16 ;  /* 0x00000000100472ca */ /* 0x000fe400000e0000 */
[----:B------:R-:W-:-:S13]  /*29b0*/  R2UR UR5, R17 ;  /* 0x00000000110572ca */ /* 0x000fda00000e0000 */
[----:B------:R-:W-:Y:S01]  /*29c0*/  STG.E.U16 desc[UR4][R2.64], RZ ;  /* 0x000000ff02007986 */ /* 0x000fe2000c101504 */
[----:B------:R-:W-:Y:S05]  /*29d0*/  EXIT ;  /* 0x000000000000794d */ /* 0x000fea0003800000 */
.L_x_4908:
        /* <DEDUP_REMOVED lines=8> */
[----:B------:R-:W-:Y:S01]  /*2a60*/  STG.E desc[UR4][R2.64], RZ ;  /* 0x000000ff02007986 */ /* 0x000fe2000c101904 */
[----:B------:R-:W-:Y:S05]  /*2a70*/  EXIT ;  /* 0x000000000000794d */ /* 0x000fea0003800000 */
.L_x_4915:
[----:B------:R-:W-:Y:S02]  /*2a80*/  R2UR UR4, R16 ;  /* 0x00000000100472ca */ /* 0x000fe400000e0000 */
[----:B------:R-:W-:-:S13]  /*2a90*/  R2UR UR5, R17 ;  /* 0x00000000110572ca */ /* 0x000fda00000e0000 */
[----:B------:R-:W-:Y:S01]  /*2aa0*/  STG.E.U16 desc[UR4][R2.64], RZ ;  /* 0x000000ff02007986 */ /* 0x000fe2000c101504 */
[----:B------:R-:W-:Y:S05]  /*2ab0*/  EXIT ;  /* 0x000000000000794d */ /* 0x000fea0003800000 */
.L_x_4914:
        /* <DEDUP_REMOVED lines=10> */
.L_x_4917:
[----:B------:R-:W-:Y:S02]  /*2b60*/  R2UR UR4, R16 ;  /* 0x00000000100472ca */ /* 0x000fe400000e0000 */
[----:B------:R-:W-:-:S13]  /*2b70*/  R2UR UR5, R17 ;  /* 0x00000000110572ca */ /* 0x000fda00000e0000 */
[----:B------:R-:W-:Y:S01]  /*2b80*/  STG.E desc[UR4][R2.64], RZ ;  /* 0x000000ff02007986 */ /* 0x000fe2000c101904 */
[----:B------:R-:W-:Y:S05]  /*2b90*/  EXIT ;  /* 0x000000000000794d */ /* 0x000fea0003800000 */
.L_x_4916:
[----:B------:R-:W-:Y:S02]  /*2ba0*/  R2UR UR4, R16 ;  /* 0x00000000100472ca */ /* 0x000fe400000e0000 */
[----:B------:R-:W-:-:S13]  /*2bb0*/  R2UR UR5, R17 ;  /* 0x00000000110572ca */ /* 0x000fda00000e0000 */
[----:B------:R-:W-:Y:S01]  /*2bc0*/  STG.E.64 desc[UR4][R2.64], RZ ;  /* 0x000000ff02007986 */ /* 0x000fe2000c101b04 */
[----:B------:R-:W-:Y:S05]  /*2bd0*/  EXIT ;  /* 0x000000000000794d */ /* 0x000fea0003800000 */
.L_x_4907:
        /* <DEDUP_REMOVED lines=10> */
[----:B------:R-:W-:Y:S01]  /*2c80*/  STG.E.U8 desc[UR4][R2.64], RZ ;  /* 0x000000ff02007986 */ /* 0x000fe2000c101104 */
[----:B------:R-:W-:Y:S05]  /*2c90*/  EXIT ;  /* 0x000000000000794d */ /* 0x000fea0003800000 */
.L_x_4920:
[----:B------:R-:W-:Y:S02]  /*2ca0*/  R2UR UR4, R16 ;  /* 0x00000000100472ca */ /* 0x000fe400000e0000 */
[----:B------:R-:W-:-:S13]  /*2cb0*/  R2UR UR5, R17 ;  /* 0x00000000110572ca */ /* 0x000fda00000e0000 */
[----:B------:R-:W-:Y:S01]  /*2cc0*/  STG.E.128 desc[UR4][R2.64], RZ ;  /* 0x000000ff02007986 */ /* 0x000fe2000c101d04 */
[----:B------:R-:W-:Y:S05]  /*2cd0*/  EXIT ;  /* 0x000000000000794d */ /* 0x000fea0003800000 */
.L_x_4919:
        /* <DEDUP_REMOVED lines=10> */
.L_x_4922:
[----:B------:R-:W-:Y:S02]  /*2d80*/  R2UR UR4, R16 ;  /* 0x00000000100472ca */ /* 0x000fe400000e0000 */
[----:B------:R-:W-:-:S13]  /*2d90*/  R2UR UR5, R17 ;  /* 0x00000000110572ca */ /* 0x000fda00000e0000 */
[----:B------:R-:W-:Y:S01]  /*2da0*/  STG.E.U8 desc[UR4][R2.64], RZ ;  /* 0x000000ff02007986 */ /* 0x000fe2000c101104 */
[----:B------:R-:W-:Y:S05]  /*2db0*/  EXIT ;  /* 0x000000000000794d */ /* 0x000fea0003800000 */
.L_x_4921:
[----:B------:R-:W-:Y:S02]  /*2dc0*/  R2UR UR4, R16 ;  /* 0x00000000100472ca */ /* 0x000fe400000e0000 */
[----:B------:R-:W-:-:S13]  /*2dd0*/  R2UR UR5, R17 ;  /* 0x00000000110572ca */ /* 0x000fda00000e0000 */
[----:B------:R-:W-:Y:S01]  /*2de0*/  STG.E.U16 desc[UR4][R2.64], RZ ;  /* 0x000000ff02007986 */ /* 0x000fe2000c101504 */
[----:B------:R-:W-:Y:S05]  /*2df0*/  EXIT ;  /* 0x000000000000794d */ /* 0x000fea0003800000 */
.L_x_4918:
        /* <DEDUP_REMOVED lines=10> */
[----:B------:R-:W-:Y:S01]  /*2ea0*/  STG.E.U16 desc[UR4][R2.64], RZ ;  /* 0x000000ff02007986 */ /* 0x000fe2000c101504 */
[----:B------:R-:W-:Y:S05]  /*2eb0*/  EXIT ;  /* 0x000000000000794d */ /* 0x000fea0003800000 */
.L_x_4925:
[----:B------:R-:W-:Y:S02]  /*2ec0*/  R2UR UR4, R16 ;  /* 0x00000000100472ca */ /* 0x000fe400000e0000 */
[----:B------:R-:W-:-:S13]  /*2ed0*/  R2UR UR5, R17 ;  /* 0x00000000110572ca */ /* 0x000fda00000e0000 */
[----:B------:R-:W-:Y:S01]  /*2ee0*/  STG.E.U8 desc[UR4][R2.64], RZ ;  /* 0x000000ff02007986 */ /* 0x000fe2000c101104 */
[----:B------:R-:W-:Y:S05]  /*2ef0*/  EXIT ;  /* 0x000000000000794d */ /* 0x000fea0003800000 */
.L_x_4924:
[----:B------:R-:W-:Y:S02]  /*2f00*/  R2UR UR4, R16 ;  /* 0x00000000100472ca */ /* 0x000fe400000e0000 */
[----:B------:R-:W-:-:S13]  /*2f10*/  R2UR UR5, R17 ;  /* 0x00000000110572ca */ /* 0x000fda00000e0000 */
[----:B------:R-:W-:Y:S01]  /*2f20*/  STG.E.U8 desc[UR4][R2.64], RZ ;  /* 0x000000ff02007986 */ /* 0x000fe2000c101104 */
[----:B------:R-:W-:Y:S05]  /*2f30*/  EXIT ;  /* 0x000000000000794d */ /* 0x000fea0003800000 */
.L_x_4923:
        /* <DEDUP_REMOVED lines=8> */
[----:B------:R-:W-:Y:S05]  /*2fc0*/  @!P0 EXIT ;  /* 0x000000000000894d */ /* 0x000fea0003800000 */
.L_x_4911:
[----:B------:R-:W-:Y:S01]  /*2fd0*/  MOV R0, 0x0 ;  /* 0x0000000000007802 */ /* 0x000fe20000000f00 */
[----:B------:R-:W-:Y:S01]  /*2fe0*/  ULDC.64 UR4, c[0x4][0x198] ;  /* 0x0100660000047ab9 */ /* 0x000fe20000000a00 */
[----:B------:R-:W-:Y:S01]  /*2ff0*/  ULDC.64 UR6, c[0x4][0x10] ;  /* 0x0100040000067ab9 */ /* 0x000fe20000000a00 */
[----:B------:R-:W-:Y:S01]  /*3000*/  IMAD.U32 R4, RZ, RZ, UR4 ;  /* 0x00000004ff047e24 */ /* 0x000fe2000f8e00ff */
[----:B0-----:R0:W1:Y:S01]  /*3010*/  LDC.64 R2, c[0x4][R0] ;  /* 0x0100000000027b82 */ /* 0x0010620000000a00 */
        /* <DEDUP_REMOVED lines=11> */
.L_x_4928:
[----:B------:R-:W-:Y:S05]  /*30d0*/  EXIT ;  /* 0x000000000000794d */ /* 0x000fea0003800000 */
.L_x_4927:
[----:B------:R-:W-:Y:S02]  /*30e0*/  R2UR UR4, R16 ;  /* 0x00000000100472ca */ /* 0x000fe400000e0000 */
[----:B------:R-:W-:-:S13]  /*30f0*/  R2UR UR5, R17 ;  /* 0x00000000110572ca */ /* 0x000fda00000e0000 */
[----:B------:R-:W-:Y:S01]  /*3100*/  STG.E.64 desc[UR4][R2.64], RZ ;  /* 0x000000ff02007986 */ /* 0x000fe2000c101b04 */
[----:B------:R-:W-:Y:S05]  /*3110*/  EXIT ;  /* 0x000000000000794d */ /* 0x000fea0003800000 */
.L_x_4926:
[----:B------:R-:W-:Y:S02]  /*3120*/  R2UR UR4, R16 ;  /* 0x00000000100472ca */ /* 0x000fe400000e0000 */
[----:B------:R-:W-:-:S13]  /*3130*/  R2UR UR5, R17 ;  /* 0x00000000110572ca */ /* 0x000fda00000e0000 */
[----:B------:R-:W-:Y:S01]  /*3140*/  STG.E desc[UR4][R2.64], RZ ;  /* 0x000000ff02007986 */ /* 0x000fe2000c101904 */
[----:B------:R-:W-:Y:S05]  /*3150*/  EXIT ;  /* 0x000000000000794d */ /* 0x000fea0003800000 */
.L_x_4929:
        /* <DEDUP_REMOVED lines=10> */
.L_x_23485:


//--------------------- .text._ZN2at6native18elementwise_kernelILi128ELi4EZNS0_22gpu_kernel_impl_nocastIZZZNS0_19signbit_kernel_cudaERNS_18TensorIteratorBaseEENKUlvE_clEvENKUlvE_clEvEUlhE_EEvS4_RKT_EUliE_EEviT1_ --------------------------
	.section	.text._ZN2at6native18elementwise_kernelILi128ELi4EZNS0_22gpu_kernel_impl_nocastIZZZNS0_19signbit_kernel_cudaERNS_18TensorIteratorBaseEENKUlvE_clEvENKUlvE_clEvEUlhE_EEvS4_RKT_EUliE_EEviT1_,"ax",@progbits
	.align	128
        .global         _ZN2at6native18elementwise_kernelILi128ELi4EZNS0_22gpu_kernel_impl_nocastIZZZNS0_19signbit_kernel_cudaERNS_18TensorIteratorBaseEENKUlvE_clEvENKUlvE_clEvEUlhE_EEvS4_RKT_EUliE_EEviT1_
        .type           _ZN2at6native18elementwise_kernelILi128ELi4EZNS0_22gpu_kernel_impl_nocastIZZZNS0_19signbit_kernel_cudaERNS_18TensorIteratorBaseEENKUlvE_clEvENKUlvE_clEvEUlhE_EEvS4_RKT_EUliE_EEviT1_,@function
        .size           _ZN2at6native18elementwise_kernelILi128ELi4EZNS0_22gpu_kernel_impl_nocastIZZZNS0_19signbit_kernel_cudaERNS_18TensorIteratorBaseEENKUlvE_clEvENKUlvE_clEvEUlhE_EEvS4_RKT_EUliE_EEviT1_,(.L_x_23486 - _ZN2at6native18elementwise_kernelILi128ELi4EZNS0_22gpu_kernel_impl_nocastIZZZNS0_19signbit_kernel_cudaERNS_18TensorIteratorBaseEENKUlvE_clEvENKUlvE_clEvEUlhE_EEvS4_RKT_EUliE_EEviT1_)
        .other          _ZN2at6native18elementwise_kernelILi128ELi4EZNS0_22gpu_kernel_impl_nocastIZZZNS0_19signbit_kernel_cudaERNS_18TensorIteratorBaseEENKUlvE_clEvENKUlvE_clEvEUlhE_EEvS4_RKT_EUliE_EEviT1_,@"STO_CUDA_ENTRY STV_DEFAULT"
_ZN2at6native18elementwise_kernelILi128ELi4EZNS0_22gpu_kernel_impl_nocastIZZZNS0_19signbit_kernel_cudaERNS_18TensorIteratorBaseEENKUlvE_clEvENKUlvE_clEvEUlhE_EEvS4_RKT_EUliE_EEviT1_:
.text._ZN2at6native18elementwise_kernelILi128ELi4EZNS0_22gpu_kernel_impl_nocastIZZZNS0_19signbit_kernel_cudaERNS_18TensorIteratorBaseEENKUlvE_clEvENKUlvE_clEvEUlhE_EEvS4_RKT_EUliE_EEviT1_:
        /* <DEDUP_REMOVED lines=10> */
[----:B------:R-:W-:Y:S01]  /*00a0*/  HFMA2.MMA R2, -RZ, RZ, 0, 0 ;  /* 0x00000000ff027435 */ /* 0x000fe200000001ff */
[----:B0-----:R-:W-:-:S13]  /*00b0*/  ISETP.NE.AND P0, PT, R8, RZ, PT ;  /* 0x000000ff0800720c */ /* 0x001fda0003f05270 */
[----:B------:R-:W-:Y:S05]  /*00c0*/  @!P0 BRA `(.L_x_4932) ;  /* 0x0000001000488947 */ /* 0x000fea0003800000 */
[----:B------:R-:W-:Y:S01]  /*00d0*/  MOV R3, R0 ;  /* 0x0000000000037202 */ /* 0x000fe20000000f00 */
[----:B------:R-:W-:Y:S01]  /*00e0*/  IMAD.MOV.U32 R2, RZ, RZ, RZ ;  /* 0x000000ffff027224 */ /* 0x000fe200078e00ff */
[----:B------:R-:W-:Y:S01]  /*00f0*/  ULDC.64 UR8, c[0x0][0x220] ;  /* 0x0000880000087ab9 */ /* 0x000fe20000000a00 */
[----:B------:R-:W-:Y:S01]  /*0100*/  ISETP.NE.AND P0, PT, R8, 0x1, PT ;  /* 0x000000010800780c */ /* 0x000fe20003f05270 */
[----:B------:R-:W-:Y:S01]  /*0110*/  ULDC UR7, c[0x0][0x21c] ;  /* 0x0000870000077ab9 */ /* 0x000fe20000000800 */
[----:B------:R-:W-:-:S05]  /*0120*/  IMAD.HI.U32 R4, R0, UR8, R2 ;  /* 0x0000000800047c27 */ /* 0x000fca000f8e0002 */
        /* <DEDUP_REMOVED lines=17> */
[----:B------:R-:W-:Y:S01]  /*0240*/  MOV R6, RZ ;  /* 0x000000ff00067202 */ /* 0x000fe20000000f00 */
[----:B------:R-:W-:Y:S01]  /*0250*/  ULDC.64 UR8, c[0x0][0x238] ;  /* 0x00008e0000087ab9 */ /* 0x000fe20000000a00 */
[----:B------:R-:W-:Y:S01]  /*0260*/  ISETP.NE.AND P0, PT, R8, 0x3, PT ;  /* 0x000000030800780c */ /* 0x000fe20003f05270 */
[----:B------:R-:W-:Y:S02]  /*0270*/  ULDC UR7, c[0x0][0x234] ;  /* 0x00008d0000077ab9 */ /* 0x000fe40000000800 */
[----:B------:R-:W-:-:S05]  /*0280*/  IMAD.HI.U32 R4, R7, UR8, R6 ;  /* 0x0000000807047c27 */ /* 0x000fca000f8e0006 */
        /* <DEDUP_REMOVED lines=39> */
[----:B------:R-:W-:Y:S01]  /*0500*/  HFMA2.MMA R6, -RZ, RZ, 0, 0 ;  /* 0x00000000ff067435 */ /* 0x000fe200000001ff */
[----:B------:R-:W-:Y:S01]  /*0510*/  ULDC.64 UR8, c[0x0][0x268] ;  /* 0x00009a0000087ab9 */ /* 0x000fe20000000a00 */
[----:B------:R-:W-:Y:S01]  /*0520*/  ISETP.NE.AND P0, PT, R8, 0x7, PT ;  /* 0x000000070800780c */ /* 0x000fe20003f05270 */
[----:B------:R-:W-:-:S07]  /*0530*/  ULDC UR7, c[0x0][0x264] ;  /* 0x0000990000077ab9 */ /* 0x000fce0000000800 */
[----:B------:R-:W-:-:S05]  /*0540*/  IMAD.HI.U32 R4, R7, UR8, R6 ;  /* 0x0000000807047c27 */ /* 0x000fca000f8e0006 */
        /* <DEDUP_REMOVED lines=195> */
[----:B------:R-:W-:-:S08]  /*1180*/  ULDC UR7, c[0x0][0x33c] ;  /* 0x0000cf0000077ab9 */ /* 0x000fd00000000800 */
[----:B------:R-:W-:-:S05]  /*1190*/  IMAD.HI.U32 R3, R7, UR8, R6 ;  /* 0x0000000807037c27 */ /* 0x000fca000f8e0006 */
[----:B------:R-:W-:-:S04]  /*11a0*/  SHF.R.U32.HI R3, RZ, UR9, R3 ;  /* 0x00000009ff037c19 */ /* 0x000fc80008011603 */
[----:B------:R-:W-:-:S05]  /*11b0*/  IADD3 R3, -R3, RZ, RZ ;  /* 0x000000ff03037210 */ /* 0x000fca0007ffe1ff */
[----:B------:R-:W-:Y:S01]  /*11c0*/  IMAD R7, R3, UR7, R7 ;  /* 0x0000000703077c24 */ /* 0x000fe2000f8e0207 */
[----:B------:R-:W-:-:S03]  /*11d0*/  ULDC UR7, c[0x0][0x408] ;  /* 0x0001020000077ab9 */ /* 0x000fc60000000800 */
[----:B------:R-:W-:-:S07]  /*11e0*/  IMAD R2, R7, UR7, R2 ;  /* 0x0000000707027c24 */ /* 0x000fce000f8e0202 */
.L_x_4932:
[----:B------:R-:W-:Y:S01]  /*11f0*/  ULDC.64 UR8, c[0x0][0x410] ;  /* 0x0001040000087ab9 */ /* 0x000fe20000000a00 */
[----:B------:R-:W-:Y:S02]  /*1200*/  IADD3 R0, R0, 0x80, RZ ;  /* 0x0000008000007810 */ /* 0x000fe40007ffe0ff */
[----:B------:R-:W-:-:S05]  /*1210*/  IADD3 R2, P0, R2, UR8, RZ ;  /* 0x0000000802027c10 */ /* 0x000fca000ff1e0ff */
[----:B------:R-:W-:-:S05]  /*1220*/  IMAD.X R3, RZ, RZ, UR9, P0 ;  /* 0x00000009ff037e24 */ /* 0x000fca00080e06ff */
[----:B------:R0:W-:Y:S03]  /*1230*/  STG.E.U8 desc[UR4][R2.64], RZ ;  /* 0x000000ff02007986 */ /* 0x0001e6000c101104 */
.L_x_4931:
[----:B------:R-:W-:Y:S05]  /*1240*/  BSYNC B0 ;  /* 0x0000000000007941 */ /* 0x000fea0003800000 */
.L_x_4930:
[----:B------:R-:W-:Y:S01]  /*1250*/  ISETP.GE.AND P0, PT, R0, UR6, PT ;  /* 0x0000000600007c0c */ /* 0x000fe2000bf06270 */
[----:B------:R-:W-:-:S12]  /*1260*/  BSSY B0, `(.L_x_4933) ;  /* 0x000023a000007945 */ /* 0x000fd80003800000 */
[----:B------:R-:W-:Y:S05]  /*1270*/  @P0 BRA `(.L_x_4934) ;  /* 0x0000002000e00947 */ /* 0x000fea0003800000 */
[----:B------:R-:W1:Y:S01]  /*1280*/  LDC R8, c[0x0][0x218] ;  /* 0x00008600ff087b82 */ /* 0x000e620000000800 */
[----:B0-----:R-:W-:Y:S02]  /*1290*/  MOV R2, RZ ;  /* 0x000000ff00027202 */ /* 0x001fe40000000f00 */
        /* <DEDUP_REMOVED lines=30> */
[----:B------:R-:W-:-:S05]  /*1480*/  SHF.R.U32.HI R5, RZ, UR9, R4 ;  /* 0x00000009ff057c19 */ /* 0x000fca0008011604 */
[----:B------:R-:W-:-:S04]  /*1490*/  IMAD.MOV R3, RZ, RZ, -R5 ;  /* 0x000000ffff037224 */ /* 0x000fc800078e0a05 */
        /* <DEDUP_REMOVED lines=244> */
.L_x_4935:
[----:B------:R-:W-:Y:S01]  /*23e0*/  ULDC.64 UR8, c[0x0][0x410] ;  /* 0x0001040000087ab9 */ /* 0x000fe20000000a00 */
[----:B------:R-:W-:Y:S01]  /*23f0*/  VIADD R0, R0, 0x80 ;  /* 0x0000008000007836 */ /* 0x000fe20000000000 */
[----:B------:R-:W-:-:S04]  /*2400*/  IADD3 R2, P0, R2, UR8, RZ ;  /* 0x0000000802027c10 */ /* 0x000fc8000ff1e0ff */
[----:B------:R-:W-:Y:S02]  /*2410*/  IADD3.X R3, RZ, UR9, RZ, P0, !PT ;  /* 0x00000009ff037c10 */ /* 0x000fe400087fe4ff */
[----:B------:R-:W-:-:S03]  /*2420*/  ISETP.GE.AND P0, PT, R0, UR6, PT ;  /* 0x0000000600007c0c */ /* 0x000fc6000bf06270 */
[----:B------:R1:W-:Y:S10]  /*2430*/  STG.E.U8 desc[UR4][R2.64], RZ ;  /* 0x000000ff02007986 */ /* 0x0003f4000c101104 */
[----:B-1----:R-:W-:Y:S05]  /*2440*/  @P0 BRA `(.L_x_4934) ;  /* 0x00000010006c0947 */ /* 0x002fea0003800000 */
[----:B------:R-:W0:Y:S01]  /*2450*/  LDC R8, c[0x0][0x218] ;  /* 0x00008600ff087b82 */ /* 0x000e220000000800 */
[----:B------:R-:W-:Y:S02]  /*2460*/  MOV R2, RZ ;  /* 0x000000ff00027202 */ /* 0x000fe40000000f00 */
        /* <DEDUP_REMOVED lines=269> */
[----:B------:R-:W-:-:S03]  /*3540*/  ULDC UR7, c[0x0][0x33c] ;  /* 0x0000cf0000077ab9 */ /* 0x000fc60000000800 */
[----:B------:R-:W-:-:S05]  /*3550*/  IMAD.HI.U32 R3, R7, UR8, R6 ;  /* 0x0000000807037c27 */ /* 0x000fca000f8e0006 */
[----:B------:R-:W-:-:S05]  /*3560*/  SHF.R.U32.HI R3, RZ, UR9, R3 ;  /* 0x00000009ff037c19 */ /* 0x000fca0008011603 */
[----:B------:R-:W-:-:S04]  /*3570*/  IMAD.MOV R3, RZ, RZ, -R3 ;  /* 0x000000ffff037224 */ /* 0x000fc800078e0a03 */
[----:B------:R-:W-:Y:S01]  /*3580*/  IMAD R7, R3, UR7, R7 ;  /* 0x0000000703077c24 */ /* 0x000fe2000f8e0207 */
[----:B------:R-:W-:-:S03]  /*3590*/  ULDC UR7, c[0x0][0x408] ;  /* 0x0001020000077ab9 */ /* 0x000fc60000000800 */
[----:B------:R-:W-:-:S07]  /*35a0*/  IMAD R2, R7, UR7, R2 ;  /* 0x0000000707027c24 */ /* 0x000fce000f8e0202 */
.L_x_4936:
[----:B------:R-:W-:Y:S01]  /*35b0*/  ULDC.64 UR8, c[0x0][0x410] ;  /* 0x0001040000087ab9 */ /* 0x000fe20000000a00 */
[----:B------:R-:W-:Y:S02]  /*35c0*/  IADD3 R0, R0, 0x80, RZ ;  /* 0x0000008000007810 */ /* 0x000fe40007ffe0ff */
[----:B------:R-:W-:-:S04]  /*35d0*/  IADD3 R2, P0, R2, UR8, RZ ;  /* 0x0000000802027c10 */ /* 0x000fc8000ff1e0ff */
[----:B------:R-:W-:-:S05]  /*35e0*/  IADD3.X R3, RZ, UR9, RZ, P0, !PT ;  /* 0x00000009ff037c10 */ /* 0x000fca00087fe4ff */
[----:B------:R1:W-:Y:S04]  /*35f0*/  STG.E.U8 desc[UR4][R2.64], RZ ;  /* 0x000000ff02007986 */ /* 0x0003e8000c101104 */
.L_x_4934:
[----:B------:R-:W-:Y:S05]  /*3600*/  BSYNC B0 ;  /* 0x0000000000007941 */ /* 0x000fea0003800000 */
.L_x_4933:
[----:B------:R-:W-:-:S13]  /*3610*/  ISETP.GE.AND P0, PT, R0, UR6, PT ;  /* 0x0000000600007c0c */ /* 0x000fda000bf06270 */
[----:B------:R-:W-:Y:S05]  /*3620*/  @P0 EXIT ;  /* 0x000000000000094d */ /* 0x000fea0003800000 */
[----:B------:R-:W2:Y:S01]  /*3630*/  LDC R8, c[0x0][0x218] ;  /* 0x00008600ff087b82 */ /* 0x000ea20000000800 */
[----:B01----:R-:W-:Y:S02]  /*3640*/  MOV R2, RZ ;  /* 0x000000ff00027202 */ /* 0x003fe40000000f00 */
[----:B--2---:R-:W-:-:S13]  /*3650*/  ISETP.NE.AND P0, PT, R8, RZ, PT ;  /* 0x000000ff0800720c */ /* 0x004fda0003f05270 */
[----:B------:R-:W-:Y:S05]  /*3660*/  @!P0 BRA `(.L_x_4937) ;  /* 0x0000001000488947 */ /* 0x000fea0003800000 */
[----:B------:R-:W-:Y:S01]  /*3670*/  MOV R3, R0 ;  /* 0x0000000000037202 */ /* 0x000fe20000000f00 */
        /* <DEDUP_REMOVED lines=265> */
[----:B------:R-:W-:-:S04]  /*4710*/  ULDC.64 UR6, c[0x0][0x340] ;  /* 0x0000d00000067ab9 */ /* 0x000fc80000000a00 */
[----:B------:R-:W-:Y:S01]  /*4720*/  IMAD.HI.U32 R0, R7, UR6, R6 ;  /* 0x0000000607007c27 */ /* 0x000fe2000f8e0006 */
[----:B------:R-:W-:-:S04]  /*4730*/  ULDC UR6, c[0x0][0x33c] ;  /* 0x0000cf0000067ab9 */ /* 0x000fc80000000800 */
[----:B------:R-:W-:-:S04]  /*4740*/  SHF.R.U32.HI R0, RZ, UR7, R0 ;  /* 0x00000007ff007c19 */ /* 0x000fc80008011600 */
[----:B------:R-:W-:-:S05]  /*4750*/  IADD3 R3, -R0, RZ, RZ ;  /* 0x000000ff00037210 */ /* 0x000fca0007ffe1ff */
[----:B------:R-:W-:Y:S01]  /*4760*/  IMAD R7, R3, UR6, R7 ;  /* 0x0000000603077c24 */ /* 0x000fe2000f8e0207 */
[----:B------:R-:W-:-:S03]  /*4770*/  ULDC UR6, c[0x0][0x408] ;  /* 0x0001020000067ab9 */ /* 0x000fc60000000800 */
[----:B------:R-:W-:-:S07]  /*4780*/  IMAD R2, R7, UR6, R2 ;  /* 0x0000000607027c24 */ /* 0x000fce000f8e0202 */
.L_x_4937:
[----:B------:R-:W-:Y:S02]  /*4790*/  ULDC.64 UR6, c[0x0][0x410] ;  /* 0x0001040000067ab9 */ /* 0x000fe40000000a00 */
[----:B------:R-:W-:-:S04]  /*47a0*/  IADD3 R2, P0, R2, UR6, RZ ;  /* 0x0000000602027c10 */ /* 0x000fc8000ff1e0ff */
[----:B------:R-:W-:-:S05]  /*47b0*/  IADD3.X R3, RZ, UR7, RZ, P0, !PT ;  /* 0x00000007ff037c10 */ /* 0x000fca00087fe4ff */
[----:B------:R-:W-:Y:S01]  /*47c0*/  STG.E.U8 desc[UR4][R2.64], RZ ;  /* 0x000000ff02007986 */ /* 0x000fe2000c101104 */
[----:B------:R-:W-:Y:S05]  /*47d0*/  EXIT ;  /* 0x000000000000794d */ /* 0x000fea0003800000 */
.L_x_4938:
        /* <DEDUP_REMOVED lines=10> */
.L_x_23486:


//--------------------- .text._ZN2at6native27unrolled_elementwise_kernelIZZZNS0_19signbit_kernel_cudaERNS_18TensorIteratorBaseEENKUlvE_clEvENKUlvE_clEvEUlhE_St5arrayIPcLm2EELi4E23TrivialOffsetCalculatorILi1EjESB_NS0_6memory15LoadWithoutCastENSC_16StoreWithoutCastEEEviT_T0_T2_T3_T4_T5_ --------------------------
	.section	.text._ZN2at6native27unrolled_elementwise_kernelIZZZNS0_19signbit_kernel_cudaERNS_18TensorIteratorBaseEENKUlvE_clEvENKUlvE_clEvEUlhE_St5arrayIPcLm2EELi4E23TrivialOffsetCalculatorILi1EjESB_NS0_6memory15LoadWithoutCastENSC_16StoreWithoutCastEEEviT_T0_T2_T3_T4_T5_,"ax",@progbits
	.align	128
        .global         _ZN2at6native27unrolled_elementwise_kernelIZZZNS0_19signbit_kernel_cudaERNS_18TensorIteratorBaseEENKUlvE_clEvENKUlvE_clEvEUlhE_St5arrayIPcLm2EELi4E23TrivialOffsetCalculatorILi1EjESB_NS0_6memory15LoadWithoutCastENSC_16StoreWithoutCastEEEviT_T0_T2_T3_T4_T5_
        .type           _ZN2at6native27unrolled_elementwise_kernelIZZZNS0_19signbit_kernel_cudaERNS_18TensorIteratorBaseEENKUlvE_clEvENKUlvE_clEvEUlhE_St5arrayIPcLm2EELi4E23TrivialOffsetCalculatorILi1EjESB_NS0_6memory15LoadWithoutCastENSC_16StoreWithoutCastEEEviT_T0_T2_T3_T4_T5_,@function
        .size           _ZN2at6native27unrolled_elementwise_kernelIZZZNS0_19signbit_kernel_cudaERNS_18TensorIteratorBaseEENKUlvE_clEvENKUlvE_clEvEUlhE_St5arrayIPcLm2EELi4E23TrivialOffsetCalculatorILi1EjESB_NS0_6memory15LoadWithoutCastENSC_16StoreWithoutCastEEEviT_T0_T2_T3_T4_T5_,(.L_x_23487 - _ZN2at6native27unrolled_elementwise_kernelIZZZNS0_19signbit_kernel_cudaERNS_18TensorIteratorBaseEENKUlvE_clEvENKUlvE_clEvEUlhE_St5arrayIPcLm2EELi4E23TrivialOffsetCalculatorILi1EjESB_NS0_6memory15LoadWithoutCastENSC_16StoreWithoutCastEEEviT_T0_T2_T3_T4_T5_)
        .other          _ZN2at6native27unrolled_elementwise_kernelIZZZNS0_19signbit_kernel_cudaERNS_18TensorIteratorBaseEENKUlvE_clEvENKUlvE_clEvEUlhE_St5arrayIPcLm2EELi4E23TrivialOffsetCalculatorILi1EjESB_NS0_6memory15LoadWithoutCastENSC_16StoreWithoutCastEEEviT_T0_T2_T3_T4_T5_,@"STO_CUDA_ENTRY STV_DEFAULT"
_ZN2at6native27unrolled_elementwise_kernelIZZZNS0_19signbit_kernel_cudaERNS_18TensorIteratorBaseEENKUlvE_clEvENKUlvE_clEvEUlhE_St5arrayIPcLm2EELi4E23TrivialOffsetCalculatorILi1EjESB_NS0_6memory15LoadWithoutCastENSC_16StoreWithoutCastEEEviT_T0_T2_T3_T4_T5_:
.text._ZN2at6native27unrolled_elementwise_kernelIZZZNS0_19signbit_kernel_cudaERNS_18TensorIteratorBaseEENKUlvE_clEvENKUlvE_clEvEUlhE_St5arrayIPcLm2EELi4E23TrivialOffsetCalculatorILi1EjESB_NS0_6memory15LoadWithoutCastENSC_16StoreWithoutCastEEEviT_T0_T2_T3_T4_T5_:
[----:B------:R-:W-:Y:S01]  /*0000*/  LDC R1, c[0x0][0x28] ;  /* 0x00000a00ff017b82 */ /* 0x000fe20000000800 */
[----:B------:R-:W0:Y:S07]  /*0010*/  S2R R6, SR_CTAID.X ;  /* 0x0000000000067919 */ /* 0x000e2e0000002500 */
[----:B------:R-:W0:Y:S01]  /*0020*/  LDC R3, c[0x0][0x210] ;  /* 0x00008400ff037b82 */ /* 0x000e220000000800 */
[----:B------:R-:W-:Y:S01]  /*0030*/  ULDC.64 UR4, c[0x0][0x208] ;  /* 0x0000820000047ab9 */ /* 0x000fe20000000a00 */
[----:B------:R-:W-:Y:S01]  /*0040*/  BSSY B0, `(.L_x_4939) ;  /* 0x0000018000007945 */ /* 0x000fe20003800000 */
[----:B------:R-:W1:Y:S01]  /*0050*/  S2R R7, SR_TID.X ;  /* 0x0000000000077919 */ /* 0x000e620000002100 */
[----:B0-----:R-:W-:-:S05]  /*0060*/  IMAD R0, R6, -0x200, R3 ;  /* 0xfffffe0006007824 */ /* 0x001fca00078e0203 */
[----:B-1----:R-:W-:-:S13]  /*0070*/  ISETP.GE.AND P0, PT, R7, R0, PT ;  /* 0x000000000700720c */ /* 0x002fda0003f06270 */
[----:B------:R-:W0:Y:S01]  /*0080*/  @!P0 LDC.64 R4, c[0x0][0x218] ;  /* 0x00008600ff048b82 */ /* 0x000e220000000a00 */
[----:B------:R-:W-:Y:S02]  /*0090*/  @!P0 IMAD R3, R6, 0x200, R7 ;  /* 0x0000020006038824 */ /* 0x000fe400078e0207 */
[----:B------:R-:W-:-:S05]  /*00a0*/  @!P0 VIADD R7, R7, 0x80 ;  /* 0x0000008007078836 */ /* 0x000fca0000000000 */
[----:B------:R-:W-:Y:S02]  /*00b0*/  ISETP.GE.AND P1, PT, R7, R0, PT ;  /* 0x000000000700720c */ /* 0x000fe40003f26270 */
[----:B0-----:R-:W-:-:S05]  /*00c0*/  @!P0 IADD3 R2, P2, R3, R4, RZ ;  /* 0x0000000403028210 */ /* 0x001fca0007f5e0ff */
[----:B------:R-:W-:-:S05]  /*00d0*/  @!P0 IMAD.X R3, RZ, RZ, R5, P2 ;  /* 0x000000ffff038224 */ /* 0x000fca00010e0605 */
[----:B------:R0:W-:Y:S01]  /*00e0*/  @!P0 STG.E.U8 desc[UR4][R2.64], RZ ;  /* 0x000000ff02008986 */ /* 0x0001e2000c101104 */
[----:B------:R-:W-:Y:S05]  /*00f0*/  @P1 BRA `(.L_x_4940) ;  /* 0x0000000000301947 */ /* 0x000fea0003800000 */
[----:B0-----:R-:W-:Y:S01]  /*0100*/  LEA R2, R6, R7, 0x9 ;  /* 0x0000000706027211 */ /* 0x001fe200078e48ff */
[----:B------:R-:W-:Y:S01]  /*0110*/  VIADD R7, R7, 0x80 ;  /* 0x0000008007077836 */ /* 0x000fe20000000000 */
[----:B------:R-:W-:Y:S02]  /*0120*/  ULDC.64 UR6, c[0x0][0x218] ;  /* 0x0000860000067ab9 */ /* 0x000fe40000000a00 */
[----:B------:R-:W-:Y:S02]  /*0130*/  IADD3 R2, P0, R2, UR6, RZ ;  /* 0x0000000602027c10 */ /* 0x000fe4000ff1e0ff */
[----:B------:R-:W-:Y:S02]  /*0140*/  ISETP.GE.AND P1, PT, R7, R0, PT ;  /* 0x000000000700720c */ /* 0x000fe40003f26270 */
[----:B------:R-:W-:-:S05]  /*0150*/  IADD3.X R3, RZ, UR7, RZ, P0, !PT ;  /* 0x00000007ff037c10 */ /* 0x000fca00087fe4ff */
[----:B------:R1:W-:Y:S06]  /*0160*/  STG.E.U8 desc[UR4][R2.64], RZ ;  /* 0x000000ff02007986 */ /* 0x0003ec000c101104 */
[----:B------:R-:W-:Y:S02]  /*0170*/  @!P1 IMAD R4, R6, 0x200, R7 ;  /* 0x0000020006049824 */ /* 0x000fe400078e0207 */
[----:B------:R-:W-:-:S03]  /*0180*/  @!P1 VIADD R7, R7, 0x80 ;  /* 0x0000008007079836 */ /* 0x000fc60000000000 */
[----:B------:R-:W-:-:S05]  /*0190*/  @!P1 IADD3 R4, P2, R4, UR6, RZ ;  /* 0x0000000604049c10 */ /* 0x000fca000ff5e0ff */
[----:B------:R-:W-:-:S05]  /*01a0*/  @!P1 IMAD.X R5, RZ, RZ, UR7, P2 ;  /* 0x00000007ff059e24 */ /* 0x000fca00090e06ff */
[----:B------:R1:W-:Y:S03]  /*01b0*/  @!P1 STG.E.U8 desc[UR4][R4.64], RZ ;  /* 0x000000ff04009986 */ /* 0x0003e6000c101104 */
.L_x_4940:
[----:B------:R-:W-:Y:S05]  /*01c0*/  BSYNC B0 ;  /* 0x0000000000007941 */ /* 0x000fea0003800000 */
.L_x_4939:
[----:B------:R-:W-:-:S13]  /*01d0*/  ISETP.GE.AND P0, PT, R7, R0, PT ;  /* 0x000000000700720c */ /* 0x000fda0003f06270 */
[----:B------:R-:W-:Y:S05]  /*01e0*/  @P0 EXIT ;  /* 0x000000000000094d */ /* 0x000fea0003800000 */
[----:B01----:R-:W-:Y:S01]  /*01f0*/  LEA R2, R6, R7, 0x9 ;  /* 0x0000000706027211 */ /* 0x003fe200078e48ff */
[----:B------:R-:W-:-:S03]  /*0200*/  ULDC.64 UR6, c[0x0][0x218] ;  /* 0x0000860000067ab9 */ /* 0x000fc60000000a00 */
[----:B------:R-:W-:-:S05]  /*0210*/  IADD3 R2, P0, R2, UR6, RZ ;  /* 0x0000000602027c10 */ /* 0x000fca000ff1e0ff */
[----:B------:R-:W-:-:S05]  /*0220*/  IMAD.X R3, RZ, RZ, UR7, P0 ;  /* 0x00000007ff037e24 */ /* 0x000fca00080e06ff */
[----:B------:R-:W-:Y:S01]  /*0230*/  STG.E.U8 desc[UR4][R2.64], RZ ;  /* 0x000000ff02007986 */ /* 0x000fe2000c101104 */
[----:B------:R-:W-:Y:S05]  /*0240*/  EXIT ;  /* 0x000000000000794d */ /* 0x000fea0003800000 */
.L_x_4941:
        /* <DEDUP_REMOVED lines=11> */
.L_x_23487:


//--------------------- .text._ZN2at6native29vectorized_elementwise_kernelILi2EZZZNS0_19signbit_kernel_cudaERNS_18TensorIteratorBaseEENKUlvE_clEvENKUlvE_clEvEUlhE_St5arrayIPcLm2EEEEviT0_T1_ --------------------------
	.section	.text._ZN2at6native29vectorized_elementwise_kernelILi2EZZZNS0_19signbit_kernel_cudaERNS_18TensorIteratorBaseEENKUlvE_clEvENKUlvE_clEvEUlhE_St5arrayIPcLm2EEEEviT0_T1_,"ax",@progbits
	.align	128
        .global         _ZN2at6native29vectorized_elementwise_kernelILi2EZZZNS0_19signbit_kernel_cudaERNS_18TensorIteratorBaseEENKUlvE_clEvENKUlvE_clEvEUlhE_St5arrayIPcLm2EEEEviT0_T1_
        .type           _ZN2at6native29vectorized_elementwise_kernelILi2EZZZNS0_19signbit_kernel_cudaERNS_18TensorIteratorBaseEENKUlvE_clEvENKUlvE_clEvEUlhE_St5arrayIPcLm2EEEEviT0_T1_,@function
        .size           _ZN2at6native29vectorized_elementwise_kernelILi2EZZZNS0_19signbit_kernel_cudaERNS_18TensorIteratorBaseEENKUlvE_clEvENKUlvE_clEvEUlhE_St5arrayIPcLm2EEEEviT0_T1_,(.L_x_23488 - _ZN2at6native29vectorized_elementwise_kernelILi2EZZZNS0_19signbit_kernel_cudaERNS_18TensorIteratorBaseEENKUlvE_clEvENKUlvE_clEvEUlhE_St5arrayIPcLm2EEEEviT0_T1_)
        .other          _ZN2at6native29vectorized_elementwise_kernelILi2EZZZNS0_19signbit_kernel_cudaERNS_18TensorIteratorBaseEENKUlvE_clEvENKUlvE_clEvEUlhE_St5arrayIPcLm2EEEEviT0_T1_,@"STO_CUDA_ENTRY STV_DEFAULT"
_ZN2at6native29vectorized_elementwise_kernelILi2EZZZNS0_19signbit_kernel_cudaERNS_18TensorIteratorBaseEENKUlvE_clEvENKUlvE_clEvEUlhE_St5arrayIPcLm2EEEEviT0_T1_:
.text._ZN2at6native29vectorized_elementwise_kernelILi2EZZZNS0_19signbit_kernel_cudaERNS_18TensorIteratorBaseEENKUlvE_clEvENKUlvE_clEvEUlhE_St5arrayIPcLm2EEEEviT0_T1_:
        /* <DEDUP_REMOVED lines=11> */
[----:B------:R-:W-:Y:S02]  /*00b0*/  UIADD3.X UR6, URZ, UR7, URZ, UP0, !UPT ;  /* 0x000000073f067290 */ /* 0x000fe400087fe43f */
[----:B------:R-:W-:-:S04]  /*00c0*/  IMAD.U32 R2, RZ, RZ, UR5 ;  /* 0x00000005ff027e24 */ /* 0x000fc8000f8e00ff */
[----:B------:R-:W-:Y:S02]  /*00d0*/  IMAD.U32 R3, RZ, RZ, UR6 ;  /* 0x00000006ff037e24 */ /* 0x000fe4000f8e00ff */
[----:B0-----:R-:W-:-:S05]  /*00e0*/  IMAD.WIDE R2, R5, 0x2, R2 ;  /* 0x0000000205027825 */ /* 0x001fca00078e0202 */
[----:B------:R-:W-:Y:S04]  /*00f0*/  STG.E.U16 desc[UR8][R2.64], RZ ;  /* 0x000000ff02007986 */ /* 0x000fe8000c101508 */
[----:B------:R-:W-:Y:S04]  /*0100*/  STG.E.U16 desc[UR8][R2.64+0x100], RZ ;  /* 0x000100ff02007986 */ /* 0x000fe8000c101508 */
[----:B------:R-:W-:Y:S04]  /*0110*/  STG.E.U16 desc[UR8][R2.64+0x200], RZ ;  /* 0x000200ff02007986 */ /* 0x000fe8000c101508 */
[----:B------:R-:W-:Y:S01]  /*0120*/  STG.E.U16 desc[UR8][R2.64+0x300], RZ ;  /* 0x000300ff02007986 */ /* 0x000fe2000c101508 */
[----:B------:R-:W-:Y:S05]  /*0130*/  EXIT ;  /* 0x000000000000794d */ /* 0x000fea0003800000 */
.L_x_4942:
[----:B------:R-:W0:Y:S01]  /*0140*/  S2R R5, SR_TID.X ;  /* 0x0000000000057919 */ /* 0x000e220000002100 */
[----:B------:R-:W-:Y:S04]  /*0150*/  BSSY B0, `(.L_x_4943) ;  /* 0x000003a000007945 */ /* 0x000fe80003800000 */
[----:B------:R-:W-:Y:S01]  /*0160*/  BSSY B1, `(.L_x_4944) ;  /* 0x0000031000017945 */ /* 0x000fe20003800000 */
[----:B0-----:R-:W-:-:S13]  /*0170*/  ISETP.GE.AND P0, PT, R5, R0, PT ;  /* 0x000000000500720c */ /* 0x001fda0003f06270 */
[----:B------:R-:W0:Y:S01]  /*0180*/  @!P0 LDC.64 R6, c[0x0][0x218] ;  /* 0x00008600ff068b82 */ /* 0x000e220000000a00 */
[C---:B------:R-:W-:Y:S02]  /*0190*/  @!P0 VIADD R3, R5.reuse, UR4 ;  /* 0x0000000405038c36 */ /* 0x040fe40008000000 */
[----:B------:R-:W-:-:S03]  /*01a0*/  @!P0 VIADD R5, R5, 0x80 ;  /* 0x0000008005058836 */ /* 0x000fc60000000000 */
[----:B0-----:R-:W-:-:S04]  /*01b0*/  @!P0 IADD3 R2, P1, R3, R6, RZ ;  /* 0x0000000603028210 */ /* 0x001fc80007f3e0ff */
[----:B------:R-:W-:-:S05]  /*01c0*/  @!P0 IADD3.X R3, RZ, R7, RZ, P1, !PT ;  /* 0x00000007ff038210 */ /* 0x000fca0000ffe4ff */
[----:B------:R0:W-:Y:S01]  /*01d0*/  @!P0 STG.E.U8 desc[UR8][R2.64], RZ ;  /* 0x000000ff02008986 */ /* 0x0001e2000c101108 */
[----:B------:R-:W-:-:S13]  /*01e0*/  ISETP.GE.AND P0, PT, R5, R0, PT ;  /* 0x000000000500720c */ /* 0x000fda0003f06270 */
[----:B0-----:R-:W-:Y:S05]  /*01f0*/  @P0 BRA `(.L_x_4945) ;  /* 0x0000000000380947 */ /* 0x001fea0003800000 */
[C---:B------:R-:W-:Y:S01]  /*0200*/  VIADD R2, R5.reuse, UR4 ;  /* 0x0000000405027c36 */ /* 0x040fe20008000000 */
[----:B------:R-:W-:Y:S01]  /*0210*/  ULDC.64 UR6, c[0x0][0x218] ;  /* 0x0000860000067ab9 */ /* 0x000fe20000000a00 */
[----:B------:R-:W-:-:S03]  /*0220*/  IADD3 R5, R5, 0x80, RZ ;  /* 0x0000008005057810 */ /* 0x000fc60007ffe0ff */
[----:B------:R-:W-:-:S05]  /*0230*/  IADD3 R2, P0, R2, UR6, RZ ;  /* 0x0000000602027c10 */ /* 0x000fca000ff1e0ff */
[----:B------:R-:W-:Y:S01]  /*0240*/  IMAD.X R3, RZ, RZ, UR7, P0 ;  /* 0x00000007ff037e24 */ /* 0x000fe200080e06ff */
[----:B------:R-:W-:-:S04]  /*0250*/  ISETP.GE.AND P0, PT, R5, R0, PT ;  /* 0x000000000500720c */ /* 0x000fc80003f06270 */
[----:B------:R0:W-:Y:S09]  /*0260*/  STG.E.U8 desc[UR8][R2.64], RZ ;  /* 0x000000ff02007986 */ /* 0x0001f2000c101108 */
[----:B------:R-:W-:Y:S05]  /*0270*/  @P0 BRA `(.L_x_4946) ;  /* 0x0000000000380947 */ /* 0x000fea0003800000 */
[C---:B0-----:R-:W-:Y:S01]  /*0280*/  VIADD R2, R5.reuse, UR4 ;  /* 0x0000000405027c36 */ /* 0x041fe20008000000 */
[----:B------:R-:W-:Y:S01]  /*0290*/  ULDC.64 UR6, c[0x0][0x218] ;  /* 0x0000860000067ab9 */ /* 0x000fe20000000a00 */
[----:B------:R-:W-:-:S03]  /*02a0*/  VIADD R5, R5, 0x80 ;  /* 0x0000008005057836 */ /* 0x000fc60000000000 */
[----:B------:R-:W-:-:S05]  /*02b0*/  IADD3 R2, P0, R2, UR6, RZ ;  /* 0x0000000602027c10 */ /* 0x000fca000ff1e0ff */
[----:B------:R-:W-:-:S05]  /*02c0*/  IMAD.X R3, RZ, RZ, UR7, P0 ;  /* 0x00000007ff037e24 */ /* 0x000fca00080e06ff */
[----:B------:R0:W-:Y:S03]  /*02d0*/  STG.E.U8 desc[UR8][R2.64], RZ ;  /* 0x000000ff02007986 */ /* 0x0001e6000c101108 */
.L_x_4945:
[----:B------:R-:W-:-:S13]  /*02e0*/  ISETP.GE.AND P0, PT, R5, R0, PT ;  /* 0x000000000500720c */ /* 0x000fda0003f06270 */
[----:B------:R-:W-:Y:S05]  /*02f0*/  @P0 BRA `(.L_x_4947) ;  /* 0x0000000000380947 */ /* 0x000fea0003800000 */
[C---:B0-----:R-:W-:Y:S01]  /*0300*/  IADD3 R2, R5.reuse, UR4, RZ ;  /* 0x0000000405027c10 */ /* 0x041fe2000fffe0ff */
[----:B------:R-:W-:Y:S01]  /*0310*/  ULDC.64 UR6, c[0x0][0x218] ;  /* 0x0000860000067ab9 */ /* 0x000fe20000000a00 */
[----:B------:R-:W-:Y:S02]  /*0320*/  VIADD R5, R5, 0x80 ;  /* 0x0000008005057836 */ /* 0x000fe40000000000 */
[----:B------:R-:W-:-:S05]  /*0330*/  IADD3 R2, P0, R2, UR6, RZ ;  /* 0x0000000602027c10 */ /* 0x000fca000ff1e0ff */
[----:B------:R-:W-:-:S05]  /*0340*/  IMAD.X R3, RZ, RZ, UR7, P0 ;  /* 0x00000007ff037e24 */ /* 0x000fca00080e06ff */
[----:B------:R1:W-:Y:S03]  /*0350*/  STG.E.U8 desc[UR8][R2.64], RZ ;  /* 0x000000ff02007986 */ /* 0x0003e6000c101108 */
.L_x_4946:
[----:B------:R-:W-:-:S13]  /*0360*/  ISETP.GE.AND P0, PT, R5, R0, PT ;  /* 0x000000000500720c */ /* 0x000fda0003f06270 */
[----:B------:R-:W-:Y:S05]  /*0370*/  @P0 BRA `(.L_x_4948) ;  /* 0x00000000003c0947 */ /* 0x000fea0003800000 */
[C---:B01----:R-:W-:Y:S01]  /*0380*/  VIADD R2, R5.reuse, UR4 ;  /* 0x0000000405027c36 */ /* 0x043fe20008000000 */
[----:B------:R-:W-:Y:S01]  /*0390*/  ULDC.64 UR6, c[0x0][0x218] ;  /* 0x0000860000067ab9 */ /* 0x000fe20000000a00 */
[----:B------:R-:W-:-:S03]  /*03a0*/  VIADD R5, R5, 0x80 ;  /* 0x0000008005057836 */ /* 0x000fc60000000000 */
[----:B------:R-:W-:-:S04]  /*03b0*/  IADD3 R2, P0, R2, UR6, RZ ;  /* 0x0000000602027c10 */ /* 0x000fc8000ff1e0ff */
[----:B------:R-:W-:-:S05]  /*03c0*/  IADD3.X R3, RZ, UR7, RZ, P0, !PT ;  /* 0x00000007ff037c10 */ /* 0x000fca00087fe4ff */
[----:B------:R1:W-:Y:S04]  /*03d0*/  STG.E.U8 desc[UR8][R2.64], RZ ;  /* 0x000000ff02007986 */ /* 0x0003e8000c101108 */
.L_x_4947:
[----:B------:R-:W-:-:S13]  /*03e0*/  ISETP.GE.AND P0, PT, R5, R0, PT ;  /* 0x000000000500720c */ /* 0x000fda0003f06270 */
[----:B------:R-:W-:Y:S05]  /*03f0*/  @P0 BREAK B1 ;  /* 0x0000000000010942 */ /* 0x000fea0003800000 */
[----:B------:R-:W-:Y:S05]  /*0400*/  @P0 BRA `(.L_x_4949) ;  /* 0x0000000000380947 */ /* 0x000fea0003800000 */
[C---:B01----:R-:W-:Y:S01]  /*0410*/  VIADD R2, R5.reuse, UR4 ;  /* 0x0000000405027c36 */ /* 0x043fe20008000000 */
[----:B------:R-:W-:Y:S01]  /*0420*/  ULDC.64 UR6, c[0x0][0x218] ;  /* 0x0000860000067ab9 */ /* 0x000fe20000000a00 */
[----:B------:R-:W-:-:S03]  /*0430*/  IADD3 R5, R5, 0x80, RZ ;  /* 0x0000008005057810 */ /* 0x000fc60007ffe0ff */
[----:B------:R-:W-:-:S05]  /*0440*/  IADD3 R2, P0, R2, UR6, RZ ;  /* 0x0000000602027c10 */ /* 0x000fca000ff1e0ff */
[----:B------:R-:W-:-:S05]  /*0450*/  IMAD.X R3, RZ, RZ, UR7, P0 ;  /* 0x00000007ff037e24 */ /* 0x000fca00080e06ff */
[----:B------:R2:W-:Y:S03]  /*0460*/  STG.E.U8 desc[UR8][R2.64], RZ ;  /* 0x000000ff02007986 */ /* 0x0005e6000c101108 */
.L_x_4948:
[----:B------:R-:W-:Y:S05]  /*0470*/  BSYNC B1 ;  /* 0x0000000000017941 */ /* 0x000fea0003800000 */
.L_x_4944:
[----:B------:R-:W-:-:S13]  /*0480*/  ISETP.GE.AND P0, PT, R5, R0, PT ;  /* 0x000000000500720c */ /* 0x000fda0003f06270 */
[----:B------:R-:W3:Y:S01]  /*0490*/  @!P0 LDC.64 R6, c[0x0][0x218] ;  /* 0x00008600ff068b82 */ /* 0x000ee20000000a00 */
[C---:B012---:R-:W-:Y:S02]  /*04a0*/  @!P0 VIADD R3, R5.reuse, UR4 ;  /* 0x0000000405038c36 */ /* 0x047fe40008000000 */
[----:B------:R-:W-:-:S03]  /*04b0*/  @!P0 VIADD R5, R5, 0x80 ;  /* 0x0000008005058836 */ /* 0x000fc60000000000 */
[----:B---3--:R-:W-:-:S05]  /*04c0*/  @!P0 IADD3 R2, P1, R3, R6, RZ ;  /* 0x0000000603028210 */ /* 0x008fca0007f3e0ff */
[----:B------:R-:W-:-:S05]  /*04d0*/  @!P0 IMAD.X R3, RZ, RZ, R7, P1 ;  /* 0x000000ffff038224 */ /* 0x000fca00008e0607 */
[----:B------:R2:W-:Y:S03]  /*04e0*/  @!P0 STG.E.U8 desc[UR8][R2.64], RZ ;  /* 0x000000ff02008986 */ /* 0x0005e6000c101108 */
.L_x_4949:
[----:B------:R-:W-:Y:S05]  /*04f0*/  BSYNC B0 ;  /* 0x0000000000007941 */ /* 0x000fea0003800000 */
.L_x_4943:
[----:B------:R-:W-:Y:S05]  /*0500*/  WARPSYNC.ALL ;  /* 0x0000000000007948 */ /* 0x000fea0003800000 */
[----:B------:R-:W-:-:S13]  /*0510*/  ISETP.GE.AND P0, PT, R5, R0, PT ;  /* 0x000000000500720c */ /* 0x000fda0003f06270 */
[----:B------:R-:W-:Y:S05]  /*0520*/  @P0 EXIT ;  /* 0x000000000000094d */ /* 0x000fea0003800000 */
[----:B012---:R-:W-:Y:S01]  /*0530*/  IADD3 R2, R5, UR4, RZ ;  /* 0x0000000405027c10 */ /* 0x007fe2000fffe0ff */
[----:B------:R-:W-:-:S03]  /*0540*/  ULDC.64 UR6, c[0x0][0x218] ;  /* 0x0000860000067ab9 */ /* 0x000fc60000000a00 */
[----:B------:R-:W-:-:S05]  /*0550*/  IADD3 R2, P0, R2, UR6, RZ ;  /* 0x0000000602027c10 */ /* 0x000fca000ff1e0ff */
[----:B------:R-:W-:-:S05]  /*0560*/  IMAD.X R3, RZ, RZ, UR7, P0 ;  /* 0x00000007ff037e24 */ /* 0x000fca00080e06ff */
[----:B------:R-:W-:Y:S01]  /*0570*/  STG.E.U8 desc[UR8][R2.64], RZ ;  /* 0x000000ff02007986 */ /* 0x000fe2000c101108 */
[----:B------:R-:W-:Y:S05]  /*0580*/  EXIT ;  /* 0x000000000000794d */ /* 0x000fea0003800000 */
.L_x_4950:
        /* <DEDUP_REMOVED lines=15> */
.L_x_23488:


//--------------------- .text._ZN2at6native29vectorized_elementwise_kernelILi4EZZZNS0_19signbit_kernel_cudaERNS_18TensorIteratorBaseEENKUlvE_clEvENKUlvE_clEvEUlhE_St5arrayIPcLm2EEEEviT0_T1_ --------------------------
	.section	.text._ZN2at6native29vectorized_elementwise_kernelILi4EZZZNS0_19signbit_kernel_cudaERNS_18TensorIteratorBaseEENKUlvE_clEvENKUlvE_clEvEUlhE_St5arrayIPcLm2EEEEviT0_T1_,"ax",@progbits
	.align	128
        .global         _ZN2at6native29vectorized_elementwise_kernelILi4EZZZNS0_19signbit_kernel_cudaERNS_18TensorIteratorBaseEENKUlvE_clEvENKUlvE_clEvEUlhE_St5arrayIPcLm2EEEEviT0_T1_
        .type           _ZN2at6native29vectorized_elementwise_kernelILi4EZZZNS0_19signbit_kernel_cudaERNS_18TensorIteratorBaseEENKUlvE_clEvENKUlvE_clEvEUlhE_St5arrayIPcLm2EEEEviT0_T1_,@function
        .size           _ZN2at6native29vectorized_elementwise_kernelILi4EZZZNS0_19signbit_kernel_cudaERNS_18TensorIteratorBaseEENKUlvE_clEvENKUlvE_clEvEUlhE_St5arrayIPcLm2EEEEviT0_T1_,(.L_x_23489 - _ZN2at6native29vectorized_elementwise_kernelILi4EZZZNS0_19signbit_kernel_cudaERNS_18TensorIteratorBaseEENKUlvE_clEvENKUlvE_clEvEUlhE_St5arrayIPcLm2EEEEviT0_T1_)
        .other          _ZN2at6native29vectorized_elementwise_kernelILi4EZZZNS0_19signbit_kernel_cudaERNS_18TensorIteratorBaseEENKUlvE_clEvENKUlvE_clEvEUlhE_St5arrayIPcLm2EEEEviT0_T1_,@"STO_CUDA_ENTRY STV_DEFAULT"
_ZN2at6native29vectorized_elementwise_kernelILi4EZZZNS0_19signbit_kernel_cudaERNS_18TensorIteratorBaseEENKUlvE_clEvENKUlvE_clEvEUlhE_St5arrayIPcLm2EEEEviT0_T1_:
.text._ZN2at6native29vectorized_elementwise_kernelILi4EZZZNS0_19signbit_kernel_cudaERNS_18TensorIteratorBaseEENKUlvE_clEvENKUlvE_clEvEUlhE_St5arrayIPcLm2EEEEviT0_T1_:
        /* <DEDUP_REMOVED lines=15> */
[----:B------:R-:W-:Y:S04]  /*00f0*/  STG.E desc[UR8][R2.64], RZ ;  /* 0x000000ff02007986 */ /* 0x000fe8000c101908 */
[----:B------:R-:W-:Y:S01]  /*0100*/  STG.E desc[UR8][R2.64+0x200], RZ ;  /* 0x000200ff02007986 */ /* 0x000fe2000c101908 */
[----:B------:R-:W-:Y:S05]  /*0110*/  EXIT ;  /* 0x000000000000794d */ /* 0x000fea0003800000 */
.L_x_4951:
        /* <DEDUP_REMOVED lines=26> */
.L_x_4954:
        /* <DEDUP_REMOVED lines=8> */
.L_x_4955:
        /* <DEDUP_REMOVED lines=8> */
.L_x_4956:
        /* <DEDUP_REMOVED lines=9> */
.L_x_4957:
[----:B------:R-:W-:Y:S05]  /*0450*/  BSYNC B1 ;  /* 0x0000000000017941 */ /* 0x000fea0003800000 */
.L_x_4953:
[----:B------:R-:W-:-:S13]  /*0460*/  ISETP.GE.AND P0, PT, R5, R0, PT ;  /* 0x000000000500720c */ /* 0x000fda0003f06270 */
[----:B------:R-:W3:Y:S01]  /*0470*/  @!P0 LDC.64 R6, c[0x0][0x218] ;  /* 0x00008600ff068b82 */ /* 0x000ee20000000a00 */
[C---:B012---:R-:W-:Y:S02]  /*0480*/  @!P0 VIADD R3, R5.reuse, UR4 ;  /* 0x0000000405038c36 */ /* 0x047fe40008000000 */
[----:B------:R-:W-:-:S03]  /*0490*/  @!P0 VIADD R5, R5, 0x80 ;  /* 0x0000008005058836 */ /* 0x000fc60000000000 */
[----:B---3--:R-:W-:-:S05]  /*04a0*/  @!P0 IADD3 R2, P1, R3, R6, RZ ;  /* 0x0000000603028210 */ /* 0x008fca0007f3e0ff */
[----:B------:R-:W-:-:S05]  /*04b0*/  @!P0 IMAD.X R3, RZ, RZ, R7, P1 ;  /* 0x000000ffff038224 */ /* 0x000fca00008e0607 */
[----:B------:R2:W-:Y:S03]  /*04c0*/  @!P0 STG.E.U8 desc[UR8][R2.64], RZ ;  /* 0x000000ff02008986 */ /* 0x0005e6000c101108 */
.L_x_4958:
[----:B------:R-:W-:Y:S05]  /*04d0*/  BSYNC B0 ;  /* 0x0000000000007941 */ /* 0x000fea0003800000 */
.L_x_4952:
        /* <DEDUP_REMOVED lines=9> */
.L_x_4959:
        /* <DEDUP_REMOVED lines=9> */
.L_x_23489:


//--------------------- .text._ZN2at6native29vectorized_elementwise_kernelILi8EZZZNS0_19signbit_kernel_cudaERNS_18TensorIteratorBaseEENKUlvE_clEvENKUlvE_clEvEUlhE_St5arrayIPcLm2EEEEviT0_T1_ --------------------------
	.section	.text._ZN2at6native29vectorized_elementwise_kernelILi8EZZZNS0_19signbit_kernel_cudaERNS_18TensorIteratorBaseEENKUlvE_clEvENKUlvE_clEvEUlhE_St5arrayIPcLm2EEEEviT0_T1_,"ax",@progbits
	.align	128
        .global         _ZN2at6native29vectorized_elementwise_kernelILi8EZZZNS0_19signbit_kernel_cudaERNS_18TensorIteratorBaseEENKUlvE_clEvENKUlvE_clEvEUlhE_St5arrayIPcLm2EEEEviT0_T1_
        .type           _ZN2at6native29vectorized_elementwise_kernelILi8EZZZNS0_19signbit_kernel_cudaERNS_18TensorIteratorBaseEENKUlvE_clEvENKUlvE_clEvEUlhE_St5arrayIPcLm2EEEEviT0_T1_,@function
        .size           _ZN2at6native29vectorized_elementwise_kernelILi8EZZZNS0_19signbit_kernel_cudaERNS_18TensorIteratorBaseEENKUlvE_clEvENKUlvE_clEvEUlhE_St5arrayIPcLm2EEEEviT0_T1_,(.L_x_23490 - _ZN2at6native29vectorized_elementwise_kernelILi8EZZZNS0_19signbit_kernel_cudaERNS_18TensorIteratorBaseEENKUlvE_clEvENKUlvE_clEvEUlhE_St5arrayIPcLm2EEEEviT0_T1_)
        .other          _ZN2at6native29vectorized_elementwise_kernelILi8EZZZNS0_19signbit_kernel_cudaERNS_18TensorIteratorBaseEENKUlvE_clEvENKUlvE_clEvEUlhE_St5arrayIPcLm2EEEEviT0_T1_,@"STO_CUDA_ENTRY STV_DEFAULT"
_ZN2at6native29vectorized_elementwise_kernelILi8EZZZNS0_19signbit_kernel_cudaERNS_18TensorIteratorBaseEENKUlvE_clEvENKUlvE_clEvEUlhE_St5arrayIPcLm2EEEEviT0_T1_:
.text._ZN2at6native29vectorized_elementwise_kernelILi8EZZZNS0_19signbit_kernel_cudaERNS_18TensorIteratorBaseEENKUlvE_clEvENKUlvE_clEvEUlhE_St5arrayIPcLm2EEEEviT0_T1_:
        /* <DEDUP_REMOVED lines=15> */
[----:B------:R-:W-:Y:S01]  /*00f0*/  STG.E.64 desc[UR8][R2.64], RZ ;  /* 0x000000ff02007986 */ /* 0x000fe2000c101b08 */
[----:B------:R-:W-:Y:S05]  /*0100*/  EXIT ;  /* 0x000000000000794d */ /* 0x000fea0003800000 */
.L_x_4960:
        /* <DEDUP_REMOVED lines=26> */
.L_x_4963:
        /* <DEDUP_REMOVED lines=8> */
.L_x_4964:
        /* <DEDUP_REMOVED lines=8> */
.L_x_4965:
        /* <DEDUP_REMOVED lines=9> */
.L_x_4966:
[----:B------:R-:W-:Y:S05]  /*0440*/  BSYNC B1 ;  /* 0x0000000000017941 */ /* 0x000fea0003800000 */
.L_x_4962:
[----:B------:R-:W-:-:S13]  /*0450*/  ISETP.GE.AND P0, PT, R5, R0, PT ;  /* 0x000000000500720c */ /* 0x000fda0003f06270 */
[----:B------:R-:W3:Y:S01]  /*0460*/  @!P0 LDC.64 R6, c[0x0][0x218] ;  /* 0x00008600ff068b82 */ /* 0x000ee20000000a00 */
[C---:B012---:R-:W-:Y:S02]  /*0470*/  @!P0 VIADD R3, R5.reuse, UR4 ;  /* 0x0000000405038c36 */ /* 0x047fe40008000000 */
[----:B------:R-:W-:-:S03]  /*0480*/  @!P0 VIADD R5, R5, 0x80 ;  /* 0x0000008005058836 */ /* 0x000fc60000000000 */
[----:B---3--:R-:W-:-:S05]  /*0490*/  @!P0 IADD3 R2, P1, R3, R6, RZ ;  /* 0x0000000603028210 */ /* 0x008fca0007f3e0ff */
[----:B------:R-:W-:-:S05]  /*04a0*/  @!P0 IMAD.X R3, RZ, RZ, R7, P1 ;  /* 0x000000ffff038224 */ /* 0x000fca00008e0607 */
[----:B------:R2:W-:Y:S03]  /*04b0*/  @!P0 STG.E.U8 desc[UR8][R2.64], RZ ;  /* 0x000000ff02008986 */ /* 0x0005e6000c101108 */
.L_x_4967:
[----:B------:R-:W-:Y:S05]  /*04c0*/  BSYNC B0 ;  /* 0x0000000000007941 */ /* 0x000fea0003800000 */
.L_x_4961:
        /* <DEDUP_REMOVED lines=9> */
.L_x_4968:
        /* <DEDUP_REMOVED lines=10> */
.L_x_23490:


//--------------------- .text._ZN2at6native18elementwise_kernelILi128ELi4EZNS0_15gpu_kernel_implIZZZNS0_16sign_kernel_cudaERNS_18TensorIteratorBaseEENKUlvE_clEvENKUlvE7_clEvEUlN3c108BFloat16EE_EEvS4_RKT_EUliE_EEviT1_ --------------------------
	.section	.text._ZN2at6native18elementwise_kernelILi128ELi4EZNS0_15gpu_kernel_implIZZZNS0_16sign_kernel_cudaERNS_18TensorIteratorBaseEENKUlvE_clEvENKUlvE7_clEvEUlN3c108BFloat16EE_EEvS4_RKT_EUliE_EEviT1_,"ax",@progbits
	.align	128
        .global         _ZN2at6native18elementwise_kernelILi128ELi4EZNS0_15gpu_kernel_implIZZZNS0_16sign_kernel_cudaERNS_18TensorIteratorBaseEENKUlvE_clEvENKUlvE7_clEvEUlN3c108BFloat16EE_EEvS4_RKT_EUliE_EEviT1_
        .type           _ZN2at6native18elementwise_kernelILi128ELi4EZNS0_15gpu_kernel_implIZZZNS0_16sign_kernel_cudaERNS_18TensorIteratorBaseEENKUlvE_clEvENKUlvE7_clEvEUlN3c108BFloat16EE_EEvS4_RKT_EUliE_EEviT1_,@function
        .size           _ZN2at6native18elementwise_kernelILi128ELi4EZNS0_15gpu_kernel_implIZZZNS0_16sign_kernel_cudaERNS_18TensorIteratorBaseEENKUlvE_clEvENKUlvE7_clEvEUlN3c108BFloat16EE_EEvS4_RKT_EUliE_EEviT1_,(.L_x_23491 - _ZN2at6native18elementwise_kernelILi128ELi4EZNS0_15gpu_kernel_implIZZZNS0_16sign_kernel_cudaERNS_18TensorIteratorBaseEENKUlvE_clEvENKUlvE7_clEvEUlN3c108BFloat16EE_EEvS4_RKT_EUliE_EEviT1_)
        .other          _ZN2at6native18elementwise_kernelILi128ELi4EZNS0_15gpu_kernel_implIZZZNS0_16sign_kernel_cudaERNS_18TensorIteratorBaseEENKUlvE_clEvENKUlvE7_clEvEUlN3c108BFloat16EE_EEvS4_RKT_EUliE_EEviT1_,@"STO_CUDA_ENTRY STV_DEFAULT"
_ZN2at6native18elementwise_kernelILi128ELi4EZNS0_15gpu_kernel_implIZZZNS0_16sign_kernel_cudaERNS_18TensorIteratorBaseEENKUlvE_clEvENKUlvE7_clEvEUlN3c108BFloat16EE_EEvS4_RKT_EUliE_EEviT1_:
.text._ZN2at6native18elementwise_kernelILi128ELi4EZNS0_15gpu_kernel_implIZZZNS0_16sign_kernel_cudaERNS_18TensorIteratorBaseEENKUlvE_clEvENKUlvE7_clEvEUlN3c108BFloat16EE_EEvS4_RKT_EUliE_EEviT1_:
        /* <DEDUP_REMOVED lines=313> */
.L_x_4971:
        /* <DEDUP_REMOVED lines=22> */
.L_x_4975:
[----:B------:R-:W2:Y:S02]  /*14f0*/  LDG.E.U8 R2, desc[UR36][R2.64] ;  /* 0x0000002402027981 */ /* 0x000ea4000c1e1100 */
[----:B--2---:R-:W-:-:S04]  /*1500*/  I2FP.F32.U32 R0, R2 ;  /* 0x0000000200007245 */ /* 0x004fc80000201000 */
[----:B------:R-:W-:Y:S01]  /*1510*/  F2FP.BF16.F32.PACK_AB R0, RZ, R0 ;  /* 0x00000000ff00723e */ /* 0x000fe200000010ff */
[----:B------:R-:W-:Y:S06]  /*1520*/  BRA `(.L_x_4977) ;  /* 0x0000000c00907947 */ /* 0x000fec0003800000 */
.L_x_4974:
        /* <DEDUP_REMOVED lines=10> */
.L_x_4979:
[----:B------:R-:W2:Y:S02]  /*15d0*/  LDG.E R2, desc[UR36][R2.64] ;  /* 0x0000002402027981 */ /* 0x000ea4000c1e1900 */
[----:B--2---:R-:W-:-:S04]  /*15e0*/  I2FP.F32.S32 R0, R2 ;  /* 0x0000000200007245 */ /* 0x004fc80000201400 */
[----:B------:R-:W-:Y:S01]  /*15f0*/  F2FP.BF16.F32.PACK_AB R0, RZ, R0 ;  /* 0x00000000ff00723e */ /* 0x000fe200000010ff */
[----:B------:R-:W-:Y:S06]  /*1600*/  BRA `(.L_x_4977) ;  /* 0x0000000c00587947 */ /* 0x000fec0003800000 */
.L_x_4978:
[----:B------:R-:W2:Y:S02]  /*1610*/  LDG.E.U16 R2, desc[UR36][R2.64] ;  /* 0x0000002402027981 */ /* 0x000ea4000c1e1500 */
[----:B--2---:R-:W0:Y:S02]  /*1620*/  I2F.S16 R0, R2 ;  /* 0x0000000200007306 */ /* 0x004e240000101400 */
[----:B0-----:R-:W-:Y:S01]  /*1630*/  F2FP.BF16.F32.PACK_AB R0, RZ, R0 ;  /* 0x00000000ff00723e */ /* 0x001fe200000010ff */
[----:B------:R-:W-:Y:S06]  /*1640*/  BRA `(.L_x_4977) ;  /* 0x0000000c00487947 */ /* 0x000fec0003800000 */
.L_x_4973:
        /* <DEDUP_REMOVED lines=9> */
.L_x_4981:
[----:B------:R-:W2:Y:S02]  /*16e0*/  LDG.E.U16 R0, desc[UR36][R2.64] ;  /* 0x0000002402007981 */ /* 0x000ea4000c1e1500 */
[----:B--2---:R-:W-:-:S05]  /*16f0*/  HADD2.F32 R0, -RZ, R0.H0_H0 ;  /* 0x20000000ff007230 */ /* 0x004fca0000004100 */
[----:B------:R-:W-:Y:S01]  /*1700*/  F2FP.BF16.F32.PACK_AB R0, RZ, R0 ;  /* 0x00000000ff00723e */ /* 0x000fe200000010ff */
[----:B------:R-:W-:Y:S06]  /*1710*/  BRA `(.L_x_4977) ;  /* 0x0000000c00147947 */ /* 0x000fec0003800000 */
.L_x_4980:
        /* <DEDUP_REMOVED lines=9> */
.L_x_4983:
[----:B------:R-:W2:Y:S02]  /*17b0*/  LDG.E.U16 R2, desc[UR36][R2.64] ;  /* 0x0000002402027981 */ /* 0x000ea4000c1e1500 */
[----:B--2---:R-:W-:-:S05]  /*17c0*/  HADD2.F32 R0, -RZ, R2.H0_H0 ;  /* 0x20000002ff007230 */ /* 0x004fca0000004100 */
[----:B------:R-:W-:Y:S01]  /*17d0*/  F2FP.BF16.F32.PACK_AB R0, RZ, R0 ;  /* 0x00000000ff00723e */ /* 0x000fe200000010ff */
[----:B------:R-:W-:Y:S06]  /*17e0*/  BRA `(.L_x_4977) ;  /* 0x0000000800e07947 */ /* 0x000fec0003800000 */
.L_x_4982:
        /* <DEDUP_REMOVED lines=8> */
.L_x_4972:
        /* <DEDUP_REMOVED lines=13> */
.L_x_4986:
        /* <DEDUP_REMOVED lines=8> */
.L_x_4985:
        /* <DEDUP_REMOVED lines=28> */
.L_x_4988:
        /* <DEDUP_REMOVED lines=15> */
.L_x_4987:
[----:B------:R0:W5:Y:S01]  /*1c70*/  LDG.E.U16 R0, desc[UR36][R2.64] ;  /* 0x0000002402007981 */ /* 0x000162000c1e1500 */
[----:B------:R-:W-:Y:S05]  /*1c80*/  BRA `(.L_x_4977) ;  /* 0x0000000400b87947 */ /* 0x000fea0003800000 */
.L_x_4984:
        /* <DEDUP_REMOVED lines=12> */
.L_x_4991:
        /* <DEDUP_REMOVED lines=21> */
.L_x_4995:
[----:B------:R-:W-:Y:S05]  /*1ea0*/  BSYNC B1 ;  /* 0x0000000000017941 */ /* 0x000fea0003800000 */
.L_x_4994:
[----:B------:R-:W-:Y:S01]  /*1eb0*/  LEA R3, R0, 0x3b800000, 0x17 ;  /* 0x3b80000000037811 */ /* 0x000fe200078eb8ff */
[----:B------:R-:W-:-:S05]  /*1ec0*/  IMAD.SHL.U32 R0, R2, 0x100000, RZ ;  /* 0x0010000002007824 */ /* 0x000fca00078e00ff */
[----:B------:R-:W-:-:S07]  /*1ed0*/  LOP3.LUT R0, R3, R0, R4, 0xfe, !PT ;  /* 0x0000000003007212 */ /* 0x000fce00078efe04 */
.L_x_4993:
[----:B------:R-:W-:Y:S05]  /*1ee0*/  BSYNC B0 ;  /* 0x0000000000007941 */ /* 0x000fea0003800000 */
.L_x_4992:
[----:B------:R-:W-:Y:S01]  /*1ef0*/  F2FP.BF16.F32.PACK_AB R0, RZ, R0 ;  /* 0x00000000ff00723e */ /* 0x000fe200000010ff */
[----:B------:R-:W-:Y:S06]  /*1f00*/  BRA `(.L_x_4977) ;  /* 0x0000000400187947 */ /* 0x000fec0003800000 */
.L_x_4990:
        /* <DEDUP_REMOVED lines=21> */
.L_x_4999:
[----:B------:R-:W-:Y:S05]  /*2060*/  BSYNC B1 ;  /* 0x0000000000017941 */ /* 0x000fea0003800000 */
.L_x_4998:
[----:B------:R-:W-:Y:S01]  /*2070*/  LEA R3, R0, 0x37800000, 0x17 ;  /* 0x3780000000037811 */ /* 0x000fe200078eb8ff */
[----:B------:R-:W-:-:S05]  /*2080*/  IMAD.SHL.U32 R0, R2, 0x200000, RZ ;  /* 0x0020000002007824 */ /* 0x000fca00078e00ff */
[----:B------:R-:W-:-:S07]  /*2090*/  LOP3.LUT R0, R3, R0, R4, 0xfe, !PT ;  /* 0x0000000003007212 */ /* 0x000fce00078efe04 */
.L_x_4997:
[----:B------:R-:W-:Y:S05]  /*20a0*/  BSYNC B0 ;  /* 0x0000000000007941 */ /* 0x000fea0003800000 */
.L_x_4996:
[----:B------:R-:W-:Y:S01]  /*20b0*/  F2FP.BF16.F32.PACK_AB R0, RZ, R0 ;  /* 0x00000000ff00723e */ /* 0x000fe200000010ff */
[----:B------:R-:W-:Y:S06]  /*20c0*/  BRA `(.L_x_4977) ;  /* 0x0000000000a87947 */ /* 0x000fec0003800000 */
.L_x_4989:
        /* <DEDUP_REMOVED lines=14> */
.L_x_5003:
[----:B------:R-:W-:Y:S05]  /*21b0*/  BSYNC B0 ;  /* 0x0000000000007941 */ /* 0x000fea0003800000 */
.L_x_5002:
[----:B------:R-:W-:Y:S01]  /*21c0*/  F2FP.BF16.F32.PACK_AB R0, RZ, R0 ;  /* 0x00000000ff00723e */ /* 0x000fe200000010ff */
[----:B------:R-:W-:Y:S06]  /*21d0*/  BRA `(.L_x_4977) ;  /* 0x0000000000647947 */ /* 0x000fec0003800000 */
.L_x_4976:
        /* <DEDUP_REMOVED lines=16> */
.L_x_5004:
[----:B------:R-:W-:Y:S01]  /*22e0*/  PRMT R0, RZ, 0x7610, R0 ;  /* 0x00007610ff007816 */ /* 0x000fe20000000000 */
[----:B------:R-:W-:Y:S06]  /*22f0*/  BRA `(.L_x_4977) ;  /* 0x00000000001c7947 */ /* 0x000fec0003800000 */
.L_x_5001:
[----:B------:R-:W2:Y:S02]  /*2300*/  LDG.E.64 R2, desc[UR36][R2.64] ;  /* 0x0000002402027981 */ /* 0x000ea4000c1e1b00 */
[----:B--2---:R-:W0:Y:S02]  /*2310*/  I2F.U64 R0, R2 ;  /* 0x0000000200007312 */ /* 0x004e240000301000 */
[----:B0-----:R-:W-:Y:S01]  /*2320*/  F2FP.BF16.F32.PACK_AB R0, RZ, R0 ;  /* 0x00000000ff00723e */ /* 0x001fe200000010ff */
[----:B------:R-:W-:Y:S06]  /*2330*/  BRA `(.L_x_4977) ;  /* 0x00000000000c7947 */ /* 0x000fec0003800000 */
.L_x_5000:
[----:B------:R-:W2:Y:S02]  /*2340*/  LDG.E R2, desc[UR36][R2.64] ;  /* 0x0000002402027981 */ /* 0x000ea4000c1e1900 */
[----:B--2---:R-:W-:-:S04]  /*2350*/  I2FP.F32.U32 R0, R2 ;  /* 0x0000000200007245 */ /* 0x004fc80000201000 */
[----:B------:R-:W-:-:S07]  /*2360*/  F2FP.BF16.F32.PACK_AB R0, RZ, R0 ;  /* 0x00000000ff00723e */ /* 0x000fce00000010ff */
.L_x_4977:
[----:B------:R-:W1:Y:S01]  /*2370*/  LDC.U8 R4, c[0x0][0x421] ;  /* 0x00010840ff047b82 */ /* 0x000e620000000000 */
[----:B-----5:R-:W-:-:S05]  /*2380*/  IMAD.U32 R0, R0, 0x10000, RZ ;  /* 0x0001000000007824 */ /* 0x020fca00078e00ff */
[C---:B------:R-:W-:Y:S02]  /*2390*/  FSETP.GT.FTZ.AND P0, PT, R0.reuse, RZ, PT ;  /* 0x000000ff0000720b */ /* 0x040fe40003f14000 */
[----:B------:R-:W-:-:S04]  /*23a0*/  FSETP.GEU.FTZ.AND P1, PT, R0, RZ, PT ;  /* 0x000000ff0000720b */ /* 0x000fc80003f3e000 */
[----:B0-----:R-:W-:-:S04]  /*23b0*/  SEL R2, RZ, 0x1, P1 ;  /* 0x00000001ff027807 */ /* 0x001fc80000800000 */
[----:B------:R-:W-:-:S03]  /*23c0*/  IADD3 R0, -R2, 0x1, RZ ;  /* 0x0000000102007810 */ /* 0x000fc60007ffe1ff */
[----:B------:R-:W-:Y:S01]  /*23d0*/  @!P0 IMAD.MOV R0, RZ, RZ, -R2 ;  /* 0x000000ffff008224 */ /* 0x000fe200078e0a02 */
[----:B-1----:R-:W-:-:S04]  /*23e0*/  PRMT R2, R4, 0x9910, RZ ;  /* 0x0000991004027816 */ /* 0x002fc800000000ff */
[----:B------:R-:W-:Y:S02]  /*23f0*/  I2FP.F32.S32 R0, R0 ;  /* 0x0000000000007245 */ /* 0x000fe40000201400 */
[----:B------:R-:W-:Y:S02]  /*2400*/  ISETP.GT.AND P0, PT, R2, 0x9, PT ;  /* 0x000000090200780c */ /* 0x000fe40003f04270 */
[----:B------:R0:W1:Y:S11]  /*2410*/  F2F.BF16.F32 R3, R0 ;  /* 0x0000000000037304 */ /* 0x0000760000202000 */
[----:B0-----:R-:W-:Y:S05]  /*2420*/  @P0 BRA `(.L_x_5005) ;  /* 0x00000004000c0947 */ /* 0x001fea0003800000 */
        /* <DEDUP_REMOVED lines=8> */
[----:B-1----:R-:W-:-:S04]  /*24b0*/  IMAD.U32 R0, R3, 0x10000, RZ ;  /* 0x0001000003007824 */ /* 0x002fc800078e00ff */
[----:B------:R-:W0:Y:S02]  /*24c0*/  F2I.FTZ.TRUNC.NTZ R3, R0 ;  /* 0x0000000000037305 */ /* 0x000e24000021f100 */
[----:B0-----:R4:W-:Y:S01]  /*24d0*/  STG.E.U8 desc[UR36][R16.64], R3 ;  /* 0x0000000310007986 */ /* 0x0019e2000c101124 */
[----:B------:R-:W-:Y:S05]  /*24e0*/  BRA `(.L_x_5010) ;  /* 0x0000000c00947947 */ /* 0x000fea0003800000 */
.L_x_5008:
[----:B-1----:R-:W-:-:S06]  /*24f0*/  IMAD.U32 R3, R3, 0x10000, RZ ;  /* 0x0001000003037824 */ /* 0x002fcc00078e00ff */
[----:B------:R-:W0:Y:S02]  /*2500*/  F2I.S64.TRUNC R2, R3 ;  /* 0x0000000300027311 */ /* 0x000e24000020d900 */
[----:B0-----:R3:W-:Y:S01]  /*2510*/  STG.E.U8 desc[UR36][R16.64], R2 ;  /* 0x0000000210007986 */ /* 0x0017e2000c101124 */
[----:B------:R-:W-:Y:S05]  /*2520*/  BRA `(.L_x_5010) ;  /* 0x0000000c00847947 */ /* 0x000fea0003800000 */
.L_x_5007:
[----:B------:R-:W-:-:S13]  /*2530*/  ISETP.NE.AND P0, PT, R2, 0x2, PT ;  /* 0x000000020200780c */ /* 0x000fda0003f05270 */
[----:B------:R-:W-:Y:S05]  /*2540*/  @!P0 BRA `(.L_x_5011) ;  /* 0x0000000000308947 */ /* 0x000fea0003800000 */
[----:B------:R-:W-:-:S13]  /*2550*/  ISETP.NE.AND P0, PT, R2, 0x3, PT ;  /* 0x000000030200780c */ /* 0x000fda0003f05270 */
[----:B------:R-:W-:Y:S05]  /*2560*/  @!P0 BRA `(.L_x_5012) ;  /* 0x0000000000188947 */ /* 0x000fea0003800000 */
[----:B------:R-:W-:-:S13]  /*2570*/  ISETP.NE.AND P0, PT, R2, 0x4, PT ;  /* 0x000000040200780c */ /* 0x000fda0003f05270 */
[----:B------:R-:W-:Y:S05]  /*2580*/  @P0 BRA `(.L_x_5009) ;  /* 0x0000000c000c0947 */ /* 0x000fea0003800000 */
[----:B-1----:R-:W-:-:S06]  /*2590*/  IMAD.U32 R3, R3, 0x10000, RZ ;  /* 0x0001000003037824 */ /* 0x002fcc00078e00ff */
[----:B------:R-:W0:Y:S02]  /*25a0*/  F2I.S64.TRUNC R2, R3 ;  /* 0x0000000300027311 */ /* 0x000e24000020d900 */
[----:B0-----:R0:W-:Y:S01]  /*25b0*/  STG.E.64 desc[UR36][R16.64], R2 ;  /* 0x0000000210007986 */ /* 0x0011e2000c101b24 */
[----:B------:R-:W-:Y:S05]  /*25c0*/  BRA `(.L_x_5010) ;  /* 0x0000000c005c7947 */ /* 0x000fea0003800000 */
.L_x_5012:
[----:B-1----:R-:W-:-:S06]  /*25d0*/  IMAD.U32 R3, R3, 0x10000, RZ ;  /* 0x0001000003037824 */ /* 0x002fcc00078e00ff */
[----:B------:R-:W0:Y:S02]  /*25e0*/  F2I.FTZ.TRUNC.NTZ R3, R3 ;  /* 0x0000000300037305 */ /* 0x000e24000021f100 */
[----:B0-----:R1:W-:Y:S01]  /*25f0*/  STG.E desc[UR36][R16.64], R3 ;  /* 0x0000000310007986 */ /* 0x0013e2000c101924 */
[----:B------:R-:W-:Y:S05]  /*2600*/  BRA `(.L_x_5010) ;  /* 0x0000000c004c7947 */ /* 0x000fea0003800000 */
.L_x_5011:
[----:B-1----:R-:W-:-:S06]  /*2610*/  IMAD.U32 R3, R3, 0x10000, RZ ;  /* 0x0001000003037824 */ /* 0x002fcc00078e00ff */
[----:B------:R-:W0:Y:S02]  /*2620*/  F2I.FTZ.TRUNC.NTZ R3, R3 ;  /* 0x0000000300037305 */ /* 0x000e24000021f100 */
[----:B0-----:R2:W-:Y:S01]  /*2630*/  STG.E.U16 desc[UR36][R16.64], R3 ;  /* 0x0000000310007986 */ /* 0x0015e2000c101524 */
[----:B------:R-:W-:Y:S05]  /*2640*/  BRA `(.L_x_5010) ;  /* 0x0000000c003c7947 */ /* 0x000fea0003800000 */
.L_x_5006:
[----:B------:R-:W-:-:S13]  /*2650*/  ISETP.GT.AND P0, PT, R2, 0x6, PT ;  /* 0x000000060200780c */ /* 0x000fda0003f04270 */
[----:B------:R-:W-:Y:S05]  /*2660*/  @P0 BRA `(.L_x_5013) ;  /* 0x00000000002c0947 */ /* 0x000fea0003800000 */
[----:B------:R-:W-:-:S13]  /*2670*/  ISETP.NE.AND P0, PT, R2, 0x5, PT ;  /* 0x000000050200780c */ /* 0x000fda0003f05270 */
[----:B------:R-:W-:Y:S05]  /*2680*/  @!P0 BRA `(.L_x_5014) ;  /* 0x0000000000148947 */ /* 0x000fea0003800000 */
[----:B------:R-:W-:-:S13]  /*2690*/  ISETP.NE.AND P0, PT, R2, 0x6, PT ;  /* 0x000000060200780c */ /* 0x000fda0003f05270 */
[----:B------:R-:W-:Y:S05]  /*26a0*/  @P0 BRA `(.L_x_5009) ;  /* 0x0000000800c40947 */ /* 0x000fea0003800000 */
[----:B-1----:R-:W-:-:S05]  /*26b0*/  IMAD.U32 R3, R3, 0x10000, RZ ;  /* 0x0001000003037824 */ /* 0x002fca00078e00ff */
[----:B------:R0:W-:Y:S01]  /*26c0*/  STG.E desc[UR36][R16.64], R3 ;  /* 0x0000000310007986 */ /* 0x0001e2000c101924 */
[----:B------:R-:W-:Y:S05]  /*26d0*/  BRA `(.L_x_5010) ;  /* 0x0000000c00187947 */ /* 0x000fea0003800000 */
.L_x_5014:
[----:B-1----:R-:W-:-:S05]  /*26e0*/  IMAD.U32 R0, R3, 0x10000, RZ ;  /* 0x0001000003007824 */ /* 0x002fca00078e00ff */
[----:B------:R-:W-:-:S05]  /*26f0*/  F2FP.F16.F32.PACK_AB R0, RZ, R0 ;  /* 0x00000000ff00723e */ /* 0x000fca00000000ff */
[----:B------:R0:W-:Y:S01]  /*2700*/  STG.E.U16 desc[UR36][R16.64], R0 ;  /* 0x0000000010007986 */ /* 0x0001e2000c101524 */
[----:B------:R-:W-:Y:S05]  /*2710*/  BRA `(.L_x_5010) ;  /* 0x0000000c00087947 */ /* 0x000fea0003800000 */
.L_x_5013:
[----:B------:R-:W-:-:S13]  /*2720*/  ISETP.NE.AND P0, PT, R2, 0x7, PT ;  /* 0x000000070200780c */ /* 0x000fda0003f05270 */
[----:B------:R-:W-:Y:S05]  /*2730*/  @!P0 BRA `(.L_x_5015) ;  /* 0x0000000000348947 */ /* 0x000fea0003800000 */
[----:B------:R-:W-:-:S13]  /*2740*/  ISETP.NE.AND P0, PT, R2, 0x8, PT ;  /* 0x000000080200780c */ /* 0x000fda0003f05270 */
[----:B------:R-:W-:Y:S05]  /*2750*/  @!P0 BRA `(.L_x_5016) ;  /* 0x0000000000188947 */ /* 0x000fea0003800000 */
[----:B------:R-:W-:-:S13]  /*2760*/  ISETP.NE.AND P0, PT, R2, 0x9, PT ;  /* 0x000000090200780c */ /* 0x000fda0003f05270 */
[----:B------:R-:W-:Y:S05]  /*2770*/  @P0 BRA `(.L_x_5009) ;  /* 0x0000000800900947 */ /* 0x000fea0003800000 */
[----:B-1----:R-:W-:Y:S02]  /*2780*/  IMAD.U32 R2, R3, 0x10000, RZ ;  /* 0x0001000003027824 */ /* 0x002fe400078e00ff */
[----:B------:R-:W-:-:S05]  /*2790*/  IMAD.MOV.U32 R3, RZ, RZ, RZ ;  /* 0x000000ffff037224 */ /* 0x000fca00078e00ff */
[----:B------:R0:W-:Y:S01]  /*27a0*/  STG.E.64 desc[UR36][R16.64], R2 ;  /* 0x0000000210007986 */ /* 0x0001e2000c101b24 */
[----:B------:R-:W-:Y:S05]  /*27b0*/  BRA `(.L_x_5010) ;  /* 0x0000000800e07947 */ /* 0x000fea0003800000 */
.L_x_5016:
[----:B-1----:R-:W-:-:S05]  /*27c0*/  IMAD.U32 R3, R3, 0x10000, RZ ;  /* 0x0001000003037824 */ /* 0x002fca00078e00ff */
[----:B------:R-:W-:-:S04]  /*27d0*/  F2FP.F16.F32.PACK_AB R3, RZ, R3 ;  /* 0x00000003ff03723e */ /* 0x000fc800000000ff */
[----:B------:R-:W-:-:S05]  /*27e0*/  PRMT R3, R3, 0x5410, RZ ;  /* 0x0000541003037816 */ /* 0x000fca00000000ff */
[----:B------:R0:W-:Y:S01]  /*27f0*/  STG.E desc[UR36][R16.64], R3 ;  /* 0x0000000310007986 */ /* 0x0001e2000c101924 */
[----:B------:R-:W-:Y:S05]  /*2800*/  BRA `(.L_x_5010) ;  /* 0x0000000800cc7947 */ /* 0x000fea0003800000 */
.L_x_5015:
[----:B-1----:R-:W-:-:S04]  /*2810*/  IMAD.U32 R2, R3, 0x10000, RZ ;  /* 0x0001000003027824 */ /* 0x002fc800078e00ff */
[----:B------:R-:W-:-:S06]  /*2820*/  FMUL.FTZ R2, R2, 1 ;  /* 0x3f80000002027820 */ /* 0x000fcc0000410000 */
[----:B------:R-:W0:Y:S02]  /*2830*/  F2F.F64.F32 R2, R2 ;  /* 0x0000000200027310 */ /* 0x000e240000201800 */
[----:B0-----:R0:W-:Y:S01]  /*2840*/  STG.E.64 desc[UR36][R16.64], R2 ;  /* 0x0000000210007986 */ /* 0x0011e2000c101b24 */
[----:B------:R-:W-:Y:S05]  /*2850*/  BRA `(.L_x_5010) ;  /* 0x0000000800b87947 */ /* 0x000fea0003800000 */
.L_x_5005:
        /* <DEDUP_REMOVED lines=8> */
[----:B-1----:R-:W-:-:S05]  /*28e0*/  IMAD.U32 R3, R3, 0x10000, RZ ;  /* 0x0001000003037824 */ /* 0x002fca00078e00ff */
[----:B------:R-:W-:-:S04]  /*28f0*/  FSETP.NEU.FTZ.AND P0, PT, R3, RZ, PT ;  /* 0x000000ff0300720b */ /* 0x000fc80003f1d000 */
[----:B------:R-:W-:-:S05]  /*2900*/  SEL R3, RZ, 0x1, !P0 ;  /* 0x00000001ff037807 */ /* 0x000fca0004000000 */
[----:B------:R0:W-:Y:S01]  /*2910*/  STG.E.U8 desc[UR36][R16.64], R3 ;  /* 0x0000000310007986 */ /* 0x0001e2000c101124 */
[----:B------:R-:W-:Y:S05]  /*2920*/  BRA `(.L_x_5010) ;  /* 0x0000000800847947 */ /* 0x000fea0003800000 */
.L_x_5019:
[----:B-1----:R-:W-:Y:S01]  /*2930*/  IMAD.U32 R3, R3, 0x10000, RZ ;  /* 0x0001000003037824 */ /* 0x002fe200078e00ff */
[----:B------:R-:W-:-:S03]  /*2940*/  CS2R R6, SRZ ;  /* 0x0000000000067805 */ /* 0x000fc6000001ff00 */
[----:B------:R-:W-:-:S04]  /*2950*/  FMUL.FTZ R3, R3, 1 ;  /* 0x3f80000003037820 */ /* 0x000fc80000410000 */
[----:B------:R-:W0:Y:S02]  /*2960*/  F2F.F64.F32 R4, R3 ;  /* 0x0000000300047310 */ /* 0x000e240000201800 */
[----:B0-----:R0:W-:Y:S01]  /*2970*/  STG.E.128 desc[UR36][R16.64], R4 ;  /* 0x0000000410007986 */ /* 0x0011e2000c101d24 */
[----:B------:R-:W-:Y:S05]  /*2980*/  BRA `(.L_x_5010) ;  /* 0x00000008006c7947 */ /* 0x000fea0003800000 */
.L_x_5018:
[----:B------:R-:W-:-:S13]  /*2990*/  ISETP.NE.AND P0, PT, R2, 0xf, PT ;  /* 0x0000000f0200780c */ /* 0x000fda0003f05270 */
[----:B------:R-:W-:Y:S05]  /*29a0*/  @!P0 BRA `(.L_x_5020) ;  /* 0x0000000000b48947 */ /* 0x000fea0003800000 */
[----:B------:R-:W-:-:S13]  /*29b0*/  ISETP.NE.AND P0, PT, R2, 0x17, PT ;  /* 0x000000170200780c */ /* 0x000fda0003f05270 */
[----:B------:R-:W-:Y:S05]  /*29c0*/  @!P0 BRA `(.L_x_5021) ;  /* 0x0000000000548947 */ /* 0x000fea0003800000 */
[----:B------:R-:W-:-:S13]  /*29d0*/  ISETP.NE.AND P0, PT, R2, 0x18, PT ;  /* 0x000000180200780c */ /* 0x000fda0003f05270 */
[----:B------:R-:W-:Y:S05]  /*29e0*/  @P0 BRA `(.L_x_5009) ;  /* 0x0000000400f40947 */ /* 0x000fea0003800000 */
[----:B-1----:R-:W-:Y:S01]  /*29f0*/  IMAD.U32 R5, R3, 0x10000, RZ ;  /* 0x0001000003057824 */ /* 0x002fe200078e00ff */
[----:B------:R-:W-:Y:S04]  /*2a00*/  BSSY B0, `(.L_x_5022) ;  /* 0x000000e000007945 */ /* 0x000fe80003800000 */
[C---:B------:R-:W-:Y:S02]  /*2a10*/  LOP3.LUT R2, R5.reuse, 0x7fffffff, RZ, 0xc0, !PT ;  /* 0x7fffffff05027812 */ /* 0x040fe400078ec0ff */
        /* <DEDUP_REMOVED lines=12> */
.L_x_5023:
[----:B------:R-:W-:Y:S05]  /*2ae0*/  BSYNC B0 ;  /* 0x0000000000007941 */ /* 0x000fea0003800000 */
.L_x_5022:
[----:B------:R-:W-:-:S05]  /*2af0*/  LOP3.LUT R3, R0, R3, RZ, 0xfc, !PT ;  /* 0x0000000300037212 */ /* 0x000fca00078efcff */
[----:B------:R0:W-:Y:S01]  /*2b00*/  STG.E.U8 desc[UR36][R16.64], R3 ;  /* 0x0000000310007986 */ /* 0x0001e2000c101124 */
[----:B------:R-:W-:Y:S05]  /*2b10*/  BRA `(.L_x_5010) ;  /* 0x0000000800087947 */ /* 0x000fea0003800000 */
.L_x_5021:
[----:B-1----:R-:W-:Y:S01]  /*2b20*/  IMAD.U32 R3, R3, 0x10000, RZ ;  /* 0x0001000003037824 */ /* 0x002fe200078e00ff */
[----:B------:R-:W-:Y:S04]  /*2b30*/  BSSY B0, `(.L_x_5024) ;  /* 0x000000f000007945 */ /* 0x000fe80003800000 */
[----:B------:R-:W-:-:S04]  /*2b40*/  LOP3.LUT R2, R3, 0x7fffffff, RZ, 0xc0, !PT ;  /* 0x7fffffff03027812 */ /* 0x000fc800078ec0ff */
        /* <DEDUP_REMOVED lines=10> */
.L_x_5025:
[----:B------:R-:W-:Y:S01]  /*2bf0*/  IMAD.MOV.U32 R0, RZ, RZ, 0x7f ;  /* 0x0000007fff007424 */ /* 0x000fe200078e00ff */
[----:B------:R-:W-:-:S04]  /*2c00*/  ISETP.GT.U32.AND P0, PT, R2, 0x7f800000, PT ;  /* 0x7f8000000200780c */ /* 0x000fc80003f04070 */
[----:B------:R-:W-:-:S09]  /*2c10*/  SEL R0, R0, 0x7c, P0 ;  /* 0x0000007c00007807 */ /* 0x000fd20000000000 */
.L_x_5026:
[----:B------:R-:W-:Y:S05]  /*2c20*/  BSYNC B0 ;  /* 0x0000000000007941 */ /* 0x000fea0003800000 */
.L_x_5024:
[----:B------:R-:W-:-:S04]  /*2c30*/  LOP3.LUT R2, R3, 0x80000000, RZ, 0xc0, !PT ;  /* 0x8000000003027812 */ /* 0x000fc800078ec0ff */
[----:B------:R-:W-:-:S04]  /*2c40*/  SHF.R.U32.HI R3, RZ, 0x18, R2 ;  /* 0x00000018ff037819 */ /* 0x000fc80000011602 */
[----:B------:R-:W-:-:S05]  /*2c50*/  LOP3.LUT R3, R0, R3, RZ, 0xfc, !PT ;  /* 0x0000000300037212 */ /* 0x000fca00078efcff */
[----:B------:R0:W-:Y:S01]  /*2c60*/  STG.E.U8 desc[UR36][R16.64], R3 ;  /* 0x0000000310007986 */ /* 0x0001e2000c101124 */
[----:B------:R-:W-:Y:S05]  /*2c70*/  BRA `(.L_x_5010) ;  /* 0x0000000400b07947 */ /* 0x000fea0003800000 */
.L_x_5020:
[----:B-1----:R0:W-:Y:S01]  /*2c80*/  STG.E.U16 desc[UR36][R16.64], R3 ;  /* 0x0000000310007986 */ /* 0x0021e2000c101524 */
[----:B------:R-:W-:Y:S05]  /*2c90*/  BRA `(.L_x_5010) ;  /* 0x0000000400a87947 */ /* 0x000fea0003800000 */
.L_x_5017:
        /* <DEDUP_REMOVED lines=8> */
[----:B-1----:R-:W-:-:S06]  /*2d20*/  IMAD.U32 R3, R3, 0x10000, RZ ;  /* 0x0001000003037824 */ /* 0x002fcc00078e00ff */
[----:B------:R-:W0:Y:S02]  /*2d30*/  F2I.FTZ.U32.TRUNC.NTZ R3, R3 ;  /* 0x0000000300037305 */ /* 0x000e24000021f000 */
[----:B0-----:R0:W-:Y:S01]  /*2d40*/  STG.E.U16 desc[UR36][R16.64], R3 ;  /* 0x0000000310007986 */ /* 0x0011e2000c101524 */
[----:B------:R-:W-:Y:S05]  /*2d50*/  BRA `(.L_x_5010) ;  /* 0x0000000400787947 */ /* 0x000fea0003800000 */
.L_x_5029:
[----:B-1----:R-:W-:Y:S01]  /*2d60*/  IMAD.U32 R3, R3, 0x10000, RZ ;  /* 0x0001000003037824 */ /* 0x002fe200078e00ff */
[----:B------:R-:W-:Y:S01]  /*2d70*/  BSSY B0, `(.L_x_5030) ;  /* 0x0000014000007945 */ /* 0x000fe20003800000 */
[----:B------:R-:W-:-:S03]  /*2d80*/  IMAD.MOV.U32 R8, RZ, RZ, 0x80 ;  /* 0x00000080ff087424 */ /* 0x000fc600078e00ff */
[----:B------:R-:W-:-:S04]  /*2d90*/  LOP3.LUT R2, R3, 0x7fffffff, RZ, 0xc0, !PT ;  /* 0x7fffffff03027812 */ /* 0x000fc800078ec0ff */
        /* <DEDUP_REMOVED lines=13> */
.L_x_5032:
[----:B------:R-:W-:-:S04]  /*2e70*/  LOP3.LUT R2, R3, 0x80000000, RZ, 0xc0, !PT ;  /* 0x8000000003027812 */ /* 0x000fc800078ec0ff */
[----:B------:R-:W-:-:S04]  /*2e80*/  SHF.R.U32.HI R3, RZ, 0x18, R2 ;  /* 0x00000018ff037819 */ /* 0x000fc80000011602 */
[----:B------:R-:W-:-:S04]  /*2e90*/  LOP3.LUT R0, R0, R3, RZ, 0xfc, !PT ;  /* 0x0000000300007212 */ /* 0x000fc800078efcff */
[----:B------:R-:W-:-:S07]  /*2ea0*/  PRMT R8, R0, 0x7610, R8 ;  /* 0x0000761000087816 */ /* 0x000fce0000000008 */
.L_x_5031:
[----:B------:R-:W-:Y:S05]  /*2eb0*/  BSYNC B0 ;  /* 0x0000000000007941 */ /* 0x000fea0003800000 */
.L_x_5030:
[----:B------:R0:W-:Y:S01]  /*2ec0*/  STG.E.U8 desc[UR36][R16.64], R8 ;  /* 0x0000000810007986 */ /* 0x0001e2000c101124 */
[----:B------:R-:W-:Y:S05]  /*2ed0*/  BRA `(.L_x_5010) ;  /* 0x0000000400187947 */ /* 0x000fea0003800000 */
.L_x_5028:
        /* <DEDUP_REMOVED lines=17> */
.L_x_5035:
[----:B------:R-:W-:-:S04]  /*2ff0*/  LOP3.LUT R2, R3, 0x80000000, RZ, 0xc0, !PT ;  /* 0x8000000003027812 */ /* 0x000fc800078ec0ff */
[----:B------:R-:W-:-:S04]  /*3000*/  SHF.R.U32.HI R3, RZ, 0x18, R2 ;  /* 0x00000018ff037819 */ /* 0x000fc80000011602 */
[----:B------:R-:W-:-:S04]  /*3010*/  LOP3.LUT R0, R0, R3, RZ, 0xfc, !PT ;  /* 0x0000000300007212 */ /* 0x000fc800078efcff */
[----:B------:R-:W-:-:S07]  /*3020*/  PRMT R8, R0, 0x7610, R8 ;  /* 0x0000761000087816 */ /* 0x000fce0000000008 */
.L_x_5034:
[----:B------:R-:W-:Y:S05]  /*3030*/  BSYNC B0 ;  /* 0x0000000000007941 */ /* 0x000fea0003800000 */
.L_x_5033:
[----:B------:R0:W-:Y:S01]  /*3040*/  STG.E.U8 desc[UR36][R16.64], R8 ;  /* 0x0000000810007986 */ /* 0x0001e2000c101124 */
[----:B------:R-:W-:Y:S05]  /*3050*/  BRA `(.L_x_5010) ;  /* 0x0000000000b87947 */ /* 0x000fea0003800000 */
.L_x_5027:
[----:B------:R-:W-:-:S13]  /*3060*/  ISETP.NE.AND P0, PT, R2, 0x1c, PT ;  /* 0x0000001c0200780c */ /* 0x000fda0003f05270 */
[----:B------:R-:W-:Y:S05]  /*3070*/  @!P0 BRA `(.L_x_5036) ;  /* 0x0000000000a48947 */ /* 0x000fea0003800000 */
[----:B------:R-:W-:-:S13]  /*3080*/  ISETP.NE.AND P0, PT, R2, 0x1d, PT ;  /* 0x0000001d0200780c */ /* 0x000fda0003f05270 */
[----:B------:R-:W-:Y:S05]  /*3090*/  @!P0 BRA `(.L_x_5037) ;  /* 0x00000000008c8947 */ /* 0x000fea0003800000 */
[----:B------:R-:W-:-:S13]  /*30a0*/  ISETP.NE.AND P0, PT, R2, 0x2c, PT ;  /* 0x0000002c0200780c */ /* 0x000fda0003f05270 */
[----:B------:R-:W-:Y:S05]  /*30b0*/  @P0 BRA `(.L_x_5009) ;  /* 0x0000000000400947 */ /* 0x000fea0003800000 */
[----:B-1----:R-:W-:-:S05]  /*30c0*/  IMAD.U32 R3, R3, 0x10000, RZ ;  /* 0x0001000003037824 */ /* 0x002fca00078e00ff */
[----:B------:R-:W-:-:S04]  /*30d0*/  SHF.R.U32.HI R4, RZ, 0x17, R3 ;  /* 0x00000017ff047819 */ /* 0x000fc80000011603 */
        /* <DEDUP_REMOVED lines=14> */
.L_x_5009:
[----:B------:R-:W-:Y:S01]  /*31c0*/  MOV R2, 0x0 ;  /* 0x0000000000027802 */ /* 0x000fe20000000f00 */
[----:B------:R-:W-:Y:S01]  /*31d0*/  ULDC.64 UR4, c[0x4][0x198] ;  /* 0x0100660000047ab9 */ /* 0x000fe20000000a00 */
[----:B------:R-:W-:Y:S01]  /*31e0*/  ULDC.64 UR6, c[0x4][0x1a0] ;  /* 0x0100680000067ab9 */ /* 0x000fe20000000a00 */
[----:B------:R-:W-:Y:S02]  /*31f0*/  IMAD.U32 R4, RZ, RZ, UR4 ;  /* 0x00000004ff047e24 */ /* 0x000fe4000f8e00ff */
[----:B------:R-:W-:Y:S01]  /*3200*/  IMAD.U32 R5, RZ, RZ, UR5 ;  /* 0x00000005ff057e24 */ /* 0x000fe2000f8e00ff */
[----:B-1----:R-:W0:Y:S01]  /*3210*/  LDC.64 R2, c[0x4][R2] ;  /* 0x0100000002027b82 */ /* 0x002e220000000a00 */
        /* <DEDUP_REMOVED lines=10> */
.L_x_5038:
[----:B------:R-:W-:Y:S05]  /*32c0*/  BRA `(.L_x_5010) ;  /* 0x00000000001c7947 */ /* 0x000fea0003800000 */
.L_x_5037:
[----:B-1----:R-:W-:-:S06]  /*32d0*/  IMAD.U32 R3, R3, 0x10000, RZ ;  /* 0x0001000003037824 */ /* 0x002fcc00078e00ff */
[----:B------:R-:W0:Y:S02]  /*32e0*/  F2I.U64.TRUNC R2, R3 ;  /* 0x0000000300027311 */ /* 0x000e24000020d800 */
[----:B0-----:R0:W-:Y:S01]  /*32f0*/  STG.E.64 desc[UR36][R16.64], R2 ;  /* 0x0000000210007986 */ /* 0x0011e2000c101b24 */
[----:B------:R-:W-:Y:S05]  /*3300*/  BRA `(.L_x_5010) ;  /* 0x00000000000c7947 */ /* 0x000fea0003800000 */
.L_x_5036:
[----:B-1----:R-:W-:-:S06]  /*3310*/  IMAD.U32 R3, R3, 0x10000, RZ ;  /* 0x0001000003037824 */ /* 0x002fcc00078e00ff */
[----:B------:R-:W0:Y:S02]  /*3320*/  F2I.FTZ.U32.TRUNC.NTZ R3, R3 ;  /* 0x0000000300037305 */ /* 0x000e24000021f000 */
[----:B0-----:R0:W-:Y:S02]  /*3330*/  STG.E desc[UR36][R16.64], R3 ;  /* 0x0000000310007986 */ /* 0x0011e4000c101924 */
.L_x_5010:
[----:B------:R-:W-:-:S04]  /*3340*/  IMAD R18, R23, 0x200, R18 ;  /* 0x0000020017127824 */ /* 0x000fc800078e0212 */
[----:B------:R-:W-:-:S07]  /*3350*/  VIADD R19, R18, 0x80 ;  /* 0x0000008012137836 */ /* 0x000fce0000000000 */
.L_x_4970:
[----:B------:R-:W-:Y:S05]  /*3360*/  BSYNC B6 ;  /* 0x0000000000067941 */ /* 0x000fea0003800000 */
.L_x_4969:
        /* <DEDUP_REMOVED lines=307> */
.L_x_5041:
        /* <DEDUP_REMOVED lines=22> */
.L_x_5045:
[----:B------:R-:W2:Y:S02]  /*4800*/  LDG.E.U8 R2, desc[UR36][R2.64] ;  /* 0x0000002402027981 */ /* 0x000ea4000c1e1100 */
[----:B--2---:R-:W-:-:S04]  /*4810*/  I2FP.F32.U32 R0, R2 ;  /* 0x0000000200007245 */ /* 0x004fc80000201000 */
[----:B------:R-:W-:Y:S01]  /*4820*/  F2FP.BF16.F32.PACK_AB R0, RZ, R0 ;  /* 0x00000000ff00723e */ /* 0x000fe200000010ff */
[----:B------:R-:W-:Y:S06]  /*4830*/  BRA `(.L_x_5047) ;  /* 0x0000000c00907947 */ /* 0x000fec0003800000 */
.L_x_5044:
        /* <DEDUP_REMOVED lines=10> */
.L_x_5049:
[----:B------:R-:W2:Y:S02]  /*48e0*/  LDG.E R2, desc[UR36][R2.64] ;  /* 0x0000002402027981 */ /* 0x000ea4000c1e1900 */
[----:B--2---:R-:W-:-:S04]  /*48f0*/  I2FP.F32.S32 R0, R2 ;  /* 0x0000000200007245 */ /* 0x004fc80000201400 */
[----:B------:R-:W-:Y:S01]  /*4900*/  F2FP.BF16.F32.PACK_AB R0, RZ, R0 ;  /* 0x00000000ff00723e */ /* 0x000fe200000010ff */
[----:B------:R-:W-:Y:S06]  /*4910*/  BRA `(.L_x_5047) ;  /* 0x0000000c00587947 */ /* 0x000fec0003800000 */
.L_x_5048:
[----:B------:R-:W2:Y:S02]  /*4920*/  LDG.E.U16 R2, desc[UR36][R2.64] ;  /* 0x0000002402027981 */ /* 0x000ea4000c1e1500 */
[----:B--2---:R-:W0:Y:S02]  /*4930*/  I2F.S16 R0, R2 ;  /* 0x0000000200007306 */ /* 0x004e240000101400 */
[----:B0-----:R-:W-:Y:S01]  /*4940*/  F2FP.BF16.F32.PACK_AB R0, RZ, R0 ;  /* 0x00000000ff00723e */ /* 0x001fe200000010ff */
[----:B------:R-:W-:Y:S06]  /*4950*/  BRA `(.L_x_5047) ;  /* 0x0000000c00487947 */ /* 0x000fec0003800000 */
.L_x_5043:
        /* <DEDUP_REMOVED lines=9> */
.L_x_5051:
[----:B------:R-:W2:Y:S02]  /*49f0*/  LDG.E.U16 R0, desc[UR36][R2.64] ;  /* 0x0000002402007981 */ /* 0x000ea4000c1e1500 */
[----:B--2---:R-:W-:-:S05]  /*4a00*/  HADD2.F32 R0, -RZ, R0.H0_H0 ;  /* 0x20000000ff007230 */ /* 0x004fca0000004100 */
[----:B------:R-:W-:Y:S01]  /*4a10*/  F2FP.BF16.F32.PACK_AB R0, RZ, R0 ;  /* 0x00000000ff00723e */ /* 0x000fe200000010ff */
[----:B------:R-:W-:Y:S06]  /*4a20*/  BRA `(.L_x_5047) ;  /* 0x0000000c00147947 */ /* 0x000fec0003800000 */
.L_x_5050:
        /* <DEDUP_REMOVED lines=9> */
.L_x_5053:
[----:B------:R-:W2:Y:S02]  /*4ac0*/  LDG.E.U16 R2, desc[UR36][R2.64] ;  /* 0x0000002402027981 */ /* 0x000ea4000c1e1500 */
[----:B--2---:R-:W-:-:S05]  /*4ad0*/  HADD2.F32 R0, -RZ, R2.H0_H0 ;  /* 0x20000002ff007230 */ /* 0x004fca0000004100 */
[----:B------:R-:W-:Y:S01]  /*4ae0*/  F2FP.BF16.F32.PACK_AB R0, RZ, R0 ;  /* 0x00000000ff00723e */ /* 0x000fe200000010ff */
[----:B------:R-:W-:Y:S06]  /*4af0*/  BRA `(.L_x_5047) ;  /* 0x0000000800e07947 */ /* 0x000fec0003800000 */
.L_x_5052:
        /* <DEDUP_REMOVED lines=8> */
.L_x_5042:
        /* <DEDUP_REMOVED lines=13> */
.L_x_5056:
        /* <DEDUP_REMOVED lines=8> */
.L_x_5055:
        /* <DEDUP_REMOVED lines=28> */
.L_x_5058:
        /* <DEDUP_REMOVED lines=15> */
.L_x_5057:
[----:B------:R0:W5:Y:S01]  /*4f80*/  LDG.E.U16 R0, desc[UR36][R2.64] ;  /* 0x0000002402007981 */ /* 0x000162000c1e1500 */
[----:B------:R-:W-:Y:S05]  /*4f90*/  BRA `(.L_x_5047) ;  /* 0x0000000400b87947 */ /* 0x000fea0003800000 */
.L_x_5054:
        /* <DEDUP_REMOVED lines=12> */
.L_x_5061:
        /* <DEDUP_REMOVED lines=21> */
.L_x_5065:
[----:B------:R-:W-:Y:S05]  /*51b0*/  BSYNC B1 ;  /* 0x0000000000017941 */ /* 0x000fea0003800000 */
.L_x_5064:
[----:B------:R-:W-:Y:S01]  /*51c0*/  LEA R3, R0, 0x3b800000, 0x17 ;  /* 0x3b80000000037811 */ /* 0x000fe200078eb8ff */
[----:B------:R-:W-:-:S05]  /*51d0*/  IMAD.SHL.U32 R0, R2, 0x100000, RZ ;  /* 0x0010000002007824 */ /* 0x000fca00078e00ff */
[----:B------:R-:W-:-:S07]  /*51e0*/  LOP3.LUT R0, R3, R0, R4, 0xfe, !PT ;  /* 0x0000000003007212 */ /* 0x000fce00078efe04 */
.L_x_5063:
[----:B------:R-:W-:Y:S05]  /*51f0*/  BSYNC B0 ;  /* 0x0000000000007941 */ /* 0x000fea0003800000 */
.L_x_5062:
[----:B------:R-:W-:Y:S01]  /*5200*/  F2FP.BF16.F32.PACK_AB R0, RZ, R0 ;  /* 0x00000000ff00723e */ /* 0x000fe200000010ff */
[----:B------:R-:W-:Y:S06]  /*5210*/  BRA `(.L_x_5047) ;  /* 0x0000000400187947 */ /* 0x000fec0003800000 */
.L_x_5060:
        /* <DEDUP_REMOVED lines=21> */
.L_x_5069:
[----:B------:R-:W-:Y:S05]  /*5370*/  BSYNC B1 ;  /* 0x0000000000017941 */ /* 0x000fea0003800000 */
.L_x_5068:
[----:B------:R-:W-:Y:S01]  /*5380*/  LEA R3, R0, 0x37800000, 0x17 ;  /* 0x3780000000037811 */ /* 0x000fe200078eb8ff */
[----:B------:R-:W-:-:S05]  /*5390*/  IMAD.SHL.U32 R0, R2, 0x200000, RZ ;  /* 0x0020000002007824 */ /* 0x000fca00078e00ff */
[----:B------:R-:W-:-:S07]  /*53a0*/  LOP3.LUT R0, R3, R0, R4, 0xfe, !PT ;  /* 0x0000000003007212 */ /* 0x000fce00078efe04 */
.L_x_5067:
[----:B------:R-:W-:Y:S05]  /*53b0*/  BSYNC B0 ;  /* 0x0000000000007941 */ /* 0x000fea0003800000 */
.L_x_5066:
[----:B------:R-:W-:Y:S01]  /*53c0*/  F2FP.BF16.F32.PACK_AB R0, RZ, R0 ;  /* 0x00000000ff00723e */ /* 0x000fe200000010ff */
[----:B------:R-:W-:Y:S06]  /*53d0*/  BRA `(.L_x_5047) ;  /* 0x0000000000a87947 */ /* 0x000fec0003800000 */
.L_x_5059:
        /* <DEDUP_REMOVED lines=14> */
.L_x_5073:
[----:B------:R-:W-:Y:S05]  /*54c0*/  BSYNC B0 ;  /* 0x0000000000007941 */ /* 0x000fea0003800000 */
.L_x_5072:
[----:B------:R-:W-:Y:S01]  /*54d0*/  F2FP.BF16.F32.PACK_AB R0, RZ, R0 ;  /* 0x00000000ff00723e */ /* 0x000fe200000010ff */
[----:B------:R-:W-:Y:S06]  /*54e0*/  BRA `(.L_x_5047) ;  /* 0x0000000000647947 */ /* 0x000fec0003800000 */
.L_x_5046:
        /* <DEDUP_REMOVED lines=16> */
.L_x_5074:
[----:B------:R-:W-:Y:S01]  /*55f0*/  PRMT R0, RZ, 0x7610, R0 ;  /* 0x00007610ff007816 */ /* 0x000fe20000000000 */
[----:B------:R-:W-:Y:S06]  /*5600*/  BRA `(.L_x_5047) ;  /* 0x00000000001c7947 */ /* 0x000fec0003800000 */
.L_x_5071:
[----:B------:R-:W2:Y:S02]  /*5610*/  LDG.E.64 R2, desc[UR36][R2.64] ;  /* 0x0000002402027981 */ /* 0x000ea4000c1e1b00 */
[----:B--2---:R-:W0:Y:S02]  /*5620*/  I2F.U64 R0, R2 ;  /* 0x0000000200007312 */ /* 0x004e240000301000 */
[----:B0-----:R-:W-:Y:S01]  /*5630*/  F2FP.BF16.F32.PACK_AB R0, RZ, R0 ;  /* 0x00000000ff00723e */ /* 0x001fe200000010ff */
[----:B------:R-:W-:Y:S06]  /*5640*/  BRA `(.L_x_5047) ;  /* 0x00000000000c7947 */ /* 0x000fec0003800000 */
.L_x_5070:
[----:B------:R-:W2:Y:S02]  /*5650*/  LDG.E R2, desc[UR36][R2.64] ;  /* 0x0000002402027981 */ /* 0x000ea4000c1e1900 */
[----:B--2---:R-:W-:-:S04]  /*5660*/  I2FP.F32.U32 R0, R2 ;  /* 0x0000000200007245 */ /* 0x004fc80000201000 */
[----:B------:R-:W-:-:S07]  /*5670*/  F2FP.BF16.F32.PACK_AB R0, RZ, R0 ;  /* 0x00000000ff00723e */ /* 0x000fce00000010ff */
.L_x_5047:
        /* <DEDUP_REMOVED lines=24> */
.L_x_5078:
[----:B-1----:R-:W-:-:S06]  /*5800*/  IMAD.U32 R3, R3, 0x10000, RZ ;  /* 0x0001000003037824 */ /* 0x002fcc00078e00ff */
[----:B------:R-:W0:Y:S02]  /*5810*/  F2I.S64.TRUNC R2, R3 ;  /* 0x0000000300027311 */ /* 0x000e24000020d900 */
[----:B0-----:R0:W-:Y:S01]  /*5820*/  STG.E.U8 desc[UR36][R16.64], R2 ;  /* 0x0000000210007986 */ /* 0x0011e2000c101124 */
[----:B------:R-:W-:Y:S05]  /*5830*/  BRA `(.L_x_5080) ;  /* 0x0000000c00847947 */ /* 0x000fea0003800000 */
.L_x_5077:
        /* <DEDUP_REMOVED lines=10> */
.L_x_5082:
[----:B-1----:R-:W-:-:S06]  /*58e0*/  IMAD.U32 R3, R3, 0x10000, RZ ;  /* 0x0001000003037824 */ /* 0x002fcc00078e00ff */
[----:B------:R-:W0:Y:S02]  /*58f0*/  F2I.FTZ.TRUNC.NTZ R3, R3 ;  /* 0x0000000300037305 */ /* 0x000e24000021f100 */
[----:B0-----:R0:W-:Y:S01]  /*5900*/  STG.E desc[UR36][R16.64], R3 ;  /* 0x0000000310007986 */ /* 0x0011e2000c101924 */
[----:B------:R-:W-:Y:S05]  /*5910*/  BRA `(.L_x_5080) ;  /* 0x0000000c004c7947 */ /* 0x000fea0003800000 */
.L_x_5081:
[----:B-1----:R-:W-:-:S06]  /*5920*/  IMAD.U32 R3, R3, 0x10000, RZ ;  /* 0x0001000003037824 */ /* 0x002fcc00078e00ff */
[----:B------:R-:W0:Y:S02]  /*5930*/  F2I.FTZ.TRUNC.NTZ R3, R3 ;  /* 0x0000000300037305 */ /* 0x000e24000021f100 */
[----:B0-----:R0:W-:Y:S01]  /*5940*/  STG.E.U16 desc[UR36][R16.64], R3 ;  /* 0x0000000310007986 */ /* 0x0011e2000c101524 */
[----:B------:R-:W-:Y:S05]  /*5950*/  BRA `(.L_x_5080) ;  /* 0x0000000c003c7947 */ /* 0x000fea0003800000 */
.L_x_5076:
        /* <DEDUP_REMOVED lines=9> */
.L_x_5084:
[----:B-1----:R-:W-:-:S05]  /*59f0*/  IMAD.U32 R0, R3, 0x10000, RZ ;  /* 0x0001000003007824 */ /* 0x002fca00078e00ff */
[----:B------:R-:W-:-:S05]  /*5a00*/  F2FP.F16.F32.PACK_AB R0, RZ, R0 ;  /* 0x00000000ff00723e */ /* 0x000fca00000000ff */
[----:B------:R0:W-:Y:S01]  /*5a10*/  STG.E.U16 desc[UR36][R16.64], R0 ;  /* 0x0000000010007986 */ /* 0x0001e2000c101524 */
[----:B------:R-:W-:Y:S05]  /*5a20*/  BRA `(.L_x_5080) ;  /* 0x0000000c00087947 */ /* 0x000fea0003800000 */
.L_x_5083:
        /* <DEDUP_REMOVED lines=10> */
.L_x_5086:
[----:B-1----:R-:W-:-:S05]  /*5ad0*/  IMAD.U32 R3, R3, 0x10000, RZ ;  /* 0x0001000003037824 */ /* 0x002fca00078e00ff */
[----:B------:R-:W-:-:S04]  /*5ae0*/  F2FP.F16.F32.PACK_AB R3, RZ, R3 ;  /* 0x00000003ff03723e */ /* 0x000fc800000000ff */
[----:B------:R-:W-:-:S05]  /*5af0*/  PRMT R3, R3, 0x5410, RZ ;  /* 0x0000541003037816 */ /* 0x000fca00000000ff */
[----:B------:R0:W-:Y:S01]  /*5b00*/  STG.E desc[UR36][R16.64], R3 ;  /* 0x0000000310007986 */ /* 0x0001e2000c101924 */
[----:B------:R-:W-:Y:S05]  /*5b10*/  BRA `(.L_x_5080) ;  /* 0x0000000800cc7947 */ /* 0x000fea0003800000 */
.L_x_5085:
[----:B-1----:R-:W-:-:S04]  /*5b20*/  IMAD.U32 R2, R3, 0x10000, RZ ;  /* 0x0001000003027824 */ /* 0x002fc800078e00ff */
[----:B------:R-:W-:-:S06]  /*5b30*/  FMUL.FTZ R2, R2, 1 ;  /* 0x3f80000002027820 */ /* 0x000fcc0000410000 */
[----:B------:R-:W0:Y:S02]  /*5b40*/  F2F.F64.F32 R2, R2 ;  /* 0x0000000200027310 */ /* 0x000e240000201800 */
[----:B0-----:R0:W-:Y:S01]  /*5b50*/  STG.E.64 desc[UR36][R16.64], R2 ;  /* 0x0000000210007986 */ /* 0x0011e2000c101b24 */
[----:B------:R-:W-:Y:S05]  /*5b60*/  BRA `(.L_x_5080) ;  /* 0x0000000800b87947 */ /* 0x000fea0003800000 */
.L_x_5075:
        /* <DEDUP_REMOVED lines=13> */
.L_x_5089:
[----:B-1----:R-:W-:Y:S01]  /*5c40*/  IMAD.U32 R3, R3, 0x10000, RZ ;  /* 0x0001000003037824 */ /* 0x002fe200078e00ff */
[----:B------:R-:W-:-:S03]  /*5c50*/  CS2R R6, SRZ ;  /* 0x0000000000067805 */ /* 0x000fc6000001ff00 */
[----:B------:R-:W-:-:S04]  /*5c60*/  FMUL.FTZ R3, R3, 1 ;  /* 0x3f80000003037820 */ /* 0x000fc80000410000 */
[----:B------:R-:W0:Y:S02]  /*5c70*/  F2F.F64.F32 R4, R3 ;  /* 0x0000000300047310 */ /* 0x000e240000201800 */
[----:B0-----:R0:W-:Y:S01]  /*5c80*/  STG.E.128 desc[UR36][R16.64], R4 ;  /* 0x0000000410007986 */ /* 0x0011e2000c101d24 */
[----:B------:R-:W-:Y:S05]  /*5c90*/  BRA `(.L_x_5080) ;  /* 0x00000008006c7947 */ /* 0x000fea0003800000 */
.L_x_5088:
        /* <DEDUP_REMOVED lines=21> */
.L_x_5093:
[----:B------:R-:W-:Y:S05]  /*5df0*/  BSYNC B0 ;  /* 0x0000000000007941 */ /* 0x000fea0003800000 */
.L_x_5092:
[----:B------:R-:W-:-:S05]  /*5e00*/  LOP3.LUT R3, R0, R3, RZ, 0xfc, !PT ;  /* 0x0000000300037212 */ /* 0x000fca00078efcff */
[----:B------:R0:W-:Y:S01]  /*5e10*/  STG.E.U8 desc[UR36][R16.64], R3 ;  /* 0x0000000310007986 */ /* 0x0001e2000c101124 */
[----:B------:R-:W-:Y:S05]  /*5e20*/  BRA `(.L_x_5080) ;  /* 0x0000000800087947 */ /* 0x000fea0003800000 */
.L_x_5091:
        /* <DEDUP_REMOVED lines=13> */
.L_x_5095:
[----:B------:R-:W-:Y:S01]  /*5f00*/  IMAD.MOV.U32 R0, RZ, RZ, 0x7f ;  /* 0x0000007fff007424 */ /* 0x000fe200078e00ff */
[----:B------:R-:W-:-:S04]  /*5f10*/  ISETP.GT.U32.AND P0, PT, R2, 0x7f800000, PT ;  /* 0x7f8000000200780c */ /* 0x000fc80003f04070 */
[----:B------:R-:W-:-:S09]  /*5f20*/  SEL R0, R0, 0x7c, P0 ;  /* 0x0000007c00007807 */ /* 0x000fd20000000000 */
.L_x_5096:
[----:B------:R-:W-:Y:S05]  /*5f30*/  BSYNC B0 ;  /* 0x0000000000007941 */ /* 0x000fea0003800000 */
.L_x_5094:
[----:B------:R-:W-:-:S04]  /*5f40*/  LOP3.LUT R2, R3, 0x80000000, RZ, 0xc0, !PT ;  /* 0x8000000003027812 */ /* 0x000fc800078ec0ff */
[----:B------:R-:W-:-:S04]  /*5f50*/  SHF.R.U32.HI R3, RZ, 0x18, R2 ;  /* 0x00000018ff037819 */ /* 0x000fc80000011602 */
[----:B------:R-:W-:-:S05]  /*5f60*/  LOP3.LUT R3, R0, R3, RZ, 0xfc, !PT ;  /* 0x0000000300037212 */ /* 0x000fca00078efcff */
[----:B------:R0:W-:Y:S01]  /*5f70*/  STG.E.U8 desc[UR36][R16.64], R3 ;  /* 0x0000000310007986 */ /* 0x0001e2000c101124 */
[----:B------:R-:W-:Y:S05]  /*5f80*/  BRA `(.L_x_5080) ;  /* 0x0000000400b07947 */ /* 0x000fea0003800000 */
.L_x_5090:
[----:B-1----:R0:W-:Y:S01]  /*5f90*/  STG.E.U16 desc[UR36][R16.64], R3 ;  /* 0x0000000310007986 */ /* 0x0021e2000c101524 */
[----:B------:R-:W-:Y:S05]  /*5fa0*/  BRA `(.L_x_5080) ;  /* 0x0000000400a87947 */ /* 0x000fea0003800000 */
.L_x_5087:
        /* <DEDUP_REMOVED lines=12> */
.L_x_5099:
        /* <DEDUP_REMOVED lines=17> */
.L_x_5102:
[----:B------:R-:W-:-:S04]  /*6180*/  LOP3.LUT R2, R3, 0x80000000, RZ, 0xc0, !PT ;  /* 0x8000000003027812 */ /* 0x000fc800078ec0ff */
[----:B------:R-:W-:-:S04]  /*6190*/  SHF.R.U32.HI R3, RZ, 0x18, R2 ;  /* 0x00000018ff037819 */ /* 0x000fc80000011602 */
[----:B------:R-:W-:-:S04]  /*61a0*/  LOP3.LUT R0, R0, R3, RZ, 0xfc, !PT ;  /* 0x0000000300007212 */ /* 0x000fc800078efcff */
[----:B------:R-:W-:-:S07]  /*61b0*/  PRMT R8, R0, 0x7610, R8 ;  /* 0x0000761000087816 */ /* 0x000fce0000000008 */
.L_x_5101:
[----:B------:R-:W-:Y:S05]  /*61c0*/  BSYNC B0 ;  /* 0x0000000000007941 */ /* 0x000fea0003800000 */
.L_x_5100:
[----:B------:R3:W-:Y:S01]  /*61d0*/  STG.E.U8 desc[UR36][R16.64], R8 ;  /* 0x0000000810007986 */ /* 0x0007e2000c101124 */
[----:B------:R-:W-:Y:S05]  /*61e0*/  BRA `(.L_x_5080) ;  /* 0x0000000400187947 */ /* 0x000fea0003800000 */
.L_x_5098:
        /* <DEDUP_REMOVED lines=17> */
.L_x_5105:
[----:B------:R-:W-:-:S04]  /*6300*/  LOP3.LUT R2, R3, 0x80000000, RZ, 0xc0, !PT ;  /* 0x8000000003027812 */ /* 0x000fc800078ec0ff */
[----:B------:R-:W-:-:S04]  /*6310*/  SHF.R.U32.HI R3, RZ, 0x18, R2 ;  /* 0x00000018ff037819 */ /* 0x000fc80000011602 */
[----:B------:R-:W-:-:S04]  /*6320*/  LOP3.LUT R0, R0, R3, RZ, 0xfc, !PT ;  /* 0x0000000300007212 */ /* 0x000fc800078efcff */
[----:B------:R-:W-:-:S07]  /*6330*/  PRMT R8, R0, 0x7610, R8 ;  /* 0x0000761000087816 */ /* 0x000fce0000000008 */
.L_x_5104:
[----:B------:R-:W-:Y:S05]  /*6340*/  BSYNC B0 ;  /* 0x0000000000007941 */ /* 0x000fea0003800000 */
.L_x_5103:
[----:B------:R0:W-:Y:S01]  /*6350*/  STG.E.U8 desc[UR36][R16.64], R8 ;  /* 0x0000000810007986 */ /* 0x0001e2000c101124 */
[----:B------:R-:W-:Y:S05]  /*6360*/  BRA `(.L_x_5080) ;  /* 0x0000000000b87947 */ /* 0x000fea0003800000 */
.L_x_5097:
        /* <DEDUP_REMOVED lines=22> */
.L_x_5079:
[----:B------:R-:W-:Y:S01]  /*64d0*/  MOV R0, 0x0 ;  /* 0x0000000000007802 */ /* 0x000fe20000000f00 */
[----:B------:R-:W-:Y:S01]  /*64e0*/  ULDC.64 UR4, c[0x4][0x198] ;  /* 0x0100660000047ab9 */ /* 0x000fe20000000a00 */
[----:B------:R-:W-:Y:S01]  /*64f0*/  ULDC.64 UR6, c[0x4][0xb0] ;  /* 0x01002c0000067ab9 */ /* 0x000fe20000000a00 */
[----:B------:R-:W-:Y:S01]  /*6500*/  IMAD.U32 R4, RZ, RZ, UR4 ;  /* 0x00000004ff047e24 */ /* 0x000fe2000f8e00ff */
[----:B-1----:R0:W1:Y:S01]  /*6510*/  LDC.64 R2, c[0x4][R0] ;  /* 0x0100000000027b82 */ /* 0x0020620000000a00 */
        /* <DEDUP_REMOVED lines=11> */
.L_x_5108:
[----:B------:R-:W-:Y:S05]  /*65d0*/  BRA `(.L_x_5080) ;  /* 0x00000000001c7947 */ /* 0x000fea0003800000 */
.L_x_5107:
[----:B-1----:R-:W-:-:S06]  /*65e0*/  IMAD.U32 R3, R3, 0x10000, RZ ;  /* 0x0001000003037824 */ /* 0x002fcc00078e00ff */
[----:B------:R-:W0:Y:S02]  /*65f0*/  F2I.U64.TRUNC R2, R3 ;  /* 0x0000000300027311 */ /* 0x000e24000020d800 */
[----:B0-----:R2:W-:Y:S01]  /*6600*/  STG.E.64 desc[UR36][R16.64], R2 ;  /* 0x0000000210007986 */ /* 0x0015e2000c101b24 */
[----:B------:R-:W-:Y:S05]  /*6610*/  BRA `(.L_x_5080) ;  /* 0x00000000000c7947 */ /* 0x000fea0003800000 */
.L_x_5106:
[----:B-1----:R-:W-:-:S06]  /*6620*/  IMAD.U32 R3, R3, 0x10000, RZ ;  /* 0x0001000003037824 */ /* 0x002fcc00078e00ff */
[----:B------:R-:W0:Y:S02]  /*6630*/  F2I.FTZ.U32.TRUNC.NTZ R3, R3 ;  /* 0x0000000300037305 */ /* 0x000e24000021f000 */
[----:B0-----:R0:W-:Y:S02]  /*6640*/  STG.E desc[UR36][R16.64], R3 ;  /* 0x0000000310007986 */ /* 0x0011e4000c101924 */
.L_x_5080:
[----:B------:R-:W-:-:S07]  /*6650*/  VIADD R19, R19, 0x80 ;  /* 0x0000008013137836 */ /* 0x000fce0000000000 */
.L_x_5040:
[----:B------:R-:W-:Y:S05]  /*6660*/  BSYNC B6 ;  /* 0x0000000000067941 */ /* 0x000fea0003800000 */
.L_x_5039:
        /* <DEDUP_REMOVED lines=307> */
.L_x_5111:
        /* <DEDUP_REMOVED lines=22> */
.L_x_5115:
[----:B------:R-:W2:Y:S02]  /*7b00*/  LDG.E.U8 R2, desc[UR36][R2.64] ;  /* 0x0000002402027981 */ /* 0x000ea4000c1e1100 */
[----:B--2---:R-:W-:-:S04]  /*7b10*/  I2FP.F32.U32 R0, R2 ;  /* 0x0000000200007245 */ /* 0x004fc80000201000 */
[----:B------:R-:W-:Y:S01]  /*7b20*/  F2FP.BF16.F32.PACK_AB R0, RZ, R0 ;  /* 0x00000000ff00723e */ /* 0x000fe200000010ff */
[----:B------:R-:W-:Y:S06]  /*7b30*/  BRA `(.L_x_5117) ;  /* 0x0000000c00907947 */ /* 0x000fec0003800000 */
.L_x_5114:
        /* <DEDUP_REMOVED lines=10> */
.L_x_5119:
[----:B------:R-:W2:Y:S02]  /*7be0*/  LDG.E R2, desc[UR36][R2.64] ;  /* 0x0000002402027981 */ /* 0x000ea4000c1e1900 */
[----:B--2---:R-:W-:-:S04]  /*7bf0*/  I2FP.F32.S32 R0, R2 ;  /* 0x0000000200007245 */ /* 0x004fc80000201400 */
[----:B------:R-:W-:Y:S01]  /*7c00*/  F2FP.BF16.F32.PACK_AB R0, RZ, R0 ;  /* 0x00000000ff00723e */ /* 0x000fe200000010ff */
[----:B------:R-:W-:Y:S06]  /*7c10*/  BRA `(.L_x_5117) ;  /* 0x0000000c00587947 */ /* 0x000fec0003800000 */
.L_x_5118:
[----:B------:R-:W2:Y:S02]  /*7c20*/  LDG.E.U16 R2, desc[UR36][R2.64] ;  /* 0x0000002402027981 */ /* 0x000ea4000c1e1500 */
[----:B--2---:R-:W0:Y:S02]  /*7c30*/  I2F.S16 R0, R2 ;  /* 0x0000000200007306 */ /* 0x004e240000101400 */
[----:B0-----:R-:W-:Y:S01]  /*7c40*/  F2FP.BF16.F32.PACK_AB R0, RZ, R0 ;  /* 0x00000000ff00723e */ /* 0x001fe200000010ff */
[----:B------:R-:W-:Y:S06]  /*7c50*/  BRA `(.L_x_5117) ;  /* 0x0000000c00487947 */ /* 0x000fec0003800000 */
.L_x_5113:
        /* <DEDUP_REMOVED lines=9> */
.L_x_5121:
[----:B------:R-:W2:Y:S02]  /*7cf0*/  LDG.E.U16 R0, desc[UR36][R2.64] ;  /* 0x0000002402007981 */ /* 0x000ea4000c1e1500 */
[----:B--2---:R-:W-:-:S05]  /*7d00*/  HADD2.F32 R0, -RZ, R0.H0_H0 ;  /* 0x20000000ff007230 */ /* 0x004fca0000004100 */
[----:B------:R-:W-:Y:S01]  /*7d10*/  F2FP.BF16.F32.PACK_AB R0, RZ, R0 ;  /* 0x00000000ff00723e */ /* 0x000fe200000010ff */
[----:B------:R-:W-:Y:S06]  /*7d20*/  BRA `(.L_x_5117) ;  /* 0x0000000c00147947 */ /* 0x000fec0003800000 */
.L_x_5120:
        /* <DEDUP_REMOVED lines=9> */
.L_x_5123:
[----:B------:R-:W2:Y:S02]  /*7dc0*/  LDG.E.U16 R2, desc[UR36][R2.64] ;  /* 0x0000002402027981 */ /* 0x000ea4000c1e1500 */
[----:B--2---:R-:W-:-:S05]  /*7dd0*/  HADD2.F32 R0, -RZ, R2.H0_H0 ;  /* 0x20000002ff007230 */ /* 0x004fca0000004100 */
[----:B------:R-:W-:Y:S01]  /*7de0*/  F2FP.BF16.F32.PACK_AB R0, RZ, R0 ;  /* 0x00000000ff00723e */ /* 0x000fe200000010ff */
[----:B------:R-:W-:Y:S06]  /*7df0*/  BRA `(.L_x_5117) ;  /* 0x0000000800e07947 */ /* 0x000fec0003800000 */
.L_x_5122:
        /* <DEDUP_REMOVED lines=8> */
.L_x_5112:
        /* <DEDUP_REMOVED lines=13> */
.L_x_5126:
        /* <DEDUP_REMOVED lines=8> */
.L_x_5125:
        /* <DEDUP_REMOVED lines=28> */
.L_x_5128:
        /* <DEDUP_REMOVED lines=15> */
.L_x_5127:
[----:B------:R0:W5:Y:S01]  /*8280*/  LDG.E.U16 R0, desc[UR36][R2.64] ;  /* 0x0000002402007981 */ /* 0x000162000c1e1500 */
[----:B------:R-:W-:Y:S05]  /*8290*/  BRA `(.L_x_5117) ;  /* 0x0000000400b87947 */ /* 0x000fea0003800000 */
.L_x_5124:
        /* <DEDUP_REMOVED lines=12> */
.L_x_5131:
        /* <DEDUP_REMOVED lines=21> */
.L_x_5135:
[----:B------:R-:W-:Y:S05]  /*84b0*/  BSYNC B1 ;  /* 0x0000000000017941 */ /* 0x000fea0003800000 */
.L_x_5134:
[----:B------:R-:W-:Y:S01]  /*84c0*/  LEA R3, R0, 0x3b800000, 0x17 ;  /* 0x3b80000000037811 */ /* 0x000fe200078eb8ff */
[----:B------:R-:W-:-:S05]  /*84d0*/  IMAD.SHL.U32 R0, R2, 0x100000, RZ ;  /* 0x0010000002007824 */ /* 0x000fca00078e00ff */
[----:B------:R-:W-:-:S07]  /*84e0*/  LOP3.LUT R0, R3, R0, R4, 0xfe, !PT ;  /* 0x0000000003007212 */ /* 0x000fce00078efe04 */
.L_x_5133:
[----:B------:R-:W-:Y:S05]  /*84f0*/  BSYNC B0 ;  /* 0x0000000000007941 */ /* 0x000fea0003800000 */
.L_x_5132:
[----:B------:R-:W-:Y:S01]  /*8500*/  F2FP.BF16.F32.PACK_AB R0, RZ, R0 ;  /* 0x00000000ff00723e */ /* 0x000fe200000010ff */
[----:B------:R-:W-:Y:S06]  /*8510*/  BRA `(.L_x_5117) ;  /* 0x0000000400187947 */ /* 0x000fec0003800000 */
.L_x_5130:
        /* <DEDUP_REMOVED lines=21> */
.L_x_5139:
[----:B------:R-:W-:Y:S05]  /*8670*/  BSYNC B1 ;  /* 0x0000000000017941 */ /* 0x000fea0003800000 */
.L_x_5138:
[----:B------:R-:W-:Y:S01]  /*8680*/  LEA R3, R0, 0x37800000, 0x17 ;  /* 0x3780000000037811 */ /* 0x000fe200078eb8ff */
[----:B------:R-:W-:-:S05]  /*8690*/  IMAD.SHL.U32 R0, R2, 0x200000, RZ ;  /* 0x0020000002007824 */ /* 0x000fca00078e00ff */
[----:B------:R-:W-:-:S07]  /*86a0*/  LOP3.LUT R0, R3, R0, R4, 0xfe, !PT ;  /* 0x0000000003007212 */ /* 0x000fce00078efe04 */
.L_x_5137:
[----:B------:R-:W-:Y:S05]  /*86b0*/  BSYNC B0 ;  /* 0x0000000000007941 */ /* 0x000fea0003800000 */
.L_x_5136:
[----:B------:R-:W-:Y:S01]  /*86c0*/  F2FP.BF16.F32.PACK_AB R0, RZ, R0 ;  /* 0x00000000ff00723e */ /* 0x000fe200000010ff */
[----:B------:R-:W-:Y:S06]  /*86d0*/  BRA `(.L_x_5117) ;  /* 0x0000000000a87947 */ /* 0x000fec0003800000 */
.L_x_5129:
        /* <DEDUP_REMOVED lines=14> */
.L_x_5143:
[----:B------:R-:W-:Y:S05]  /*87c0*/  BSYNC B0 ;  /* 0x0000000000007941 */ /* 0x000fea0003800000 */
.L_x_5142:
[----:B------:R-:W-:Y:S01]  /*87d0*/  F2FP.BF16.F32.PACK_AB R0, RZ, R0 ;  /* 0x00000000ff00723e */ /* 0x000fe200000010ff */
[----:B------:R-:W-:Y:S06]  /*87e0*/  BRA `(.L_x_5117) ;  /* 0x0000000000647947 */ /* 0x000fec0003800000 */
.L_x_5116:
        /* <DEDUP_REMOVED lines=16> */
.L_x_5144:
[----:B------:R-:W-:Y:S01]  /*88f0*/  PRMT R0, RZ, 0x7610, R0 ;  /* 0x00007610ff007816 */ /* 0x000fe20000000000 */
[----:B------:R-:W-:Y:S06]  /*8900*/  BRA `(.L_x_5117) ;  /* 0x00000000001c7947 */ /* 0x000fec0003800000 */
.L_x_5141:
[----:B------:R-:W2:Y:S02]  /*8910*/  LDG.E.64 R2, desc[UR36][R2.64] ;  /* 0x0000002402027981 */ /* 0x000ea4000c1e1b00 */
[----:B--2---:R-:W0:Y:S02]  /*8920*/  I2F.U64 R0, R2 ;  /* 0x0000000200007312 */ /* 0x004e240000301000 */
[----:B0-----:R-:W-:Y:S01]  /*8930*/  F2FP.BF16.F32.PACK_AB R0, RZ, R0 ;  /* 0x00000000ff00723e */ /* 0x001fe200000010ff */
[----:B------:R-:W-:Y:S06]  /*8940*/  BRA `(.L_x_5117) ;  /* 0x00000000000c7947 */ /* 0x000fec0003800000 */
.L_x_5140:
[----:B------:R-:W2:Y:S02]  /*8950*/  LDG.E R2, desc[UR36][R2.64] ;  /* 0x0000002402027981 */ /* 0x000ea4000c1e1900 */
[----:B--2---:R-:W-:-:S04]  /*8960*/  I2FP.F32.U32 R0, R2 ;  /* 0x0000000200007245 */ /* 0x004fc80000201000 */
[----:B------:R-:W-:-:S07]  /*8970*/  F2FP.BF16.F32.PACK_AB R0, RZ, R0 ;  /* 0x00000000ff00723e */ /* 0x000fce00000010ff */
.L_x_5117:
        /* <DEDUP_REMOVED lines=24> */
.L_x_5148:
[----:B-1----:R-:W-:-:S06]  /*8b00*/  IMAD.U32 R3, R3, 0x10000, RZ ;  /* 0x0001000003037824 */ /* 0x002fcc00078e00ff */
[----:B------:R-:W0:Y:S02]  /*8b10*/  F2I.S64.TRUNC R2, R3 ;  /* 0x0000000300027311 */ /* 0x000e24000020d900 */
[----:B0-----:R3:W-:Y:S01]  /*8b20*/  STG.E.U8 desc[UR36][R16.64], R2 ;  /* 0x0000000210007986 */ /* 0x0017e2000c101124 */
[----:B------:R-:W-:Y:S05]  /*8b30*/  BRA `(.L_x_5150) ;  /* 0x0000000c00847947 */ /* 0x000fea0003800000 */
.L_x_5147:
        /* <DEDUP_REMOVED lines=10> */
.L_x_5152:
[----:B-1----:R-:W-:-:S06]  /*8be0*/  IMAD.U32 R3, R3, 0x10000, RZ ;  /* 0x0001000003037824 */ /* 0x002fcc00078e00ff */
[----:B------:R-:W0:Y:S02]  /*8bf0*/  F2I.FTZ.TRUNC.NTZ R3, R3 ;  /* 0x0000000300037305 */ /* 0x000e24000021f100 */
[----:B0-----:R2:W-:Y:S01]  /*8c00*/  STG.E desc[UR36][R16.64], R3 ;  /* 0x0000000310007986 */ /* 0x0015e2000c101924 */
[----:B------:R-:W-:Y:S05]  /*8c10*/  BRA `(.L_x_5150) ;  /* 0x0000000c004c7947 */ /* 0x000fea0003800000 */
.L_x_5151:
[----:B-1----:R-:W-:-:S06]  /*8c20*/  IMAD.U32 R3, R3, 0x10000, RZ ;  /* 0x0001000003037824 */ /* 0x002fcc00078e00ff */
[----:B------:R-:W0:Y:S02]  /*8c30*/  F2I.FTZ.TRUNC.NTZ R3, R3 ;  /* 0x0000000300037305 */ /* 0x000e24000021f100 */
[----:B0-----:R0:W-:Y:S01]  /*8c40*/  STG.E.U16 desc[UR36][R16.64], R3 ;  /* 0x0000000310007986 */ /* 0x0011e2000c101524 */
[----:B------:R-:W-:Y:S05]  /*8c50*/  BRA `(.L_x_5150) ;  /* 0x0000000c003c7947 */ /* 0x000fea0003800000 */
.L_x_5146:
        /* <DEDUP_REMOVED lines=9> */
.L_x_5154:
[----:B-1----:R-:W-:-:S05]  /*8cf0*/  IMAD.U32 R0, R3, 0x10000, RZ ;  /* 0x0001000003007824 */ /* 0x002fca00078e00ff */
[----:B------:R-:W-:-:S05]  /*8d00*/  F2FP.F16.F32.PACK_AB R0, RZ, R0 ;  /* 0x00000000ff00723e */ /* 0x000fca00000000ff */
[----:B------:R0:W-:Y:S01]  /*8d10*/  STG.E.U16 desc[UR36][R16.64], R0 ;  /* 0x0000000010007986 */ /* 0x0001e2000c101524 */
[----:B------:R-:W-:Y:S05]  /*8d20*/  BRA `(.L_x_5150) ;  /* 0x0000000c00087947 */ /* 0x000fea0003800000 */
.L_x_5153:
        /* <DEDUP_REMOVED lines=10> */
.L_x_5156:
[----:B-1----:R-:W-:-:S05]  /*8dd0*/  IMAD.U32 R3, R3, 0x10000, RZ ;  /* 0x0001000003037824 */ /* 0x002fca00078e00ff */
[----:B------:R-:W-:-:S04]  /*8de0*/  F2FP.F16.F32.PACK_AB R3, RZ, R3 ;  /* 0x00000003ff03723e */ /* 0x000fc800000000ff */
[----:B------:R-:W-:-:S05]  /*8df0*/  PRMT R3, R3, 0x5410, RZ ;  /* 0x0000541003037816 */ /* 0x000fca00000000ff */
[----:B------:R0:W-:Y:S01]  /*8e00*/  STG.E desc[UR36][R16.64], R3 ;  /* 0x0000000310007986 */ /* 0x0001e2000c101924 */
[----:B------:R-:W-:Y:S05]  /*8e10*/  BRA `(.L_x_5150) ;  /* 0x0000000800cc7947 */ /* 0x000fea0003800000 */
.L_x_5155:
[----:B-1----:R-:W-:-:S04]  /*8e20*/  IMAD.U32 R2, R3, 0x10000, RZ ;  /* 0x0001000003027824 */ /* 0x002fc800078e00ff */
[----:B------:R-:W-:-:S06]  /*8e30*/  FMUL.FTZ R2, R2, 1 ;  /* 0x3f80000002027820 */ /* 0x000fcc0000410000 */
[----:B------:R-:W0:Y:S02]  /*8e40*/  F2F.F64.F32 R2, R2 ;  /* 0x0000000200027310 */ /* 0x000e240000201800 */
[----:B0-----:R0:W-:Y:S01]  /*8e50*/  STG.E.64 desc[UR36][R16.64], R2 ;  /* 0x0000000210007986 */ /* 0x0011e2000c101b24 */
[----:B------:R-:W-:Y:S05]  /*8e60*/  BRA `(.L_x_5150) ;  /* 0x0000000800b87947 */ /* 0x000fea0003800000 */
.L_x_5145:
        /* <DEDUP_REMOVED lines=13> */
.L_x_5159:
[----:B-1----:R-:W-:Y:S01]  /*8f40*/  IMAD.U32 R3, R3, 0x10000, RZ ;  /* 0x0001000003037824 */ /* 0x002fe200078e00ff */
[----:B------:R-:W-:-:S03]  /*8f50*/  CS2R R6, SRZ ;  /* 0x0000000000067805 */ /* 0x000fc6000001ff00 */
[----:B------:R-:W-:-:S04]  /*8f60*/  FMUL.FTZ R3, R3, 1 ;  /* 0x3f80000003037820 */ /* 0x000fc80000410000 */
[----:B------:R-:W0:Y:S02]  /*8f70*/  F2F.F64.F32 R4, R3 ;  /* 0x0000000300047310 */ /* 0x000e240000201800 */
[----:B0-----:R0:W-:Y:S01]  /*8f80*/  STG.E.128 desc[UR36][R16.64], R4 ;  /* 0x0000000410007986 */ /* 0x0011e2000c101d24 */
[----:B------:R-:W-:Y:S05]  /*8f90*/  BRA `(.L_x_5150) ;  /* 0x00000008006c7947 */ /* 0x000fea0003800000 */
.L_x_5158:
        /* <DEDUP_REMOVED lines=21> */
.L_x_5163:
[----:B------:R-:W-:Y:S05]  /*90f0*/  BSYNC B0 ;  /* 0x0000000000007941 */ /* 0x000fea0003800000 */
.L_x_5162:
[----:B------:R-:W-:-:S05]  /*9100*/  LOP3.LUT R3, R0, R3, RZ, 0xfc, !PT ;  /* 0x0000000300037212 */ /* 0x000fca00078efcff */
[----:B------:R0:W-:Y:S01]  /*9110*/  STG.E.U8 desc[UR36][R16.64], R3 ;  /* 0x0000000310007986 */ /* 0x0001e2000c101124 */
[----:B------:R-:W-:Y:S05]  /*9120*/  BRA `(.L_x_5150) ;  /* 0x0000000800087947 */ /* 0x000fea0003800000 */
.L_x_5161:
        /* <DEDUP_REMOVED lines=13> */
.L_x_5165:
[----:B------:R-:W-:Y:S01]  /*9200*/  IMAD.MOV.U32 R0, RZ, RZ, 0x7f ;  /* 0x0000007fff007424 */ /* 0x000fe200078e00ff */
[----:B------:R-:W-:-:S04]  /*9210*/  ISETP.GT.U32.AND P0, PT, R2, 0x7f800000, PT ;  /* 0x7f8000000200780c */ /* 0x000fc80003f04070 */
[----:B------:R-:W-:-:S09]  /*9220*/  SEL R0, R0, 0x7c, P0 ;  /* 0x0000007c00007807 */ /* 0x000fd20000000000 */
.L_x_5166:
[----:B------:R-:W-:Y:S05]  /*9230*/  BSYNC B0 ;  /* 0x0000000000007941 */ /* 0x000fea0003800000 */
.L_x_5164:
[----:B------:R-:W-:-:S04]  /*9240*/  LOP3.LUT R2, R3, 0x80000000, RZ, 0xc0, !PT ;  /* 0x8000000003027812 */ /* 0x000fc800078ec0ff */
[----:B------:R-:W-:-:S04]  /*9250*/  SHF.R.U32.HI R3, RZ, 0x18, R2 ;  /* 0x00000018ff037819 */ /* 0x000fc80000011602 */
[----:B------:R-:W-:-:S05]  /*9260*/  LOP3.LUT R3, R0, R3, RZ, 0xfc, !PT ;  /* 0x0000000300037212 */ /* 0x000fca00078efcff */
[----:B------:R0:W-:Y:S01]  /*9270*/  STG.E.U8 desc[UR36][R16.64], R3 ;  /* 0x0000000310007986 */ /* 0x0001e2000c101124 */
[----:B------:R-:W-:Y:S05]  /*9280*/  BRA `(.L_x_5150) ;  /* 0x0000000400b07947 */ /* 0x000fea0003800000 */
.L_x_5160:
[----:B-1----:R0:W-:Y:S01]  /*9290*/  STG.E.U16 desc[UR36][R16.64], R3 ;  /* 0x0000000310007986 */ /* 0x0021e2000c101524 */
[----:B------:R-:W-:Y:S05]  /*92a0*/  BRA `(.L_x_5150) ;  /* 0x0000000400a87947 */ /* 0x000fea0003800000 */
.L_x_5157:
        /* <DEDUP_REMOVED lines=12> */
.L_x_5169:
        /* <DEDUP_REMOVED lines=17> */
.L_x_5172:
[----:B------:R-:W-:-:S04]  /*9480*/  LOP3.LUT R2, R3, 0x80000000, RZ, 0xc0, !PT ;  /* 0x8000000003027812 */ /* 0x000fc800078ec0ff */
[----:B------:R-:W-:-:S04]  /*9490*/  SHF.R.U32.HI R3, RZ, 0x18, R2 ;  /* 0x00000018ff037819 */ /* 0x000fc80000011602 */
[----:B------:R-:W-:-:S04]  /*94a0*/  LOP3.LUT R0, R0, R3, RZ, 0xfc, !PT ;  /* 0x0000000300007212 */ /* 0x000fc800078efcff */
[----:B------:R-:W-:-:S07]  /*94b0*/  PRMT R8, R0, 0x7610, R8 ;  /* 0x0000761000087816 */ /* 0x000fce0000000008 */
.L_x_5171:
[----:B------:R-:W-:Y:S05]  /*94c0*/  BSYNC B0 ;  /* 0x0000000000007941 */ /* 0x000fea0003800000 */
.L_x_5170:
[----:B------:R0:W-:Y:S01]  /*94d0*/  STG.E.U8 desc[UR36][R16.64], R8 ;  /* 0x0000000810007986 */ /* 0x0001e2000c101124 */
[----:B------:R-:W-:Y:S05]  /*94e0*/  BRA `(.L_x_5150) ;  /* 0x0000000400187947 */ /* 0x000fea0003800000 */
.L_x_5168:
        /* <DEDUP_REMOVED lines=17> */
.L_x_5175:
[----:B------:R-:W-:-:S04]  /*9600*/  LOP3.LUT R2, R3, 0x80000000, RZ, 0xc0, !PT ;  /* 0x8000000003027812 */ /* 0x000fc800078ec0ff */
[----:B------:R-:W-:-:S04]  /*9610*/  SHF.R.U32.HI R3, RZ, 0x18, R2 ;  /* 0x00000018ff037819 */ /* 0x000fc80000011602 */
[----:B------:R-:W-:-:S04]  /*9620*/  LOP3.LUT R0, R0, R3, RZ, 0xfc, !PT ;  /* 0x0000000300007212 */ /* 0x000fc800078efcff */
[----:B------:R-:W-:-:S07]  /*9630*/  PRMT R8, R0, 0x7610, R8 ;  /* 0x0000761000087816 */ /* 0x000fce0000000008 */
.L_x_5174:
[----:B------:R-:W-:Y:S05]  /*9640*/  BSYNC B0 ;  /* 0x0000000000007941 */ /* 0x000fea0003800000 */
.L_x_5173:
[----:B------:R0:W-:Y:S01]  /*9650*/  STG.E.U8 desc[UR36][R16.64], R8 ;  /* 0x0000000810007986 */ /* 0x0001e2000c101124 */
[----:B------:R-:W-:Y:S05]  /*9660*/  BRA `(.L_x_5150) ;  /* 0x0000000000b87947 */ /* 0x000fea0003800000 */
.L_x_5167:
        /* <DEDUP_REMOVED lines=22> */
.L_x_5149:
        /* <DEDUP_REMOVED lines=16> */
.L_x_5178:
[----:B------:R-:W-:Y:S05]  /*98d0*/  BRA `(.L_x_5150) ;  /* 0x00000000001c7947 */ /* 0x000fea0003800000 */
.L_x_5177:
[----:B-1----:R-:W-:-:S06]  /*98e0*/  IMAD.U32 R3, R3, 0x10000, RZ ;  /* 0x0001000003037824 */ /* 0x002fcc00078e00ff */
[----:B------:R-:W0:Y:S02]  /*98f0*/  F2I.U64.TRUNC R2, R3 ;  /* 0x0000000300027311 */ /* 0x000e24000020d800 */
[----:B0-----:R0:W-:Y:S01]  /*9900*/  STG.E.64 desc[UR36][R16.64], R2 ;  /* 0x0000000210007986 */ /* 0x0011e2000c101b24 */
[----:B------:R-:W-:Y:S05]  /*9910*/  BRA `(.L_x_5150) ;  /* 0x00000000000c7947 */ /* 0x000fea0003800000 */
.L_x_5176:
[----:B-1----:R-:W-:-:S06]  /*9920*/  IMAD.U32 R3, R3, 0x10000, RZ ;  /* 0x0001000003037824 */ /* 0x002fcc00078e00ff */
[----:B------:R-:W0:Y:S02]  /*9930*/  F2I.FTZ.U32.TRUNC.NTZ R3, R3 ;  /* 0x0000000300037305 */ /* 0x000e24000021f000 */
[----:B0-----:R0:W-:Y:S02]  /*9940*/  STG.E desc[UR36][R16.64], R3 ;  /* 0x0000000310007986 */ /* 0x0011e4000c101924 */
.L_x_5150:
[----:B------:R-:W-:-:S07]  /*9950*/  VIADD R19, R19, 0x80 ;  /* 0x0000008013137836 */ /* 0x000fce0000000000 */
.L_x_5110:
[----:B------:R-:W-:Y:S05]  /*9960*/  BSYNC B6 ;  /* 0x0000000000067941 */ /* 0x000fea0003800000 */
.L_x_5109:
        /* <DEDUP_REMOVED lines=306> */
.L_x_5179:
        /* <DEDUP_REMOVED lines=22> */
.L_x_5183:
[----:B------:R-:W2:Y:S02]  /*adf0*/  LDG.E.U8 R2, desc[UR36][R2.64] ;  /* 0x0000002402027981 */ /* 0x000ea4000c1e1100 */
[----:B--2---:R-:W-:-:S04]  /*ae00*/  I2FP.F32.U32 R0, R2 ;  /* 0x0000000200007245 */ /* 0x004fc80000201000 */
[----:B------:R-:W-:Y:S01]  /*ae10*/  F2FP.BF16.F32.PACK_AB R0, RZ, R0 ;  /* 0x00000000ff00723e */ /* 0x000fe200000010ff */
[----:B------:R-:W-:Y:S06]  /*ae20*/  BRA `(.L_x_5185) ;  /* 0x0000000c00907947 */ /* 0x000fec0003800000 */
.L_x_5182:
        /* <DEDUP_REMOVED lines=10> */
.L_x_5187:
[----:B------:R-:W2:Y:S02]  /*aed0*/  LDG.E R2, desc[UR36][R2.64] ;  /* 0x0000002402027981 */ /* 0x000ea4000c1e1900 */
[----:B--2---:R-:W-:-:S04]  /*aee0*/  I2FP.F32.S32 R0, R2 ;  /* 0x0000000200007245 */ /* 0x004fc80000201400 */
[----:B------:R-:W-:Y:S01]  /*aef0*/  F2FP.BF16.F32.PACK_AB R0, RZ, R0 ;  /* 0x00000000ff00723e */ /* 0x000fe200000010ff */
[----:B------:R-:W-:Y:S06]  /*af00*/  BRA `(.L_x_5185) ;  /* 0x0000000c00587947 */ /* 0x000fec0003800000 */
.L_x_5186:
[----:B------:R-:W2:Y:S02]  /*af10*/  LDG.E.U16 R2, desc[UR36][R2.64] ;  /* 0x0000002402027981 */ /* 0x000ea4000c1e1500 */
[----:B--2---:R-:W0:Y:S02]  /*af20*/  I2F.S16 R0, R2 ;  /* 0x0000000200007306 */ /* 0x004e240000101400 */
[----:B0-----:R-:W-:Y:S01]  /*af30*/  F2FP.BF16.F32.PACK_AB R0, RZ, R0 ;  /* 0x00000000ff00723e */ /* 0x001fe200000010ff */
[----:B------:R-:W-:Y:S06]  /*af40*/  BRA `(.L_x_5185) ;  /* 0x0000000c00487947 */ /* 0x000fec0003800000 */
.L_x_5181:
        /* <DEDUP_REMOVED lines=9> */
.L_x_5189:
[----:B------:R-:W2:Y:S02]  /*afe0*/  LDG.E.U16 R0, desc[UR36][R2.64] ;  /* 0x0000002402007981 */ /* 0x000ea4000c1e1500 */
[----:B--2---:R-:W-:-:S05]  /*aff0*/  HADD2.F32 R0, -RZ, R0.H0_H0 ;  /* 0x20000000ff007230 */ /* 0x004fca0000004100 */
[----:B------:R-:W-:Y:S01]  /*b000*/  F2FP.BF16.F32.PACK_AB R0, RZ, R0 ;  /* 0x00000000ff00723e */ /* 0x000fe200000010ff */
[----:B------:R-:W-:Y:S06]  /*b010*/  BRA `(.L_x_5185) ;  /* 0x0000000c00147947 */ /* 0x000fec0003800000 */
.L_x_5188:
        /* <DEDUP_REMOVED lines=9> */
.L_x_5191:
[----:B------:R-:W2:Y:S02]  /*b0b0*/  LDG.E.U16 R2, desc[UR36][R2.64] ;  /* 0x0000002402027981 */ /* 0x000ea4000c1e1500 */
[----:B--2---:R-:W-:-:S05]  /*b0c0*/  HADD2.F32 R0, -RZ, R2.H0_H0 ;  /* 0x20000002ff007230 */ /* 0x004fca0000004100 */
[----:B------:R-:W-:Y:S01]  /*b0d0*/  F2FP.BF16.F32.PACK_AB R0, RZ, R0 ;  /* 0x00000000ff00723e */ /* 0x000fe200000010ff */
[----:B------:R-:W-:Y:S06]  /*b0e0*/  BRA `(.L_x_5185) ;  /* 0x0000000800e07947 */ /* 0x000fec0003800000 */
.L_x_5190:
        /* <DEDUP_REMOVED lines=8> */
.L_x_5180:
        /* <DEDUP_REMOVED lines=13> */
.L_x_5194:
        /* <DEDUP_REMOVED lines=8> */
.L_x_5193:
        /* <DEDUP_REMOVED lines=28> */
.L_x_5196:
        /* <DEDUP_REMOVED lines=15> */
.L_x_5195:
[----:B------:R0:W5:Y:S01]  /*b570*/  LDG.E.U16 R0, desc[UR36][R2.64] ;  /* 0x0000002402007981 */ /* 0x000162000c1e1500 */
[----:B------:R-:W-:Y:S05]  /*b580*/  BRA `(.L_x_5185) ;  /* 0x0000000400b87947 */ /* 0x000fea0003800000 */
.L_x_5192:
        /* <DEDUP_REMOVED lines=12> */
.L_x_5199:
        /* <DEDUP_REMOVED lines=21> */
.L_x_5203:
[----:B------:R-:W-:Y:S05]  /*b7a0*/  BSYNC B1 ;  /* 0x0000000000017941 */ /* 0x000fea0003800000 */
.L_x_5202:
[----:B------:R-:W-:Y:S01]  /*b7b0*/  LEA R3, R0, 0x3b800000, 0x17 ;  /* 0x3b80000000037811 */ /* 0x000fe200078eb8ff */
[----:B------:R-:W-:-:S05]  /*b7c0*/  IMAD.SHL.U32 R0, R2, 0x100000, RZ ;  /* 0x0010000002007824 */ /* 0x000fca00078e00ff */
[----:B------:R-:W-:-:S07]  /*b7d0*/  LOP3.LUT R0, R3, R0, R4, 0xfe, !PT ;  /* 0x0000000003007212 */ /* 0x000fce00078efe04 */
.L_x_5201:
[----:B------:R-:W-:Y:S05]  /*b7e0*/  BSYNC B0 ;  /* 0x0000000000007941 */ /* 0x000fea0003800000 */
.L_x_5200:
[----:B------:R-:W-:Y:S01]  /*b7f0*/  F2FP.BF16.F32.PACK_AB R0, RZ, R0 ;  /* 0x00000000ff00723e */ /* 0x000fe200000010ff */
[----:B------:R-:W-:Y:S06]  /*b800*/  BRA `(.L_x_5185) ;  /* 0x0000000400187947 */ /* 0x000fec0003800000 */
.L_x_5198:
        /* <DEDUP_REMOVED lines=21> */
.L_x_5207:
[----:B------:R-:W-:Y:S05]  /*b960*/  BSYNC B1 ;  /* 0x0000000000017941 */ /* 0x000fea0003800000 */
.L_x_5206:
[----:B------:R-:W-:Y:S01]  /*b970*/  LEA R3, R0, 0x37800000, 0x17 ;  /* 0x3780000000037811 */ /* 0x000fe200078eb8ff */
[----:B------:R-:W-:-:S05]  /*b980*/  IMAD.SHL.U32 R0, R2, 0x200000, RZ ;  /* 0x0020000002007824 */ /* 0x000fca00078e00ff */
[----:B------:R-:W-:-:S07]  /*b990*/  LOP3.LUT R0, R3, R0, R4, 0xfe, !PT ;  /* 0x0000000003007212 */ /* 0x000fce00078efe04 */
.L_x_5205:
[----:B------:R-:W-:Y:S05]  /*b9a0*/  BSYNC B0 ;  /* 0x0000000000007941 */ /* 0x000fea0003800000 */
.L_x_5204:
[----:B------:R-:W-:Y:S01]  /*b9b0*/  F2FP.BF16.F32.PACK_AB R0, RZ, R0 ;  /* 0x00000000ff00723e */ /* 0x000fe200000010ff */
[----:B------:R-:W-:Y:S06]  /*b9c0*/  BRA `(.L_x_5185) ;  /* 0x0000000000a87947 */ /* 0x000fec0003800000 */
.L_x_5197:
        /* <DEDUP_REMOVED lines=14> */
.L_x_5211:
[----:B------:R-:W-:Y:S05]  /*bab0*/  BSYNC B0 ;  /* 0x0000000000007941 */ /* 0x000fea0003800000 */
.L_x_5210:
[----:B------:R-:W-:Y:S01]  /*bac0*/  F2FP.BF16.F32.PACK_AB R0, RZ, R0 ;  /* 0x00000000ff00723e */ /* 0x000fe200000010ff */
[----:B------:R-:W-:Y:S06]  /*bad0*/  BRA `(.L_x_5185) ;  /* 0x0000000000647947 */ /* 0x000fec0003800000 */
.L_x_5184:
        /* <DEDUP_REMOVED lines=16> */
.L_x_5212:
[----:B------:R-:W-:Y:S01]  /*bbe0*/  PRMT R0, RZ, 0x7610, R0 ;  /* 0x00007610ff007816 */ /* 0x000fe20000000000 */
[----:B------:R-:W-:Y:S06]  /*bbf0*/  BRA `(.L_x_5185) ;  /* 0x00000000001c7947 */ /* 0x000fec0003800000 */
.L_x_5209:
[----:B------:R-:W2:Y:S02]  /*bc00*/  LDG.E.64 R2, desc[UR36][R2.64] ;  /* 0x0000002402027981 */ /* 0x000ea4000c1e1b00 */
[----:B--2---:R-:W0:Y:S02]  /*bc10*/  I2F.U64 R0, R2 ;  /* 0x0000000200007312 */ /* 0x004e240000301000 */
[----:B0-----:R-:W-:Y:S01]  /*bc20*/  F2FP.BF16.F32.PACK_AB R0, RZ, R0 ;  /* 0x00000000ff00723e */ /* 0x001fe200000010ff */
[----:B------:R-:W-:Y:S06]  /*bc30*/  BRA `(.L_x_5185) ;  /* 0x00000000000c7947 */ /* 0x000fec0003800000 */
.L_x_5208:
[----:B------:R-:W2:Y:S02]  /*bc40*/  LDG.E R2, desc[UR36][R2.64] ;  /* 0x0000002402027981 */ /* 0x000ea4000c1e1900 */
[----:B--2---:R-:W-:-:S04]  /*bc50*/  I2FP.F32.U32 R0, R2 ;  /* 0x0000000200007245 */ /* 0x004fc80000201000 */
[----:B------:R-:W-:-:S07]  /*bc60*/  F2FP.BF16.F32.PACK_AB R0, RZ, R0 ;  /* 0x00000000ff00723e */ /* 0x000fce00000010ff */
.L_x_5185:
        /* <DEDUP_REMOVED lines=22> */
[----:B0-----:R-:W-:Y:S01]  /*bdd0*/  STG.E.U8 desc[UR36][R16.64], R3 ;  /* 0x0000000310007986 */ /* 0x001fe2000c101124 */
[----:B------:R-:W-:Y:S05]  /*bde0*/  EXIT ;  /* 0x000000000000794d */ /* 0x000fea0003800000 */
.L_x_5216:
[----:B-1----:R-:W-:-:S06]  /*bdf0*/  IMAD.U32 R3, R3, 0x10000, RZ ;  /* 0x0001000003037824 */ /* 0x002fcc00078e00ff */
[----:B------:R-:W0:Y:S02]  /*be00*/  F2I.S64.TRUNC R2, R3 ;  /* 0x0000000300027311 */ /* 0x000e24000020d900 */
[----:B0-----:R-:W-:Y:S01]  /*be10*/  STG.E.U8 desc[UR36][R16.64], R2 ;  /* 0x0000000210007986 */ /* 0x001fe2000c101124 */
[----:B------:R-:W-:Y:S05]  /*be20*/  EXIT ;  /* 0x000000000000794d */ /* 0x000fea0003800000 */
.L_x_5215:
        /* <DEDUP_REMOVED lines=8> */
[----:B0-----:R-:W-:Y:S01]  /*beb0*/  STG.E.64 desc[UR36][R16.64], R2 ;  /* 0x0000000210007986 */ /* 0x001fe2000c101b24 */
[----:B------:R-:W-:Y:S05]  /*bec0*/  EXIT ;  /* 0x000000000000794d */ /* 0x000fea0003800000 */
.L_x_5219:
[----:B-1----:R-:W-:-:S06]  /*bed0*/  IMAD.U32 R3, R3, 0x10000, RZ ;  /* 0x0001000003037824 */ /* 0x002fcc00078e00ff */
[----:B------:R-:W0:Y:S02]  /*bee0*/  F2I.FTZ.TRUNC.NTZ R3, R3 ;  /* 0x0000000300037305 */ /* 0x000e24000021f100 */
[----:B0-----:R-:W-:Y:S01]  /*bef0*/  STG.E desc[UR36][R16.64], R3 ;  /* 0x0000000310007986 */ /* 0x001fe2000c101924 */
[----:B------:R-:W-:Y:S05]  /*bf00*/  EXIT ;  /* 0x000000000000794d */ /* 0x000fea0003800000 */
.L_x_5218:
[----:B-1----:R-:W-:-:S06]  /*bf10*/  IMAD.U32 R3, R3, 0x10000, RZ ;  /* 0x0001000003037824 */ /* 0x002fcc00078e00ff */
[----:B------:R-:W0:Y:S02]  /*bf20*/  F2I.FTZ.TRUNC.NTZ R3, R3 ;  /* 0x0000000300037305 */ /* 0x000e24000021f100 */
[----:B0-----:R-:W-:Y:S01]  /*bf30*/  STG.E.U16 desc[UR36][R16.64], R3 ;  /* 0x0000000310007986 */ /* 0x001fe2000c101524 */
[----:B------:R-:W-:Y:S05]  /*bf40*/  EXIT ;  /* 0x000000000000794d */ /* 0x000fea0003800000 */
.L_x_5214:
[----:B------:R-:W-:-:S13]  /*bf50*/  ISETP.GT.AND P0, PT, R2, 0x6, PT ;  /* 0x000000060200780c */ /* 0x000fda0003f04270 */
[----:B------:R-:W-:Y:S05]  /*bf60*/  @P0 BRA `(.L_x_5220) ;  /* 0x00000000002c0947 */ /* 0x000fea0003800000 */
[----:B------:R-:W-:-:S13]  /*bf70*/  ISETP.NE.AND P0, PT, R2, 0x5, PT ;  /* 0x000000050200780c */ /* 0x000fda0003f05270 */
[----:B------:R-:W-:Y:S05]  /*bf80*/  @!P0 BRA `(.L_x_5221) ;  /* 0x0000000000148947 */ /* 0x000fea0003800000 */
[----:B------:R-:W-:-:S13]  /*bf90*/  ISETP.NE.AND P0, PT, R2, 0x6, PT ;  /* 0x000000060200780c */ /* 0x000fda0003f05270 */
[----:B------:R-:W-:Y:S05]  /*bfa0*/  @P0 BRA `(.L_x_5217) ;  /* 0x0000000800c40947 */ /* 0x000fea0003800000 */
[----:B-1----:R-:W-:-:S05]  /*bfb0*/  IMAD.U32 R3, R3, 0x10000, RZ ;  /* 0x0001000003037824 */ /* 0x002fca00078e00ff */
[----:B------:R-:W-:Y:S01]  /*bfc0*/  STG.E desc[UR36][R16.64], R3 ;  /* 0x0000000310007986 */ /* 0x000fe2000c101924 */
[----:B------:R-:W-:Y:S05]  /*bfd0*/  EXIT ;  /* 0x000000000000794d */ /* 0x000fea0003800000 */
.L_x_5221:
[----:B-1----:R-:W-:-:S05]  /*bfe0*/  IMAD.U32 R0, R3, 0x10000, RZ ;  /* 0x0001000003007824 */ /* 0x002fca00078e00ff */
[----:B------:R-:W-:-:S05]  /*bff0*/  F2FP.F16.F32.PACK_AB R0, RZ, R0 ;  /* 0x00000000ff00723e */ /* 0x000fca00000000ff */
[----:B------:R-:W-:Y:S01]  /*c000*/  STG.E.U16 desc[UR36][R16.64], R0 ;  /* 0x0000000010007986 */ /* 0x000fe2000c101524 */
[----:B------:R-:W-:Y:S05]  /*c010*/  EXIT ;  /* 0x000000000000794d */ /* 0x000fea0003800000 */
.L_x_5220:
        /* <DEDUP_REMOVED lines=8> */
[----:B------:R-:W-:Y:S01]  /*c0a0*/  STG.E.64 desc[UR36][R16.64], R2 ;  /* 0x0000000210007986 */ /* 0x000fe2000c101b24 */
[----:B------:R-:W-:Y:S05]  /*c0b0*/  EXIT ;  /* 0x000000000000794d */ /* 0x000fea0003800000 */
.L_x_5223:
[----:B-1----:R-:W-:-:S05]  /*c0c0*/  IMAD.U32 R3, R3, 0x10000, RZ ;  /* 0x0001000003037824 */ /* 0x002fca00078e00ff */
[----:B------:R-:W-:-:S04]  /*c0d0*/  F2FP.F16.F32.PACK_AB R3, RZ, R3 ;  /* 0x00000003ff03723e */ /* 0x000fc800000000ff */
[----:B------:R-:W-:-:S05]  /*c0e0*/  PRMT R3, R3, 0x5410, RZ ;  /* 0x0000541003037816 */ /* 0x000fca00000000ff */
[----:B------:R-:W-:Y:S01]  /*c0f0*/  STG.E desc[UR36][R16.64], R3 ;  /* 0x0000000310007986 */ /* 0x000fe2000c101924 */
[----:B------:R-:W-:Y:S05]  /*c100*/  EXIT ;  /* 0x000000000000794d */ /* 0x000fea0003800000 */
.L_x_5222:
[----:B-1----:R-:W-:-:S04]  /*c110*/  IMAD.U32 R2, R3, 0x10000, RZ ;  /* 0x0001000003027824 */ /* 0x002fc800078e00ff */
[----:B------:R-:W-:-:S06]  /*c120*/  FMUL.FTZ R2, R2, 1 ;  /* 0x3f80000002027820 */ /* 0x000fcc0000410000 */
[----:B------:R-:W0:Y:S02]  /*c130*/  F2F.F64.F32 R2, R2 ;  /* 0x0000000200027310 */ /* 0x000e240000201800 */
[----:B0-----:R-:W-:Y:S01]  /*c140*/  STG.E.64 desc[UR36][R16.64], R2 ;  /* 0x0000000210007986 */ /* 0x001fe2000c101b24 */
[----:B------:R-:W-:Y:S05]  /*c150*/  EXIT ;  /* 0x000000000000794d */ /* 0x000fea0003800000 */
.L_x_5213:
        /* <DEDUP_REMOVED lines=11> */
[----:B------:R-:W-:Y:S01]  /*c210*/  STG.E.U8 desc[UR36][R16.64], R3 ;  /* 0x0000000310007986 */ /* 0x000fe2000c101124 */
[----:B------:R-:W-:Y:S05]  /*c220*/  EXIT ;  /* 0x000000000000794d */ /* 0x000fea0003800000 */
.L_x_5226:
[----:B-1----:R-:W-:Y:S01]  /*c230*/  IMAD.U32 R3, R3, 0x10000, RZ ;  /* 0x0001000003037824 */ /* 0x002fe200078e00ff */
[----:B------:R-:W-:-:S03]  /*c240*/  CS2R R6, SRZ ;  /* 0x0000000000067805 */ /* 0x000fc6000001ff00 */
[----:B------:R-:W-:-:S04]  /*c250*/  FMUL.FTZ R3, R3, 1 ;  /* 0x3f80000003037820 */ /* 0x000fc80000410000 */
[----:B------:R-:W0:Y:S02]  /*c260*/  F2F.F64.F32 R4, R3 ;  /* 0x0000000300047310 */ /* 0x000e240000201800 */
[----:B0-----:R-:W-:Y:S01]  /*c270*/  STG.E.128 desc[UR36][R16.64], R4 ;  /* 0x0000000410007986 */ /* 0x001fe2000c101d24 */
[----:B------:R-:W-:Y:S05]  /*c280*/  EXIT ;  /* 0x000000000000794d */ /* 0x000fea0003800000 */
.L_x_5225:
        /* <DEDUP_REMOVED lines=21> */
.L_x_5230:
[----:B------:R-:W-:Y:S05]  /*c3e0*/  BSYNC B0 ;  /* 0x0000000000007941 */ /* 0x000fea0003800000 */
.L_x_5229:
[----:B------:R-:W-:-:S05]  /*c3f0*/  LOP3.LUT R3, R0, R3, RZ, 0xfc, !PT ;  /* 0x0000000300037212 */ /* 0x000fca00078efcff */
[----:B------:R-:W-:Y:S01]  /*c400*/  STG.E.U8 desc[UR36][R16.64], R3 ;  /* 0x0000000310007986 */ /* 0x000fe2000c101124 */
[----:B------:R-:W-:Y:S05]  /*c410*/  EXIT ;  /* 0x000000000000794d */ /* 0x000fea0003800000 */
.L_x_5228:
        /* <DEDUP_REMOVED lines=13> */
.L_x_5232:
[----:B------:R-:W-:Y:S01]  /*c4f0*/  IMAD.MOV.U32 R0, RZ, RZ, 0x7f ;  /* 0x0000007fff007424 */ /* 0x000fe200078e00ff */
[----:B------:R-:W-:-:S04]  /*c500*/  ISETP.GT.U32.AND P0, PT, R2, 0x7f800000, PT ;  /* 0x7f8000000200780c */ /* 0x000fc80003f04070 */
[----:B------:R-:W-:-:S09]  /*c510*/  SEL R0, R0, 0x7c, P0 ;  /* 0x0000007c00007807 */ /* 0x000fd20000000000 */
.L_x_5233:
[----:B------:R-:W-:Y:S05]  /*c520*/  BSYNC B0 ;  /* 0x0000000000007941 */ /* 0x000fea0003800000 */
.L_x_5231:
[----:B------:R-:W-:-:S04]  /*c530*/  LOP3.LUT R2, R3, 0x80000000, RZ, 0xc0, !PT ;  /* 0x8000000003027812 */ /* 0x000fc800078ec0ff */
[----:B------:R-:W-:-:S04]  /*c540*/  SHF.R.U32.HI R3, RZ, 0x18, R2 ;  /* 0x00000018ff037819 */ /* 0x000fc80000011602 */
[----:B------:R-:W-:-:S05]  /*c550*/  LOP3.LUT R3, R0, R3, RZ, 0xfc, !PT ;  /* 0x0000000300037212 */ /* 0x000fca00078efcff */
[----:B------:R-:W-:Y:S01]  /*c560*/  STG.E.U8 desc[UR36][R16.64], R3 ;  /* 0x0000000310007986 */ /* 0x000fe2000c101124 */
[----:B------:R-:W-:Y:S05]  /*c570*/  EXIT ;  /* 0x000000000000794d */ /* 0x000fea0003800000 */
.L_x_5227:
[----:B-1----:R-:W-:Y:S01]  /*c580*/  STG.E.U16 desc[UR36][R16.64], R3 ;  /* 0x0000000310007986 */ /* 0x002fe2000c101524 */
[----:B------:R-:W-:Y:S05]  /*c590*/  EXIT ;  /* 0x000000000000794d */ /* 0x000fea0003800000 */
.L_x_5224:
        /* <DEDUP_REMOVED lines=10> */
[----:B0-----:R-:W-:Y:S01]  /*c640*/  STG.E.U16 desc[UR36][R16.64], R3 ;  /* 0x0000000310007986 */ /* 0x001fe2000c101524 */
[----:B------:R-:W-:Y:S05]  /*c650*/  EXIT ;  /* 0x000000000000794d */ /* 0x000fea0003800000 */
.L_x_5236:
        /* <DEDUP_REMOVED lines=17> */
.L_x_5239:
[----:B------:R-:W-:-:S04]  /*c770*/  LOP3.LUT R2, R3, 0x80000000, RZ, 0xc0, !PT ;  /* 0x8000000003027812 */ /* 0x000fc800078ec0ff */
[----:B------:R-:W-:-:S04]  /*c780*/  SHF.R.U32.HI R3, RZ, 0x18, R2 ;  /* 0x00000018ff037819 */ /* 0x000fc80000011602 */
[----:B------:R-:W-:-:S04]  /*c790*/  LOP3.LUT R0, R0, R3, RZ, 0xfc, !PT ;  /* 0x0000000300007212 */ /* 0x000fc800078efcff */
[----:B------:R-:W-:-:S07]  /*c7a0*/  PRMT R8, R0, 0x7610, R8 ;  /* 0x0000761000087816 */ /* 0x000fce0000000008 */
.L_x_5238:
[----:B------:R-:W-:Y:S05]  /*c7b0*/  BSYNC B0 ;  /* 0x0000000000007941 */ /* 0x000fea0003800000 */
.L_x_5237:
[----:B------:R-:W-:Y:S01]  /*c7c0*/  STG.E.U8 desc[UR36][R16.64], R8 ;  /* 0x0000000810007986 */ /* 0x000fe2000c101124 */
[----:B------:R-:W-:Y:S05]  /*c7d0*/  EXIT ;  /* 0x000000000000794d */ /* 0x000fea0003800000 */
.L_x_5235:
        /* <DEDUP_REMOVED lines=17> */
.L_x_5242:
[----:B------:R-:W-:-:S04]  /*c8f0*/  LOP3.LUT R2, R3, 0x80000000, RZ, 0xc0, !PT ;  /* 0x8000000003027812 */ /* 0x000fc800078ec0ff */
[----:B------:R-:W-:-:S04]  /*c900*/  SHF.R.U32.HI R3, RZ, 0x18, R2 ;  /* 0x00000018ff037819 */ /* 0x000fc80000011602 */
[----:B------:R-:W-:-:S04]  /*c910*/  LOP3.LUT R0, R0, R3, RZ, 0xfc, !PT ;  /* 0x0000000300007212 */ /* 0x000fc800078efcff */
[----:B------:R-:W-:-:S07]  /*c920*/  PRMT R8, R0, 0x7610, R8 ;  /* 0x0000761000087816 */ /* 0x000fce0000000008 */
.L_x_5241:
[----:B------:R-:W-:Y:S05]  /*c930*/  BSYNC B0 ;  /* 0x0000000000007941 */ /* 0x000fea0003800000 */
.L_x_5240:
[----:B------:R-:W-:Y:S01]  /*c940*/  STG.E.U8 desc[UR36][R16.64], R8 ;  /* 0x0000000810007986 */ /* 0x000fe2000c101124 */
[----:B------:R-:W-:Y:S05]  /*c950*/  EXIT ;  /* 0x000000000000794d */ /* 0x000fea0003800000 */
.L_x_5234:
        /* <DEDUP_REMOVED lines=22> */
.L_x_5217:
        /* <DEDUP_REMOVED lines=16> */
.L_x_5245:
[----:B------:R-:W-:Y:S05]  /*cbc0*/  EXIT ;  /* 0x000000000000794d */ /* 0x000fea0003800000 */
.L_x_5244:
[----:B-1----:R-:W-:-:S06]  /*cbd0*/  IMAD.U32 R3, R3, 0x10000, RZ ;  /* 0x0001000003037824 */ /* 0x002fcc00078e00ff */
[----:B------:R-:W0:Y:S02]  /*cbe0*/  F2I.U64.TRUNC R2, R3 ;  /* 0x0000000300027311 */ /* 0x000e24000020d800 */
[----:B0-----:R-:W-:Y:S01]  /*cbf0*/  STG.E.64 desc[UR36][R16.64], R2 ;  /* 0x0000000210007986 */ /* 0x001fe2000c101b24 */
[----:B------:R-:W-:Y:S05]  /*cc00*/  EXIT ;  /* 0x000000000000794d */ /* 0x000fea0003800000 */
.L_x_5243:
[----:B-1----:R-:W-:-:S06]  /*cc10*/  IMAD.U32 R3, R3, 0x10000, RZ ;  /* 0x0001000003037824 */ /* 0x002fcc00078e00ff */
[----:B------:R-:W0:Y:S02]  /*cc20*/  F2I.FTZ.U32.TRUNC.NTZ R3, R3 ;  /* 0x0000000300037305 */ /* 0x000e24000021f000 */
[----:B0-----:R-:W-:Y:S01]  /*cc30*/  STG.E desc[UR36][R16.64], R3 ;  /* 0x0000000310007986 */ /* 0x001fe2000c101924 */
[----:B------:R-:W-:Y:S05]  /*cc40*/  EXIT ;  /* 0x000000000000794d */ /* 0x000fea0003800000 */
.L_x_5246:
        /* <DEDUP_REMOVED lines=11> */
.L_x_23491:


//--------------------- .text._ZN2at6native27unrolled_elementwise_kernelIZZZNS0_16sign_kernel_cudaERNS_18TensorIteratorBaseEENKUlvE_clEvENKUlvE7_clEvEUlN3c108BFloat16EE_St5arrayIPcLm2EELi4E23TrivialOffsetCalculatorILi1EjESD_NS0_6memory12LoadWithCastILi1EEENSE_13StoreWithCastILi1EEEEEviT_T0_T2_T3_T4_T5_ --------------------------
	.section	.text._ZN2at6native27unrolled_elementwise_kernelIZZZNS0_16sign_kernel_cudaERNS_18TensorIteratorBaseEENKUlvE_clEvENKUlvE7_clEvEUlN3c108BFloat16EE_St5arrayIPcLm2EELi4E23TrivialOffsetCalculatorILi1EjESD_NS0_6memory12LoadWithCastILi1EEENSE_13StoreWithCastILi1EEEEEviT_T0_T2_T3_T4_T5_,"ax",@progbits
	.align	128
        .global         _ZN2at6native27unrolled_elementwise_kernelIZZZNS0_16sign_kernel_cudaERNS_18TensorIteratorBaseEENKUlvE_clEvENKUlvE7_clEvEUlN3c108BFloat16EE_St5arrayIPcLm2EELi4E23TrivialOffsetCalculatorILi1EjESD_NS0_6memory12LoadWithCastILi1EEENSE_13StoreWithCastILi1EEEEEviT_T0_T2_T3_T4_T5_
        .type           _ZN2at6native27unrolled_elementwise_kernelIZZZNS0_16sign_kernel_cudaERNS_18TensorIteratorBaseEENKUlvE_clEvENKUlvE7_clEvEUlN3c108BFloat16EE_St5arrayIPcLm2EELi4E23TrivialOffsetCalculatorILi1EjESD_NS0_6memory12LoadWithCastILi1EEENSE_13StoreWithCastILi1EEEEEviT_T0_T2_T3_T4_T5_,@function
        .size           _ZN2at6native27unrolled_elementwise_kernelIZZZNS0_16sign_kernel_cudaERNS_18TensorIteratorBaseEENKUlvE_clEvENKUlvE7_clEvEUlN3c108BFloat16EE_St5arrayIPcLm2EELi4E23TrivialOffsetCalculatorILi1EjESD_NS0_6memory12LoadWithCastILi1EEENSE_13StoreWithCastILi1EEEEEviT_T0_T2_T3_T4_T5_,(.L_x_23492 - _ZN2at6native27unrolled_elementwise_kernelIZZZNS0_16sign_kernel_cudaERNS_18TensorIteratorBaseEENKUlvE_clEvENKUlvE7_clEvEUlN3c108BFloat16EE_St5arrayIPcLm2EELi4E23TrivialOffsetCalculatorILi1EjESD_NS0_6memory12LoadWithCastILi1EEENSE_13StoreWithCastILi1EEEEEviT_T0_T2_T3_T4_T5_)
        .other          _ZN2at6native27unrolled_elementwise_kernelIZZZNS0_16sign_kernel_cudaERNS_18TensorIteratorBaseEENKUlvE_clEvENKUlvE7_clEvEUlN3c108BFloat16EE_St5arrayIPcLm2EELi4E23TrivialOffsetCalculatorILi1EjESD_NS0_6memory12LoadWithCastILi1EEENSE_13StoreWithCastILi1EEEEEviT_T0_T2_T3_T4_T5_,@"STO_CUDA_ENTRY STV_DEFAULT"
_ZN2at6native27unrolled_elementwise_kernelIZZZNS0_16sign_kernel_cudaERNS_18TensorIteratorBaseEENKUlvE_clEvENKUlvE7_clEvEUlN3c108BFloat16EE_St5arrayIPcLm2EELi4E23TrivialOffsetCalculatorILi1EjESD_NS0_6memory12LoadWithCastILi1EEENSE_13StoreWithCastILi1EEEEEviT_T0_T2_T3_T4_T5_:
.text._ZN2at6native27unrolled_elementwise_kernelIZZZNS0_16sign_kernel_cudaERNS_18TensorIteratorBaseEENKUlvE_clEvENKUlvE7_clEvEUlN3c108BFloat16EE_St5arrayIPcLm2EELi4E23TrivialOffsetCalculatorILi1EjESD_NS0_6memory12LoadWithCastILi1EEENSE_13StoreWithCastILi1EEEEEviT_T0_T2_T3_T4_T5_:
        /* <DEDUP_REMOVED lines=34> */
.L_x_5252:
[----:B------:R-:W2:Y:S02]  /*0220*/  LDG.E.U8 R4, desc[UR36][R4.64] ;  /* 0x0000002404047981 */ /* 0x000ea4000c1e1100 */
[----:B--2---:R-:W-:-:S04]  /*0230*/  I2FP.F32.U32 R0, R4 ;  /* 0x0000000400007245 */ /* 0x004fc80000201000 */
[----:B------:R-:W-:-:S04]  /*0240*/  F2FP.BF16.F32.PACK_AB R0, RZ, R0 ;  /* 0x00000000ff00723e */ /* 0x000fc800000010ff */
[----:B------:R-:W-:Y:S01]  /*0250*/  PRMT R22, R0, 0x7610, R22 ;  /* 0x0000761000167816 */ /* 0x000fe20000000016 */
[----:B------:R-:W-:Y:S06]  /*0260*/  BRA `(.L_x_5254) ;  /* 0x0000000c00cc7947 */ /* 0x000fec0003800000 */
.L_x_5251:
        /* <DEDUP_REMOVED lines=11> */
.L_x_5256:
[----:B------:R-:W2:Y:S02]  /*0320*/  LDG.E R4, desc[UR36][R4.64] ;  /* 0x0000002404047981 */ /* 0x000ea4000c1e1900 */
[----:B--2---:R-:W-:-:S04]  /*0330*/  I2FP.F32.S32 R0, R4 ;  /* 0x0000000400007245 */ /* 0x004fc80000201400 */
[----:B------:R-:W-:-:S04]  /*0340*/  F2FP.BF16.F32.PACK_AB R0, RZ, R0 ;  /* 0x00000000ff00723e */ /* 0x000fc800000010ff */
[----:B------:R-:W-:Y:S01]  /*0350*/  PRMT R22, R0, 0x7610, R22 ;  /* 0x0000761000167816 */ /* 0x000fe20000000016 */
[----:B------:R-:W-:Y:S06]  /*0360*/  BRA `(.L_x_5254) ;  /* 0x0000000c008c7947 */ /* 0x000fec0003800000 */
.L_x_5255:
[----:B------:R-:W2:Y:S02]  /*0370*/  LDG.E.U16 R4, desc[UR36][R4.64] ;  /* 0x0000002404047981 */ /* 0x000ea4000c1e1500 */
[----:B--2---:R-:W0:Y:S02]  /*0380*/  I2F.S16 R0, R4 ;  /* 0x0000000400007306 */ /* 0x004e240000101400 */
[----:B0-----:R-:W-:-:S04]  /*0390*/  F2FP.BF16.F32.PACK_AB R0, RZ, R0 ;  /* 0x00000000ff00723e */ /* 0x001fc800000010ff */
[----:B------:R-:W-:Y:S01]  /*03a0*/  PRMT R22, R0, 0x7610, R22 ;  /* 0x0000761000167816 */ /* 0x000fe20000000016 */
[----:B------:R-:W-:Y:S06]  /*03b0*/  BRA `(.L_x_5254) ;  /* 0x0000000c00787947 */ /* 0x000fec0003800000 */
.L_x_5250:
        /* <DEDUP_REMOVED lines=9> */
.L_x_5258:
[----:B------:R-:W2:Y:S02]  /*0450*/  LDG.E.U16 R0, desc[UR36][R4.64] ;  /* 0x0000002404007981 */ /* 0x000ea4000c1e1500 */
[----:B--2---:R-:W-:-:S05]  /*0460*/  HADD2.F32 R0, -RZ, R0.H0_H0 ;  /* 0x20000000ff007230 */ /* 0x004fca0000004100 */
[----:B------:R-:W-:-:S04]  /*0470*/  F2FP.BF16.F32.PACK_AB R0, RZ, R0 ;  /* 0x00000000ff00723e */ /* 0x000fc800000010ff */
[----:B------:R-:W-:Y:S01]  /*0480*/  PRMT R22, R0, 0x7610, R22 ;  /* 0x0000761000167816 */ /* 0x000fe20000000016 */
[----:B------:R-:W-:Y:S06]  /*0490*/  BRA `(.L_x_5254) ;  /* 0x0000000c00407947 */ /* 0x000fec0003800000 */
.L_x_5257:
        /* <DEDUP_REMOVED lines=9> */
.L_x_5260:
[----:B------:R-:W2:Y:S02]  /*0530*/  LDG.E.U16 R4, desc[UR36][R4.64] ;  /* 0x0000002404047981 */ /* 0x000ea4000c1e1500 */
[----:B--2---:R-:W-:-:S05]  /*0540*/  HADD2.F32 R0, -RZ, R4.H0_H0 ;  /* 0x20000004ff007230 */ /* 0x004fca0000004100 */
[----:B------:R-:W-:-:S04]  /*0550*/  F2FP.BF16.F32.PACK_AB R0, RZ, R0 ;  /* 0x00000000ff00723e */ /* 0x000fc800000010ff */
[----:B------:R-:W-:Y:S01]  /*0560*/  PRMT R22, R0, 0x7610, R22 ;  /* 0x0000761000167816 */ /* 0x000fe20000000016 */
[----:B------:R-:W-:Y:S06]  /*0570*/  BRA `(.L_x_5254) ;  /* 0x0000000c00087947 */ /* 0x000fec0003800000 */
.L_x_5259:
        /* <DEDUP_REMOVED lines=9> */
.L_x_5249:
        /* <DEDUP_REMOVED lines=14> */
.L_x_5263:
        /* <DEDUP_REMOVED lines=9> */
.L_x_5262:
        /* <DEDUP_REMOVED lines=28> */
.L_x_5265:
        /* <DEDUP_REMOVED lines=16> */
.L_x_5264:
[----:B------:R0:W5:Y:S01]  /*0a40*/  LDG.E.U16 R22, desc[UR36][R4.64] ;  /* 0x0000002404167981 */ /* 0x000162000c1e1500 */
[----:B------:R-:W-:Y:S05]  /*0a50*/  BRA `(.L_x_5254) ;  /* 0x0000000400d07947 */ /* 0x000fea0003800000 */
.L_x_5261:
        /* <DEDUP_REMOVED lines=13> */
.L_x_5268:
        /* <DEDUP_REMOVED lines=21> */
.L_x_5272:
[----:B------:R-:W-:Y:S05]  /*0c80*/  BSYNC B1 ;  /* 0x0000000000017941 */ /* 0x000fea0003800000 */
.L_x_5271:
[----:B------:R-:W-:Y:S01]  /*0c90*/  LEA R5, R0, 0x3b800000, 0x17 ;  /* 0x3b80000000057811 */ /* 0x000fe200078eb8ff */
[----:B------:R-:W-:-:S05]  /*0ca0*/  IMAD.SHL.U32 R0, R3, 0x100000, RZ ;  /* 0x0010000003007824 */ /* 0x000fca00078e00ff */
[----:B------:R-:W-:-:S07]  /*0cb0*/  LOP3.LUT R0, R5, R0, R6, 0xfe, !PT ;  /* 0x0000000005007212 */ /* 0x000fce00078efe06 */
.L_x_5270:
[----:B------:R-:W-:Y:S05]  /*0cc0*/  BSYNC B0 ;  /* 0x0000000000007941 */ /* 0x000fea0003800000 */
.L_x_5269:
[----:B------:R-:W-:-:S04]  /*0cd0*/  F2FP.BF16.F32.PACK_AB R0, RZ, R0 ;  /* 0x00000000ff00723e */ /* 0x000fc800000010ff */
[----:B------:R-:W-:Y:S01]  /*0ce0*/  PRMT R22, R0, 0x7610, R22 ;  /* 0x0000761000167816 */ /* 0x000fe20000000016 */
[----:B------:R-:W-:Y:S06]  /*0cf0*/  BRA `(.L_x_5254) ;  /* 0x0000000400287947 */ /* 0x000fec0003800000 */
.L_x_5267:
        /* <DEDUP_REMOVED lines=21> */
.L_x_5276:
[----:B------:R-:W-:Y:S05]  /*0e50*/  BSYNC B1 ;  /* 0x0000000000017941 */ /* 0x000fea0003800000 */
.L_x_5275:
[----:B------:R-:W-:Y:S01]  /*0e60*/  LEA R5, R0, 0x37800000, 0x17 ;  /* 0x3780000000057811 */ /* 0x000fe200078eb8ff */
[----:B------:R-:W-:-:S05]  /*0e70*/  IMAD.SHL.U32 R0, R3, 0x200000, RZ ;  /* 0x0020000003007824 */ /* 0x000fca00078e00ff */
[----:B------:R-:W-:-:S07]  /*0e80*/  LOP3.LUT R0, R5, R0, R6, 0xfe, !PT ;  /* 0x0000000005007212 */ /* 0x000fce00078efe06 */
.L_x_5274:
[----:B------:R-:W-:Y:S05]  /*0e90*/  BSYNC B0 ;  /* 0x0000000000007941 */ /* 0x000fea0003800000 */
.L_x_5273:
[----:B------:R-:W-:-:S04]  /*0ea0*/  F2FP.BF16.F32.PACK_AB R0, RZ, R0 ;  /* 0x00000000ff00723e */ /* 0x000fc800000010ff */
[----:B------:R-:W-:Y:S01]  /*0eb0*/  PRMT R22, R0, 0x7610, R22 ;  /* 0x0000761000167816 */ /* 0x000fe20000000016 */
[----:B------:R-:W-:Y:S06]  /*0ec0*/  BRA `(.L_x_5254) ;  /* 0x0000000000b47947 */ /* 0x000fec0003800000 */
.L_x_5266:
        /* <DEDUP_REMOVED lines=14> */
.L_x_5280:
[----:B------:R-:W-:Y:S05]  /*0fb0*/  BSYNC B0 ;  /* 0x0000000000007941 */ /* 0x000fea0003800000 */
.L_x_5279:
[----:B------:R-:W-:-:S04]  /*0fc0*/  F2FP.BF16.F32.PACK_AB R0, RZ, R0 ;  /* 0x00000000ff00723e */ /* 0x000fc800000010ff */
[----:B------:R-:W-:Y:S01]  /*0fd0*/  PRMT R22, R0, 0x7610, R22 ;  /* 0x0000761000167816 */ /* 0x000fe20000000016 */
[----:B------:R-:W-:Y:S06]  /*0fe0*/  BRA `(.L_x_5254) ;  /* 0x00000000006c7947 */ /* 0x000fec0003800000 */
.L_x_5253:
        /* <DEDUP_REMOVED lines=16> */
.L_x_5281:
[----:B------:R-:W-:Y:S01]  /*10f0*/  PRMT R22, RZ, 0x7610, R22 ;  /* 0x00007610ff167816 */ /* 0x000fe20000000016 */
[----:B------:R-:W-:Y:S06]  /*1100*/  BRA `(.L_x_5254) ;  /* 0x0000000000247947 */ /* 0x000fec0003800000 */
.L_x_5278:
[----:B------:R-:W2:Y:S02]  /*1110*/  LDG.E.64 R4, desc[UR36][R4.64] ;  /* 0x0000002404047981 */ /* 0x000ea4000c1e1b00 */
[----:B--2---:R-:W0:Y:S02]  /*1120*/  I2F.U64 R0, R4 ;  /* 0x0000000400007312 */ /* 0x004e240000301000 */
[----:B0-----:R-:W-:-:S04]  /*1130*/  F2FP.BF16.F32.PACK_AB R0, RZ, R0 ;  /* 0x00000000ff00723e */ /* 0x001fc800000010ff */
[----:B------:R-:W-:Y:S01]  /*1140*/  PRMT R22, R0, 0x7610, R22 ;  /* 0x0000761000167816 */ /* 0x000fe20000000016 */
[----:B------:R-:W-:Y:S06]  /*1150*/  BRA `(.L_x_5254) ;  /* 0x0000000000107947 */ /* 0x000fec0003800000 */
.L_x_5277:
[----:B------:R-:W2:Y:S02]  /*1160*/  LDG.E R4, desc[UR36][R4.64] ;  /* 0x0000002404047981 */ /* 0x000ea4000c1e1900 */
[----:B--2---:R-:W-:-:S04]  /*1170*/  I2FP.F32.U32 R0, R4 ;  /* 0x0000000400007245 */ /* 0x004fc80000201000 */
[----:B------:R-:W-:-:S04]  /*1180*/  F2FP.BF16.F32.PACK_AB R0, RZ, R0 ;  /* 0x00000000ff00723e */ /* 0x000fc800000010ff */
[----:B------:R-:W-:-:S07]  /*1190*/  PRMT R22, R0, 0x7610, R22 ;  /* 0x0000761000167816 */ /* 0x000fce0000000016 */
.L_x_5254:
[----:B------:R-:W1:Y:S02]  /*11a0*/  S2R R17, SR_TID.X ;  /* 0x0000000000117919 */ /* 0x000e640000002100 */
[----:B-1----:R-:W-:-:S07]  /*11b0*/  VIADD R17, R17, 0x80 ;  /* 0x0000008011117836 */ /* 0x002fce0000000000 */
.L_x_5248:
[----:B------:R-:W-:Y:S05]  /*11c0*/  BSYNC B6 ;  /* 0x0000000000067941 */ /* 0x000fea0003800000 */
.L_x_5247:
        /* <DEDUP_REMOVED lines=26> */
.L_x_5287:
[----:B------:R-:W2:Y:S02]  /*1370*/  LDG.E.U8 R4, desc[UR36][R4.64] ;  /* 0x0000002404047981 */ /* 0x000ea4000c1e1100 */
[----:B--2---:R-:W-:-:S04]  /*1380*/  I2FP.F32.U32 R0, R4 ;  /* 0x0000000400007245 */ /* 0x004fc80000201000 */
[----:B------:R-:W-:-:S04]  /*1390*/  F2FP.BF16.F32.PACK_AB R0, RZ, R0 ;  /* 0x00000000ff00723e */ /* 0x000fc800000010ff */
[----:B------:R-:W-:Y:S01]  /*13a0*/  PRMT R18, R0, 0x7610, R18 ;  /* 0x0000761000127816 */ /* 0x000fe20000000012 */
[----:B------:R-:W-:Y:S06]  /*13b0*/  BRA `(.L_x_5289) ;  /* 0x0000000c00c87947 */ /* 0x000fec0003800000 */
.L_x_5286:
        /* <DEDUP_REMOVED lines=11> */
.L_x_5291:
[----:B------:R-:W2:Y:S02]  /*1470*/  LDG.E R4, desc[UR36][R4.64] ;  /* 0x0000002404047981 */ /* 0x000ea4000c1e1900 */
[----:B--2---:R-:W-:-:S04]  /*1480*/  I2FP.F32.S32 R0, R4 ;  /* 0x0000000400007245 */ /* 0x004fc80000201400 */
[----:B------:R-:W-:-:S04]  /*1490*/  F2FP.BF16.F32.PACK_AB R0, RZ, R0 ;  /* 0x00000000ff00723e */ /* 0x000fc800000010ff */
[----:B------:R-:W-:Y:S01]  /*14a0*/  PRMT R18, R0, 0x7610, R18 ;  /* 0x0000761000127816 */ /* 0x000fe20000000012 */
[----:B------:R-:W-:Y:S06]  /*14b0*/  BRA `(.L_x_5289) ;  /* 0x0000000c00887947 */ /* 0x000fec0003800000 */
.L_x_5290:
[----:B------:R-:W2:Y:S02]  /*14c0*/  LDG.E.U16 R4, desc[UR36][R4.64] ;  /* 0x0000002404047981 */ /* 0x000ea4000c1e1500 */
[----:B--2---:R-:W0:Y:S02]  /*14d0*/  I2F.S16 R0, R4 ;  /* 0x0000000400007306 */ /* 0x004e240000101400 */
[----:B0-----:R-:W-:-:S04]  /*14e0*/  F2FP.BF16.F32.PACK_AB R0, RZ, R0 ;  /* 0x00000000ff00723e */ /* 0x001fc800000010ff */
[----:B------:R-:W-:Y:S01]  /*14f0*/  PRMT R18, R0, 0x7610, R18 ;  /* 0x0000761000127816 */ /* 0x000fe20000000012 */
[----:B------:R-:W-:Y:S06]  /*1500*/  BRA `(.L_x_5289) ;  /* 0x0000000c00747947 */ /* 0x000fec0003800000 */
.L_x_5285:
        /* <DEDUP_REMOVED lines=9> */
.L_x_5293:
[----:B------:R-:W2:Y:S02]  /*15a0*/  LDG.E.U16 R0, desc[UR36][R4.64] ;  /* 0x0000002404007981 */ /* 0x000ea4000c1e1500 */
[----:B--2---:R-:W-:-:S05]  /*15b0*/  HADD2.F32 R0, -RZ, R0.H0_H0 ;  /* 0x20000000ff007230 */ /* 0x004fca0000004100 */
[----:B------:R-:W-:-:S04]  /*15c0*/  F2FP.BF16.F32.PACK_AB R0, RZ, R0 ;  /* 0x00000000ff00723e */ /* 0x000fc800000010ff */
[----:B------:R-:W-:Y:S01]  /*15d0*/  PRMT R18, R0, 0x7610, R18 ;  /* 0x0000761000127816 */ /* 0x000fe20000000012 */
[----:B------:R-:W-:Y:S06]  /*15e0*/  BRA `(.L_x_5289) ;  /* 0x0000000c003c7947 */ /* 0x000fec0003800000 */
.L_x_5292:
        /* <DEDUP_REMOVED lines=9> */
.L_x_5295:
[----:B------:R-:W2:Y:S02]  /*1680*/  LDG.E.U16 R4, desc[UR36][R4.64] ;  /* 0x0000002404047981 */ /* 0x000ea4000c1e1500 */
[----:B--2---:R-:W-:-:S05]  /*1690*/  HADD2.F32 R0, -RZ, R4.H0_H0 ;  /* 0x20000004ff007230 */ /* 0x004fca0000004100 */
[----:B------:R-:W-:-:S04]  /*16a0*/  F2FP.BF16.F32.PACK_AB R0, RZ, R0 ;  /* 0x00000000ff00723e */ /* 0x000fc800000010ff */
[----:B------:R-:W-:Y:S01]  /*16b0*/  PRMT R18, R0, 0x7610, R18 ;  /* 0x0000761000127816 */ /* 0x000fe20000000012 */
[----:B------:R-:W-:Y:S06]  /*16c0*/  BRA `(.L_x_5289) ;  /* 0x0000000c00047947 */ /* 0x000fec0003800000 */
.L_x_5294:
        /* <DEDUP_REMOVED lines=9> */
.L_x_5284:
        /* <DEDUP_REMOVED lines=14> */
.L_x_5298:
        /* <DEDUP_REMOVED lines=9> */
.L_x_5297:
        /* <DEDUP_REMOVED lines=28> */
.L_x_5300:
        /* <DEDUP_REMOVED lines=15> */
.L_x_5299:
[----:B------:R0:W5:Y:S01]  /*1b80*/  LDG.E.U16 R18, desc[UR36][R4.64] ;  /* 0x0000002404127981 */ /* 0x000162000c1e1500 */
[----:B------:R-:W-:Y:S05]  /*1b90*/  BRA `(.L_x_5289) ;  /* 0x0000000400d07947 */ /* 0x000fea0003800000 */
.L_x_5296:
        /* <DEDUP_REMOVED lines=13> */
.L_x_5303:
        /* <DEDUP_REMOVED lines=21> */
.L_x_5307:
[----:B------:R-:W-:Y:S05]  /*1dc0*/  BSYNC B1 ;  /* 0x0000000000017941 */ /* 0x000fea0003800000 */
.L_x_5306:
[----:B------:R-:W-:Y:S01]  /*1dd0*/  LEA R5, R0, 0x3b800000, 0x17 ;  /* 0x3b80000000057811 */ /* 0x000fe200078eb8ff */
[----:B------:R-:W-:-:S05]  /*1de0*/  IMAD.SHL.U32 R0, R3, 0x100000, RZ ;  /* 0x0010000003007824 */ /* 0x000fca00078e00ff */
[----:B------:R-:W-:-:S07]  /*1df0*/  LOP3.LUT R0, R5, R0, R6, 0xfe, !PT ;  /* 0x0000000005007212 */ /* 0x000fce00078efe06 */
.L_x_5305:
[----:B------:R-:W-:Y:S05]  /*1e00*/  BSYNC B0 ;  /* 0x0000000000007941 */ /* 0x000fea0003800000 */
.L_x_5304:
[----:B------:R-:W-:-:S04]  /*1e10*/  F2FP.BF16.F32.PACK_AB R0, RZ, R0 ;  /* 0x00000000ff00723e */ /* 0x000fc800000010ff */
[----:B------:R-:W-:Y:S01]  /*1e20*/  PRMT R18, R0, 0x7610, R18 ;  /* 0x0000761000127816 */ /* 0x000fe20000000012 */
[----:B------:R-:W-:Y:S06]  /*1e30*/  BRA `(.L_x_5289) ;  /* 0x0000000400287947 */ /* 0x000fec0003800000 */
.L_x_5302:
        /* <DEDUP_REMOVED lines=21> */
.L_x_5311:
[----:B------:R-:W-:Y:S05]  /*1f90*/  BSYNC B1 ;  /* 0x0000000000017941 */ /* 0x000fea0003800000 */
.L_x_5310:
[----:B------:R-:W-:Y:S01]  /*1fa0*/  LEA R5, R0, 0x37800000, 0x17 ;  /* 0x3780000000057811 */ /* 0x000fe200078eb8ff */
[----:B------:R-:W-:-:S05]  /*1fb0*/  IMAD.SHL.U32 R0, R3, 0x200000, RZ ;  /* 0x0020000003007824 */ /* 0x000fca00078e00ff */
[----:B------:R-:W-:-:S07]  /*1fc0*/  LOP3.LUT R0, R5, R0, R6, 0xfe, !PT ;  /* 0x0000000005007212 */ /* 0x000fce00078efe06 */
.L_x_5309:
[----:B------:R-:W-:Y:S05]  /*1fd0*/  BSYNC B0 ;  /* 0x0000000000007941 */ /* 0x000fea0003800000 */
.L_x_5308:
[----:B------:R-:W-:-:S04]  /*1fe0*/  F2FP.BF16.F32.PACK_AB R0, RZ, R0 ;  /* 0x00000000ff00723e */ /* 0x000fc800000010ff */
[----:B------:R-:W-:Y:S01]  /*1ff0*/  PRMT R18, R0, 0x7610, R18 ;  /* 0x0000761000127816 */ /* 0x000fe20000000012 */
[----:B------:R-:W-:Y:S06]  /*2000*/  BRA `(.L_x_5289) ;  /* 0x0000000000b47947 */ /* 0x000fec0003800000 */
.L_x_5301:
        /* <DEDUP_REMOVED lines=14> */
.L_x_5315:
[----:B------:R-:W-:Y:S05]  /*20f0*/  BSYNC B0 ;  /* 0x0000000000007941 */ /* 0x000fea0003800000 */
.L_x_5314:
[----:B------:R-:W-:-:S04]  /*2100*/  F2FP.BF16.F32.PACK_AB R0, RZ, R0 ;  /* 0x00000000ff00723e */ /* 0x000fc800000010ff */
[----:B------:R-:W-:Y:S01]  /*2110*/  PRMT R18, R0, 0x7610, R18 ;  /* 0x0000761000127816 */ /* 0x000fe20000000012 */
[----:B------:R-:W-:Y:S06]  /*2120*/  BRA `(.L_x_5289) ;  /* 0x00000000006c7947 */ /* 0x000fec0003800000 */
.L_x_5288:
        /* <DEDUP_REMOVED lines=16> */
.L_x_5316:
[----:B------:R-:W-:Y:S01]  /*2230*/  PRMT R18, RZ, 0x7610, R18 ;  /* 0x00007610ff127816 */ /* 0x000fe20000000012 */
[----:B------:R-:W-:Y:S06]  /*2240*/  BRA `(.L_x_5289) ;  /* 0x0000000000247947 */ /* 0x000fec0003800000 */
.L_x_5313:
[----:B------:R-:W2:Y:S02]  /*2250*/  LDG.E.64 R4, desc[UR36][R4.64] ;  /* 0x0000002404047981 */ /* 0x000ea4000c1e1b00 */
[----:B--2---:R-:W0:Y:S02]  /*2260*/  I2F.U64 R0, R4 ;  /* 0x0000000400007312 */ /* 0x004e240000301000 */
[----:B0-----:R-:W-:-:S04]  /*2270*/  F2FP.BF16.F32.PACK_AB R0, RZ, R0 ;  /* 0x00000000ff00723e */ /* 0x001fc800000010ff */
[----:B------:R-:W-:Y:S01]  /*2280*/  PRMT R18, R0, 0x7610, R18 ;  /* 0x0000761000127816 */ /* 0x000fe20000000012 */
[----:B------:R-:W-:Y:S06]  /*2290*/  BRA `(.L_x_5289) ;  /* 0x0000000000107947 */ /* 0x000fec0003800000 */
.L_x_5312:
[----:B------:R-:W2:Y:S02]  /*22a0*/  LDG.E R4, desc[UR36][R4.64] ;  /* 0x0000002404047981 */ /* 0x000ea4000c1e1900 */
[----:B--2---:R-:W-:-:S04]  /*22b0*/  I2FP.F32.U32 R0, R4 ;  /* 0x0000000400007245 */ /* 0x004fc80000201000 */
[----:B------:R-:W-:-:S04]  /*22c0*/  F2FP.BF16.F32.PACK_AB R0, RZ, R0 ;  /* 0x00000000ff00723e */ /* 0x000fc800000010ff */
[----:B------:R-:W-:-:S07]  /*22d0*/  PRMT R18, R0, 0x7610, R18 ;  /* 0x0000761000127816 */ /* 0x000fce0000000012 */
.L_x_5289:
[----:B------:R-:W-:-:S07]  /*22e0*/  VIADD R17, R17, 0x80 ;  /* 0x0000008011117836 */ /* 0x000fce0000000000 */
.L_x_5283:
[----:B------:R-:W-:Y:S05]  /*22f0*/  BSYNC B6 ;  /* 0x0000000000067941 */ /* 0x000fea0003800000 */
.L_x_5282:
        /* <DEDUP_REMOVED lines=28> */
.L_x_5322:
[----:B------:R-:W2:Y:S02]  /*24c0*/  LDG.E.U8 R4, desc[UR36][R4.64] ;  /* 0x0000002404047981 */ /* 0x000ea4000c1e1100 */
[----:B--2---:R-:W-:-:S04]  /*24d0*/  I2FP.F32.U32 R0, R4 ;  /* 0x0000000400007245 */ /* 0x004fc80000201000 */
[----:B------:R-:W-:-:S04]  /*24e0*/  F2FP.BF16.F32.PACK_AB R0, RZ, R0 ;  /* 0x00000000ff00723e */ /* 0x000fc800000010ff */
[----:B------:R-:W-:Y:S01]  /*24f0*/  PRMT R24, R0, 0x7610, R24 ;  /* 0x0000761000187816 */ /* 0x000fe20000000018 */
[----:B------:R-:W-:Y:S06]  /*2500*/  BRA `(.L_x_5324) ;  /* 0x0000000c00c87947 */ /* 0x000fec0003800000 */
.L_x_5321:
        /* <DEDUP_REMOVED lines=11> */
.L_x_5326:
[----:B------:R-:W2:Y:S02]  /*25c0*/  LDG.E R4, desc[UR36][R4.64] ;  /* 0x0000002404047981 */ /* 0x000ea4000c1e1900 */
[----:B--2---:R-:W-:-:S04]  /*25d0*/  I2FP.F32.S32 R0, R4 ;  /* 0x0000000400007245 */ /* 0x004fc80000201400 */
[----:B------:R-:W-:-:S04]  /*25e0*/  F2FP.BF16.F32.PACK_AB R0, RZ, R0 ;  /* 0x00000000ff00723e */ /* 0x000fc800000010ff */
[----:B------:R-:W-:Y:S01]  /*25f0*/  PRMT R24, R0, 0x7610, R24 ;  /* 0x0000761000187816 */ /* 0x000fe20000000018 */
[----:B------:R-:W-:Y:S06]  /*2600*/  BRA `(.L_x_5324) ;  /* 0x0000000c00887947 */ /* 0x000fec0003800000 */
.L_x_5325:
[----:B------:R-:W2:Y:S02]  /*2610*/  LDG.E.U16 R4, desc[UR36][R4.64] ;  /* 0x0000002404047981 */ /* 0x000ea4000c1e1500 */
[----:B--2---:R-:W0:Y:S02]  /*2620*/  I2F.S16 R0, R4 ;  /* 0x0000000400007306 */ /* 0x004e240000101400 */
[----:B0-----:R-:W-:-:S04]  /*2630*/  F2FP.BF16.F32.PACK_AB R0, RZ, R0 ;  /* 0x00000000ff00723e */ /* 0x001fc800000010ff */
[----:B------:R-:W-:Y:S01]  /*2640*/  PRMT R24, R0, 0x7610, R24 ;  /* 0x0000761000187816 */ /* 0x000fe20000000018 */
[----:B------:R-:W-:Y:S06]  /*2650*/  BRA `(.L_x_5324) ;  /* 0x0000000c00747947 */ /* 0x000fec0003800000 */
.L_x_5320:
        /* <DEDUP_REMOVED lines=9> */
.L_x_5328:
[----:B------:R-:W2:Y:S02]  /*26f0*/  LDG.E.U16 R0, desc[UR36][R4.64] ;  /* 0x0000002404007981 */ /* 0x000ea4000c1e1500 */
[----:B--2---:R-:W-:-:S05]  /*2700*/  HADD2.F32 R0, -RZ, R0.H0_H0 ;  /* 0x20000000ff007230 */ /* 0x004fca0000004100 */
[----:B------:R-:W-:-:S04]  /*2710*/  F2FP.BF16.F32.PACK_AB R0, RZ, R0 ;  /* 0x00000000ff00723e */ /* 0x000fc800000010ff */
[----:B------:R-:W-:Y:S01]  /*2720*/  PRMT R24, R0, 0x7610, R24 ;  /* 0x0000761000187816 */ /* 0x000fe20000000018 */
[----:B------:R-:W-:Y:S06]  /*2730*/  BRA `(.L_x_5324) ;  /* 0x0000000c003c7947 */ /* 0x000fec0003800000 */
.L_x_5327:
        /* <DEDUP_REMOVED lines=9> */
.L_x_5330:
[----:B------:R-:W2:Y:S02]  /*27d0*/  LDG.E.U16 R4, desc[UR36][R4.64] ;  /* 0x0000002404047981 */ /* 0x000ea4000c1e1500 */
[----:B--2---:R-:W-:-:S05]  /*27e0*/  HADD2.F32 R0, -RZ, R4.H0_H0 ;  /* 0x20000004ff007230 */ /* 0x004fca0000004100 */
[----:B------:R-:W-:-:S04]  /*27f0*/  F2FP.BF16.F32.PACK_AB R0, RZ, R0 ;  /* 0x00000000ff00723e */ /* 0x000fc800000010ff */
[----:B------:R-:W-:Y:S01]  /*2800*/  PRMT R24, R0, 0x7610, R24 ;  /* 0x0000761000187816 */ /* 0x000fe20000000018 */
[----:B------:R-:W-:Y:S06]  /*2810*/  BRA `(.L_x_5324) ;  /* 0x0000000c00047947 */ /* 0x000fec0003800000 */
.L_x_5329:
        /* <DEDUP_REMOVED lines=9> */
.L_x_5319:
        /* <DEDUP_REMOVED lines=14> */
.L_x_5333:
        /* <DEDUP_REMOVED lines=9> */
.L_x_5332:
        /* <DEDUP_REMOVED lines=28> */
.L_x_5335:
        /* <DEDUP_REMOVED lines=15> */
.L_x_5334:
[----:B------:R0:W5:Y:S01]  /*2cd0*/  LDG.E.U16 R24, desc[UR36][R4.64] ;  /* 0x0000002404187981 */ /* 0x000162000c1e1500 */
[----:B------:R-:W-:Y:S05]  /*2ce0*/  BRA `(.L_x_5324) ;  /* 0x0000000400d07947 */ /* 0x000fea0003800000 */
.L_x_5331:
        /* <DEDUP_REMOVED lines=13> */
.L_x_5338:
        /* <DEDUP_REMOVED lines=21> */
.L_x_5342:
[----:B------:R-:W-:Y:S05]  /*2f10*/  BSYNC B1 ;  /* 0x0000000000017941 */ /* 0x000fea0003800000 */
.L_x_5341:
[----:B------:R-:W-:Y:S01]  /*2f20*/  LEA R5, R0, 0x3b800000, 0x17 ;  /* 0x3b80000000057811 */ /* 0x000fe200078eb8ff */
[----:B------:R-:W-:-:S05]  /*2f30*/  IMAD.SHL.U32 R0, R3, 0x100000, RZ ;  /* 0x0010000003007824 */ /* 0x000fca00078e00ff */
[----:B------:R-:W-:-:S07]  /*2f40*/  LOP3.LUT R0, R5, R0, R6, 0xfe, !PT ;  /* 0x0000000005007212 */ /* 0x000fce00078efe06 */
.L_x_5340:
[----:B------:R-:W-:Y:S05]  /*2f50*/  BSYNC B0 ;  /* 0x0000000000007941 */ /* 0x000fea0003800000 */
.L_x_5339:
[----:B------:R-:W-:-:S04]  /*2f60*/  F2FP.BF16.F32.PACK_AB R0, RZ, R0 ;  /* 0x00000000ff00723e */ /* 0x000fc800000010ff */
[----:B------:R-:W-:Y:S01]  /*2f70*/  PRMT R24, R0, 0x7610, R24 ;  /* 0x0000761000187816 */ /* 0x000fe20000000018 */
[----:B------:R-:W-:Y:S06]  /*2f80*/  BRA `(.L_x_5324) ;  /* 0x0000000400287947 */ /* 0x000fec0003800000 */
.L_x_5337:
        /* <DEDUP_REMOVED lines=21> */
.L_x_5346:
[----:B------:R-:W-:Y:S05]  /*30e0*/  BSYNC B1 ;  /* 0x0000000000017941 */ /* 0x000fea0003800000 */
.L_x_5345:
[----:B------:R-:W-:Y:S01]  /*30f0*/  LEA R5, R0, 0x37800000, 0x17 ;  /* 0x3780000000057811 */ /* 0x000fe200078eb8ff */
[----:B------:R-:W-:-:S05]  /*3100*/  IMAD.SHL.U32 R0, R3, 0x200000, RZ ;  /* 0x0020000003007824 */ /* 0x000fca00078e00ff */
[----:B------:R-:W-:-:S07]  /*3110*/  LOP3.LUT R0, R5, R0, R6, 0xfe, !PT ;  /* 0x0000000005007212 */ /* 0x000fce00078efe06 */
.L_x_5344:
[----:B------:R-:W-:Y:S05]  /*3120*/  BSYNC B0 ;  /* 0x0000000000007941 */ /* 0x000fea0003800000 */
.L_x_5343:
[----:B------:R-:W-:-:S04]  /*3130*/  F2FP.BF16.F32.PACK_AB R0, RZ, R0 ;  /* 0x00000000ff00723e */ /* 0x000fc800000010ff */
[----:B------:R-:W-:Y:S01]  /*3140*/  PRMT R24, R0, 0x7610, R24 ;  /* 0x0000761000187816 */ /* 0x000fe20000000018 */
[----:B------:R-:W-:Y:S06]  /*3150*/  BRA `(.L_x_5324) ;  /* 0x0000000000b47947 */ /* 0x000fec0003800000 */
.L_x_5336:
        /* <DEDUP_REMOVED lines=14> */
.L_x_5350:
[----:B------:R-:W-:Y:S05]  /*3240*/  BSYNC B0 ;  /* 0x0000000000007941 */ /* 0x000fea0003800000 */
.L_x_5349:
[----:B------:R-:W-:-:S04]  /*3250*/  F2FP.BF16.F32.PACK_AB R0, RZ, R0 ;  /* 0x00000000ff00723e */ /* 0x000fc800000010ff */
[----:B------:R-:W-:Y:S01]  /*3260*/  PRMT R24, R0, 0x7610, R24 ;  /* 0x0000761000187816 */ /* 0x000fe20000000018 */
[----:B------:R-:W-:Y:S06]  /*3270*/  BRA `(.L_x_5324) ;  /* 0x00000000006c7947 */ /* 0x000fec0003800000 */
.L_x_5323:
        /* <DEDUP_REMOVED lines=16> */
.L_x_5351:
[----:B------:R-:W-:Y:S01]  /*3380*/  PRMT R24, RZ, 0x7610, R24 ;  /* 0x00007610ff187816 */ /* 0x000fe20000000018 */
[----:B------:R-:W-:Y:S06]  /*3390*/  BRA `(.L_x_5324) ;  /* 0x0000000000247947 */ /* 0x000fec0003800000 */
.L_x_5348:
[----:B------:R-:W2:Y:S02]  /*33a0*/  LDG.E.64 R4, desc[UR36][R4.64] ;  /* 0x0000002404047981 */ /* 0x000ea4000c1e1b00 */
[----:B--2---:R-:W0:Y:S02]  /*33b0*/  I2F.U64 R0, R4 ;  /* 0x0000000400007312 */ /* 0x004e240000301000 */
[----:B0-----:R-:W-:-:S04]  /*33c0*/  F2FP.BF16.F32.PACK_AB R0, RZ, R0 ;  /* 0x00000000ff00723e */ /* 0x001fc800000010ff */
[----:B------:R-:W-:Y:S01]  /*33d0*/  PRMT R24, R0, 0x7610, R24 ;  /* 0x0000761000187816 */ /* 0x000fe20000000018 */
[----:B------:R-:W-:Y:S06]  /*33e0*/  BRA `(.L_x_5324) ;  /* 0x0000000000107947 */ /* 0x000fec0003800000 */
.L_x_5347:
[----:B------:R-:W2:Y:S02]  /*33f0*/  LDG.E R4, desc[UR36][R4.64] ;  /* 0x0000002404047981 */ /* 0x000ea4000c1e1900 */
[----:B--2---:R-:W-:-:S04]  /*3400*/  I2FP.F32.U32 R0, R4 ;  /* 0x0000000400007245 */ /* 0x004fc80000201000 */
[----:B------:R-:W-:-:S04]  /*3410*/  F2FP.BF16.F32.PACK_AB R0, RZ, R0 ;  /* 0x00000000ff00723e */ /* 0x000fc800000010ff */
[----:B------:R-:W-:-:S07]  /*3420*/  PRMT R24, R0, 0x7610, R24 ;  /* 0x0000761000187816 */ /* 0x000fce0000000018 */
.L_x_5324:
[----:B------:R-:W-:-:S07]  /*3430*/  VIADD R17, R17, 0x80 ;  /* 0x0000008011117836 */ /* 0x000fce0000000000 */
.L_x_5318:
[----:B------:R-:W-:Y:S05]  /*3440*/  BSYNC B6 ;  /* 0x0000000000067941 */ /* 0x000fea0003800000 */
.L_x_5317:
        /* <DEDUP_REMOVED lines=25> */
.L_x_5357:
[----:B------:R-:W2:Y:S02]  /*35e0*/  LDG.E.U8 R4, desc[UR36][R4.64] ;  /* 0x0000002404047981 */ /* 0x000ea4000c1e1100 */
[----:B--2---:R-:W-:-:S04]  /*35f0*/  I2FP.F32.U32 R0, R4 ;  /* 0x0000000400007245 */ /* 0x004fc80000201000 */
[----:B------:R-:W-:-:S04]  /*3600*/  F2FP.BF16.F32.PACK_AB R0, RZ, R0 ;  /* 0x00000000ff00723e */ /* 0x000fc800000010ff */
[----:B------:R-:W-:Y:S01]  /*3610*/  PRMT R19, R0, 0x7610, R19 ;  /* 0x0000761000137816 */ /* 0x000fe20000000013 */
[----:B------:R-:W-:Y:S06]  /*3620*/  BRA `(.L_x_5353) ;  /* 0x0000000c00c87947 */ /* 0x000fec0003800000 */
.L_x_5356:
        /* <DEDUP_REMOVED lines=11> */
.L_x_5360:
[----:B------:R-:W2:Y:S02]  /*36e0*/  LDG.E R4, desc[UR36][R4.64] ;  /* 0x0000002404047981 */ /* 0x000ea4000c1e1900 */
[----:B--2---:R-:W-:-:S04]  /*36f0*/  I2FP.F32.S32 R0, R4 ;  /* 0x0000000400007245 */ /* 0x004fc80000201400 */
[----:B------:R-:W-:-:S04]  /*3700*/  F2FP.BF16.F32.PACK_AB R0, RZ, R0 ;  /* 0x00000000ff00723e */ /* 0x000fc800000010ff */
[----:B------:R-:W-:Y:S01]  /*3710*/  PRMT R19, R0, 0x7610, R19 ;  /* 0x0000761000137816 */ /* 0x000fe20000000013 */
[----:B------:R-:W-:Y:S06]  /*3720*/  BRA `(.L_x_5353) ;  /* 0x0000000c00887947 */ /* 0x000fec0003800000 */
.L_x_5359:
[----:B------:R-:W2:Y:S02]  /*3730*/  LDG.E.U16 R4, desc[UR36][R4.64] ;  /* 0x0000002404047981 */ /* 0x000ea4000c1e1500 */
[----:B--2---:R-:W0:Y:S02]  /*3740*/  I2F.S16 R0, R4 ;  /* 0x0000000400007306 */ /* 0x004e240000101400 */
[----:B0-----:R-:W-:-:S04]  /*3750*/  F2FP.BF16.F32.PACK_AB R0, RZ, R0 ;  /* 0x00000000ff00723e */ /* 0x001fc800000010ff */
[----:B------:R-:W-:Y:S01]  /*3760*/  PRMT R19, R0, 0x7610, R19 ;  /* 0x0000761000137816 */ /* 0x000fe20000000013 */
[----:B------:R-:W-:Y:S06]  /*3770*/  BRA `(.L_x_5353) ;  /* 0x0000000c00747947 */ /* 0x000fec0003800000 */
.L_x_5355:
        /* <DEDUP_REMOVED lines=9> */
.L_x_5362:
[----:B------:R-:W2:Y:S02]  /*3810*/  LDG.E.U16 R0, desc[UR36][R4.64] ;  /* 0x0000002404007981 */ /* 0x000ea4000c1e1500 */
[----:B--2---:R-:W-:-:S05]  /*3820*/  HADD2.F32 R0, -RZ, R0.H0_H0 ;  /* 0x20000000ff007230 */ /* 0x004fca0000004100 */
[----:B------:R-:W-:-:S04]  /*3830*/  F2FP.BF16.F32.PACK_AB R0, RZ, R0 ;  /* 0x00000000ff00723e */ /* 0x000fc800000010ff */
[----:B------:R-:W-:Y:S01]  /*3840*/  PRMT R19, R0, 0x7610, R19 ;  /* 0x0000761000137816 */ /* 0x000fe20000000013 */
[----:B------:R-:W-:Y:S06]  /*3850*/  BRA `(.L_x_5353) ;  /* 0x0000000c003c7947 */ /* 0x000fec0003800000 */
.L_x_5361:
        /* <DEDUP_REMOVED lines=9> */
.L_x_5364:
[----:B------:R-:W2:Y:S02]  /*38f0*/  LDG.E.U16 R4, desc[UR36][R4.64] ;  /* 0x0000002404047981 */ /* 0x000ea4000c1e1500 */
[----:B--2---:R-:W-:-:S05]  /*3900*/  HADD2.F32 R0, -RZ, R4.H0_H0 ;  /* 0x20000004ff007230 */ /* 0x004fca0000004100 */
[----:B------:R-:W-:-:S04]  /*3910*/  F2FP.BF16.F32.PACK_AB R0, RZ, R0 ;  /* 0x00000000ff00723e */ /* 0x000fc800000010ff */
[----:B------:R-:W-:Y:S01]  /*3920*/  PRMT R19, R0, 0x7610, R19 ;  /* 0x0000761000137816 */ /* 0x000fe20000000013 */
[----:B------:R-:W-:Y:S06]  /*3930*/  BRA `(.L_x_5353) ;  /* 0x0000000c00047947 */ /* 0x000fec0003800000 */
.L_x_5363:
        /* <DEDUP_REMOVED lines=9> */
.L_x_5354:
        /* <DEDUP_REMOVED lines=14> */
.L_x_5367:
        /* <DEDUP_REMOVED lines=9> */
.L_x_5366:
        /* <DEDUP_REMOVED lines=28> */
.L_x_5369:
        /* <DEDUP_REMOVED lines=15> */
.L_x_5368:
[----:B------:R1:W5:Y:S01]  /*3df0*/  LDG.E.U16 R19, desc[UR36][R4.64] ;  /* 0x0000002404137981 */ /* 0x000362000c1e1500 */
[----:B------:R-:W-:Y:S05]  /*3e00*/  BRA `(.L_x_5353) ;  /* 0x0000000400d07947 */ /* 0x000fea0003800000 */
.L_x_5365:
        /* <DEDUP_REMOVED lines=13> */
.L_x_5372:
        /* <DEDUP_REMOVED lines=21> */
.L_x_5376:
[----:B------:R-:W-:Y:S05]  /*4030*/  BSYNC B1 ;  /* 0x0000000000017941 */ /* 0x000fea0003800000 */
.L_x_5375:
[----:B------:R-:W-:Y:S01]  /*4040*/  LEA R5, R0, 0x3b800000, 0x17 ;  /* 0x3b80000000057811 */ /* 0x000fe200078eb8ff */
[----:B------:R-:W-:-:S05]  /*4050*/  IMAD.SHL.U32 R0, R3, 0x100000, RZ ;  /* 0x0010000003007824 */ /* 0x000fca00078e00ff */
[----:B------:R-:W-:-:S07]  /*4060*/  LOP3.LUT R0, R5, R0, R6, 0xfe, !PT ;  /* 0x0000000005007212 */ /* 0x000fce00078efe06 */
.L_x_5374:
[----:B------:R-:W-:Y:S05]  /*4070*/  BSYNC B0 ;  /* 0x0000000000007941 */ /* 0x000fea0003800000 */
.L_x_5373:
[----:B------:R-:W-:-:S04]  /*4080*/  F2FP.BF16.F32.PACK_AB R0, RZ, R0 ;  /* 0x00000000ff00723e */ /* 0x000fc800000010ff */
[----:B------:R-:W-:Y:S01]  /*4090*/  PRMT R19, R0, 0x7610, R19 ;  /* 0x0000761000137816 */ /* 0x000fe20000000013 */
[----:B------:R-:W-:Y:S06]  /*40a0*/  BRA `(.L_x_5353) ;  /* 0x0000000400287947 */ /* 0x000fec0003800000 */
.L_x_5371:
        /* <DEDUP_REMOVED lines=21> */
.L_x_5380:
[----:B------:R-:W-:Y:S05]  /*4200*/  BSYNC B1 ;  /* 0x0000000000017941 */ /* 0x000fea0003800000 */
.L_x_5379:
[----:B------:R-:W-:Y:S01]  /*4210*/  LEA R5, R0, 0x37800000, 0x17 ;  /* 0x3780000000057811 */ /* 0x000fe200078eb8ff */
[----:B------:R-:W-:-:S05]  /*4220*/  IMAD.SHL.U32 R0, R3, 0x200000, RZ ;  /* 0x0020000003007824 */ /* 0x000fca00078e00ff */
[----:B------:R-:W-:-:S07]  /*4230*/  LOP3.LUT R0, R5, R0, R6, 0xfe, !PT ;  /* 0x0000000005007212 */ /* 0x000fce00078efe06 */
.L_x_5378:
[----:B------:R-:W-:Y:S05]  /*4240*/  BSYNC B0 ;  /* 0x0000000000007941 */ /* 0x000fea0003800000 */
.L_x_5377:
[----:B------:R-:W-:-:S04]  /*4250*/  F2FP.BF16.F32.PACK_AB R0, RZ, R0 ;  /* 0x00000000ff00723e */ /* 0x000fc800000010ff */
[----:B------:R-:W-:Y:S01]  /*4260*/  PRMT R19, R0, 0x7610, R19 ;  /* 0x0000761000137816 */ /* 0x000fe20000000013 */
[----:B------:R-:W-:Y:S06]  /*4270*/  BRA `(.L_x_5353) ;  /* 0x0000000000b47947 */ /* 0x000fec0003800000 */
.L_x_5370:
        /* <DEDUP_REMOVED lines=14> */
.L_x_5384:
[----:B------:R-:W-:Y:S05]  /*4360*/  BSYNC B0 ;  /* 0x0000000000007941 */ /* 0x000fea0003800000 */
.L_x_5383:
[----:B------:R-:W-:-:S04]  /*4370*/  F2FP.BF16.F32.PACK_AB R0, RZ, R0 ;  /* 0x00000000ff00723e */ /* 0x000fc800000010ff */
[----:B------:R-:W-:Y:S01]  /*4380*/  PRMT R19, R0, 0x7610, R19 ;  /* 0x0000761000137816 */ /* 0x000fe20000000013 */
[----:B------:R-:W-:Y:S06]  /*4390*/  BRA `(.L_x_5353) ;  /* 0x00000000006c7947 */ /* 0x000fec0003800000 */
.L_x_5358:
        /* <DEDUP_REMOVED lines=16> */
.L_x_5385:
[----:B------:R-:W-:Y:S01]  /*44a0*/  PRMT R19, RZ, 0x7610, R19 ;  /* 0x00007610ff137816 */ /* 0x000fe20000000013 */
[----:B------:R-:W-:Y:S06]  /*44b0*/  BRA `(.L_x_5353) ;  /* 0x0000000000247947 */ /* 0x000fec0003800000 */
.L_x_5382:
[----:B------:R-:W2:Y:S02]  /*44c0*/  LDG.E.64 R4, desc[UR36][R4.64] ;  /* 0x0000002404047981 */ /* 0x000ea4000c1e1b00 */
[----:B--2---:R-:W0:Y:S02]  /*44d0*/  I2F.U64 R0, R4 ;  /* 0x0000000400007312 */ /* 0x004e240000301000 */
[----:B0-----:R-:W-:-:S04]  /*44e0*/  F2FP.BF16.F32.PACK_AB R0, RZ, R0 ;  /* 0x00000000ff00723e */ /* 0x001fc800000010ff */
[----:B------:R-:W-:Y:S01]  /*44f0*/  PRMT R19, R0, 0x7610, R19 ;  /* 0x0000761000137816 */ /* 0x000fe20000000013 */
[----:B------:R-:W-:Y:S06]  /*4500*/  BRA `(.L_x_5353) ;  /* 0x0000000000107947 */ /* 0x000fec0003800000 */
.L_x_5381:
[----:B------:R-:W2:Y:S02]  /*4510*/  LDG.E R4, desc[UR36][R4.64] ;  /* 0x0000002404047981 */ /* 0x000ea4000c1e1900 */
[----:B--2---:R-:W-:-:S04]  /*4520*/  I2FP.F32.U32 R0, R4 ;  /* 0x0000000400007245 */ /* 0x004fc80000201000 */
[----:B------:R-:W-:-:S04]  /*4530*/  F2FP.BF16.F32.PACK_AB R0, RZ, R0 ;  /* 0x00000000ff00723e */ /* 0x000fc800000010ff */
[----:B------:R-:W-:-:S07]  /*4540*/  PRMT R19, R0, 0x7610, R19 ;  /* 0x0000761000137816 */ /* 0x000fce0000000013 */
.L_x_5353:
[----:B------:R-:W-:Y:S05]  /*4550*/  BSYNC B6 ;  /* 0x0000000000067941 */ /* 0x000fea0003800000 */
.L_x_5352:
[----:B------:R-:W2:Y:S01]  /*4560*/  S2R R25, SR_TID.X ;  /* 0x0000000000197919 */ /* 0x000ea20000002100 */
[----:B------:R-:W3:Y:S01]  /*4570*/  LDC.U8 R17, c[0x0][0x234] ;  /* 0x00008d00ff117b82 */ /* 0x000ee20000000000 */
[----:B------:R-:W-:Y:S01]  /*4580*/  BSSY B0, `(.L_x_5386) ;  /* 0x0000011000007945 */ /* 0x000fe20003800000 */
[CC--:B--2---:R-:W-:Y:S01]  /*4590*/  ISETP.GE.AND P0, PT, R25.reuse, R16.reuse, PT ;  /* 0x000000101900720c */ /* 0x0c4fe20003f06270 */
[C---:B------:R-:W-:Y:S02]  /*45a0*/  VIADD R3, R25.reuse, 0x100 ;  /* 0x0000010019037836 */ /* 0x040fe40000000000 */
[C---:B01----:R-:W-:Y:S02]  /*45b0*/  VIADD R5, R25.reuse, 0x180 ;  /* 0x0000018019057836 */ /* 0x043fe40000000000 */
[----:B------:R-:W-:Y:S01]  /*45c0*/  VIADD R23, R25, 0x80 ;  /* 0x0000008019177836 */ /* 0x000fe20000000000 */
[-C--:B------:R-:W-:Y:S02]  /*45d0*/  ISETP.GE.AND P2, PT, R3, R16.reuse, PT ;  /* 0x000000100300720c */ /* 0x080fe40003f46270 */
[----:B------:R-:W-:-:S02]  /*45e0*/  ISETP.GE.AND P1, PT, R5, R16, PT ;  /* 0x000000100500720c */ /* 0x000fc40003f26270 */
[----:B------:R-:W-:-:S03]  /*45f0*/  ISETP.GE.AND P5, PT, R23, R16, PT ;  /* 0x000000101700720c */ /* 0x000fc60003fa6270 */
[----:B------:R-:W-:Y:S10]  /*4600*/  @P0 BRA `(.L_x_5387) ;  /* 0x0000000000200947 */ /* 0x000ff40003800000 */
[----:B-----5:R-:W-:-:S05]  /*4610*/  IMAD.U32 R22, R22, 0x10000, RZ ;  /* 0x0001000016167824 */ /* 0x020fca00078e00ff */
[C---:B------:R-:W-:Y:S02]  /*4620*/  FSETP.GT.FTZ.AND P3, PT, R22.reuse, RZ, PT ;  /* 0x000000ff1600720b */ /* 0x040fe40003f74000 */
[----:B------:R-:W-:-:S04]  /*4630*/  FSETP.GEU.FTZ.AND P4, PT, R22, RZ, PT ;  /* 0x000000ff1600720b */ /* 0x000fc80003f9e000 */
[----:B------:R-:W-:-:S04]  /*4640*/  SEL R3, RZ, 0x1, P4 ;  /* 0x00000001ff037807 */ /* 0x000fc80002000000 */
[----:B------:R-:W-:-:S03]  /*4650*/  IADD3 R0, -R3, 0x1, RZ ;  /* 0x0000000103007810 */ /* 0x000fc60007ffe1ff */
[----:B------:R-:W-:-:S05]  /*4660*/  @!P3 IMAD.MOV R0, RZ, RZ, -R3 ;  /* 0x000000ffff00b224 */ /* 0x000fca00078e0a03 */
[----:B------:R-:W-:-:S04]  /*4670*/  I2FP.F32.S32 R0, R0 ;  /* 0x0000000000007245 */ /* 0x000fc80000201400 */
[----:B------:R0:W1:Y:S03]  /*4680*/  F2F.BF16.F32 R3, R0 ;  /* 0x0000000000037304 */ /* 0x0000660000202000 */
.L_x_5387:
[----:B------:R-:W-:Y:S05]  /*4690*/  BSYNC B0 ;  /* 0x0000000000007941 */ /* 0x000fea0003800000 */
.L_x_5386:
[----:B------:R-:W-:Y:S04]  /*46a0*/  BSSY B0, `(.L_x_5388) ;  /* 0x000000a000007945 */ /* 0x000fe80003800000 */
[----:B------:R-:W-:Y:S05]  /*46b0*/  @P5 BRA `(.L_x_5389) ;  /* 0x0000000000205947 */ /* 0x000fea0003800000 */
[----:B-----5:R-:W-:-:S05]  /*46c0*/  IMAD.U32 R18, R18, 0x10000, RZ ;  /* 0x0001000012127824 */ /* 0x020fca00078e00ff */
[C---:B------:R-:W-:Y:S02]  /*46d0*/  FSETP.GT.FTZ.AND P3, PT, R18.reuse, RZ, PT ;  /* 0x000000ff1200720b */ /* 0x040fe40003f74000 */
[----:B------:R-:W-:-:S04]  /*46e0*/  FSETP.GEU.FTZ.AND P4, PT, R18, RZ, PT ;  /* 0x000000ff1200720b */ /* 0x000fc80003f9e000 */
[----:B------:R-:W-:-:S04]  /*46f0*/  SEL R4, RZ, 0x1, P4 ;  /* 0x00000001ff047807 */ /* 0x000fc80002000000 */
[----:B0-----:R-:W-:-:S03]  /*4700*/  IADD3 R0, -R4, 0x1, RZ ;  /* 0x0000000104007810 */ /* 0x001fc60007ffe1ff */
[----:B------:R-:W-:-:S05]  /*4710*/  @!P3 IMAD.MOV R0, RZ, RZ, -R4 ;  /* 0x000000ffff00b224 */ /* 0x000fca00078e0a04 */
[----:B------:R-:W-:-:S04]  /*4720*/  I2FP.F32.S32 R0, R0 ;  /* 0x0000000000007245 */ /* 0x000fc80000201400 */
[----:B------:R2:W4:Y:S03]  /*4730*/  F2F.BF16.F32 R22, R0 ;  /* 0x0000000000167304 */ /* 0x0005260000202000 */
.L_x_5389:
[----:B------:R-:W-:Y:S05]  /*4740*/  BSYNC B0 ;  /* 0x0000000000007941 */ /* 0x000fea0003800000 */
.L_x_5388:
[----:B------:R-:W-:Y:S04]  /*4750*/  BSSY B0, `(.L_x_5390) ;  /* 0x000000a000007945 */ /* 0x000fe80003800000 */
[----:B------:R-:W-:Y:S05]  /*4760*/  @P2 BRA `(.L_x_5391) ;  /* 0x0000000000202947 */ /* 0x000fea0003800000 */
[----:B-----5:R-:W-:-:S05]  /*4770*/  IMAD.U32 R24, R24, 0x10000, RZ ;  /* 0x0001000018187824 */ /* 0x020fca00078e00ff */
[C---:B------:R-:W-:Y:S02]  /*4780*/  FSETP.GT.FTZ.AND P2, PT, R24.reuse, RZ, PT ;  /* 0x000000ff1800720b */ /* 0x040fe40003f54000 */
[----:B------:R-:W-:-:S04]  /*4790*/  FSETP.GEU.FTZ.AND P3, PT, R24, RZ, PT ;  /* 0x000000ff1800720b */ /* 0x000fc80003f7e000 */
[----:B------:R-:W-:-:S04]  /*47a0*/  SEL R4, RZ, 0x1, P3 ;  /* 0x00000001ff047807 */ /* 0x000fc80001800000 */
[----:B0-2---:R-:W-:-:S03]  /*47b0*/  IADD3 R0, -R4, 0x1, RZ ;  /* 0x0000000104007810 */ /* 0x005fc60007ffe1ff */
[----:B------:R-:W-:-:S05]  /*47c0*/  @!P2 IMAD.MOV R0, RZ, RZ, -R4 ;  /* 0x000000ffff00a224 */ /* 0x000fca00078e0a04 */
[----:B------:R-:W-:-:S04]  /*47d0*/  I2FP.F32.S32 R0, R0 ;  /* 0x0000000000007245 */ /* 0x000fc80000201400 */
[----:B------:R0:W2:Y:S03]  /*47e0*/  F2F.BF16.F32 R18, R0 ;  /* 0x0000000000127304 */ /* 0x0000a60000202000 */
.L_x_5391:
[----:B------:R-:W-:Y:S05]  /*47f0*/  BSYNC B0 ;  /* 0x0000000000007941 */ /* 0x000fea0003800000 */
.L_x_5390:
        /* <DEDUP_REMOVED lines=10> */
.L_x_5393:
[----:B------:R-:W-:Y:S05]  /*48a0*/  BSYNC B0 ;  /* 0x0000000000007941 */ /* 0x000fea0003800000 */
.L_x_5392:
[----:B------:R-:W-:Y:S04]  /*48b0*/  BSSY B6, `(.L_x_5394) ;  /* 0x0000112000067945 */ /* 0x000fe80003800000 */
[----:B------:R-:W-:Y:S05]  /*48c0*/  @P0 BRA `(.L_x_5395) ;  /* 0x0000001000400947 */ /* 0x000fea0003800000 */
[----:B------:R-:W1:Y:S01]  /*48d0*/  LDC.64 R8, c[0x0][0x218] ;  /* 0x00008600ff087b82 */ /* 0x000e620000000a00 */
[----:B0-23--:R-:W-:Y:S01]  /*48e0*/  PRMT R0, R17, 0x9910, RZ ;  /* 0x0000991011007816 */ /* 0x00dfe200000000ff */
[----:B------:R-:W-:Y:S01]  /*48f0*/  IMAD R25, R2, 0x200, R25 ;  /* 0x0000020002197824 */ /* 0x000fe200078e0219 */
[----:B------:R-:W-:Y:S02]  /*4900*/  ULDC UR4, c[0x0][0x238] ;  /* 0x00008e0000047ab9 */ /* 0x000fe40000000800 */
[----:B------:R-:W-:Y:S01]  /*4910*/  ISETP.GT.AND P0, PT, R0, 0x9, PT ;  /* 0x000000090000780c */ /* 0x000fe20003f04270 */
[----:B------:R-:W-:-:S05]  /*4920*/  IMAD R25, R25, UR4, RZ ;  /* 0x0000000419197c24 */ /* 0x000fca000f8e02ff */
[----:B-1----:R-:W-:-:S05]  /*4930*/  IADD3 R8, P1, R25, R8, RZ ;  /* 0x0000000819087210 */ /* 0x002fca0007f3e0ff */
        /* <DEDUP_REMOVED lines=10> */
[----:B------:R-:W-:Y:S02]  /*49e0*/  IMAD.U32 R3, R3, 0x10000, RZ ;  /* 0x0001000003037824 */ /* 0x000fe400078e00ff */
[----:B------:R-:W-:-:S04]  /*49f0*/  IMAD.MOV.U32 R25, RZ, RZ, R23 ;  /* 0x000000ffff197224 */ /* 0x000fc800078e0017 */
[----:B------:R-:W0:Y:S02]  /*4a00*/  F2I.FTZ.TRUNC.NTZ R3, R3 ;  /* 0x0000000300037305 */ /* 0x000e24000021f100 */
[----:B0-----:R0:W-:Y:S01]  /*4a10*/  STG.E.U8 desc[UR36][R8.64], R3 ;  /* 0x0000000308007986 */ /* 0x0011e2000c101124 */
[----:B------:R-:W-:Y:S05]  /*4a20*/  BRA `(.L_x_5395) ;  /* 0x0000000c00e87947 */ /* 0x000fea0003800000 */
.L_x_5399:
[----:B------:R-:W-:Y:S02]  /*4a30*/  IMAD.U32 R5, R3, 0x10000, RZ ;  /* 0x0001000003057824 */ /* 0x000fe400078e00ff */
[----:B------:R-:W-:-:S04]  /*4a40*/  IMAD.MOV.U32 R25, RZ, RZ, R23 ;  /* 0x000000ffff197224 */ /* 0x000fc800078e0017 */
[----:B------:R-:W0:Y:S02]  /*4a50*/  F2I.S64.TRUNC R4, R5 ;  /* 0x0000000500047311 */ /* 0x000e24000020d900 */
[----:B0-----:R0:W-:Y:S01]  /*4a60*/  STG.E.U8 desc[UR36][R8.64], R4 ;  /* 0x0000000408007986 */ /* 0x0011e2000c101124 */
[----:B------:R-:W-:Y:S05]  /*4a70*/  BRA `(.L_x_5395) ;  /* 0x0000000c00d47947 */ /* 0x000fea0003800000 */
.L_x_5398:
[----:B------:R-:W-:-:S13]  /*4a80*/  ISETP.NE.AND P0, PT, R0, 0x2, PT ;  /* 0x000000020000780c */ /* 0x000fda0003f05270 */
[----:B------:R-:W-:Y:S05]  /*4a90*/  @!P0 BRA `(.L_x_5401) ;  /* 0x0000000000388947 */ /* 0x000fea0003800000 */
[----:B------:R-:W-:-:S13]  /*4aa0*/  ISETP.NE.AND P0, PT, R0, 0x3, PT ;  /* 0x000000030000780c */ /* 0x000fda0003f05270 */
[----:B------:R-:W-:Y:S05]  /*4ab0*/  @!P0 BRA `(.L_x_5402) ;  /* 0x00000000001c8947 */ /* 0x000fea0003800000 */
[----:B------:R-:W-:-:S13]  /*4ac0*/  ISETP.NE.AND P0, PT, R0, 0x4, PT ;  /* 0x000000040000780c */ /* 0x000fda0003f05270 */
[----:B------:R-:W-:Y:S05]  /*4ad0*/  @P0 BRA `(.L_x_5400) ;  /* 0x0000000c00500947 */ /* 0x000fea0003800000 */
[----:B------:R-:W-:Y:S02]  /*4ae0*/  IMAD.U32 R4, R3, 0x10000, RZ ;  /* 0x0001000003047824 */ /* 0x000fe400078e00ff */
[----:B------:R-:W-:-:S04]  /*4af0*/  IMAD.MOV.U32 R25, RZ, RZ, R23 ;  /* 0x000000ffff197224 */ /* 0x000fc800078e0017 */
[----:B------:R-:W0:Y:S02]  /*4b00*/  F2I.S64.TRUNC R4, R4 ;  /* 0x0000000400047311 */ /* 0x000e24000020d900 */
[----:B0-----:R0:W-:Y:S01]  /*4b10*/  STG.E.64 desc[UR36][R8.64], R4 ;  /* 0x0000000408007986 */ /* 0x0011e2000c101b24 */
[----:B------:R-:W-:Y:S05]  /*4b20*/  BRA `(.L_x_5395) ;  /* 0x0000000c00a87947 */ /* 0x000fea0003800000 */
.L_x_5402:
[----:B------:R-:W-:Y:S02]  /*4b30*/  IMAD.U32 R3, R3, 0x10000, RZ ;  /* 0x0001000003037824 */ /* 0x000fe400078e00ff */
[----:B------:R-:W-:-:S04]  /*4b40*/  IMAD.MOV.U32 R25, RZ, RZ, R23 ;  /* 0x000000ffff197224 */ /* 0x000fc800078e0017 */
[----:B------:R-:W0:Y:S02]  /*4b50*/  F2I.FTZ.TRUNC.NTZ R3, R3 ;  /* 0x0000000300037305 */ /* 0x000e24000021f100 */
[----:B0-----:R0:W-:Y:S01]  /*4b60*/  STG.E desc[UR36][R8.64], R3 ;  /* 0x0000000308007986 */ /* 0x0011e2000c101924 */
[----:B------:R-:W-:Y:S05]  /*4b70*/  BRA `(.L_x_5395) ;  /* 0x0000000c00947947 */ /* 0x000fea0003800000 */
.L_x_5401:
[----:B------:R-:W-:Y:S02]  /*4b80*/  IMAD.U32 R3, R3, 0x10000, RZ ;  /* 0x0001000003037824 */ /* 0x000fe400078e00ff */
[----:B------:R-:W-:-:S04]  /*4b90*/  IMAD.MOV.U32 R25, RZ, RZ, R23 ;  /* 0x000000ffff197224 */ /* 0x000fc800078e0017 */
[----:B------:R-:W0:Y:S02]  /*4ba0*/  F2I.FTZ.TRUNC.NTZ R3, R3 ;  /* 0x0000000300037305 */ /* 0x000e24000021f100 */
[----:B0-----:R0:W-:Y:S01]  /*4bb0*/  STG.E.U16 desc[UR36][R8.64], R3 ;  /* 0x0000000308007986 */ /* 0x0011e2000c101524 */
[----:B------:R-:W-:Y:S05]  /*4bc0*/  BRA `(.L_x_5395) ;  /* 0x0000000c00807947 */ /* 0x000fea0003800000 */
.L_x_5397:
[----:B------:R-:W-:-:S13]  /*4bd0*/  ISETP.GT.AND P0, PT, R0, 0x6, PT ;  /* 0x000000060000780c */ /* 0x000fda0003f04270 */
[----:B------:R-:W-:Y:S05]  /*4be0*/  @P0 BRA `(.L_x_5403) ;  /* 0x0000000000340947 */ /* 0x000fea0003800000 */
[----:B------:R-:W-:-:S13]  /*4bf0*/  ISETP.NE.AND P0, PT, R0, 0x5, PT ;  /* 0x000000050000780c */ /* 0x000fda0003f05270 */
[----:B------:R-:W-:Y:S05]  /*4c00*/  @!P0 BRA `(.L_x_5404) ;  /* 0x0000000000188947 */ /* 0x000fea0003800000 */
[----:B------:R-:W-:-:S13]  /*4c10*/  ISETP.NE.AND P0, PT, R0, 0x6, PT ;  /* 0x000000060000780c */ /* 0x000fda0003f05270 */
[----:B------:R-:W-:Y:S05]  /*4c20*/  @P0 BRA `(.L_x_5400) ;  /* 0x0000000800fc0947 */ /* 0x000fea0003800000 */
[----:B------:R-:W-:Y:S02]  /*4c30*/  IMAD.U32 R3, R3, 0x10000, RZ ;  /* 0x0001000003037824 */ /* 0x000fe400078e00ff */
[----:B------:R-:W-:-:S03]  /*4c40*/  IMAD.MOV.U32 R25, RZ, RZ, R23 ;  /* 0x000000ffff197224 */ /* 0x000fc600078e0017 */
[----:B------:R0:W-:Y:S01]  /*4c50*/  STG.E desc[UR36][R8.64], R3 ;  /* 0x0000000308007986 */ /* 0x0001e2000c101924 */
[----:B------:R-:W-:Y:S05]  /*4c60*/  BRA `(.L_x_5395) ;  /* 0x0000000c00587947 */ /* 0x000fea0003800000 */
.L_x_5404:
[----:B------:R-:W-:Y:S02]  /*4c70*/  IMAD.U32 R0, R3, 0x10000, RZ ;  /* 0x0001000003007824 */ /* 0x000fe400078e00ff */
[----:B------:R-:W-:-:S03]  /*4c80*/  IMAD.MOV.U32 R25, RZ, RZ, R23 ;  /* 0x000000ffff197224 */ /* 0x000fc600078e0017 */
[----:B------:R-:W-:-:S05]  /*4c90*/  F2FP.F16.F32.PACK_AB R0, RZ, R0 ;  /* 0x00000000ff00723e */ /* 0x000fca00000000ff */
[----:B------:R0:W-:Y:S01]  /*4ca0*/  STG.E.U16 desc[UR36][R8.64], R0 ;  /* 0x0000000008007986 */ /* 0x0001e2000c101524 */
[----:B------:R-:W-:Y:S05]  /*4cb0*/  BRA `(.L_x_5395) ;  /* 0x0000000c00447947 */ /* 0x000fea0003800000 */
.L_x_5403:
[----:B------:R-:W-:-:S13]  /*4cc0*/  ISETP.NE.AND P0, PT, R0, 0x7, PT ;  /* 0x000000070000780c */ /* 0x000fda0003f05270 */
[----:B------:R-:W-:Y:S05]  /*4cd0*/  @!P0 BRA `(.L_x_5405) ;  /* 0x00000000003c8947 */ /* 0x000fea0003800000 */
[----:B------:R-:W-:-:S13]  /*4ce0*/  ISETP.NE.AND P0, PT, R0, 0x8, PT ;  /* 0x000000080000780c */ /* 0x000fda0003f05270 */
[----:B------:R-:W-:Y:S05]  /*4cf0*/  @!P0 BRA `(.L_x_5406) ;  /* 0x00000000001c8947 */ /* 0x000fea0003800000 */
[----:B------:R-:W-:-:S13]  /*4d00*/  ISETP.NE.AND P0, PT, R0, 0x9, PT ;  /* 0x000000090000780c */ /* 0x000fda0003f05270 */
[----:B------:R-:W-:Y:S05]  /*4d10*/  @P0 BRA `(.L_x_5400) ;  /* 0x0000000800c00947 */ /* 0x000fea0003800000 */
[----:B------:R-:W-:Y:S02]  /*4d20*/  IMAD.U32 R4, R3, 0x10000, RZ ;  /* 0x0001000003047824 */ /* 0x000fe400078e00ff */
[----:B------:R-:W-:Y:S02]  /*4d30*/  IMAD.MOV.U32 R5, RZ, RZ, RZ ;  /* 0x000000ffff057224 */ /* 0x000fe400078e00ff */
[----:B------:R-:W-:-:S03]  /*4d40*/  IMAD.MOV.U32 R25, RZ, RZ, R23 ;  /* 0x000000ffff197224 */ /* 0x000fc600078e0017 */
[----:B------:R0:W-:Y:S01]  /*4d50*/  STG.E.64 desc[UR36][R8.64], R4 ;  /* 0x0000000408007986 */ /* 0x0001e2000c101b24 */
[----:B------:R-:W-:Y:S05]  /*4d60*/  BRA `(.L_x_5395) ;  /* 0x0000000c00187947 */ /* 0x000fea0003800000 */
.L_x_5406:
[----:B------:R-:W-:Y:S02]  /*4d70*/  IMAD.U32 R3, R3, 0x10000, RZ ;  /* 0x0001000003037824 */ /* 0x000fe400078e00ff */
[----:B------:R-:W-:-:S03]  /*4d80*/  IMAD.MOV.U32 R25, RZ, RZ, R23 ;  /* 0x000000ffff197224 */ /* 0x000fc600078e0017 */
[----:B------:R-:W-:-:S04]  /*4d90*/  F2FP.F16.F32.PACK_AB R3, RZ, R3 ;  /* 0x00000003ff03723e */ /* 0x000fc800000000ff */
[----:B------:R-:W-:-:S05]  /*4da0*/  PRMT R3, R3, 0x5410, RZ ;  /* 0x0000541003037816 */ /* 0x000fca00000000ff */
[----:B------:R0:W-:Y:S01]  /*4db0*/  STG.E desc[UR36][R8.64], R3 ;  /* 0x0000000308007986 */ /* 0x0001e2000c101924 */
[----:B------:R-:W-:Y:S05]  /*4dc0*/  BRA `(.L_x_5395) ;  /* 0x0000000c00007947 */ /* 0x000fea0003800000 */
.L_x_5405:
[----:B------:R-:W-:Y:S02]  /*4dd0*/  IMAD.U32 R4, R3, 0x10000, RZ ;  /* 0x0001000003047824 */ /* 0x000fe400078e00ff */
[----:B------:R-:W-:Y:S02]  /*4de0*/  IMAD.MOV.U32 R25, RZ, RZ, R23 ;  /* 0x000000ffff197224 */ /* 0x000fe400078e0017 */
[----:B------:R-:W-:-:S06]  /*4df0*/  FMUL.FTZ R4, R4, 1 ;  /* 0x3f80000004047820 */ /* 0x000fcc0000410000 */
[----:B------:R-:W0:Y:S02]  /*4e00*/  F2F.F64.F32 R4, R4 ;  /* 0x0000000400047310 */ /* 0x000e240000201800 */
[----:B0-----:R0:W-:Y:S01]  /*4e10*/  STG.E.64 desc[UR36][R8.64], R4 ;  /* 0x0000000408007986 */ /* 0x0011e2000c101b24 */
[----:B------:R-:W-:Y:S05]  /*4e20*/  BRA `(.L_x_5395) ;  /* 0x0000000800e87947 */ /* 0x000fea0003800000 */
.L_x_5396:
        /* <DEDUP_REMOVED lines=10> */
[----:B------:R-:W-:-:S04]  /*4ed0*/  FSETP.NEU.FTZ.AND P0, PT, R3, RZ, PT ;  /* 0x000000ff0300720b */ /* 0x000fc80003f1d000 */
[----:B------:R-:W-:-:S05]  /*4ee0*/  SEL R3, RZ, 0x1, !P0 ;  /* 0x00000001ff037807 */ /* 0x000fca0004000000 */
[----:B------:R0:W-:Y:S01]  /*4ef0*/  STG.E.U8 desc[UR36][R8.64], R3 ;  /* 0x0000000308007986 */ /* 0x0001e2000c101124 */
[----:B------:R-:W-:Y:S05]  /*4f00*/  BRA `(.L_x_5395) ;  /* 0x0000000800b07947 */ /* 0x000fea0003800000 */
.L_x_5409:
[----:B------:R-:W-:Y:S01]  /*4f10*/  IMAD.U32 R3, R3, 0x10000, RZ ;  /* 0x0001000003037824 */ /* 0x000fe200078e00ff */
[----:B------:R-:W-:Y:S01]  /*4f20*/  CS2R R6, SRZ ;  /* 0x0000000000067805 */ /* 0x000fe2000001ff00 */
[----:B------:R-:W-:Y:S02]  /*4f30*/  IMAD.MOV.U32 R25, RZ, RZ, R23 ;  /* 0x000000ffff197224 */ /* 0x000fe400078e0017 */
[----:B------:R-:W-:-:S04]  /*4f40*/  FMUL.FTZ R3, R3, 1 ;  /* 0x3f80000003037820 */ /* 0x000fc80000410000 */
[----:B------:R-:W0:Y:S02]  /*4f50*/  F2F.F64.F32 R4, R3 ;  /* 0x0000000300047310 */ /* 0x000e240000201800 */
[----:B0-----:R0:W-:Y:S01]  /*4f60*/  STG.E.128 desc[UR36][R8.64], R4 ;  /* 0x0000000408007986 */ /* 0x0011e2000c101d24 */
[----:B------:R-:W-:Y:S05]  /*4f70*/  BRA `(.L_x_5395) ;  /* 0x0000000800947947 */ /* 0x000fea0003800000 */
.L_x_5408:
[----:B------:R-:W-:-:S13]  /*4f80*/  ISETP.NE.AND P0, PT, R0, 0xf, PT ;  /* 0x0000000f0000780c */ /* 0x000fda0003f05270 */
[----:B------:R-:W-:Y:S05]  /*4f90*/  @!P0 BRA `(.L_x_5410) ;  /* 0x0000000000bc8947 */ /* 0x000fea0003800000 */
[----:B------:R-:W-:-:S13]  /*4fa0*/  ISETP.NE.AND P0, PT, R0, 0x17, PT ;  /* 0x000000170000780c */ /* 0x000fda0003f05270 */
[----:B------:R-:W-:Y:S05]  /*4fb0*/  @!P0 BRA `(.L_x_5411) ;  /* 0x0000000000588947 */ /* 0x000fea0003800000 */
[----:B------:R-:W-:-:S13]  /*4fc0*/  ISETP.NE.AND P0, PT, R0, 0x18, PT ;  /* 0x000000180000780c */ /* 0x000fda0003f05270 */
[----:B------:R-:W-:Y:S05]  /*4fd0*/  @P0 BRA `(.L_x_5400) ;  /* 0x0000000800100947 */ /* 0x000fea0003800000 */
[----:B------:R-:W-:Y:S01]  /*4fe0*/  IMAD.U32 R7, R3, 0x10000, RZ ;  /* 0x0001000003077824 */ /* 0x000fe200078e00ff */
        /* <DEDUP_REMOVED lines=14> */
.L_x_5413:
[----:B------:R-:W-:Y:S05]  /*50d0*/  BSYNC B0 ;  /* 0x0000000000007941 */ /* 0x000fea0003800000 */
.L_x_5412:
[----:B------:R-:W-:Y:S01]  /*50e0*/  LOP3.LUT R5, R0, R5, RZ, 0xfc, !PT ;  /* 0x0000000500057212 */ /* 0x000fe200078efcff */
[----:B------:R-:W-:-:S04]  /*50f0*/  IMAD.MOV.U32 R25, RZ, RZ, R23 ;  /* 0x000000ffff197224 */ /* 0x000fc800078e0017 */
[----:B------:R0:W-:Y:S01]  /*5100*/  STG.E.U8 desc[UR36][R8.64], R5 ;  /* 0x0000000508007986 */ /* 0x0001e2000c101124 */
[----:B------:R-:W-:Y:S05]  /*5110*/  BRA `(.L_x_5395) ;  /* 0x00000008002c7947 */ /* 0x000fea0003800000 */
.L_x_5411:
[----:B------:R-:W-:Y:S01]  /*5120*/  IMAD.U32 R5, R3, 0x10000, RZ ;  /* 0x0001000003057824 */ /* 0x000fe200078e00ff */
        /* <DEDUP_REMOVED lines=12> */
.L_x_5415:
[----:B------:R-:W-:Y:S01]  /*51f0*/  IMAD.MOV.U32 R0, RZ, RZ, 0x7f ;  /* 0x0000007fff007424 */ /* 0x000fe200078e00ff */
[----:B------:R-:W-:-:S04]  /*5200*/  ISETP.GT.U32.AND P0, PT, R3, 0x7f800000, PT ;  /* 0x7f8000000300780c */ /* 0x000fc80003f04070 */
[----:B------:R-:W-:-:S09]  /*5210*/  SEL R0, R0, 0x7c, P0 ;  /* 0x0000007c00007807 */ /* 0x000fd20000000000 */
.L_x_5416:
[----:B------:R-:W-:Y:S05]  /*5220*/  BSYNC B0 ;  /* 0x0000000000007941 */ /* 0x000fea0003800000 */
.L_x_5414:
[----:B------:R-:W-:Y:S01]  /*5230*/  LOP3.LUT R3, R5, 0x80000000, RZ, 0xc0, !PT ;  /* 0x8000000005037812 */ /* 0x000fe200078ec0ff */
[----:B------:R-:W-:-:S03]  /*5240*/  IMAD.MOV.U32 R25, RZ, RZ, R23 ;  /* 0x000000ffff197224 */ /* 0x000fc600078e0017 */
[----:B------:R-:W-:-:S04]  /*5250*/  SHF.R.U32.HI R3, RZ, 0x18, R3 ;  /* 0x00000018ff037819 */ /* 0x000fc80000011603 */
[----:B------:R-:W-:-:S05]  /*5260*/  LOP3.LUT R3, R0, R3, RZ, 0xfc, !PT ;  /* 0x0000000300037212 */ /* 0x000fca00078efcff */
[----:B------:R0:W-:Y:S01]  /*5270*/  STG.E.U8 desc[UR36][R8.64], R3 ;  /* 0x0000000308007986 */ /* 0x0001e2000c101124 */
[----:B------:R-:W-:Y:S05]  /*5280*/  BRA `(.L_x_5395) ;  /* 0x0000000400d07947 */ /* 0x000fea0003800000 */
.L_x_5410:
[----:B------:R0:W-:Y:S01]  /*5290*/  STG.E.U16 desc[UR36][R8.64], R3 ;  /* 0x0000000308007986 */ /* 0x0001e2000c101524 */
[----:B------:R-:W-:Y:S01]  /*52a0*/  IMAD.MOV.U32 R25, RZ, RZ, R23 ;  /* 0x000000ffff197224 */ /* 0x000fe200078e0017 */
[----:B------:R-:W-:Y:S06]  /*52b0*/  BRA `(.L_x_5395) ;  /* 0x0000000400c47947 */ /* 0x000fec0003800000 */
.L_x_5407:
        /* <DEDUP_REMOVED lines=10> */
[----:B------:R-:W0:Y:S02]  /*5360*/  F2I.FTZ.U32.TRUNC.NTZ R3, R3 ;  /* 0x0000000300037305 */ /* 0x000e24000021f000 */
[----:B0-----:R0:W-:Y:S01]  /*5370*/  STG.E.U16 desc[UR36][R8.64], R3 ;  /* 0x0000000308007986 */ /* 0x0011e2000c101524 */
[----:B------:R-:W-:Y:S05]  /*5380*/  BRA `(.L_x_5395) ;  /* 0x0000000400907947 */ /* 0x000fea0003800000 */
.L_x_5419:
[----:B------:R-:W-:Y:S01]  /*5390*/  IMAD.U32 R5, R3, 0x10000, RZ ;  /* 0x0001000003057824 */ /* 0x000fe200078e00ff */
        /* <DEDUP_REMOVED lines=16> */
.L_x_5422:
[----:B------:R-:W-:-:S04]  /*54a0*/  LOP3.LUT R3, R5, 0x80000000, RZ, 0xc0, !PT ;  /* 0x8000000005037812 */ /* 0x000fc800078ec0ff */
[----:B------:R-:W-:-:S04]  /*54b0*/  SHF.R.U32.HI R3, RZ, 0x18, R3 ;  /* 0x00000018ff037819 */ /* 0x000fc80000011603 */
[----:B------:R-:W-:-:S04]  /*54c0*/  LOP3.LUT R0, R0, R3, RZ, 0xfc, !PT ;  /* 0x0000000300007212 */ /* 0x000fc800078efcff */
[----:B------:R-:W-:-:S07]  /*54d0*/  PRMT R4, R0, 0x7610, R4 ;  /* 0x0000761000047816 */ /* 0x000fce0000000004 */
.L_x_5421:
[----:B------:R-:W-:Y:S05]  /*54e0*/  BSYNC B0 ;  /* 0x0000000000007941 */ /* 0x000fea0003800000 */
.L_x_5420:
[----:B------:R0:W-:Y:S01]  /*54f0*/  STG.E.U8 desc[UR36][R8.64], R4 ;  /* 0x0000000408007986 */ /* 0x0001e2000c101124 */
[----:B------:R-:W-:Y:S01]  /*5500*/  IMAD.MOV.U32 R25, RZ, RZ, R23 ;  /* 0x000000ffff197224 */ /* 0x000fe200078e0017 */
[----:B------:R-:W-:Y:S06]  /*5510*/  BRA `(.L_x_5395) ;  /* 0x00000004002c7947 */ /* 0x000fec0003800000 */
.L_x_5418:
        /* <DEDUP_REMOVED lines=17> */
.L_x_5425:
[----:B------:R-:W-:-:S04]  /*5630*/  LOP3.LUT R3, R5, 0x80000000, RZ, 0xc0, !PT ;  /* 0x8000000005037812 */ /* 0x000fc800078ec0ff */
[----:B------:R-:W-:-:S04]  /*5640*/  SHF.R.U32.HI R3, RZ, 0x18, R3 ;  /* 0x00000018ff037819 */ /* 0x000fc80000011603 */
[----:B------:R-:W-:-:S04]  /*5650*/  LOP3.LUT R0, R0, R3, RZ, 0xfc, !PT ;  /* 0x0000000300007212 */ /* 0x000fc800078efcff */
[----:B------:R-:W-:-:S07]  /*5660*/  PRMT R4, R0, 0x7610, R4 ;  /* 0x0000761000047816 */ /* 0x000fce0000000004 */
.L_x_5424:
[----:B------:R-:W-:Y:S05]  /*5670*/  BSYNC B0 ;  /* 0x0000000000007941 */ /* 0x000fea0003800000 */
.L_x_5423:
[----:B------:R0:W-:Y:S01]  /*5680*/  STG.E.U8 desc[UR36][R8.64], R4 ;  /* 0x0000000408007986 */ /* 0x0001e2000c101124 */
[----:B------:R-:W-:Y:S01]  /*5690*/  IMAD.MOV.U32 R25, RZ, RZ, R23 ;  /* 0x000000ffff197224 */ /* 0x000fe200078e0017 */
[----:B------:R-:W-:Y:S06]  /*56a0*/  BRA `(.L_x_5395) ;  /* 0x0000000000c87947 */ /* 0x000fec0003800000 */
.L_x_5417:
[----:B------:R-:W-:-:S13]  /*56b0*/  ISETP.NE.AND P0, PT, R0, 0x1c, PT ;  /* 0x0000001c0000780c */ /* 0x000fda0003f05270 */
[----:B------:R-:W-:Y:S05]  /*56c0*/  @!P0 BRA `(.L_x_5426) ;  /* 0x0000000000b08947 */ /* 0x000fea0003800000 */
[----:B------:R-:W-:-:S13]  /*56d0*/  ISETP.NE.AND P0, PT, R0, 0x1d, PT ;  /* 0x0000001d0000780c */ /* 0x000fda0003f05270 */
[----:B------:R-:W-:Y:S05]  /*56e0*/  @!P0 BRA `(.L_x_5427) ;  /* 0x0000000000948947 */ /* 0x000fea0003800000 */
[----:B------:R-:W-:-:S13]  /*56f0*/  ISETP.NE.AND P0, PT, R0, 0x2c, PT ;  /* 0x0000002c0000780c */ /* 0x000fda0003f05270 */
[----:B------:R-:W-:Y:S05]  /*5700*/  @P0 BRA `(.L_x_5400) ;  /* 0x0000000000440947 */ /* 0x000fea0003800000 */
[----:B------:R-:W-:Y:S02]  /*5710*/  IMAD.U32 R4, R3, 0x10000, RZ ;  /* 0x0001000003047824 */ /* 0x000fe400078e00ff */
[----:B------:R-:W-:-:S03]  /*5720*/  IMAD.MOV.U32 R25, RZ, RZ, R23 ;  /* 0x000000ffff197224 */ /* 0x000fc600078e0017 */
        /* <DEDUP_REMOVED lines=15> */
.L_x_5400:
        /* <DEDUP_REMOVED lines=15> */
[----:B0---45:R-:W-:Y:S05]  /*5910*/  CALL.ABS.NOINC R14 ;  /* 0x000000000e007343 */ /* 0x031fea0003c00000 */
.L_x_5428:
[----:B------:R-:W-:Y:S01]  /*5920*/  IMAD.MOV.U32 R25, RZ, RZ, R23 ;  /* 0x000000ffff197224 */ /* 0x000fe200078e0017 */
[----:B------:R-:W-:Y:S06]  /*5930*/  BRA `(.L_x_5395) ;  /* 0x0000000000247947 */ /* 0x000fec0003800000 */
.L_x_5427:
[----:B------:R-:W-:Y:S02]  /*5940*/  IMAD.U32 R4, R3, 0x10000, RZ ;  /* 0x0001000003047824 */ /* 0x000fe400078e00ff */
[----:B------:R-:W-:-:S04]  /*5950*/  IMAD.MOV.U32 R25, RZ, RZ, R23 ;  /* 0x000000ffff197224 */ /* 0x000fc800078e0017 */
[----:B------:R-:W0:Y:S02]  /*5960*/  F2I.U64.TRUNC R4, R4 ;  /* 0x0000000400047311 */ /* 0x000e24000020d800 */
[----:B0-----:R0:W-:Y:S01]  /*5970*/  STG.E.64 desc[UR36][R8.64], R4 ;  /* 0x0000000408007986 */ /* 0x0011e2000c101b24 */
[----:B------:R-:W-:Y:S05]  /*5980*/  BRA `(.L_x_5395) ;  /* 0x0000000000107947 */ /* 0x000fea0003800000 */
.L_x_5426:
[----:B------:R-:W-:Y:S02]  /*5990*/  IMAD.U32 R3, R3, 0x10000, RZ ;  /* 0x0001000003037824 */ /* 0x000fe400078e00ff */
[----:B------:R-:W-:-:S04]  /*59a0*/  IMAD.MOV.U32 R25, RZ, RZ, R23 ;  /* 0x000000ffff197224 */ /* 0x000fc800078e0017 */
[----:B------:R-:W0:Y:S02]  /*59b0*/  F2I.FTZ.U32.TRUNC.NTZ R3, R3 ;  /* 0x0000000300037305 */ /* 0x000e24000021f000 */
[----:B0-----:R0:W-:Y:S02]  /*59c0*/  STG.E desc[UR36][R8.64], R3 ;  /* 0x0000000308007986 */ /* 0x0011e4000c101924 */
.L_x_5395:
[----:B------:R-:W-:Y:S05]  /*59d0*/  BSYNC B6 ;  /* 0x0000000000067941 */ /* 0x000fea0003800000 */
.L_x_5394:
[----:B------:R-:W-:Y:S01]  /*59e0*/  ISETP.GE.AND P0, PT, R25, R16, PT ;  /* 0x000000101900720c */ /* 0x000fe20003f06270 */
[----:B------:R-:W-:-:S12]  /*59f0*/  BSSY B6, `(.L_x_5429) ;  /* 0x00001fc000067945 */ /* 0x000fd80003800000 */
[----:B------:R-:W-:Y:S05]  /*5a00*/  @P0 BRA `(.L_x_5430) ;  /* 0x0000001c00e80947 */ /* 0x000fea0003800000 */
[----:B0-----:R-:W0:Y:S01]  /*5a10*/  LDC.64 R8, c[0x0][0x218] ;  /* 0x00008600ff087b82 */ /* 0x001e220000000a00 */
[----:B--2---:R-:W-:Y:S01]  /*5a20*/  IMAD R0, R2, 0x200, R25 ;  /* 0x0000020002007824 */ /* 0x004fe200078e0219 */
[----:B---3--:R-:W-:Y:S01]  /*5a30*/  PRMT R4, R17, 0x9910, RZ ;  /* 0x0000991011047816 */ /* 0x008fe200000000ff */
[----:B------:R-:W-:Y:S02]  /*5a40*/  ULDC UR4, c[0x0][0x238] ;  /* 0x00008e0000047ab9 */ /* 0x000fe40000000800 */
[----:B-1----:R-:W-:Y:S02]  /*5a50*/  IMAD R3, R0, UR4, RZ ;  /* 0x0000000400037c24 */ /* 0x002fe4000f8e02ff */
        /* <DEDUP_REMOVED lines=13> */
[----:B----45:R-:W-:-:S04]  /*5b30*/  IMAD.U32 R22, R22, 0x10000, RZ ;  /* 0x0001000016167824 */ /* 0x030fc800078e00ff */
[----:B------:R-:W0:Y:S02]  /*5b40*/  F2I.FTZ.TRUNC.NTZ R3, R22 ;  /* 0x0000001600037305 */ /* 0x000e24000021f100 */
[----:B0-----:R3:W-:Y:S01]  /*5b50*/  STG.E.U8 desc[UR36][R8.64], R3 ;  /* 0x0000000308007986 */ /* 0x0017e2000c101124 */
[----:B------:R-:W-:Y:S05]  /*5b60*/  BRA `(.L_x_5436) ;  /* 0x0000000c00947947 */ /* 0x000fea0003800000 */
.L_x_5434:
[----:B----45:R-:W-:-:S06]  /*5b70*/  IMAD.U32 R5, R22, 0x10000, RZ ;  /* 0x0001000016057824 */ /* 0x030fcc00078e00ff */
[----:B------:R-:W0:Y:S02]  /*5b80*/  F2I.S64.TRUNC R4, R5 ;  /* 0x0000000500047311 */ /* 0x000e24000020d900 */
[----:B0-----:R4:W-:Y:S01]  /*5b90*/  STG.E.U8 desc[UR36][R8.64], R4 ;  /* 0x0000000408007986 */ /* 0x0019e2000c101124 */
[----:B------:R-:W-:Y:S05]  /*5ba0*/  BRA `(.L_x_5436) ;  /* 0x0000000c00847947 */ /* 0x000fea0003800000 */
.L_x_5433:
[----:B------:R-:W-:-:S13]  /*5bb0*/  ISETP.NE.AND P0, PT, R0, 0x2, PT ;  /* 0x000000020000780c */ /* 0x000fda0003f05270 */
[----:B------:R-:W-:Y:S05]  /*5bc0*/  @!P0 BRA `(.L_x_5437) ;  /* 0x0000000000308947 */ /* 0x000fea0003800000 */
[----:B------:R-:W-:-:S13]  /*5bd0*/  ISETP.NE.AND P0, PT, R0, 0x3, PT ;  /* 0x000000030000780c */ /* 0x000fda0003f05270 */
[----:B------:R-:W-:Y:S05]  /*5be0*/  @!P0 BRA `(.L_x_5438) ;  /* 0x0000000000188947 */ /* 0x000fea0003800000 */
[----:B------:R-:W-:-:S13]  /*5bf0*/  ISETP.NE.AND P0, PT, R0, 0x4, PT ;  /* 0x000000040000780c */ /* 0x000fda0003f05270 */
[----:B------:R-:W-:Y:S05]  /*5c00*/  @P0 BRA `(.L_x_5435) ;  /* 0x0000000c000c0947 */ /* 0x000fea0003800000 */
[----:B----45:R-:W-:-:S06]  /*5c10*/  IMAD.U32 R4, R22, 0x10000, RZ ;  /* 0x0001000016047824 */ /* 0x030fcc00078e00ff */
[----:B------:R-:W0:Y:S02]  /*5c20*/  F2I.S64.TRUNC R4, R4 ;  /* 0x0000000400047311 */ /* 0x000e24000020d900 */
[----:B0-----:R1:W-:Y:S01]  /*5c30*/  STG.E.64 desc[UR36][R8.64], R4 ;  /* 0x0000000408007986 */ /* 0x0013e2000c101b24 */
[----:B------:R-:W-:Y:S05]  /*5c40*/  BRA `(.L_x_5436) ;  /* 0x0000000c005c7947 */ /* 0x000fea0003800000 */
.L_x_5438:
[----:B----45:R-:W-:-:S04]  /*5c50*/  IMAD.U32 R22, R22, 0x10000, RZ ;  /* 0x0001000016167824 */ /* 0x030fc800078e00ff */
[----:B------:R-:W0:Y:S02]  /*5c60*/  F2I.FTZ.TRUNC.NTZ R3, R22 ;  /* 0x0000001600037305 */ /* 0x000e24000021f100 */
[----:B0-----:R2:W-:Y:S01]  /*5c70*/  STG.E desc[UR36][R8.64], R3 ;  /* 0x0000000308007986 */ /* 0x0015e2000c101924 */
[----:B------:R-:W-:Y:S05]  /*5c80*/  BRA `(.L_x_5436) ;  /* 0x0000000c004c7947 */ /* 0x000fea0003800000 */
.L_x_5437:
[----:B----45:R-:W-:-:S04]  /*5c90*/  IMAD.U32 R22, R22, 0x10000, RZ ;  /* 0x0001000016167824 */ /* 0x030fc800078e00ff */
[----:B------:R-:W0:Y:S02]  /*5ca0*/  F2I.FTZ.TRUNC.NTZ R3, R22 ;  /* 0x0000001600037305 */ /* 0x000e24000021f100 */
[----:B0-----:R0:W-:Y:S01]  /*5cb0*/  STG.E.U16 desc[UR36][R8.64], R3 ;  /* 0x0000000308007986 */ /* 0x0011e2000c101524 */
[----:B------:R-:W-:Y:S05]  /*5cc0*/  BRA `(.L_x_5436) ;  /* 0x0000000c003c7947 */ /* 0x000fea0003800000 */
.L_x_5432:
[----:B------:R-:W-:-:S13]  /*5cd0*/  ISETP.GT.AND P0, PT, R0, 0x6, PT ;  /* 0x000000060000780c */ /* 0x000fda0003f04270 */
[----:B------:R-:W-:Y:S05]  /*5ce0*/  @P0 BRA `(.L_x_5439) ;  /* 0x00000000002c0947 */ /* 0x000fea0003800000 */
[----:B------:R-:W-:-:S13]  /*5cf0*/  ISETP.NE.AND P0, PT, R0, 0x5, PT ;  /* 0x000000050000780c */ /* 0x000fda0003f05270 */
[----:B------:R-:W-:Y:S05]  /*5d00*/  @!P0 BRA `(.L_x_5440) ;  /* 0x0000000000148947 */ /* 0x000fea0003800000 */
[----:B------:R-:W-:-:S13]  /*5d10*/  ISETP.NE.AND P0, PT, R0, 0x6, PT ;  /* 0x000000060000780c */ /* 0x000fda0003f05270 */
[----:B------:R-:W-:Y:S05]  /*5d20*/  @P0 BRA `(.L_x_5435) ;  /* 0x0000000800c40947 */ /* 0x000fea0003800000 */
[----:B----45:R-:W-:-:S05]  /*5d30*/  IMAD.U32 R3, R22, 0x10000, RZ ;  /* 0x0001000016037824 */ /* 0x030fca00078e00ff */
[----:B------:R0:W-:Y:S01]  /*5d40*/  STG.E desc[UR36][R8.64], R3 ;  /* 0x0000000308007986 */ /* 0x0001e2000c101924 */
[----:B------:R-:W-:Y:S05]  /*5d50*/  BRA `(.L_x_5436) ;  /* 0x0000000c00187947 */ /* 0x000fea0003800000 */
.L_x_5440:
[----:B----45:R-:W-:-:S05]  /*5d60*/  IMAD.U32 R0, R22, 0x10000, RZ ;  /* 0x0001000016007824 */ /* 0x030fca00078e00ff */
[----:B------:R-:W-:-:S05]  /*5d70*/  F2FP.F16.F32.PACK_AB R0, RZ, R0 ;  /* 0x00000000ff00723e */ /* 0x000fca00000000ff */
[----:B------:R0:W-:Y:S01]  /*5d80*/  STG.E.U16 desc[UR36][R8.64], R0 ;  /* 0x0000000008007986 */ /* 0x0001e2000c101524 */
[----:B------:R-:W-:Y:S05]  /*5d90*/  BRA `(.L_x_5436) ;  /* 0x0000000c00087947 */ /* 0x000fea0003800000 */
.L_x_5439:
[----:B------:R-:W-:-:S13]  /*5da0*/  ISETP.NE.AND P0, PT, R0, 0x7, PT ;  /* 0x000000070000780c */ /* 0x000fda0003f05270 */
[----:B------:R-:W-:Y:S05]  /*5db0*/  @!P0 BRA `(.L_x_5441) ;  /* 0x0000000000348947 */ /* 0x000fea0003800000 */
[----:B------:R-:W-:-:S13]  /*5dc0*/  ISETP.NE.AND P0, PT, R0, 0x8, PT ;  /* 0x000000080000780c */ /* 0x000fda0003f05270 */
[----:B------:R-:W-:Y:S05]  /*5dd0*/  @!P0 BRA `(.L_x_5442) ;  /* 0x0000000000188947 */ /* 0x000fea0003800000 */
[----:B------:R-:W-:-:S13]  /*5de0*/  ISETP.NE.AND P0, PT, R0, 0x9, PT ;  /* 0x000000090000780c */ /* 0x000fda0003f05270 */
[----:B------:R-:W-:Y:S05]  /*5df0*/  @P0 BRA `(.L_x_5435) ;  /* 0x0000000800900947 */ /* 0x000fea0003800000 */
[----:B----45:R-:W-:Y:S02]  /*5e00*/  IMAD.U32 R22, R22, 0x10000, RZ ;  /* 0x0001000016167824 */ /* 0x030fe400078e00ff */
[----:B------:R-:W-:-:S05]  /*5e10*/  IMAD.MOV.U32 R23, RZ, RZ, RZ ;  /* 0x000000ffff177224 */ /* 0x000fca00078e00ff */
[----:B------:R0:W-:Y:S01]  /*5e20*/  STG.E.64 desc[UR36][R8.64], R22 ;  /* 0x0000001608007986 */ /* 0x0001e2000c101b24 */
[----:B------:R-:W-:Y:S05]  /*5e30*/  BRA `(.L_x_5436) ;  /* 0x0000000800e07947 */ /* 0x000fea0003800000 */
.L_x_5442:
[----:B----45:R-:W-:-:S05]  /*5e40*/  IMAD.U32 R22, R22, 0x10000, RZ ;  /* 0x0001000016167824 */ /* 0x030fca00078e00ff */
[----:B------:R-:W-:-:S04]  /*5e50*/  F2FP.F16.F32.PACK_AB R3, RZ, R22 ;  /* 0x00000016ff03723e */ /* 0x000fc800000000ff */
[----:B------:R-:W-:-:S05]  /*5e60*/  PRMT R3, R3, 0x5410, RZ ;  /* 0x0000541003037816 */ /* 0x000fca00000000ff */
[----:B------:R0:W-:Y:S01]  /*5e70*/  STG.E desc[UR36][R8.64], R3 ;  /* 0x0000000308007986 */ /* 0x0001e2000c101924 */
[----:B------:R-:W-:Y:S05]  /*5e80*/  BRA `(.L_x_5436) ;  /* 0x0000000800cc7947 */ /* 0x000fea0003800000 */
.L_x_5441:
[----:B----45:R-:W-:-:S04]  /*5e90*/  IMAD.U32 R4, R22, 0x10000, RZ ;  /* 0x0001000016047824 */ /* 0x030fc800078e00ff */
[----:B------:R-:W-:-:S06]  /*5ea0*/  FMUL.FTZ R4, R4, 1 ;  /* 0x3f80000004047820 */ /* 0x000fcc0000410000 */
[----:B------:R-:W0:Y:S02]  /*5eb0*/  F2F.F64.F32 R4, R4 ;  /* 0x0000000400047310 */ /* 0x000e240000201800 */
[----:B0-----:R0:W-:Y:S01]  /*5ec0*/  STG.E.64 desc[UR36][R8.64], R4 ;  /* 0x0000000408007986 */ /* 0x0011e2000c101b24 */
[----:B------:R-:W-:Y:S05]  /*5ed0*/  BRA `(.L_x_5436) ;  /* 0x0000000800b87947 */ /* 0x000fea0003800000 */
.L_x_5431:
        /* <DEDUP_REMOVED lines=8> */
[----:B----45:R-:W-:-:S05]  /*5f60*/  IMAD.U32 R22, R22, 0x10000, RZ ;  /* 0x0001000016167824 */ /* 0x030fca00078e00ff */
[----:B------:R-:W-:-:S04]  /*5f70*/  FSETP.NEU.FTZ.AND P0, PT, R22, RZ, PT ;  /* 0x000000ff1600720b */ /* 0x000fc80003f1d000 */
[----:B------:R-:W-:-:S05]  /*5f80*/  SEL R3, RZ, 0x1, !P0 ;  /* 0x00000001ff037807 */ /* 0x000fca0004000000 */
[----:B------:R0:W-:Y:S01]  /*5f90*/  STG.E.U8 desc[UR36][R8.64], R3 ;  /* 0x0000000308007986 */ /* 0x0001e2000c101124 */
[----:B------:R-:W-:Y:S05]  /*5fa0*/  BRA `(.L_x_5436) ;  /* 0x0000000800847947 */ /* 0x000fea0003800000 */
.L_x_5445:
[----:B----45:R-:W-:Y:S01]  /*5fb0*/  IMAD.U32 R22, R22, 0x10000, RZ ;  /* 0x0001000016167824 */ /* 0x030fe200078e00ff */
[----:B------:R-:W-:-:S03]  /*5fc0*/  CS2R R6, SRZ ;  /* 0x0000000000067805 */ /* 0x000fc6000001ff00 */
[----:B------:R-:W-:-:S06]  /*5fd0*/  FMUL.FTZ R4, R22, 1 ;  /* 0x3f80000016047820 */ /* 0x000fcc0000410000 */
[----:B------:R-:W0:Y:S02]  /*5fe0*/  F2F.F64.F32 R4, R4 ;  /* 0x0000000400047310 */ /* 0x000e240000201800 */
[----:B0-----:R0:W-:Y:S01]  /*5ff0*/  STG.E.128 desc[UR36][R8.64], R4 ;  /* 0x0000000408007986 */ /* 0x0011e2000c101d24 */
[----:B------:R-:W-:Y:S05]  /*6000*/  BRA `(.L_x_5436) ;  /* 0x00000008006c7947 */ /* 0x000fea0003800000 */
.L_x_5444:
[----:B------:R-:W-:-:S13]  /*6010*/  ISETP.NE.AND P0, PT, R0, 0xf, PT ;  /* 0x0000000f0000780c */ /* 0x000fda0003f05270 */
[----:B------:R-:W-:Y:S05]  /*6020*/  @!P0 BRA `(.L_x_5446) ;  /* 0x0000000000b48947 */ /* 0x000fea0003800000 */
[----:B------:R-:W-:-:S13]  /*6030*/  ISETP.NE.AND P0, PT, R0, 0x17, PT ;  /* 0x000000170000780c */ /* 0x000fda0003f05270 */
[----:B------:R-:W-:Y:S05]  /*6040*/  @!P0 BRA `(.L_x_5447) ;  /* 0x0000000000548947 */ /* 0x000fea0003800000 */
[----:B------:R-:W-:-:S13]  /*6050*/  ISETP.NE.AND P0, PT, R0, 0x18, PT ;  /* 0x000000180000780c */ /* 0x000fda0003f05270 */
[----:B------:R-:W-:Y:S05]  /*6060*/  @P0 BRA `(.L_x_5435) ;  /* 0x0000000400f40947 */ /* 0x000fea0003800000 */
[----:B----45:R-:W-:Y:S01]  /*6070*/  IMAD.U32 R7, R22, 0x10000, RZ ;  /* 0x0001000016077824 */ /* 0x030fe200078e00ff */
        /* <DEDUP_REMOVED lines=14> */
.L_x_5449:
[----:B------:R-:W-:Y:S05]  /*6160*/  BSYNC B0 ;  /* 0x0000000000007941 */ /* 0x000fea0003800000 */
.L_x_5448:
[----:B------:R-:W-:-:S05]  /*6170*/  LOP3.LUT R5, R0, R5, RZ, 0xfc, !PT ;  /* 0x0000000500057212 */ /* 0x000fca00078efcff */
[----:B------:R0:W-:Y:S01]  /*6180*/  STG.E.U8 desc[UR36][R8.64], R5 ;  /* 0x0000000508007986 */ /* 0x0001e2000c101124 */
[----:B------:R-:W-:Y:S05]  /*6190*/  BRA `(.L_x_5436) ;  /* 0x0000000800087947 */ /* 0x000fea0003800000 */
.L_x_5447:
[----:B----45:R-:W-:Y:S01]  /*61a0*/  IMAD.U32 R5, R22, 0x10000, RZ ;  /* 0x0001000016057824 */ /* 0x030fe200078e00ff */
        /* <DEDUP_REMOVED lines=12> */
.L_x_5451:
[----:B------:R-:W-:Y:S01]  /*6270*/  IMAD.MOV.U32 R0, RZ, RZ, 0x7f ;  /* 0x0000007fff007424 */ /* 0x000fe200078e00ff */
[----:B------:R-:W-:-:S04]  /*6280*/  ISETP.GT.U32.AND P0, PT, R3, 0x7f800000, PT ;  /* 0x7f8000000300780c */ /* 0x000fc80003f04070 */
[----:B------:R-:W-:-:S09]  /*6290*/  SEL R0, R0, 0x7c, P0 ;  /* 0x0000007c00007807 */ /* 0x000fd20000000000 */
.L_x_5452:
[----:B------:R-:W-:Y:S05]  /*62a0*/  BSYNC B0 ;  /* 0x0000000000007941 */ /* 0x000fea0003800000 */
.L_x_5450:
[----:B------:R-:W-:-:S04]  /*62b0*/  LOP3.LUT R3, R5, 0x80000000, RZ, 0xc0, !PT ;  /* 0x8000000005037812 */ /* 0x000fc800078ec0ff */
[----:B------:R-:W-:-:S04]  /*62c0*/  SHF.R.U32.HI R3, RZ, 0x18, R3 ;  /* 0x00000018ff037819 */ /* 0x000fc80000011603 */
[----:B------:R-:W-:-:S05]  /*62d0*/  LOP3.LUT R3, R0, R3, RZ, 0xfc, !PT ;  /* 0x0000000300037212 */ /* 0x000fca00078efcff */
[----:B------:R0:W-:Y:S01]  /*62e0*/  STG.E.U8 desc[UR36][R8.64], R3 ;  /* 0x0000000308007986 */ /* 0x0001e2000c101124 */
[----:B------:R-:W-:Y:S05]  /*62f0*/  BRA `(.L_x_5436) ;  /* 0x0000000400b07947 */ /* 0x000fea0003800000 */
.L_x_5446:
[----:B----45:R0:W-:Y:S01]  /*6300*/  STG.E.U16 desc[UR36][R8.64], R22 ;  /* 0x0000001608007986 */ /* 0x0301e2000c101524 */
[----:B------:R-:W-:Y:S05]  /*6310*/  BRA `(.L_x_5436) ;  /* 0x0000000400a87947 */ /* 0x000fea0003800000 */
.L_x_5443:
        /* <DEDUP_REMOVED lines=8> */
[----:B----45:R-:W-:-:S06]  /*63a0*/  IMAD.U32 R3, R22, 0x10000, RZ ;  /* 0x0001000016037824 */ /* 0x030fcc00078e00ff */
[----:B------:R-:W0:Y:S02]  /*63b0*/  F2I.FTZ.U32.TRUNC.NTZ R3, R3 ;  /* 0x0000000300037305 */ /* 0x000e24000021f000 */
[----:B0-----:R0:W-:Y:S01]  /*63c0*/  STG.E.U16 desc[UR36][R8.64], R3 ;  /* 0x0000000308007986 */ /* 0x0011e2000c101524 */
[----:B------:R-:W-:Y:S05]  /*63d0*/  BRA `(.L_x_5436) ;  /* 0x0000000400787947 */ /* 0x000fea0003800000 */
.L_x_5455:
[----:B----45:R-:W-:Y:S01]  /*63e0*/  IMAD.U32 R5, R22, 0x10000, RZ ;  /* 0x0001000016057824 */ /* 0x030fe200078e00ff */
        /* <DEDUP_REMOVED lines=16> */
.L_x_5458:
[----:B------:R-:W-:-:S04]  /*64f0*/  LOP3.LUT R3, R5, 0x80000000, RZ, 0xc0, !PT ;  /* 0x8000000005037812 */ /* 0x000fc800078ec0ff */
[----:B------:R-:W-:-:S04]  /*6500*/  SHF.R.U32.HI R3, RZ, 0x18, R3 ;  /* 0x00000018ff037819 */ /* 0x000fc80000011603 */
[----:B------:R-:W-:-:S04]  /*6510*/  LOP3.LUT R0, R0, R3, RZ, 0xfc, !PT ;  /* 0x0000000300007212 */ /* 0x000fc800078efcff */
[----:B------:R-:W-:-:S07]  /*6520*/  PRMT R4, R0, 0x7610, R4 ;  /* 0x0000761000047816 */ /* 0x000fce0000000004 */
.L_x_5457:
[----:B------:R-:W-:Y:S05]  /*6530*/  BSYNC B0 ;  /* 0x0000000000007941 */ /* 0x000fea0003800000 */
.L_x_5456:
[----:B------:R0:W-:Y:S01]  /*6540*/  STG.E.U8 desc[UR36][R8.64], R4 ;  /* 0x0000000408007986 */ /* 0x0001e2000c101124 */
[----:B------:R-:W-:Y:S05]  /*6550*/  BRA `(.L_x_5436) ;  /* 0x0000000400187947 */ /* 0x000fea0003800000 */
.L_x_5454:
        /* <DEDUP_REMOVED lines=17> */
.L_x_5461:
[----:B------:R-:W-:-:S04]  /*6670*/  LOP3.LUT R3, R5, 0x80000000, RZ, 0xc0, !PT ;  /* 0x8000000005037812 */ /* 0x000fc800078ec0ff */
[----:B------:R-:W-:-:S04]  /*6680*/  SHF.R.U32.HI R3, RZ, 0x18, R3 ;  /* 0x00000018ff037819 */ /* 0x000fc80000011603 */
[----:B------:R-:W-:-:S04]  /*6690*/  LOP3.LUT R0, R0, R3, RZ, 0xfc, !PT ;  /* 0x0000000300007212 */ /* 0x000fc800078efcff */
[----:B------:R-:W-:-:S07]  /*66a0*/  PRMT R4, R0, 0x7610, R4 ;  /* 0x0000761000047816 */ /* 0x000fce0000000004 */
.L_x_5460:
[----:B------:R-:W-:Y:S05]  /*66b0*/  BSYNC B0 ;  /* 0x0000000000007941 */ /* 0x000fea0003800000 */
.L_x_5459:
[----:B------:R0:W-:Y:S01]  /*66c0*/  STG.E.U8 desc[UR36][R8.64], R4 ;  /* 0x0000000408007986 */ /* 0x0001e2000c101124 */
[----:B------:R-:W-:Y:S05]  /*66d0*/  BRA `(.L_x_5436) ;  /* 0x0000000000b87947 */ /* 0x000fea0003800000 */
.L_x_5453:
[----:B------:R-:W-:-:S13]  /*66e0*/  ISETP.NE.AND P0, PT, R0, 0x1c, PT ;  /* 0x0000001c0000780c */ /* 0x000fda0003f05270 */
[----:B------:R-:W-:Y:S05]  /*66f0*/  @!P0 BRA `(.L_x_5462) ;  /* 0x0000000000a48947 */ /* 0x000fea0003800000 */
[----:B------:R-:W-:-:S13]  /*6700*/  ISETP.NE.AND P0, PT, R0, 0x1d, PT ;  /* 0x0000001d0000780c */ /* 0x000fda0003f05270 */
[----:B------:R-:W-:Y:S05]  /*6710*/  @!P0 BRA `(.L_x_5463) ;  /* 0x00000000008c8947 */ /* 0x000fea0003800000 */
[----:B------:R-:W-:-:S13]  /*6720*/  ISETP.NE.AND P0, PT, R0, 0x2c, PT ;  /* 0x0000002c0000780c */ /* 0x000fda0003f05270 */
[----:B------:R-:W-:Y:S05]  /*6730*/  @P0 BRA `(.L_x_5435) ;  /* 0x0000000000400947 */ /* 0x000fea0003800000 */
[----:B----45:R-:W-:-:S05]  /*6740*/  IMAD.U32 R22, R22, 0x10000, RZ ;  /* 0x0001000016167824 */ /* 0x030fca00078e00ff */
        /* <DEDUP_REMOVED lines=15> */
.L_x_5435:
        /* <DEDUP_REMOVED lines=16> */
.L_x_5464:
[----:B------:R-:W-:Y:S05]  /*6940*/  BRA `(.L_x_5436) ;  /* 0x00000000001c7947 */ /* 0x000fea0003800000 */
.L_x_5463:
[----:B----45:R-:W-:-:S06]  /*6950*/  IMAD.U32 R4, R22, 0x10000, RZ ;  /* 0x0001000016047824 */ /* 0x030fcc00078e00ff */
[----:B------:R-:W0:Y:S02]  /*6960*/  F2I.U64.TRUNC R4, R4 ;  /* 0x0000000400047311 */ /* 0x000e24000020d800 */
[----:B0-----:R0:W-:Y:S01]  /*6970*/  STG.E.64 desc[UR36][R8.64], R4 ;  /* 0x0000000408007986 */ /* 0x0011e2000c101b24 */
[----:B------:R-:W-:Y:S05]  /*6980*/  BRA `(.L_x_5436) ;  /* 0x00000000000c7947 */ /* 0x000fea0003800000 */
.L_x_5462:
[----:B----45:R-:W-:-:S04]  /*6990*/  IMAD.U32 R22, R22, 0x10000, RZ ;  /* 0x0001000016167824 */ /* 0x030fc800078e00ff */
[----:B------:R-:W0:Y:S02]  /*69a0*/  F2I.FTZ.U32.TRUNC.NTZ R3, R22 ;  /* 0x0000001600037305 */ /* 0x000e24000021f000 */
[----:B0-----:R0:W-:Y:S02]  /*69b0*/  STG.E desc[UR36][R8.64], R3 ;  /* 0x0000000308007986 */ /* 0x0011e4000c101924 */
.L_x_5436:
        /* <DEDUP_REMOVED lines=21> */
[----:B------:R-:W-:-:S04]  /*6b10*/  IMAD.U32 R18, R18, 0x10000, RZ ;  /* 0x0001000012127824 */ /* 0x000fc800078e00ff */
[----:B------:R-:W0:Y:S02]  /*6b20*/  F2I.FTZ.TRUNC.NTZ R3, R18 ;  /* 0x0000001200037305 */ /* 0x000e24000021f100 */
[----:B0-----:R0:W-:Y:S01]  /*6b30*/  STG.E.U8 desc[UR36][R8.64], R3 ;  /* 0x0000000308007986 */ /* 0x0011e2000c101124 */
[----:B------:R-:W-:Y:S05]  /*6b40*/  BRA `(.L_x_5470) ;  /* 0x0000000c00947947 */ /* 0x000fea0003800000 */
.L_x_5468:
[----:B------:R-:W-:-:S06]  /*6b50*/  IMAD.U32 R5, R18, 0x10000, RZ ;  /* 0x0001000012057824 */ /* 0x000fcc00078e00ff */
[----:B------:R-:W0:Y:S02]  /*6b60*/  F2I.S64.TRUNC R4, R5 ;  /* 0x0000000500047311 */ /* 0x000e24000020d900 */
[----:B0-----:R0:W-:Y:S01]  /*6b70*/  STG.E.U8 desc[UR36][R8.64], R4 ;  /* 0x0000000408007986 */ /* 0x0011e2000c101124 */
[----:B------:R-:W-:Y:S05]  /*6b80*/  BRA `(.L_x_5470) ;  /* 0x0000000c00847947 */ /* 0x000fea0003800000 */
.L_x_5467:
[----:B------:R-:W-:-:S13]  /*6b90*/  ISETP.NE.AND P0, PT, R0, 0x2, PT ;  /* 0x000000020000780c */ /* 0x000fda0003f05270 */
[----:B------:R-:W-:Y:S05]  /*6ba0*/  @!P0 BRA `(.L_x_5471) ;  /* 0x0000000000308947 */ /* 0x000fea0003800000 */
[----:B------:R-:W-:-:S13]  /*6bb0*/  ISETP.NE.AND P0, PT, R0, 0x3, PT ;  /* 0x000000030000780c */ /* 0x000fda0003f05270 */
[----:B------:R-:W-:Y:S05]  /*6bc0*/  @!P0 BRA `(.L_x_5472) ;  /* 0x0000000000188947 */ /* 0x000fea0003800000 */
[----:B------:R-:W-:-:S13]  /*6bd0*/  ISETP.NE.AND P0, PT, R0, 0x4, PT ;  /* 0x000000040000780c */ /* 0x000fda0003f05270 */
[----:B------:R-:W-:Y:S05]  /*6be0*/  @P0 BRA `(.L_x_5469) ;  /* 0x0000000c000c0947 */ /* 0x000fea0003800000 */
[----:B------:R-:W-:-:S06]  /*6bf0*/  IMAD.U32 R4, R18, 0x10000, RZ ;  /* 0x0001000012047824 */ /* 0x000fcc00078e00ff */
[----:B------:R-:W0:Y:S02]  /*6c00*/  F2I.S64.TRUNC R4, R4 ;  /* 0x0000000400047311 */ /* 0x000e24000020d900 */
[----:B0-----:R0:W-:Y:S01]  /*6c10*/  STG.E.64 desc[UR36][R8.64], R4 ;  /* 0x0000000408007986 */ /* 0x0011e2000c101b24 */
[----:B------:R-:W-:Y:S05]  /*6c20*/  BRA `(.L_x_5470) ;  /* 0x0000000c005c7947 */ /* 0x000fea0003800000 */
.L_x_5472:
[----:B------:R-:W-:-:S04]  /*6c30*/  IMAD.U32 R18, R18, 0x10000, RZ ;  /* 0x0001000012127824 */ /* 0x000fc800078e00ff */
[----:B------:R-:W0:Y:S02]  /*6c40*/  F2I.FTZ.TRUNC.NTZ R3, R18 ;  /* 0x0000001200037305 */ /* 0x000e24000021f100 */
[----:B0-----:R0:W-:Y:S01]  /*6c50*/  STG.E desc[UR36][R8.64], R3 ;  /* 0x0000000308007986 */ /* 0x0011e2000c101924 */
[----:B------:R-:W-:Y:S05]  /*6c60*/  BRA `(.L_x_5470) ;  /* 0x0000000c004c7947 */ /* 0x000fea0003800000 */
.L_x_5471:
[----:B------:R-:W-:-:S04]  /*6c70*/  IMAD.U32 R18, R18, 0x10000, RZ ;  /* 0x0001000012127824 */ /* 0x000fc800078e00ff */
[----:B------:R-:W0:Y:S02]  /*6c80*/  F2I.FTZ.TRUNC.NTZ R3, R18 ;  /* 0x0000001200037305 */ /* 0x000e24000021f100 */
[----:B0-----:R0:W-:Y:S01]  /*6c90*/  STG.E.U16 desc[UR36][R8.64], R3 ;  /* 0x0000000308007986 */ /* 0x0011e2000c101524 */
[----:B------:R-:W-:Y:S05]  /*6ca0*/  BRA `(.L_x_5470) ;  /* 0x0000000c003c7947 */ /* 0x000fea0003800000 */
.L_x_5466:
[----:B------:R-:W-:-:S13]  /*6cb0*/  ISETP.GT.AND P0, PT, R0, 0x6, PT ;  /* 0x000000060000780c */ /* 0x000fda0003f04270 */
[----:B------:R-:W-:Y:S05]  /*6cc0*/  @P0 BRA `(.L_x_5473) ;  /* 0x00000000002c0947 */ /* 0x000fea0003800000 */
[----:B------:R-:W-:-:S13]  /*6cd0*/  ISETP.NE.AND P0, PT, R0, 0x5, PT ;  /* 0x000000050000780c */ /* 0x000fda0003f05270 */
[----:B------:R-:W-:Y:S05]  /*6ce0*/  @!P0 BRA `(.L_x_5474) ;  /* 0x0000000000148947 */ /* 0x000fea0003800000 */
[----:B------:R-:W-:-:S13]  /*6cf0*/  ISETP.NE.AND P0, PT, R0, 0x6, PT ;  /* 0x000000060000780c */ /* 0x000fda0003f05270 */
[----:B------:R-:W-:Y:S05]  /*6d00*/  @P0 BRA `(.L_x_5469) ;  /* 0x0000000800c40947 */ /* 0x000fea0003800000 */
[----:B------:R-:W-:-:S05]  /*6d10*/  IMAD.U32 R3, R18, 0x10000, RZ ;  /* 0x0001000012037824 */ /* 0x000fca00078e00ff */
[----:B------:R0:W-:Y:S01]  /*6d20*/  STG.E desc[UR36][R8.64], R3 ;  /* 0x0000000308007986 */ /* 0x0001e2000c101924 */
[----:B------:R-:W-:Y:S05]  /*6d30*/  BRA `(.L_x_5470) ;  /* 0x0000000c00187947 */ /* 0x000fea0003800000 */
.L_x_5474:
[----:B------:R-:W-:-:S05]  /*6d40*/  IMAD.U32 R0, R18, 0x10000, RZ ;  /* 0x0001000012007824 */ /* 0x000fca00078e00ff */
[----:B------:R-:W-:-:S05]  /*6d50*/  F2FP.F16.F32.PACK_AB R0, RZ, R0 ;  /* 0x00000000ff00723e */ /* 0x000fca00000000ff */
[----:B------:R0:W-:Y:S01]  /*6d60*/  STG.E.U16 desc[UR36][R8.64], R0 ;  /* 0x0000000008007986 */ /* 0x0001e2000c101524 */
[----:B------:R-:W-:Y:S05]  /*6d70*/  BRA `(.L_x_5470) ;  /* 0x0000000c00087947 */ /* 0x000fea0003800000 */
.L_x_5473:
[----:B------:R-:W-:-:S13]  /*6d80*/  ISETP.NE.AND P0, PT, R0, 0x7, PT ;  /* 0x000000070000780c */ /* 0x000fda0003f05270 */
[----:B------:R-:W-:Y:S05]  /*6d90*/  @!P0 BRA `(.L_x_5475) ;  /* 0x0000000000348947 */ /* 0x000fea0003800000 */
[----:B------:R-:W-:-:S13]  /*6da0*/  ISETP.NE.AND P0, PT, R0, 0x8, PT ;  /* 0x000000080000780c */ /* 0x000fda0003f05270 */
[----:B------:R-:W-:Y:S05]  /*6db0*/  @!P0 BRA `(.L_x_5476) ;  /* 0x0000000000188947 */ /* 0x000fea0003800000 */
[----:B------:R-:W-:-:S13]  /*6dc0*/  ISETP.NE.AND P0, PT, R0, 0x9, PT ;  /* 0x000000090000780c */ /* 0x000fda0003f05270 */
[----:B------:R-:W-:Y:S05]  /*6dd0*/  @P0 BRA `(.L_x_5469) ;  /* 0x0000000800900947 */ /* 0x000fea0003800000 */
[----:B------:R-:W-:Y:S02]  /*6de0*/  IMAD.U32 R4, R18, 0x10000, RZ ;  /* 0x0001000012047824 */ /* 0x000fe400078e00ff */
[----:B------:R-:W-:-:S05]  /*6df0*/  IMAD.MOV.U32 R5, RZ, RZ, RZ ;  /* 0x000000ffff057224 */ /* 0x000fca00078e00ff */
[----:B------:R0:W-:Y:S01]  /*6e00*/  STG.E.64 desc[UR36][R8.64], R4 ;  /* 0x0000000408007986 */ /* 0x0001e2000c101b24 */
[----:B------:R-:W-:Y:S05]  /*6e10*/  BRA `(.L_x_5470) ;  /* 0x0000000800e07947 */ /* 0x000fea0003800000 */
.L_x_5476:
[----:B------:R-:W-:-:S05]  /*6e20*/  IMAD.U32 R18, R18, 0x10000, RZ ;  /* 0x0001000012127824 */ /* 0x000fca00078e00ff */
[----:B------:R-:W-:-:S04]  /*6e30*/  F2FP.F16.F32.PACK_AB R3, RZ, R18 ;  /* 0x00000012ff03723e */ /* 0x000fc800000000ff */
[----:B------:R-:W-:-:S05]  /*6e40*/  PRMT R3, R3, 0x5410, RZ ;  /* 0x0000541003037816 */ /* 0x000fca00000000ff */
[----:B------:R0:W-:Y:S01]  /*6e50*/  STG.E desc[UR36][R8.64], R3 ;  /* 0x0000000308007986 */ /* 0x0001e2000c101924 */
[----:B------:R-:W-:Y:S05]  /*6e60*/  BRA `(.L_x_5470) ;  /* 0x0000000800cc7947 */ /* 0x000fea0003800000 */
.L_x_5475:
[----:B------:R-:W-:-:S04]  /*6e70*/  IMAD.U32 R4, R18, 0x10000, RZ ;  /* 0x0001000012047824 */ /* 0x000fc800078e00ff */
[----:B------:R-:W-:-:S06]  /*6e80*/  FMUL.FTZ R4, R4, 1 ;  /* 0x3f80000004047820 */ /* 0x000fcc0000410000 */
[----:B------:R-:W0:Y:S02]  /*6e90*/  F2F.F64.F32 R4, R4 ;  /* 0x0000000400047310 */ /* 0x000e240000201800 */
[----:B0-----:R0:W-:Y:S01]  /*6ea0*/  STG.E.64 desc[UR36][R8.64], R4 ;  /* 0x0000000408007986 */ /* 0x0011e2000c101b24 */
[----:B------:R-:W-:Y:S05]  /*6eb0*/  BRA `(.L_x_5470) ;  /* 0x0000000800b87947 */ /* 0x000fea0003800000 */
.L_x_5465:
        /* <DEDUP_REMOVED lines=8> */
[----:B------:R-:W-:-:S05]  /*6f40*/  IMAD.U32 R18, R18, 0x10000, RZ ;  /* 0x0001000012127824 */ /* 0x000fca00078e00ff */
[----:B------:R-:W-:-:S04]  /*6f50*/  FSETP.NEU.FTZ.AND P0, PT, R18, RZ, PT ;  /* 0x000000ff1200720b */ /* 0x000fc80003f1d000 */
[----:B------:R-:W-:-:S05]  /*6f60*/  SEL R3, RZ, 0x1, !P0 ;  /* 0x00000001ff037807 */ /* 0x000fca0004000000 */
[----:B------:R0:W-:Y:S01]  /*6f70*/  STG.E.U8 desc[UR36][R8.64], R3 ;  /* 0x0000000308007986 */ /* 0x0001e2000c101124 */
[----:B------:R-:W-:Y:S05]  /*6f80*/  BRA `(.L_x_5470) ;  /* 0x0000000800847947 */ /* 0x000fea0003800000 */
.L_x_5479:
[----:B------:R-:W-:Y:S01]  /*6f90*/  IMAD.U32 R18, R18, 0x10000, RZ ;  /* 0x0001000012127824 */ /* 0x000fe200078e00ff */
[----:B------:R-:W-:-:S03]  /*6fa0*/  CS2R R6, SRZ ;  /* 0x0000000000067805 */ /* 0x000fc6000001ff00 */
[----:B------:R-:W-:-:S06]  /*6fb0*/  FMUL.FTZ R4, R18, 1 ;  /* 0x3f80000012047820 */ /* 0x000fcc0000410000 */
[----:B------:R-:W0:Y:S02]  /*6fc0*/  F2F.F64.F32 R4, R4 ;  /* 0x0000000400047310 */ /* 0x000e240000201800 */
[----:B0-----:R0:W-:Y:S01]  /*6fd0*/  STG.E.128 desc[UR36][R8.64], R4 ;  /* 0x0000000408007986 */ /* 0x0011e2000c101d24 */
[----:B------:R-:W-:Y:S05]  /*6fe0*/  BRA `(.L_x_5470) ;  /* 0x00000008006c7947 */ /* 0x000fea0003800000 */
.L_x_5478:
        /* <DEDUP_REMOVED lines=21> */
.L_x_5483:
[----:B------:R-:W-:Y:S05]  /*7140*/  BSYNC B0 ;  /* 0x0000000000007941 */ /* 0x000fea0003800000 */
.L_x_5482:
[----:B------:R-:W-:-:S05]  /*7150*/  LOP3.LUT R5, R0, R5, RZ, 0xfc, !PT ;  /* 0x0000000500057212 */ /* 0x000fca00078efcff */
[----:B------:R0:W-:Y:S01]  /*7160*/  STG.E.U8 desc[UR36][R8.64], R5 ;  /* 0x0000000508007986 */ /* 0x0001e2000c101124 */
[----:B------:R-:W-:Y:S05]  /*7170*/  BRA `(.L_x_5470) ;  /* 0x0000000800087947 */ /* 0x000fea0003800000 */
.L_x_5481:
        /* <DEDUP_REMOVED lines=13> */
.L_x_5485:
[----:B------:R-:W-:Y:S01]  /*7250*/  IMAD.MOV.U32 R0, RZ, RZ, 0x7f ;  /* 0x0000007fff007424 */ /* 0x000fe200078e00ff */
[----:B------:R-:W-:-:S04]  /*7260*/  ISETP.GT.U32.AND P0, PT, R3, 0x7f800000, PT ;  /* 0x7f8000000300780c */ /* 0x000fc80003f04070 */
[----:B------:R-:W-:-:S09]  /*7270*/  SEL R0, R0, 0x7c, P0 ;  /* 0x0000007c00007807 */ /* 0x000fd20000000000 */
.L_x_5486:
[----:B------:R-:W-:Y:S05]  /*7280*/  BSYNC B0 ;  /* 0x0000000000007941 */ /* 0x000fea0003800000 */
.L_x_5484:
[----:B------:R-:W-:-:S04]  /*7290*/  LOP3.LUT R3, R5, 0x80000000, RZ, 0xc0, !PT ;  /* 0x8000000005037812 */ /* 0x000fc800078ec0ff */
[----:B------:R-:W-:-:S04]  /*72a0*/  SHF.R.U32.HI R3, RZ, 0x18, R3 ;  /* 0x00000018ff037819 */ /* 0x000fc80000011603 */
[----:B------:R-:W-:-:S05]  /*72b0*/  LOP3.LUT R3, R0, R3, RZ, 0xfc, !PT ;  /* 0x0000000300037212 */ /* 0x000fca00078efcff */
[----:B------:R0:W-:Y:S01]  /*72c0*/  STG.E.U8 desc[UR36][R8.64], R3 ;  /* 0x0000000308007986 */ /* 0x0001e2000c101124 */
[----:B------:R-:W-:Y:S05]  /*72d0*/  BRA `(.L_x_5470) ;  /* 0x0000000400b07947 */ /* 0x000fea0003800000 */
.L_x_5480:
[----:B------:R0:W-:Y:S01]  /*72e0*/  STG.E.U16 desc[UR36][R8.64], R18 ;  /* 0x0000001208007986 */ /* 0x0001e2000c101524 */
[----:B------:R-:W-:Y:S05]  /*72f0*/  BRA `(.L_x_5470) ;  /* 0x0000000400a87947 */ /* 0x000fea0003800000 */
.L_x_5477:
        /* <DEDUP_REMOVED lines=8> */
[----:B------:R-:W-:-:S06]  /*7380*/  IMAD.U32 R3, R18, 0x10000, RZ ;  /* 0x0001000012037824 */ /* 0x000fcc00078e00ff */
[----:B------:R-:W0:Y:S02]  /*7390*/  F2I.FTZ.U32.TRUNC.NTZ R3, R3 ;  /* 0x0000000300037305 */ /* 0x000e24000021f000 */
[----:B0-----:R4:W-:Y:S01]  /*73a0*/  STG.E.U16 desc[UR36][R8.64], R3 ;  /* 0x0000000308007986 */ /* 0x0019e2000c101524 */
[----:B------:R-:W-:Y:S05]  /*73b0*/  BRA `(.L_x_5470) ;  /* 0x0000000400787947 */ /* 0x000fea0003800000 */
.L_x_5489:
        /* <DEDUP_REMOVED lines=17> */
.L_x_5492:
[----:B------:R-:W-:-:S04]  /*74d0*/  LOP3.LUT R3, R5, 0x80000000, RZ, 0xc0, !PT ;  /* 0x8000000005037812 */ /* 0x000fc800078ec0ff */
[----:B------:R-:W-:-:S04]  /*74e0*/  SHF.R.U32.HI R3, RZ, 0x18, R3 ;  /* 0x00000018ff037819 */ /* 0x000fc80000011603 */
[----:B------:R-:W-:-:S04]  /*74f0*/  LOP3.LUT R0, R0, R3, RZ, 0xfc, !PT ;  /* 0x0000000300007212 */ /* 0x000fc800078efcff */
[----:B------:R-:W-:-:S07]  /*7500*/  PRMT R4, R0, 0x7610, R4 ;  /* 0x0000761000047816 */ /* 0x000fce0000000004 */
.L_x_5491:
[----:B------:R-:W-:Y:S05]  /*7510*/  BSYNC B0 ;  /* 0x0000000000007941 */ /* 0x000fea0003800000 */
.L_x_5490:
[----:B------:R3:W-:Y:S01]  /*7520*/  STG.E.U8 desc[UR36][R8.64], R4 ;  /* 0x0000000408007986 */ /* 0x0007e2000c101124 */
[----:B------:R-:W-:Y:S05]  /*7530*/  BRA `(.L_x_5470) ;  /* 0x0000000400187947 */ /* 0x000fea0003800000 */
.L_x_5488:
        /* <DEDUP_REMOVED lines=17> */
.L_x_5495:
[----:B------:R-:W-:-:S04]  /*7650*/  LOP3.LUT R3, R5, 0x80000000, RZ, 0xc0, !PT ;  /* 0x8000000005037812 */ /* 0x000fc800078ec0ff */
[----:B------:R-:W-:-:S04]  /*7660*/  SHF.R.U32.HI R3, RZ, 0x18, R3 ;  /* 0x00000018ff037819 */ /* 0x000fc80000011603 */
[----:B------:R-:W-:-:S04]  /*7670*/  LOP3.LUT R0, R0, R3, RZ, 0xfc, !PT ;  /* 0x0000000300007212 */ /* 0x000fc800078efcff */
[----:B------:R-:W-:-:S07]  /*7680*/  PRMT R4, R0, 0x7610, R4 ;  /* 0x0000761000047816 */ /* 0x000fce0000000004 */
.L_x_5494:
[----:B------:R-:W-:Y:S05]  /*7690*/  BSYNC B0 ;  /* 0x0000000000007941 */ /* 0x000fea0003800000 */
.L_x_5493:
[----:B------:R0:W-:Y:S01]  /*76a0*/  STG.E.U8 desc[UR36][R8.64], R4 ;  /* 0x0000000408007986 */ /* 0x0001e2000c101124 */
[----:B------:R-:W-:Y:S05]  /*76b0*/  BRA `(.L_x_5470) ;  /* 0x0000000000b87947 */ /* 0x000fea0003800000 */
.L_x_5487:
[----:B------:R-:W-:-:S13]  /*76c0*/  ISETP.NE.AND P0, PT, R0, 0x1c, PT ;  /* 0x0000001c0000780c */ /* 0x000fda0003f05270 */
[----:B------:R-:W-:Y:S05]  /*76d0*/  @!P0 BRA `(.L_x_5496) ;  /* 0x0000000000a48947 */ /* 0x000fea0003800000 */
[----:B------:R-:W-:-:S13]  /*76e0*/  ISETP.NE.AND P0, PT, R0, 0x1d, PT ;  /* 0x0000001d0000780c */ /* 0x000fda0003f05270 */
[----:B------:R-:W-:Y:S05]  /*76f0*/  @!P0 BRA `(.L_x_5497) ;  /* 0x00000000008c8947 */ /* 0x000fea0003800000 */
[----:B------:R-:W-:-:S13]  /*7700*/  ISETP.NE.AND P0, PT, R0, 0x2c, PT ;  /* 0x0000002c0000780c */ /* 0x000fda0003f05270 */
[----:B------:R-:W-:Y:S05]  /*7710*/  @P0 BRA `(.L_x_5469) ;  /* 0x0000000000400947 */ /* 0x000fea0003800000 */
[----:B------:R-:W-:-:S05]  /*7720*/  IMAD.U32 R18, R18, 0x10000, RZ ;  /* 0x0001000012127824 */ /* 0x000fca00078e00ff */
        /* <DEDUP_REMOVED lines=15> */
.L_x_5469:
        /* <DEDUP_REMOVED lines=16> */
.L_x_5498:
[----:B------:R-:W-:Y:S05]  /*7920*/  BRA `(.L_x_5470) ;  /* 0x00000000001c7947 */ /* 0x000fea0003800000 */
.L_x_5497:
[----:B------:R-:W-:-:S06]  /*7930*/  IMAD.U32 R4, R18, 0x10000, RZ ;  /* 0x0001000012047824 */ /* 0x000fcc00078e00ff */
[----:B------:R-:W0:Y:S02]  /*7940*/  F2I.U64.TRUNC R4, R4 ;  /* 0x0000000400047311 */ /* 0x000e24000020d800 */
[----:B0-----:R1:W-:Y:S01]  /*7950*/  STG.E.64 desc[UR36][R8.64], R4 ;  /* 0x0000000408007986 */ /* 0x0013e2000c101b24 */
[----:B------:R-:W-:Y:S05]  /*7960*/  BRA `(.L_x_5470) ;  /* 0x00000000000c7947 */ /* 0x000fea0003800000 */
.L_x_5496:
[----:B------:R-:W-:-:S04]  /*7970*/  IMAD.U32 R18, R18, 0x10000, RZ ;  /* 0x0001000012127824 */ /* 0x000fc800078e00ff */
[----:B------:R-:W0:Y:S02]  /*7980*/  F2I.FTZ.U32.TRUNC.NTZ R3, R18 ;  /* 0x0000001200037305 */ /* 0x000e24000021f000 */
[----:B0-----:R2:W-:Y:S02]  /*7990*/  STG.E desc[UR36][R8.64], R3 ;  /* 0x0000000308007986 */ /* 0x0015e4000c101924 */
.L_x_5470:
[----:B------:R-:W-:-:S07]  /*79a0*/  VIADD R25, R25, 0x80 ;  /* 0x0000008019197836 */ /* 0x000fce0000000000 */
.L_x_5430:
[----:B------:R-:W-:Y:S05]  /*79b0*/  BSYNC B6 ;  /* 0x0000000000067941 */ /* 0x000fea0003800000 */
.L_x_5429:
[----:B------:R-:W-:-:S13]  /*79c0*/  ISETP.GE.AND P0, PT, R25, R16, PT ;  /* 0x000000101900720c */ /* 0x000fda0003f06270 */
[----:B------:R-:W-:Y:S05]  /*79d0*/  @P0 EXIT ;  /* 0x000000000000094d */ /* 0x000fea0003800000 */
[----:B01-34-:R-:W0:Y:S01]  /*79e0*/  LDC.64 R4, c[0x0][0x218] ;  /* 0x00008600ff047b82 */ /* 0x01be220000000a00 */
[----:B--2---:R-:W-:Y:S01]  /*79f0*/  PRMT R0, R17, 0x9910, RZ ;  /* 0x0000991011007816 */ /* 0x004fe200000000ff */
        /* <DEDUP_REMOVED lines=15> */
[----:B-----5:R-:W-:-:S06]  /*7af0*/  IMAD.U32 R19, R19, 0x10000, RZ ;  /* 0x0001000013137824 */ /* 0x020fcc00078e00ff */
[----:B------:R-:W0:Y:S02]  /*7b00*/  F2I.FTZ.TRUNC.NTZ R19, R19 ;  /* 0x0000001300137305 */ /* 0x000e24000021f100 */
[----:B0-----:R-:W-:Y:S01]  /*7b10*/  STG.E.U8 desc[UR36][R2.64], R19 ;  /* 0x0000001302007986 */ /* 0x001fe2000c101124 */
[----:B------:R-:W-:Y:S05]  /*7b20*/  EXIT ;  /* 0x000000000000794d */ /* 0x000fea0003800000 */
.L_x_5502:
[----:B-----5:R-:W-:-:S06]  /*7b30*/  IMAD.U32 R5, R19, 0x10000, RZ ;  /* 0x0001000013057824 */ /* 0x020fcc00078e00ff */
[----:B------:R-:W0:Y:S02]  /*7b40*/  F2I.S64.TRUNC R4, R5 ;  /* 0x0000000500047311 */ /* 0x000e24000020d900 */
[----:B0-----:R-:W-:Y:S01]  /*7b50*/  STG.E.U8 desc[UR36][R2.64], R4 ;  /* 0x0000000402007986 */ /* 0x001fe2000c101124 */
[----:B------:R-:W-:Y:S05]  /*7b60*/  EXIT ;  /* 0x000000000000794d */ /* 0x000fea0003800000 */
.L_x_5501:
[----:B------:R-:W-:-:S13]  /*7b70*/  ISETP.NE.AND P0, PT, R0, 0x2, PT ;  /* 0x000000020000780c */ /* 0x000fda0003f05270 */
[----:B------:R-:W-:Y:S05]  /*7b80*/  @!P0 BRA `(.L_x_5504) ;  /* 0x0000000000308947 */ /* 0x000fea0003800000 */
[----:B------:R-:W-:-:S13]  /*7b90*/  ISETP.NE.AND P0, PT, R0, 0x3, PT ;  /* 0x000000030000780c */ /* 0x000fda0003f05270 */
[----:B------:R-:W-:Y:S05]  /*7ba0*/  @!P0 BRA `(.L_x_5505) ;  /* 0x0000000000188947 */ /* 0x000fea0003800000 */
[----:B------:R-:W-:-:S13]  /*7bb0*/  ISETP.NE.AND P0, PT, R0, 0x4, PT ;  /* 0x000000040000780c */ /* 0x000fda0003f05270 */
[----:B------:R-:W-:Y:S05]  /*7bc0*/  @P0 BRA `(.L_x_5503) ;  /* 0x0000000c000c0947 */ /* 0x000fea0003800000 */
[----:B-----5:R-:W-:-:S06]  /*7bd0*/  IMAD.U32 R4, R19, 0x10000, RZ ;  /* 0x0001000013047824 */ /* 0x020fcc00078e00ff */
[----:B------:R-:W0:Y:S02]  /*7be0*/  F2I.S64.TRUNC R4, R4 ;  /* 0x0000000400047311 */ /* 0x000e24000020d900 */
[----:B0-----:R-:W-:Y:S01]  /*7bf0*/  STG.E.64 desc[UR36][R2.64], R4 ;  /* 0x0000000402007986 */ /* 0x001fe2000c101b24 */
[----:B------:R-:W-:Y:S05]  /*7c00*/  EXIT ;  /* 0x000000000000794d */ /* 0x000fea0003800000 */
.L_x_5505:
[----:B-----5:R-:W-:-:S06]  /*7c10*/  IMAD.U32 R19, R19, 0x10000, RZ ;  /* 0x0001000013137824 */ /* 0x020fcc00078e00ff */
[----:B------:R-:W0:Y:S02]  /*7c20*/  F2I.FTZ.TRUNC.NTZ R19, R19 ;  /* 0x0000001300137305 */ /* 0x000e24000021f100 */
[----:B0-----:R-:W-:Y:S01]  /*7c30*/  STG.E desc[UR36][R2.64], R19 ;  /* 0x0000001302007986 */ /* 0x001fe2000c101924 */
[----:B------:R-:W-:Y:S05]  /*7c40*/  EXIT ;  /* 0x000000000000794d */ /* 0x000fea0003800000 */
.L_x_5504:
[----:B-----5:R-:W-:-:S06]  /*7c50*/  IMAD.U32 R19, R19, 0x10000, RZ ;  /* 0x0001000013137824 */ /* 0x020fcc00078e00ff */
[----:B------:R-:W0:Y:S02]  /*7c60*/  F2I.FTZ.TRUNC.NTZ R19, R19 ;  /* 0x0000001300137305 */ /* 0x000e24000021f100 */
[----:B0-----:R-:W-:Y:S01]  /*7c70*/  STG.E.U16 desc[UR36][R2.64], R19 ;  /* 0x0000001302007986 */ /* 0x001fe2000c101524 */
[----:B------:R-:W-:Y:S05]  /*7c80*/  EXIT ;  /* 0x000000000000794d */ /* 0x000fea0003800000 */
.L_x_5500:
[----:B------:R-:W-:-:S13]  /*7c90*/  ISETP.GT.AND P0, PT, R0, 0x6, PT ;  /* 0x000000060000780c */ /* 0x000fda0003f04270 */
[----:B------:R-:W-:Y:S05]  /*7ca0*/  @P0 BRA `(.L_x_5506) ;  /* 0x00000000002c0947 */ /* 0x000fea0003800000 */
[----:B------:R-:W-:-:S13]  /*7cb0*/  ISETP.NE.AND P0, PT, R0, 0x5, PT ;  /* 0x000000050000780c */ /* 0x000fda0003f05270 */
[----:B------:R-:W-:Y:S05]  /*7cc0*/  @!P0 BRA `(.L_x_5507) ;  /* 0x0000000000148947 */ /* 0x000fea0003800000 */
[----:B------:R-:W-:-:S13]  /*7cd0*/  ISETP.NE.AND P0, PT, R0, 0x6, PT ;  /* 0x000000060000780c */ /* 0x000fda0003f05270 */
[----:B------:R-:W-:Y:S05]  /*7ce0*/  @P0 BRA `(.L_x_5503) ;  /* 0x0000000800c40947 */ /* 0x000fea0003800000 */
[----:B-----5:R-:W-:-:S05]  /*7cf0*/  IMAD.U32 R19, R19, 0x10000, RZ ;  /* 0x0001000013137824 */ /* 0x020fca00078e00ff */
[----:B------:R-:W-:Y:S01]  /*7d00*/  STG.E desc[UR36][R2.64], R19 ;  /* 0x0000001302007986 */ /* 0x000fe2000c101924 */
[----:B------:R-:W-:Y:S05]  /*7d10*/  EXIT ;  /* 0x000000000000794d */ /* 0x000fea0003800000 */
.L_x_5507:
[----:B-----5:R-:W-:-:S05]  /*7d20*/  IMAD.U32 R0, R19, 0x10000, RZ ;  /* 0x0001000013007824 */ /* 0x020fca00078e00ff */
[----:B------:R-:W-:-:S05]  /*7d30*/  F2FP.F16.F32.PACK_AB R0, RZ, R0 ;  /* 0x00000000ff00723e */ /* 0x000fca00000000ff */
[----:B------:R-:W-:Y:S01]  /*7d40*/  STG.E.U16 desc[UR36][R2.64], R0 ;  /* 0x0000000002007986 */ /* 0x000fe2000c101524 */
[----:B------:R-:W-:Y:S05]  /*7d50*/  EXIT ;  /* 0x000000000000794d */ /* 0x000fea0003800000 */
.L_x_5506:
[----:B------:R-:W-:-:S13]  /*7d60*/  ISETP.NE.AND P0, PT, R0, 0x7, PT ;  /* 0x000000070000780c */ /* 0x000fda0003f05270 */
[----:B------:R-:W-:Y:S05]  /*7d70*/  @!P0 BRA `(.L_x_5508) ;  /* 0x0000000000348947 */ /* 0x000fea0003800000 */
[----:B------:R-:W-:-:S13]  /*7d80*/  ISETP.NE.AND P0, PT, R0, 0x8, PT ;  /* 0x000000080000780c */ /* 0x000fda0003f05270 */
[----:B------:R-:W-:Y:S05]  /*7d90*/  @!P0 BRA `(.L_x_5509) ;  /* 0x0000000000188947 */ /* 0x000fea0003800000 */
[----:B------:R-:W-:-:S13]  /*7da0*/  ISETP.NE.AND P0, PT, R0, 0x9, PT ;  /* 0x000000090000780c */ /* 0x000fda0003f05270 */
[----:B------:R-:W-:Y:S05]  /*7db0*/  @P0 BRA `(.L_x_5503) ;  /* 0x0000000800900947 */ /* 0x000fea0003800000 */
[----:B-----5:R-:W-:Y:S02]  /*7dc0*/  IMAD.U32 R4, R19, 0x10000, RZ ;  /* 0x0001000013047824 */ /* 0x020fe400078e00ff */
[----:B------:R-:W-:-:S05]  /*7dd0*/  IMAD.MOV.U32 R5, RZ, RZ, RZ ;  /* 0x000000ffff057224 */ /* 0x000fca00078e00ff */
[----:B------:R-:W-:Y:S01]  /*7de0*/  STG.E.64 desc[UR36][R2.64], R4 ;  /* 0x0000000402007986 */ /* 0x000fe2000c101b24 */
[----:B------:R-:W-:Y:S05]  /*7df0*/  EXIT ;  /* 0x000000000000794d */ /* 0x000fea0003800000 */
.L_x_5509:
[----:B-----5:R-:W-:-:S05]  /*7e00*/  IMAD.U32 R19, R19, 0x10000, RZ ;  /* 0x0001000013137824 */ /* 0x020fca00078e00ff */
[----:B------:R-:W-:-:S04]  /*7e10*/  F2FP.F16.F32.PACK_AB R5, RZ, R19 ;  /* 0x00000013ff05723e */ /* 0x000fc800000000ff */
[----:B------:R-:W-:-:S05]  /*7e20*/  PRMT R5, R5, 0x5410, RZ ;  /* 0x0000541005057816 */ /* 0x000fca00000000ff */
[----:B------:R-:W-:Y:S01]  /*7e30*/  STG.E desc[UR36][R2.64], R5 ;  /* 0x0000000502007986 */ /* 0x000fe2000c101924 */
[----:B------:R-:W-:Y:S05]  /*7e40*/  EXIT ;  /* 0x000000000000794d */ /* 0x000fea0003800000 */
.L_x_5508:
[----:B-----5:R-:W-:-:S04]  /*7e50*/  IMAD.U32 R4, R19, 0x10000, RZ ;  /* 0x0001000013047824 */ /* 0x020fc800078e00ff */
[----:B------:R-:W-:-:S06]  /*7e60*/  FMUL.FTZ R4, R4, 1 ;  /* 0x3f80000004047820 */ /* 0x000fcc0000410000 */
[----:B------:R-:W0:Y:S02]  /*7e70*/  F2F.F64.F32 R4, R4 ;  /* 0x0000000400047310 */ /* 0x000e240000201800 */
[----:B0-----:R-:W-:Y:S01]  /*7e80*/  STG.E.64 desc[UR36][R2.64], R4 ;  /* 0x0000000402007986 */ /* 0x001fe2000c101b24 */
[----:B------:R-:W-:Y:S05]  /*7e90*/  EXIT ;  /* 0x000000000000794d */ /* 0x000fea0003800000 */
.L_x_5499:
        /* <DEDUP_REMOVED lines=8> */
[----:B-----5:R-:W-:-:S05]  /*7f20*/  IMAD.U32 R19, R19, 0x10000, RZ ;  /* 0x0001000013137824 */ /* 0x020fca00078e00ff */
[----:B------:R-:W-:-:S04]  /*7f30*/  FSETP.NEU.FTZ.AND P0, PT, R19, RZ, PT ;  /* 0x000000ff1300720b */ /* 0x000fc80003f1d000 */
[----:B------:R-:W-:-:S05]  /*7f40*/  SEL R5, RZ, 0x1, !P0 ;  /* 0x00000001ff057807 */ /* 0x000fca0004000000 */
[----:B------:R-:W-:Y:S01]  /*7f50*/  STG.E.U8 desc[UR36][R2.64], R5 ;  /* 0x0000000502007986 */ /* 0x000fe2000c101124 */
[----:B------:R-:W-:Y:S05]  /*7f60*/  EXIT ;  /* 0x000000000000794d */ /* 0x000fea0003800000 */
.L_x_5512:
[----:B-----5:R-:W-:Y:S01]  /*7f70*/  IMAD.U32 R19, R19, 0x10000, RZ ;  /* 0x0001000013137824 */ /* 0x020fe200078e00ff */
[----:B------:R-:W-:-:S03]  /*7f80*/  CS2R R6, SRZ ;  /* 0x0000000000067805 */ /* 0x000fc6000001ff00 */
[----:B------:R-:W-:-:S06]  /*7f90*/  FMUL.FTZ R4, R19, 1 ;  /* 0x3f80000013047820 */ /* 0x000fcc0000410000 */
[----:B------:R-:W0:Y:S02]  /*7fa0*/  F2F.F64.F32 R4, R4 ;  /* 0x0000000400047310 */ /* 0x000e240000201800 */
[----:B0-----:R-:W-:Y:S01]  /*7fb0*/  STG.E.128 desc[UR36][R2.64], R4 ;  /* 0x0000000402007986 */ /* 0x001fe2000c101d24 */
[----:B------:R-:W-:Y:S05]  /*7fc0*/  EXIT ;  /* 0x000000000000794d */ /* 0x000fea0003800000 */
.L_x_5511:
[----:B------:R-:W-:-:S13]  /*7fd0*/  ISETP.NE.AND P0, PT, R0, 0xf, PT ;  /* 0x0000000f0000780c */ /* 0x000fda0003f05270 */
[----:B------:R-:W-:Y:S05]  /*7fe0*/  @!P0 BRA `(.L_x_5513) ;  /* 0x0000000000b48947 */ /* 0x000fea0003800000 */
[----:B------:R-:W-:-:S13]  /*7ff0*/  ISETP.NE.AND P0, PT, R0, 0x17, PT ;  /* 0x000000170000780c */ /* 0x000fda0003f05270 */
[----:B------:R-:W-:Y:S05]  /*8000*/  @!P0 BRA `(.L_x_5514) ;  /* 0x0000000000548947 */ /* 0x000fea0003800000 */
[----:B------:R-:W-:-:S13]  /*8010*/  ISETP.NE.AND P0, PT, R0, 0x18, PT ;  /* 0x000000180000780c */ /* 0x000fda0003f05270 */
[----:B------:R-:W-:Y:S05]  /*8020*/  @P0 BRA `(.L_x_5503) ;  /* 0x0000000400f40947 */ /* 0x000fea0003800000 */
[----:B-----5:R-:W-:Y:S01]  /*8030*/  IMAD.U32 R19, R19, 0x10000, RZ ;  /* 0x0001000013137824 */ /* 0x020fe200078e00ff */
        /* <DEDUP_REMOVED lines=14> */
.L_x_5516:
[----:B------:R-:W-:Y:S05]  /*8120*/  BSYNC B0 ;  /* 0x0000000000007941 */ /* 0x000fea0003800000 */
.L_x_5515:
[----:B------:R-:W-:-:S05]  /*8130*/  LOP3.LUT R5, R0, R5, RZ, 0xfc, !PT ;  /* 0x0000000500057212 */ /* 0x000fca00078efcff */
[----:B------:R-:W-:Y:S01]  /*8140*/  STG.E.U8 desc[UR36][R2.64], R5 ;  /* 0x0000000502007986 */ /* 0x000fe2000c101124 */
[----:B------:R-:W-:Y:S05]  /*8150*/  EXIT ;  /* 0x000000000000794d */ /* 0x000fea0003800000 */
.L_x_5514:
[----:B-----5:R-:W-:Y:S01]  /*8160*/  IMAD.U32 R19, R19, 0x10000, RZ ;  /* 0x0001000013137824 */ /* 0x020fe200078e00ff */
        /* <DEDUP_REMOVED lines=12> */
.L_x_5518:
[----:B------:R-:W-:Y:S01]  /*8230*/  IMAD.MOV.U32 R0, RZ, RZ, 0x7f ;  /* 0x0000007fff007424 */ /* 0x000fe200078e00ff */
[----:B------:R-:W-:-:S04]  /*8240*/  ISETP.GT.U32.AND P0, PT, R4, 0x7f800000, PT ;  /* 0x7f8000000400780c */ /* 0x000fc80003f04070 */
[----:B------:R-:W-:-:S09]  /*8250*/  SEL R0, R0, 0x7c, P0 ;  /* 0x0000007c00007807 */ /* 0x000fd20000000000 */
.L_x_5519:
[----:B------:R-:W-:Y:S05]  /*8260*/  BSYNC B0 ;  /* 0x0000000000007941 */ /* 0x000fea0003800000 */
.L_x_5517:
[----:B------:R-:W-:-:S04]  /*8270*/  LOP3.LUT R4, R19, 0x80000000, RZ, 0xc0, !PT ;  /* 0x8000000013047812 */ /* 0x000fc800078ec0ff */
[----:B------:R-:W-:-:S04]  /*8280*/  SHF.R.U32.HI R5, RZ, 0x18, R4 ;  /* 0x00000018ff057819 */ /* 0x000fc80000011604 */
[----:B------:R-:W-:-:S05]  /*8290*/  LOP3.LUT R5, R0, R5, RZ, 0xfc, !PT ;  /* 0x0000000500057212 */ /* 0x000fca00078efcff */
[----:B------:R-:W-:Y:S01]  /*82a0*/  STG.E.U8 desc[UR36][R2.64], R5 ;  /* 0x0000000502007986 */ /* 0x000fe2000c101124 */
[----:B------:R-:W-:Y:S05]  /*82b0*/  EXIT ;  /* 0x000000000000794d */ /* 0x000fea0003800000 */
.L_x_5513:
[----:B-----5:R-:W-:Y:S01]  /*82c0*/  STG.E.U16 desc[UR36][R2.64], R19 ;  /* 0x0000001302007986 */ /* 0x020fe2000c101524 */
[----:B------:R-:W-:Y:S05]  /*82d0*/  EXIT ;  /* 0x000000000000794d */ /* 0x000fea0003800000 */
.L_x_5510:
        /* <DEDUP_REMOVED lines=8> */
[----:B-----5:R-:W-:-:S06]  /*8360*/  IMAD.U32 R5, R19, 0x10000, RZ ;  /* 0x0001000013057824 */ /* 0x020fcc00078e00ff */
[----:B------:R-:W0:Y:S02]  /*8370*/  F2I.FTZ.U32.TRUNC.NTZ R5, R5 ;  /* 0x0000000500057305 */ /* 0x000e24000021f000 */
[----:B0-----:R-:W-:Y:S01]  /*8380*/  STG.E.U16 desc[UR36][R2.64], R5 ;  /* 0x0000000502007986 */ /* 0x001fe2000c101524 */
[----:B------:R-:W-:Y:S05]  /*8390*/  EXIT ;  /* 0x000000000000794d */ /* 0x000fea0003800000 */
.L_x_5522:
[----:B-----5:R-:W-:Y:S01]  /*83a0*/  IMAD.U32 R19, R19, 0x10000, RZ ;  /* 0x0001000013137824 */ /* 0x020fe200078e00ff */
        /* <DEDUP_REMOVED lines=16> */
.L_x_5525:
[----:B------:R-:W-:-:S04]  /*84b0*/  LOP3.LUT R0, R19, 0x80000000, RZ, 0xc0, !PT ;  /* 0x8000000013007812 */ /* 0x000fc800078ec0ff */
[----:B------:R-:W-:-:S04]  /*84c0*/  SHF.R.U32.HI R5, RZ, 0x18, R0 ;  /* 0x00000018ff057819 */ /* 0x000fc80000011600 */
[----:B------:R-:W-:-:S04]  /*84d0*/  LOP3.LUT R4, R4, R5, RZ, 0xfc, !PT ;  /* 0x0000000504047212 */ /* 0x000fc800078efcff */
[----:B------:R-:W-:-:S07]  /*84e0*/  PRMT R0, R4, 0x7610, R0 ;  /* 0x0000761004007816 */ /* 0x000fce0000000000 */
.L_x_5524:
[----:B------:R-:W-:Y:S05]  /*84f0*/  BSYNC B0 ;  /* 0x0000000000007941 */ /* 0x000fea0003800000 */
.L_x_5523:
[----:B------:R-:W-:Y:S01]  /*8500*/  STG.E.U8 desc[UR36][R2.64], R0 ;  /* 0x0000000002007986 */ /* 0x000fe2000c101124 */
[----:B------:R-:W-:Y:S05]  /*8510*/  EXIT ;  /* 0x000000000000794d */ /* 0x000fea0003800000 */
.L_x_5521:
        /* <DEDUP_REMOVED lines=17> */
.L_x_5528:
[----:B------:R-:W-:-:S04]  /*8630*/  LOP3.LUT R0, R19, 0x80000000, RZ, 0xc0, !PT ;  /* 0x8000000013007812 */ /* 0x000fc800078ec0ff */
[----:B------:R-:W-:-:S04]  /*8640*/  SHF.R.U32.HI R5, RZ, 0x18, R0 ;  /* 0x00000018ff057819 */ /* 0x000fc80000011600 */
[----:B------:R-:W-:-:S04]  /*8650*/  LOP3.LUT R4, R4, R5, RZ, 0xfc, !PT ;  /* 0x0000000504047212 */ /* 0x000fc800078efcff */
[----:B------:R-:W-:-:S07]  /*8660*/  PRMT R0, R4, 0x7610, R0 ;  /* 0x0000761004007816 */ /* 0x000fce0000000000 */
.L_x_5527:
[----:B------:R-:W-:Y:S05]  /*8670*/  BSYNC B0 ;  /* 0x0000000000007941 */ /* 0x000fea0003800000 */
.L_x_5526:
[----:B------:R-:W-:Y:S01]  /*8680*/  STG.E.U8 desc[UR36][R2.64], R0 ;  /* 0x0000000002007986 */ /* 0x000fe2000c101124 */
[----:B------:R-:W-:Y:S05]  /*8690*/  EXIT ;  /* 0x000000000000794d */ /* 0x000fea0003800000 */
.L_x_5520:
[----:B------:R-:W-:-:S13]  /*86a0*/  ISETP.NE.AND P0, PT, R0, 0x1c, PT ;  /* 0x0000001c0000780c */ /* 0x000fda0003f05270 */
[----:B------:R-:W-:Y:S05]  /*86b0*/  @!P0 BRA `(.L_x_5529) ;  /* 0x0000000000a48947 */ /* 0x000fea0003800000 */
[----:B------:R-:W-:-:S13]  /*86c0*/  ISETP.NE.AND P0, PT, R0, 0x1d, PT ;  /* 0x0000001d0000780c */ /* 0x000fda0003f05270 */
[----:B------:R-:W-:Y:S05]  /*86d0*/  @!P0 BRA `(.L_x_5530) ;  /* 0x00000000008c8947 */ /* 0x000fea0003800000 */
[----:B------:R-:W-:-:S13]  /*86e0*/  ISETP.NE.AND P0, PT, R0, 0x2c, PT ;  /* 0x0000002c0000780c */ /* 0x000fda0003f05270 */
[----:B------:R-:W-:Y:S05]  /*86f0*/  @P0 BRA `(.L_x_5503) ;  /* 0x0000000000400947 */ /* 0x000fea0003800000 */
[----:B-----5:R-:W-:Y:S02]  /*8700*/  IMAD.U32 R19, R19, 0x10000, RZ ;  /* 0x0001000013137824 */ /* 0x020fe400078e00ff */
[----:B------:R-:W-:-:S03]  /*8710*/  IMAD.MOV.U32 R5, RZ, RZ, 0xff ;  /* 0x000000ffff057424 */ /* 0x000fc600078e00ff */
[----:B------:R-:W-:-:S04]  /*8720*/  SHF.R.U32.HI R6, RZ, 0x17, R19 ;  /* 0x00000017ff067819 */ /* 0x000fc80000011613 */
[----:B------:R-:W-:-:S04]  /*8730*/  LOP3.LUT R4, R6, 0xff, RZ, 0xc0, !PT ;  /* 0x000000ff06047812 */ /* 0x000fc800078ec0ff */
[----:B------:R-:W-:-:S13]  /*8740*/  ISETP.NE.AND P2, PT, R4, 0xff, PT ;  /* 0x000000ff0400780c */ /* 0x000fda0003f45270 */
[--C-:B------:R-:W-:Y:S02]  /*8750*/  @P2 SHF.R.U32.HI R0, RZ, 0x16, R19.reuse ;  /* 0x00000016ff002819 */ /* 0x100fe40000011613 */
[----:B------:R-:W-:Y:S02]  /*8760*/  @P2 LOP3.LUT P0, RZ, R4, 0x3fffff, R19, 0xf8, !PT ;  /* 0x003fffff04ff2812 */ /* 0x000fe4000780f813 */
        /* <DEDUP_REMOVED lines=9> */
.L_x_5503:
        /* <DEDUP_REMOVED lines=15> */
[----:B-1---5:R-:W-:Y:S05]  /*88f0*/  CALL.ABS.NOINC R2 ;  /* 0x0000000002007343 */ /* 0x022fea0003c00000 */
.L_x_5531:
[----:B------:R-:W-:Y:S05]  /*8900*/  EXIT ;  /* 0x000000000000794d */ /* 0x000fea0003800000 */
.L_x_5530:
[----:B-----5:R-:W-:-:S06]  /*8910*/  IMAD.U32 R4, R19, 0x10000, RZ ;  /* 0x0001000013047824 */ /* 0x020fcc00078e00ff */
[----:B------:R-:W0:Y:S02]  /*8920*/  F2I.U64.TRUNC R4, R4 ;  /* 0x0000000400047311 */ /* 0x000e24000020d800 */
[----:B0-----:R-:W-:Y:S01]  /*8930*/  STG.E.64 desc[UR36][R2.64], R4 ;  /* 0x0000000402007986 */ /* 0x001fe2000c101b24 */
[----:B------:R-:W-:Y:S05]  /*8940*/  EXIT ;  /* 0x000000000000794d */ /* 0x000fea0003800000 */
.L_x_5529:
[----:B-----5:R-:W-:-:S06]  /*8950*/  IMAD.U32 R19, R19, 0x10000, RZ ;  /* 0x0001000013137824 */ /* 0x020fcc00078e00ff */
[----:B------:R-:W0:Y:S02]  /*8960*/  F2I.FTZ.U32.TRUNC.NTZ R19, R19 ;  /* 0x0000001300137305 */ /* 0x000e24000021f000 */
[----:B0-----:R-:W-:Y:S01]  /*8970*/  STG.E desc[UR36][R2.64], R19 ;  /* 0x0000001302007986 */ /* 0x001fe2000c101924 */
[----:B------:R-:W-:Y:S05]  /*8980*/  EXIT ;  /* 0x000000000000794d */ /* 0x000fea0003800000 */
.L_x_5532:
        /* <DEDUP_REMOVED lines=15> */
.L_x_23492:


//--------------------- .text._ZN2at6native18elementwise_kernelILi128ELi4EZNS0_22gpu_kernel_impl_nocastIZZZNS0_16sign_kernel_cudaERNS_18TensorIteratorBaseEENKUlvE_clEvENKUlvE7_clEvEUlN3c108BFloat16EE_EEvS4_RKT_EUliE_EEviT1_ --------------------------
	.section	.text._ZN2at6native18elementwise_kernelILi128ELi4EZNS0_22gpu_kernel_impl_nocastIZZZNS0_16sign_kernel_cudaERNS_18TensorIteratorBaseEENKUlvE_clEvENKUlvE7_clEvEUlN3c108BFloat16EE_EEvS4_RKT_EUliE_EEviT1_,"ax",@progbits
	.align	128
        .global         _ZN2at6native18elementwise_kernelILi128ELi4EZNS0_22gpu_kernel_impl_nocastIZZZNS0_16sign_kernel_cudaERNS_18TensorIteratorBaseEENKUlvE_clEvENKUlvE7_clEvEUlN3c108BFloat16EE_EEvS4_RKT_EUliE_EEviT1_
        .type           _ZN2at6native18elementwise_kernelILi128ELi4EZNS0_22gpu_kernel_impl_nocastIZZZNS0_16sign_kernel_cudaERNS_18TensorIteratorBaseEENKUlvE_clEvENKUlvE7_clEvEUlN3c108BFloat16EE_EEvS4_RKT_EUliE_EEviT1_,@function
        .size           _ZN2at6native18elementwise_kernelILi128ELi4EZNS0_22gpu_kernel_impl_nocastIZZZNS0_16sign_kernel_cudaERNS_18TensorIteratorBaseEENKUlvE_clEvENKUlvE7_clEvEUlN3c108BFloat16EE_EEvS4_RKT_EUliE_EEviT1_,(.L_x_23493 - _ZN2at6native18elementwise_kernelILi128ELi4EZNS0_22gpu_kernel_impl_nocastIZZZNS0_16sign_kernel_cudaERNS_18TensorIteratorBaseEENKUlvE_clEvENKUlvE7_clEvEUlN3c108BFloat16EE_EEvS4_RKT_EUliE_EEviT1_)
        .other          _ZN2at6native18elementwise_kernelILi128ELi4EZNS0_22gpu_kernel_impl_nocastIZZZNS0_16sign_kernel_cudaERNS_18TensorIteratorBaseEENKUlvE_clEvENKUlvE7_clEvEUlN3c108BFloat16EE_EEvS4_RKT_EUliE_EEviT1_,@"STO_CUDA_ENTRY STV_DEFAULT"
_ZN2at6native18elementwise_kernelILi128ELi4EZNS0_22gpu_kernel_impl_nocastIZZZNS0_16sign_kernel_cudaERNS_18TensorIteratorBaseEENKUlvE_clEvENKUlvE7_clEvEUlN3c108BFloat16EE_EEvS4_RKT_EUliE_EEviT1_:
.text._ZN2at6native18elementwise_kernelILi128ELi4EZNS0_22gpu_kernel_impl_nocastIZZZNS0_16sign_kernel_cudaERNS_18TensorIteratorBaseEENKUlvE_clEvENKUlvE7_clEvEUlN3c108BFloat16EE_EEvS4_RKT_EUliE_EEviT1_:
        /* <DEDUP_REMOVED lines=297> */
[----:B------:R-:W-:Y:S02]  /*1290*/  @P0 IMAD.MOV.U32 R8, RZ, RZ, RZ ;  /* 0x000000ffff080224 */ /* 0x000fe400078e00ff */
        /* <DEDUP_REMOVED lines=13> */
.L_x_5535:
[----:B------:R-:W-:Y:S02]  /*1370*/  ULDC.64 UR8, c[0x0][0x418] ;  /* 0x0001060000087ab9 */ /* 0x000fe40000000a00 */
[----:B------:R-:W-:-:S04]  /*1380*/  IADD3 R4, P0, R2, UR8, RZ ;  /* 0x0000000802047c10 */ /* 0x000fc8000ff1e0ff */
[----:B------:R-:W-:Y:S01]  /*1390*/  IADD3.X R5, RZ, UR9, RZ, P0, !PT ;  /* 0x00000009ff057c10 */ /* 0x000fe200087fe4ff */
[----:B------:R-:W-:-:S04]  /*13a0*/  ULDC.64 UR8, c[0x0][0x410] ;  /* 0x0001040000087ab9 */ /* 0x000fc80000000a00 */
[----:B------:R-:W2:Y:S01]  /*13b0*/  LDG.E.U16 R4, desc[UR4][R4.64] ;  /* 0x0000000404047981 */ /* 0x000ea2000c1e1500 */
[----:B------:R-:W-:Y:S01]  /*13c0*/  VIADD R0, R0, 0x80 ;  /* 0x0000008000007836 */ /* 0x000fe20000000000 */
[----:B--2---:R-:W-:-:S04]  /*13d0*/  SHF.L.U32 R2, R4, 0x10, RZ ;  /* 0x0000001004027819 */ /* 0x004fc800000006ff */
[C---:B------:R-:W-:Y:S02]  /*13e0*/  FSETP.GT.FTZ.AND P0, PT, R2.reuse, RZ, PT ;  /* 0x000000ff0200720b */ /* 0x040fe40003f14000 */
[----:B------:R-:W-:-:S04]  /*13f0*/  FSETP.GEU.FTZ.AND P1, PT, R2, RZ, PT ;  /* 0x000000ff0200720b */ /* 0x000fc80003f3e000 */
[----:B------:R-:W-:-:S04]  /*1400*/  SEL R2, RZ, 0x1, P1 ;  /* 0x00000001ff027807 */ /* 0x000fc80000800000 */
[----:B------:R-:W-:-:S03]  /*1410*/  IADD3 R6, -R2, 0x1, RZ ;  /* 0x0000000102067810 */ /* 0x000fc60007ffe1ff */
[----:B------:R-:W-:Y:S02]  /*1420*/  @!P0 IADD3 R6, -R2, RZ, RZ ;  /* 0x000000ff02068210 */ /* 0x000fe40007ffe1ff */
[----:B------:R-:W-:Y:S02]  /*1430*/  IADD3 R2, P0, R3, UR8, RZ ;  /* 0x0000000803027c10 */ /* 0x000fe4000ff1e0ff */
[----:B------:R-:W-:Y:S02]  /*1440*/  I2FP.F32.S32 R6, R6 ;  /* 0x0000000600067245 */ /* 0x000fe40000201400 */
[----:B------:R-:W-:Y:S02]  /*1450*/  IADD3.X R3, RZ, UR9, RZ, P0, !PT ;  /* 0x00000009ff037c10 */ /* 0x000fe400087fe4ff */
[----:B------:R-:W-:-:S05]  /*1460*/  F2FP.BF16.F32.PACK_AB R6, RZ, R6 ;  /* 0x00000006ff06723e */ /* 0x000fca00000010ff */
[----:B------:R0:W-:Y:S02]  /*1470*/  STG.E.U16 desc[UR4][R2.64], R6 ;  /* 0x0000000602007986 */ /* 0x0001e4000c101504 */
.L_x_5534:
[----:B------:R-:W-:Y:S05]  /*1480*/  BSYNC B0 ;  /* 0x0000000000007941 */ /* 0x000fea0003800000 */
.L_x_5533:
        /* <DEDUP_REMOVED lines=305> */
.L_x_5538:
        /* <DEDUP_REMOVED lines=15> */
[----:B------:R-:W-:Y:S02]  /*2890*/  F2FP.BF16.F32.PACK_AB R6, RZ, R6 ;  /* 0x00000006ff06723e */ /* 0x000fe400000010ff */
[----:B------:R-:W-:-:S03]  /*28a0*/  ISETP.GE.AND P0, PT, R0, UR6, PT ;  /* 0x0000000600007c0c */ /* 0x000fc6000bf06270 */
[----:B------:R1:W-:Y:S10]  /*28b0*/  STG.E.U16 desc[UR4][R2.64], R6 ;  /* 0x0000000602007986 */ /* 0x0003f4000c101504 */
[----:B------:R-:W-:Y:S05]  /*28c0*/  @P0 BRA `(.L_x_5537) ;  /* 0x0000001000fc0947 */ /* 0x000fea0003800000 */
[----:B------:R-:W0:Y:S01]  /*28d0*/  LDC R8, c[0x0][0x218] ;  /* 0x00008600ff087b82 */ /* 0x000e220000000800 */
[----:B-1----:R-:W-:Y:S02]  /*28e0*/  CS2R R2, SRZ ;  /* 0x0000000000027805 */ /* 0x002fe4000001ff00 */
[----:B0-----:R-:W-:-:S13]  /*28f0*/  ISETP.NE.AND P0, PT, R8, RZ, PT ;  /* 0x000000ff0800720c */ /* 0x001fda0003f05270 */
        /* <DEDUP_REMOVED lines=299> */
.L_x_5539:
        /* <DEDUP_REMOVED lines=17> */
.L_x_5537:
[----:B------:R-:W-:Y:S05]  /*3cc0*/  BSYNC B0 ;  /* 0x0000000000007941 */ /* 0x000fea0003800000 */
.L_x_5536:
        /* <DEDUP_REMOVED lines=290> */
[----:B------:R-:W-:Y:S01]  /*4ef0*/  @P0 IMAD.MOV.U32 R6, RZ, RZ, RZ ;  /* 0x000000ffff060224 */ /* 0x000fe200078e00ff */
        /* <DEDUP_REMOVED lines=13> */
.L_x_5540:
[----:B------:R-:W-:Y:S02]  /*4fd0*/  ULDC.64 UR6, c[0x0][0x418] ;  /* 0x0001060000067ab9 */ /* 0x000fe40000000a00 */
[----:B------:R-:W-:-:S04]  /*4fe0*/  IADD3 R4, P0, R2, UR6, RZ ;  /* 0x0000000602047c10 */ /* 0x000fc8000ff1e0ff */
[----:B------:R-:W-:Y:S01]  /*4ff0*/  IADD3.X R5, RZ, UR7, RZ, P0, !PT ;  /* 0x00000007ff057c10 */ /* 0x000fe200087fe4ff */
[----:B------:R-:W-:-:S04]  /*5000*/  ULDC.64 UR6, c[0x0][0x410] ;  /* 0x0001040000067ab9 */ /* 0x000fc80000000a00 */
[----:B------:R-:W2:Y:S02]  /*5010*/  LDG.E.U16 R4, desc[UR4][R4.64] ;  /* 0x0000000404047981 */ /* 0x000ea4000c1e1500 */
[----:B--2---:R-:W-:-:S04]  /*5020*/  SHF.L.U32 R0, R4, 0x10, RZ ;  /* 0x0000001004007819 */ /* 0x004fc800000006ff */
[C---:B------:R-:W-:Y:S02]  /*5030*/  FSETP.GT.FTZ.AND P0, PT, R0.reuse, RZ, PT ;  /* 0x000000ff0000720b */ /* 0x040fe40003f14000 */
[----:B------:R-:W-:-:S04]  /*5040*/  FSETP.GEU.FTZ.AND P1, PT, R0, RZ, PT ;  /* 0x000000ff0000720b */ /* 0x000fc80003f3e000 */
[----:B------:R-:W-:-:S04]  /*5050*/  SEL R0, RZ, 0x1, P1 ;  /* 0x00000001ff007807 */ /* 0x000fc80000800000 */
[----:B------:R-:W-:-:S03]  /*5060*/  IADD3 R2, -R0, 0x1, RZ ;  /* 0x0000000100027810 */ /* 0x000fc60007ffe1ff */
[----:B------:R-:W-:-:S04]  /*5070*/  @!P0 IADD3 R2, -R0, RZ, RZ ;  /* 0x000000ff00028210 */ /* 0x000fc80007ffe1ff */
[----:B------:R-:W-:Y:S02]  /*5080*/  I2FP.F32.S32 R0, R2 ;  /* 0x0000000200007245 */ /* 0x000fe40000201400 */
[----:B------:R-:W-:Y:S02]  /*5090*/  IADD3 R2, P0, R3, UR6, RZ ;  /* 0x0000000603027c10 */ /* 0x000fe4000ff1e0ff */
[----:B------:R-:W-:Y:S02]  /*50a0*/  F2FP.BF16.F32.PACK_AB R0, RZ, R0 ;  /* 0x00000000ff00723e */ /* 0x000fe400000010ff */
[----:B------:R-:W-:-:S05]  /*50b0*/  IADD3.X R3, RZ, UR7, RZ, P0, !PT ;  /* 0x00000007ff037c10 */ /* 0x000fca00087fe4ff */
[----:B------:R-:W-:Y:S01]  /*50c0*/  STG.E.U16 desc[UR4][R2.64], R0 ;  /* 0x0000000002007986 */ /* 0x000fe2000c101504 */
[----:B------:R-:W-:Y:S05]  /*50d0*/  EXIT ;  /* 0x000000000000794d */ /* 0x000fea0003800000 */
.L_x_5541:
        /* <DEDUP_REMOVED lines=10> */
.L_x_23493:


//--------------------- .text._ZN2at6native27unrolled_elementwise_kernelIZZZNS0_16sign_kernel_cudaERNS_18TensorIteratorBaseEENKUlvE_clEvENKUlvE7_clEvEUlN3c108BFloat16EE_St5arrayIPcLm2EELi4E23TrivialOffsetCalculatorILi1EjESD_NS0_6memory15LoadWithoutCastENSE_16StoreWithoutCastEEEviT_T0_T2_T3_T4_T5_ --------------------------
	.section	.text._ZN2at6native27unrolled_elementwise_kernelIZZZNS0_16sign_kernel_cudaERNS_18TensorIteratorBaseEENKUlvE_clEvENKUlvE7_clEvEUlN3c108BFloat16EE_St5arrayIPcLm2EELi4E23TrivialOffsetCalculatorILi1EjESD_NS0_6memory15LoadWithoutCastENSE_16StoreWithoutCastEEEviT_T0_T2_T3_T4_T5_,"ax",@progbits
	.align	128
        .global         _ZN2at6native27unrolled_elementwise_kernelIZZZNS0_16sign_kernel_cudaERNS_18TensorIteratorBaseEENKUlvE_clEvENKUlvE7_clEvEUlN3c108BFloat16EE_St5arrayIPcLm2EELi4E23TrivialOffsetCalculatorILi1EjESD_NS0_6memory15LoadWithoutCastENSE_16StoreWithoutCastEEEviT_T0_T2_T3_T4_T5_
        .type           _ZN2at6native27unrolled_elementwise_kernelIZZZNS0_16sign_kernel_cudaERNS_18TensorIteratorBaseEENKUlvE_clEvENKUlvE7_clEvEUlN3c108BFloat16EE_St5arrayIPcLm2EELi4E23TrivialOffsetCalculatorILi1EjESD_NS0_6memory15LoadWithoutCastENSE_16StoreWithoutCastEEEviT_T0_T2_T3_T4_T5_,@function
        .size           _ZN2at6native27unrolled_elementwise_kernelIZZZNS0_16sign_kernel_cudaERNS_18TensorIteratorBaseEENKUlvE_clEvENKUlvE7_clEvEUlN3c108BFloat16EE_St5arrayIPcLm2EELi4E23TrivialOffsetCalculatorILi1EjESD_NS0_6memory15LoadWithoutCastENSE_16StoreWithoutCastEEEviT_T0_T2_T3_T4_T5_,(.L_x_23494 - _ZN2at6native27unrolled_elementwise_kernelIZZZNS0_16sign_kernel_cudaERNS_18TensorIteratorBaseEENKUlvE_clEvENKUlvE7_clEvEUlN3c108BFloat16EE_St5arrayIPcLm2EELi4E23TrivialOffsetCalculatorILi1EjESD_NS0_6memory15LoadWithoutCastENSE_16StoreWithoutCastEEEviT_T0_T2_T3_T4_T5_)
        .other          _ZN2at6native27unrolled_elementwise_kernelIZZZNS0_16sign_kernel_cudaERNS_18TensorIteratorBaseEENKUlvE_clEvENKUlvE7_clEvEUlN3c108BFloat16EE_St5arrayIPcLm2EELi4E23TrivialOffsetCalculatorILi1EjESD_NS0_6memory15LoadWithoutCastENSE_16StoreWithoutCastEEEviT_T0_T2_T3_T4_T5_,@"STO_CUDA_ENTRY STV_DEFAULT"
_ZN2at6native27unrolled_elementwise_kernelIZZZNS0_16sign_kernel_cudaERNS_18TensorIteratorBaseEENKUlvE_clEvENKUlvE7_clEvEUlN3c108BFloat16EE_St5arrayIPcLm2EELi4E23TrivialOffsetCalculatorILi1EjESD_NS0_6memory15LoadWithoutCastENSE_16StoreWithoutCastEEEviT_T0_T2_T3_T4_T5_:
.text._ZN2at6native27unrolled_elementwise_kernelIZZZNS0_16sign_kernel_cudaERNS_18TensorIteratorBaseEENKUlvE_clEvENKUlvE7_clEvEUlN3c108BFloat16EE_St5arrayIPcLm2EELi4E23TrivialOffsetCalculatorILi1EjESD_NS0_6memory15LoadWithoutCastENSE_16StoreWithoutCastEEEviT_T0_T2_T3_T4_T5_:
[----:B------:R-:W-:Y:S01]  /*0000*/  LDC R1, c[0x0][0x28] ;  /* 0x00000a00ff017b82 */ /* 0x000fe20000000800 */
[----:B------:R-:W0:Y:S07]  /*0010*/  S2R R0, SR_CTAID.X ;  /* 0x0000000000007919 */ /* 0x000e2e0000002500 */
[----:B------:R-:W0:Y:S01]  /*0020*/  LDC R5, c[0x0][0x210] ;  /* 0x00008400ff057b82 */ /* 0x000e220000000800 */
[----:B------:R-:W-:Y:S01]  /*0030*/  PRMT R8, RZ, 0x7610, R8 ;  /* 0x00007610ff087816 */ /* 0x000fe20000000008 */
[----:B------:R-:W-:Y:S01]  /*0040*/  ULDC.64 UR4, c[0x0][0x208] ;  /* 0x0000820000047ab9 */ /* 0x000fe20000000a00 */
[----:B------:R-:W1:Y:S01]  /*0050*/  S2R R3, SR_TID.X ;  /* 0x0000000000037919 */ /* 0x000e620000002100 */
[----:B0-----:R-:W-:-:S02]  /*0060*/  IMAD R2, R0, -0x200, R5 ;  /* 0xfffffe0000027824 */ /* 0x001fc400078e0205 */
[----:B-1----:R-:W-:-:S03]  /*0070*/  IMAD.MOV.U32 R7, RZ, RZ, R3 ;  /* 0x000000ffff077224 */ /* 0x002fc600078e0003 */
[----:B------:R-:W-:-:S13]  /*0080*/  ISETP.GE.AND P0, PT, R3, R2, PT ;  /* 0x000000020300720c */ /* 0x000fda0003f06270 */
[----:B------:R-:W-:Y:S01]  /*0090*/  @!P0 VIADD R7, R3, 0x80 ;  /* 0x0000008003078836 */ /* 0x000fe20000000000 */
[----:B------:R-:W0:Y:S04]  /*00a0*/  @!P0 LDC.64 R14, c[0x0][0x218] ;  /* 0x00008600ff0e8b82 */ /* 0x000e280000000a00 */
[----:B------:R-:W-:-:S13]  /*00b0*/  ISETP.GE.AND P1, PT, R7, R2, PT ;  /* 0x000000020700720c */ /* 0x000fda0003f26270 */
[----:B------:R-:W-:Y:S01]  /*00c0*/  @!P1 IMAD R9, R0, 0x200, R7 ;  /* 0x0000020000099824 */ /* 0x000fe200078e0207 */
[----:B------:R-:W1:Y:S01]  /*00d0*/  @!P1 LDC.64 R10, c[0x0][0x220] ;  /* 0x00008800ff0a9b82 */ /* 0x000e620000000a00 */
[----:B------:R-:W-:-:S05]  /*00e0*/  @!P1 VIADD R7, R7, 0x80 ;  /* 0x0000008007079836 */ /* 0x000fca0000000000 */
[----:B------:R-:W-:-:S13]  /*00f0*/  ISETP.GE.AND P3, PT, R7, R2, PT ;  /* 0x000000020700720c */ /* 0x000fda0003f66270 */
[----:B------:R-:W-:Y:S01]  /*0100*/  @!P3 IMAD R17, R0, 0x200, R7 ;  /* 0x000002000011b824 */ /* 0x000fe200078e0207 */
[----:B------:R-:W2:Y:S01]  /*0110*/  @!P3 LDC.64 R4, c[0x0][0x220] ;  /* 0x00008800ff04bb82 */ /* 0x000ea20000000a00 */
[----:B------:R-:W-:Y:S02]  /*0120*/  @!P3 VIADD R7, R7, 0x80 ;  /* 0x000000800707b836 */ /* 0x000fe40000000000 */
[----:B-1----:R-:W-:-:S03]  /*0130*/  @!P1 IMAD.WIDE.U32 R10, R9, 0x2, R10 ;  /* 0x00000002090a9825 */ /* 0x002fc600078e000a */
[----:B------:R-:W-:Y:S01]  /*0140*/  ISETP.GE.AND P2, PT, R7, R2, PT ;  /* 0x000000020700720c */ /* 0x000fe20003f46270 */
[C---:B------:R-:W-:Y:S01]  /*0150*/  @!P0 IMAD R9, R0.reuse, 0x200, R3 ;  /* 0x0000020000098824 */ /* 0x040fe200078e0203 */
[----:B------:R-:W-:Y:S01]  /*0160*/  PRMT R18, RZ, 0x7610, R18 ;  /* 0x00007610ff127816 */ /* 0x000fe20000000012 */
[----:B------:R1:W5:Y:S10]  /*0170*/  @!P1 LDG.E.U16 R8, desc[UR4][R10.64] ;  /* 0x000000040a089981 */ /* 0x000374000c1e1500 */
[----:B------:R-:W3:Y:S01]  /*0180*/  @!P2 LDC.64 R12, c[0x0][0x220] ;  /* 0x00008800ff0cab82 */ /* 0x000ee20000000a00 */
[----:B------:R-:W-:-:S02]  /*0190*/  @!P2 IMAD R7, R0, 0x200, R7 ;  /* 0x000002000007a824 */ /* 0x000fc400078e0207 */
[--C-:B--2---:R-:W-:Y:S01]  /*01a0*/  @!P3 IMAD.WIDE.U32 R16, R17, 0x2, R4.reuse ;  /* 0x000000021110b825 */ /* 0x104fe200078e0004 */
[----:B------:R-:W-:Y:S02]  /*01b0*/  PRMT R4, RZ, 0x7610, R4 ;  /* 0x00007610ff047816 */ /* 0x000fe40000000004 */
[----:B------:R-:W-:-:S04]  /*01c0*/  PRMT R5, RZ, 0x7610, R5 ;  /* 0x00007610ff057816 */ /* 0x000fc80000000005 */
[----:B------:R2:W5:Y:S01]  /*01d0*/  @!P3 LDG.E.U16 R4, desc[UR4][R16.64] ;  /* 0x000000041004b981 */ /* 0x000562000c1e1500 */
[----:B---3--:R-:W-:Y:S02]  /*01e0*/  @!P2 IMAD.WIDE.U32 R12, R7, 0x2, R12 ;  /* 0x00000002070ca825 */ /* 0x008fe400078e000c */
[----:B------:R-:W3:Y:S01]  /*01f0*/  @!P0 LDC.64 R6, c[0x0][0x220] ;  /* 0x00008800ff068b82 */ /* 0x000ee20000000a00 */
[----:B------:R-:W-:Y:S02]  /*0200*/  BSSY B0, `(.L_x_5542) ;  /* 0x0000018000007945 */ /* 0x000fe40003800000 */
[----:B------:R-:W5:Y:S01]  /*0210*/  @!P2 LDG.E.U16 R5, desc[UR4][R12.64] ;  /* 0x000000040c05a981 */ /* 0x000f62000c1e1500 */
[----:B---3--:R-:W-:-:S04]  /*0220*/  @!P0 IMAD.WIDE.U32 R6, R9, 0x2, R6 ;  /* 0x0000000209068825 */ /* 0x008fc800078e0006 */
[----:B------:R-:W-:Y:S01]  /*0230*/  IMAD.MOV.U32 R9, RZ, RZ, R3 ;  /* 0x000000ffff097224 */ /* 0x000fe200078e0003 */
[----:B------:R3:W5:Y:S03]  /*0240*/  @!P0 LDG.E.U16 R18, desc[UR4][R6.64] ;  /* 0x0000000406128981 */ /* 0x000766000c1e1500 */
[C---:B------:R-:W-:Y:S02]  /*0250*/  VIADD R19, R9.reuse, 0x80 ;  /* 0x0000008009137836 */ /* 0x040fe40000000000 */
[C---:B-1----:R-:W-:Y:S02]  /*0260*/  VIADD R11, R9.reuse, 0x100 ;  /* 0x00000100090b7836 */ /* 0x042fe40000000000 */
[----:B--2---:R-:W-:Y:S02]  /*0270*/  VIADD R17, R9, 0x180 ;  /* 0x0000018009117836 */ /* 0x004fe40000000000 */
[----:B------:R-:W-:-:S02]  /*0280*/  @!P0 IMAD.MOV.U32 R9, RZ, RZ, R19 ;  /* 0x000000ffff098224 */ /* 0x000fc400078e0013 */
[----:B---3--:R-:W-:Y:S01]  /*0290*/  @!P0 IMAD R7, R0, 0x200, R3 ;  /* 0x0000020000078824 */ /* 0x008fe200078e0203 */
[-C--:B------:R-:W-:Y:S02]  /*02a0*/  ISETP.GE.AND P6, PT, R19, R2.reuse, PT ;  /* 0x000000021300720c */ /* 0x080fe40003fc6270 */
[-C--:B------:R-:W-:Y:S01]  /*02b0*/  ISETP.GE.AND P3, PT, R11, R2.reuse, PT ;  /* 0x000000020b00720c */ /* 0x080fe20003f66270 */
[----:B0-----:R-:W-:Y:S01]  /*02c0*/  @!P0 IMAD.WIDE.U32 R6, R7, 0x2, R14 ;  /* 0x0000000207068825 */ /* 0x001fe200078e000e */
[-C--:B------:R-:W-:Y:S02]  /*02d0*/  ISETP.GE.AND P2, PT, R17, R2.reuse, PT ;  /* 0x000000021100720c */ /* 0x080fe40003f46270 */
[----:B------:R-:W-:Y:S01]  /*02e0*/  ISETP.GE.AND P1, PT, R9, R2, PT ;  /* 0x000000020900720c */ /* 0x000fe20003f26270 */
[----:B------:R-:W-:-:S12]  /*02f0*/  @P0 BRA `(.L_x_5543) ;  /* 0x0000000000200947 */ /* 0x000fd80003800000 */
[----:B-----5:R-:W-:-:S05]  /*0300*/  IMAD.U32 R18, R18, 0x10000, RZ ;  /* 0x0001000012127824 */ /* 0x020fca00078e00ff */
[C---:B------:R-:W-:Y:S02]  /*0310*/  FSETP.GT.FTZ.AND P4, PT, R18.reuse, RZ, PT ;  /* 0x000000ff1200720b */ /* 0x040fe40003f94000 */
[----:B------:R-:W-:-:S04]  /*0320*/  FSETP.GEU.FTZ.AND P5, PT, R18, RZ, PT ;  /* 0x000000ff1200720b */ /* 0x000fc80003fbe000 */
[----:B------:R-:W-:-:S04]  /*0330*/  SEL R10, RZ, 0x1, P5 ;  /* 0x00000001ff0a7807 */ /* 0x000fc80002800000 */
[----:B------:R-:W-:-:S03]  /*0340*/  IADD3 R3, -R10, 0x1, RZ ;  /* 0x000000010a037810 */ /* 0x000fc60007ffe1ff */
[----:B------:R-:W-:-:S05]  /*0350*/  @!P4 IMAD.MOV R3, RZ, RZ, -R10 ;  /* 0x000000ffff03c224 */ /* 0x000fca00078e0a0a */
[----:B------:R-:W-:-:S04]  /*0360*/  I2FP.F32.S32 R3, R3 ;  /* 0x0000000300037245 */ /* 0x000fc80000201400 */
[----:B------:R-:W-:-:S07]  /*0370*/  F2FP.BF16.F32.PACK_AB R10, RZ, R3 ;  /* 0x00000003ff0a723e */ /* 0x000fce00000010ff */
.L_x_5543:
[----:B------:R-:W-:Y:S05]  /*0380*/  BSYNC B0 ;  /* 0x0000000000007941 */ /* 0x000fea0003800000 */
.L_x_5542:
[----:B------:R-:W-:Y:S04]  /*0390*/  BSSY B0, `(.L_x_5544) ;  /* 0x000000a000007945 */ /* 0x000fe80003800000 */
[----:B------:R-:W-:Y:S05]  /*03a0*/  @P6 BRA `(.L_x_5545) ;  /* 0x0000000000206947 */ /* 0x000fea0003800000 */
        /* <DEDUP_REMOVED lines=8> */
.L_x_5545:
[----:B------:R-:W-:Y:S05]  /*0430*/  BSYNC B0 ;  /* 0x0000000000007941 */ /* 0x000fea0003800000 */
.L_x_5544:
        /* <DEDUP_REMOVED lines=10> */
.L_x_5547:
[----:B------:R-:W-:Y:S05]  /*04e0*/  BSYNC B0 ;  /* 0x0000000000007941 */ /* 0x000fea0003800000 */
.L_x_5546:
        /* <DEDUP_REMOVED lines=10> */
.L_x_5549:
[----:B------:R-:W-:Y:S05]  /*0590*/  BSYNC B0 ;  /* 0x0000000000007941 */ /* 0x000fea0003800000 */
.L_x_5548:
[----:B------:R0:W-:Y:S01]  /*05a0*/  @!P0 STG.E.U16 desc[UR4][R6.64], R10 ;  /* 0x0000000a06008986 */ /* 0x0001e2000c101504 */
[----:B------:R-:W-:Y:S04]  /*05b0*/  BSSY B0, `(.L_x_5550) ;  /* 0x000000c000007945 */ /* 0x000fe80003800000 */
[----:B------:R-:W-:Y:S05]  /*05c0*/  @P1 BRA `(.L_x_5551) ;  /* 0x0000000000281947 */ /* 0x000fea0003800000 */
[----:B0-----:R-:W0:Y:S01]  /*05d0*/  LDC.64 R6, c[0x0][0x218] ;  /* 0x00008600ff067b82 */ /* 0x001e220000000a00 */
[----:B-----5:R-:W-:Y:S02]  /*05e0*/  IMAD R5, R0, 0x200, R9 ;  /* 0x0000020000057824 */ /* 0x020fe400078e0209 */
[----:B------:R-:W-:-:S05]  /*05f0*/  VIADD R9, R9, 0x80 ;  /* 0x0000008009097836 */ /* 0x000fca0000000000 */
[----:B------:R-:W-:-:S13]  /*0600*/  ISETP.GE.AND P0, PT, R9, R2, PT ;  /* 0x000000020900720c */ /* 0x000fda0003f06270 */
[----:B------:R-:W-:Y:S02]  /*0610*/  @!P0 IMAD R3, R0, 0x200, R9 ;  /* 0x0000020000038824 */ /* 0x000fe400078e0209 */
[----:B------:R-:W-:Y:S02]  /*0620*/  @!P0 VIADD R9, R9, 0x80 ;  /* 0x0000008009098836 */ /* 0x000fe40000000000 */
[----:B0-----:R-:W-:-:S04]  /*0630*/  IMAD.WIDE.U32 R4, R5, 0x2, R6 ;  /* 0x0000000205047825 */ /* 0x001fc800078e0006 */
[----:B------:R-:W-:Y:S01]  /*0640*/  @!P0 IMAD.WIDE.U32 R6, R3, 0x2, R6 ;  /* 0x0000000203068825 */ /* 0x000fe200078e0006 */
[----:B------:R1:W-:Y:S04]  /*0650*/  STG.E.U16 desc[UR4][R4.64], R8 ;  /* 0x0000000804007986 */ /* 0x0003e8000c101504 */
[----:B------:R1:W-:Y:S02]  /*0660*/  @!P0 STG.E.U16 desc[UR4][R6.64], R11 ;  /* 0x0000000b06008986 */ /* 0x0003e4000c101504 */
.L_x_5551:
[----:B------:R-:W-:Y:S05]  /*0670*/  BSYNC B0 ;  /* 0x0000000000007941 */ /* 0x000fea0003800000 */
.L_x_5550:
[----:B------:R-:W-:-:S13]  /*0680*/  ISETP.GE.AND P0, PT, R9, R2, PT ;  /* 0x000000020900720c */ /* 0x000fda0003f06270 */
[----:B------:R-:W-:Y:S05]  /*0690*/  @P0 EXIT ;  /* 0x000000000000094d */ /* 0x000fea0003800000 */
[----:B------:R-:W2:Y:S01]  /*06a0*/  LDC.64 R2, c[0x0][0x218] ;  /* 0x00008600ff027b82 */ /* 0x000ea20000000a00 */
[----:B------:R-:W-:-:S04]  /*06b0*/  IMAD R9, R0, 0x200, R9 ;  /* 0x0000020000097824 */ /* 0x000fc800078e0209 */
[----:B--2---:R-:W-:-:S05]  /*06c0*/  IMAD.WIDE.U32 R2, R9, 0x2, R2 ;  /* 0x0000000209027825 */ /* 0x004fca00078e0002 */
[----:B------:R-:W-:Y:S01]  /*06d0*/  STG.E.U16 desc[UR4][R2.64], R12 ;  /* 0x0000000c02007986 */ /* 0x000fe2000c101504 */
[----:B------:R-:W-:Y:S05]  /*06e0*/  EXIT ;  /* 0x000000000000794d */ /* 0x000fea0003800000 */
.L_x_5552:
        /* <DEDUP_REMOVED lines=9> */
.L_x_23494:


//--------------------- .text._ZN2at6native29vectorized_elementwise_kernelILi2EZZZNS0_16sign_kernel_cudaERNS_18TensorIteratorBaseEENKUlvE_clEvENKUlvE7_clEvEUlN3c108BFloat16EE_St5arrayIPcLm2EEEEviT0_T1_ --------------------------
	.section	.text._ZN2at6native29vectorized_elementwise_kernelILi2EZZZNS0_16sign_kernel_cudaERNS_18TensorIteratorBaseEENKUlvE_clEvENKUlvE7_clEvEUlN3c108BFloat16EE_St5arrayIPcLm2EEEEviT0_T1_,"ax",@progbits
	.align	128
        .global         _ZN2at6native29vectorized_elementwise_kernelILi2EZZZNS0_16sign_kernel_cudaERNS_18TensorIteratorBaseEENKUlvE_clEvENKUlvE7_clEvEUlN3c108BFloat16EE_St5arrayIPcLm2EEEEviT0_T1_
        .type           _ZN2at6native29vectorized_elementwise_kernelILi2EZZZNS0_16sign_kernel_cudaERNS_18TensorIteratorBaseEENKUlvE_clEvENKUlvE7_clEvEUlN3c108BFloat16EE_St5arrayIPcLm2EEEEviT0_T1_,@function
        .size           _ZN2at6native29vectorized_elementwise_kernelILi2EZZZNS0_16sign_kernel_cudaERNS_18TensorIteratorBaseEENKUlvE_clEvENKUlvE7_clEvEUlN3c108BFloat16EE_St5arrayIPcLm2EEEEviT0_T1_,(.L_x_23495 - _ZN2at6native29vectorized_elementwise_kernelILi2EZZZNS0_16sign_kernel_cudaERNS_18TensorIteratorBaseEENKUlvE_clEvENKUlvE7_clEvEUlN3c108BFloat16EE_St5arrayIPcLm2EEEEviT0_T1_)
        .other          _ZN2at6native29vectorized_elementwise_kernelILi2EZZZNS0_16sign_kernel_cudaERNS_18TensorIteratorBaseEENKUlvE_clEvENKUlvE7_clEvEUlN3c108BFloat16EE_St5arrayIPcLm2EEEEviT0_T1_,@"STO_CUDA_ENTRY STV_DEFAULT"
_ZN2at6native29vectorized_elementwise_kernelILi2EZZZNS0_16sign_kernel_cudaERNS_18TensorIteratorBaseEENKUlvE_clEvENKUlvE7_clEvEUlN3c108BFloat16EE_St5arrayIPcLm2EEEEviT0_T1_:
.text._ZN2at6native29vectorized_elementwise_kernelILi2EZZZNS0_16sign_kernel_cudaERNS_18TensorIteratorBaseEENKUlvE_clEvENKUlvE7_clEvEUlN3c108BFloat16EE_St5arrayIPcLm2EEEEviT0_T1_:
        /* <DEDUP_REMOVED lines=9> */
[----:B------:R-:W1:Y:S02]  /*0090*/  LDC.64 R2, c[0x0][0x220] ;  /* 0x00008800ff027b82 */ /* 0x000e640000000a00 */
[----:B-1----:R-:W-:-:S04]  /*00a0*/  IMAD.WIDE R2, R6, 0x2, R2 ;  /* 0x0000000206027825 */ /* 0x002fc800078e0202 */
[----:B0-----:R-:W-:-:S05]  /*00b0*/  IMAD.WIDE.U32 R2, R0, 0x4, R2 ;  /* 0x0000000400027825 */ /* 0x001fca00078e0002 */
[----:B------:R-:W2:Y:S04]  /*00c0*/  LDG.E R5, desc[UR4][R2.64] ;  /* 0x0000000402057981 */ /* 0x000ea8000c1e1900 */
[----:B------:R-:W3:Y:S04]  /*00d0*/  LDG.E R9, desc[UR4][R2.64+0x200] ;  /* 0x0002000402097981 */ /* 0x000ee8000c1e1900 */
[----:B------:R-:W4:Y:S04]  /*00e0*/  LDG.E R10, desc[UR4][R2.64+0x400] ;  /* 0x00040004020a7981 */ /* 0x000f28000c1e1900 */
[----:B------:R3:W5:Y:S01]  /*00f0*/  LDG.E R11, desc[UR4][R2.64+0x600] ;  /* 0x00060004020b7981 */ /* 0x000762000c1e1900 */
[C---:B--2---:R-:W-:Y:S01]  /*0100*/  PRMT R4, R5.reuse, 0x7632, R4 ;  /* 0x0000763205047816 */ /* 0x044fe20000000004 */
[----:B------:R-:W-:Y:S01]  /*0110*/  IMAD.U32 R5, R5, 0x10000, RZ ;  /* 0x0001000005057824 */ /* 0x000fe200078e00ff */
[----:B---3--:R-:W-:-:S03]  /*0120*/  PRMT R2, R9, 0x7632, R2 ;  /* 0x0000763209027816 */ /* 0x008fc60000000002 */
[----:B------:R-:W-:Y:S01]  /*0130*/  IMAD.U32 R4, R4, 0x10000, RZ ;  /* 0x0001000004047824 */ /* 0x000fe200078e00ff */
[----:B------:R-:W-:Y:S01]  /*0140*/  FSETP.GT.FTZ.AND P0, PT, R5, RZ, PT ;  /* 0x000000ff0500720b */ /* 0x000fe20003f14000 */
[----:B------:R-:W-:Y:S01]  /*0150*/  IMAD.U32 R3, R9, 0x10000, RZ ;  /* 0x0001000009037824 */ /* 0x000fe200078e00ff */
[----:B------:R-:W-:Y:S01]  /*0160*/  FSETP.GEU.FTZ.AND P2, PT, R5, RZ, PT ;  /* 0x000000ff0500720b */ /* 0x000fe20003f5e000 */
[----:B------:R-:W-:Y:S01]  /*0170*/  IMAD.U32 R2, R2, 0x10000, RZ ;  /* 0x0001000002027824 */ /* 0x000fe200078e00ff */
[----:B------:R-:W-:Y:S01]  /*0180*/  FSETP.GT.FTZ.AND P1, PT, R4, RZ, PT ;  /* 0x000000ff0400720b */ /* 0x000fe20003f34000 */
[----:B----4-:R-:W-:Y:S01]  /*0190*/  IMAD.U32 R9, R10, 0x10000, RZ ;  /* 0x000100000a097824 */ /* 0x010fe200078e00ff */
[----:B------:R-:W-:Y:S02]  /*01a0*/  FSETP.GEU.FTZ.AND P3, PT, R4, RZ, PT ;  /* 0x000000ff0400720b */ /* 0x000fe40003f7e000 */
[----:B------:R-:W-:Y:S02]  /*01b0*/  SEL R4, RZ, 0x1, P2 ;  /* 0x00000001ff047807 */ /* 0x000fe40001000000 */
[----:B------:R-:W-:-:S02]  /*01c0*/  SEL R7, RZ, 0x1, P3 ;  /* 0x00000001ff077807 */ /* 0x000fc40001800000 */
[----:B------:R-:W-:Y:S01]  /*01d0*/  IADD3 R5, -R4, 0x1, RZ ;  /* 0x0000000104057810 */ /* 0x000fe20007ffe1ff */
[----:B------:R-:W-:Y:S01]  /*01e0*/  @!P0 IMAD.MOV R5, RZ, RZ, -R4 ;  /* 0x000000ffff058224 */ /* 0x000fe200078e0a04 */
[----:B------:R-:W-:Y:S02]  /*01f0*/  IADD3 R8, -R7, 0x1, RZ ;  /* 0x0000000107087810 */ /* 0x000fe40007ffe1ff */
[C---:B------:R-:W-:Y:S01]  /*0200*/  FSETP.GT.FTZ.AND P0, PT, R3.reuse, RZ, PT ;  /* 0x000000ff0300720b */ /* 0x040fe20003f14000 */
[--C-:B------:R-:W-:Y:S01]  /*0210*/  @!P1 IMAD.MOV R8, RZ, RZ, -R7.reuse ;  /* 0x000000ffff089224 */ /* 0x100fe200078e0a07 */
[----:B------:R-:W-:Y:S02]  /*0220*/  PRMT R7, R10, 0x7632, R7 ;  /* 0x000076320a077816 */ /* 0x000fe40000000007 */
[----:B------:R-:W-:Y:S02]  /*0230*/  FSETP.GEU.FTZ.AND P2, PT, R3, RZ, PT ;  /* 0x000000ff0300720b */ /* 0x000fe40003f5e000 */
[C---:B------:R-:W-:Y:S01]  /*0240*/  FSETP.GT.FTZ.AND P1, PT, R2.reuse, RZ, PT ;  /* 0x000000ff0200720b */ /* 0x040fe20003f34000 */
[----:B------:R-:W-:Y:S01]  /*0250*/  IMAD.U32 R10, R7, 0x10000, RZ ;  /* 0x00010000070a7824 */ /* 0x000fe200078e00ff */
[----:B------:R-:W-:-:S02]  /*0260*/  FSETP.GEU.FTZ.AND P3, PT, R2, RZ, PT ;  /* 0x000000ff0200720b */ /* 0x000fc40003f7e000 */
[----:B------:R-:W0:Y:S01]  /*0270*/  LDC.64 R2, c[0x0][0x218] ;  /* 0x00008600ff027b82 */ /* 0x000e220000000a00 */
[----:B-----5:R-:W-:Y:S02]  /*0280*/  PRMT R7, R11, 0x7632, R7 ;  /* 0x000076320b077816 */ /* 0x020fe40000000007 */
[----:B------:R-:W-:Y:S02]  /*0290*/  I2FP.F32.S32 R4, R5 ;  /* 0x0000000500047245 */ /* 0x000fe40000201400 */
[----:B------:R-:W-:Y:S01]  /*02a0*/  I2FP.F32.S32 R5, R8 ;  /* 0x0000000800057245 */ /* 0x000fe20000201400 */
[----:B------:R-:W-:Y:S01]  /*02b0*/  IMAD.U32 R7, R7, 0x10000, RZ ;  /* 0x0001000007077824 */ /* 0x000fe200078e00ff */
[----:B------:R-:W-:Y:S02]  /*02c0*/  SEL R12, RZ, 0x1, P2 ;  /* 0x00000001ff0c7807 */ /* 0x000fe40001000000 */
[----:B------:R-:W-:Y:S02]  /*02d0*/  SEL R13, RZ, 0x1, P3 ;  /* 0x00000001ff0d7807 */ /* 0x000fe40001800000 */
[----:B------:R-:W-:-:S02]  /*02e0*/  FSETP.GT.FTZ.AND P2, PT, R9, RZ, PT ;  /* 0x000000ff0900720b */ /* 0x000fc40003f54000 */
[----:B------:R-:W-:Y:S01]  /*02f0*/  FSETP.GEU.FTZ.AND P5, PT, R9, RZ, PT ;  /* 0x000000ff0900720b */ /* 0x000fe20003fbe000 */
[----:B------:R-:W-:Y:S01]  /*0300*/  IMAD.U32 R9, R11, 0x10000, RZ ;  /* 0x000100000b097824 */ /* 0x000fe200078e00ff */
[----:B------:R-:W-:Y:S02]  /*0310*/  F2FP.BF16.F32.PACK_AB R4, R5, R4 ;  /* 0x000000040504723e */ /* 0x000fe400000010ff */
[----:B------:R-:W-:Y:S01]  /*0320*/  IADD3 R8, -R12, 0x1, RZ ;  /* 0x000000010c087810 */ /* 0x000fe20007ffe1ff */
[----:B------:R-:W-:Y:S01]  /*0330*/  @!P0 IMAD.MOV R8, RZ, RZ, -R12 ;  /* 0x000000ffff088224 */ /* 0x000fe200078e0a0c */
[----:B------:R-:W-:Y:S01]  /*0340*/  IADD3 R5, -R13, 0x1, RZ ;  /* 0x000000010d057810 */ /* 0x000fe20007ffe1ff */
[----:B------:R-:W-:Y:S01]  /*0350*/  @!P1 IMAD.MOV R5, RZ, RZ, -R13 ;  /* 0x000000ffff059224 */ /* 0x000fe200078e0a0d */
[----:B------:R-:W-:Y:S02]  /*0360*/  SEL R11, RZ, 0x1, P5 ;  /* 0x00000001ff0b7807 */ /* 0x000fe40002800000 */
[----:B------:R-:W-:Y:S01]  /*0370*/  FSETP.GT.FTZ.AND P1, PT, R10, RZ, PT ;  /* 0x000000ff0a00720b */ /* 0x000fe20003f34000 */
[----:B0-----:R-:W-:Y:S01]  /*0380*/  IMAD.WIDE.U32 R2, R6, 0x2, R2 ;  /* 0x0000000206027825 */ /* 0x001fe200078e0002 */
[----:B------:R-:W-:-:S02]  /*0390*/  FSETP.GT.FTZ.AND P0, PT, R9, RZ, PT ;  /* 0x000000ff0900720b */ /* 0x000fc40003f14000 */
[----:B------:R-:W-:Y:S02]  /*03a0*/  FSETP.GT.FTZ.AND P5, PT, R7, RZ, PT ;  /* 0x000000ff0700720b */ /* 0x000fe40003fb4000 */
[----:B------:R-:W-:Y:S01]  /*03b0*/  FSETP.GEU.FTZ.AND P4, PT, R10, RZ, PT ;  /* 0x000000ff0a00720b */ /* 0x000fe20003f9e000 */
[----:B------:R-:W-:Y:S01]  /*03c0*/  IMAD.WIDE R2, R0, 0x4, R2 ;  /* 0x0000000400027825 */ /* 0x000fe200078e0202 */
[----:B------:R-:W-:Y:S02]  /*03d0*/  FSETP.GEU.FTZ.AND P3, PT, R9, RZ, PT ;  /* 0x000000ff0900720b */ /* 0x000fe40003f7e000 */
[----:B------:R-:W-:Y:S02]  /*03e0*/  FSETP.GEU.FTZ.AND P6, PT, R7, RZ, PT ;  /* 0x000000ff0700720b */ /* 0x000fe40003fde000 */
[----:B------:R-:W-:Y:S01]  /*03f0*/  SEL R12, RZ, 0x1, P4 ;  /* 0x00000001ff0c7807 */ /* 0x000fe20002000000 */
[----:B------:R-:W-:Y:S01]  /*0400*/  STG.E desc[UR4][R2.64], R4 ;  /* 0x0000000402007986 */ /* 0x000fe2000c101904 */
[----:B------:R-:W-:-:S02]  /*0410*/  SEL R13, RZ, 0x1, P3 ;  /* 0x00000001ff0d7807 */ /* 0x000fc40001800000 */
[----:B------:R-:W-:Y:S02]  /*0420*/  SEL R14, RZ, 0x1, P6 ;  /* 0x00000001ff0e7807 */ /* 0x000fe40003000000 */
[----:B------:R-:W-:Y:S01]  /*0430*/  IADD3 R6, -R11, 0x1, RZ ;  /* 0x000000010b067810 */ /* 0x000fe20007ffe1ff */
[----:B------:R-:W-:Y:S01]  /*0440*/  @!P2 IMAD.MOV R6, RZ, RZ, -R11 ;  /* 0x000000ffff06a224 */ /* 0x000fe200078e0a0b */
[----:B------:R-:W-:Y:S01]  /*0450*/  IADD3 R7, -R12, 0x1, RZ ;  /* 0x000000010c077810 */ /* 0x000fe20007ffe1ff */
[----:B------:R-:W-:Y:S01]  /*0460*/  @!P1 IMAD.MOV R7, RZ, RZ, -R12 ;  /* 0x000000ffff079224 */ /* 0x000fe200078e0a0c */
[----:B------:R-:W-:Y:S01]  /*0470*/  IADD3 R9, -R13, 0x1, RZ ;  /* 0x000000010d097810 */ /* 0x000fe20007ffe1ff */
[----:B------:R-:W-:Y:S01]  /*0480*/  @!P0 IMAD.MOV R9, RZ, RZ, -R13 ;  /* 0x000000ffff098224 */ /* 0x000fe200078e0a0d */
[----:B------:R-:W-:Y:S01]  /*0490*/  IADD3 R10, -R14, 0x1, RZ ;  /* 0x000000010e0a7810 */ /* 0x000fe20007ffe1ff */
[----:B------:R-:W-:Y:S01]  /*04a0*/  @!P5 IMAD.MOV R10, RZ, RZ, -R14 ;  /* 0x000000ffff0ad224 */ /* 0x000fe200078e0a0e */
[----:B------:R-:W-:-:S02]  /*04b0*/  I2FP.F32.S32 R8, R8 ;  /* 0x0000000800087245 */ /* 0x000fc40000201400 */
[----:B------:R-:W-:Y:S02]  /*04c0*/  I2FP.F32.S32 R6, R6 ;  /* 0x0000000600067245 */ /* 0x000fe40000201400 */
[----:B------:R-:W-:Y:S02]  /*04d0*/  I2FP.F32.S32 R9, R9 ;  /* 0x0000000900097245 */ /* 0x000fe40000201400 */
[----:B------:R-:W-:Y:S02]  /*04e0*/  I2FP.F32.S32 R5, R5 ;  /* 0x0000000500057245 */ /* 0x000fe40000201400 */
[----:B------:R-:W-:Y:S02]  /*04f0*/  I2FP.F32.S32 R7, R7 ;  /* 0x0000000700077245 */ /* 0x000fe40000201400 */
[----:B------:R-:W-:Y:S02]  /*0500*/  I2FP.F32.S32 R10, R10 ;  /* 0x0000000a000a7245 */ /* 0x000fe40000201400 */
[----:B------:R-:W-:-:S02]  /*0510*/  F2FP.BF16.F32.PACK_AB R5, R5, R8 ;  /* 0x000000080505723e */ /* 0x000fc400000010ff */
[----:B------:R-:W-:Y:S02]  /*0520*/  F2FP.BF16.F32.PACK_AB R7, R7, R6 ;  /* 0x000000060707723e */ /* 0x000fe400000010ff */
[----:B------:R-:W-:Y:S01]  /*0530*/  F2FP.BF16.F32.PACK_AB R9, R10, R9 ;  /* 0x000000090a09723e */ /* 0x000fe200000010ff */
[----:B------:R-:W-:Y:S04]  /*0540*/  STG.E desc[UR4][R2.64+0x200], R5 ;  /* 0x0002000502007986 */ /* 0x000fe8000c101904 */
[----:B------:R-:W-:Y:S04]  /*0550*/  STG.E desc[UR4][R2.64+0x400], R7 ;  /* 0x0004000702007986 */ /* 0x000fe8000c101904 */
[----:B------:R-:W-:Y:S01]  /*0560*/  STG.E desc[UR4][R2.64+0x600], R9 ;  /* 0x0006000902007986 */ /* 0x000fe2000c101904 */
[----:B------:R-:W-:Y:S05]  /*0570*/  EXIT ;  /* 0x000000000000794d */ /* 0x000fea0003800000 */
.L_x_5553:
[----:B------:R-:W0:Y:S01]  /*0580*/  S2R R9, SR_TID.X ;  /* 0x0000000000097919 */ /* 0x000e220000002100 */
[----:B------:R-:W-:Y:S02]  /*0590*/  PRMT R8, RZ, 0x7610, R8 ;  /* 0x00007610ff087816 */ /* 0x000fe40000000008 */
[----:B0-----:R-:W-:Y:S01]  /*05a0*/  ISETP.GE.AND P0, PT, R9, R0, PT ;  /* 0x000000000900720c */ /* 0x001fe20003f06270 */
[----:B------:R-:W-:-:S12]  /*05b0*/  IMAD.MOV.U32 R27, RZ, RZ, R9 ;  /* 0x000000ffff1b7224 */ /* 0x000fd800078e0009 */
[----:B------:R-:W-:-:S05]  /*05c0*/  @!P0 VIADD R27, R9, 0x80 ;  /* 0x00000080091b8836 */ /* 0x000fca0000000000 */
[----:B------:R-:W-:-:S13]  /*05d0*/  ISETP.GE.AND P6, PT, R27, R0, PT ;  /* 0x000000001b00720c */ /* 0x000fda0003fc6270 */
[----:B------:R-:W-:Y:S01]  /*05e0*/  @!P6 IMAD.IADD R3, R6, 0x1, R27 ;  /* 0x000000010603e824 */ /* 0x000fe200078e021b */
[----:B------:R-:W0:Y:S01]  /*05f0*/  @!P6 LDC.64 R28, c[0x0][0x220] ;  /* 0x00008800ff1ceb82 */ /* 0x000e220000000a00 */
[----:B------:R-:W-:-:S05]  /*0600*/  @!P6 VIADD R27, R27, 0x80 ;  /* 0x000000801b1be836 */ /* 0x000fca0000000000 */
[----:B------:R-:W-:-:S13]  /*0610*/  ISETP.GE.AND P5, PT, R27, R0, PT ;  /* 0x000000001b00720c */ /* 0x000fda0003fa6270 */
[----:B------:R-:W-:Y:S01]  /*0620*/  @!P5 IMAD.IADD R7, R6, 0x1, R27 ;  /* 0x000000010607d824 */ /* 0x000fe200078e021b */
[----:B------:R-:W1:Y:S01]  /*0630*/  @!P5 LDC.64 R16, c[0x0][0x220] ;  /* 0x00008800ff10db82 */ /* 0x000e620000000a00 */
[----:B------:R-:W-:Y:S02]  /*0640*/  @!P5 VIADD R27, R27, 0x80 ;  /* 0x000000801b1bd836 */ /* 0x000fe40000000000 */
[----:B0-----:R-:W-:-:S03]  /*0650*/  @!P6 IMAD.WIDE.U32 R28, R3, 0x2, R28 ;  /* 0x00000002031ce825 */ /* 0x001fc600078e001c */
[----:B------:R-:W-:Y:S02]  /*0660*/  ISETP.GE.AND P4, PT, R27, R0, PT ;  /* 0x000000001b00720c */ /* 0x000fe40003f86270 */
[----:B------:R-:W5:Y:S11]  /*0670*/  @!P6 LDG.E.U16 R8, desc[UR4][R28.64] ;  /* 0x000000041c08e981 */ /* 0x000f76000c1e1500 */
[----:B------:R-:W0:Y:S01]  /*0680*/  @!P4 LDC.64 R4, c[0x0][0x220] ;  /* 0x00008800ff04cb82 */ /* 0x000e220000000a00 */
[----:B------:R-:W-:-:S02]  /*0690*/  @!P4 IMAD.IADD R25, R6, 0x1, R27 ;  /* 0x000000010619c824 */ /* 0x000fc400078e021b */
[----:B------:R-:W-:Y:S02]  /*06a0*/  @!P4 VIADD R27, R27, 0x80 ;  /* 0x000000801b1bc836 */ /* 0x000fe40000000000 */
[----:B-1----:R-:W-:Y:S01]  /*06b0*/  @!P5 IMAD.WIDE.U32 R16, R7, 0x2, R16 ;  /* 0x000000020710d825 */ /* 0x002fe200078e0010 */
[----:B------:R-:W-:Y:S02]  /*06c0*/  PRMT R7, RZ, 0x7610, R7 ;  /* 0x00007610ff077816 */ /* 0x000fe40000000007 */
[----:B------:R-:W-:-:S04]  /*06d0*/  ISETP.GE.AND P3, PT, R27, R0, PT ;  /* 0x000000001b00720c */ /* 0x000fc80003f66270 */
[----:B------:R1:W5:Y:S09]  /*06e0*/  @!P5 LDG.E.U16 R7, desc[UR4][R16.64] ;  /* 0x000000041007d981 */ /* 0x000372000c1e1500 */
[----:B------:R-:W-:Y:S01]  /*06f0*/  @!P3 IMAD.IADD R23, R6, 0x1, R27 ;  /* 0x000000010617b824 */ /* 0x000fe200078e021b */
[----:B------:R-:W2:Y:S01]  /*0700*/  @!P3 LDC.64 R10, c[0x0][0x220] ;  /* 0x00008800ff0abb82 */ /* 0x000ea20000000a00 */
[----:B0-----:R-:W-:-:S04]  /*0710*/  @!P4 IMAD.WIDE.U32 R4, R25, 0x2, R4 ;  /* 0x000000021904c825 */ /* 0x001fc800078e0004 */
[----:B-1----:R-:W-:-:S03]  /*0720*/  @!P0 IMAD.IADD R17, R6, 0x1, R9 ;  /* 0x0000000106118824 */ /* 0x002fc600078e0209 */
[----:B------:R-:W0:Y:S01]  /*0730*/  @!P0 LDC.64 R24, c[0x0][0x220] ;  /* 0x00008800ff188b82 */ /* 0x000e220000000a00 */
[----:B------:R-:W-:-:S05]  /*0740*/  @!P3 VIADD R27, R27, 0x80 ;  /* 0x000000801b1bb836 */ /* 0x000fca0000000000 */
[----:B------:R-:W-:-:S13]  /*0750*/  ISETP.GE.AND P2, PT, R27, R0, PT ;  /* 0x000000001b00720c */ /* 0x000fda0003f46270 */
[----:B------:R-:W-:Y:S01]  /*0760*/  @!P2 IMAD.IADD R21, R6, 0x1, R27 ;  /* 0x000000010615a824 */ /* 0x000fe200078e021b */
[----:B------:R-:W1:Y:S01]  /*0770*/  @!P2 LDC.64 R12, c[0x0][0x220] ;  /* 0x00008800ff0cab82 */ /* 0x000e620000000a00 */
[----:B------:R-:W-:Y:S02]  /*0780*/  @!P2 VIADD R27, R27, 0x80 ;  /* 0x000000801b1ba836 */ /* 0x000fe40000000000 */
[----:B0-----:R-:W-:Y:S01]  /*0790*/  @!P0 IMAD.WIDE.U32 R24, R17, 0x2, R24 ;  /* 0x0000000211188825 */ /* 0x001fe200078e0018 */
[----:B------:R-:W-:Y:S02]  /*07a0*/  PRMT R17, RZ, 0x7610, R17 ;  /* 0x00007610ff117816 */ /* 0x000fe40000000011 */
[----:B------:R-:W-:-:S04]  /*07b0*/  ISETP.GE.AND P1, PT, R27, R0, PT ;  /* 0x000000001b00720c */ /* 0x000fc80003f26270 */
[----:B------:R-:W5:Y:S09]  /*07c0*/  @!P0 LDG.E.U16 R17, desc[UR4][R24.64] ;  /* 0x0000000418118981 */ /* 0x000f72000c1e1500 */
[----:B------:R-:W-:Y:S01]  /*07d0*/  @!P1 IMAD.IADD R19, R6, 0x1, R27 ;  /* 0x0000000106139824 */ /* 0x000fe200078e021b */
[----:B------:R-:W0:Y:S01]  /*07e0*/  @!P1 LDC.64 R14, c[0x0][0x220] ;  /* 0x00008800ff0e9b82 */ /* 0x000e220000000a00 */
[----:B------:R-:W-:-:S05]  /*07f0*/  @!P1 VIADD R27, R27, 0x80 ;  /* 0x000000801b1b9836 */ /* 0x000fca0000000000 */
[----:B------:R-:W-:-:S13]  /*0800*/  ISETP.GE.AND P6, PT, R27, R0, PT ;  /* 0x000000001b00720c */ /* 0x000fda0003fc6270 */
[----:B------:R-:W3:Y:S01]  /*0810*/  @!P6 LDC.64 R2, c[0x0][0x220] ;  /* 0x00008800ff02eb82 */ /* 0x000ee20000000a00 */
[----:B0-----:R-:W-:-:S07]  /*0820*/  @!P1 IMAD.WIDE.U32 R14, R19, 0x2, R14 ;  /* 0x00000002130e9825 */ /* 0x001fce00078e000e */
[----:B------:R-:W0:Y:S01]  /*0830*/  @!P0 LDC.64 R18, c[0x0][0x218] ;  /* 0x00008600ff128b82 */ /* 0x000e220000000a00 */
[----:B--2---:R-:W-:Y:S01]  /*0840*/  @!P3 IMAD.WIDE.U32 R10, R23, 0x2, R10 ;  /* 0x00000002170ab825 */ /* 0x004fe200078e000a */
[----:B------:R-:W-:Y:S02]  /*0850*/  PRMT R22, RZ, 0x7610, R22 ;  /* 0x00007610ff167816 */ /* 0x000fe40000000016 */
[----:B------:R-:W-:Y:S01]  /*0860*/  PRMT R23, RZ, 0x7610, R23 ;  /* 0x00007610ff177816 */ /* 0x000fe20000000017 */
[----:B-1----:R-:W-:Y:S01]  /*0870*/  @!P2 IMAD.WIDE.U32 R12, R21, 0x2, R12 ;  /* 0x00000002150ca825 */ /* 0x002fe200078e000c */
[----:B------:R-:W-:Y:S02]  /*0880*/  PRMT R21, RZ, 0x7610, R21 ;  /* 0x00007610ff157816 */ /* 0x000fe40000000015 */
[----:B------:R-:W-:Y:S01]  /*0890*/  PRMT R20, RZ, 0x7610, R20 ;  /* 0x00007610ff147816 */ /* 0x000fe20000000014 */
[----:B------:R-:W-:Y:S01]  /*08a0*/  @!P6 IMAD.IADD R27, R6, 0x1, R27 ;  /* 0x00000001061be824 */ /* 0x000fe200078e021b */
[----:B------:R-:W-:Y:S01]  /*08b0*/  PRMT R16, RZ, 0x7610, R16 ;  /* 0x00007610ff107816 */ /* 0x000fe20000000010 */
[----:B------:R1:W5:Y:S01]  /*08c0*/  @!P3 LDG.E.U16 R22, desc[UR4][R10.64] ;  /* 0x000000040a16b981 */ /* 0x000362000c1e1500 */
[----:B------:R-:W-:Y:S03]  /*08d0*/  BSSY B0, `(.L_x_5554) ;  /* 0x0000017000007945 */ /* 0x000fe60003800000 */
[----:B------:R2:W5:Y:S01]  /*08e0*/  @!P4 LDG.E.U16 R23, desc[UR4][R4.64] ;  /* 0x000000040417c981 */ /* 0x000562000c1e1500 */
[----:B---3--:R-:W-:-:S03]  /*08f0*/  @!P6 IMAD.WIDE.U32 R2, R27, 0x2, R2 ;  /* 0x000000021b02e825 */ /* 0x008fc600078e0002 */
[----:B------:R3:W5:Y:S01]  /*0900*/  @!P2 LDG.E.U16 R21, desc[UR4][R12.64] ;  /* 0x000000040c15a981 */ /* 0x000762000c1e1500 */
[----:B-1----:R-:W-:-:S03]  /*0910*/  VIADD R11, R9, 0x180 ;  /* 0x00000180090b7836 */ /* 0x002fc60000000000 */
[----:B------:R-:W5:Y:S01]  /*0920*/  @!P1 LDG.E.U16 R20, desc[UR4][R14.64] ;  /* 0x000000040e149981 */ /* 0x000f62000c1e1500 */
[----:B--2---:R-:W-:-:S03]  /*0930*/  VIADD R5, R9, 0x100 ;  /* 0x0000010009057836 */ /* 0x004fc60000000000 */
[----:B------:R1:W5:Y:S01]  /*0940*/  @!P6 LDG.E.U16 R16, desc[UR4][R2.64] ;  /* 0x000000040210e981 */ /* 0x000362000c1e1500 */
[----:B---3--:R-:W-:Y:S01]  /*0950*/  VIADD R13, R9, 0x200 ;  /* 0x00000200090d7836 */ /* 0x008fe20000000000 */
[-C--:B------:R-:W-:Y:S01]  /*0960*/  ISETP.GE.AND P1, PT, R11, R0.reuse, PT ;  /* 0x000000000b00720c */ /* 0x080fe20003f26270 */
[----:B------:R-:W-:Y:S01]  /*0970*/  VIADD R11, R9, 0x80 ;  /* 0x00000080090b7836 */ /* 0x000fe20000000000 */
[-C--:B------:R-:W-:Y:S02]  /*0980*/  ISETP.GE.AND P3, PT, R5, R0.reuse, PT ;  /* 0x000000000500720c */ /* 0x080fe40003f66270 */
[----:B------:R-:W-:Y:S01]  /*0990*/  ISETP.GE.AND P2, PT, R13, R0, PT ;  /* 0x000000000d00720c */ /* 0x000fe20003f46270 */
[----:B-1----:R-:W-:Y:S01]  /*09a0*/  VIADD R3, R9, 0x280 ;  /* 0x0000028009037836 */ /* 0x002fe20000000000 */
[----:B------:R-:W-:Y:S11]  /*09b0*/  @P0 BRA `(.L_x_5555) ;  /* 0x0000000000200947 */ /* 0x000ff60003800000 */
        /* <DEDUP_REMOVED lines=8> */
.L_x_5555:
[----:B------:R-:W-:Y:S05]  /*0a40*/  BSYNC B0 ;  /* 0x0000000000007941 */ /* 0x000fea0003800000 */
.L_x_5554:
[-C--:B------:R-:W-:Y:S01]  /*0a50*/  ISETP.GE.AND P5, PT, R11, R0.reuse, PT ;  /* 0x000000000b00720c */ /* 0x080fe20003fa6270 */
[----:B------:R-:W-:Y:S01]  /*0a60*/  BSSY B0, `(.L_x_5556) ;  /* 0x000000c000007945 */ /* 0x000fe20003800000 */
[----:B------:R-:W-:Y:S01]  /*0a70*/  ISETP.GE.AND P4, PT, R3, R0, PT ;  /* 0x000000000300720c */ /* 0x000fe20003f86270 */
[----:B------:R-:W-:-:S10]  /*0a80*/  VIADD R3, R9, 0x300 ;  /* 0x0000030009037836 */ /* 0x000fd40000000000 */
        /* <DEDUP_REMOVED lines=9> */
.L_x_5557:
[----:B------:R-:W-:Y:S05]  /*0b20*/  BSYNC B0 ;  /* 0x0000000000007941 */ /* 0x000fea0003800000 */
.L_x_5556:
[----:B------:R-:W-:Y:S01]  /*0b30*/  BSSY B0, `(.L_x_5558) ;  /* 0x000000c000007945 */ /* 0x000fe20003800000 */
[----:B------:R-:W-:Y:S01]  /*0b40*/  ISETP.GE.AND P5, PT, R3, R0, PT ;  /* 0x000000000300720c */ /* 0x000fe20003fa6270 */
[----:B------:R-:W-:Y:S02]  /*0b50*/  VIADD R3, R9, 0x380 ;  /* 0x0000038009037836 */ /* 0x000fe40000000000 */
        /* <DEDUP_REMOVED lines=9> */
.L_x_5559:
[----:B------:R-:W-:Y:S05]  /*0bf0*/  BSYNC B0 ;  /* 0x0000000000007941 */ /* 0x000fea0003800000 */
.L_x_5558:
[----:B------:R-:W-:Y:S01]  /*0c00*/  ISETP.GE.AND P3, PT, R3, R0, PT ;  /* 0x000000000300720c */ /* 0x000fe20003f66270 */
[----:B------:R-:W-:Y:S01]  /*0c10*/  @!P0 IMAD.IADD R3, R6, 0x1, R9 ;  /* 0x0000000106038824 */ /* 0x000fe200078e0209 */
[----:B------:R-:W-:Y:S03]  /*0c20*/  BSSY B0, `(.L_x_5560) ;  /* 0x000000b000007945 */ /* 0x000fe60003800000 */
[----:B0-----:R-:W-:Y:S01]  /*0c30*/  @!P0 IMAD.WIDE.U32 R2, R3, 0x2, R18 ;  /* 0x0000000203028825 */ /* 0x001fe200078e0012 */
[----:B------:R-:W-:Y:S07]  /*0c40*/  @P1 BRA `(.L_x_5561) ;  /* 0x0000000000201947 */ /* 0x000fee0003800000 */
        /* <DEDUP_REMOVED lines=8> */
.L_x_5561:
[----:B------:R-:W-:Y:S05]  /*0cd0*/  BSYNC B0 ;  /* 0x0000000000007941 */ /* 0x000fea0003800000 */
.L_x_5560:
        /* <DEDUP_REMOVED lines=10> */
.L_x_5563:
[----:B------:R-:W-:Y:S05]  /*0d80*/  BSYNC B0 ;  /* 0x0000000000007941 */ /* 0x000fea0003800000 */
.L_x_5562:
        /* <DEDUP_REMOVED lines=10> */
.L_x_5565:
[----:B------:R-:W-:Y:S05]  /*0e30*/  BSYNC B0 ;  /* 0x0000000000007941 */ /* 0x000fea0003800000 */
.L_x_5564:
        /* <DEDUP_REMOVED lines=10> */
.L_x_5567:
[----:B------:R-:W-:Y:S05]  /*0ee0*/  BSYNC B0 ;  /* 0x0000000000007941 */ /* 0x000fea0003800000 */
.L_x_5566:
        /* <DEDUP_REMOVED lines=10> */
.L_x_5569:
[----:B------:R-:W-:Y:S05]  /*0f90*/  BSYNC B0 ;  /* 0x0000000000007941 */ /* 0x000fea0003800000 */
.L_x_5568:
[----:B------:R-:W-:Y:S01]  /*0fa0*/  @!P0 IMAD.MOV.U32 R9, RZ, RZ, R11 ;  /* 0x000000ffff098224 */ /* 0x000fe200078e000b */
[----:B------:R0:W-:Y:S01]  /*0fb0*/  @!P0 STG.E.U16 desc[UR4][R2.64], R10 ;  /* 0x0000000a02008986 */ /* 0x0001e2000c101504 */
[----:B------:R-:W-:Y:S04]  /*0fc0*/  BSSY B0, `(.L_x_5570) ;  /* 0x000002d000007945 */ /* 0x000fe80003800000 */
[----:B------:R-:W-:Y:S01]  /*0fd0*/  BSSY B1, `(.L_x_5571) ;  /* 0x0000025000017945 */ /* 0x000fe20003800000 */
[----:B------:R-:W-:-:S13]  /*0fe0*/  ISETP.GE.AND P0, PT, R9, R0, PT ;  /* 0x000000000900720c */ /* 0x000fda0003f06270 */
[----:B0-----:R-:W-:Y:S05]  /*0ff0*/  @P0 BRA `(.L_x_5572) ;  /* 0x0000000000300947 */ /* 0x001fea0003800000 */
[----:B------:R-:W0:Y:S01]  /*1000*/  LDC.64 R2, c[0x0][0x218] ;  /* 0x00008600ff027b82 */ /* 0x000e220000000a00 */
[----:B------:R-:W-:Y:S02]  /*1010*/  IMAD.IADD R11, R6, 0x1, R9 ;  /* 0x00000001060b7824 */ /* 0x000fe400078e0209 */
[----:B------:R-:W-:-:S05]  /*1020*/  VIADD R9, R9, 0x80 ;  /* 0x0000008009097836 */ /* 0x000fca0000000000 */
[----:B------:R-:W-:Y:S01]  /*1030*/  ISETP.GE.AND P0, PT, R9, R0, PT ;  /* 0x000000000900720c */ /* 0x000fe20003f06270 */
[----:B0-----:R-:W-:-:S05]  /*1040*/  IMAD.WIDE.U32 R2, R11, 0x2, R2 ;  /* 0x000000020b027825 */ /* 0x001fca00078e0002 */
[----:B------:R0:W-:Y:S07]  /*1050*/  STG.E.U16 desc[UR4][R2.64], R12 ;  /* 0x0000000c02007986 */ /* 0x0001ee000c101504 */
[----:B------:R-:W-:Y:S05]  /*1060*/  @P0 BRA `(.L_x_5573) ;  /* 0x0000000000300947 */ /* 0x000fea0003800000 */
[----:B0-----:R-:W0:Y:S01]  /*1070*/  LDC.64 R2, c[0x0][0x218] ;  /* 0x00008600ff027b82 */ /* 0x001e220000000a00 */
[----:B------:R-:W-:Y:S02]  /*1080*/  IMAD.IADD R11, R6, 0x1, R9 ;  /* 0x00000001060b7824 */ /* 0x000fe400078e0209 */
[----:B------:R-:W-:Y:S02]  /*1090*/  VIADD R9, R9, 0x80 ;  /* 0x0000008009097836 */ /* 0x000fe40000000000 */
[----:B0-----:R-:W-:-:S05]  /*10a0*/  IMAD.WIDE.U32 R2, R11, 0x2, R2 ;  /* 0x000000020b027825 */ /* 0x001fca00078e0002 */
[----:B------:R0:W-:Y:S02]  /*10b0*/  STG.E.U16 desc[UR4][R2.64], R13 ;  /* 0x0000000d02007986 */ /* 0x0001e4000c101504 */
.L_x_5572:
[----:B------:R-:W-:-:S13]  /*10c0*/  ISETP.GE.AND P0, PT, R9, R0, PT ;  /* 0x000000000900720c */ /* 0x000fda0003f06270 */
[----:B------:R-:W-:Y:S05]  /*10d0*/  @P0 BRA `(.L_x_5574) ;  /* 0x0000000000300947 */ /* 0x000fea0003800000 */
[----:B0-----:R-:W0:Y:S01]  /*10e0*/  LDC.64 R2, c[0x0][0x218] ;  /* 0x00008600ff027b82 */ /* 0x001e220000000a00 */
[----:B------:R-:W-:Y:S02]  /*10f0*/  IMAD.IADD R11, R6, 0x1, R9 ;  /* 0x00000001060b7824 */ /* 0x000fe400078e0209 */
[----:B------:R-:W-:Y:S02]  /*1100*/  VIADD R9, R9, 0x80 ;  /* 0x0000008009097836 */ /* 0x000fe40000000000 */
[----:B0-----:R-:W-:-:S05]  /*1110*/  IMAD.WIDE.U32 R2, R11, 0x2, R2 ;  /* 0x000000020b027825 */ /* 0x001fca00078e0002 */
[----:B------:R1:W-:Y:S02]  /*1120*/  STG.E.U16 desc[UR4][R2.64], R14 ;  /* 0x0000000e02007986 */ /* 0x0003e4000c101504 */
.L_x_5573:
[----:B------:R-:W-:-:S13]  /*1130*/  ISETP.GE.AND P0, PT, R9, R0, PT ;  /* 0x000000000900720c */ /* 0x000fda0003f06270 */
[----:B------:R-:W-:Y:S05]  /*1140*/  @P0 BRA `(.L_x_5575) ;  /* 0x0000000000340947 */ /* 0x000fea0003800000 */
[----:B01----:R-:W0:Y:S01]  /*1150*/  LDC.64 R2, c[0x0][0x218] ;  /* 0x00008600ff027b82 */ /* 0x003e220000000a00 */
[----:B------:R-:W-:Y:S02]  /*1160*/  IMAD.IADD R11, R6, 0x1, R9 ;  /* 0x00000001060b7824 */ /* 0x000fe400078e0209 */
[----:B------:R-:W-:Y:S02]  /*1170*/  VIADD R9, R9, 0x80 ;  /* 0x0000008009097836 */ /* 0x000fe40000000000 */
[----:B0-----:R-:W-:-:S05]  /*1180*/  IMAD.WIDE.U32 R2, R11, 0x2, R2 ;  /* 0x000000020b027825 */ /* 0x001fca00078e0002 */
[----:B------:R1:W-:Y:S02]  /*1190*/  STG.E.U16 desc[UR4][R2.64], R5 ;  /* 0x0000000502007986 */ /* 0x0003e4000c101504 */
.L_x_5574:
[----:B------:R-:W-:-:S13]  /*11a0*/  ISETP.GE.AND P0, PT, R9, R0, PT ;  /* 0x000000000900720c */ /* 0x000fda0003f06270 */
[----:B------:R-:W-:Y:S05]  /*11b0*/  @P0 BREAK B1 ;  /* 0x0000000000010942 */ /* 0x000fea0003800000 */
[----:B------:R-:W-:Y:S05]  /*11c0*/  @P0 BRA `(.L_x_5576) ;  /* 0x0000000000300947 */ /* 0x000fea0003800000 */
[----:B01----:R-:W0:Y:S01]  /*11d0*/  LDC.64 R2, c[0x0][0x218] ;  /* 0x00008600ff027b82 */ /* 0x003e220000000a00 */
[----:B------:R-:W-:Y:S02]  /*11e0*/  IMAD.IADD R5, R6, 0x1, R9 ;  /* 0x0000000106057824 */ /* 0x000fe400078e0209 */
[----:B------:R-:W-:Y:S02]  /*11f0*/  VIADD R9, R9, 0x80 ;  /* 0x0000008009097836 */ /* 0x000fe40000000000 */
[----:B0-----:R-:W-:-:S05]  /*1200*/  IMAD.WIDE.U32 R2, R5, 0x2, R2 ;  /* 0x0000000205027825 */ /* 0x001fca00078e0002 */
[----:B------:R2:W-:Y:S02]  /*1210*/  STG.E.U16 desc[UR4][R2.64], R4 ;  /* 0x0000000402007986 */ /* 0x0005e4000c101504 */
.L_x_5575:
[----:B------:R-:W-:Y:S05]  /*1220*/  BSYNC B1 ;  /* 0x0000000000017941 */ /* 0x000fea0003800000 */
.L_x_5571:
[----:B------:R-:W-:-:S13]  /*1230*/  ISETP.GE.AND P0, PT, R9, R0, PT ;  /* 0x000000000900720c */ /* 0x000fda0003f06270 */
[----:B012---:R-:W0:Y:S01]  /*1240*/  @!P0 LDC.64 R2, c[0x0][0x218] ;  /* 0x00008600ff028b82 */ /* 0x007e220000000a00 */
[----:B------:R-:W-:Y:S02]  /*1250*/  @!P0 IMAD.IADD R5, R6, 0x1, R9 ;  /* 0x0000000106058824 */ /* 0x000fe400078e0209 */
[----:B------:R-:W-:Y:S02]  /*1260*/  @!P0 VIADD R9, R9, 0x80 ;  /* 0x0000008009098836 */ /* 0x000fe40000000000 */
[----:B0-----:R-:W-:-:S05]  /*1270*/  @!P0 IMAD.WIDE.U32 R2, R5, 0x2, R2 ;  /* 0x0000000205028825 */ /* 0x001fca00078e0002 */
[----:B-----5:R2:W-:Y:S02]  /*1280*/  @!P0 STG.E.U16 desc[UR4][R2.64], R8 ;  /* 0x0000000802008986 */ /* 0x0205e4000c101504 */
.L_x_5576:
[----:B------:R-:W-:Y:S05]  /*1290*/  BSYNC B0 ;  /* 0x0000000000007941 */ /* 0x000fea0003800000 */
.L_x_5570:
[----:B------:R-:W-:Y:S05]  /*12a0*/  WARPSYNC.ALL ;  /* 0x0000000000007948 */ /* 0x000fea0003800000 */
[----:B------:R-:W-:-:S13]  /*12b0*/  ISETP.GE.AND P0, PT, R9, R0, PT ;  /* 0x000000000900720c */ /* 0x000fda0003f06270 */
[----:B------:R-:W-:Y:S05]  /*12c0*/  @P0 EXIT ;  /* 0x000000000000094d */ /* 0x000fea0003800000 */
[----:B012---:R-:W0:Y:S01]  /*12d0*/  LDC.64 R2, c[0x0][0x218] ;  /* 0x00008600ff027b82 */ /* 0x007e220000000a00 */
[----:B------:R-:W-:-:S04]  /*12e0*/  IMAD.IADD R9, R6, 0x1, R9 ;  /* 0x0000000106097824 */ /* 0x000fc800078e0209 */
[----:B0-----:R-:W-:-:S05]  /*12f0*/  IMAD.WIDE.U32 R2, R9, 0x2, R2 ;  /* 0x0000000209027825 */ /* 0x001fca00078e0002 */
[----:B-----5:R-:W-:Y:S01]  /*1300*/  STG.E.U16 desc[UR4][R2.64], R7 ;  /* 0x0000000702007986 */ /* 0x020fe2000c101504 */
[----:B------:R-:W-:Y:S05]  /*1310*/  EXIT ;  /* 0x000000000000794d */ /* 0x000fea0003800000 */
.L_x_5577:
        /* <DEDUP_REMOVED lines=14> */
.L_x_23495:


//--------------------- .text._ZN2at6native29vectorized_elementwise_kernelILi4EZZZNS0_16sign_kernel_cudaERNS_18TensorIteratorBaseEENKUlvE_clEvENKUlvE7_clEvEUlN3c108BFloat16EE_St5arrayIPcLm2EEEEviT0_T1_ --------------------------
	.section	.text._ZN2at6native29vectorized_elementwise_kernelILi4EZZZNS0_16sign_kernel_cudaERNS_18TensorIteratorBaseEENKUlvE_clEvENKUlvE7_clEvEUlN3c108BFloat16EE_St5arrayIPcLm2EEEEviT0_T1_,"ax",@progbits
	.align	128
        .global         _ZN2at6native29vectorized_elementwise_kernelILi4EZZZNS0_16sign_kernel_cudaERNS_18TensorIteratorBaseEENKUlvE_clEvENKUlvE7_clEvEUlN3c108BFloat16EE_St5arrayIPcLm2EEEEviT0_T1_
        .type           _ZN2at6native29vectorized_elementwise_kernelILi4EZZZNS0_16sign_kernel_cudaERNS_18TensorIteratorBaseEENKUlvE_clEvENKUlvE7_clEvEUlN3c108BFloat16EE_St5arrayIPcLm2EEEEviT0_T1_,@function
        .size           _ZN2at6native29vectorized_elementwise_kernelILi4EZZZNS0_16sign_kernel_cudaERNS_18TensorIteratorBaseEENKUlvE_clEvENKUlvE7_clEvEUlN3c108BFloat16EE_St5arrayIPcLm2EEEEviT0_T1_,(.L_x_23496 - _ZN2at6native29vectorized_elementwise_kernelILi4EZZZNS0_16sign_kernel_cudaERNS_18TensorIteratorBaseEENKUlvE_clEvENKUlvE7_clEvEUlN3c108BFloat16EE_St5arrayIPcLm2EEEEviT0_T1_)
        .other          _ZN2at6native29vectorized_elementwise_kernelILi4EZZZNS0_16sign_kernel_cudaERNS_18TensorIteratorBaseEENKUlvE_clEvENKUlvE7_clEvEUlN3c108BFloat16EE_St5arrayIPcLm2EEEEviT0_T1_,@"STO_CUDA_ENTRY STV_DEFAULT"
_ZN2at6native29vectorized_elementwise_kernelILi4EZZZNS0_16sign_kernel_cudaERNS_18TensorIteratorBaseEENKUlvE_clEvENKUlvE7_clEvEUlN3c108BFloat16EE_St5arrayIPcLm2EEEEviT0_T1_:
.text._ZN2at6native29vectorized_elementwise_kernelILi4EZZZNS0_16sign_kernel_cudaERNS_18TensorIteratorBaseEENKUlvE_clEvENKUlvE7_clEvEUlN3c108BFloat16EE_St5arrayIPcLm2EEEEviT0_T1_:
        /* <DEDUP_REMOVED lines=12> */
[----:B------:R-:W2:Y:S04]  /*00c0*/  LDG.E.64 R10, desc[UR4][R4.64] ;  /* 0x00000004040a7981 */ /* 0x000ea8000c1e1b00 */
[----:B------:R0:W3:Y:S02]  /*00d0*/  LDG.E.64 R2, desc[UR4][R4.64+0x400] ;  /* 0x0004000404027981 */ /* 0x0000e4000c1e1b00 */
[----:B0-----:R-:W0:Y:S01]  /*00e0*/  LDC.64 R4, c[0x0][0x218] ;  /* 0x00008600ff047b82 */ /* 0x001e220000000a00 */
[C---:B--2---:R-:W-:Y:S01]  /*00f0*/  PRMT R7, R10.reuse, 0x7632, R7 ;  /* 0x000076320a077816 */ /* 0x044fe20000000007 */
[----:B------:R-:W-:Y:S01]  /*0100*/  IMAD.U32 R9, R10, 0x10000, RZ ;  /* 0x000100000a097824 */ /* 0x000fe200078e00ff */
[C---:B------:R-:W-:Y:S01]  /*0110*/  PRMT R8, R11.reuse, 0x7632, R8 ;  /* 0x000076320b087816 */ /* 0x040fe20000000008 */
[----:B------:R-:W-:-:S02]  /*0120*/  IMAD.U32 R10, R11, 0x10000, RZ ;  /* 0x000100000b0a7824 */ /* 0x000fc400078e00ff */
[----:B------:R-:W-:Y:S01]  /*0130*/  IMAD.U32 R7, R7, 0x10000, RZ ;  /* 0x0001000007077824 */ /* 0x000fe200078e00ff */
[C---:B------:R-:W-:Y:S01]  /*0140*/  FSETP.GT.FTZ.AND P3, PT, R9.reuse, RZ, PT ;  /* 0x000000ff0900720b */ /* 0x040fe20003f74000 */
[----:B------:R-:W-:Y:S01]  /*0150*/  IMAD.U32 R8, R8, 0x10000, RZ ;  /* 0x0001000008087824 */ /* 0x000fe200078e00ff */
[----:B------:R-:W-:Y:S02]  /*0160*/  FSETP.GEU.FTZ.AND P6, PT, R9, RZ, PT ;  /* 0x000000ff0900720b */ /* 0x000fe40003fde000 */
[C---:B------:R-:W-:Y:S02]  /*0170*/  FSETP.GT.FTZ.AND P1, PT, R7.reuse, RZ, PT ;  /* 0x000000ff0700720b */ /* 0x040fe40003f34000 */
[----:B------:R-:W-:Y:S02]  /*0180*/  FSETP.GEU.FTZ.AND P4, PT, R7, RZ, PT ;  /* 0x000000ff0700720b */ /* 0x000fe40003f9e000 */
[----:B------:R-:W-:Y:S02]  /*0190*/  FSETP.GT.FTZ.AND P2, PT, R10, RZ, PT ;  /* 0x000000ff0a00720b */ /* 0x000fe40003f54000 */
[----:B------:R-:W-:-:S02]  /*01a0*/  SEL R12, RZ, 0x1, P4 ;  /* 0x00000001ff0c7807 */ /* 0x000fc40002000000 */
[----:B------:R-:W-:Y:S02]  /*01b0*/  SEL R11, RZ, 0x1, P6 ;  /* 0x00000001ff0b7807 */ /* 0x000fe40003000000 */
[C---:B------:R-:W-:Y:S02]  /*01c0*/  FSETP.GT.FTZ.AND P0, PT, R8.reuse, RZ, PT ;  /* 0x000000ff0800720b */ /* 0x040fe40003f14000 */
[----:B------:R-:W-:Y:S02]  /*01d0*/  FSETP.GEU.FTZ.AND P6, PT, R8, RZ, PT ;  /* 0x000000ff0800720b */ /* 0x000fe40003fde000 */
[----:B------:R-:W-:Y:S02]  /*01e0*/  FSETP.GEU.FTZ.AND P5, PT, R10, RZ, PT ;  /* 0x000000ff0a00720b */ /* 0x000fe40003fbe000 */
[----:B------:R-:W-:Y:S01]  /*01f0*/  IADD3 R8, -R12, 0x1, RZ ;  /* 0x000000010c087810 */ /* 0x000fe20007ffe1ff */
[----:B------:R-:W-:Y:S01]  /*0200*/  @!P1 IMAD.MOV R8, RZ, RZ, -R12 ;  /* 0x000000ffff089224 */ /* 0x000fe200078e0a0c */
[----:B------:R-:W-:Y:S01]  /*0210*/  IADD3 R10, -R11, 0x1, RZ ;  /* 0x000000010b0a7810 */ /* 0x000fe20007ffe1ff */
[--C-:B------:R-:W-:Y:S01]  /*0220*/  @!P3 IMAD.MOV R10, RZ, RZ, -R11.reuse ;  /* 0x000000ffff0ab224 */ /* 0x100fe200078e0a0b */
[C---:B---3--:R-:W-:Y:S01]  /*0230*/  PRMT R11, R3.reuse, 0x7632, R11 ;  /* 0x00007632030b7816 */ /* 0x048fe2000000000b */
[C---:B------:R-:W-:Y:S01]  /*0240*/  IMAD.U32 R12, R2.reuse, 0x10000, RZ ;  /* 0x00010000020c7824 */ /* 0x040fe200078e00ff */
[----:B------:R-:W-:Y:S01]  /*0250*/  PRMT R2, R2, 0x7632, R2 ;  /* 0x0000763202027816 */ /* 0x000fe20000000002 */
[----:B------:R-:W-:Y:S01]  /*0260*/  IMAD.U32 R3, R3, 0x10000, RZ ;  /* 0x0001000003037824 */ /* 0x000fe200078e00ff */
[----:B------:R-:W-:Y:S01]  /*0270*/  SEL R13, RZ, 0x1, P5 ;  /* 0x00000001ff0d7807 */ /* 0x000fe20002800000 */
[----:B------:R-:W-:Y:S01]  /*0280*/  IMAD.U32 R11, R11, 0x10000, RZ ;  /* 0x000100000b0b7824 */ /* 0x000fe200078e00ff */
[----:B------:R-:W-:Y:S01]  /*0290*/  SEL R14, RZ, 0x1, P6 ;  /* 0x00000001ff0e7807 */ /* 0x000fe20003000000 */
[----:B------:R-:W-:Y:S01]  /*02a0*/  IMAD.U32 R2, R2, 0x10000, RZ ;  /* 0x0001000002027824 */ /* 0x000fe200078e00ff */
[----:B------:R-:W-:Y:S01]  /*02b0*/  IADD3 R9, -R13, 0x1, RZ ;  /* 0x000000010d097810 */ /* 0x000fe20007ffe1ff */
[----:B------:R-:W-:Y:S01]  /*02c0*/  @!P2 IMAD.MOV R9, RZ, RZ, -R13 ;  /* 0x000000ffff09a224 */ /* 0x000fe200078e0a0d */
[----:B------:R-:W-:Y:S01]  /*02d0*/  IADD3 R7, -R14, 0x1, RZ ;  /* 0x000000010e077810 */ /* 0x000fe20007ffe1ff */
[----:B------:R-:W-:Y:S01]  /*02e0*/  @!P0 IMAD.MOV R7, RZ, RZ, -R14 ;  /* 0x000000ffff078224 */ /* 0x000fe200078e0a0e */
[----:B------:R-:W-:-:S02]  /*02f0*/  FSETP.GT.FTZ.AND P2, PT, R3, RZ, PT ;  /* 0x000000ff0300720b */ /* 0x000fc40003f54000 */
[C---:B------:R-:W-:Y:S02]  /*0300*/  FSETP.GEU.FTZ.AND P6, PT, R12.reuse, RZ, PT ;  /* 0x000000ff0c00720b */ /* 0x040fe40003fde000 */
[----:B------:R-:W-:Y:S02]  /*0310*/  FSETP.GT.FTZ.AND P3, PT, R12, RZ, PT ;  /* 0x000000ff0c00720b */ /* 0x000fe40003f74000 */
[----:B------:R-:W-:Y:S02]  /*0320*/  FSETP.GT.FTZ.AND P1, PT, R2, RZ, PT ;  /* 0x000000ff0200720b */ /* 0x000fe40003f34000 */
[----:B------:R-:W-:Y:S02]  /*0330*/  FSETP.GT.FTZ.AND P0, PT, R11, RZ, PT ;  /* 0x000000ff0b00720b */ /* 0x000fe40003f14000 */
[----:B------:R-:W-:Y:S02]  /*0340*/  FSETP.GEU.FTZ.AND P5, PT, R3, RZ, PT ;  /* 0x000000ff0300720b */ /* 0x000fe40003fbe000 */
[----:B------:R-:W-:-:S02]  /*0350*/  SEL R13, RZ, 0x1, P6 ;  /* 0x00000001ff0d7807 */ /* 0x000fc40003000000 */
[----:B------:R-:W-:Y:S01]  /*0360*/  FSETP.GEU.FTZ.AND P4, PT, R2, RZ, PT ;  /* 0x000000ff0200720b */ /* 0x000fe20003f9e000 */
[----:B0-----:R-:W-:Y:S01]  /*0370*/  IMAD.WIDE.U32 R2, R6, 0x2, R4 ;  /* 0x0000000206027825 */ /* 0x001fe200078e0004 */
[----:B------:R-:W-:Y:S02]  /*0380*/  FSETP.GEU.FTZ.AND P6, PT, R11, RZ, PT ;  /* 0x000000ff0b00720b */ /* 0x000fe40003fde000 */
[----:B------:R-:W-:Y:S02]  /*0390*/  SEL R14, RZ, 0x1, P5 ;  /* 0x00000001ff0e7807 */ /* 0x000fe40002800000 */
[----:B------:R-:W-:Y:S01]  /*03a0*/  SEL R11, RZ, 0x1, P4 ;  /* 0x00000001ff0b7807 */ /* 0x000fe20002000000 */
[----:B------:R-:W-:Y:S01]  /*03b0*/  IMAD.WIDE R2, R0, 0x8, R2 ;  /* 0x0000000800027825 */ /* 0x000fe200078e0202 */
        /* <DEDUP_REMOVED lines=15> */
[----:B------:R-:W-:-:S02]  /*04b0*/  I2FP.F32.S32 R7, R6 ;  /* 0x0000000600077245 */ /* 0x000fc40000201400 */
[----:B------:R-:W-:Y:S02]  /*04c0*/  I2FP.F32.S32 R12, R12 ;  /* 0x0000000c000c7245 */ /* 0x000fe40000201400 */
[----:B------:R-:W-:Y:S02]  /*04d0*/  F2FP.BF16.F32.PACK_AB R8, R5, R10 ;  /* 0x0000000a0508723e */ /* 0x000fe400000010ff */
[----:B------:R-:W-:Y:S02]  /*04e0*/  F2FP.BF16.F32.PACK_AB R9, R0, R9 ;  /* 0x000000090009723e */ /* 0x000fe400000010ff */
[----:B------:R-:W-:Y:S02]  /*04f0*/  F2FP.BF16.F32.PACK_AB R4, R7, R4 ;  /* 0x000000040704723e */ /* 0x000fe400000010ff */
[----:B------:R-:W-:Y:S01]  /*0500*/  F2FP.BF16.F32.PACK_AB R5, R12, R11 ;  /* 0x0000000b0c05723e */ /* 0x000fe200000010ff */
[----:B------:R-:W-:Y:S04]  /*0510*/  STG.E.64 desc[UR4][R2.64], R8 ;  /* 0x0000000802007986 */ /* 0x000fe8000c101b04 */
[----:B------:R-:W-:Y:S01]  /*0520*/  STG.E.64 desc[UR4][R2.64+0x400], R4 ;  /* 0x0004000402007986 */ /* 0x000fe2000c101b04 */
[----:B------:R-:W-:Y:S05]  /*0530*/  EXIT ;  /* 0x000000000000794d */ /* 0x000fea0003800000 */
.L_x_5578:
        /* <DEDUP_REMOVED lines=76> */
.L_x_5580:
[----:B------:R-:W-:Y:S05]  /*0a00*/  BSYNC B0 ;  /* 0x0000000000007941 */ /* 0x000fea0003800000 */
.L_x_5579:
        /* <DEDUP_REMOVED lines=13> */
.L_x_5582:
[----:B------:R-:W-:Y:S05]  /*0ae0*/  BSYNC B0 ;  /* 0x0000000000007941 */ /* 0x000fea0003800000 */
.L_x_5581:
        /* <DEDUP_REMOVED lines=12> */
.L_x_5584:
[----:B------:R-:W-:Y:S05]  /*0bb0*/  BSYNC B0 ;  /* 0x0000000000007941 */ /* 0x000fea0003800000 */
.L_x_5583:
        /* <DEDUP_REMOVED lines=13> */
.L_x_5586:
[----:B------:R-:W-:Y:S05]  /*0c90*/  BSYNC B0 ;  /* 0x0000000000007941 */ /* 0x000fea0003800000 */
.L_x_5585:
        /* <DEDUP_REMOVED lines=10> */
.L_x_5588:
[----:B------:R-:W-:Y:S05]  /*0d40*/  BSYNC B0 ;  /* 0x0000000000007941 */ /* 0x000fea0003800000 */
.L_x_5587:
        /* <DEDUP_REMOVED lines=10> */
.L_x_5590:
[----:B------:R-:W-:Y:S05]  /*0df0*/  BSYNC B0 ;  /* 0x0000000000007941 */ /* 0x000fea0003800000 */
.L_x_5589:
        /* <DEDUP_REMOVED lines=10> */
.L_x_5592:
[----:B------:R-:W-:Y:S05]  /*0ea0*/  BSYNC B0 ;  /* 0x0000000000007941 */ /* 0x000fea0003800000 */
.L_x_5591:
        /* <DEDUP_REMOVED lines=10> */
.L_x_5594:
[----:B------:R-:W-:Y:S05]  /*0f50*/  BSYNC B0 ;  /* 0x0000000000007941 */ /* 0x000fea0003800000 */
.L_x_5593:
        /* <DEDUP_REMOVED lines=18> */
.L_x_5597:
[----:B------:R-:W-:-:S13]  /*1080*/  ISETP.GE.AND P0, PT, R9, R0, PT ;  /* 0x000000000900720c */ /* 0x000fda0003f06270 */
[----:B------:R-:W-:Y:S05]  /*1090*/  @P0 BRA `(.L_x_5599) ;  /* 0x0000000000300947 */ /* 0x000fea0003800000 */
[----:B0-----:R-:W0:Y:S01]  /*10a0*/  LDC.64 R2, c[0x0][0x218] ;  /* 0x00008600ff027b82 */ /* 0x001e220000000a00 */
[----:B------:R-:W-:Y:S02]  /*10b0*/  IMAD.IADD R11, R6, 0x1, R9 ;  /* 0x00000001060b7824 */ /* 0x000fe400078e0209 */
[----:B------:R-:W-:Y:S02]  /*10c0*/  VIADD R9, R9, 0x80 ;  /* 0x0000008009097836 */ /* 0x000fe40000000000 */
[----:B0-----:R-:W-:-:S05]  /*10d0*/  IMAD.WIDE.U32 R2, R11, 0x2, R2 ;  /* 0x000000020b027825 */ /* 0x001fca00078e0002 */
[----:B------:R1:W-:Y:S02]  /*10e0*/  STG.E.U16 desc[UR4][R2.64], R14 ;  /* 0x0000000e02007986 */ /* 0x0003e4000c101504 */
.L_x_5598:
[----:B------:R-:W-:-:S13]  /*10f0*/  ISETP.GE.AND P0, PT, R9, R0, PT ;  /* 0x000000000900720c */ /* 0x000fda0003f06270 */
[----:B------:R-:W-:Y:S05]  /*1100*/  @P0 BRA `(.L_x_5600) ;  /* 0x0000000000340947 */ /* 0x000fea0003800000 */
[----:B01----:R-:W0:Y:S01]  /*1110*/  LDC.64 R2, c[0x0][0x218] ;  /* 0x00008600ff027b82 */ /* 0x003e220000000a00 */
[----:B------:R-:W-:Y:S02]  /*1120*/  IMAD.IADD R11, R6, 0x1, R9 ;  /* 0x00000001060b7824 */ /* 0x000fe400078e0209 */
[----:B------:R-:W-:Y:S02]  /*1130*/  VIADD R9, R9, 0x80 ;  /* 0x0000008009097836 */ /* 0x000fe40000000000 */
[----:B0-----:R-:W-:-:S05]  /*1140*/  IMAD.WIDE.U32 R2, R11, 0x2, R2 ;  /* 0x000000020b027825 */ /* 0x001fca00078e0002 */
[----:B------:R1:W-:Y:S02]  /*1150*/  STG.E.U16 desc[UR4][R2.64], R5 ;  /* 0x0000000502007986 */ /* 0x0003e4000c101504 */
.L_x_5599:
        /* <DEDUP_REMOVED lines=8> */
.L_x_5600:
[----:B------:R-:W-:Y:S05]  /*11e0*/  BSYNC B1 ;  /* 0x0000000000017941 */ /* 0x000fea0003800000 */
.L_x_5596:
[----:B------:R-:W-:-:S13]  /*11f0*/  ISETP.GE.AND P0, PT, R9, R0, PT ;  /* 0x000000000900720c */ /* 0x000fda0003f06270 */
[----:B012---:R-:W0:Y:S01]  /*1200*/  @!P0 LDC.64 R2, c[0x0][0x218] ;  /* 0x00008600ff028b82 */ /* 0x007e220000000a00 */
[----:B------:R-:W-:Y:S02]  /*1210*/  @!P0 IMAD.IADD R5, R6, 0x1, R9 ;  /* 0x0000000106058824 */ /* 0x000fe400078e0209 */
[----:B------:R-:W-:Y:S02]  /*1220*/  @!P0 VIADD R9, R9, 0x80 ;  /* 0x0000008009098836 */ /* 0x000fe40000000000 */
[----:B0-----:R-:W-:-:S05]  /*1230*/  @!P0 IMAD.WIDE.U32 R2, R5, 0x2, R2 ;  /* 0x0000000205028825 */ /* 0x001fca00078e0002 */
[----:B-----5:R2:W-:Y:S02]  /*1240*/  @!P0 STG.E.U16 desc[UR4][R2.64], R8 ;  /* 0x0000000802008986 */ /* 0x0205e4000c101504 */
.L_x_5601:
[----:B------:R-:W-:Y:S05]  /*1250*/  BSYNC B0 ;  /* 0x0000000000007941 */ /* 0x000fea0003800000 */
.L_x_5595:
        /* <DEDUP_REMOVED lines=8> */
.L_x_5602:
        /* <DEDUP_REMOVED lines=10> */
.L_x_23496:


//--------------------- .text._ZN2at6native29vectorized_elementwise_kernelILi8EZZZNS0_16sign_kernel_cudaERNS_18TensorIteratorBaseEENKUlvE_clEvENKUlvE7_clEvEUlN3c108BFloat16EE_St5arrayIPcLm2EEEEviT0_T1_ --------------------------
	.section	.text._ZN2at6native29vectorized_elementwise_kernelILi8EZZZNS0_16sign_kernel_cudaERNS_18TensorIteratorBaseEENKUlvE_clEvENKUlvE7_clEvEUlN3c108BFloat16EE_St5arrayIPcLm2EEEEviT0_T1_,"ax",@progbits
	.align	128
        .global         _ZN2at6native29vectorized_elementwise_kernelILi8EZZZNS0_16sign_kernel_cudaERNS_18TensorIteratorBaseEENKUlvE_clEvENKUlvE7_clEvEUlN3c108BFloat16EE_St5arrayIPcLm2EEEEviT0_T1_
        .type           _ZN2at6native29vectorized_elementwise_kernelILi8EZZZNS0_16sign_kernel_cudaERNS_18TensorIteratorBaseEENKUlvE_clEvENKUlvE7_clEvEUlN3c108BFloat16EE_St5arrayIPcLm2EEEEviT0_T1_,@function
        .size           _ZN2at6native29vectorized_elementwise_kernelILi8EZZZNS0_16sign_kernel_cudaERNS_18TensorIteratorBaseEENKUlvE_clEvENKUlvE7_clEvEUlN3c108BFloat16EE_St5arrayIPcLm2EEEEviT0_T1_,(.L_x_23497 - _ZN2at6native29vectorized_elementwise_kernelILi8EZZZNS0_16sign_kernel_cudaERNS_18TensorIteratorBaseEENKUlvE_clEvENKUlvE7_clEvEUlN3c108BFloat16EE_St5arrayIPcLm2EEEEviT0_T1_)
        .other          _ZN2at6native29vectorized_elementwise_kernelILi8EZZZNS0_16sign_kernel_cudaERNS_18TensorIteratorBaseEENKUlvE_clEvENKUlvE7_clEvEUlN3c108BFloat16EE_St5arrayIPcLm2EEEEviT0_T1_,@"STO_CUDA_ENTRY STV_DEFAULT"
_ZN2at6native29vectorized_elementwise_kernelILi8EZZZNS0_16sign_kernel_cudaERNS_18TensorIteratorBaseEENKUlvE_clEvENKUlvE7_clEvEUlN3c108BFloat16EE_St5arrayIPcLm2EEEEviT0_T1_:
.text._ZN2at6native29vectorized_elementwise_kernelILi8EZZZNS0_16sign_kernel_cudaERNS_18TensorIteratorBaseEENKUlvE_clEvENKUlvE7_clEvEUlN3c108BFloat16EE_St5arrayIPcLm2EEEEviT0_T1_:
        /* <DEDUP_REMOVED lines=12> */
[----:B------:R0:W2:Y:S02]  /*00c0*/  LDG.E.128 R8, desc[UR4][R2.64] ;  /* 0x0000000402087981 */ /* 0x0000a4000c1e1d00 */
[----:B0-----:R-:W0:Y:S02]  /*00d0*/  LDC.64 R2, c[0x0][0x218] ;  /* 0x00008600ff027b82 */ /* 0x001e240000000a00 */
[----:B0-----:R-:W-:-:S04]  /*00e0*/  IMAD.WIDE.U32 R2, R6, 0x2, R2 ;  /* 0x0000000206027825 */ /* 0x001fc800078e0002 */
[----:B------:R-:W-:-:S04]  /*00f0*/  IMAD.WIDE R2, R0, 0x10, R2 ;  /* 0x0000001000027825 */ /* 0x000fc800078e0202 */
[----:B--2---:R-:W-:Y:S01]  /*0100*/  IMAD.U32 R4, R8, 0x10000, RZ ;  /* 0x0001000008047824 */ /* 0x004fe200078e00ff */
[C---:B------:R-:W-:Y:S01]  /*0110*/  PRMT R7, R10.reuse, 0x7632, R7 ;  /* 0x000076320a077816 */ /* 0x040fe20000000007 */
[----:B------:R-:W-:Y:S01]  /*0120*/  IMAD.U32 R10, R10, 0x10000, RZ ;  /* 0x000100000a0a7824 */ /* 0x000fe200078e00ff */
[----:B------:R-:W-:Y:S02]  /*0130*/  PRMT R8, R8, 0x7632, R8 ;  /* 0x0000763208087816 */ /* 0x000fe40000000008 */
[C---:B------:R-:W-:Y:S01]  /*0140*/  FSETP.GT.FTZ.AND P4, PT, R4.reuse, RZ, PT ;  /* 0x000000ff0400720b */ /* 0x040fe20003f94000 */
[----:B------:R-:W-:Y:S01]  /*0150*/  IMAD.U32 R7, R7, 0x10000, RZ ;  /* 0x0001000007077824 */ /* 0x000fe200078e00ff */
[----:B------:R-:W-:Y:S01]  /*0160*/  FSETP.GEU.FTZ.AND P0, PT, R4, RZ, PT ;  /* 0x000000ff0400720b */ /* 0x000fe20003f1e000 */
[C---:B------:R-:W-:Y:S01]  /*0170*/  IMAD.U32 R4, R9.reuse, 0x10000, RZ ;  /* 0x0001000009047824 */ /* 0x040fe200078e00ff */
[----:B------:R-:W-:Y:S01]  /*0180*/  PRMT R5, R9, 0x7632, R5 ;  /* 0x0000763209057816 */ /* 0x000fe20000000005 */
[----:B------:R-:W-:Y:S01]  /*0190*/  IMAD.U32 R8, R8, 0x10000, RZ ;  /* 0x0001000008087824 */ /* 0x000fe200078e00ff */
[----:B------:R-:W-:-:S02]  /*01a0*/  SEL R12, RZ, 0x1, P0 ;  /* 0x00000001ff0c7807 */ /* 0x000fc40000000000 */
[----:B------:R-:W-:Y:S02]  /*01b0*/  FSETP.GT.FTZ.AND P5, PT, R4, RZ, PT ;  /* 0x000000ff0400720b */ /* 0x000fe40003fb4000 */
[----:B------:R-:W-:Y:S02]  /*01c0*/  FSETP.GT.FTZ.AND P0, PT, R10, RZ, PT ;  /* 0x000000ff0a00720b */ /* 0x000fe40003f14000 */
[C---:B------:R-:W-:Y:S01]  /*01d0*/  PRMT R9, R11.reuse, 0x7632, R9 ;  /* 0x000076320b097816 */ /* 0x040fe20000000009 */
[----:B------:R-:W-:Y:S01]  /*01e0*/  IMAD.U32 R11, R11, 0x10000, RZ ;  /* 0x000100000b0b7824 */ /* 0x000fe200078e00ff */
[----:B------:R-:W-:Y:S02]  /*01f0*/  FSETP.GEU.FTZ.AND P3, PT, R4, RZ, PT ;  /* 0x000000ff0400720b */ /* 0x000fe40003f7e000 */
[----:B------:R-:W-:Y:S01]  /*0200*/  FSETP.GEU.FTZ.AND P6, PT, R10, RZ, PT ;  /* 0x000000ff0a00720b */ /* 0x000fe20003fde000 */
[----:B------:R-:W-:Y:S01]  /*0210*/  IMAD.U32 R10, R5, 0x10000, RZ ;  /* 0x00010000050a7824 */ /* 0x000fe200078e00ff */
[----:B------:R-:W-:Y:S01]  /*0220*/  IADD3 R4, -R12, 0x1, RZ ;  /* 0x000000010c047810 */ /* 0x000fe20007ffe1ff */
[----:B------:R-:W-:Y:S01]  /*0230*/  @!P4 IMAD.MOV R4, RZ, RZ, -R12 ;  /* 0x000000ffff04c224 */ /* 0x000fe200078e0a0c */
[----:B------:R-:W-:Y:S01]  /*0240*/  FSETP.GT.FTZ.AND P1, PT, R11, RZ, PT ;  /* 0x000000ff0b00720b */ /* 0x000fe20003f34000 */
[----:B------:R-:W-:Y:S01]  /*0250*/  IMAD.U32 R9, R9, 0x10000, RZ ;  /* 0x0001000009097824 */ /* 0x000fe200078e00ff */
[----:B------:R-:W-:-:S02]  /*0260*/  FSETP.GEU.FTZ.AND P2, PT, R11, RZ, PT ;  /* 0x000000ff0b00720b */ /* 0x000fc40003f5e000 */
[----:B------:R-:W-:Y:S02]  /*0270*/  SEL R11, RZ, 0x1, P3 ;  /* 0x00000001ff0b7807 */ /* 0x000fe40001800000 */
[----:B------:R-:W-:Y:S02]  /*0280*/  SEL R12, RZ, 0x1, P6 ;  /* 0x00000001ff0c7807 */ /* 0x000fe40003000000 */
[C---:B------:R-:W-:Y:S02]  /*0290*/  FSETP.GEU.FTZ.AND P4, PT, R8.reuse, RZ, PT ;  /* 0x000000ff0800720b */ /* 0x040fe40003f9e000 */
[----:B------:R-:W-:Y:S02]  /*02a0*/  FSETP.GT.FTZ.AND P3, PT, R8, RZ, PT ;  /* 0x000000ff0800720b */ /* 0x000fe40003f74000 */
[----:B------:R-:W-:Y:S01]  /*02b0*/  IADD3 R5, -R11, 0x1, RZ ;  /* 0x000000010b057810 */ /* 0x000fe20007ffe1ff */
[----:B------:R-:W-:Y:S01]  /*02c0*/  @!P5 IMAD.MOV R5, RZ, RZ, -R11 ;  /* 0x000000ffff05d224 */ /* 0x000fe200078e0a0b */
[----:B------:R-:W-:Y:S01]  /*02d0*/  IADD3 R8, -R12, 0x1, RZ ;  /* 0x000000010c087810 */ /* 0x000fe20007ffe1ff */
[----:B------:R-:W-:Y:S01]  /*02e0*/  @!P0 IMAD.MOV R8, RZ, RZ, -R12 ;  /* 0x000000ffff088224 */ /* 0x000fe200078e0a0c */
[----:B------:R-:W-:-:S02]  /*02f0*/  FSETP.GT.FTZ.AND P6, PT, R10, RZ, PT ;  /* 0x000000ff0a00720b */ /* 0x000fc40003fd4000 */
[----:B------:R-:W-:Y:S02]  /*0300*/  FSETP.GEU.FTZ.AND P5, PT, R10, RZ, PT ;  /* 0x000000ff0a00720b */ /* 0x000fe40003fbe000 */
[----:B------:R-:W-:Y:S02]  /*0310*/  SEL R12, RZ, 0x1, P4 ;  /* 0x00000001ff0c7807 */ /* 0x000fe40002000000 */
[----:B------:R-:W-:Y:S02]  /*0320*/  FSETP.GT.FTZ.AND P0, PT, R7, RZ, PT ;  /* 0x000000ff0700720b */ /* 0x000fe40003f14000 */
[----:B------:R-:W-:Y:S02]  /*0330*/  FSETP.GT.FTZ.AND P4, PT, R9, RZ, PT ;  /* 0x000000ff0900720b */ /* 0x000fe40003f94000 */
[----:B------:R-:W-:Y:S02]  /*0340*/  SEL R11, RZ, 0x1, P2 ;  /* 0x00000001ff0b7807 */ /* 0x000fe40001000000 */
[----:B------:R-:W-:-:S02]  /*0350*/  SEL R13, RZ, 0x1, P5 ;  /* 0x00000001ff0d7807 */ /* 0x000fc40002800000 */
[----:B------:R-:W-:Y:S02]  /*0360*/  FSETP.GEU.FTZ.AND P2, PT, R7, RZ, PT ;  /* 0x000000ff0700720b */ /* 0x000fe40003f5e000 */
[----:B------:R-:W-:Y:S02]  /*0370*/  FSETP.GEU.FTZ.AND P5, PT, R9, RZ, PT ;  /* 0x000000ff0900720b */ /* 0x000fe40003fbe000 */
[----:B------:R-:W-:Y:S02]  /*0380*/  SEL R14, RZ, 0x1, P2 ;  /* 0x00000001ff0e7807 */ /* 0x000fe40001000000 */
        /* <DEDUP_REMOVED lines=22> */
[----:B------:R-:W-:-:S05]  /*04f0*/  F2FP.BF16.F32.PACK_AB R7, R11, R10 ;  /* 0x0000000a0b07723e */ /* 0x000fca00000010ff */
[----:B------:R-:W-:Y:S01]  /*0500*/  STG.E.128 desc[UR4][R2.64], R4 ;  /* 0x0000000402007986 */ /* 0x000fe2000c101d04 */
[----:B------:R-:W-:Y:S05]  /*0510*/  EXIT ;  /* 0x000000000000794d */ /* 0x000fea0003800000 */
.L_x_5603:
        /* <DEDUP_REMOVED lines=76> */
.L_x_5605:
[----:B------:R-:W-:Y:S05]  /*09e0*/  BSYNC B0 ;  /* 0x0000000000007941 */ /* 0x000fea0003800000 */
.L_x_5604:
        /* <DEDUP_REMOVED lines=13> */
.L_x_5607:
[----:B------:R-:W-:Y:S05]  /*0ac0*/  BSYNC B0 ;  /* 0x0000000000007941 */ /* 0x000fea0003800000 */
.L_x_5606:
        /* <DEDUP_REMOVED lines=12> */
.L_x_5609:
[----:B------:R-:W-:Y:S05]  /*0b90*/  BSYNC B0 ;  /* 0x0000000000007941 */ /* 0x000fea0003800000 */
.L_x_5608:
        /* <DEDUP_REMOVED lines=13> */
.L_x_5611:
[----:B------:R-:W-:Y:S05]  /*0c70*/  BSYNC B0 ;  /* 0x0000000000007941 */ /* 0x000fea0003800000 */
.L_x_5610:
        /* <DEDUP_REMOVED lines=10> */
.L_x_5613:
[----:B------:R-:W-:Y:S05]  /*0d20*/  BSYNC B0 ;  /* 0x0000000000007941 */ /* 0x000fea0003800000 */
.L_x_5612:
        /* <DEDUP_REMOVED lines=10> */
.L_x_5615:
[----:B------:R-:W-:Y:S05]  /*0dd0*/  BSYNC B0 ;  /* 0x0000000000007941 */ /* 0x000fea0003800000 */
.L_x_5614:
        /* <DEDUP_REMOVED lines=10> */
.L_x_5617:
[----:B------:R-:W-:Y:S05]  /*0e80*/  BSYNC B0 ;  /* 0x0000000000007941 */ /* 0x000fea0003800000 */
.L_x_5616:
        /* <DEDUP_REMOVED lines=10> */
.L_x_5619:
[----:B------:R-:W-:Y:S05]  /*0f30*/  BSYNC B0 ;  /* 0x0000000000007941 */ /* 0x000fea0003800000 */
.L_x_5618:
        /* <DEDUP_REMOVED lines=18> */
.L_x_5622:
[----:B------:R-:W-:-:S13]  /*1060*/  ISETP.GE.AND P0, PT, R9, R0, PT ;  /* 0x000000000900720c */ /* 0x000fda0003f06270 */
[----:B------:R-:W-:Y:S05]  /*1070*/  @P0 BRA `(.L_x_5624) ;  /* 0x0000000000300947 */ /* 0x000fea0003800000 */
[----:B0-----:R-:W0:Y:S01]  /*1080*/  LDC.64 R2, c[0x0][0x218] ;  /* 0x00008600ff027b82 */ /* 0x001e220000000a00 */
[----:B------:R-:W-:Y:S02]  /*1090*/  IMAD.IADD R11, R6, 0x1, R9 ;  /* 0x00000001060b7824 */ /* 0x000fe400078e0209 */
[----:B------:R-:W-:Y:S02]  /*10a0*/  VIADD R9, R9, 0x80 ;  /* 0x0000008009097836 */ /* 0x000fe40000000000 */
[----:B0-----:R-:W-:-:S05]  /*10b0*/  IMAD.WIDE.U32 R2, R11, 0x2, R2 ;  /* 0x000000020b027825 */ /* 0x001fca00078e0002 */
[----:B------:R1:W-:Y:S02]  /*10c0*/  STG.E.U16 desc[UR4][R2.64], R14 ;  /* 0x0000000e02007986 */ /* 0x0003e4000c101504 */
.L_x_5623:
[----:B------:R-:W-:-:S13]  /*10d0*/  ISETP.GE.AND P0, PT, R9, R0, PT ;  /* 0x000000000900720c */ /* 0x000fda0003f06270 */
[----:B------:R-:W-:Y:S05]  /*10e0*/  @P0 BRA `(.L_x_5625) ;  /* 0x0000000000340947 */ /* 0x000fea0003800000 */
[----:B01----:R-:W0:Y:S01]  /*10f0*/  LDC.64 R2, c[0x0][0x218] ;  /* 0x00008600ff027b82 */ /* 0x003e220000000a00 */
[----:B------:R-:W-:Y:S02]  /*1100*/  IMAD.IADD R11, R6, 0x1, R9 ;  /* 0x00000001060b7824 */ /* 0x000fe400078e0209 */
[----:B------:R-:W-:Y:S02]  /*1110*/  VIADD R9, R9, 0x80 ;  /* 0x0000008009097836 */ /* 0x000fe40000000000 */
[----:B0-----:R-:W-:-:S05]  /*1120*/  IMAD.WIDE.U32 R2, R11, 0x2, R2 ;  /* 0x000000020b027825 */ /* 0x001fca00078e0002 */
[----:B------:R1:W-:Y:S02]  /*1130*/  STG.E.U16 desc[UR4][R2.64], R5 ;  /* 0x0000000502007986 */ /* 0x0003e4000c101504 */
.L_x_5624:
        /* <DEDUP_REMOVED lines=8> */
.L_x_5625:
[----:B------:R-:W-:Y:S05]  /*11c0*/  BSYNC B1 ;  /* 0x0000000000017941 */ /* 0x000fea0003800000 */
.L_x_5621:
[----:B------:R-:W-:-:S13]  /*11d0*/  ISETP.GE.AND P0, PT, R9, R0, PT ;  /* 0x000000000900720c */ /* 0x000fda0003f06270 */
[----:B012---:R-:W0:Y:S01]  /*11e0*/  @!P0 LDC.64 R2, c[0x0][0x218] ;  /* 0x00008600ff028b82 */ /* 0x007e220000000a00 */
[----:B------:R-:W-:Y:S02]  /*11f0*/  @!P0 IMAD.IADD R5, R6, 0x1, R9 ;  /* 0x0000000106058824 */ /* 0x000fe400078e0209 */
[----:B------:R-:W-:Y:S02]  /*1200*/  @!P0 VIADD R9, R9, 0x80 ;  /* 0x0000008009098836 */ /* 0x000fe40000000000 */
[----:B0-----:R-:W-:-:S05]  /*1210*/  @!P0 IMAD.WIDE.U32 R2, R5, 0x2, R2 ;  /* 0x0000000205028825 */ /* 0x001fca00078e0002 */
[----:B-----5:R2:W-:Y:S02]  /*1220*/  @!P0 STG.E.U16 desc[UR4][R2.64], R8 ;  /* 0x0000000802008986 */ /* 0x0205e4000c101504 */
.L_x_5626:
[----:B------:R-:W-:Y:S05]  /*1230*/  BSYNC B0 ;  /* 0x0000000000007941 */ /* 0x000fea0003800000 */
.L_x_5620:
        /* <DEDUP_REMOVED lines=8> */
.L_x_5627:
        /* <DEDUP_REMOVED lines=12> */
.L_x_23497:


//--------------------- .text._ZN2at6native18elementwise_kernelILi128ELi4EZNS0_15gpu_kernel_implIZZZNS0_16sign_kernel_cudaERNS_18TensorIteratorBaseEENKUlvE_clEvENKUlvE6_clEvEUlN3c104HalfEE_EEvS4_RKT_EUliE_EEviT1_ --------------------------
	.section	.text._ZN2at6native18elementwise_kernelILi128ELi4EZNS0_15gpu_kernel_implIZZZNS0_16sign_kernel_cudaERNS_18TensorIteratorBaseEENKUlvE_clEvENKUlvE6_clEvEUlN3c104HalfEE_EEvS4_RKT_EUliE_EEviT1_,"ax",@progbits
	.align	128
        .global         _ZN2at6native18elementwise_kernelILi128ELi4EZNS0_15gpu_kernel_implIZZZNS0_16sign_kernel_cudaERNS_18TensorIteratorBaseEENKUlvE_clEvENKUlvE6_clEvEUlN3c104HalfEE_EEvS4_RKT_EUliE_EEviT1_
        .type           _ZN2at6native18elementwise_kernelILi128ELi4EZNS0_15gpu_kernel_implIZZZNS0_16sign_kernel_cudaERNS_18TensorIteratorBaseEENKUlvE_clEvENKUlvE6_clEvEUlN3c104HalfEE_EEvS4_RKT_EUliE_EEviT1_,@function
        .size           _ZN2at6native18elementwise_kernelILi128ELi4EZNS0_15gpu_kernel_implIZZZNS0_16sign_kernel_cudaERNS_18TensorIteratorBaseEENKUlvE_clEvENKUlvE6_clEvEUlN3c104HalfEE_EEvS4_RKT_EUliE_EEviT1_,(.L_x_23498 - _ZN2at6native18elementwise_kernelILi128ELi4EZNS0_15gpu_kernel_implIZZZNS0_16sign_kernel_cudaERNS_18TensorIteratorBaseEENKUlvE_clEvENKUlvE6_clEvEUlN3c104HalfEE_EEvS4_RKT_EUliE_EEviT1_)
        .other          _ZN2at6native18elementwise_kernelILi128ELi4EZNS0_15gpu_kernel_implIZZZNS0_16sign_kernel_cudaERNS_18TensorIteratorBaseEENKUlvE_clEvENKUlvE6_clEvEUlN3c104HalfEE_EEvS4_RKT_EUliE_EEviT1_,@"STO_CUDA_ENTRY STV_DEFAULT"
_ZN2at6native18elementwise_kernelILi128ELi4EZNS0_15gpu_kernel_implIZZZNS0_16sign_kernel_cudaERNS_18TensorIteratorBaseEENKUlvE_clEvENKUlvE6_clEvEUlN3c104HalfEE_EEvS4_RKT_EUliE_EEviT1_:
.text._ZN2at6native18elementwise_kernelILi128ELi4EZNS0_15gpu_kernel_implIZZZNS0_16sign_kernel_cudaERNS_18TensorIteratorBaseEENKUlvE_clEvENKUlvE6_clEvEUlN3c104HalfEE_EEvS4_RKT_EUliE_EEviT1_:
        /* <DEDUP_REMOVED lines=313> */
.L_x_5630:
        /* <DEDUP_REMOVED lines=22> */
.L_x_5634:
[----:B------:R-:W2:Y:S02]  /*14f0*/  LDG.E.U8 R2, desc[UR36][R2.64] ;  /* 0x0000002402027981 */ /* 0x000ea4000c1e1100 */
[----:B--2---:R-:W-:-:S04]  /*1500*/  I2FP.F32.U32 R0, R2 ;  /* 0x0000000200007245 */ /* 0x004fc80000201000 */
[----:B------:R-:W-:Y:S01]  /*1510*/  F2FP.F16.F32.PACK_AB R0, RZ, R0 ;  /* 0x00000000ff00723e */ /* 0x000fe200000000ff */
[----:B------:R-:W-:Y:S06]  /*1520*/  BRA `(.L_x_5636) ;  /* 0x0000000c00887947 */ /* 0x000fec0003800000 */
.L_x_5633:
        /* <DEDUP_REMOVED lines=10> */
.L_x_5638:
[----:B------:R-:W2:Y:S02]  /*15d0*/  LDG.E R2, desc[UR36][R2.64] ;  /* 0x0000002402027981 */ /* 0x000ea4000c1e1900 */
[----:B--2---:R-:W-:-:S04]  /*15e0*/  I2FP.F32.S32 R0, R2 ;  /* 0x0000000200007245 */ /* 0x004fc80000201400 */
[----:B------:R-:W-:Y:S01]  /*15f0*/  F2FP.F16.F32.PACK_AB R0, RZ, R0 ;  /* 0x00000000ff00723e */ /* 0x000fe200000000ff */
[----:B------:R-:W-:Y:S06]  /*1600*/  BRA `(.L_x_5636) ;  /* 0x0000000c00507947 */ /* 0x000fec0003800000 */
.L_x_5637:
[----:B------:R-:W2:Y:S02]  /*1610*/  LDG.E.U16 R2, desc[UR36][R2.64] ;  /* 0x0000002402027981 */ /* 0x000ea4000c1e1500 */
[----:B--2---:R-:W0:Y:S02]  /*1620*/  I2F.S16 R0, R2 ;  /* 0x0000000200007306 */ /* 0x004e240000101400 */
[----:B0-----:R-:W-:Y:S01]  /*1630*/  F2FP.F16.F32.PACK_AB R0, RZ, R0 ;  /* 0x00000000ff00723e */ /* 0x001fe200000000ff */
[----:B------:R-:W-:Y:S06]  /*1640*/  BRA `(.L_x_5636) ;  /* 0x0000000c00407947 */ /* 0x000fec0003800000 */
.L_x_5632:
        /* <DEDUP_REMOVED lines=9> */
.L_x_5640:
[----:B------:R0:W5:Y:S01]  /*16e0*/  LDG.E.U16 R0, desc[UR36][R2.64] ;  /* 0x0000002402007981 */ /* 0x000162000c1e1500 */
[----:B------:R-:W-:Y:S05]  /*16f0*/  BRA `(.L_x_5636) ;  /* 0x0000000c00147947 */ /* 0x000fea0003800000 */
.L_x_5639:
        /* <DEDUP_REMOVED lines=9> */
.L_x_5642:
[----:B------:R1:W5:Y:S01]  /*1790*/  LDG.E.U16 R0, desc[UR36][R2.64] ;  /* 0x0000002402007981 */ /* 0x000362000c1e1500 */
[----:B------:R-:W-:Y:S05]  /*17a0*/  BRA `(.L_x_5636) ;  /* 0x0000000800e87947 */ /* 0x000fea0003800000 */
.L_x_5641:
        /* <DEDUP_REMOVED lines=8> */
.L_x_5631:
        /* <DEDUP_REMOVED lines=13> */
.L_x_5645:
        /* <DEDUP_REMOVED lines=8> */
.L_x_5644:
        /* <DEDUP_REMOVED lines=28> */
.L_x_5647:
        /* <DEDUP_REMOVED lines=15> */
.L_x_5646:
[----:B------:R-:W2:Y:S02]  /*1c30*/  LDG.E.U16 R0, desc[UR36][R2.64] ;  /* 0x0000002402007981 */ /* 0x000ea4000c1e1500 */
[----:B--2---:R-:W-:-:S05]  /*1c40*/  IMAD.U32 R0, R0, 0x10000, RZ ;  /* 0x0001000000007824 */ /* 0x004fca00078e00ff */
[----:B------:R-:W-:Y:S01]  /*1c50*/  F2FP.F16.F32.PACK_AB R0, RZ, R0 ;  /* 0x00000000ff00723e */ /* 0x000fe200000000ff */
[----:B------:R-:W-:Y:S06]  /*1c60*/  BRA `(.L_x_5636) ;  /* 0x0000000400b87947 */ /* 0x000fec0003800000 */
.L_x_5643:
        /* <DEDUP_REMOVED lines=12> */
.L_x_5650:
        /* <DEDUP_REMOVED lines=21> */
.L_x_5654:
[----:B------:R-:W-:Y:S05]  /*1e80*/  BSYNC B1 ;  /* 0x0000000000017941 */ /* 0x000fea0003800000 */
.L_x_5653:
[----:B------:R-:W-:Y:S01]  /*1e90*/  LEA R3, R0, 0x3b800000, 0x17 ;  /* 0x3b80000000037811 */ /* 0x000fe200078eb8ff */
[----:B------:R-:W-:-:S05]  /*1ea0*/  IMAD.SHL.U32 R0, R2, 0x100000, RZ ;  /* 0x0010000002007824 */ /* 0x000fca00078e00ff */
[----:B------:R-:W-:-:S07]  /*1eb0*/  LOP3.LUT R0, R3, R0, R4, 0xfe, !PT ;  /* 0x0000000003007212 */ /* 0x000fce00078efe04 */
.L_x_5652:
[----:B------:R-:W-:Y:S05]  /*1ec0*/  BSYNC B0 ;  /* 0x0000000000007941 */ /* 0x000fea0003800000 */
.L_x_5651:
[----:B------:R-:W-:Y:S01]  /*1ed0*/  F2FP.F16.F32.PACK_AB R0, RZ, R0 ;  /* 0x00000000ff00723e */ /* 0x000fe200000000ff */
[----:B------:R-:W-:Y:S06]  /*1ee0*/  BRA `(.L_x_5636) ;  /* 0x0000000400187947 */ /* 0x000fec0003800000 */
.L_x_5649:
        /* <DEDUP_REMOVED lines=21> */
.L_x_5658:
[----:B------:R-:W-:Y:S05]  /*2040*/  BSYNC B1 ;  /* 0x0000000000017941 */ /* 0x000fea0003800000 */
.L_x_5657:
[----:B------:R-:W-:Y:S01]  /*2050*/  LEA R3, R0, 0x37800000, 0x17 ;  /* 0x3780000000037811 */ /* 0x000fe200078eb8ff */
[----:B------:R-:W-:-:S05]  /*2060*/  IMAD.SHL.U32 R0, R2, 0x200000, RZ ;  /* 0x0020000002007824 */ /* 0x000fca00078e00ff */
[----:B------:R-:W-:-:S07]  /*2070*/  LOP3.LUT R0, R3, R0, R4, 0xfe, !PT ;  /* 0x0000000003007212 */ /* 0x000fce00078efe04 */
.L_x_5656:
[----:B------:R-:W-:Y:S05]  /*2080*/  BSYNC B0 ;  /* 0x0000000000007941 */ /* 0x000fea0003800000 */
.L_x_5655:
[----:B------:R-:W-:Y:S01]  /*2090*/  F2FP.F16.F32.PACK_AB R0, RZ, R0 ;  /* 0x00000000ff00723e */ /* 0x000fe200000000ff */
[----:B------:R-:W-:Y:S06]  /*20a0*/  BRA `(.L_x_5636) ;  /* 0x0000000000a87947 */ /* 0x000fec0003800000 */
.L_x_5648:
        /* <DEDUP_REMOVED lines=14> */
.L_x_5662:
[----:B------:R-:W-:Y:S05]  /*2190*/  BSYNC B0 ;  /* 0x0000000000007941 */ /* 0x000fea0003800000 */
.L_x_5661:
[----:B------:R-:W-:Y:S01]  /*21a0*/  F2FP.F16.F32.PACK_AB R0, RZ, R0 ;  /* 0x00000000ff00723e */ /* 0x000fe200000000ff */
[----:B------:R-:W-:Y:S06]  /*21b0*/  BRA `(.L_x_5636) ;  /* 0x0000000000647947 */ /* 0x000fec0003800000 */
.L_x_5635:
        /* <DEDUP_REMOVED lines=16> */
.L_x_5663:
[----:B------:R-:W-:Y:S01]  /*22c0*/  PRMT R0, RZ, 0x7610, R0 ;  /* 0x00007610ff007816 */ /* 0x000fe20000000000 */
[----:B------:R-:W-:Y:S06]  /*22d0*/  BRA `(.L_x_5636) ;  /* 0x00000000001c7947 */ /* 0x000fec0003800000 */
.L_x_5660:
[----:B------:R-:W2:Y:S02]  /*22e0*/  LDG.E.64 R2, desc[UR36][R2.64] ;  /* 0x0000002402027981 */ /* 0x000ea4000c1e1b00 */
[----:B--2---:R-:W0:Y:S02]  /*22f0*/  I2F.U64 R0, R2 ;  /* 0x0000000200007312 */ /* 0x004e240000301000 */
[----:B0-----:R-:W-:Y:S01]  /*2300*/  F2FP.F16.F32.PACK_AB R0, RZ, R0 ;  /* 0x00000000ff00723e */ /* 0x001fe200000000ff */
[----:B------:R-:W-:Y:S06]  /*2310*/  BRA `(.L_x_5636) ;  /* 0x00000000000c7947 */ /* 0x000fec0003800000 */
.L_x_5659:
[----:B------:R-:W2:Y:S02]  /*2320*/  LDG.E R2, desc[UR36][R2.64] ;  /* 0x0000002402027981 */ /* 0x000ea4000c1e1900 */
[----:B--2---:R-:W-:-:S04]  /*2330*/  I2FP.F32.U32 R0, R2 ;  /* 0x0000000200007245 */ /* 0x004fc80000201000 */
[----:B------:R-:W-:-:S07]  /*2340*/  F2FP.F16.F32.PACK_AB R0, RZ, R0 ;  /* 0x00000000ff00723e */ /* 0x000fce00000000ff */
.L_x_5636:
[----:B------:R-:W2:Y:S01]  /*2350*/  LDC.U8 R4, c[0x0][0x421] ;  /* 0x00010840ff047b82 */ /* 0x000ea20000000000 */
[----:B-----5:R-:W-:-:S05]  /*2360*/  HADD2.F32 R0, -RZ, R0.H0_H0 ;  /* 0x20000000ff007230 */ /* 0x020fca0000004100 */
[C---:B------:R-:W-:Y:S02]  /*2370*/  FSETP.GT.FTZ.AND P0, PT, R0.reuse, RZ, PT ;  /* 0x000000ff0000720b */ /* 0x040fe40003f14000 */
[----:B------:R-:W-:-:S04]  /*2380*/  FSETP.GEU.FTZ.AND P1, PT, R0, RZ, PT ;  /* 0x000000ff0000720b */ /* 0x000fc80003f3e000 */
[----:B01----:R-:W-:-:S04]  /*2390*/  SEL R3, RZ, 0x1, P1 ;  /* 0x00000001ff037807 */ /* 0x003fc80000800000 */
[----:B------:R-:W-:-:S03]  /*23a0*/  IADD3 R0, -R3, 0x1, RZ ;  /* 0x0000000103007810 */ /* 0x000fc60007ffe1ff */
[----:B------:R-:W-:Y:S01]  /*23b0*/  @!P0 IMAD.MOV R0, RZ, RZ, -R3 ;  /* 0x000000ffff008224 */ /* 0x000fe200078e0a03 */
[----:B--2---:R-:W-:-:S04]  /*23c0*/  PRMT R2, R4, 0x9910, RZ ;  /* 0x0000991004027816 */ /* 0x004fc800000000ff */
[----:B------:R-:W-:Y:S02]  /*23d0*/  I2FP.F32.S32 R0, R0 ;  /* 0x0000000000007245 */ /* 0x000fe40000201400 */
[----:B------:R-:W-:Y:S02]  /*23e0*/  ISETP.GT.AND P0, PT, R2, 0x9, PT ;  /* 0x000000090200780c */ /* 0x000fe40003f04270 */
[----:B------:R-:W-:-:S11]  /*23f0*/  F2FP.F16.F32.PACK_AB R0, RZ, R0 ;  /* 0x00000000ff00723e */ /* 0x000fd600000000ff */
        /* <DEDUP_REMOVED lines=9> */
[----:B------:R-:W-:-:S04]  /*2490*/  HADD2.F32 R0, -RZ, R0.H0_H0 ;  /* 0x20000000ff007230 */ /* 0x000fc80000004100 */
[----:B------:R-:W0:Y:S02]  /*24a0*/  F2I.FTZ.TRUNC.NTZ R3, R0 ;  /* 0x0000000000037305 */ /* 0x000e24000021f100 */
[----:B0-----:R4:W-:Y:S01]  /*24b0*/  STG.E.U8 desc[UR36][R16.64], R3 ;  /* 0x0000000310007986 */ /* 0x0019e2000c101124 */
[----:B------:R-:W-:Y:S05]  /*24c0*/  BRA `(.L_x_5669) ;  /* 0x0000000c00947947 */ /* 0x000fea0003800000 */
.L_x_5667:
[----:B------:R-:W-:-:S06]  /*24d0*/  HADD2.F32 R3, -RZ, R0.H0_H0 ;  /* 0x20000000ff037230 */ /* 0x000fcc0000004100 */
[----:B------:R-:W0:Y:S02]  /*24e0*/  F2I.S64.TRUNC R2, R3 ;  /* 0x0000000300027311 */ /* 0x000e24000020d900 */
[----:B0-----:R3:W-:Y:S01]  /*24f0*/  STG.E.U8 desc[UR36][R16.64], R2 ;  /* 0x0000000210007986 */ /* 0x0017e2000c101124 */
[----:B------:R-:W-:Y:S05]  /*2500*/  BRA `(.L_x_5669) ;  /* 0x0000000c00847947 */ /* 0x000fea0003800000 */
.L_x_5666:
[----:B------:R-:W-:-:S13]  /*2510*/  ISETP.NE.AND P0, PT, R2, 0x2, PT ;  /* 0x000000020200780c */ /* 0x000fda0003f05270 */
[----:B------:R-:W-:Y:S05]  /*2520*/  @!P0 BRA `(.L_x_5670) ;  /* 0x0000000000308947 */ /* 0x000fea0003800000 */
[----:B------:R-:W-:-:S13]  /*2530*/  ISETP.NE.AND P0, PT, R2, 0x3, PT ;  /* 0x000000030200780c */ /* 0x000fda0003f05270 */
[----:B------:R-:W-:Y:S05]  /*2540*/  @!P0 BRA `(.L_x_5671) ;  /* 0x0000000000188947 */ /* 0x000fea0003800000 */
[----:B------:R-:W-:-:S13]  /*2550*/  ISETP.NE.AND P0, PT, R2, 0x4, PT ;  /* 0x000000040200780c */ /* 0x000fda0003f05270 */
[----:B------:R-:W-:Y:S05]  /*2560*/  @P0 BRA `(.L_x_5668) ;  /* 0x0000000c000c0947 */ /* 0x000fea0003800000 */
[----:B------:R-:W-:-:S06]  /*2570*/  HADD2.F32 R2, -RZ, R0.H0_H0 ;  /* 0x20000000ff027230 */ /* 0x000fcc0000004100 */
[----:B------:R-:W0:Y:S02]  /*2580*/  F2I.S64.TRUNC R2, R2 ;  /* 0x0000000200027311 */ /* 0x000e24000020d900 */
[----:B0-----:R0:W-:Y:S01]  /*2590*/  STG.E.64 desc[UR36][R16.64], R2 ;  /* 0x0000000210007986 */ /* 0x0011e2000c101b24 */
[----:B------:R-:W-:Y:S05]  /*25a0*/  BRA `(.L_x_5669) ;  /* 0x0000000c005c7947 */ /* 0x000fea0003800000 */
.L_x_5671:
[----:B------:R-:W-:-:S04]  /*25b0*/  HADD2.F32 R0, -RZ, R0.H0_H0 ;  /* 0x20000000ff007230 */ /* 0x000fc80000004100 */
[----:B------:R-:W0:Y:S02]  /*25c0*/  F2I.FTZ.TRUNC.NTZ R3, R0 ;  /* 0x0000000000037305 */ /* 0x000e24000021f100 */
[----:B0-----:R1:W-:Y:S01]  /*25d0*/  STG.E desc[UR36][R16.64], R3 ;  /* 0x0000000310007986 */ /* 0x0013e2000c101924 */
[----:B------:R-:W-:Y:S05]  /*25e0*/  BRA `(.L_x_5669) ;  /* 0x0000000c004c7947 */ /* 0x000fea0003800000 */
.L_x_5670:
[----:B------:R-:W-:-:S04]  /*25f0*/  HADD2.F32 R0, -RZ, R0.H0_H0 ;  /* 0x20000000ff007230 */ /* 0x000fc80000004100 */
[----:B------:R-:W0:Y:S02]  /*2600*/  F2I.FTZ.TRUNC.NTZ R3, R0 ;  /* 0x0000000000037305 */ /* 0x000e24000021f100 */
[----:B0-----:R2:W-:Y:S01]  /*2610*/  STG.E.U16 desc[UR36][R16.64], R3 ;  /* 0x0000000310007986 */ /* 0x0015e2000c101524 */
[----:B------:R-:W-:Y:S05]  /*2620*/  BRA `(.L_x_5669) ;  /* 0x0000000c003c7947 */ /* 0x000fea0003800000 */
.L_x_5665:
[----:B------:R-:W-:-:S13]  /*2630*/  ISETP.GT.AND P0, PT, R2, 0x6, PT ;  /* 0x000000060200780c */ /* 0x000fda0003f04270 */
[----:B------:R-:W-:Y:S05]  /*2640*/  @P0 BRA `(.L_x_5672) ;  /* 0x0000000000240947 */ /* 0x000fea0003800000 */
[----:B------:R-:W-:-:S13]  /*2650*/  ISETP.NE.AND P0, PT, R2, 0x5, PT ;  /* 0x000000050200780c */ /* 0x000fda0003f05270 */
[----:B------:R-:W-:Y:S05]  /*2660*/  @!P0 BRA `(.L_x_5673) ;  /* 0x0000000000148947 */ /* 0x000fea0003800000 */
[----:B------:R-:W-:-:S13]  /*2670*/  ISETP.NE.AND P0, PT, R2, 0x6, PT ;  /* 0x000000060200780c */ /* 0x000fda0003f05270 */
[----:B------:R-:W-:Y:S05]  /*2680*/  @P0 BRA `(.L_x_5668) ;  /* 0x0000000800c40947 */ /* 0x000fea0003800000 */
[----:B------:R-:W-:-:S05]  /*2690*/  HADD2.F32 R3, -RZ, R0.H0_H0 ;  /* 0x20000000ff037230 */ /* 0x000fca0000004100 */
[----:B------:R0:W-:Y:S01]  /*26a0*/  STG.E desc[UR36][R16.64], R3 ;  /* 0x0000000310007986 */ /* 0x0001e2000c101924 */
[----:B------:R-:W-:Y:S05]  /*26b0*/  BRA `(.L_x_5669) ;  /* 0x0000000c00187947 */ /* 0x000fea0003800000 */
.L_x_5673:
[----:B------:R0:W-:Y:S01]  /*26c0*/  STG.E.U16 desc[UR36][R16.64], R0 ;  /* 0x0000000010007986 */ /* 0x0001e2000c101524 */
[----:B------:R-:W-:Y:S05]  /*26d0*/  BRA `(.L_x_5669) ;  /* 0x0000000c00107947 */ /* 0x000fea0003800000 */
.L_x_5672:
[----:B------:R-:W-:-:S13]  /*26e0*/  ISETP.NE.AND P0, PT, R2, 0x7, PT ;  /* 0x000000070200780c */ /* 0x000fda0003f05270 */
[----:B------:R-:W-:Y:S05]  /*26f0*/  @!P0 BRA `(.L_x_5674) ;  /* 0x0000000000348947 */ /* 0x000fea0003800000 */
[----:B------:R-:W-:-:S13]  /*2700*/  ISETP.NE.AND P0, PT, R2, 0x8, PT ;  /* 0x000000080200780c */ /* 0x000fda0003f05270 */
[----:B------:R-:W-:Y:S05]  /*2710*/  @!P0 BRA `(.L_x_5675) ;  /* 0x0000000000188947 */ /* 0x000fea0003800000 */
[----:B------:R-:W-:-:S13]  /*2720*/  ISETP.NE.AND P0, PT, R2, 0x9, PT ;  /* 0x000000090200780c */ /* 0x000fda0003f05270 */
[----:B------:R-:W-:Y:S05]  /*2730*/  @P0 BRA `(.L_x_5668) ;  /* 0x0000000800980947 */ /* 0x000fea0003800000 */
[----:B------:R-:W-:Y:S02]  /*2740*/  HADD2.F32 R2, -RZ, R0.H0_H0 ;  /* 0x20000000ff027230 */ /* 0x000fe40000004100 */
[----:B------:R-:W-:-:S05]  /*2750*/  IMAD.MOV.U32 R3, RZ, RZ, RZ ;  /* 0x000000ffff037224 */ /* 0x000fca00078e00ff */
[----:B------:R0:W-:Y:S01]  /*2760*/  STG.E.64 desc[UR36][R16.64], R2 ;  /* 0x0000000210007986 */ /* 0x0001e2000c101b24 */
[----:B------:R-:W-:Y:S05]  /*2770*/  BRA `(.L_x_5669) ;  /* 0x0000000800e87947 */ /* 0x000fea0003800000 */
.L_x_5675:
[----:B------:R-:W-:-:S05]  /*2780*/  HADD2.F32 R0, -RZ, R0.H0_H0 ;  /* 0x20000000ff007230 */ /* 0x000fca0000004100 */
[----:B------:R-:W-:-:S04]  /*2790*/  F2FP.F16.F32.PACK_AB R0, RZ, R0 ;  /* 0x00000000ff00723e */ /* 0x000fc800000000ff */
[----:B------:R-:W-:-:S05]  /*27a0*/  PRMT R0, R0, 0x5410, RZ ;  /* 0x0000541000007816 */ /* 0x000fca00000000ff */
[----:B------:R0:W-:Y:S01]  /*27b0*/  STG.E desc[UR36][R16.64], R0 ;  /* 0x0000000010007986 */ /* 0x0001e2000c101924 */
[----:B------:R-:W-:Y:S05]  /*27c0*/  BRA `(.L_x_5669) ;  /* 0x0000000800d47947 */ /* 0x000fea0003800000 */
.L_x_5674:
[----:B------:R-:W-:-:S05]  /*27d0*/  HADD2.F32 R2, -RZ, R0.H0_H0 ;  /* 0x20000000ff027230 */ /* 0x000fca0000004100 */
[----:B------:R-:W-:-:S06]  /*27e0*/  FMUL.FTZ R2, R2, 1 ;  /* 0x3f80000002027820 */ /* 0x000fcc0000410000 */
[----:B------:R-:W0:Y:S02]  /*27f0*/  F2F.F64.F32 R2, R2 ;  /* 0x0000000200027310 */ /* 0x000e240000201800 */
[----:B0-----:R0:W-:Y:S01]  /*2800*/  STG.E.64 desc[UR36][R16.64], R2 ;  /* 0x0000000210007986 */ /* 0x0011e2000c101b24 */
[----:B------:R-:W-:Y:S05]  /*2810*/  BRA `(.L_x_5669) ;  /* 0x0000000800c07947 */ /* 0x000fea0003800000 */
.L_x_5664:
        /* <DEDUP_REMOVED lines=8> */
[----:B------:R-:W-:-:S05]  /*28a0*/  HADD2.F32 R0, -RZ, R0.H0_H0 ;  /* 0x20000000ff007230 */ /* 0x000fca0000004100 */
[----:B------:R-:W-:-:S04]  /*28b0*/  FSETP.NEU.FTZ.AND P0, PT, R0, RZ, PT ;  /* 0x000000ff0000720b */ /* 0x000fc80003f1d000 */
[----:B------:R-:W-:-:S05]  /*28c0*/  SEL R3, RZ, 0x1, !P0 ;  /* 0x00000001ff037807 */ /* 0x000fca0004000000 */
[----:B------:R0:W-:Y:S01]  /*28d0*/  STG.E.U8 desc[UR36][R16.64], R3 ;  /* 0x0000000310007986 */ /* 0x0001e2000c101124 */
[----:B------:R-:W-:Y:S05]  /*28e0*/  BRA `(.L_x_5669) ;  /* 0x00000008008c7947 */ /* 0x000fea0003800000 */
.L_x_5678:
[----:B------:R-:W-:Y:S01]  /*28f0*/  HADD2.F32 R0, -RZ, R0.H0_H0 ;  /* 0x20000000ff007230 */ /* 0x000fe20000004100 */
[----:B------:R-:W-:-:S04]  /*2900*/  CS2R R6, SRZ ;  /* 0x0000000000067805 */ /* 0x000fc8000001ff00 */
[----:B------:R-:W-:-:S04]  /*2910*/  FMUL.FTZ R0, R0, 1 ;  /* 0x3f80000000007820 */ /* 0x000fc80000410000 */
[----:B------:R-:W0:Y:S02]  /*2920*/  F2F.F64.F32 R4, R0 ;  /* 0x0000000000047310 */ /* 0x000e240000201800 */
[----:B0-----:R0:W-:Y:S01]  /*2930*/  STG.E.128 desc[UR36][R16.64], R4 ;  /* 0x0000000410007986 */ /* 0x0011e2000c101d24 */
[----:B------:R-:W-:Y:S05]  /*2940*/  BRA `(.L_x_5669) ;  /* 0x0000000800747947 */ /* 0x000fea0003800000 */
.L_x_5677:
[----:B------:R-:W-:-:S13]  /*2950*/  ISETP.NE.AND P0, PT, R2, 0xf, PT ;  /* 0x0000000f0200780c */ /* 0x000fda0003f05270 */
[----:B------:R-:W-:Y:S05]  /*2960*/  @!P0 BRA `(.L_x_5679) ;  /* 0x0000000000b48947 */ /* 0x000fea0003800000 */
[----:B------:R-:W-:-:S13]  /*2970*/  ISETP.NE.AND P0, PT, R2, 0x17, PT ;  /* 0x000000170200780c */ /* 0x000fda0003f05270 */
[----:B------:R-:W-:Y:S05]  /*2980*/  @!P0 BRA `(.L_x_5680) ;  /* 0x0000000000548947 */ /* 0x000fea0003800000 */
[----:B------:R-:W-:-:S13]  /*2990*/  ISETP.NE.AND P0, PT, R2, 0x18, PT ;  /* 0x000000180200780c */ /* 0x000fda0003f05270 */
[----:B------:R-:W-:Y:S05]  /*29a0*/  @P0 BRA `(.L_x_5668) ;  /* 0x0000000400fc0947 */ /* 0x000fea0003800000 */
[----:B------:R-:W-:Y:S01]  /*29b0*/  HADD2.F32 R5, -RZ, R0.H0_H0 ;  /* 0x20000000ff057230 */ /* 0x000fe20000004100 */
        /* <DEDUP_REMOVED lines=14> */
.L_x_5682:
[----:B------:R-:W-:Y:S05]  /*2aa0*/  BSYNC B0 ;  /* 0x0000000000007941 */ /* 0x000fea0003800000 */
.L_x_5681:
[----:B------:R-:W-:-:S05]  /*2ab0*/  LOP3.LUT R3, R0, R3, RZ, 0xfc, !PT ;  /* 0x0000000300037212 */ /* 0x000fca00078efcff */
[----:B------:R0:W-:Y:S01]  /*2ac0*/  STG.E.U8 desc[UR36][R16.64], R3 ;  /* 0x0000000310007986 */ /* 0x0001e2000c101124 */
[----:B------:R-:W-:Y:S05]  /*2ad0*/  BRA `(.L_x_5669) ;  /* 0x0000000800107947 */ /* 0x000fea0003800000 */
.L_x_5680:
[----:B------:R-:W-:Y:S01]  /*2ae0*/  HADD2.F32 R3, -RZ, R0.H0_H0 ;  /* 0x20000000ff037230 */ /* 0x000fe20000004100 */
        /* <DEDUP_REMOVED lines=12> */
.L_x_5684:
[----:B------:R-:W-:Y:S01]  /*2bb0*/  IMAD.MOV.U32 R0, RZ, RZ, 0x7f ;  /* 0x0000007fff007424 */ /* 0x000fe200078e00ff */
[----:B------:R-:W-:-:S04]  /*2bc0*/  ISETP.GT.U32.AND P0, PT, R2, 0x7f800000, PT ;  /* 0x7f8000000200780c */ /* 0x000fc80003f04070 */
[----:B------:R-:W-:-:S09]  /*2bd0*/  SEL R0, R0, 0x7c, P0 ;  /* 0x0000007c00007807 */ /* 0x000fd20000000000 */
.L_x_5685:
[----:B------:R-:W-:Y:S05]  /*2be0*/  BSYNC B0 ;  /* 0x0000000000007941 */ /* 0x000fea0003800000 */
.L_x_5683:
[----:B------:R-:W-:-:S04]  /*2bf0*/  LOP3.LUT R2, R3, 0x80000000, RZ, 0xc0, !PT ;  /* 0x8000000003027812 */ /* 0x000fc800078ec0ff */
[----:B------:R-:W-:-:S04]  /*2c00*/  SHF.R.U32.HI R3, RZ, 0x18, R2 ;  /* 0x00000018ff037819 */ /* 0x000fc80000011602 */
[----:B------:R-:W-:-:S05]  /*2c10*/  LOP3.LUT R3, R0, R3, RZ, 0xfc, !PT ;  /* 0x0000000300037212 */ /* 0x000fca00078efcff */
[----:B------:R0:W-:Y:S01]  /*2c20*/  STG.E.U8 desc[UR36][R16.64], R3 ;  /* 0x0000000310007986 */ /* 0x0001e2000c101124 */
[----:B------:R-:W-:Y:S05]  /*2c30*/  BRA `(.L_x_5669) ;  /* 0x0000000400b87947 */ /* 0x000fea0003800000 */
.L_x_5679:
[----:B------:R-:W-:-:S05]  /*2c40*/  HADD2.F32 R0, -RZ, R0.H0_H0 ;  /* 0x20000000ff007230 */ /* 0x000fca0000004100 */
[----:B------:R-:W-:-:S05]  /*2c50*/  F2FP.BF16.F32.PACK_AB R0, RZ, R0 ;  /* 0x00000000ff00723e */ /* 0x000fca00000010ff */
[----:B------:R0:W-:Y:S01]  /*2c60*/  STG.E.U16 desc[UR36][R16.64], R0 ;  /* 0x0000000010007986 */ /* 0x0001e2000c101524 */
[----:B------:R-:W-:Y:S05]  /*2c70*/  BRA `(.L_x_5669) ;  /* 0x0000000400a87947 */ /* 0x000fea0003800000 */
.L_x_5676:
        /* <DEDUP_REMOVED lines=8> */
[----:B------:R-:W-:-:S06]  /*2d00*/  HADD2.F32 R3, -RZ, R0.H0_H0 ;  /* 0x20000000ff037230 */ /* 0x000fcc0000004100 */
[----:B------:R-:W0:Y:S02]  /*2d10*/  F2I.FTZ.U32.TRUNC.NTZ R3, R3 ;  /* 0x0000000300037305 */ /* 0x000e24000021f000 */
[----:B0-----:R0:W-:Y:S01]  /*2d20*/  STG.E.U16 desc[UR36][R16.64], R3 ;  /* 0x0000000310007986 */ /* 0x0011e2000c101524 */
[----:B------:R-:W-:Y:S05]  /*2d30*/  BRA `(.L_x_5669) ;  /* 0x0000000400787947 */ /* 0x000fea0003800000 */
.L_x_5688:
[----:B------:R-:W-:Y:S01]  /*2d40*/  HADD2.F32 R3, -RZ, R0.H0_H0 ;  /* 0x20000000ff037230 */ /* 0x000fe20000004100 */
        /* <DEDUP_REMOVED lines=16> */
.L_x_5691:
[----:B------:R-:W-:-:S04]  /*2e50*/  LOP3.LUT R2, R3, 0x80000000, RZ, 0xc0, !PT ;  /* 0x8000000003027812 */ /* 0x000fc800078ec0ff */
[----:B------:R-:W-:-:S04]  /*2e60*/  SHF.R.U32.HI R3, RZ, 0x18, R2 ;  /* 0x00000018ff037819 */ /* 0x000fc80000011602 */
[----:B------:R-:W-:-:S04]  /*2e70*/  LOP3.LUT R0, R0, R3, RZ, 0xfc, !PT ;  /* 0x0000000300007212 */ /* 0x000fc800078efcff */
[----:B------:R-:W-:-:S07]  /*2e80*/  PRMT R8, R0, 0x7610, R8 ;  /* 0x0000761000087816 */ /* 0x000fce0000000008 */
.L_x_5690:
[----:B------:R-:W-:Y:S05]  /*2e90*/  BSYNC B0 ;  /* 0x0000000000007941 */ /* 0x000fea0003800000 */
.L_x_5689:
[----:B------:R0:W-:Y:S01]  /*2ea0*/  STG.E.U8 desc[UR36][R16.64], R8 ;  /* 0x0000000810007986 */ /* 0x0001e2000c101124 */
[----:B------:R-:W-:Y:S05]  /*2eb0*/  BRA `(.L_x_5669) ;  /* 0x0000000400187947 */ /* 0x000fea0003800000 */
.L_x_5687:
        /* <DEDUP_REMOVED lines=17> */
.L_x_5694:
[----:B------:R-:W-:-:S04]  /*2fd0*/  LOP3.LUT R2, R3, 0x80000000, RZ, 0xc0, !PT ;  /* 0x8000000003027812 */ /* 0x000fc800078ec0ff */
[----:B------:R-:W-:-:S04]  /*2fe0*/  SHF.R.U32.HI R3, RZ, 0x18, R2 ;  /* 0x00000018ff037819 */ /* 0x000fc80000011602 */
[----:B------:R-:W-:-:S04]  /*2ff0*/  LOP3.LUT R0, R0, R3, RZ, 0xfc, !PT ;  /* 0x0000000300007212 */ /* 0x000fc800078efcff */
[----:B------:R-:W-:-:S07]  /*3000*/  PRMT R8, R0, 0x7610, R8 ;  /* 0x0000761000087816 */ /* 0x000fce0000000008 */
.L_x_5693:
[----:B------:R-:W-:Y:S05]  /*3010*/  BSYNC B0 ;  /* 0x0000000000007941 */ /* 0x000fea0003800000 */
.L_x_5692:
[----:B------:R0:W-:Y:S01]  /*3020*/  STG.E.U8 desc[UR36][R16.64], R8 ;  /* 0x0000000810007986 */ /* 0x0001e2000c101124 */
[----:B------:R-:W-:Y:S05]  /*3030*/  BRA `(.L_x_5669) ;  /* 0x0000000000b87947 */ /* 0x000fea0003800000 */
.L_x_5686:
[----:B------:R-:W-:-:S13]  /*3040*/  ISETP.NE.AND P0, PT, R2, 0x1c, PT ;  /* 0x0000001c0200780c */ /* 0x000fda0003f05270 */
[----:B------:R-:W-:Y:S05]  /*3050*/  @!P0 BRA `(.L_x_5695) ;  /* 0x0000000000a48947 */ /* 0x000fea0003800000 */
[----:B------:R-:W-:-:S13]  /*3060*/  ISETP.NE.AND P0, PT, R2, 0x1d, PT ;  /* 0x0000001d0200780c */ /* 0x000fda0003f05270 */
[----:B------:R-:W-:Y:S05]  /*3070*/  @!P0 BRA `(.L_x_5696) ;  /* 0x00000000008c8947 */ /* 0x000fea0003800000 */
[----:B------:R-:W-:-:S13]  /*3080*/  ISETP.NE.AND P0, PT, R2, 0x2c, PT ;  /* 0x0000002c0200780c */ /* 0x000fda0003f05270 */
[----:B------:R-:W-:Y:S05]  /*3090*/  @P0 BRA `(.L_x_5668) ;  /* 0x0000000000400947 */ /* 0x000fea0003800000 */
[----:B------:R-:W-:-:S05]  /*30a0*/  HADD2.F32 R3, -RZ, R0.H0_H0 ;  /* 0x20000000ff037230 */ /* 0x000fca0000004100 */
        /* <DEDUP_REMOVED lines=15> */
.L_x_5668:
        /* <DEDUP_REMOVED lines=16> */
.L_x_5697:
[----:B------:R-:W-:Y:S05]  /*32a0*/  BRA `(.L_x_5669) ;  /* 0x00000000001c7947 */ /* 0x000fea0003800000 */
.L_x_5696:
[----:B------:R-:W-:-:S06]  /*32b0*/  HADD2.F32 R2, -RZ, R0.H0_H0 ;  /* 0x20000000ff027230 */ /* 0x000fcc0000004100 */
[----:B------:R-:W0:Y:S02]  /*32c0*/  F2I.U64.TRUNC R2, R2 ;  /* 0x0000000200027311 */ /* 0x000e24000020d800 */
[----:B0-----:R0:W-:Y:S01]  /*32d0*/  STG.E.64 desc[UR36][R16.64], R2 ;  /* 0x0000000210007986 */ /* 0x0011e2000c101b24 */
[----:B------:R-:W-:Y:S05]  /*32e0*/  BRA `(.L_x_5669) ;  /* 0x00000000000c7947 */ /* 0x000fea0003800000 */
.L_x_5695:
[----:B------:R-:W-:-:S04]  /*32f0*/  HADD2.F32 R0, -RZ, R0.H0_H0 ;  /* 0x20000000ff007230 */ /* 0x000fc80000004100 */
[----:B------:R-:W0:Y:S02]  /*3300*/  F2I.FTZ.U32.TRUNC.NTZ R3, R0 ;  /* 0x0000000000037305 */ /* 0x000e24000021f000 */
[----:B0-----:R0:W-:Y:S02]  /*3310*/  STG.E desc[UR36][R16.64], R3 ;  /* 0x0000000310007986 */ /* 0x0011e4000c101924 */
.L_x_5669:
[----:B------:R-:W-:-:S04]  /*3320*/  IMAD R18, R23, 0x200, R18 ;  /* 0x0000020017127824 */ /* 0x000fc800078e0212 */
[----:B------:R-:W-:-:S07]  /*3330*/  VIADD R19, R18, 0x80 ;  /* 0x0000008012137836 */ /* 0x000fce0000000000 */
.L_x_5629:
[----:B------:R-:W-:Y:S05]  /*3340*/  BSYNC B6 ;  /* 0x0000000000067941 */ /* 0x000fea0003800000 */
.L_x_5628:
        /* <DEDUP_REMOVED lines=307> */
.L_x_5700:
        /* <DEDUP_REMOVED lines=22> */
.L_x_5704:
[----:B------:R-:W2:Y:S02]  /*47e0*/  LDG.E.U8 R2, desc[UR36][R2.64] ;  /* 0x0000002402027981 */ /* 0x000ea4000c1e1100 */
[----:B--2---:R-:W-:-:S04]  /*47f0*/  I2FP.F32.U32 R0, R2 ;  /* 0x0000000200007245 */ /* 0x004fc80000201000 */
[----:B------:R-:W-:Y:S01]  /*4800*/  F2FP.F16.F32.PACK_AB R0, RZ, R0 ;  /* 0x00000000ff00723e */ /* 0x000fe200000000ff */
[----:B------:R-:W-:Y:S06]  /*4810*/  BRA `(.L_x_5706) ;  /* 0x0000000c00887947 */ /* 0x000fec0003800000 */
.L_x_5703:
        /* <DEDUP_REMOVED lines=10> */
.L_x_5708:
[----:B------:R-:W2:Y:S02]  /*48c0*/  LDG.E R2, desc[UR36][R2.64] ;  /* 0x0000002402027981 */ /* 0x000ea4000c1e1900 */
[----:B--2---:R-:W-:-:S04]  /*48d0*/  I2FP.F32.S32 R0, R2 ;  /* 0x0000000200007245 */ /* 0x004fc80000201400 */
[----:B------:R-:W-:Y:S01]  /*48e0*/  F2FP.F16.F32.PACK_AB R0, RZ, R0 ;  /* 0x00000000ff00723e */ /* 0x000fe200000000ff */
[----:B------:R-:W-:Y:S06]  /*48f0*/  BRA `(.L_x_5706) ;  /* 0x0000000c00507947 */ /* 0x000fec0003800000 */
.L_x_5707:
[----:B------:R-:W2:Y:S02]  /*4900*/  LDG.E.U16 R2, desc[UR36][R2.64] ;  /* 0x0000002402027981 */ /* 0x000ea4000c1e1500 */
[----:B--2---:R-:W0:Y:S02]  /*4910*/  I2F.S16 R0, R2 ;  /* 0x0000000200007306 */ /* 0x004e240000101400 */
[----:B0-----:R-:W-:Y:S01]  /*4920*/  F2FP.F16.F32.PACK_AB R0, RZ, R0 ;  /* 0x00000000ff00723e */ /* 0x001fe200000000ff */
[----:B------:R-:W-:Y:S06]  /*4930*/  BRA `(.L_x_5706) ;  /* 0x0000000c00407947 */ /* 0x000fec0003800000 */
.L_x_5702:
        /* <DEDUP_REMOVED lines=9> */
.L_x_5710:
[----:B------:R0:W5:Y:S01]  /*49d0*/  LDG.E.U16 R0, desc[UR36][R2.64] ;  /* 0x0000002402007981 */ /* 0x000162000c1e1500 */
[----:B------:R-:W-:Y:S05]  /*49e0*/  BRA `(.L_x_5706) ;  /* 0x0000000c00147947 */ /* 0x000fea0003800000 */
.L_x_5709:
        /* <DEDUP_REMOVED lines=9> */
.L_x_5712:
[----:B------:R1:W5:Y:S01]  /*4a80*/  LDG.E.U16 R0, desc[UR36][R2.64] ;  /* 0x0000002402007981 */ /* 0x000362000c1e1500 */
[----:B------:R-:W-:Y:S05]  /*4a90*/  BRA `(.L_x_5706) ;  /* 0x0000000800e87947 */ /* 0x000fea0003800000 */
.L_x_5711:
        /* <DEDUP_REMOVED lines=8> */
.L_x_5701:
        /* <DEDUP_REMOVED lines=13> */
.L_x_5715:
        /* <DEDUP_REMOVED lines=8> */
.L_x_5714:
        /* <DEDUP_REMOVED lines=28> */
.L_x_5717:
        /* <DEDUP_REMOVED lines=15> */
.L_x_5716:
[----:B------:R-:W2:Y:S02]  /*4f20*/  LDG.E.U16 R0, desc[UR36][R2.64] ;  /* 0x0000002402007981 */ /* 0x000ea4000c1e1500 */
[----:B--2---:R-:W-:-:S05]  /*4f30*/  IMAD.U32 R0, R0, 0x10000, RZ ;  /* 0x0001000000007824 */ /* 0x004fca00078e00ff */
[----:B------:R-:W-:Y:S01]  /*4f40*/  F2FP.F16.F32.PACK_AB R0, RZ, R0 ;  /* 0x00000000ff00723e */ /* 0x000fe200000000ff */
[----:B------:R-:W-:Y:S06]  /*4f50*/  BRA `(.L_x_5706) ;  /* 0x0000000400b87947 */ /* 0x000fec0003800000 */
.L_x_5713:
        /* <DEDUP_REMOVED lines=12> */
.L_x_5720:
        /* <DEDUP_REMOVED lines=21> */
.L_x_5724:
[----:B------:R-:W-:Y:S05]  /*5170*/  BSYNC B1 ;  /* 0x0000000000017941 */ /* 0x000fea0003800000 */
.L_x_5723:
[----:B------:R-:W-:Y:S01]  /*5180*/  LEA R3, R0, 0x3b800000, 0x17 ;  /* 0x3b80000000037811 */ /* 0x000fe200078eb8ff */
[----:B------:R-:W-:-:S05]  /*5190*/  IMAD.SHL.U32 R0, R2, 0x100000, RZ ;  /* 0x0010000002007824 */ /* 0x000fca00078e00ff */
[----:B------:R-:W-:-:S07]  /*51a0*/  LOP3.LUT R0, R3, R0, R4, 0xfe, !PT ;  /* 0x0000000003007212 */ /* 0x000fce00078efe04 */
.L_x_5722:
[----:B------:R-:W-:Y:S05]  /*51b0*/  BSYNC B0 ;  /* 0x0000000000007941 */ /* 0x000fea0003800000 */
.L_x_5721:
[----:B------:R-:W-:Y:S01]  /*51c0*/  F2FP.F16.F32.PACK_AB R0, RZ, R0 ;  /* 0x00000000ff00723e */ /* 0x000fe200000000ff */
[----:B------:R-:W-:Y:S06]  /*51d0*/  BRA `(.L_x_5706) ;  /* 0x0000000400187947 */ /* 0x000fec0003800000 */
.L_x_5719:
        /* <DEDUP_REMOVED lines=21> */
.L_x_5728:
[----:B------:R-:W-:Y:S05]  /*5330*/  BSYNC B1 ;  /* 0x0000000000017941 */ /* 0x000fea0003800000 */
.L_x_5727:
[----:B------:R-:W-:Y:S01]  /*5340*/  LEA R3, R0, 0x37800000, 0x17 ;  /* 0x3780000000037811 */ /* 0x000fe200078eb8ff */
[----:B------:R-:W-:-:S05]  /*5350*/  IMAD.SHL.U32 R0, R2, 0x200000, RZ ;  /* 0x0020000002007824 */ /* 0x000fca00078e00ff */
[----:B------:R-:W-:-:S07]  /*5360*/  LOP3.LUT R0, R3, R0, R4, 0xfe, !PT ;  /* 0x0000000003007212 */ /* 0x000fce00078efe04 */
.L_x_5726:
[----:B------:R-:W-:Y:S05]  /*5370*/  BSYNC B0 ;  /* 0x0000000000007941 */ /* 0x000fea0003800000 */
.L_x_5725:
[----:B------:R-:W-:Y:S01]  /*5380*/  F2FP.F16.F32.PACK_AB R0, RZ, R0 ;  /* 0x00000000ff00723e */ /* 0x000fe200000000ff */
[----:B------:R-:W-:Y:S06]  /*5390*/  BRA `(.L_x_5706) ;  /* 0x0000000000a87947 */ /* 0x000fec0003800000 */
.L_x_5718:
        /* <DEDUP_REMOVED lines=14> */
.L_x_5732:
[----:B------:R-:W-:Y:S05]  /*5480*/  BSYNC B0 ;  /* 0x0000000000007941 */ /* 0x000fea0003800000 */
.L_x_5731:
[----:B------:R-:W-:Y:S01]  /*5490*/  F2FP.F16.F32.PACK_AB R0, RZ, R0 ;  /* 0x00000000ff00723e */ /* 0x000fe200000000ff */
[----:B------:R-:W-:Y:S06]  /*54a0*/  BRA `(.L_x_5706) ;  /* 0x0000000000647947 */ /* 0x000fec0003800000 */
.L_x_5705:
        /* <DEDUP_REMOVED lines=16> */
.L_x_5733:
[----:B------:R-:W-:Y:S01]  /*55b0*/  PRMT R0, RZ, 0x7610, R0 ;  /* 0x00007610ff007816 */ /* 0x000fe20000000000 */
[----:B------:R-:W-:Y:S06]  /*55c0*/  BRA `(.L_x_5706) ;  /* 0x00000000001c7947 */ /* 0x000fec0003800000 */
.L_x_5730:
[----:B------:R-:W2:Y:S02]  /*55d0*/  LDG.E.64 R2, desc[UR36][R2.64] ;  /* 0x0000002402027981 */ /* 0x000ea4000c1e1b00 */
[----:B--2---:R-:W0:Y:S02]  /*55e0*/  I2F.U64 R0, R2 ;  /* 0x0000000200007312 */ /* 0x004e240000301000 */
[----:B0-----:R-:W-:Y:S01]  /*55f0*/  F2FP.F16.F32.PACK_AB R0, RZ, R0 ;  /* 0x00000000ff00723e */ /* 0x001fe200000000ff */
[----:B------:R-:W-:Y:S06]  /*5600*/  BRA `(.L_x_5706) ;  /* 0x00000000000c7947 */ /* 0x000fec0003800000 */
.L_x_5729:
[----:B------:R-:W2:Y:S02]  /*5610*/  LDG.E R2, desc[UR36][R2.64] ;  /* 0x0000002402027981 */ /* 0x000ea4000c1e1900 */
[----:B--2---:R-:W-:-:S04]  /*5620*/  I2FP.F32.U32 R0, R2 ;  /* 0x0000000200007245 */ /* 0x004fc80000201000 */
[----:B------:R-:W-:-:S07]  /*5630*/  F2FP.F16.F32.PACK_AB R0, RZ, R0 ;  /* 0x00000000ff00723e */ /* 0x000fce00000000ff */
.L_x_5706:
        /* <DEDUP_REMOVED lines=24> */
.L_x_5737:
[----:B------:R-:W-:-:S06]  /*57c0*/  HADD2.F32 R3, -RZ, R0.H0_H0 ;  /* 0x20000000ff037230 */ /* 0x000fcc0000004100 */
[----:B------:R-:W0:Y:S02]  /*57d0*/  F2I.S64.TRUNC R2, R3 ;  /* 0x0000000300027311 */ /* 0x000e24000020d900 */
[----:B0-----:R0:W-:Y:S01]  /*57e0*/  STG.E.U8 desc[UR36][R16.64], R2 ;  /* 0x0000000210007986 */ /* 0x0011e2000c101124 */
[----:B------:R-:W-:Y:S05]  /*57f0*/  BRA `(.L_x_5739) ;  /* 0x0000000c00847947 */ /* 0x000fea0003800000 */
.L_x_5736:
        /* <DEDUP_REMOVED lines=10> */
.L_x_5741:
[----:B------:R-:W-:-:S04]  /*58a0*/  HADD2.F32 R0, -RZ, R0.H0_H0 ;  /* 0x20000000ff007230 */ /* 0x000fc80000004100 */
[----:B------:R-:W0:Y:S02]  /*58b0*/  F2I.FTZ.TRUNC.NTZ R3, R0 ;  /* 0x0000000000037305 */ /* 0x000e24000021f100 */
[----:B0-----:R0:W-:Y:S01]  /*58c0*/  STG.E desc[UR36][R16.64], R3 ;  /* 0x0000000310007986 */ /* 0x0011e2000c101924 */
[----:B------:R-:W-:Y:S05]  /*58d0*/  BRA `(.L_x_5739) ;  /* 0x0000000c004c7947 */ /* 0x000fea0003800000 */
.L_x_5740:
[----:B------:R-:W-:-:S04]  /*58e0*/  HADD2.F32 R0, -RZ, R0.H0_H0 ;  /* 0x20000000ff007230 */ /* 0x000fc80000004100 */
[----:B------:R-:W0:Y:S02]  /*58f0*/  F2I.FTZ.TRUNC.NTZ R3, R0 ;  /* 0x0000000000037305 */ /* 0x000e24000021f100 */
[----:B0-----:R0:W-:Y:S01]  /*5900*/  STG.E.U16 desc[UR36][R16.64], R3 ;  /* 0x0000000310007986 */ /* 0x0011e2000c101524 */
[----:B------:R-:W-:Y:S05]  /*5910*/  BRA `(.L_x_5739) ;  /* 0x0000000c003c7947 */ /* 0x000fea0003800000 */
.L_x_5735:
        /* <DEDUP_REMOVED lines=9> */
.L_x_5743:
[----:B------:R0:W-:Y:S01]  /*59b0*/  STG.E.U16 desc[UR36][R16.64], R0 ;  /* 0x0000000010007986 */ /* 0x0001e2000c101524 */
[----:B------:R-:W-:Y:S05]  /*59c0*/  BRA `(.L_x_5739) ;  /* 0x0000000c00107947 */ /* 0x000fea0003800000 */
.L_x_5742:
        /* <DEDUP_REMOVED lines=10> */
.L_x_5745:
[----:B------:R-:W-:-:S05]  /*5a70*/  HADD2.F32 R0, -RZ, R0.H0_H0 ;  /* 0x20000000ff007230 */ /* 0x000fca0000004100 */
[----:B------:R-:W-:-:S04]  /*5a80*/  F2FP.F16.F32.PACK_AB R0, RZ, R0 ;  /* 0x00000000ff00723e */ /* 0x000fc800000000ff */
[----:B------:R-:W-:-:S05]  /*5a90*/  PRMT R0, R0, 0x5410, RZ ;  /* 0x0000541000007816 */ /* 0x000fca00000000ff */
[----:B------:R0:W-:Y:S01]  /*5aa0*/  STG.E desc[UR36][R16.64], R0 ;  /* 0x0000000010007986 */ /* 0x0001e2000c101924 */
[----:B------:R-:W-:Y:S05]  /*5ab0*/  BRA `(.L_x_5739) ;  /* 0x0000000800d47947 */ /* 0x000fea0003800000 */
.L_x_5744:
[----:B------:R-:W-:-:S05]  /*5ac0*/  HADD2.F32 R2, -RZ, R0.H0_H0 ;  /* 0x20000000ff027230 */ /* 0x000fca0000004100 */
[----:B------:R-:W-:-:S06]  /*5ad0*/  FMUL.FTZ R2, R2, 1 ;  /* 0x3f80000002027820 */ /* 0x000fcc0000410000 */
[----:B------:R-:W0:Y:S02]  /*5ae0*/  F2F.F64.F32 R2, R2 ;  /* 0x0000000200027310 */ /* 0x000e240000201800 */
[----:B0-----:R0:W-:Y:S01]  /*5af0*/  STG.E.64 desc[UR36][R16.64], R2 ;  /* 0x0000000210007986 */ /* 0x0011e2000c101b24 */
[----:B------:R-:W-:Y:S05]  /*5b00*/  BRA `(.L_x_5739) ;  /* 0x0000000800c07947 */ /* 0x000fea0003800000 */
.L_x_5734:
        /* <DEDUP_REMOVED lines=13> */
.L_x_5748:
[----:B------:R-:W-:Y:S01]  /*5be0*/  HADD2.F32 R0, -RZ, R0.H0_H0 ;  /* 0x20000000ff007230 */ /* 0x000fe20000004100 */
[----:B------:R-:W-:-:S04]  /*5bf0*/  CS2R R6, SRZ ;  /* 0x0000000000067805 */ /* 0x000fc8000001ff00 */
[----:B------:R-:W-:-:S04]  /*5c00*/  FMUL.FTZ R0, R0, 1 ;  /* 0x3f80000000007820 */ /* 0x000fc80000410000 */
[----:B------:R-:W0:Y:S02]  /*5c10*/  F2F.F64.F32 R4, R0 ;  /* 0x0000000000047310 */ /* 0x000e240000201800 */
[----:B0-----:R0:W-:Y:S01]  /*5c20*/  STG.E.128 desc[UR36][R16.64], R4 ;  /* 0x0000000410007986 */ /* 0x0011e2000c101d24 */
[----:B------:R-:W-:Y:S05]  /*5c30*/  BRA `(.L_x_5739) ;  /* 0x0000000800747947 */ /* 0x000fea0003800000 */
.L_x_5747:
        /* <DEDUP_REMOVED lines=21> */
.L_x_5752:
[----:B------:R-:W-:Y:S05]  /*5d90*/  BSYNC B0 ;  /* 0x0000000000007941 */ /* 0x000fea0003800000 */
.L_x_5751:
[----:B------:R-:W-:-:S05]  /*5da0*/  LOP3.LUT R3, R0, R3, RZ, 0xfc, !PT ;  /* 0x0000000300037212 */ /* 0x000fca00078efcff */
[----:B------:R0:W-:Y:S01]  /*5db0*/  STG.E.U8 desc[UR36][R16.64], R3 ;  /* 0x0000000310007986 */ /* 0x0001e2000c101124 */
[----:B------:R-:W-:Y:S05]  /*5dc0*/  BRA `(.L_x_5739) ;  /* 0x0000000800107947 */ /* 0x000fea0003800000 */
.L_x_5750:
        /* <DEDUP_REMOVED lines=13> */
.L_x_5754:
[----:B------:R-:W-:Y:S01]  /*5ea0*/  IMAD.MOV.U32 R0, RZ, RZ, 0x7f ;  /* 0x0000007fff007424 */ /* 0x000fe200078e00ff */
[----:B------:R-:W-:-:S04]  /*5eb0*/  ISETP.GT.U32.AND P0, PT, R2, 0x7f800000, PT ;  /* 0x7f8000000200780c */ /* 0x000fc80003f04070 */
[----:B------:R-:W-:-:S09]  /*5ec0*/  SEL R0, R0, 0x7c, P0 ;  /* 0x0000007c00007807 */ /* 0x000fd20000000000 */
.L_x_5755:
[----:B------:R-:W-:Y:S05]  /*5ed0*/  BSYNC B0 ;  /* 0x0000000000007941 */ /* 0x000fea0003800000 */
.L_x_5753:
[----:B------:R-:W-:-:S04]  /*5ee0*/  LOP3.LUT R2, R3, 0x80000000, RZ, 0xc0, !PT ;  /* 0x8000000003027812 */ /* 0x000fc800078ec0ff */
[----:B------:R-:W-:-:S04]  /*5ef0*/  SHF.R.U32.HI R3, RZ, 0x18, R2 ;  /* 0x00000018ff037819 */ /* 0x000fc80000011602 */
[----:B------:R-:W-:-:S05]  /*5f00*/  LOP3.LUT R3, R0, R3, RZ, 0xfc, !PT ;  /* 0x0000000300037212 */ /* 0x000fca00078efcff */
[----:B------:R0:W-:Y:S01]  /*5f10*/  STG.E.U8 desc[UR36][R16.64], R3 ;  /* 0x0000000310007986 */ /* 0x0001e2000c101124 */
[----:B------:R-:W-:Y:S05]  /*5f20*/  BRA `(.L_x_5739) ;  /* 0x0000000400b87947 */ /* 0x000fea0003800000 */
.L_x_5749:
[----:B------:R-:W-:-:S05]  /*5f30*/  HADD2.F32 R0, -RZ, R0.H0_H0 ;  /* 0x20000000ff007230 */ /* 0x000fca0000004100 */
[----:B------:R-:W-:-:S05]  /*5f40*/  F2FP.BF16.F32.PACK_AB R0, RZ, R0 ;  /* 0x00000000ff00723e */ /* 0x000fca00000010ff */
[----:B------:R0:W-:Y:S01]  /*5f50*/  STG.E.U16 desc[UR36][R16.64], R0 ;  /* 0x0000000010007986 */ /* 0x0001e2000c101524 */
[----:B------:R-:W-:Y:S05]  /*5f60*/  BRA `(.L_x_5739) ;  /* 0x0000000400a87947 */ /* 0x000fea0003800000 */
.L_x_5746:
        /* <DEDUP_REMOVED lines=12> */
.L_x_5758:
        /* <DEDUP_REMOVED lines=17> */
.L_x_5761:
[----:B------:R-:W-:-:S04]  /*6140*/  LOP3.LUT R2, R3, 0x80000000, RZ, 0xc0, !PT ;  /* 0x8000000003027812 */ /* 0x000fc800078ec0ff */
[----:B------:R-:W-:-:S04]  /*6150*/  SHF.R.U32.HI R3, RZ, 0x18, R2 ;  /* 0x00000018ff037819 */ /* 0x000fc80000011602 */
[----:B------:R-:W-:-:S04]  /*6160*/  LOP3.LUT R0, R0, R3, RZ, 0xfc, !PT ;  /* 0x0000000300007212 */ /* 0x000fc800078efcff */
[----:B------:R-:W-:-:S07]  /*6170*/  PRMT R8, R0, 0x7610, R8 ;  /* 0x0000761000087816 */ /* 0x000fce0000000008 */
.L_x_5760:
[----:B------:R-:W-:Y:S05]  /*6180*/  BSYNC B0 ;  /* 0x0000000000007941 */ /* 0x000fea0003800000 */
.L_x_5759:
[----:B------:R3:W-:Y:S01]  /*6190*/  STG.E.U8 desc[UR36][R16.64], R8 ;  /* 0x0000000810007986 */ /* 0x0007e2000c101124 */
[----:B------:R-:W-:Y:S05]  /*61a0*/  BRA `(.L_x_5739) ;  /* 0x0000000400187947 */ /* 0x000fea0003800000 */
.L_x_5757:
        /* <DEDUP_REMOVED lines=17> */
.L_x_5764:
[----:B------:R-:W-:-:S04]  /*62c0*/  LOP3.LUT R2, R3, 0x80000000, RZ, 0xc0, !PT ;  /* 0x8000000003027812 */ /* 0x000fc800078ec0ff */
[----:B------:R-:W-:-:S04]  /*62d0*/  SHF.R.U32.HI R3, RZ, 0x18, R2 ;  /* 0x00000018ff037819 */ /* 0x000fc80000011602 */
[----:B------:R-:W-:-:S04]  /*62e0*/  LOP3.LUT R0, R0, R3, RZ, 0xfc, !PT ;  /* 0x0000000300007212 */ /* 0x000fc800078efcff */
[----:B------:R-:W-:-:S07]  /*62f0*/  PRMT R8, R0, 0x7610, R8 ;  /* 0x0000761000087816 */ /* 0x000fce0000000008 */
.L_x_5763:
[----:B------:R-:W-:Y:S05]  /*6300*/  BSYNC B0 ;  /* 0x0000000000007941 */ /* 0x000fea0003800000 */
.L_x_5762:
[----:B------:R0:W-:Y:S01]  /*6310*/  STG.E.U8 desc[UR36][R16.64], R8 ;  /* 0x0000000810007986 */ /* 0x0001e2000c101124 */
[----:B------:R-:W-:Y:S05]  /*6320*/  BRA `(.L_x_5739) ;  /* 0x0000000000b87947 */ /* 0x000fea0003800000 */
.L_x_5756:
        /* <DEDUP_REMOVED lines=22> */
.L_x_5738:
        /* <DEDUP_REMOVED lines=16> */
.L_x_5767:
[----:B------:R-:W-:Y:S05]  /*6590*/  BRA `(.L_x_5739) ;  /* 0x00000000001c7947 */ /* 0x000fea0003800000 */
.L_x_5766:
[----:B------:R-:W-:-:S06]  /*65a0*/  HADD2.F32 R2, -RZ, R0.H0_H0 ;  /* 0x20000000ff027230 */ /* 0x000fcc0000004100 */
[----:B------:R-:W0:Y:S02]  /*65b0*/  F2I.U64.TRUNC R2, R2 ;  /* 0x0000000200027311 */ /* 0x000e24000020d800 */
[----:B0-----:R2:W-:Y:S01]  /*65c0*/  STG.E.64 desc[UR36][R16.64], R2 ;  /* 0x0000000210007986 */ /* 0x0015e2000c101b24 */
[----:B------:R-:W-:Y:S05]  /*65d0*/  BRA `(.L_x_5739) ;  /* 0x00000000000c7947 */ /* 0x000fea0003800000 */
.L_x_5765:
[----:B------:R-:W-:-:S04]  /*65e0*/  HADD2.F32 R0, -RZ, R0.H0_H0 ;  /* 0x20000000ff007230 */ /* 0x000fc80000004100 */
[----:B------:R-:W0:Y:S02]  /*65f0*/  F2I.FTZ.U32.TRUNC.NTZ R3, R0 ;  /* 0x0000000000037305 */ /* 0x000e24000021f000 */
[----:B0-----:R0:W-:Y:S02]  /*6600*/  STG.E desc[UR36][R16.64], R3 ;  /* 0x0000000310007986 */ /* 0x0011e4000c101924 */
.L_x_5739:
[----:B------:R-:W-:-:S07]  /*6610*/  VIADD R19, R19, 0x80 ;  /* 0x0000008013137836 */ /* 0x000fce0000000000 */
.L_x_5699:
[----:B------:R-:W-:Y:S05]  /*6620*/  BSYNC B6 ;  /* 0x0000000000067941 */ /* 0x000fea0003800000 */
.L_x_5698:
        /* <DEDUP_REMOVED lines=307> */
.L_x_5770:
        /* <DEDUP_REMOVED lines=22> */
.L_x_5774:
[----:B------:R-:W2:Y:S02]  /*7ac0*/  LDG.E.U8 R2, desc[UR36][R2.64] ;  /* 0x0000002402027981 */ /* 0x000ea4000c1e1100 */
[----:B--2---:R-:W-:-:S04]  /*7ad0*/  I2FP.F32.U32 R0, R2 ;  /* 0x0000000200007245 */ /* 0x004fc80000201000 */
[----:B------:R-:W-:Y:S01]  /*7ae0*/  F2FP.F16.F32.PACK_AB R0, RZ, R0 ;  /* 0x00000000ff00723e */ /* 0x000fe200000000ff */
[----:B------:R-:W-:Y:S06]  /*7af0*/  BRA `(.L_x_5776) ;  /* 0x0000000c00887947 */ /* 0x000fec0003800000 */
.L_x_5773:
        /* <DEDUP_REMOVED lines=10> */
.L_x_5778:
[----:B------:R-:W2:Y:S02]  /*7ba0*/  LDG.E R2, desc[UR36][R2.64] ;  /* 0x0000002402027981 */ /* 0x000ea4000c1e1900 */
[----:B--2---:R-:W-:-:S04]  /*7bb0*/  I2FP.F32.S32 R0, R2 ;  /* 0x0000000200007245 */ /* 0x004fc80000201400 */
[----:B------:R-:W-:Y:S01]  /*7bc0*/  F2FP.F16.F32.PACK_AB R0, RZ, R0 ;  /* 0x00000000ff00723e */ /* 0x000fe200000000ff */
[----:B------:R-:W-:Y:S06]  /*7bd0*/  BRA `(.L_x_5776) ;  /* 0x0000000c00507947 */ /* 0x000fec0003800000 */
.L_x_5777:
[----:B------:R-:W2:Y:S02]  /*7be0*/  LDG.E.U16 R2, desc[UR36][R2.64] ;  /* 0x0000002402027981 */ /* 0x000ea4000c1e1500 */
[----:B--2---:R-:W0:Y:S02]  /*7bf0*/  I2F.S16 R0, R2 ;  /* 0x0000000200007306 */ /* 0x004e240000101400 */
[----:B0-----:R-:W-:Y:S01]  /*7c00*/  F2FP.F16.F32.PACK_AB R0, RZ, R0 ;  /* 0x00000000ff00723e */ /* 0x001fe200000000ff */
[----:B------:R-:W-:Y:S06]  /*7c10*/  BRA `(.L_x_5776) ;  /* 0x0000000c00407947 */ /* 0x000fec0003800000 */
.L_x_5772:
        /* <DEDUP_REMOVED lines=9> */
.L_x_5780:
[----:B------:R1:W5:Y:S01]  /*7cb0*/  LDG.E.U16 R0, desc[UR36][R2.64] ;  /* 0x0000002402007981 */ /* 0x000362000c1e1500 */
[----:B------:R-:W-:Y:S05]  /*7cc0*/  BRA `(.L_x_5776) ;  /* 0x0000000c00147947 */ /* 0x000fea0003800000 */
.L_x_5779:
        /* <DEDUP_REMOVED lines=9> */
.L_x_5782:
[----:B------:R0:W5:Y:S01]  /*7d60*/  LDG.E.U16 R0, desc[UR36][R2.64] ;  /* 0x0000002402007981 */ /* 0x000162000c1e1500 */
[----:B------:R-:W-:Y:S05]  /*7d70*/  BRA `(.L_x_5776) ;  /* 0x0000000800e87947 */ /* 0x000fea0003800000 */
.L_x_5781:
        /* <DEDUP_REMOVED lines=8> */
.L_x_5771:
        /* <DEDUP_REMOVED lines=13> */
.L_x_5785:
        /* <DEDUP_REMOVED lines=8> */
.L_x_5784:
        /* <DEDUP_REMOVED lines=28> */
.L_x_5787:
        /* <DEDUP_REMOVED lines=15> */
.L_x_5786:
[----:B------:R-:W2:Y:S02]  /*8200*/  LDG.E.U16 R0, desc[UR36][R2.64] ;  /* 0x0000002402007981 */ /* 0x000ea4000c1e1500 */
[----:B--2---:R-:W-:-:S05]  /*8210*/  IMAD.U32 R0, R0, 0x10000, RZ ;  /* 0x0001000000007824 */ /* 0x004fca00078e00ff */
[----:B------:R-:W-:Y:S01]  /*8220*/  F2FP.F16.F32.PACK_AB R0, RZ, R0 ;  /* 0x00000000ff00723e */ /* 0x000fe200000000ff */
[----:B------:R-:W-:Y:S06]  /*8230*/  BRA `(.L_x_5776) ;  /* 0x0000000400b87947 */ /* 0x000fec0003800000 */
.L_x_5783:
        /* <DEDUP_REMOVED lines=12> */
.L_x_5790:
        /* <DEDUP_REMOVED lines=21> */
.L_x_5794:
[----:B------:R-:W-:Y:S05]  /*8450*/  BSYNC B1 ;  /* 0x0000000000017941 */ /* 0x000fea0003800000 */
.L_x_5793:
[----:B------:R-:W-:Y:S01]  /*8460*/  LEA R3, R0, 0x3b800000, 0x17 ;  /* 0x3b80000000037811 */ /* 0x000fe200078eb8ff */
[----:B------:R-:W-:-:S05]  /*8470*/  IMAD.SHL.U32 R0, R2, 0x100000, RZ ;  /* 0x0010000002007824 */ /* 0x000fca00078e00ff */
[----:B------:R-:W-:-:S07]  /*8480*/  LOP3.LUT R0, R3, R0, R4, 0xfe, !PT ;  /* 0x0000000003007212 */ /* 0x000fce00078efe04 */
.L_x_5792:
[----:B------:R-:W-:Y:S05]  /*8490*/  BSYNC B0 ;  /* 0x0000000000007941 */ /* 0x000fea0003800000 */
.L_x_5791:
[----:B------:R-:W-:Y:S01]  /*84a0*/  F2FP.F16.F32.PACK_AB R0, RZ, R0 ;  /* 0x00000000ff00723e */ /* 0x000fe200000000ff */
[----:B------:R-:W-:Y:S06]  /*84b0*/  BRA `(.L_x_5776) ;  /* 0x0000000400187947 */ /* 0x000fec0003800000 */
.L_x_5789:
        /* <DEDUP_REMOVED lines=21> */
.L_x_5798:
[----:B------:R-:W-:Y:S05]  /*8610*/  BSYNC B1 ;  /* 0x0000000000017941 */ /* 0x000fea0003800000 */
.L_x_5797:
[----:B------:R-:W-:Y:S01]  /*8620*/  LEA R3, R0, 0x37800000, 0x17 ;  /* 0x3780000000037811 */ /* 0x000fe200078eb8ff */
[----:B------:R-:W-:-:S05]  /*8630*/  IMAD.SHL.U32 R0, R2, 0x200000, RZ ;  /* 0x0020000002007824 */ /* 0x000fca00078e00ff */
[----:B------:R-:W-:-:S07]  /*8640*/  LOP3.LUT R0, R3, R0, R4, 0xfe, !PT ;  /* 0x0000000003007212 */ /* 0x000fce00078efe04 */
.L_x_5796:
[----:B------:R-:W-:Y:S05]  /*8650*/  BSYNC B0 ;  /* 0x0000000000007941 */ /* 0x000fea0003800000 */
.L_x_5795:
[----:B------:R-:W-:Y:S01]  /*8660*/  F2FP.F16.F32.PACK_AB R0, RZ, R0 ;  /* 0x00000000ff00723e */ /* 0x000fe200000000ff */
[----:B------:R-:W-:Y:S06]  /*8670*/  BRA `(.L_x_5776) ;  /* 0x0000000000a87947 */ /* 0x000fec0003800000 */
.L_x_5788:
        /* <DEDUP_REMOVED lines=14> */
.L_x_5802:
[----:B------:R-:W-:Y:S05]  /*8760*/  BSYNC B0 ;  /* 0x0000000000007941 */ /* 0x000fea0003800000 */
.L_x_5801:
[----:B------:R-:W-:Y:S01]  /*8770*/  F2FP.F16.F32.PACK_AB R0, RZ, R0 ;  /* 0x00000000ff00723e */ /* 0x000fe200000000ff */
[----:B------:R-:W-:Y:S06]  /*8780*/  BRA `(.L_x_5776) ;  /* 0x0000000000647947 */ /* 0x000fec0003800000 */
.L_x_5775:
        /* <DEDUP_REMOVED lines=16> */
.L_x_5803:
[----:B------:R-:W-:Y:S01]  /*8890*/  PRMT R0, RZ, 0x7610, R0 ;  /* 0x00007610ff007816 */ /* 0x000fe20000000000 */
[----:B------:R-:W-:Y:S06]  /*88a0*/  BRA `(.L_x_5776) ;  /* 0x00000000001c7947 */ /* 0x000fec0003800000 */
.L_x_5800:
[----:B------:R-:W2:Y:S02]  /*88b0*/  LDG.E.64 R2, desc[UR36][R2.64] ;  /* 0x0000002402027981 */ /* 0x000ea4000c1e1b00 */
[----:B--2---:R-:W0:Y:S02]  /*88c0*/  I2F.U64 R0, R2 ;  /* 0x0000000200007312 */ /* 0x004e240000301000 */
[----:B0-----:R-:W-:Y:S01]  /*88d0*/  F2FP.F16.F32.PACK_AB R0, RZ, R0 ;  /* 0x00000000ff00723e */ /* 0x001fe200000000ff */
[----:B------:R-:W-:Y:S06]  /*88e0*/  BRA `(.L_x_5776) ;  /* 0x00000000000c7947 */ /* 0x000fec0003800000 */
.L_x_5799:
[----:B------:R-:W2:Y:S02]  /*88f0*/  LDG.E R2, desc[UR36][R2.64] ;  /* 0x0000002402027981 */ /* 0x000ea4000c1e1900 */
[----:B--2---:R-:W-:-:S04]  /*8900*/  I2FP.F32.U32 R0, R2 ;  /* 0x0000000200007245 */ /* 0x004fc80000201000 */
[----:B------:R-:W-:-:S07]  /*8910*/  F2FP.F16.F32.PACK_AB R0, RZ, R0 ;  /* 0x00000000ff00723e */ /* 0x000fce00000000ff */
.L_x_5776:
        /* <DEDUP_REMOVED lines=24> */
.L_x_5807:
[----:B------:R-:W-:-:S06]  /*8aa0*/  HADD2.F32 R3, -RZ, R0.H0_H0 ;  /* 0x20000000ff037230 */ /* 0x000fcc0000004100 */
[----:B------:R-:W0:Y:S02]  /*8ab0*/  F2I.S64.TRUNC R2, R3 ;  /* 0x0000000300027311 */ /* 0x000e24000020d900 */
[----:B0-----:R3:W-:Y:S01]  /*8ac0*/  STG.E.U8 desc[UR36][R16.64], R2 ;  /* 0x0000000210007986 */ /* 0x0017e2000c101124 */
[----:B------:R-:W-:Y:S05]  /*8ad0*/  BRA `(.L_x_5809) ;  /* 0x0000000c00847947 */ /* 0x000fea0003800000 */
.L_x_5806:
        /* <DEDUP_REMOVED lines=10> */
.L_x_5811:
[----:B------:R-:W-:-:S04]  /*8b80*/  HADD2.F32 R0, -RZ, R0.H0_H0 ;  /* 0x20000000ff007230 */ /* 0x000fc80000004100 */
[----:B------:R-:W0:Y:S02]  /*8b90*/  F2I.FTZ.TRUNC.NTZ R3, R0 ;  /* 0x0000000000037305 */ /* 0x000e24000021f100 */
[----:B0-----:R2:W-:Y:S01]  /*8ba0*/  STG.E desc[UR36][R16.64], R3 ;  /* 0x0000000310007986 */ /* 0x0015e2000c101924 */
[----:B------:R-:W-:Y:S05]  /*8bb0*/  BRA `(.L_x_5809) ;  /* 0x0000000c004c7947 */ /* 0x000fea0003800000 */
.L_x_5810:
[----:B------:R-:W-:-:S04]  /*8bc0*/  HADD2.F32 R0, -RZ, R0.H0_H0 ;  /* 0x20000000ff007230 */ /* 0x000fc80000004100 */
[----:B------:R-:W0:Y:S02]  /*8bd0*/  F2I.FTZ.TRUNC.NTZ R3, R0 ;  /* 0x0000000000037305 */ /* 0x000e24000021f100 */
[----:B0-----:R0:W-:Y:S01]  /*8be0*/  STG.E.U16 desc[UR36][R16.64], R3 ;  /* 0x0000000310007986 */ /* 0x0011e2000c101524 */
[----:B------:R-:W-:Y:S05]  /*8bf0*/  BRA `(.L_x_5809) ;  /* 0x0000000c003c7947 */ /* 0x000fea0003800000 */
.L_x_5805:
        /* <DEDUP_REMOVED lines=9> */
.L_x_5813:
[----:B------:R0:W-:Y:S01]  /*8c90*/  STG.E.U16 desc[UR36][R16.64], R0 ;  /* 0x0000000010007986 */ /* 0x0001e2000c101524 */
[----:B------:R-:W-:Y:S05]  /*8ca0*/  BRA `(.L_x_5809) ;  /* 0x0000000c00107947 */ /* 0x000fea0003800000 */
.L_x_5812:
        /* <DEDUP_REMOVED lines=10> */
.L_x_5815:
[----:B------:R-:W-:-:S05]  /*8d50*/  HADD2.F32 R0, -RZ, R0.H0_H0 ;  /* 0x20000000ff007230 */ /* 0x000fca0000004100 */
[----:B------:R-:W-:-:S04]  /*8d60*/  F2FP.F16.F32.PACK_AB R0, RZ, R0 ;  /* 0x00000000ff00723e */ /* 0x000fc800000000ff */
[----:B------:R-:W-:-:S05]  /*8d70*/  PRMT R0, R0, 0x5410, RZ ;  /* 0x0000541000007816 */ /* 0x000fca00000000ff */
[----:B------:R0:W-:Y:S01]  /*8d80*/  STG.E desc[UR36][R16.64], R0 ;  /* 0x0000000010007986 */ /* 0x0001e2000c101924 */
[----:B------:R-:W-:Y:S05]  /*8d90*/  BRA `(.L_x_5809) ;  /* 0x0000000800d47947 */ /* 0x000fea0003800000 */
.L_x_5814:
[----:B------:R-:W-:-:S05]  /*8da0*/  HADD2.F32 R2, -RZ, R0.H0_H0 ;  /* 0x20000000ff027230 */ /* 0x000fca0000004100 */
[----:B------:R-:W-:-:S06]  /*8db0*/  FMUL.FTZ R2, R2, 1 ;  /* 0x3f80000002027820 */ /* 0x000fcc0000410000 */
[----:B------:R-:W0:Y:S02]  /*8dc0*/  F2F.F64.F32 R2, R2 ;  /* 0x0000000200027310 */ /* 0x000e240000201800 */
[----:B0-----:R0:W-:Y:S01]  /*8dd0*/  STG.E.64 desc[UR36][R16.64], R2 ;  /* 0x0000000210007986 */ /* 0x0011e2000c101b24 */
[----:B------:R-:W-:Y:S05]  /*8de0*/  BRA `(.L_x_5809) ;  /* 0x0000000800c07947 */ /* 0x000fea0003800000 */
.L_x_5804:
        /* <DEDUP_REMOVED lines=13> */
.L_x_5818:
[----:B------:R-:W-:Y:S01]  /*8ec0*/  HADD2.F32 R0, -RZ, R0.H0_H0 ;  /* 0x20000000ff007230 */ /* 0x000fe20000004100 */
[----:B------:R-:W-:-:S04]  /*8ed0*/  CS2R R6, SRZ ;  /* 0x0000000000067805 */ /* 0x000fc8000001ff00 */
[----:B------:R-:W-:-:S04]  /*8ee0*/  FMUL.FTZ R0, R0, 1 ;  /* 0x3f80000000007820 */ /* 0x000fc80000410000 */
[----:B------:R-:W0:Y:S02]  /*8ef0*/  F2F.F64.F32 R4, R0 ;  /* 0x0000000000047310 */ /* 0x000e240000201800 */
[----:B0-----:R0:W-:Y:S01]  /*8f00*/  STG.E.128 desc[UR36][R16.64], R4 ;  /* 0x0000000410007986 */ /* 0x0011e2000c101d24 */
[----:B------:R-:W-:Y:S05]  /*8f10*/  BRA `(.L_x_5809) ;  /* 0x0000000800747947 */ /* 0x000fea0003800000 */
.L_x_5817:
        /* <DEDUP_REMOVED lines=21> */
.L_x_5822:
[----:B------:R-:W-:Y:S05]  /*9070*/  BSYNC B0 ;  /* 0x0000000000007941 */ /* 0x000fea0003800000 */
.L_x_5821:
[----:B------:R-:W-:-:S05]  /*9080*/  LOP3.LUT R3, R0, R3, RZ, 0xfc, !PT ;  /* 0x0000000300037212 */ /* 0x000fca00078efcff */
[----:B------:R0:W-:Y:S01]  /*9090*/  STG.E.U8 desc[UR36][R16.64], R3 ;  /* 0x0000000310007986 */ /* 0x0001e2000c101124 */
[----:B------:R-:W-:Y:S05]  /*90a0*/  BRA `(.L_x_5809) ;  /* 0x0000000800107947 */ /* 0x000fea0003800000 */
.L_x_5820:
        /* <DEDUP_REMOVED lines=13> */
.L_x_5824:
[----:B------:R-:W-:Y:S01]  /*9180*/  IMAD.MOV.U32 R0, RZ, RZ, 0x7f ;  /* 0x0000007fff007424 */ /* 0x000fe200078e00ff */
[----:B------:R-:W-:-:S04]  /*9190*/  ISETP.GT.U32.AND P0, PT, R2, 0x7f800000, PT ;  /* 0x7f8000000200780c */ /* 0x000fc80003f04070 */
[----:B------:R-:W-:-:S09]  /*91a0*/  SEL R0, R0, 0x7c, P0 ;  /* 0x0000007c00007807 */ /* 0x000fd20000000000 */
.L_x_5825:
[----:B------:R-:W-:Y:S05]  /*91b0*/  BSYNC B0 ;  /* 0x0000000000007941 */ /* 0x000fea0003800000 */
.L_x_5823:
[----:B------:R-:W-:-:S04]  /*91c0*/  LOP3.LUT R2, R3, 0x80000000, RZ, 0xc0, !PT ;  /* 0x8000000003027812 */ /* 0x000fc800078ec0ff */
[----:B------:R-:W-:-:S04]  /*91d0*/  SHF.R.U32.HI R3, RZ, 0x18, R2 ;  /* 0x00000018ff037819 */ /* 0x000fc80000011602 */
[----:B------:R-:W-:-:S05]  /*91e0*/  LOP3.LUT R3, R0, R3, RZ, 0xfc, !PT ;  /* 0x0000000300037212 */ /* 0x000fca00078efcff */
[----:B------:R0:W-:Y:S01]  /*91f0*/  STG.E.U8 desc[UR36][R16.64], R3 ;  /* 0x0000000310007986 */ /* 0x0001e2000c101124 */
[----:B------:R-:W-:Y:S05]  /*9200*/  BRA `(.L_x_5809) ;  /* 0x0000000400b87947 */ /* 0x000fea0003800000 */
.L_x_5819:
[----:B------:R-:W-:-:S05]  /*9210*/  HADD2.F32 R0, -RZ, R0.H0_H0 ;  /* 0x20000000ff007230 */ /* 0x000fca0000004100 */
[----:B------:R-:W-:-:S05]  /*9220*/  F2FP.BF16.F32.PACK_AB R0, RZ, R0 ;  /* 0x00000000ff00723e */ /* 0x000fca00000010ff */
[----:B------:R0:W-:Y:S01]  /*9230*/  STG.E.U16 desc[UR36][R16.64], R0 ;  /* 0x0000000010007986 */ /* 0x0001e2000c101524 */
[----:B------:R-:W-:Y:S05]  /*9240*/  BRA `(.L_x_5809) ;  /* 0x0000000400a87947 */ /* 0x000fea0003800000 */
.L_x_5816:
        /* <DEDUP_REMOVED lines=12> */
.L_x_5828:
        /* <DEDUP_REMOVED lines=17> */
.L_x_5831:
[----:B------:R-:W-:-:S04]  /*9420*/  LOP3.LUT R2, R3, 0x80000000, RZ, 0xc0, !PT ;  /* 0x8000000003027812 */ /* 0x000fc800078ec0ff */
[----:B------:R-:W-:-:S04]  /*9430*/  SHF.R.U32.HI R3, RZ, 0x18, R2 ;  /* 0x00000018ff037819 */ /* 0x000fc80000011602 */
[----:B------:R-:W-:-:S04]  /*9440*/  LOP3.LUT R0, R0, R3, RZ, 0xfc, !PT ;  /* 0x0000000300007212 */ /* 0x000fc800078efcff */
[----:B------:R-:W-:-:S07]  /*9450*/  PRMT R8, R0, 0x7610, R8 ;  /* 0x0000761000087816 */ /* 0x000fce0000000008 */
.L_x_5830:
[----:B------:R-:W-:Y:S05]  /*9460*/  BSYNC B0 ;  /* 0x0000000000007941 */ /* 0x000fea0003800000 */
.L_x_5829:
[----:B------:R0:W-:Y:S01]  /*9470*/  STG.E.U8 desc[UR36][R16.64], R8 ;  /* 0x0000000810007986 */ /* 0x0001e2000c101124 */
[----:B------:R-:W-:Y:S05]  /*9480*/  BRA `(.L_x_5809) ;  /* 0x0000000400187947 */ /* 0x000fea0003800000 */
.L_x_5827:
        /* <DEDUP_REMOVED lines=17> */
.L_x_5834:
[----:B------:R-:W-:-:S04]  /*95a0*/  LOP3.LUT R2, R3, 0x80000000, RZ, 0xc0, !PT ;  /* 0x8000000003027812 */ /* 0x000fc800078ec0ff */
[----:B------:R-:W-:-:S04]  /*95b0*/  SHF.R.U32.HI R3, RZ, 0x18, R2 ;  /* 0x00000018ff037819 */ /* 0x000fc80000011602 */
[----:B------:R-:W-:-:S04]  /*95c0*/  LOP3.LUT R0, R0, R3, RZ, 0xfc, !PT ;  /* 0x0000000300007212 */ /* 0x000fc800078efcff */
[----:B------:R-:W-:-:S07]  /*95d0*/  PRMT R8, R0, 0x7610, R8 ;  /* 0x0000761000087816 */ /* 0x000fce0000000008 */
.L_x_5833:
[----:B------:R-:W-:Y:S05]  /*95e0*/  BSYNC B0 ;  /* 0x0000000000007941 */ /* 0x000fea0003800000 */
.L_x_5832:
[----:B------:R0:W-:Y:S01]  /*95f0*/  STG.E.U8 desc[UR36][R16.64], R8 ;  /* 0x0000000810007986 */ /* 0x0001e2000c101124 */
[----:B------:R-:W-:Y:S05]  /*9600*/  BRA `(.L_x_5809) ;  /* 0x0000000000b87947 */ /* 0x000fea0003800000 */
.L_x_5826:
        /* <DEDUP_REMOVED lines=22> */
.L_x_5808:
        /* <DEDUP_REMOVED lines=16> */
.L_x_5837:
[----:B------:R-:W-:Y:S05]  /*9870*/  BRA `(.L_x_5809) ;  /* 0x00000000001c7947 */ /* 0x000fea0003800000 */
.L_x_5836:
[----:B------:R-:W-:-:S06]  /*9880*/  HADD2.F32 R2, -RZ, R0.H0_H0 ;  /* 0x20000000ff027230 */ /* 0x000fcc0000004100 */
[----:B------:R-:W0:Y:S02]  /*9890*/  F2I.U64.TRUNC R2, R2 ;  /* 0x0000000200027311 */ /* 0x000e24000020d800 */
[----:B0-----:R0:W-:Y:S01]  /*98a0*/  STG.E.64 desc[UR36][R16.64], R2 ;  /* 0x0000000210007986 */ /* 0x0011e2000c101b24 */
[----:B------:R-:W-:Y:S05]  /*98b0*/  BRA `(.L_x_5809) ;  /* 0x00000000000c7947 */ /* 0x000fea0003800000 */
.L_x_5835:
[----:B------:R-:W-:-:S04]  /*98c0*/  HADD2.F32 R0, -RZ, R0.H0_H0 ;  /* 0x20000000ff007230 */ /* 0x000fc80000004100 */
[----:B------:R-:W0:Y:S02]  /*98d0*/  F2I.FTZ.U32.TRUNC.NTZ R3, R0 ;  /* 0x0000000000037305 */ /* 0x000e24000021f000 */
[----:B0-----:R0:W-:Y:S02]  /*98e0*/  STG.E desc[UR36][R16.64], R3 ;  /* 0x0000000310007986 */ /* 0x0011e4000c101924 */
.L_x_5809:
[----:B------:R-:W-:-:S07]  /*98f0*/  VIADD R19, R19, 0x80 ;  /* 0x0000008013137836 */ /* 0x000fce0000000000 */
.L_x_5769:
[----:B------:R-:W-:Y:S05]  /*9900*/  BSYNC B6 ;  /* 0x0000000000067941 */ /* 0x000fea0003800000 */
.L_x_5768:
        /* <DEDUP_REMOVED lines=306> */
.L_x_5838:
        /* <DEDUP_REMOVED lines=22> */
.L_x_5842:
[----:B------:R-:W2:Y:S02]  /*ad90*/  LDG.E.U8 R2, desc[UR36][R2.64] ;  /* 0x0000002402027981 */ /* 0x000ea4000c1e1100 */
[----:B--2---:R-:W-:-:S04]  /*ada0*/  I2FP.F32.U32 R0, R2 ;  /* 0x0000000200007245 */ /* 0x004fc80000201000 */
[----:B------:R-:W-:Y:S01]  /*adb0*/  F2FP.F16.F32.PACK_AB R0, RZ, R0 ;  /* 0x00000000ff00723e */ /* 0x000fe200000000ff */
[----:B------:R-:W-:Y:S06]  /*adc0*/  BRA `(.L_x_5844) ;  /* 0x0000000c00887947 */ /* 0x000fec0003800000 */
.L_x_5841:
        /* <DEDUP_REMOVED lines=10> */
.L_x_5846:
[----:B------:R-:W2:Y:S02]  /*ae70*/  LDG.E R2, desc[UR36][R2.64] ;  /* 0x0000002402027981 */ /* 0x000ea4000c1e1900 */
[----:B--2---:R-:W-:-:S04]  /*ae80*/  I2FP.F32.S32 R0, R2 ;  /* 0x0000000200007245 */ /* 0x004fc80000201400 */
[----:B------:R-:W-:Y:S01]  /*ae90*/  F2FP.F16.F32.PACK_AB R0, RZ, R0 ;  /* 0x00000000ff00723e */ /* 0x000fe200000000ff */
[----:B------:R-:W-:Y:S06]  /*aea0*/  BRA `(.L_x_5844) ;  /* 0x0000000c00507947 */ /* 0x000fec0003800000 */
.L_x_5845:
[----:B------:R-:W2:Y:S02]  /*aeb0*/  LDG.E.U16 R2, desc[UR36][R2.64] ;  /* 0x0000002402027981 */ /* 0x000ea4000c1e1500 */
[----:B--2---:R-:W0:Y:S02]  /*aec0*/  I2F.S16 R0, R2 ;  /* 0x0000000200007306 */ /* 0x004e240000101400 */
[----:B0-----:R-:W-:Y:S01]  /*aed0*/  F2FP.F16.F32.PACK_AB R0, RZ, R0 ;  /* 0x00000000ff00723e */ /* 0x001fe200000000ff */
[----:B------:R-:W-:Y:S06]  /*aee0*/  BRA `(.L_x_5844) ;  /* 0x0000000c00407947 */ /* 0x000fec0003800000 */
.L_x_5840:
        /* <DEDUP_REMOVED lines=9> */
.L_x_5848:
[----:B------:R1:W5:Y:S01]  /*af80*/  LDG.E.U16 R0, desc[UR36][R2.64] ;  /* 0x0000002402007981 */ /* 0x000362000c1e1500 */
[----:B------:R-:W-:Y:S05]  /*af90*/  BRA `(.L_x_5844) ;  /* 0x0000000c00147947 */ /* 0x000fea0003800000 */
.L_x_5847:
        /* <DEDUP_REMOVED lines=9> */
.L_x_5850:
[----:B------:R0:W5:Y:S01]  /*b030*/  LDG.E.U16 R0, desc[UR36][R2.64] ;  /* 0x0000002402007981 */ /* 0x000162000c1e1500 */
[----:B------:R-:W-:Y:S05]  /*b040*/  BRA `(.L_x_5844) ;  /* 0x0000000800e87947 */ /* 0x000fea0003800000 */
.L_x_5849:
        /* <DEDUP_REMOVED lines=8> */
.L_x_5839:
        /* <DEDUP_REMOVED lines=13> */
.L_x_5853:
        /* <DEDUP_REMOVED lines=8> */
.L_x_5852:
        /* <DEDUP_REMOVED lines=28> */
.L_x_5855:
        /* <DEDUP_REMOVED lines=15> */
.L_x_5854:
[----:B------:R-:W2:Y:S02]  /*b4d0*/  LDG.E.U16 R0, desc[UR36][R2.64] ;  /* 0x0000002402007981 */ /* 0x000ea4000c1e1500 */
[----:B--2---:R-:W-:-:S05]  /*b4e0*/  IMAD.U32 R0, R0, 0x10000, RZ ;  /* 0x0001000000007824 */ /* 0x004fca00078e00ff */
[----:B------:R-:W-:Y:S01]  /*b4f0*/  F2FP.F16.F32.PACK_AB R0, RZ, R0 ;  /* 0x00000000ff00723e */ /* 0x000fe200000000ff */
[----:B------:R-:W-:Y:S06]  /*b500*/  BRA `(.L_x_5844) ;  /* 0x0000000400b87947 */ /* 0x000fec0003800000 */
.L_x_5851:
        /* <DEDUP_REMOVED lines=12> */
.L_x_5858:
        /* <DEDUP_REMOVED lines=21> */
.L_x_5862:
[----:B------:R-:W-:Y:S05]  /*b720*/  BSYNC B1 ;  /* 0x0000000000017941 */ /* 0x000fea0003800000 */
.L_x_5861:
[----:B------:R-:W-:Y:S01]  /*b730*/  LEA R3, R0, 0x3b800000, 0x17 ;  /* 0x3b80000000037811 */ /* 0x000fe200078eb8ff */
[----:B------:R-:W-:-:S05]  /*b740*/  IMAD.SHL.U32 R0, R2, 0x100000, RZ ;  /* 0x0010000002007824 */ /* 0x000fca00078e00ff */
[----:B------:R-:W-:-:S07]  /*b750*/  LOP3.LUT R0, R3, R0, R4, 0xfe, !PT ;  /* 0x0000000003007212 */ /* 0x000fce00078efe04 */
.L_x_5860:
[----:B------:R-:W-:Y:S05]  /*b760*/  BSYNC B0 ;  /* 0x0000000000007941 */ /* 0x000fea0003800000 */
.L_x_5859:
[----:B------:R-:W-:Y:S01]  /*b770*/  F2FP.F16.F32.PACK_AB R0, RZ, R0 ;  /* 0x00000000ff00723e */ /* 0x000fe200000000ff */
[----:B------:R-:W-:Y:S06]  /*b780*/  BRA `(.L_x_5844) ;  /* 0x0000000400187947 */ /* 0x000fec0003800000 */
.L_x_5857:
        /* <DEDUP_REMOVED lines=21> */
.L_x_5866:
[----:B------:R-:W-:Y:S05]  /*b8e0*/  BSYNC B1 ;  /* 0x0000000000017941 */ /* 0x000fea0003800000 */
.L_x_5865:
[----:B------:R-:W-:Y:S01]  /*b8f0*/  LEA R3, R0, 0x37800000, 0x17 ;  /* 0x3780000000037811 */ /* 0x000fe200078eb8ff */
[----:B------:R-:W-:-:S05]  /*b900*/  IMAD.SHL.U32 R0, R2, 0x200000, RZ ;  /* 0x0020000002007824 */ /* 0x000fca00078e00ff */
[----:B------:R-:W-:-:S07]  /*b910*/  LOP3.LUT R0, R3, R0, R4, 0xfe, !PT ;  /* 0x0000000003007212 */ /* 0x000fce00078efe04 */
.L_x_5864:
[----:B------:R-:W-:Y:S05]  /*b920*/  BSYNC B0 ;  /* 0x0000000000007941 */ /* 0x000fea0003800000 */
.L_x_5863:
[----:B------:R-:W-:Y:S01]  /*b930*/  F2FP.F16.F32.PACK_AB R0, RZ, R0 ;  /* 0x00000000ff00723e */ /* 0x000fe200000000ff */
[----:B------:R-:W-:Y:S06]  /*b940*/  BRA `(.L_x_5844) ;  /* 0x0000000000a87947 */ /* 0x000fec0003800000 */
.L_x_5856:
        /* <DEDUP_REMOVED lines=14> */
.L_x_5870:
[----:B------:R-:W-:Y:S05]  /*ba30*/  BSYNC B0 ;  /* 0x0000000000007941 */ /* 0x000fea0003800000 */
.L_x_5869:
[----:B------:R-:W-:Y:S01]  /*ba40*/  F2FP.F16.F32.PACK_AB R0, RZ, R0 ;  /* 0x00000000ff00723e */ /* 0x000fe200000000ff */
[----:B------:R-:W-:Y:S06]  /*ba50*/  BRA `(.L_x_5844) ;  /* 0x0000000000647947 */ /* 0x000fec0003800000 */
.L_x_5843:
        /* <DEDUP_REMOVED lines=16> */
.L_x_5871:
[----:B------:R-:W-:Y:S01]  /*bb60*/  PRMT R0, RZ, 0x7610, R0 ;  /* 0x00007610ff007816 */ /* 0x000fe20000000000 */
[----:B------:R-:W-:Y:S06]  /*bb70*/  BRA `(.L_x_5844) ;  /* 0x00000000001c7947 */ /* 0x000fec0003800000 */
.L_x_5868:
[----:B------:R-:W2:Y:S02]  /*bb80*/  LDG.E.64 R2, desc[UR36][R2.64] ;  /* 0x0000002402027981 */ /* 0x000ea4000c1e1b00 */
[----:B--2---:R-:W0:Y:S02]  /*bb90*/  I2F.U64 R0, R2 ;  /* 0x0000000200007312 */ /* 0x004e240000301000 */
[----:B0-----:R-:W-:Y:S01]  /*bba0*/  F2FP.F16.F32.PACK_AB R0, RZ, R0 ;  /* 0x00000000ff00723e */ /* 0x001fe200000000ff */
[----:B------:R-:W-:Y:S06]  /*bbb0*/  BRA `(.L_x_5844) ;  /* 0x00000000000c7947 */ /* 0x000fec0003800000 */
.L_x_5867:
[----:B------:R-:W2:Y:S02]  /*bbc0*/  LDG.E R2, desc[UR36][R2.64] ;  /* 0x0000002402027981 */ /* 0x000ea4000c1e1900 */
[----:B--2---:R-:W-:-:S04]  /*bbd0*/  I2FP.F32.U32 R0, R2 ;  /* 0x0000000200007245 */ /* 0x004fc80000201000 */
[----:B------:R-:W-:-:S07]  /*bbe0*/  F2FP.F16.F32.PACK_AB R0, RZ, R0 ;  /* 0x00000000ff00723e */ /* 0x000fce00000000ff */
.L_x_5844:
        /* <DEDUP_REMOVED lines=22> */
[----:B0-----:R-:W-:Y:S01]  /*bd50*/  STG.E.U8 desc[UR36][R16.64], R3 ;  /* 0x0000000310007986 */ /* 0x001fe2000c101124 */
[----:B------:R-:W-:Y:S05]  /*bd60*/  EXIT ;  /* 0x000000000000794d */ /* 0x000fea0003800000 */
.L_x_5875:
[----:B------:R-:W-:-:S06]  /*bd70*/  HADD2.F32 R3, -RZ, R0.H0_H0 ;  /* 0x20000000ff037230 */ /* 0x000fcc0000004100 */
[----:B------:R-:W0:Y:S02]  /*bd80*/  F2I.S64.TRUNC R2, R3 ;  /* 0x0000000300027311 */ /* 0x000e24000020d900 */
[----:B0-----:R-:W-:Y:S01]  /*bd90*/  STG.E.U8 desc[UR36][R16.64], R2 ;  /* 0x0000000210007986 */ /* 0x001fe2000c101124 */
[----:B------:R-:W-:Y:S05]  /*bda0*/  EXIT ;  /* 0x000000000000794d */ /* 0x000fea0003800000 */
.L_x_5874:
        /* <DEDUP_REMOVED lines=8> */
[----:B0-----:R-:W-:Y:S01]  /*be30*/  STG.E.64 desc[UR36][R16.64], R2 ;  /* 0x0000000210007986 */ /* 0x001fe2000c101b24 */
[----:B------:R-:W-:Y:S05]  /*be40*/  EXIT ;  /* 0x000000000000794d */ /* 0x000fea0003800000 */
.L_x_5878:
[----:B------:R-:W-:-:S04]  /*be50*/  HADD2.F32 R0, -RZ, R0.H0_H0 ;  /* 0x20000000ff007230 */ /* 0x000fc80000004100 */
[----:B------:R-:W0:Y:S02]  /*be60*/  F2I.FTZ.TRUNC.NTZ R3, R0 ;  /* 0x0000000000037305 */ /* 0x000e24000021f100 */
[----:B0-----:R-:W-:Y:S01]  /*be70*/  STG.E desc[UR36][R16.64], R3 ;  /* 0x0000000310007986 */ /* 0x001fe2000c101924 */
[----:B------:R-:W-:Y:S05]  /*be80*/  EXIT ;  /* 0x000000000000794d */ /* 0x000fea0003800000 */
.L_x_5877:
[----:B------:R-:W-:-:S04]  /*be90*/  HADD2.F32 R0, -RZ, R0.H0_H0 ;  /* 0x20000000ff007230 */ /* 0x000fc80000004100 */
[----:B------:R-:W0:Y:S02]  /*bea0*/  F2I.FTZ.TRUNC.NTZ R3, R0 ;  /* 0x0000000000037305 */ /* 0x000e24000021f100 */
[----:B0-----:R-:W-:Y:S01]  /*beb0*/  STG.E.U16 desc[UR36][R16.64], R3 ;  /* 0x0000000310007986 */ /* 0x001fe2000c101524 */
[----:B------:R-:W-:Y:S05]  /*bec0*/  EXIT ;  /* 0x000000000000794d */ /* 0x000fea0003800000 */
.L_x_5873:
[----:B------:R-:W-:-:S13]  /*bed0*/  ISETP.GT.AND P0, PT, R2, 0x6, PT ;  /* 0x000000060200780c */ /* 0x000fda0003f04270 */
[----:B------:R-:W-:Y:S05]  /*bee0*/  @P0 BRA `(.L_x_5879) ;  /* 0x0000000000240947 */ /* 0x000fea0003800000 */
[----:B------:R-:W-:-:S13]  /*bef0*/  ISETP.NE.AND P0, PT, R2, 0x5, PT ;  /* 0x000000050200780c */ /* 0x000fda0003f05270 */
[----:B------:R-:W-:Y:S05]  /*bf00*/  @!P0 BRA `(.L_x_5880) ;  /* 0x0000000000148947 */ /* 0x000fea0003800000 */
[----:B------:R-:W-:-:S13]  /*bf10*/  ISETP.NE.AND P0, PT, R2, 0x6, PT ;  /* 0x000000060200780c */ /* 0x000fda0003f05270 */
[----:B------:R-:W-:Y:S05]  /*bf20*/  @P0 BRA `(.L_x_5876) ;  /* 0x0000000800c40947 */ /* 0x000fea0003800000 */
[----:B------:R-:W-:-:S05]  /*bf30*/  HADD2.F32 R3, -RZ, R0.H0_H0 ;  /* 0x20000000ff037230 */ /* 0x000fca0000004100 */
[----:B------:R-:W-:Y:S01]  /*bf40*/  STG.E desc[UR36][R16.64], R3 ;  /* 0x0000000310007986 */ /* 0x000fe2000c101924 */
[----:B------:R-:W-:Y:S05]  /*bf50*/  EXIT ;  /* 0x000000000000794d */ /* 0x000fea0003800000 */
.L_x_5880:
[----:B------:R-:W-:Y:S01]  /*bf60*/  STG.E.U16 desc[UR36][R16.64], R0 ;  /* 0x0000000010007986 */ /* 0x000fe2000c101524 */
[----:B------:R-:W-:Y:S05]  /*bf70*/  EXIT ;  /* 0x000000000000794d */ /* 0x000fea0003800000 */
.L_x_5879:
        /* <DEDUP_REMOVED lines=8> */
[----:B------:R-:W-:Y:S01]  /*c000*/  STG.E.64 desc[UR36][R16.64], R2 ;  /* 0x0000000210007986 */ /* 0x000fe2000c101b24 */
[----:B------:R-:W-:Y:S05]  /*c010*/  EXIT ;  /* 0x000000000000794d */ /* 0x000fea0003800000 */
.L_x_5882:
[----:B------:R-:W-:-:S05]  /*c020*/  HADD2.F32 R0, -RZ, R0.H0_H0 ;  /* 0x20000000ff007230 */ /* 0x000fca0000004100 */
[----:B------:R-:W-:-:S04]  /*c030*/  F2FP.F16.F32.PACK_AB R0, RZ, R0 ;  /* 0x00000000ff00723e */ /* 0x000fc800000000ff */
[----:B------:R-:W-:-:S05]  /*c040*/  PRMT R0, R0, 0x5410, RZ ;  /* 0x0000541000007816 */ /* 0x000fca00000000ff */
[----:B------:R-:W-:Y:S01]  /*c050*/  STG.E desc[UR36][R16.64], R0 ;  /* 0x0000000010007986 */ /* 0x000fe2000c101924 */
[----:B------:R-:W-:Y:S05]  /*c060*/  EXIT ;  /* 0x000000000000794d */ /* 0x000fea0003800000 */
.L_x_5881:
[----:B------:R-:W-:-:S05]  /*c070*/  HADD2.F32 R2, -RZ, R0.H0_H0 ;  /* 0x20000000ff027230 */ /* 0x000fca0000004100 */
[----:B------:R-:W-:-:S06]  /*c080*/  FMUL.FTZ R2, R2, 1 ;  /* 0x3f80000002027820 */ /* 0x000fcc0000410000 */
[----:B------:R-:W0:Y:S02]  /*c090*/  F2F.F64.F32 R2, R2 ;  /* 0x0000000200027310 */ /* 0x000e240000201800 */
[----:B0-----:R-:W-:Y:S01]  /*c0a0*/  STG.E.64 desc[UR36][R16.64], R2 ;  /* 0x0000000210007986 */ /* 0x001fe2000c101b24 */
[----:B------:R-:W-:Y:S05]  /*c0b0*/  EXIT ;  /* 0x000000000000794d */ /* 0x000fea0003800000 */
.L_x_5872:
        /* <DEDUP_REMOVED lines=11> */
[----:B------:R-:W-:Y:S01]  /*c170*/  STG.E.U8 desc[UR36][R16.64], R3 ;  /* 0x0000000310007986 */ /* 0x000fe2000c101124 */
[----:B------:R-:W-:Y:S05]  /*c180*/  EXIT ;  /* 0x000000000000794d */ /* 0x000fea0003800000 */
.L_x_5885:
[----:B------:R-:W-:Y:S01]  /*c190*/  HADD2.F32 R0, -RZ, R0.H0_H0 ;  /* 0x20000000ff007230 */ /* 0x000fe20000004100 */
[----:B------:R-:W-:-:S04]  /*c1a0*/  CS2R R6, SRZ ;  /* 0x0000000000067805 */ /* 0x000fc8000001ff00 */
[----:B------:R-:W-:-:S04]  /*c1b0*/  FMUL.FTZ R0, R0, 1 ;  /* 0x3f80000000007820 */ /* 0x000fc80000410000 */
[----:B------:R-:W0:Y:S02]  /*c1c0*/  F2F.F64.F32 R4, R0 ;  /* 0x0000000000047310 */ /* 0x000e240000201800 */
[----:B0-----:R-:W-:Y:S01]  /*c1d0*/  STG.E.128 desc[UR36][R16.64], R4 ;  /* 0x0000000410007986 */ /* 0x001fe2000c101d24 */
[----:B------:R-:W-:Y:S05]  /*c1e0*/  EXIT ;  /* 0x000000000000794d */ /* 0x000fea0003800000 */
.L_x_5884:
        /* <DEDUP_REMOVED lines=21> */
.L_x_5889:
[----:B------:R-:W-:Y:S05]  /*c340*/  BSYNC B0 ;  /* 0x0000000000007941 */ /* 0x000fea0003800000 */
.L_x_5888:
[----:B------:R-:W-:-:S05]  /*c350*/  LOP3.LUT R3, R0, R3, RZ, 0xfc, !PT ;  /* 0x0000000300037212 */ /* 0x000fca00078efcff */
[----:B------:R-:W-:Y:S01]  /*c360*/  STG.E.U8 desc[UR36][R16.64], R3 ;  /* 0x0000000310007986 */ /* 0x000fe2000c101124 */
[----:B------:R-:W-:Y:S05]  /*c370*/  EXIT ;  /* 0x000000000000794d */ /* 0x000fea0003800000 */
.L_x_5887:
        /* <DEDUP_REMOVED lines=13> */
.L_x_5891:
[----:B------:R-:W-:Y:S01]  /*c450*/  IMAD.MOV.U32 R0, RZ, RZ, 0x7f ;  /* 0x0000007fff007424 */ /* 0x000fe200078e00ff */
[----:B------:R-:W-:-:S04]  /*c460*/  ISETP.GT.U32.AND P0, PT, R2, 0x7f800000, PT ;  /* 0x7f8000000200780c */ /* 0x000fc80003f04070 */
[----:B------:R-:W-:-:S09]  /*c470*/  SEL R0, R0, 0x7c, P0 ;  /* 0x0000007c00007807 */ /* 0x000fd20000000000 */
.L_x_5892:
[----:B------:R-:W-:Y:S05]  /*c480*/  BSYNC B0 ;  /* 0x0000000000007941 */ /* 0x000fea0003800000 */
.L_x_5890:
[----:B------:R-:W-:-:S04]  /*c490*/  LOP3.LUT R2, R3, 0x80000000, RZ, 0xc0, !PT ;  /* 0x8000000003027812 */ /* 0x000fc800078ec0ff */
[----:B------:R-:W-:-:S04]  /*c4a0*/  SHF.R.U32.HI R3, RZ, 0x18, R2 ;  /* 0x00000018ff037819 */ /* 0x000fc80000011602 */
[----:B------:R-:W-:-:S05]  /*c4b0*/  LOP3.LUT R3, R0, R3, RZ, 0xfc, !PT ;  /* 0x0000000300037212 */ /* 0x000fca00078efcff */
[----:B------:R-:W-:Y:S01]  /*c4c0*/  STG.E.U8 desc[UR36][R16.64], R3 ;  /* 0x0000000310007986 */ /* 0x000fe2000c101124 */
[----:B------:R-:W-:Y:S05]  /*c4d0*/  EXIT ;  /* 0x000000000000794d */ /* 0x000fea0003800000 */
.L_x_5886:
[----:B------:R-:W-:-:S05]  /*c4e0*/  HADD2.F32 R0, -RZ, R0.H0_H0 ;  /* 0x20000000ff007230 */ /* 0x000fca0000004100 */
[----:B------:R-:W-:-:S05]  /*c4f0*/  F2FP.BF16.F32.PACK_AB R0, RZ, R0 ;  /* 0x00000000ff00723e */ /* 0x000fca00000010ff */
[----:B------:R-:W-:Y:S01]  /*c500*/  STG.E.U16 desc[UR36][R16.64], R0 ;  /* 0x0000000010007986 */ /* 0x000fe2000c101524 */
[----:B------:R-:W-:Y:S05]  /*c510*/  EXIT ;  /* 0x000000000000794d */ /* 0x000fea0003800000 */
.L_x_5883:
        /* <DEDUP_REMOVED lines=10> */
[----:B0-----:R-:W-:Y:S01]  /*c5c0*/  STG.E.U16 desc[UR36][R16.64], R3 ;  /* 0x0000000310007986 */ /* 0x001fe2000c101524 */
[----:B------:R-:W-:Y:S05]  /*c5d0*/  EXIT ;  /* 0x000000000000794d */ /* 0x000fea0003800000 */
.L_x_5895:
        /* <DEDUP_REMOVED lines=17> */
.L_x_5898:
[----:B------:R-:W-:-:S04]  /*c6f0*/  LOP3.LUT R2, R3, 0x80000000, RZ, 0xc0, !PT ;  /* 0x8000000003027812 */ /* 0x000fc800078ec0ff */
[----:B------:R-:W-:-:S04]  /*c700*/  SHF.R.U32.HI R3, RZ, 0x18, R2 ;  /* 0x00000018ff037819 */ /* 0x000fc80000011602 */
[----:B------:R-:W-:-:S04]  /*c710*/  LOP3.LUT R0, R0, R3, RZ, 0xfc, !PT ;  /* 0x0000000300007212 */ /* 0x000fc800078efcff */
[----:B------:R-:W-:-:S07]  /*c720*/  PRMT R8, R0, 0x7610, R8 ;  /* 0x0000761000087816 */ /* 0x000fce0000000008 */
.L_x_5897:
[----:B------:R-:W-:Y:S05]  /*c730*/  BSYNC B0 ;  /* 0x0000000000007941 */ /* 0x000fea0003800000 */
.L_x_5896:
[----:B------:R-:W-:Y:S01]  /*c740*/  STG.E.U8 desc[UR36][R16.64], R8 ;  /* 0x0000000810007986 */ /* 0x000fe2000c101124 */
[----:B------:R-:W-:Y:S05]  /*c750*/  EXIT ;  /* 0x000000000000794d */ /* 0x000fea0003800000 */
.L_x_5894:
        /* <DEDUP_REMOVED lines=17> */
.L_x_5901:
[----:B------:R-:W-:-:S04]  /*c870*/  LOP3.LUT R2, R3, 0x80000000, RZ, 0xc0, !PT ;  /* 0x8000000003027812 */ /* 0x000fc800078ec0ff */
[----:B------:R-:W-:-:S04]  /*c880*/  SHF.R.U32.HI R3, RZ, 0x18, R2 ;  /* 0x00000018ff037819 */ /* 0x000fc80000011602 */
[----:B------:R-:W-:-:S04]  /*c890*/  LOP3.LUT R0, R0, R3, RZ, 0xfc, !PT ;  /* 0x0000000300007212 */ /* 0x000fc800078efcff */
[----:B------:R-:W-:-:S07]  /*c8a0*/  PRMT R8, R0, 0x7610, R8 ;  /* 0x0000761000087816 */ /* 0x000fce0000000008 */
.L_x_5900:
[----:B------:R-:W-:Y:S05]  /*c8b0*/  BSYNC B0 ;  /* 0x0000000000007941 */ /* 0x000fea0003800000 */
.L_x_5899:
[----:B------:R-:W-:Y:S01]  /*c8c0*/  STG.E.U8 desc[UR36][R16.64], R8 ;  /* 0x0000000810007986 */ /* 0x000fe2000c101124 */
[----:B------:R-:W-:Y:S05]  /*c8d0*/  EXIT ;  /* 0x000000000000794d */ /* 0x000fea0003800000 */
.L_x_5893:
        /* <DEDUP_REMOVED lines=22> */
.L_x_5876:
        /* <DEDUP_REMOVED lines=16> */
.L_x_5904:
[----:B------:R-:W-:Y:S05]  /*cb40*/  EXIT ;  /* 0x000000000000794d */ /* 0x000fea0003800000 */
.L_x_5903:
[----:B------:R-:W-:-:S06]  /*cb50*/  HADD2.F32 R2, -RZ, R0.H0_H0 ;  /* 0x20000000ff027230 */ /* 0x000fcc0000004100 */
[----:B------:R-:W0:Y:S02]  /*cb60*/  F2I.U64.TRUNC R2, R2 ;  /* 0x0000000200027311 */ /* 0x000e24000020d800 */
[----:B0-----:R-:W-:Y:S01]  /*cb70*/  STG.E.64 desc[UR36][R16.64], R2 ;  /* 0x0000000210007986 */ /* 0x001fe2000c101b24 */
[----:B------:R-:W-:Y:S05]  /*cb80*/  EXIT ;  /* 0x000000000000794d */ /* 0x000fea0003800000 */
.L_x_5902:
[----:B------:R-:W-:-:S04]  /*cb90*/  HADD2.F32 R0, -RZ, R0.H0_H0 ;  /* 0x20000000ff007230 */ /* 0x000fc80000004100 */
[----:B------:R-:W0:Y:S02]  /*cba0*/  F2I.FTZ.U32.TRUNC.NTZ R3, R0 ;  /* 0x0000000000037305 */ /* 0x000e24000021f000 */
[----:B0-----:R-:W-:Y:S01]  /*cbb0*/  STG.E desc[UR36][R16.64], R3 ;  /* 0x0000000310007986 */ /* 0x001fe2000c101924 */
[----:B------:R-:W-:Y:S05]  /*cbc0*/  EXIT ;  /* 0x000000000000794d */ /* 0x000fea0003800000 */
.L_x_5905:
        /* <DEDUP_REMOVED lines=11> */
.L_x_23498:


//--------------------- .text._ZN2at6native27unrolled_elementwise_kernelIZZZNS0_16sign_kernel_cudaERNS_18TensorIteratorBaseEENKUlvE_clEvENKUlvE6_clEvEUlN3c104HalfEE_St5arrayIPcLm2EELi4E23TrivialOffsetCalculatorILi1EjESD_NS0_6memory12LoadWithCastILi1EEENSE_13StoreWithCastILi1EEEEEviT_T0_T2_T3_T4_T5_ --------------------------
	.section	.text._ZN2at6native27unrolled_elementwise_kernelIZZZNS0_16sign_kernel_cudaERNS_18TensorIteratorBaseEENKUlvE_clEvENKUlvE6_clEvEUlN3c104HalfEE_St5arrayIPcLm2EELi4E23TrivialOffsetCalculatorILi1EjESD_NS0_6memory12LoadWithCastILi1EEENSE_13StoreWithCastILi1EEEEEviT_T0_T2_T3_T4_T5_,"ax",@progbits
	.align	128
        .global         _ZN2at6native27unrolled_elementwise_kernelIZZZNS0_16sign_kernel_cudaERNS_18TensorIteratorBaseEENKUlvE_clEvENKUlvE6_clEvEUlN3c104HalfEE_St5arrayIPcLm2EELi4E23TrivialOffsetCalculatorILi1EjESD_NS0_6memory12LoadWithCastILi1EEENSE_13StoreWithCastILi1EEEEEviT_T0_T2_T3_T4_T5_
        .type           _ZN2at6native27unrolled_elementwise_kernelIZZZNS0_16sign_kernel_cudaERNS_18TensorIteratorBaseEENKUlvE_clEvENKUlvE6_clEvEUlN3c104HalfEE_St5arrayIPcLm2EELi4E23TrivialOffsetCalculatorILi1EjESD_NS0_6memory12LoadWithCastILi1EEENSE_13StoreWithCastILi1EEEEEviT_T0_T2_T3_T4_T5_,@function
        .size           _ZN2at6native27unrolled_elementwise_kernelIZZZNS0_16sign_kernel_cudaERNS_18TensorIteratorBaseEENKUlvE_clEvENKUlvE6_clEvEUlN3c104HalfEE_St5arrayIPcLm2EELi4E23TrivialOffsetCalculatorILi1EjESD_NS0_6memory12LoadWithCastILi1EEENSE_13StoreWithCastILi1EEEEEviT_T0_T2_T3_T4_T5_,(.L_x_23499 - _ZN2at6native27unrolled_elementwise_kernelIZZZNS0_16sign_kernel_cudaERNS_18TensorIteratorBaseEENKUlvE_clEvENKUlvE6_clEvEUlN3c104HalfEE_St5arrayIPcLm2EELi4E23TrivialOffsetCalculatorILi1EjESD_NS0_6memory12LoadWithCastILi1EEENSE_13StoreWithCastILi1EEEEEviT_T0_T2_T3_T4_T5_)
        .other          _ZN2at6native27unrolled_elementwise_kernelIZZZNS0_16sign_kernel_cudaERNS_18TensorIteratorBaseEENKUlvE_clEvENKUlvE6_clEvEUlN3c104HalfEE_St5arrayIPcLm2EELi4E23TrivialOffsetCalculatorILi1EjESD_NS0_6memory12LoadWithCastILi1EEENSE_13StoreWithCastILi1EEEEEviT_T0_T2_T3_T4_T5_,@"STO_CUDA_ENTRY STV_DEFAULT"
_ZN2at6native27unrolled_elementwise_kernelIZZZNS0_16sign_kernel_cudaERNS_18TensorIteratorBaseEENKUlvE_clEvENKUlvE6_clEvEUlN3c104HalfEE_St5arrayIPcLm2EELi4E23TrivialOffsetCalculatorILi1EjESD_NS0_6memory12LoadWithCastILi1EEENSE_13StoreWithCastILi1EEEEEviT_T0_T2_T3_T4_T5_:
.text._ZN2at6native27unrolled_elementwise_kernelIZZZNS0_16sign_kernel_cudaERNS_18TensorIteratorBaseEENKUlvE_clEvENKUlvE6_clEvEUlN3c104HalfEE_St5arrayIPcLm2EELi4E23TrivialOffsetCalculatorILi1EjESD_NS0_6memory12LoadWithCastILi1EEENSE_13StoreWithCastILi1EEEEEviT_T0_T2_T3_T4_T5_:
        /* <DEDUP_REMOVED lines=34> */
.L_x_5911:
[----:B------:R-:W2:Y:S02]  /*0220*/  LDG.E.U8 R2, desc[UR36][R2.64] ;  /* 0x0000002402027981 */ /* 0x000ea4000c1e1100 */
[----:B--2---:R-:W-:-:S04]  /*0230*/  I2FP.F32.U32 R0, R2 ;  /* 0x0000000200007245 */ /* 0x004fc80000201000 */
[----:B------:R-:W-:-:S04]  /*0240*/  F2FP.F16.F32.PACK_AB R0, RZ, R0 ;  /* 0x00000000ff00723e */ /* 0x000fc800000000ff */
[----:B------:R-:W-:Y:S01]  /*0250*/  PRMT R25, R0, 0x7610, R25 ;  /* 0x0000761000197816 */ /* 0x000fe20000000019 */
[----:B------:R-:W-:Y:S06]  /*0260*/  BRA `(.L_x_5913) ;  /* 0x0000000c00c07947 */ /* 0x000fec0003800000 */
.L_x_5910:
        /* <DEDUP_REMOVED lines=11> */
.L_x_5915:
[----:B------:R-:W2:Y:S02]  /*0320*/  LDG.E R2, desc[UR36][R2.64] ;  /* 0x0000002402027981 */ /* 0x000ea4000c1e1900 */
[----:B--2---:R-:W-:-:S04]  /*0330*/  I2FP.F32.S32 R0, R2 ;  /* 0x0000000200007245 */ /* 0x004fc80000201400 */
[----:B------:R-:W-:-:S04]  /*0340*/  F2FP.F16.F32.PACK_AB R0, RZ, R0 ;  /* 0x00000000ff00723e */ /* 0x000fc800000000ff */
[----:B------:R-:W-:Y:S01]  /*0350*/  PRMT R25, R0, 0x7610, R25 ;  /* 0x0000761000197816 */ /* 0x000fe20000000019 */
[----:B------:R-:W-:Y:S06]  /*0360*/  BRA `(.L_x_5913) ;  /* 0x0000000c00807947 */ /* 0x000fec0003800000 */
.L_x_5914:
[----:B------:R-:W2:Y:S02]  /*0370*/  LDG.E.U16 R2, desc[UR36][R2.64] ;  /* 0x0000002402027981 */ /* 0x000ea4000c1e1500 */
[----:B--2---:R-:W0:Y:S02]  /*0380*/  I2F.S16 R0, R2 ;  /* 0x0000000200007306 */ /* 0x004e240000101400 */
[----:B0-----:R-:W-:-:S04]  /*0390*/  F2FP.F16.F32.PACK_AB R0, RZ, R0 ;  /* 0x00000000ff00723e */ /* 0x001fc800000000ff */
[----:B------:R-:W-:Y:S01]  /*03a0*/  PRMT R25, R0, 0x7610, R25 ;  /* 0x0000761000197816 */ /* 0x000fe20000000019 */
[----:B------:R-:W-:Y:S06]  /*03b0*/  BRA `(.L_x_5913) ;  /* 0x0000000c006c7947 */ /* 0x000fec0003800000 */
.L_x_5909:
        /* <DEDUP_REMOVED lines=9> */
.L_x_5917:
[----:B------:R1:W5:Y:S01]  /*0450*/  LDG.E.U16 R25, desc[UR36][R2.64] ;  /* 0x0000002402197981 */ /* 0x000362000c1e1500 */
[----:B------:R-:W-:Y:S05]  /*0460*/  BRA `(.L_x_5913) ;  /* 0x0000000c00407947 */ /* 0x000fea0003800000 */
.L_x_5916:
        /* <DEDUP_REMOVED lines=9> */
.L_x_5919:
[----:B------:R0:W5:Y:S01]  /*0500*/  LDG.E.U16 R25, desc[UR36][R2.64] ;  /* 0x0000002402197981 */ /* 0x000162000c1e1500 */
[----:B------:R-:W-:Y:S05]  /*0510*/  BRA `(.L_x_5913) ;  /* 0x0000000c00147947 */ /* 0x000fea0003800000 */
.L_x_5918:
        /* <DEDUP_REMOVED lines=9> */
.L_x_5908:
        /* <DEDUP_REMOVED lines=14> */
.L_x_5922:
        /* <DEDUP_REMOVED lines=9> */
.L_x_5921:
        /* <DEDUP_REMOVED lines=28> */
.L_x_5924:
        /* <DEDUP_REMOVED lines=16> */
.L_x_5923:
[----:B------:R-:W2:Y:S02]  /*09e0*/  LDG.E.U16 R0, desc[UR36][R2.64] ;  /* 0x0000002402007981 */ /* 0x000ea4000c1e1500 */
[----:B--2---:R-:W-:-:S05]  /*09f0*/  IMAD.U32 R0, R0, 0x10000, RZ ;  /* 0x0001000000007824 */ /* 0x004fca00078e00ff */
[----:B------:R-:W-:-:S04]  /*0a00*/  F2FP.F16.F32.PACK_AB R0, RZ, R0 ;  /* 0x00000000ff00723e */ /* 0x000fc800000000ff */
[----:B------:R-:W-:Y:S01]  /*0a10*/  PRMT R25, R0, 0x7610, R25 ;  /* 0x0000761000197816 */ /* 0x000fe20000000019 */
[----:B------:R-:W-:Y:S06]  /*0a20*/  BRA `(.L_x_5913) ;  /* 0x0000000400d07947 */ /* 0x000fec0003800000 */
.L_x_5920:
        /* <DEDUP_REMOVED lines=13> */
.L_x_5927:
        /* <DEDUP_REMOVED lines=21> */
.L_x_5931:
[----:B------:R-:W-:Y:S05]  /*0c50*/  BSYNC B1 ;  /* 0x0000000000017941 */ /* 0x000fea0003800000 */
.L_x_5930:
[----:B------:R-:W-:Y:S01]  /*0c60*/  LEA R3, R0, 0x3b800000, 0x17 ;  /* 0x3b80000000037811 */ /* 0x000fe200078eb8ff */
[----:B------:R-:W-:-:S05]  /*0c70*/  IMAD.SHL.U32 R0, R2, 0x100000, RZ ;  /* 0x0010000002007824 */ /* 0x000fca00078e00ff */
[----:B------:R-:W-:-:S07]  /*0c80*/  LOP3.LUT R0, R3, R0, R4, 0xfe, !PT ;  /* 0x0000000003007212 */ /* 0x000fce00078efe04 */
.L_x_5929:
[----:B------:R-:W-:Y:S05]  /*0c90*/  BSYNC B0 ;  /* 0x0000000000007941 */ /* 0x000fea0003800000 */
.L_x_5928:
[----:B------:R-:W-:-:S04]  /*0ca0*/  F2FP.F16.F32.PACK_AB R0, RZ, R0 ;  /* 0x00000000ff00723e */ /* 0x000fc800000000ff */
[----:B------:R-:W-:Y:S01]  /*0cb0*/  PRMT R25, R0, 0x7610, R25 ;  /* 0x0000761000197816 */ /* 0x000fe20000000019 */
[----:B------:R-:W-:Y:S06]  /*0cc0*/  BRA `(.L_x_5913) ;  /* 0x0000000400287947 */ /* 0x000fec0003800000 */
.L_x_5926:
        /* <DEDUP_REMOVED lines=21> */
.L_x_5935:
[----:B------:R-:W-:Y:S05]  /*0e20*/  BSYNC B1 ;  /* 0x0000000000017941 */ /* 0x000fea0003800000 */
.L_x_5934:
[----:B------:R-:W-:Y:S01]  /*0e30*/  LEA R3, R0, 0x37800000, 0x17 ;  /* 0x3780000000037811 */ /* 0x000fe200078eb8ff */
[----:B------:R-:W-:-:S05]  /*0e40*/  IMAD.SHL.U32 R0, R2, 0x200000, RZ ;  /* 0x0020000002007824 */ /* 0x000fca00078e00ff */
[----:B------:R-:W-:-:S07]  /*0e50*/  LOP3.LUT R0, R3, R0, R4, 0xfe, !PT ;  /* 0x0000000003007212 */ /* 0x000fce00078efe04 */
.L_x_5933:
[----:B------:R-:W-:Y:S05]  /*0e60*/  BSYNC B0 ;  /* 0x0000000000007941 */ /* 0x000fea0003800000 */
.L_x_5932:
[----:B------:R-:W-:-:S04]  /*0e70*/  F2FP.F16.F32.PACK_AB R0, RZ, R0 ;  /* 0x00000000ff00723e */ /* 0x000fc800000000ff */
[----:B------:R-:W-:Y:S01]  /*0e80*/  PRMT R25, R0, 0x7610, R25 ;  /* 0x0000761000197816 */ /* 0x000fe20000000019 */
[----:B------:R-:W-:Y:S06]  /*0e90*/  BRA `(.L_x_5913) ;  /* 0x0000000000b47947 */ /* 0x000fec0003800000 */
.L_x_5925:
        /* <DEDUP_REMOVED lines=14> */
.L_x_5939:
[----:B------:R-:W-:Y:S05]  /*0f80*/  BSYNC B0 ;  /* 0x0000000000007941 */ /* 0x000fea0003800000 */
.L_x_5938:
[----:B------:R-:W-:-:S04]  /*0f90*/  F2FP.F16.F32.PACK_AB R0, RZ, R0 ;  /* 0x00000000ff00723e */ /* 0x000fc800000000ff */
[----:B------:R-:W-:Y:S01]  /*0fa0*/  PRMT R25, R0, 0x7610, R25 ;  /* 0x0000761000197816 */ /* 0x000fe20000000019 */
[----:B------:R-:W-:Y:S06]  /*0fb0*/  BRA `(.L_x_5913) ;  /* 0x00000000006c7947 */ /* 0x000fec0003800000 */
.L_x_5912:
        /* <DEDUP_REMOVED lines=16> */
.L_x_5940:
[----:B------:R-:W-:Y:S01]  /*10c0*/  PRMT R25, RZ, 0x7610, R25 ;  /* 0x00007610ff197816 */ /* 0x000fe20000000019 */
[----:B------:R-:W-:Y:S06]  /*10d0*/  BRA `(.L_x_5913) ;  /* 0x0000000000247947 */ /* 0x000fec0003800000 */
.L_x_5937:
[----:B------:R-:W2:Y:S02]  /*10e0*/  LDG.E.64 R2, desc[UR36][R2.64] ;  /* 0x0000002402027981 */ /* 0x000ea4000c1e1b00 */
[----:B--2---:R-:W0:Y:S02]  /*10f0*/  I2F.U64 R0, R2 ;  /* 0x0000000200007312 */ /* 0x004e240000301000 */
[----:B0-----:R-:W-:-:S04]  /*1100*/  F2FP.F16.F32.PACK_AB R0, RZ, R0 ;  /* 0x00000000ff00723e */ /* 0x001fc800000000ff */
[----:B------:R-:W-:Y:S01]  /*1110*/  PRMT R25, R0, 0x7610, R25 ;  /* 0x0000761000197816 */ /* 0x000fe20000000019 */
[----:B------:R-:W-:Y:S06]  /*1120*/  BRA `(.L_x_5913) ;  /* 0x0000000000107947 */ /* 0x000fec0003800000 */
.L_x_5936:
[----:B------:R-:W2:Y:S02]  /*1130*/  LDG.E R2, desc[UR36][R2.64] ;  /* 0x0000002402027981 */ /* 0x000ea4000c1e1900 */
[----:B--2---:R-:W-:-:S04]  /*1140*/  I2FP.F32.U32 R0, R2 ;  /* 0x0000000200007245 */ /* 0x004fc80000201000 */
[----:B------:R-:W-:-:S04]  /*1150*/  F2FP.F16.F32.PACK_AB R0, RZ, R0 ;  /* 0x00000000ff00723e */ /* 0x000fc800000000ff */
[----:B------:R-:W-:-:S07]  /*1160*/  PRMT R25, R0, 0x7610, R25 ;  /* 0x0000761000197816 */ /* 0x000fce0000000019 */
.L_x_5913:
[----:B------:R-:W2:Y:S02]  /*1170*/  S2R R19, SR_TID.X ;  /* 0x0000000000137919 */ /* 0x000ea40000002100 */
[----:B--2---:R-:W-:-:S07]  /*1180*/  VIADD R19, R19, 0x80 ;  /* 0x0000008013137836 */ /* 0x004fce0000000000 */
.L_x_5907:
[----:B------:R-:W-:Y:S05]  /*1190*/  BSYNC B6 ;  /* 0x0000000000067941 */ /* 0x000fea0003800000 */
.L_x_5906:
        /* <DEDUP_REMOVED lines=26> */
.L_x_5946:
[----:B------:R-:W2:Y:S02]  /*1340*/  LDG.E.U8 R2, desc[UR36][R2.64] ;  /* 0x0000002402027981 */ /* 0x000ea4000c1e1100 */
[----:B--2---:R-:W-:-:S04]  /*1350*/  I2FP.F32.U32 R0, R2 ;  /* 0x0000000200007245 */ /* 0x004fc80000201000 */
[----:B------:R-:W-:-:S04]  /*1360*/  F2FP.F16.F32.PACK_AB R0, RZ, R0 ;  /* 0x00000000ff00723e */ /* 0x000fc800000000ff */
[----:B------:R-:W-:Y:S01]  /*1370*/  PRMT R24, R0, 0x7610, R24 ;  /* 0x0000761000187816 */ /* 0x000fe20000000018 */
[----:B------:R-:W-:Y:S06]  /*1380*/  BRA `(.L_x_5948) ;  /* 0x0000000c00bc7947 */ /* 0x000fec0003800000 */
.L_x_5945:
        /* <DEDUP_REMOVED lines=11> */
.L_x_5950:
[----:B------:R-:W2:Y:S02]  /*1440*/  LDG.E R2, desc[UR36][R2.64] ;  /* 0x0000002402027981 */ /* 0x000ea4000c1e1900 */
[----:B--2---:R-:W-:-:S04]  /*1450*/  I2FP.F32.S32 R0, R2 ;  /* 0x0000000200007245 */ /* 0x004fc80000201400 */
[----:B------:R-:W-:-:S04]  /*1460*/  F2FP.F16.F32.PACK_AB R0, RZ, R0 ;  /* 0x00000000ff00723e */ /* 0x000fc800000000ff */
[----:B------:R-:W-:Y:S01]  /*1470*/  PRMT R24, R0, 0x7610, R24 ;  /* 0x0000761000187816 */ /* 0x000fe20000000018 */
[----:B------:R-:W-:Y:S06]  /*1480*/  BRA `(.L_x_5948) ;  /* 0x0000000c007c7947 */ /* 0x000fec0003800000 */
.L_x_5949:
[----:B------:R-:W2:Y:S02]  /*1490*/  LDG.E.U16 R2, desc[UR36][R2.64] ;  /* 0x0000002402027981 */ /* 0x000ea4000c1e1500 */
[----:B--2---:R-:W0:Y:S02]  /*14a0*/  I2F.S16 R0, R2 ;  /* 0x0000000200007306 */ /* 0x004e240000101400 */
[----:B0-----:R-:W-:-:S04]  /*14b0*/  F2FP.F16.F32.PACK_AB R0, RZ, R0 ;  /* 0x00000000ff00723e */ /* 0x001fc800000000ff */
[----:B------:R-:W-:Y:S01]  /*14c0*/  PRMT R24, R0, 0x7610, R24 ;  /* 0x0000761000187816 */ /* 0x000fe20000000018 */
[----:B------:R-:W-:Y:S06]  /*14d0*/  BRA `(.L_x_5948) ;  /* 0x0000000c00687947 */ /* 0x000fec0003800000 */
.L_x_5944:
        /* <DEDUP_REMOVED lines=9> */
.L_x_5952:
[----:B------:R0:W5:Y:S01]  /*1570*/  LDG.E.U16 R24, desc[UR36][R2.64] ;  /* 0x0000002402187981 */ /* 0x000162000c1e1500 */
[----:B------:R-:W-:Y:S05]  /*1580*/  BRA `(.L_x_5948) ;  /* 0x0000000c003c7947 */ /* 0x000fea0003800000 */
.L_x_5951:
        /* <DEDUP_REMOVED lines=9> */
.L_x_5954:
[----:B------:R1:W5:Y:S01]  /*1620*/  LDG.E.U16 R24, desc[UR36][R2.64] ;  /* 0x0000002402187981 */ /* 0x000362000c1e1500 */
[----:B------:R-:W-:Y:S05]  /*1630*/  BRA `(.L_x_5948) ;  /* 0x0000000c00107947 */ /* 0x000fea0003800000 */
.L_x_5953:
        /* <DEDUP_REMOVED lines=9> */
.L_x_5943:
        /* <DEDUP_REMOVED lines=14> */
.L_x_5957:
        /* <DEDUP_REMOVED lines=9> */
.L_x_5956:
        /* <DEDUP_REMOVED lines=28> */
.L_x_5959:
        /* <DEDUP_REMOVED lines=15> */
.L_x_5958:
[----:B------:R-:W2:Y:S02]  /*1af0*/  LDG.E.U16 R0, desc[UR36][R2.64] ;  /* 0x0000002402007981 */ /* 0x000ea4000c1e1500 */
[----:B--2---:R-:W-:-:S05]  /*1b00*/  IMAD.U32 R0, R0, 0x10000, RZ ;  /* 0x0001000000007824 */ /* 0x004fca00078e00ff */
[----:B------:R-:W-:-:S04]  /*1b10*/  F2FP.F16.F32.PACK_AB R0, RZ, R0 ;  /* 0x00000000ff00723e */ /* 0x000fc800000000ff */
[----:B------:R-:W-:Y:S01]  /*1b20*/  PRMT R24, R0, 0x7610, R24 ;  /* 0x0000761000187816 */ /* 0x000fe20000000018 */
[----:B------:R-:W-:Y:S06]  /*1b30*/  BRA `(.L_x_5948) ;  /* 0x0000000400d07947 */ /* 0x000fec0003800000 */
.L_x_5955:
        /* <DEDUP_REMOVED lines=13> */
.L_x_5962:
        /* <DEDUP_REMOVED lines=21> */
.L_x_5966:
[----:B------:R-:W-:Y:S05]  /*1d60*/  BSYNC B1 ;  /* 0x0000000000017941 */ /* 0x000fea0003800000 */
.L_x_5965:
[----:B------:R-:W-:Y:S01]  /*1d70*/  LEA R3, R0, 0x3b800000, 0x17 ;  /* 0x3b80000000037811 */ /* 0x000fe200078eb8ff */
[----:B------:R-:W-:-:S05]  /*1d80*/  IMAD.SHL.U32 R0, R2, 0x100000, RZ ;  /* 0x0010000002007824 */ /* 0x000fca00078e00ff */
[----:B------:R-:W-:-:S07]  /*1d90*/  LOP3.LUT R0, R3, R0, R4, 0xfe, !PT ;  /* 0x0000000003007212 */ /* 0x000fce00078efe04 */
.L_x_5964:
[----:B------:R-:W-:Y:S05]  /*1da0*/  BSYNC B0 ;  /* 0x0000000000007941 */ /* 0x000fea0003800000 */
.L_x_5963:
[----:B------:R-:W-:-:S04]  /*1db0*/  F2FP.F16.F32.PACK_AB R0, RZ, R0 ;  /* 0x00000000ff00723e */ /* 0x000fc800000000ff */
[----:B------:R-:W-:Y:S01]  /*1dc0*/  PRMT R24, R0, 0x7610, R24 ;  /* 0x0000761000187816 */ /* 0x000fe20000000018 */
[----:B------:R-:W-:Y:S06]  /*1dd0*/  BRA `(.L_x_5948) ;  /* 0x0000000400287947 */ /* 0x000fec0003800000 */
.L_x_5961:
        /* <DEDUP_REMOVED lines=21> */
.L_x_5970:
[----:B------:R-:W-:Y:S05]  /*1f30*/  BSYNC B1 ;  /* 0x0000000000017941 */ /* 0x000fea0003800000 */
.L_x_5969:
[----:B------:R-:W-:Y:S01]  /*1f40*/  LEA R3, R0, 0x37800000, 0x17 ;  /* 0x3780000000037811 */ /* 0x000fe200078eb8ff */
[----:B------:R-:W-:-:S05]  /*1f50*/  IMAD.SHL.U32 R0, R2, 0x200000, RZ ;  /* 0x0020000002007824 */ /* 0x000fca00078e00ff */
[----:B------:R-:W-:-:S07]  /*1f60*/  LOP3.LUT R0, R3, R0, R4, 0xfe, !PT ;  /* 0x0000000003007212 */ /* 0x000fce00078efe04 */
.L_x_5968:
[----:B------:R-:W-:Y:S05]  /*1f70*/  BSYNC B0 ;  /* 0x0000000000007941 */ /* 0x000fea0003800000 */
.L_x_5967:
[----:B------:R-:W-:-:S04]  /*1f80*/  F2FP.F16.F32.PACK_AB R0, RZ, R0 ;  /* 0x00000000ff00723e */ /* 0x000fc800000000ff */
[----:B------:R-:W-:Y:S01]  /*1f90*/  PRMT R24, R0, 0x7610, R24 ;  /* 0x0000761000187816 */ /* 0x000fe20000000018 */
[----:B------:R-:W-:Y:S06]  /*1fa0*/  BRA `(.L_x_5948) ;  /* 0x0000000000b47947 */ /* 0x000fec0003800000 */
.L_x_5960:
        /* <DEDUP_REMOVED lines=14> */
.L_x_5974:
[----:B------:R-:W-:Y:S05]  /*2090*/  BSYNC B0 ;  /* 0x0000000000007941 */ /* 0x000fea0003800000 */
.L_x_5973:
[----:B------:R-:W-:-:S04]  /*20a0*/  F2FP.F16.F32.PACK_AB R0, RZ, R0 ;  /* 0x00000000ff00723e */ /* 0x000fc800000000ff */
[----:B------:R-:W-:Y:S01]  /*20b0*/  PRMT R24, R0, 0x7610, R24 ;  /* 0x0000761000187816 */ /* 0x000fe20000000018 */
[----:B------:R-:W-:Y:S06]  /*20c0*/  BRA `(.L_x_5948) ;  /* 0x00000000006c7947 */ /* 0x000fec0003800000 */
.L_x_5947:
        /* <DEDUP_REMOVED lines=16> */
.L_x_5975:
[----:B------:R-:W-:Y:S01]  /*21d0*/  PRMT R24, RZ, 0x7610, R24 ;  /* 0x00007610ff187816 */ /* 0x000fe20000000018 */
[----:B------:R-:W-:Y:S06]  /*21e0*/  BRA `(.L_x_5948) ;  /* 0x0000000000247947 */ /* 0x000fec0003800000 */
.L_x_5972:
[----:B------:R-:W2:Y:S02]  /*21f0*/  LDG.E.64 R2, desc[UR36][R2.64] ;  /* 0x0000002402027981 */ /* 0x000ea4000c1e1b00 */
[----:B--2---:R-:W0:Y:S02]  /*2200*/  I2F.U64 R0, R2 ;  /* 0x0000000200007312 */ /* 0x004e240000301000 */
[----:B0-----:R-:W-:-:S04]  /*2210*/  F2FP.F16.F32.PACK_AB R0, RZ, R0 ;  /* 0x00000000ff00723e */ /* 0x001fc800000000ff */
[----:B------:R-:W-:Y:S01]  /*2220*/  PRMT R24, R0, 0x7610, R24 ;  /* 0x0000761000187816 */ /* 0x000fe20000000018 */
[----:B------:R-:W-:Y:S06]  /*2230*/  BRA `(.L_x_5948) ;  /* 0x0000000000107947 */ /* 0x000fec0003800000 */
.L_x_5971:
[----:B------:R-:W2:Y:S02]  /*2240*/  LDG.E R2, desc[UR36][R2.64] ;  /* 0x0000002402027981 */ /* 0x000ea4000c1e1900 */
[----:B--2---:R-:W-:-:S04]  /*2250*/  I2FP.F32.U32 R0, R2 ;  /* 0x0000000200007245 */ /* 0x004fc80000201000 */
[----:B------:R-:W-:-:S04]  /*2260*/  F2FP.F16.F32.PACK_AB R0, RZ, R0 ;  /* 0x00000000ff00723e */ /* 0x000fc800000000ff */
[----:B------:R-:W-:-:S07]  /*2270*/  PRMT R24, R0, 0x7610, R24 ;  /* 0x0000761000187816 */ /* 0x000fce0000000018 */
.L_x_5948:
[----:B------:R-:W-:-:S07]  /*2280*/  VIADD R19, R19, 0x80 ;  /* 0x0000008013137836 */ /* 0x000fce0000000000 */
.L_x_5942:
[----:B------:R-:W-:Y:S05]  /*2290*/  BSYNC B6 ;  /* 0x0000000000067941 */ /* 0x000fea0003800000 */
.L_x_5941:
[----:B------:R-:W-:Y:S01]  /*22a0*/  ISETP.GE.AND P0, PT, R19, R16, PT ;  /* 0x000000101300720c */ /* 0x000fe20003f06270 */
[----:B------:R-:W-:Y:S01]  /*22b0*/  BSSY B6, `(.L_x_5976) ;  /* 0x000010f000067945 */ /* 0x000fe20003800000 */
[----:B------:R-:W-:Y:S02]  /*22c0*/  PRMT R22, RZ, 0x7610, R22 ;  /* 0x00007610ff167816 */ /* 0x000fe40000000016 */
[----:B01----:R-:W-:-:S09]  /*22d0*/  PRMT R2, RZ, 0x7610, R2 ;  /* 0x00007610ff027816 */ /* 0x003fd20000000002 */
[----:B------:R-:W-:Y:S05]  /*22e0*/  @P0 BRA `(.L_x_5977) ;  /* 0x00000010002c0947 */ /* 0x000fea0003800000 */
        /* <DEDUP_REMOVED lines=23> */
.L_x_5981:
[----:B------:R-:W2:Y:S02]  /*2460*/  LDG.E.U8 R4, desc[UR36][R4.64] ;  /* 0x0000002404047981 */ /* 0x000ea4000c1e1100 */
[----:B--2---:R-:W-:-:S04]  /*2470*/  I2FP.F32.U32 R0, R4 ;  /* 0x0000000400007245 */ /* 0x004fc80000201000 */
[----:B------:R-:W-:-:S04]  /*2480*/  F2FP.F16.F32.PACK_AB R0, RZ, R0 ;  /* 0x00000000ff00723e */ /* 0x000fc800000000ff */
[----:B------:R-:W-:Y:S01]  /*2490*/  PRMT R2, R0, 0x7610, R2 ;  /* 0x0000761000027816 */ /* 0x000fe20000000002 */
[----:B------:R-:W-:Y:S06]  /*24a0*/  BRA `(.L_x_5983) ;  /* 0x0000000c00b87947 */ /* 0x000fec0003800000 */
.L_x_5980:
        /* <DEDUP_REMOVED lines=11> */
.L_x_5985:
[----:B------:R-:W2:Y:S02]  /*2560*/  LDG.E R4, desc[UR36][R4.64] ;  /* 0x0000002404047981 */ /* 0x000ea4000c1e1900 */
[----:B--2---:R-:W-:-:S04]  /*2570*/  I2FP.F32.S32 R0, R4 ;  /* 0x0000000400007245 */ /* 0x004fc80000201400 */
[----:B------:R-:W-:-:S04]  /*2580*/  F2FP.F16.F32.PACK_AB R0, RZ, R0 ;  /* 0x00000000ff00723e */ /* 0x000fc800000000ff */
[----:B------:R-:W-:Y:S01]  /*2590*/  PRMT R2, R0, 0x7610, R2 ;  /* 0x0000761000027816 */ /* 0x000fe20000000002 */
[----:B------:R-:W-:Y:S06]  /*25a0*/  BRA `(.L_x_5983) ;  /* 0x0000000c00787947 */ /* 0x000fec0003800000 */
.L_x_5984:
[----:B------:R-:W2:Y:S02]  /*25b0*/  LDG.E.U16 R4, desc[UR36][R4.64] ;  /* 0x0000002404047981 */ /* 0x000ea4000c1e1500 */
[----:B--2---:R-:W0:Y:S02]  /*25c0*/  I2F.S16 R0, R4 ;  /* 0x0000000400007306 */ /* 0x004e240000101400 */
[----:B0-----:R-:W-:-:S04]  /*25d0*/  F2FP.F16.F32.PACK_AB R0, RZ, R0 ;  /* 0x00000000ff00723e */ /* 0x001fc800000000ff */
[----:B------:R-:W-:Y:S01]  /*25e0*/  PRMT R2, R0, 0x7610, R2 ;  /* 0x0000761000027816 */ /* 0x000fe20000000002 */
[----:B------:R-:W-:Y:S06]  /*25f0*/  BRA `(.L_x_5983) ;  /* 0x0000000c00647947 */ /* 0x000fec0003800000 */
.L_x_5979:
        /* <DEDUP_REMOVED lines=9> */
.L_x_5987:
[----:B------:R0:W5:Y:S01]  /*2690*/  LDG.E.U16 R2, desc[UR36][R4.64] ;  /* 0x0000002404027981 */ /* 0x000162000c1e1500 */
[----:B------:R-:W-:Y:S05]  /*26a0*/  BRA `(.L_x_5983) ;  /* 0x0000000c00387947 */ /* 0x000fea0003800000 */
.L_x_5986:
        /* <DEDUP_REMOVED lines=9> */
.L_x_5989:
[----:B------:R1:W5:Y:S01]  /*2740*/  LDG.E.U16 R2, desc[UR36][R4.64] ;  /* 0x0000002404027981 */ /* 0x000362000c1e1500 */
[----:B------:R-:W-:Y:S05]  /*2750*/  BRA `(.L_x_5983) ;  /* 0x0000000c000c7947 */ /* 0x000fea0003800000 */
.L_x_5988:
        /* <DEDUP_REMOVED lines=9> */
.L_x_5978:
        /* <DEDUP_REMOVED lines=14> */
.L_x_5992:
        /* <DEDUP_REMOVED lines=9> */
.L_x_5991:
        /* <DEDUP_REMOVED lines=24> */
[----:B------:R-:W-:-:S04]  /*2ae0*/  LOP3.LUT R3, R3, 0x80000000, R0, 0xf8, !PT ;  /* 0x8000000003037812 */ /* 0x000fc800078ef800 */
[----:B------:R-:W-:-:S04]  /*2af0*/  F2FP.F16.F32.PACK_AB R3, RZ, R3 ;  /* 0x00000003ff03723e */ /* 0x000fc800000000ff */
[----:B------:R-:W-:Y:S01]  /*2b00*/  PRMT R2, R3, 0x7610, R2 ;  /* 0x0000761003027816 */ /* 0x000fe20000000002 */
[----:B------:R-:W-:Y:S06]  /*2b10*/  BRA `(.L_x_5983) ;  /* 0x00000008001c7947 */ /* 0x000fec0003800000 */
.L_x_5994:
        /* <DEDUP_REMOVED lines=11> */
[----:B------:R-:W-:-:S04]  /*2bd0*/  LOP3.LUT R2, R2, 0x80000000, R3, 0xf8, !PT ;  /* 0x8000000002027812 */ /* 0x000fc800078ef803 */
[----:B------:R-:W-:Y:S01]  /*2be0*/  F2FP.F16.F32.PACK_AB R2, RZ, R2 ;  /* 0x00000002ff02723e */ /* 0x000fe200000000ff */
[----:B------:R-:W-:Y:S06]  /*2bf0*/  BRA `(.L_x_5983) ;  /* 0x0000000400e47947 */ /* 0x000fec0003800000 */
.L_x_5993:
[----:B------:R-:W2:Y:S02]  /*2c00*/  LDG.E.U16 R0, desc[UR36][R4.64] ;  /* 0x0000002404007981 */ /* 0x000ea4000c1e1500 */
[----:B--2---:R-:W-:-:S05]  /*2c10*/  IMAD.U32 R0, R0, 0x10000, RZ ;  /* 0x0001000000007824 */ /* 0x004fca00078e00ff */
[----:B------:R-:W-:-:S04]  /*2c20*/  F2FP.F16.F32.PACK_AB R0, RZ, R0 ;  /* 0x00000000ff00723e */ /* 0x000fc800000000ff */
[----:B------:R-:W-:Y:S01]  /*2c30*/  PRMT R2, R0, 0x7610, R2 ;  /* 0x0000761000027816 */ /* 0x000fe20000000002 */
[----:B------:R-:W-:Y:S06]  /*2c40*/  BRA `(.L_x_5983) ;  /* 0x0000000400d07947 */ /* 0x000fec0003800000 */
.L_x_5990:
        /* <DEDUP_REMOVED lines=13> */
.L_x_5997:
        /* <DEDUP_REMOVED lines=21> */
.L_x_6001:
[----:B------:R-:W-:Y:S05]  /*2e70*/  BSYNC B1 ;  /* 0x0000000000017941 */ /* 0x000fea0003800000 */
.L_x_6000:
[----:B------:R-:W-:Y:S01]  /*2e80*/  LEA R3, R0, 0x3b800000, 0x17 ;  /* 0x3b80000000037811 */ /* 0x000fe200078eb8ff */
[----:B------:R-:W-:-:S05]  /*2e90*/  IMAD.SHL.U32 R0, R2, 0x100000, RZ ;  /* 0x0010000002007824 */ /* 0x000fca00078e00ff */
[----:B------:R-:W-:-:S07]  /*2ea0*/  LOP3.LUT R0, R3, R0, R4, 0xfe, !PT ;  /* 0x0000000003007212 */ /* 0x000fce00078efe04 */
.L_x_5999:
[----:B------:R-:W-:Y:S05]  /*2eb0*/  BSYNC B0 ;  /* 0x0000000000007941 */ /* 0x000fea0003800000 */
.L_x_5998:
[----:B------:R-:W-:-:S04]  /*2ec0*/  F2FP.F16.F32.PACK_AB R0, RZ, R0 ;  /* 0x00000000ff00723e */ /* 0x000fc800000000ff */
[----:B------:R-:W-:Y:S01]  /*2ed0*/  PRMT R2, R0, 0x7610, R2 ;  /* 0x0000761000027816 */ /* 0x000fe20000000002 */
[----:B------:R-:W-:Y:S06]  /*2ee0*/  BRA `(.L_x_5983) ;  /* 0x0000000400287947 */ /* 0x000fec0003800000 */
.L_x_5996:
        /* <DEDUP_REMOVED lines=21> */
.L_x_6005:
[----:B------:R-:W-:Y:S05]  /*3040*/  BSYNC B1 ;  /* 0x0000000000017941 */ /* 0x000fea0003800000 */
.L_x_6004:
[----:B------:R-:W-:Y:S01]  /*3050*/  LEA R3, R0, 0x37800000, 0x17 ;  /* 0x3780000000037811 */ /* 0x000fe200078eb8ff */
[----:B------:R-:W-:-:S05]  /*3060*/  IMAD.SHL.U32 R0, R2, 0x200000, RZ ;  /* 0x0020000002007824 */ /* 0x000fca00078e00ff */
[----:B------:R-:W-:-:S07]  /*3070*/  LOP3.LUT R0, R3, R0, R4, 0xfe, !PT ;  /* 0x0000000003007212 */ /* 0x000fce00078efe04 */
.L_x_6003:
[----:B------:R-:W-:Y:S05]  /*3080*/  BSYNC B0 ;  /* 0x0000000000007941 */ /* 0x000fea0003800000 */
.L_x_6002:
[----:B------:R-:W-:-:S04]  /*3090*/  F2FP.F16.F32.PACK_AB R0, RZ, R0 ;  /* 0x00000000ff00723e */ /* 0x000fc800000000ff */
[----:B------:R-:W-:Y:S01]  /*30a0*/  PRMT R2, R0, 0x7610, R2 ;  /* 0x0000761000027816 */ /* 0x000fe20000000002 */
[----:B------:R-:W-:Y:S06]  /*30b0*/  BRA `(.L_x_5983) ;  /* 0x0000000000b47947 */ /* 0x000fec0003800000 */
.L_x_5995:
        /* <DEDUP_REMOVED lines=14> */
.L_x_6009:
[----:B------:R-:W-:Y:S05]  /*31a0*/  BSYNC B0 ;  /* 0x0000000000007941 */ /* 0x000fea0003800000 */
.L_x_6008:
[----:B------:R-:W-:-:S04]  /*31b0*/  F2FP.F16.F32.PACK_AB R0, RZ, R0 ;  /* 0x00000000ff00723e */ /* 0x000fc800000000ff */
[----:B------:R-:W-:Y:S01]  /*31c0*/  PRMT R2, R0, 0x7610, R2 ;  /* 0x0000761000027816 */ /* 0x000fe20000000002 */
[----:B------:R-:W-:Y:S06]  /*31d0*/  BRA `(.L_x_5983) ;  /* 0x00000000006c7947 */ /* 0x000fec0003800000 */
.L_x_5982:
        /* <DEDUP_REMOVED lines=16> */
.L_x_6010:
[----:B------:R-:W-:Y:S01]  /*32e0*/  PRMT R2, RZ, 0x7610, R2 ;  /* 0x00007610ff027816 */ /* 0x000fe20000000002 */
[----:B------:R-:W-:Y:S06]  /*32f0*/  BRA `(.L_x_5983) ;  /* 0x0000000000247947 */ /* 0x000fec0003800000 */
.L_x_6007:
[----:B------:R-:W2:Y:S02]  /*3300*/  LDG.E.64 R4, desc[UR36][R4.64] ;  /* 0x0000002404047981 */ /* 0x000ea4000c1e1b00 */
[----:B--2---:R-:W0:Y:S02]  /*3310*/  I2F.U64 R0, R4 ;  /* 0x0000000400007312 */ /* 0x004e240000301000 */
[----:B0-----:R-:W-:-:S04]  /*3320*/  F2FP.F16.F32.PACK_AB R0, RZ, R0 ;  /* 0x00000000ff00723e */ /* 0x001fc800000000ff */
[----:B------:R-:W-:Y:S01]  /*3330*/  PRMT R2, R0, 0x7610, R2 ;  /* 0x0000761000027816 */ /* 0x000fe20000000002 */
[----:B------:R-:W-:Y:S06]  /*3340*/  BRA `(.L_x_5983) ;  /* 0x0000000000107947 */ /* 0x000fec0003800000 */
.L_x_6006:
[----:B------:R-:W2:Y:S02]  /*3350*/  LDG.E R4, desc[UR36][R4.64] ;  /* 0x0000002404047981 */ /* 0x000ea4000c1e1900 */
[----:B--2---:R-:W-:-:S04]  /*3360*/  I2FP.F32.U32 R0, R4 ;  /* 0x0000000400007245 */ /* 0x004fc80000201000 */
[----:B------:R-:W-:-:S04]  /*3370*/  F2FP.F16.F32.PACK_AB R0, RZ, R0 ;  /* 0x00000000ff00723e */ /* 0x000fc800000000ff */
[----:B------:R-:W-:-:S07]  /*3380*/  PRMT R2, R0, 0x7610, R2 ;  /* 0x0000761000027816 */ /* 0x000fce0000000002 */
.L_x_5983:
[----:B------:R-:W-:-:S07]  /*3390*/  VIADD R19, R19, 0x80 ;  /* 0x0000008013137836 */ /* 0x000fce0000000000 */
.L_x_5977:
[----:B------:R-:W-:Y:S05]  /*33a0*/  BSYNC B6 ;  /* 0x0000000000067941 */ /* 0x000fea0003800000 */
.L_x_5976:
        /* <DEDUP_REMOVED lines=25> */
.L_x_6016:
[----:B------:R-:W2:Y:S02]  /*3540*/  LDG.E.U8 R4, desc[UR36][R4.64] ;  /* 0x0000002404047981 */ /* 0x000ea4000c1e1100 */
[----:B--2---:R-:W-:-:S04]  /*3550*/  I2FP.F32.U32 R0, R4 ;  /* 0x0000000400007245 */ /* 0x004fc80000201000 */
[----:B------:R-:W-:-:S04]  /*3560*/  F2FP.F16.F32.PACK_AB R0, RZ, R0 ;  /* 0x00000000ff00723e */ /* 0x000fc800000000ff */
[----:B------:R-:W-:Y:S01]  /*3570*/  PRMT R22, R0, 0x7610, R22 ;  /* 0x0000761000167816 */ /* 0x000fe20000000016 */
[----:B------:R-:W-:Y:S06]  /*3580*/  BRA `(.L_x_6012) ;  /* 0x0000000c00bc7947 */ /* 0x000fec0003800000 */
.L_x_6015:
        /* <DEDUP_REMOVED lines=11> */
.L_x_6019:
[----:B------:R-:W2:Y:S02]  /*3640*/  LDG.E R4, desc[UR36][R4.64] ;  /* 0x0000002404047981 */ /* 0x000ea4000c1e1900 */
[----:B--2---:R-:W-:-:S04]  /*3650*/  I2FP.F32.S32 R0, R4 ;  /* 0x0000000400007245 */ /* 0x004fc80000201400 */
[----:B------:R-:W-:-:S04]  /*3660*/  F2FP.F16.F32.PACK_AB R0, RZ, R0 ;  /* 0x00000000ff00723e */ /* 0x000fc800000000ff */
[----:B------:R-:W-:Y:S01]  /*3670*/  PRMT R22, R0, 0x7610, R22 ;  /* 0x0000761000167816 */ /* 0x000fe20000000016 */
[----:B------:R-:W-:Y:S06]  /*3680*/  BRA `(.L_x_6012) ;  /* 0x0000000c007c7947 */ /* 0x000fec0003800000 */
.L_x_6018:
[----:B------:R-:W2:Y:S02]  /*3690*/  LDG.E.U16 R4, desc[UR36][R4.64] ;  /* 0x0000002404047981 */ /* 0x000ea4000c1e1500 */
[----:B--2---:R-:W0:Y:S02]  /*36a0*/  I2F.S16 R0, R4 ;  /* 0x0000000400007306 */ /* 0x004e240000101400 */
[----:B0-----:R-:W-:-:S04]  /*36b0*/  F2FP.F16.F32.PACK_AB R0, RZ, R0 ;  /* 0x00000000ff00723e */ /* 0x001fc800000000ff */
[----:B------:R-:W-:Y:S01]  /*36c0*/  PRMT R22, R0, 0x7610, R22 ;  /* 0x0000761000167816 */ /* 0x000fe20000000016 */
[----:B------:R-:W-:Y:S06]  /*36d0*/  BRA `(.L_x_6012) ;  /* 0x0000000c00687947 */ /* 0x000fec0003800000 */
.L_x_6014:
        /* <DEDUP_REMOVED lines=9> */
.L_x_6021:
[----:B------:R2:W5:Y:S01]  /*3770*/  LDG.E.U16 R22, desc[UR36][R4.64] ;  /* 0x0000002404167981 */ /* 0x000562000c1e1500 */
[----:B------:R-:W-:Y:S05]  /*3780*/  BRA `(.L_x_6012) ;  /* 0x0000000c003c7947 */ /* 0x000fea0003800000 */
.L_x_6020:
        /* <DEDUP_REMOVED lines=9> */
.L_x_6023:
[----:B------:R3:W5:Y:S01]  /*3820*/  LDG.E.U16 R22, desc[UR36][R4.64] ;  /* 0x0000002404167981 */ /* 0x000762000c1e1500 */
[----:B------:R-:W-:Y:S05]  /*3830*/  BRA `(.L_x_6012) ;  /* 0x0000000c00107947 */ /* 0x000fea0003800000 */
.L_x_6022:
        /* <DEDUP_REMOVED lines=9> */
.L_x_6013:
        /* <DEDUP_REMOVED lines=14> */
.L_x_6026:
        /* <DEDUP_REMOVED lines=9> */
.L_x_6025:
        /* <DEDUP_REMOVED lines=28> */
.L_x_6028:
        /* <DEDUP_REMOVED lines=15> */
.L_x_6027:
[----:B------:R-:W2:Y:S02]  /*3cf0*/  LDG.E.U16 R0, desc[UR36][R4.64] ;  /* 0x0000002404007981 */ /* 0x000ea4000c1e1500 */
[----:B--2---:R-:W-:-:S05]  /*3d00*/  IMAD.U32 R0, R0, 0x10000, RZ ;  /* 0x0001000000007824 */ /* 0x004fca00078e00ff */
[----:B------:R-:W-:-:S04]  /*3d10*/  F2FP.F16.F32.PACK_AB R0, RZ, R0 ;  /* 0x00000000ff00723e */ /* 0x000fc800000000ff */
[----:B------:R-:W-:Y:S01]  /*3d20*/  PRMT R22, R0, 0x7610, R22 ;  /* 0x0000761000167816 */ /* 0x000fe20000000016 */
[----:B------:R-:W-:Y:S06]  /*3d30*/  BRA `(.L_x_6012) ;  /* 0x0000000400d07947 */ /* 0x000fec0003800000 */
.L_x_6024:
        /* <DEDUP_REMOVED lines=13> */
.L_x_6031:
        /* <DEDUP_REMOVED lines=21> */
.L_x_6035:
[----:B------:R-:W-:Y:S05]  /*3f60*/  BSYNC B1 ;  /* 0x0000000000017941 */ /* 0x000fea0003800000 */
.L_x_6034:
[----:B------:R-:W-:Y:S01]  /*3f70*/  LEA R5, R0, 0x3b800000, 0x17 ;  /* 0x3b80000000057811 */ /* 0x000fe200078eb8ff */
[----:B------:R-:W-:-:S05]  /*3f80*/  IMAD.SHL.U32 R0, R3, 0x100000, RZ ;  /* 0x0010000003007824 */ /* 0x000fca00078e00ff */
[----:B------:R-:W-:-:S07]  /*3f90*/  LOP3.LUT R0, R5, R0, R6, 0xfe, !PT ;  /* 0x0000000005007212 */ /* 0x000fce00078efe06 */
.L_x_6033:
[----:B------:R-:W-:Y:S05]  /*3fa0*/  BSYNC B0 ;  /* 0x0000000000007941 */ /* 0x000fea0003800000 */
.L_x_6032:
[----:B------:R-:W-:-:S04]  /*3fb0*/  F2FP.F16.F32.PACK_AB R0, RZ, R0 ;  /* 0x00000000ff00723e */ /* 0x000fc800000000ff */
[----:B------:R-:W-:Y:S01]  /*3fc0*/  PRMT R22, R0, 0x7610, R22 ;  /* 0x0000761000167816 */ /* 0x000fe20000000016 */
[----:B------:R-:W-:Y:S06]  /*3fd0*/  BRA `(.L_x_6012) ;  /* 0x0000000400287947 */ /* 0x000fec0003800000 */
.L_x_6030:
        /* <DEDUP_REMOVED lines=21> */
.L_x_6039:
[----:B------:R-:W-:Y:S05]  /*4130*/  BSYNC B1 ;  /* 0x0000000000017941 */ /* 0x000fea0003800000 */
.L_x_6038:
[----:B------:R-:W-:Y:S01]  /*4140*/  LEA R5, R0, 0x37800000, 0x17 ;  /* 0x3780000000057811 */ /* 0x000fe200078eb8ff */
[----:B------:R-:W-:-:S05]  /*4150*/  IMAD.SHL.U32 R0, R3, 0x200000, RZ ;  /* 0x0020000003007824 */ /* 0x000fca00078e00ff */
[----:B------:R-:W-:-:S07]  /*4160*/  LOP3.LUT R0, R5, R0, R6, 0xfe, !PT ;  /* 0x0000000005007212 */ /* 0x000fce00078efe06 */
.L_x_6037:
[----:B------:R-:W-:Y:S05]  /*4170*/  BSYNC B0 ;  /* 0x0000000000007941 */ /* 0x000fea0003800000 */
.L_x_6036:
[----:B------:R-:W-:-:S04]  /*4180*/  F2FP.F16.F32.PACK_AB R0, RZ, R0 ;  /* 0x00000000ff00723e */ /* 0x000fc800000000ff */
[----:B------:R-:W-:Y:S01]  /*4190*/  PRMT R22, R0, 0x7610, R22 ;  /* 0x0000761000167816 */ /* 0x000fe20000000016 */
[----:B------:R-:W-:Y:S06]  /*41a0*/  BRA `(.L_x_6012) ;  /* 0x0000000000b47947 */ /* 0x000fec0003800000 */
.L_x_6029:
        /* <DEDUP_REMOVED lines=14> */
.L_x_6043:
[----:B------:R-:W-:Y:S05]  /*4290*/  BSYNC B0 ;  /* 0x0000000000007941 */ /* 0x000fea0003800000 */
.L_x_6042:
[----:B------:R-:W-:-:S04]  /*42a0*/  F2FP.F16.F32.PACK_AB R0, RZ, R0 ;  /* 0x00000000ff00723e */ /* 0x000fc800000000ff */
[----:B------:R-:W-:Y:S01]  /*42b0*/  PRMT R22, R0, 0x7610, R22 ;  /* 0x0000761000167816 */ /* 0x000fe20000000016 */
[----:B------:R-:W-:Y:S06]  /*42c0*/  BRA `(.L_x_6012) ;  /* 0x00000000006c7947 */ /* 0x000fec0003800000 */
.L_x_6017:
        /* <DEDUP_REMOVED lines=16> */
.L_x_6044:
[----:B------:R-:W-:Y:S01]  /*43d0*/  PRMT R22, RZ, 0x7610, R22 ;  /* 0x00007610ff167816 */ /* 0x000fe20000000016 */
[----:B------:R-:W-:Y:S06]  /*43e0*/  BRA `(.L_x_6012) ;  /* 0x0000000000247947 */ /* 0x000fec0003800000 */
.L_x_6041:
[----:B------:R-:W2:Y:S02]  /*43f0*/  LDG.E.64 R4, desc[UR36][R4.64] ;  /* 0x0000002404047981 */ /* 0x000ea4000c1e1b00 */
[----:B--2---:R-:W0:Y:S02]  /*4400*/  I2F.U64 R0, R4 ;  /* 0x0000000400007312 */ /* 0x004e240000301000 */
[----:B0-----:R-:W-:-:S04]  /*4410*/  F2FP.F16.F32.PACK_AB R0, RZ, R0 ;  /* 0x00000000ff00723e */ /* 0x001fc800000000ff */
[----:B------:R-:W-:Y:S01]  /*4420*/  PRMT R22, R0, 0x7610, R22 ;  /* 0x0000761000167816 */ /* 0x000fe20000000016 */
[----:B------:R-:W-:Y:S06]  /*4430*/  BRA `(.L_x_6012) ;  /* 0x0000000000107947 */ /* 0x000fec0003800000 */
.L_x_6040:
[----:B------:R-:W2:Y:S02]  /*4440*/  LDG.E R4, desc[UR36][R4.64] ;  /* 0x0000002404047981 */ /* 0x000ea4000c1e1900 */
[----:B--2---:R-:W-:-:S04]  /*4450*/  I2FP.F32.U32 R0, R4 ;  /* 0x0000000400007245 */ /* 0x004fc80000201000 */
[----:B------:R-:W-:-:S04]  /*4460*/  F2FP.F16.F32.PACK_AB R0, RZ, R0 ;  /* 0x00000000ff00723e */ /* 0x000fc800000000ff */
[----:B------:R-:W-:-:S07]  /*4470*/  PRMT R22, R0, 0x7610, R22 ;  /* 0x0000761000167816 */ /* 0x000fce0000000016 */
.L_x_6012:
[----:B------:R-:W-:Y:S05]  /*4480*/  BSYNC B6 ;  /* 0x0000000000067941 */ /* 0x000fea0003800000 */
.L_x_6011:
[----:B------:R-:W4:Y:S01]  /*4490*/  S2R R19, SR_TID.X ;  /* 0x0000000000137919 */ /* 0x000f220000002100 */
[----:B------:R-:W0:Y:S01]  /*44a0*/  LDC.U8 R18, c[0x0][0x234] ;  /* 0x00008d00ff127b82 */ /* 0x000e220000000000 */
[----:B------:R-:W-:Y:S01]  /*44b0*/  BSSY B0, `(.L_x_6045) ;  /* 0x0000011000007945 */ /* 0x000fe20003800000 */
[CC--:B----4-:R-:W-:Y:S01]  /*44c0*/  ISETP.GE.AND P0, PT, R19.reuse, R16.reuse, PT ;  /* 0x000000101300720c */ /* 0x0d0fe20003f06270 */
[C---:B------:R-:W-:Y:S02]  /*44d0*/  VIADD R3, R19.reuse, 0x100 ;  /* 0x0000010013037836 */ /* 0x040fe40000000000 */
[C---:B0123--:R-:W-:Y:S02]  /*44e0*/  VIADD R5, R19.reuse, 0x180 ;  /* 0x0000018013057836 */ /* 0x04ffe40000000000 */
[----:B------:R-:W-:Y:S01]  /*44f0*/  VIADD R23, R19, 0x80 ;  /* 0x0000008013177836 */ /* 0x000fe20000000000 */
[-C--:B------:R-:W-:Y:S02]  /*4500*/  ISETP.GE.AND P2, PT, R3, R16.reuse, PT ;  /* 0x000000100300720c */ /* 0x080fe40003f46270 */
[----:B------:R-:W-:-:S02]  /*4510*/  ISETP.GE.AND P1, PT, R5, R16, PT ;  /* 0x000000100500720c */ /* 0x000fc40003f26270 */
[----:B------:R-:W-:-:S03]  /*4520*/  ISETP.GE.AND P5, PT, R23, R16, PT ;  /* 0x000000101700720c */ /* 0x000fc60003fa6270 */
[----:B------:R-:W-:Y:S10]  /*4530*/  @P0 BRA `(.L_x_6046) ;  /* 0x0000000000200947 */ /* 0x000ff40003800000 */
[----:B-----5:R-:W-:-:S05]  /*4540*/  HADD2.F32 R25, -RZ, R25.H0_H0 ;  /* 0x20000019ff197230 */ /* 0x020fca0000004100 */
[C---:B------:R-:W-:Y:S02]  /*4550*/  FSETP.GT.FTZ.AND P3, PT, R25.reuse, RZ, PT ;  /* 0x000000ff1900720b */ /* 0x040fe40003f74000 */
[----:B------:R-:W-:-:S04]  /*4560*/  FSETP.GEU.FTZ.AND P4, PT, R25, RZ, PT ;  /* 0x000000ff1900720b */ /* 0x000fc80003f9e000 */
[----:B------:R-:W-:-:S04]  /*4570*/  SEL R3, RZ, 0x1, P4 ;  /* 0x00000001ff037807 */ /* 0x000fc80002000000 */
[----:B------:R-:W-:-:S03]  /*4580*/  IADD3 R0, -R3, 0x1, RZ ;  /* 0x0000000103007810 */ /* 0x000fc60007ffe1ff */
[----:B------:R-:W-:-:S05]  /*4590*/  @!P3 IMAD.MOV R0, RZ, RZ, -R3 ;  /* 0x000000ffff00b224 */ /* 0x000fca00078e0a03 */
[----:B------:R-:W-:-:S04]  /*45a0*/  I2FP.F32.S32 R0, R0 ;  /* 0x0000000000007245 */ /* 0x000fc80000201400 */
[----:B------:R-:W-:-:S07]  /*45b0*/  F2FP.F16.F32.PACK_AB R0, RZ, R0 ;  /* 0x00000000ff00723e */ /* 0x000fce00000000ff */
.L_x_6046:
[----:B------:R-:W-:Y:S05]  /*45c0*/  BSYNC B0 ;  /* 0x0000000000007941 */ /* 0x000fea0003800000 */
.L_x_6045:
[----:B------:R-:W-:Y:S04]  /*45d0*/  BSSY B0, `(.L_x_6047) ;  /* 0x000000a000007945 */ /* 0x000fe80003800000 */
[----:B------:R-:W-:Y:S05]  /*45e0*/  @P5 BRA `(.L_x_6048) ;  /* 0x0000000000205947 */ /* 0x000fea0003800000 */
        /* <DEDUP_REMOVED lines=8> */
.L_x_6048:
[----:B------:R-:W-:Y:S05]  /*4670*/  BSYNC B0 ;  /* 0x0000000000007941 */ /* 0x000fea0003800000 */
.L_x_6047:
        /* <DEDUP_REMOVED lines=10> */
.L_x_6050:
[----:B------:R-:W-:Y:S05]  /*4720*/  BSYNC B0 ;  /* 0x0000000000007941 */ /* 0x000fea0003800000 */
.L_x_6049:
        /* <DEDUP_REMOVED lines=10> */
.L_x_6052:
[----:B------:R-:W-:Y:S05]  /*47d0*/  BSYNC B0 ;  /* 0x0000000000007941 */ /* 0x000fea0003800000 */
.L_x_6051:
[----:B------:R-:W-:Y:S04]  /*47e0*/  BSSY B6, `(.L_x_6053) ;  /* 0x0000112000067945 */ /* 0x000fe80003800000 */
[----:B------:R-:W-:Y:S05]  /*47f0*/  @P0 BRA `(.L_x_6054) ;  /* 0x0000001000400947 */ /* 0x000fea0003800000 */
[----:B-----5:R-:W0:Y:S01]  /*4800*/  LDC.64 R2, c[0x0][0x218] ;  /* 0x00008600ff027b82 */ /* 0x020e220000000a00 */
        /* <DEDUP_REMOVED lines=16> */
[----:B------:R-:W-:Y:S02]  /*4910*/  HADD2.F32 R0, -RZ, R0.H0_H0 ;  /* 0x20000000ff007230 */ /* 0x000fe40000004100 */
[----:B------:R-:W-:Y:S02]  /*4920*/  IMAD.MOV.U32 R19, RZ, RZ, R23 ;  /* 0x000000ffff137224 */ /* 0x000fe400078e0017 */
[----:B------:R-:W0:Y:S02]  /*4930*/  F2I.FTZ.TRUNC.NTZ R5, R0 ;  /* 0x0000000000057305 */ /* 0x000e24000021f100 */
[----:B0-----:R3:W-:Y:S01]  /*4940*/  STG.E.U8 desc[UR36][R2.64], R5 ;  /* 0x0000000502007986 */ /* 0x0017e2000c101124 */
[----:B------:R-:W-:Y:S05]  /*4950*/  BRA `(.L_x_6054) ;  /* 0x0000000c00e87947 */ /* 0x000fea0003800000 */
.L_x_6058:
[----:B------:R-:W-:Y:S02]  /*4960*/  HADD2.F32 R5, -RZ, R0.H0_H0 ;  /* 0x20000000ff057230 */ /* 0x000fe40000004100 */
[----:B------:R-:W-:-:S04]  /*4970*/  IMAD.MOV.U32 R19, RZ, RZ, R23 ;  /* 0x000000ffff137224 */ /* 0x000fc800078e0017 */
[----:B------:R-:W0:Y:S02]  /*4980*/  F2I.S64.TRUNC R4, R5 ;  /* 0x0000000500047311 */ /* 0x000e24000020d900 */
[----:B0-----:R4:W-:Y:S01]  /*4990*/  STG.E.U8 desc[UR36][R2.64], R4 ;  /* 0x0000000402007986 */ /* 0x0019e2000c101124 */
[----:B------:R-:W-:Y:S05]  /*49a0*/  BRA `(.L_x_6054) ;  /* 0x0000000c00d47947 */ /* 0x000fea0003800000 */
.L_x_6057:
[----:B------:R-:W-:-:S13]  /*49b0*/  ISETP.NE.AND P0, PT, R4, 0x2, PT ;  /* 0x000000020400780c */ /* 0x000fda0003f05270 */
[----:B------:R-:W-:Y:S05]  /*49c0*/  @!P0 BRA `(.L_x_6060) ;  /* 0x0000000000388947 */ /* 0x000fea0003800000 */
[----:B------:R-:W-:-:S13]  /*49d0*/  ISETP.NE.AND P0, PT, R4, 0x3, PT ;  /* 0x000000030400780c */ /* 0x000fda0003f05270 */
[----:B------:R-:W-:Y:S05]  /*49e0*/  @!P0 BRA `(.L_x_6061) ;  /* 0x00000000001c8947 */ /* 0x000fea0003800000 */
[----:B------:R-:W-:-:S13]  /*49f0*/  ISETP.NE.AND P0, PT, R4, 0x4, PT ;  /* 0x000000040400780c */ /* 0x000fda0003f05270 */
[----:B------:R-:W-:Y:S05]  /*4a00*/  @P0 BRA `(.L_x_6059) ;  /* 0x0000000c00500947 */ /* 0x000fea0003800000 */
[----:B------:R-:W-:Y:S02]  /*4a10*/  HADD2.F32 R4, -RZ, R0.H0_H0 ;  /* 0x20000000ff047230 */ /* 0x000fe40000004100 */
[----:B------:R-:W-:-:S04]  /*4a20*/  IMAD.MOV.U32 R19, RZ, RZ, R23 ;  /* 0x000000ffff137224 */ /* 0x000fc800078e0017 */
[----:B------:R-:W0:Y:S02]  /*4a30*/  F2I.S64.TRUNC R4, R4 ;  /* 0x0000000400047311 */ /* 0x000e24000020d900 */
[----:B0-----:R1:W-:Y:S01]  /*4a40*/  STG.E.64 desc[UR36][R2.64], R4 ;  /* 0x0000000402007986 */ /* 0x0013e2000c101b24 */
[----:B------:R-:W-:Y:S05]  /*4a50*/  BRA `(.L_x_6054) ;  /* 0x0000000c00a87947 */ /* 0x000fea0003800000 */
.L_x_6061:
[----:B------:R-:W-:Y:S02]  /*4a60*/  HADD2.F32 R0, -RZ, R0.H0_H0 ;  /* 0x20000000ff007230 */ /* 0x000fe40000004100 */
[----:B------:R-:W-:Y:S02]  /*4a70*/  IMAD.MOV.U32 R19, RZ, RZ, R23 ;  /* 0x000000ffff137224 */ /* 0x000fe400078e0017 */
[----:B------:R-:W0:Y:S02]  /*4a80*/  F2I.FTZ.TRUNC.NTZ R5, R0 ;  /* 0x0000000000057305 */ /* 0x000e24000021f100 */
[----:B0-----:R2:W-:Y:S01]  /*4a90*/  STG.E desc[UR36][R2.64], R5 ;  /* 0x0000000502007986 */ /* 0x0015e2000c101924 */
[----:B------:R-:W-:Y:S05]  /*4aa0*/  BRA `(.L_x_6054) ;  /* 0x0000000c00947947 */ /* 0x000fea0003800000 */
.L_x_6060:
[----:B------:R-:W-:Y:S02]  /*4ab0*/  HADD2.F32 R0, -RZ, R0.H0_H0 ;  /* 0x20000000ff007230 */ /* 0x000fe40000004100 */
[----:B------:R-:W-:Y:S02]  /*4ac0*/  IMAD.MOV.U32 R19, RZ, RZ, R23 ;  /* 0x000000ffff137224 */ /* 0x000fe400078e0017 */
[----:B------:R-:W0:Y:S02]  /*4ad0*/  F2I.FTZ.TRUNC.NTZ R5, R0 ;  /* 0x0000000000057305 */ /* 0x000e24000021f100 */
[----:B0-----:R0:W-:Y:S01]  /*4ae0*/  STG.E.U16 desc[UR36][R2.64], R5 ;  /* 0x0000000502007986 */ /* 0x0011e2000c101524 */
[----:B------:R-:W-:Y:S05]  /*4af0*/  BRA `(.L_x_6054) ;  /* 0x0000000c00807947 */ /* 0x000fea0003800000 */
.L_x_6056:
[----:B------:R-:W-:-:S13]  /*4b00*/  ISETP.GT.AND P0, PT, R4, 0x6, PT ;  /* 0x000000060400780c */ /* 0x000fda0003f04270 */
[----:B------:R-:W-:Y:S05]  /*4b10*/  @P0 BRA `(.L_x_6062) ;  /* 0x00000000002c0947 */ /* 0x000fea0003800000 */
[----:B------:R-:W-:-:S13]  /*4b20*/  ISETP.NE.AND P0, PT, R4, 0x5, PT ;  /* 0x000000050400780c */ /* 0x000fda0003f05270 */
[----:B------:R-:W-:Y:S05]  /*4b30*/  @!P0 BRA `(.L_x_6063) ;  /* 0x0000000000188947 */ /* 0x000fea0003800000 */
[----:B------:R-:W-:-:S13]  /*4b40*/  ISETP.NE.AND P0, PT, R4, 0x6, PT ;  /* 0x000000060400780c */ /* 0x000fda0003f05270 */
[----:B------:R-:W-:Y:S05]  /*4b50*/  @P0 BRA `(.L_x_6059) ;  /* 0x0000000800fc0947 */ /* 0x000fea0003800000 */
[----:B------:R-:W-:Y:S02]  /*4b60*/  HADD2.F32 R5, -RZ, R0.H0_H0 ;  /* 0x20000000ff057230 */ /* 0x000fe40000004100 */
[----:B------:R-:W-:-:S03]  /*4b70*/  IMAD.MOV.U32 R19, RZ, RZ, R23 ;  /* 0x000000ffff137224 */ /* 0x000fc600078e0017 */
[----:B------:R0:W-:Y:S01]  /*4b80*/  STG.E desc[UR36][R2.64], R5 ;  /* 0x0000000502007986 */ /* 0x0001e2000c101924 */
[----:B------:R-:W-:Y:S05]  /*4b90*/  BRA `(.L_x_6054) ;  /* 0x0000000c00587947 */ /* 0x000fea0003800000 */
.L_x_6063:
[----:B------:R0:W-:Y:S01]  /*4ba0*/  STG.E.U16 desc[UR36][R2.64], R0 ;  /* 0x0000000002007986 */ /* 0x0001e2000c101524 */
[----:B------:R-:W-:Y:S01]  /*4bb0*/  IMAD.MOV.U32 R19, RZ, RZ, R23 ;  /* 0x000000ffff137224 */ /* 0x000fe200078e0017 */
[----:B------:R-:W-:Y:S06]  /*4bc0*/  BRA `(.L_x_6054) ;  /* 0x0000000c004c7947 */ /* 0x000fec0003800000 */
.L_x_6062:
[----:B------:R-:W-:-:S13]  /*4bd0*/  ISETP.NE.AND P0, PT, R4, 0x7, PT ;  /* 0x000000070400780c */ /* 0x000fda0003f05270 */
[----:B------:R-:W-:Y:S05]  /*4be0*/  @!P0 BRA `(.L_x_6064) ;  /* 0x00000000003c8947 */ /* 0x000fea0003800000 */
[----:B------:R-:W-:-:S13]  /*4bf0*/  ISETP.NE.AND P0, PT, R4, 0x8, PT ;  /* 0x000000080400780c */ /* 0x000fda0003f05270 */
[----:B------:R-:W-:Y:S05]  /*4c00*/  @!P0 BRA `(.L_x_6065) ;  /* 0x00000000001c8947 */ /* 0x000fea0003800000 */
[----:B------:R-:W-:-:S13]  /*4c10*/  ISETP.NE.AND P0, PT, R4, 0x9, PT ;  /* 0x000000090400780c */ /* 0x000fda0003f05270 */
[----:B------:R-:W-:Y:S05]  /*4c20*/  @P0 BRA `(.L_x_6059) ;  /* 0x0000000800c80947 */ /* 0x000fea0003800000 */
[----:B------:R-:W-:Y:S02]  /*4c30*/  HADD2.F32 R4, -RZ, R0.H0_H0 ;  /* 0x20000000ff047230 */ /* 0x000fe40000004100 */
[----:B------:R-:W-:Y:S02]  /*4c40*/  IMAD.MOV.U32 R5, RZ, RZ, RZ ;  /* 0x000000ffff057224 */ /* 0x000fe400078e00ff */
[----:B------:R-:W-:-:S03]  /*4c50*/  IMAD.MOV.U32 R19, RZ, RZ, R23 ;  /* 0x000000ffff137224 */ /* 0x000fc600078e0017 */
[----:B------:R0:W-:Y:S01]  /*4c60*/  STG.E.64 desc[UR36][R2.64], R4 ;  /* 0x0000000402007986 */ /* 0x0001e2000c101b24 */
[----:B------:R-:W-:Y:S05]  /*4c70*/  BRA `(.L_x_6054) ;  /* 0x0000000c00207947 */ /* 0x000fea0003800000 */
.L_x_6065:
[----:B------:R-:W-:Y:S02]  /*4c80*/  HADD2.F32 R0, -RZ, R0.H0_H0 ;  /* 0x20000000ff007230 */ /* 0x000fe40000004100 */
[----:B------:R-:W-:-:S03]  /*4c90*/  IMAD.MOV.U32 R19, RZ, RZ, R23 ;  /* 0x000000ffff137224 */ /* 0x000fc600078e0017 */
[----:B------:R-:W-:-:S04]  /*4ca0*/  F2FP.F16.F32.PACK_AB R0, RZ, R0 ;  /* 0x00000000ff00723e */ /* 0x000fc800000000ff */
[----:B------:R-:W-:-:S05]  /*4cb0*/  PRMT R0, R0, 0x5410, RZ ;  /* 0x0000541000007816 */ /* 0x000fca00000000ff */
[----:B------:R0:W-:Y:S01]  /*4cc0*/  STG.E desc[UR36][R2.64], R0 ;  /* 0x0000000002007986 */ /* 0x0001e2000c101924 */
[----:B------:R-:W-:Y:S05]  /*4cd0*/  BRA `(.L_x_6054) ;  /* 0x0000000c00087947 */ /* 0x000fea0003800000 */
.L_x_6064:
[----:B------:R-:W-:Y:S02]  /*4ce0*/  HADD2.F32 R4, -RZ, R0.H0_H0 ;  /* 0x20000000ff047230 */ /* 0x000fe40000004100 */
[----:B------:R-:W-:-:S03]  /*4cf0*/  IMAD.MOV.U32 R19, RZ, RZ, R23 ;  /* 0x000000ffff137224 */ /* 0x000fc600078e0017 */
[----:B------:R-:W-:-:S06]  /*4d00*/  FMUL.FTZ R4, R4, 1 ;  /* 0x3f80000004047820 */ /* 0x000fcc0000410000 */
[----:B------:R-:W0:Y:S02]  /*4d10*/  F2F.F64.F32 R4, R4 ;  /* 0x0000000400047310 */ /* 0x000e240000201800 */
[----:B0-----:R0:W-:Y:S01]  /*4d20*/  STG.E.64 desc[UR36][R2.64], R4 ;  /* 0x0000000402007986 */ /* 0x0011e2000c101b24 */
[----:B------:R-:W-:Y:S05]  /*4d30*/  BRA `(.L_x_6054) ;  /* 0x0000000800f07947 */ /* 0x000fea0003800000 */
.L_x_6055:
        /* <DEDUP_REMOVED lines=10> */
[----:B------:R-:W-:-:S04]  /*4de0*/  FSETP.NEU.FTZ.AND P0, PT, R0, RZ, PT ;  /* 0x000000ff0000720b */ /* 0x000fc80003f1d000 */
[----:B------:R-:W-:-:S05]  /*4df0*/  SEL R5, RZ, 0x1, !P0 ;  /* 0x00000001ff057807 */ /* 0x000fca0004000000 */
[----:B------:R0:W-:Y:S01]  /*4e00*/  STG.E.U8 desc[UR36][R2.64], R5 ;  /* 0x0000000502007986 */ /* 0x0001e2000c101124 */
[----:B------:R-:W-:Y:S05]  /*4e10*/  BRA `(.L_x_6054) ;  /* 0x0000000800b87947 */ /* 0x000fea0003800000 */
.L_x_6068:
[----:B------:R-:W-:Y:S01]  /*4e20*/  HADD2.F32 R0, -RZ, R0.H0_H0 ;  /* 0x20000000ff007230 */ /* 0x000fe20000004100 */
[----:B------:R-:W-:Y:S01]  /*4e30*/  CS2R R6, SRZ ;  /* 0x0000000000067805 */ /* 0x000fe2000001ff00 */
[----:B------:R-:W-:-:S03]  /*4e40*/  IMAD.MOV.U32 R19, RZ, RZ, R23 ;  /* 0x000000ffff137224 */ /* 0x000fc600078e0017 */
[----:B------:R-:W-:-:S04]  /*4e50*/  FMUL.FTZ R0, R0, 1 ;  /* 0x3f80000000007820 */ /* 0x000fc80000410000 */
[----:B------:R-:W0:Y:S02]  /*4e60*/  F2F.F64.F32 R4, R0 ;  /* 0x0000000000047310 */ /* 0x000e240000201800 */
[----:B0-----:R0:W-:Y:S01]  /*4e70*/  STG.E.128 desc[UR36][R2.64], R4 ;  /* 0x0000000402007986 */ /* 0x0011e2000c101d24 */
[----:B------:R-:W-:Y:S05]  /*4e80*/  BRA `(.L_x_6054) ;  /* 0x00000008009c7947 */ /* 0x000fea0003800000 */
.L_x_6067:
        /* <DEDUP_REMOVED lines=21> */
.L_x_6072:
[----:B------:R-:W-:Y:S05]  /*4fe0*/  BSYNC B0 ;  /* 0x0000000000007941 */ /* 0x000fea0003800000 */
.L_x_6071:
[----:B------:R-:W-:Y:S01]  /*4ff0*/  LOP3.LUT R5, R0, R5, RZ, 0xfc, !PT ;  /* 0x0000000500057212 */ /* 0x000fe200078efcff */
[----:B------:R-:W-:-:S04]  /*5000*/  IMAD.MOV.U32 R19, RZ, RZ, R23 ;  /* 0x000000ffff137224 */ /* 0x000fc800078e0017 */
[----:B------:R0:W-:Y:S01]  /*5010*/  STG.E.U8 desc[UR36][R2.64], R5 ;  /* 0x0000000502007986 */ /* 0x0001e2000c101124 */
[----:B------:R-:W-:Y:S05]  /*5020*/  BRA `(.L_x_6054) ;  /* 0x0000000800347947 */ /* 0x000fea0003800000 */
.L_x_6070:
        /* <DEDUP_REMOVED lines=13> */
.L_x_6074:
[----:B------:R-:W-:Y:S01]  /*5100*/  IMAD.MOV.U32 R0, RZ, RZ, 0x7f ;  /* 0x0000007fff007424 */ /* 0x000fe200078e00ff */
[----:B------:R-:W-:-:S04]  /*5110*/  ISETP.GT.U32.AND P0, PT, R4, 0x7f800000, PT ;  /* 0x7f8000000400780c */ /* 0x000fc80003f04070 */
[----:B------:R-:W-:-:S09]  /*5120*/  SEL R0, R0, 0x7c, P0 ;  /* 0x0000007c00007807 */ /* 0x000fd20000000000 */
.L_x_6075:
[----:B------:R-:W-:Y:S05]  /*5130*/  BSYNC B0 ;  /* 0x0000000000007941 */ /* 0x000fea0003800000 */
.L_x_6073:
[----:B------:R-:W-:Y:S01]  /*5140*/  LOP3.LUT R4, R5, 0x80000000, RZ, 0xc0, !PT ;  /* 0x8000000005047812 */ /* 0x000fe200078ec0ff */
[----:B------:R-:W-:-:S03]  /*5150*/  IMAD.MOV.U32 R19, RZ, RZ, R23 ;  /* 0x000000ffff137224 */ /* 0x000fc600078e0017 */
[----:B------:R-:W-:-:S04]  /*5160*/  SHF.R.U32.HI R5, RZ, 0x18, R4 ;  /* 0x00000018ff057819 */ /* 0x000fc80000011604 */
[----:B------:R-:W-:-:S05]  /*5170*/  LOP3.LUT R5, R0, R5, RZ, 0xfc, !PT ;  /* 0x0000000500057212 */ /* 0x000fca00078efcff */
[----:B------:R0:W-:Y:S01]  /*5180*/  STG.E.U8 desc[UR36][R2.64], R5 ;  /* 0x0000000502007986 */ /* 0x0001e2000c101124 */
[----:B------:R-:W-:Y:S05]  /*5190*/  BRA `(.L_x_6054) ;  /* 0x0000000400d87947 */ /* 0x000fea0003800000 */
.L_x_6069:
[----:B------:R-:W-:Y:S02]  /*51a0*/  HADD2.F32 R0, -RZ, R0.H0_H0 ;  /* 0x20000000ff007230 */ /* 0x000fe40000004100 */
[----:B------:R-:W-:-:S03]  /*51b0*/  IMAD.MOV.U32 R19, RZ, RZ, R23 ;  /* 0x000000ffff137224 */ /* 0x000fc600078e0017 */
[----:B------:R-:W-:-:S05]  /*51c0*/  F2FP.BF16.F32.PACK_AB R0, RZ, R0 ;  /* 0x00000000ff00723e */ /* 0x000fca00000010ff */
[----:B------:R0:W-:Y:S01]  /*51d0*/  STG.E.U16 desc[UR36][R2.64], R0 ;  /* 0x0000000002007986 */ /* 0x0001e2000c101524 */
[----:B------:R-:W-:Y:S05]  /*51e0*/  BRA `(.L_x_6054) ;  /* 0x0000000400c47947 */ /* 0x000fea0003800000 */
.L_x_6066:
        /* <DEDUP_REMOVED lines=10> */
[----:B------:R-:W0:Y:S02]  /*5290*/  F2I.FTZ.U32.TRUNC.NTZ R5, R5 ;  /* 0x0000000500057305 */ /* 0x000e24000021f000 */
[----:B0-----:R0:W-:Y:S01]  /*52a0*/  STG.E.U16 desc[UR36][R2.64], R5 ;  /* 0x0000000502007986 */ /* 0x0011e2000c101524 */
[----:B------:R-:W-:Y:S05]  /*52b0*/  BRA `(.L_x_6054) ;  /* 0x0000000400907947 */ /* 0x000fea0003800000 */
.L_x_6078:
        /* <DEDUP_REMOVED lines=17> */
.L_x_6081:
[----:B------:R-:W-:-:S04]  /*53d0*/  LOP3.LUT R0, R7, 0x80000000, RZ, 0xc0, !PT ;  /* 0x8000000007007812 */ /* 0x000fc800078ec0ff */
[----:B------:R-:W-:-:S04]  /*53e0*/  SHF.R.U32.HI R5, RZ, 0x18, R0 ;  /* 0x00000018ff057819 */ /* 0x000fc80000011600 */
[----:B------:R-:W-:-:S04]  /*53f0*/  LOP3.LUT R4, R4, R5, RZ, 0xfc, !PT ;  /* 0x0000000504047212 */ /* 0x000fc800078efcff */
[----:B------:R-:W-:-:S07]  /*5400*/  PRMT R0, R4, 0x7610, R0 ;  /* 0x0000761004007816 */ /* 0x000fce0000000000 */
.L_x_6080:
[----:B------:R-:W-:Y:S05]  /*5410*/  BSYNC B0 ;  /* 0x0000000000007941 */ /* 0x000fea0003800000 */
.L_x_6079:
[----:B------:R0:W-:Y:S01]  /*5420*/  STG.E.U8 desc[UR36][R2.64], R0 ;  /* 0x0000000002007986 */ /* 0x0001e2000c101124 */
[----:B------:R-:W-:Y:S01]  /*5430*/  IMAD.MOV.U32 R19, RZ, RZ, R23 ;  /* 0x000000ffff137224 */ /* 0x000fe200078e0017 */
[----:B------:R-:W-:Y:S06]  /*5440*/  BRA `(.L_x_6054) ;  /* 0x00000004002c7947 */ /* 0x000fec0003800000 */
.L_x_6077:
        /* <DEDUP_REMOVED lines=17> */
.L_x_6084:
[----:B------:R-:W-:-:S04]  /*5560*/  LOP3.LUT R0, R7, 0x80000000, RZ, 0xc0, !PT ;  /* 0x8000000007007812 */ /* 0x000fc800078ec0ff */
[----:B------:R-:W-:-:S04]  /*5570*/  SHF.R.U32.HI R5, RZ, 0x18, R0 ;  /* 0x00000018ff057819 */ /* 0x000fc80000011600 */
[----:B------:R-:W-:-:S04]  /*5580*/  LOP3.LUT R4, R4, R5, RZ, 0xfc, !PT ;  /* 0x0000000504047212 */ /* 0x000fc800078efcff */
[----:B------:R-:W-:-:S07]  /*5590*/  PRMT R0, R4, 0x7610, R0 ;  /* 0x0000761004007816 */ /* 0x000fce0000000000 */
.L_x_6083:
[----:B------:R-:W-:Y:S05]  /*55a0*/  BSYNC B0 ;  /* 0x0000000000007941 */ /* 0x000fea0003800000 */
.L_x_6082:
[----:B------:R0:W-:Y:S01]  /*55b0*/  STG.E.U8 desc[UR36][R2.64], R0 ;  /* 0x0000000002007986 */ /* 0x0001e2000c101124 */
[----:B------:R-:W-:Y:S01]  /*55c0*/  IMAD.MOV.U32 R19, RZ, RZ, R23 ;  /* 0x000000ffff137224 */ /* 0x000fe200078e0017 */
[----:B------:R-:W-:Y:S06]  /*55d0*/  BRA `(.L_x_6054) ;  /* 0x0000000000c87947 */ /* 0x000fec0003800000 */
.L_x_6076:
[----:B------:R-:W-:-:S13]  /*55e0*/  ISETP.NE.AND P0, PT, R4, 0x1c, PT ;  /* 0x0000001c0400780c */ /* 0x000fda0003f05270 */
[----:B------:R-:W-:Y:S05]  /*55f0*/  @!P0 BRA `(.L_x_6085) ;  /* 0x0000000000b08947 */ /* 0x000fea0003800000 */
[----:B------:R-:W-:-:S13]  /*5600*/  ISETP.NE.AND P0, PT, R4, 0x1d, PT ;  /* 0x0000001d0400780c */ /* 0x000fda0003f05270 */
[----:B------:R-:W-:Y:S05]  /*5610*/  @!P0 BRA `(.L_x_6086) ;  /* 0x0000000000948947 */ /* 0x000fea0003800000 */
[----:B------:R-:W-:-:S13]  /*5620*/  ISETP.NE.AND P0, PT, R4, 0x2c, PT ;  /* 0x0000002c0400780c */ /* 0x000fda0003f05270 */
[----:B------:R-:W-:Y:S05]  /*5630*/  @P0 BRA `(.L_x_6059) ;  /* 0x0000000000440947 */ /* 0x000fea0003800000 */
[----:B------:R-:W-:Y:S02]  /*5640*/  HADD2.F32 R5, -RZ, R0.H0_H0 ;  /* 0x20000000ff057230 */ /* 0x000fe40000004100 */
        /* <DEDUP_REMOVED lines=16> */
.L_x_6059:
        /* <DEDUP_REMOVED lines=16> */
.L_x_6087:
[----:B------:R-:W-:Y:S01]  /*5850*/  IMAD.MOV.U32 R19, RZ, RZ, R23 ;  /* 0x000000ffff137224 */ /* 0x000fe200078e0017 */
[----:B------:R-:W-:Y:S06]  /*5860*/  BRA `(.L_x_6054) ;  /* 0x0000000000247947 */ /* 0x000fec0003800000 */
.L_x_6086:
[----:B------:R-:W-:Y:S02]  /*5870*/  HADD2.F32 R4, -RZ, R0.H0_H0 ;  /* 0x20000000ff047230 */ /* 0x000fe40000004100 */
[----:B------:R-:W-:-:S04]  /*5880*/  IMAD.MOV.U32 R19, RZ, RZ, R23 ;  /* 0x000000ffff137224 */ /* 0x000fc800078e0017 */
[----:B------:R-:W0:Y:S02]  /*5890*/  F2I.U64.TRUNC R4, R4 ;  /* 0x0000000400047311 */ /* 0x000e24000020d800 */
[----:B0-----:R0:W-:Y:S01]  /*58a0*/  STG.E.64 desc[UR36][R2.64], R4 ;  /* 0x0000000402007986 */ /* 0x0011e2000c101b24 */
[----:B------:R-:W-:Y:S05]  /*58b0*/  BRA `(.L_x_6054) ;  /* 0x0000000000107947 */ /* 0x000fea0003800000 */
.L_x_6085:
[----:B------:R-:W-:Y:S02]  /*58c0*/  HADD2.F32 R0, -RZ, R0.H0_H0 ;  /* 0x20000000ff007230 */ /* 0x000fe40000004100 */
[----:B------:R-:W-:Y:S02]  /*58d0*/  IMAD.MOV.U32 R19, RZ, RZ, R23 ;  /* 0x000000ffff137224 */ /* 0x000fe400078e0017 */
[----:B------:R-:W0:Y:S02]  /*58e0*/  F2I.FTZ.U32.TRUNC.NTZ R5, R0 ;  /* 0x0000000000057305 */ /* 0x000e24000021f000 */
[----:B0-----:R0:W-:Y:S03]  /*58f0*/  STG.E desc[UR36][R2.64], R5 ;  /* 0x0000000502007986 */ /* 0x0011e6000c101924 */
.L_x_6054:
[----:B------:R-:W-:Y:S05]  /*5900*/  BSYNC B6 ;  /* 0x0000000000067941 */ /* 0x000fea0003800000 */
.L_x_6053:
[----:B------:R-:W-:Y:S01]  /*5910*/  ISETP.GE.AND P0, PT, R19, R16, PT ;  /* 0x000000101300720c */ /* 0x000fe20003f06270 */
[----:B------:R-:W-:-:S12]  /*5920*/  BSSY B6, `(.L_x_6088) ;  /* 0x00001fc000067945 */ /* 0x000fd80003800000 */
        /* <DEDUP_REMOVED lines=19> */
[----:B------:R-:W-:-:S06]  /*5a60*/  HADD2.F32 R25, -RZ, R25.H0_H0 ;  /* 0x20000019ff197230 */ /* 0x000fcc0000004100 */
[----:B------:R-:W0:Y:S02]  /*5a70*/  F2I.FTZ.TRUNC.NTZ R25, R25 ;  /* 0x0000001900197305 */ /* 0x000e24000021f100 */
[----:B0-----:R3:W-:Y:S01]  /*5a80*/  STG.E.U8 desc[UR36][R2.64], R25 ;  /* 0x0000001902007986 */ /* 0x0017e2000c101124 */
[----:B------:R-:W-:Y:S05]  /*5a90*/  BRA `(.L_x_6095) ;  /* 0x0000000c00947947 */ /* 0x000fea0003800000 */
.L_x_6093:
[----:B------:R-:W-:-:S06]  /*5aa0*/  HADD2.F32 R5, -RZ, R25.H0_H0 ;  /* 0x20000019ff057230 */ /* 0x000fcc0000004100 */
[----:B------:R-:W0:Y:S02]  /*5ab0*/  F2I.S64.TRUNC R4, R5 ;  /* 0x0000000500047311 */ /* 0x000e24000020d900 */
[----:B0-----:R4:W-:Y:S01]  /*5ac0*/  STG.E.U8 desc[UR36][R2.64], R4 ;  /* 0x0000000402007986 */ /* 0x0019e2000c101124 */
[----:B------:R-:W-:Y:S05]  /*5ad0*/  BRA `(.L_x_6095) ;  /* 0x0000000c00847947 */ /* 0x000fea0003800000 */
.L_x_6092:
        /* <DEDUP_REMOVED lines=10> */
.L_x_6097:
[----:B------:R-:W-:-:S06]  /*5b80*/  HADD2.F32 R25, -RZ, R25.H0_H0 ;  /* 0x20000019ff197230 */ /* 0x000fcc0000004100 */
[----:B------:R-:W0:Y:S02]  /*5b90*/  F2I.FTZ.TRUNC.NTZ R25, R25 ;  /* 0x0000001900197305 */ /* 0x000e24000021f100 */
[----:B0-----:R2:W-:Y:S01]  /*5ba0*/  STG.E desc[UR36][R2.64], R25 ;  /* 0x0000001902007986 */ /* 0x0015e2000c101924 */
[----:B------:R-:W-:Y:S05]  /*5bb0*/  BRA `(.L_x_6095) ;  /* 0x0000000c004c7947 */ /* 0x000fea0003800000 */
.L_x_6096:
[----:B------:R-:W-:-:S06]  /*5bc0*/  HADD2.F32 R25, -RZ, R25.H0_H0 ;  /* 0x20000019ff197230 */ /* 0x000fcc0000004100 */
[----:B------:R-:W0:Y:S02]  /*5bd0*/  F2I.FTZ.TRUNC.NTZ R25, R25 ;  /* 0x0000001900197305 */ /* 0x000e24000021f100 */
[----:B0-----:R0:W-:Y:S01]  /*5be0*/  STG.E.U16 desc[UR36][R2.64], R25 ;  /* 0x0000001902007986 */ /* 0x0011e2000c101524 */
[----:B------:R-:W-:Y:S05]  /*5bf0*/  BRA `(.L_x_6095) ;  /* 0x0000000c003c7947 */ /* 0x000fea0003800000 */
.L_x_6091:
        /* <DEDUP_REMOVED lines=9> */
.L_x_6099:
[----:B------:R0:W-:Y:S01]  /*5c90*/  STG.E.U16 desc[UR36][R2.64], R25 ;  /* 0x0000001902007986 */ /* 0x0001e2000c101524 */
[----:B------:R-:W-:Y:S05]  /*5ca0*/  BRA `(.L_x_6095) ;  /* 0x0000000c00107947 */ /* 0x000fea0003800000 */
.L_x_6098:
        /* <DEDUP_REMOVED lines=10> */
.L_x_6101:
[----:B------:R-:W-:-:S05]  /*5d50*/  HADD2.F32 R0, -RZ, R25.H0_H0 ;  /* 0x20000019ff007230 */ /* 0x000fca0000004100 */
[----:B------:R-:W-:-:S04]  /*5d60*/  F2FP.F16.F32.PACK_AB R0, RZ, R0 ;  /* 0x00000000ff00723e */ /* 0x000fc800000000ff */
[----:B------:R-:W-:-:S05]  /*5d70*/  PRMT R0, R0, 0x5410, RZ ;  /* 0x0000541000007816 */ /* 0x000fca00000000ff */
[----:B------:R0:W-:Y:S01]  /*5d80*/  STG.E desc[UR36][R2.64], R0 ;  /* 0x0000000002007986 */ /* 0x0001e2000c101924 */
[----:B------:R-:W-:Y:S05]  /*5d90*/  BRA `(.L_x_6095) ;  /* 0x0000000800d47947 */ /* 0x000fea0003800000 */
.L_x_6100:
[----:B------:R-:W-:-:S05]  /*5da0*/  HADD2.F32 R4, -RZ, R25.H0_H0 ;  /* 0x20000019ff047230 */ /* 0x000fca0000004100 */
[----:B------:R-:W-:-:S06]  /*5db0*/  FMUL.FTZ R4, R4, 1 ;  /* 0x3f80000004047820 */ /* 0x000fcc0000410000 */
[----:B------:R-:W0:Y:S02]  /*5dc0*/  F2F.F64.F32 R4, R4 ;  /* 0x0000000400047310 */ /* 0x000e240000201800 */
[----:B0-----:R0:W-:Y:S01]  /*5dd0*/  STG.E.64 desc[UR36][R2.64], R4 ;  /* 0x0000000402007986 */ /* 0x0011e2000c101b24 */
[----:B------:R-:W-:Y:S05]  /*5de0*/  BRA `(.L_x_6095) ;  /* 0x0000000800c07947 */ /* 0x000fea0003800000 */
.L_x_6090:
        /* <DEDUP_REMOVED lines=13> */
.L_x_6104:
[----:B------:R-:W-:Y:S01]  /*5ec0*/  HADD2.F32 R25, -RZ, R25.H0_H0 ;  /* 0x20000019ff197230 */ /* 0x000fe20000004100 */
[----:B------:R-:W-:-:S04]  /*5ed0*/  CS2R R6, SRZ ;  /* 0x0000000000067805 */ /* 0x000fc8000001ff00 */
[----:B------:R-:W-:-:S06]  /*5ee0*/  FMUL.FTZ R4, R25, 1 ;  /* 0x3f80000019047820 */ /* 0x000fcc0000410000 */
[----:B------:R-:W0:Y:S02]  /*5ef0*/  F2F.F64.F32 R4, R4 ;  /* 0x0000000400047310 */ /* 0x000e240000201800 */
[----:B0-----:R0:W-:Y:S01]  /*5f00*/  STG.E.128 desc[UR36][R2.64], R4 ;  /* 0x0000000402007986 */ /* 0x0011e2000c101d24 */
[----:B------:R-:W-:Y:S05]  /*5f10*/  BRA `(.L_x_6095) ;  /* 0x0000000800747947 */ /* 0x000fea0003800000 */
.L_x_6103:
        /* <DEDUP_REMOVED lines=21> */
.L_x_6108:
[----:B------:R-:W-:Y:S05]  /*6070*/  BSYNC B0 ;  /* 0x0000000000007941 */ /* 0x000fea0003800000 */
.L_x_6107:
[----:B------:R-:W-:-:S05]  /*6080*/  LOP3.LUT R5, R0, R5, RZ, 0xfc, !PT ;  /* 0x0000000500057212 */ /* 0x000fca00078efcff */
[----:B------:R0:W-:Y:S01]  /*6090*/  STG.E.U8 desc[UR36][R2.64], R5 ;  /* 0x0000000502007986 */ /* 0x0001e2000c101124 */
[----:B------:R-:W-:Y:S05]  /*60a0*/  BRA `(.L_x_6095) ;  /* 0x0000000800107947 */ /* 0x000fea0003800000 */
.L_x_6106:
        /* <DEDUP_REMOVED lines=13> */
.L_x_6110:
[----:B------:R-:W-:Y:S01]  /*6180*/  IMAD.MOV.U32 R0, RZ, RZ, 0x7f ;  /* 0x0000007fff007424 */ /* 0x000fe200078e00ff */
[----:B------:R-:W-:-:S04]  /*6190*/  ISETP.GT.U32.AND P0, PT, R4, 0x7f800000, PT ;  /* 0x7f8000000400780c */ /* 0x000fc80003f04070 */
[----:B------:R-:W-:-:S09]  /*61a0*/  SEL R0, R0, 0x7c, P0 ;  /* 0x0000007c00007807 */ /* 0x000fd20000000000 */
.L_x_6111:
[----:B------:R-:W-:Y:S05]  /*61b0*/  BSYNC B0 ;  /* 0x0000000000007941 */ /* 0x000fea0003800000 */
.L_x_6109:
[----:B------:R-:W-:-:S04]  /*61c0*/  LOP3.LUT R4, R25, 0x80000000, RZ, 0xc0, !PT ;  /* 0x8000000019047812 */ /* 0x000fc800078ec0ff */
[----:B------:R-:W-:-:S04]  /*61d0*/  SHF.R.U32.HI R5, RZ, 0x18, R4 ;  /* 0x00000018ff057819 */ /* 0x000fc80000011604 */
[----:B------:R-:W-:-:S05]  /*61e0*/  LOP3.LUT R5, R0, R5, RZ, 0xfc, !PT ;  /* 0x0000000500057212 */ /* 0x000fca00078efcff */
[----:B------:R0:W-:Y:S01]  /*61f0*/  STG.E.U8 desc[UR36][R2.64], R5 ;  /* 0x0000000502007986 */ /* 0x0001e2000c101124 */
[----:B------:R-:W-:Y:S05]  /*6200*/  BRA `(.L_x_6095) ;  /* 0x0000000400b87947 */ /* 0x000fea0003800000 */
.L_x_6105:
[----:B------:R-:W-:-:S05]  /*6210*/  HADD2.F32 R0, -RZ, R25.H0_H0 ;  /* 0x20000019ff007230 */ /* 0x000fca0000004100 */
[----:B------:R-:W-:-:S05]  /*6220*/  F2FP.BF16.F32.PACK_AB R0, RZ, R0 ;  /* 0x00000000ff00723e */ /* 0x000fca00000010ff */
[----:B------:R0:W-:Y:S01]  /*6230*/  STG.E.U16 desc[UR36][R2.64], R0 ;  /* 0x0000000002007986 */ /* 0x0001e2000c101524 */
[----:B------:R-:W-:Y:S05]  /*6240*/  BRA `(.L_x_6095) ;  /* 0x0000000400a87947 */ /* 0x000fea0003800000 */
.L_x_6102:
        /* <DEDUP_REMOVED lines=12> */
.L_x_6114:
        /* <DEDUP_REMOVED lines=17> */
.L_x_6117:
[----:B------:R-:W-:-:S04]  /*6420*/  LOP3.LUT R0, R25, 0x80000000, RZ, 0xc0, !PT ;  /* 0x8000000019007812 */ /* 0x000fc800078ec0ff */
[----:B------:R-:W-:-:S04]  /*6430*/  SHF.R.U32.HI R5, RZ, 0x18, R0 ;  /* 0x00000018ff057819 */ /* 0x000fc80000011600 */
[----:B------:R-:W-:-:S04]  /*6440*/  LOP3.LUT R4, R4, R5, RZ, 0xfc, !PT ;  /* 0x0000000504047212 */ /* 0x000fc800078efcff */
[----:B------:R-:W-:-:S07]  /*6450*/  PRMT R0, R4, 0x7610, R0 ;  /* 0x0000761004007816 */ /* 0x000fce0000000000 */
.L_x_6116:
[----:B------:R-:W-:Y:S05]  /*6460*/  BSYNC B0 ;  /* 0x0000000000007941 */ /* 0x000fea0003800000 */
.L_x_6115:
[----:B------:R0:W-:Y:S01]  /*6470*/  STG.E.U8 desc[UR36][R2.64], R0 ;  /* 0x0000000002007986 */ /* 0x0001e2000c101124 */
[----:B------:R-:W-:Y:S05]  /*6480*/  BRA `(.L_x_6095) ;  /* 0x0000000400187947 */ /* 0x000fea0003800000 */
.L_x_6113:
        /* <DEDUP_REMOVED lines=17> */
.L_x_6120:
[----:B------:R-:W-:-:S04]  /*65a0*/  LOP3.LUT R0, R25, 0x80000000, RZ, 0xc0, !PT ;  /* 0x8000000019007812 */ /* 0x000fc800078ec0ff */
[----:B------:R-:W-:-:S04]  /*65b0*/  SHF.R.U32.HI R5, RZ, 0x18, R0 ;  /* 0x00000018ff057819 */ /* 0x000fc80000011600 */
[----:B------:R-:W-:-:S04]  /*65c0*/  LOP3.LUT R4, R4, R5, RZ, 0xfc, !PT ;  /* 0x0000000504047212 */ /* 0x000fc800078efcff */
[----:B------:R-:W-:-:S07]  /*65d0*/  PRMT R0, R4, 0x7610, R0 ;  /* 0x0000761004007816 */ /* 0x000fce0000000000 */
.L_x_6119:
[----:B------:R-:W-:Y:S05]  /*65e0*/  BSYNC B0 ;  /* 0x0000000000007941 */ /* 0x000fea0003800000 */
.L_x_6118:
[----:B------:R0:W-:Y:S01]  /*65f0*/  STG.E.U8 desc[UR36][R2.64], R0 ;  /* 0x0000000002007986 */ /* 0x0001e2000c101124 */
[----:B------:R-:W-:Y:S05]  /*6600*/  BRA `(.L_x_6095) ;  /* 0x0000000000b87947 */ /* 0x000fea0003800000 */
.L_x_6112:
[----:B------:R-:W-:-:S13]  /*6610*/  ISETP.NE.AND P0, PT, R0, 0x1c, PT ;  /* 0x0000001c0000780c */ /* 0x000fda0003f05270 */
[----:B------:R-:W-:Y:S05]  /*6620*/  @!P0 BRA `(.L_x_6121) ;  /* 0x0000000000a48947 */ /* 0x000fea0003800000 */
[----:B------:R-:W-:-:S13]  /*6630*/  ISETP.NE.AND P0, PT, R0, 0x1d, PT ;  /* 0x0000001d0000780c */ /* 0x000fda0003f05270 */
[----:B------:R-:W-:Y:S05]  /*6640*/  @!P0 BRA `(.L_x_6122) ;  /* 0x00000000008c8947 */ /* 0x000fea0003800000 */
[----:B------:R-:W-:-:S13]  /*6650*/  ISETP.NE.AND P0, PT, R0, 0x2c, PT ;  /* 0x0000002c0000780c */ /* 0x000fda0003f05270 */
[----:B------:R-:W-:Y:S05]  /*6660*/  @P0 BRA `(.L_x_6094) ;  /* 0x0000000000400947 */ /* 0x000fea0003800000 */
[----:B------:R-:W-:Y:S02]  /*6670*/  HADD2.F32 R25, -RZ, R25.H0_H0 ;  /* 0x20000019ff197230 */ /* 0x000fe40000004100 */
        /* <DEDUP_REMOVED lines=15> */
.L_x_6094:
        /* <DEDUP_REMOVED lines=16> */
.L_x_6123:
[----:B------:R-:W-:Y:S05]  /*6870*/  BRA `(.L_x_6095) ;  /* 0x00000000001c7947 */ /* 0x000fea0003800000 */
.L_x_6122:
[----:B------:R-:W-:-:S06]  /*6880*/  HADD2.F32 R4, -RZ, R25.H0_H0 ;  /* 0x20000019ff047230 */ /* 0x000fcc0000004100 */
[----:B------:R-:W0:Y:S02]  /*6890*/  F2I.U64.TRUNC R4, R4 ;  /* 0x0000000400047311 */ /* 0x000e24000020d800 */
[----:B0-----:R0:W-:Y:S01]  /*68a0*/  STG.E.64 desc[UR36][R2.64], R4 ;  /* 0x0000000402007986 */ /* 0x0011e2000c101b24 */
[----:B------:R-:W-:Y:S05]  /*68b0*/  BRA `(.L_x_6095) ;  /* 0x00000000000c7947 */ /* 0x000fea0003800000 */
.L_x_6121:
[----:B------:R-:W-:-:S06]  /*68c0*/  HADD2.F32 R25, -RZ, R25.H0_H0 ;  /* 0x20000019ff197230 */ /* 0x000fcc0000004100 */
[----:B------:R-:W0:Y:S02]  /*68d0*/  F2I.FTZ.U32.TRUNC.NTZ R25, R25 ;  /* 0x0000001900197305 */ /* 0x000e24000021f000 */
[----:B0-----:R0:W-:Y:S02]  /*68e0*/  STG.E desc[UR36][R2.64], R25 ;  /* 0x0000001902007986 */ /* 0x0011e4000c101924 */
.L_x_6095:
        /* <DEDUP_REMOVED lines=25> */
.L_x_6127:
[----:B------:R-:W-:-:S06]  /*6a80*/  HADD2.F32 R5, -RZ, R24.H0_H0 ;  /* 0x20000018ff057230 */ /* 0x000fcc0000004100 */
[----:B------:R-:W0:Y:S02]  /*6a90*/  F2I.S64.TRUNC R4, R5 ;  /* 0x0000000500047311 */ /* 0x000e24000020d900 */
[----:B0-----:R0:W-:Y:S01]  /*6aa0*/  STG.E.U8 desc[UR36][R2.64], R4 ;  /* 0x0000000402007986 */ /* 0x0011e2000c101124 */
[----:B------:R-:W-:Y:S05]  /*6ab0*/  BRA `(.L_x_6129) ;  /* 0x0000000c00847947 */ /* 0x000fea0003800000 */
.L_x_6126:
        /* <DEDUP_REMOVED lines=10> */
.L_x_6131:
[----:B------:R-:W-:-:S04]  /*6b60*/  HADD2.F32 R24, -RZ, R24.H0_H0 ;  /* 0x20000018ff187230 */ /* 0x000fc80000004100 */
[----:B------:R-:W0:Y:S02]  /*6b70*/  F2I.FTZ.TRUNC.NTZ R5, R24 ;  /* 0x0000001800057305 */ /* 0x000e24000021f100 */
[----:B0-----:R0:W-:Y:S01]  /*6b80*/  STG.E desc[UR36][R2.64], R5 ;  /* 0x0000000502007986 */ /* 0x0011e2000c101924 */
[----:B------:R-:W-:Y:S05]  /*6b90*/  BRA `(.L_x_6129) ;  /* 0x0000000c004c7947 */ /* 0x000fea0003800000 */
.L_x_6130:
[----:B------:R-:W-:-:S04]  /*6ba0*/  HADD2.F32 R24, -RZ, R24.H0_H0 ;  /* 0x20000018ff187230 */ /* 0x000fc80000004100 */
[----:B------:R-:W0:Y:S02]  /*6bb0*/  F2I.FTZ.TRUNC.NTZ R5, R24 ;  /* 0x0000001800057305 */ /* 0x000e24000021f100 */
[----:B0-----:R0:W-:Y:S01]  /*6bc0*/  STG.E.U16 desc[UR36][R2.64], R5 ;  /* 0x0000000502007986 */ /* 0x0011e2000c101524 */
[----:B------:R-:W-:Y:S05]  /*6bd0*/  BRA `(.L_x_6129) ;  /* 0x0000000c003c7947 */ /* 0x000fea0003800000 */
.L_x_6125:
        /* <DEDUP_REMOVED lines=9> */
.L_x_6133:
[----:B------:R0:W-:Y:S01]  /*6c70*/  STG.E.U16 desc[UR36][R2.64], R24 ;  /* 0x0000001802007986 */ /* 0x0001e2000c101524 */
[----:B------:R-:W-:Y:S05]  /*6c80*/  BRA `(.L_x_6129) ;  /* 0x0000000c00107947 */ /* 0x000fea0003800000 */
.L_x_6132:
        /* <DEDUP_REMOVED lines=10> */
.L_x_6135:
[----:B------:R-:W-:-:S05]  /*6d30*/  HADD2.F32 R0, -RZ, R24.H0_H0 ;  /* 0x20000018ff007230 */ /* 0x000fca0000004100 */
[----:B------:R-:W-:-:S04]  /*6d40*/  F2FP.F16.F32.PACK_AB R0, RZ, R0 ;  /* 0x00000000ff00723e */ /* 0x000fc800000000ff */
[----:B------:R-:W-:-:S05]  /*6d50*/  PRMT R0, R0, 0x5410, RZ ;  /* 0x0000541000007816 */ /* 0x000fca00000000ff */
[----:B------:R0:W-:Y:S01]  /*6d60*/  STG.E desc[UR36][R2.64], R0 ;  /* 0x0000000002007986 */ /* 0x0001e2000c101924 */
[----:B------:R-:W-:Y:S05]  /*6d70*/  BRA `(.L_x_6129) ;  /* 0x0000000800d47947 */ /* 0x000fea0003800000 */
.L_x_6134:
[----:B------:R-:W-:-:S05]  /*6d80*/  HADD2.F32 R4, -RZ, R24.H0_H0 ;  /* 0x20000018ff047230 */ /* 0x000fca0000004100 */
[----:B------:R-:W-:-:S06]  /*6d90*/  FMUL.FTZ R4, R4, 1 ;  /* 0x3f80000004047820 */ /* 0x000fcc0000410000 */
[----:B------:R-:W0:Y:S02]  /*6da0*/  F2F.F64.F32 R4, R4 ;  /* 0x0000000400047310 */ /* 0x000e240000201800 */
[----:B0-----:R0:W-:Y:S01]  /*6db0*/  STG.E.64 desc[UR36][R2.64], R4 ;  /* 0x0000000402007986 */ /* 0x0011e2000c101b24 */
[----:B------:R-:W-:Y:S05]  /*6dc0*/  BRA `(.L_x_6129) ;  /* 0x0000000800c07947 */ /* 0x000fea0003800000 */
.L_x_6124:
        /* <DEDUP_REMOVED lines=13> */
.L_x_6138:
[----:B------:R-:W-:Y:S01]  /*6ea0*/  HADD2.F32 R24, -RZ, R24.H0_H0 ;  /* 0x20000018ff187230 */ /* 0x000fe20000004100 */
[----:B------:R-:W-:-:S04]  /*6eb0*/  CS2R R6, SRZ ;  /* 0x0000000000067805 */ /* 0x000fc8000001ff00 */
[----:B------:R-:W-:-:S06]  /*6ec0*/  FMUL.FTZ R4, R24, 1 ;  /* 0x3f80000018047820 */ /* 0x000fcc0000410000 */
[----:B------:R-:W0:Y:S02]  /*6ed0*/  F2F.F64.F32 R4, R4 ;  /* 0x0000000400047310 */ /* 0x000e240000201800 */
[----:B0-----:R0:W-:Y:S01]  /*6ee0*/  STG.E.128 desc[UR36][R2.64], R4 ;  /* 0x0000000402007986 */ /* 0x0011e2000c101d24 */
[----:B------:R-:W-:Y:S05]  /*6ef0*/  BRA `(.L_x_6129) ;  /* 0x0000000800747947 */ /* 0x000fea0003800000 */
.L_x_6137:
        /* <DEDUP_REMOVED lines=21> */
.L_x_6142:
[----:B------:R-:W-:Y:S05]  /*7050*/  BSYNC B0 ;  /* 0x0000000000007941 */ /* 0x000fea0003800000 */
.L_x_6141:
[----:B------:R-:W-:-:S05]  /*7060*/  LOP3.LUT R5, R0, R5, RZ, 0xfc, !PT ;  /* 0x0000000500057212 */ /* 0x000fca00078efcff */
[----:B------:R0:W-:Y:S01]  /*7070*/  STG.E.U8 desc[UR36][R2.64], R5 ;  /* 0x0000000502007986 */ /* 0x0001e2000c101124 */
[----:B------:R-:W-:Y:S05]  /*7080*/  BRA `(.L_x_6129) ;  /* 0x0000000800107947 */ /* 0x000fea0003800000 */
.L_x_6140:
        /* <DEDUP_REMOVED lines=13> */
.L_x_6144:
[----:B------:R-:W-:Y:S01]  /*7160*/  IMAD.MOV.U32 R0, RZ, RZ, 0x7f ;  /* 0x0000007fff007424 */ /* 0x000fe200078e00ff */
[----:B------:R-:W-:-:S04]  /*7170*/  ISETP.GT.U32.AND P0, PT, R4, 0x7f800000, PT ;  /* 0x7f8000000400780c */ /* 0x000fc80003f04070 */
[----:B------:R-:W-:-:S09]  /*7180*/  SEL R0, R0, 0x7c, P0 ;  /* 0x0000007c00007807 */ /* 0x000fd20000000000 */
.L_x_6145:
[----:B------:R-:W-:Y:S05]  /*7190*/  BSYNC B0 ;  /* 0x0000000000007941 */ /* 0x000fea0003800000 */
.L_x_6143:
[----:B------:R-:W-:-:S04]  /*71a0*/  LOP3.LUT R4, R5, 0x80000000, RZ, 0xc0, !PT ;  /* 0x8000000005047812 */ /* 0x000fc800078ec0ff */
[----:B------:R-:W-:-:S04]  /*71b0*/  SHF.R.U32.HI R5, RZ, 0x18, R4 ;  /* 0x00000018ff057819 */ /* 0x000fc80000011604 */
[----:B------:R-:W-:-:S05]  /*71c0*/  LOP3.LUT R5, R0, R5, RZ, 0xfc, !PT ;  /* 0x0000000500057212 */ /* 0x000fca00078efcff */
[----:B------:R0:W-:Y:S01]  /*71d0*/  STG.E.U8 desc[UR36][R2.64], R5 ;  /* 0x0000000502007986 */ /* 0x0001e2000c101124 */
[----:B------:R-:W-:Y:S05]  /*71e0*/  BRA `(.L_x_6129) ;  /* 0x0000000400b87947 */ /* 0x000fea0003800000 */
.L_x_6139:
[----:B------:R-:W-:-:S05]  /*71f0*/  HADD2.F32 R0, -RZ, R24.H0_H0 ;  /* 0x20000018ff007230 */ /* 0x000fca0000004100 */
[----:B------:R-:W-:-:S05]  /*7200*/  F2FP.BF16.F32.PACK_AB R0, RZ, R0 ;  /* 0x00000000ff00723e */ /* 0x000fca00000010ff */
[----:B------:R0:W-:Y:S01]  /*7210*/  STG.E.U16 desc[UR36][R2.64], R0 ;  /* 0x0000000002007986 */ /* 0x0001e2000c101524 */
[----:B------:R-:W-:Y:S05]  /*7220*/  BRA `(.L_x_6129) ;  /* 0x0000000400a87947 */ /* 0x000fea0003800000 */
.L_x_6136:
        /* <DEDUP_REMOVED lines=12> */
.L_x_6148:
        /* <DEDUP_REMOVED lines=17> */
.L_x_6151:
[----:B------:R-:W-:-:S04]  /*7400*/  LOP3.LUT R0, R7, 0x80000000, RZ, 0xc0, !PT ;  /* 0x8000000007007812 */ /* 0x000fc800078ec0ff */
[----:B------:R-:W-:-:S04]  /*7410*/  SHF.R.U32.HI R5, RZ, 0x18, R0 ;  /* 0x00000018ff057819 */ /* 0x000fc80000011600 */
[----:B------:R-:W-:-:S04]  /*7420*/  LOP3.LUT R4, R4, R5, RZ, 0xfc, !PT ;  /* 0x0000000504047212 */ /* 0x000fc800078efcff */
[----:B------:R-:W-:-:S07]  /*7430*/  PRMT R0, R4, 0x7610, R0 ;  /* 0x0000761004007816 */ /* 0x000fce0000000000 */
.L_x_6150:
[----:B------:R-:W-:Y:S05]  /*7440*/  BSYNC B0 ;  /* 0x0000000000007941 */ /* 0x000fea0003800000 */
.L_x_6149:
[----:B------:R3:W-:Y:S01]  /*7450*/  STG.E.U8 desc[UR36][R2.64], R0 ;  /* 0x0000000002007986 */ /* 0x0007e2000c101124 */
[----:B------:R-:W-:Y:S05]  /*7460*/  BRA `(.L_x_6129) ;  /* 0x0000000400187947 */ /* 0x000fea0003800000 */
.L_x_6147:
        /* <DEDUP_REMOVED lines=17> */
.L_x_6154:
[----:B------:R-:W-:-:S04]  /*7580*/  LOP3.LUT R0, R7, 0x80000000, RZ, 0xc0, !PT ;  /* 0x8000000007007812 */ /* 0x000fc800078ec0ff */
[----:B------:R-:W-:-:S04]  /*7590*/  SHF.R.U32.HI R5, RZ, 0x18, R0 ;  /* 0x00000018ff057819 */ /* 0x000fc80000011600 */
[----:B------:R-:W-:-:S04]  /*75a0*/  LOP3.LUT R4, R4, R5, RZ, 0xfc, !PT ;  /* 0x0000000504047212 */ /* 0x000fc800078efcff */
[----:B------:R-:W-:-:S07]  /*75b0*/  PRMT R0, R4, 0x7610, R0 ;  /* 0x0000761004007816 */ /* 0x000fce0000000000 */
.L_x_6153:
[----:B------:R-:W-:Y:S05]  /*75c0*/  BSYNC B0 ;  /* 0x0000000000007941 */ /* 0x000fea0003800000 */
.L_x_6152:
[----:B------:R0:W-:Y:S01]  /*75d0*/  STG.E.U8 desc[UR36][R2.64], R0 ;  /* 0x0000000002007986 */ /* 0x0001e2000c101124 */
[----:B------:R-:W-:Y:S05]  /*75e0*/  BRA `(.L_x_6129) ;  /* 0x0000000000b87947 */ /* 0x000fea0003800000 */
.L_x_6146:
        /* <DEDUP_REMOVED lines=22> */
.L_x_6128:
        /* <DEDUP_REMOVED lines=16> */
.L_x_6157:
[----:B------:R-:W-:Y:S05]  /*7850*/  BRA `(.L_x_6129) ;  /* 0x00000000001c7947 */ /* 0x000fea0003800000 */
.L_x_6156:
[----:B------:R-:W-:-:S06]  /*7860*/  HADD2.F32 R4, -RZ, R24.H0_H0 ;  /* 0x20000018ff047230 */ /* 0x000fcc0000004100 */
[----:B------:R-:W0:Y:S02]  /*7870*/  F2I.U64.TRUNC R4, R4 ;  /* 0x0000000400047311 */ /* 0x000e24000020d800 */
[----:B0-----:R1:W-:Y:S01]  /*7880*/  STG.E.64 desc[UR36][R2.64], R4 ;  /* 0x0000000402007986 */ /* 0x0013e2000c101b24 */
[----:B------:R-:W-:Y:S05]  /*7890*/  BRA `(.L_x_6129) ;  /* 0x00000000000c7947 */ /* 0x000fea0003800000 */
.L_x_6155:
[----:B------:R-:W-:-:S04]  /*78a0*/  HADD2.F32 R24, -RZ, R24.H0_H0 ;  /* 0x20000018ff187230 */ /* 0x000fc80000004100 */
[----:B------:R-:W0:Y:S02]  /*78b0*/  F2I.FTZ.U32.TRUNC.NTZ R5, R24 ;  /* 0x0000001800057305 */ /* 0x000e24000021f000 */
[----:B0-----:R2:W-:Y:S02]  /*78c0*/  STG.E desc[UR36][R2.64], R5 ;  /* 0x0000000502007986 */ /* 0x0015e4000c101924 */
.L_x_6129:
[----:B------:R-:W-:-:S07]  /*78d0*/  VIADD R19, R19, 0x80 ;  /* 0x0000008013137836 */ /* 0x000fce0000000000 */
.L_x_6089:
[----:B------:R-:W-:Y:S05]  /*78e0*/  BSYNC B6 ;  /* 0x0000000000067941 */ /* 0x000fea0003800000 */
.L_x_6088:
        /* <DEDUP_REMOVED lines=23> */
.L_x_6161:
[----:B------:R-:W-:-:S06]  /*7a60*/  HADD2.F32 R5, -RZ, R22.H0_H0 ;  /* 0x20000016ff057230 */ /* 0x000fcc0000004100 */
[----:B------:R-:W0:Y:S02]  /*7a70*/  F2I.S64.TRUNC R4, R5 ;  /* 0x0000000500047311 */ /* 0x000e24000020d900 */
[----:B0-----:R-:W-:Y:S01]  /*7a80*/  STG.E.U8 desc[UR36][R2.64], R4 ;  /* 0x0000000402007986 */ /* 0x001fe2000c101124 */
[----:B------:R-:W-:Y:S05]  /*7a90*/  EXIT ;  /* 0x000000000000794d */ /* 0x000fea0003800000 */
.L_x_6160:
        /* <DEDUP_REMOVED lines=10> */
.L_x_6164:
[----:B------:R-:W-:-:S04]  /*7b40*/  HADD2.F32 R22, -RZ, R22.H0_H0 ;  /* 0x20000016ff167230 */ /* 0x000fc80000004100 */
[----:B------:R-:W0:Y:S02]  /*7b50*/  F2I.FTZ.TRUNC.NTZ R5, R22 ;  /* 0x0000001600057305 */ /* 0x000e24000021f100 */
[----:B0-----:R-:W-:Y:S01]  /*7b60*/  STG.E desc[UR36][R2.64], R5 ;  /* 0x0000000502007986 */ /* 0x001fe2000c101924 */
[----:B------:R-:W-:Y:S05]  /*7b70*/  EXIT ;  /* 0x000000000000794d */ /* 0x000fea0003800000 */
.L_x_6163:
[----:B------:R-:W-:-:S04]  /*7b80*/  HADD2.F32 R22, -RZ, R22.H0_H0 ;  /* 0x20000016ff167230 */ /* 0x000fc80000004100 */
[----:B------:R-:W0:Y:S02]  /*7b90*/  F2I.FTZ.TRUNC.NTZ R5, R22 ;  /* 0x0000001600057305 */ /* 0x000e24000021f100 */
[----:B0-----:R-:W-:Y:S01]  /*7ba0*/  STG.E.U16 desc[UR36][R2.64], R5 ;  /* 0x0000000502007986 */ /* 0x001fe2000c101524 */
[----:B------:R-:W-:Y:S05]  /*7bb0*/  EXIT ;  /* 0x000000000000794d */ /* 0x000fea0003800000 */
.L_x_6159:
        /* <DEDUP_REMOVED lines=9> */
.L_x_6166:
[----:B------:R-:W-:Y:S01]  /*7c50*/  STG.E.U16 desc[UR36][R2.64], R22 ;  /* 0x0000001602007986 */ /* 0x000fe2000c101524 */
[----:B------:R-:W-:Y:S05]  /*7c60*/  EXIT ;  /* 0x000000000000794d */ /* 0x000fea0003800000 */
.L_x_6165:
        /* <DEDUP_REMOVED lines=10> */
.L_x_6168:
[----:B------:R-:W-:-:S05]  /*7d10*/  HADD2.F32 R0, -RZ, R22.H0_H0 ;  /* 0x20000016ff007230 */ /* 0x000fca0000004100 */
[----:B------:R-:W-:-:S04]  /*7d20*/  F2FP.F16.F32.PACK_AB R0, RZ, R0 ;  /* 0x00000000ff00723e */ /* 0x000fc800000000ff */
[----:B------:R-:W-:-:S05]  /*7d30*/  PRMT R0, R0, 0x5410, RZ ;  /* 0x0000541000007816 */ /* 0x000fca00000000ff */
[----:B------:R-:W-:Y:S01]  /*7d40*/  STG.E desc[UR36][R2.64], R0 ;  /* 0x0000000002007986 */ /* 0x000fe2000c101924 */
[----:B------:R-:W-:Y:S05]  /*7d50*/  EXIT ;  /* 0x000000000000794d */ /* 0x000fea0003800000 */
.L_x_6167:
[----:B------:R-:W-:-:S05]  /*7d60*/  HADD2.F32 R4, -RZ, R22.H0_H0 ;  /* 0x20000016ff047230 */ /* 0x000fca0000004100 */
[----:B------:R-:W-:-:S06]  /*7d70*/  FMUL.FTZ R4, R4, 1 ;  /* 0x3f80000004047820 */ /* 0x000fcc0000410000 */
[----:B------:R-:W0:Y:S02]  /*7d80*/  F2F.F64.F32 R4, R4 ;  /* 0x0000000400047310 */ /* 0x000e240000201800 */
[----:B0-----:R-:W-:Y:S01]  /*7d90*/  STG.E.64 desc[UR36][R2.64], R4 ;  /* 0x0000000402007986 */ /* 0x001fe2000c101b24 */
[----:B------:R-:W-:Y:S05]  /*7da0*/  EXIT ;  /* 0x000000000000794d */ /* 0x000fea0003800000 */
.L_x_6158:
        /* <DEDUP_REMOVED lines=13> */
.L_x_6171:
[----:B------:R-:W-:Y:S01]  /*7e80*/  HADD2.F32 R22, -RZ, R22.H0_H0 ;  /* 0x20000016ff167230 */ /* 0x000fe20000004100 */
[----:B------:R-:W-:-:S04]  /*7e90*/  CS2R R6, SRZ ;  /* 0x0000000000067805 */ /* 0x000fc8000001ff00 */
[----:B------:R-:W-:-:S06]  /*7ea0*/  FMUL.FTZ R4, R22, 1 ;  /* 0x3f80000016047820 */ /* 0x000fcc0000410000 */
[----:B------:R-:W0:Y:S02]  /*7eb0*/  F2F.F64.F32 R4, R4 ;  /* 0x0000000400047310 */ /* 0x000e240000201800 */
[----:B0-----:R-:W-:Y:S01]  /*7ec0*/  STG.E.128 desc[UR36][R2.64], R4 ;  /* 0x0000000402007986 */ /* 0x001fe2000c101d24 */
[----:B------:R-:W-:Y:S05]  /*7ed0*/  EXIT ;  /* 0x000000000000794d */ /* 0x000fea0003800000 */
.L_x_6170:
        /* <DEDUP_REMOVED lines=21> */
.L_x_6175:
[----:B------:R-:W-:Y:S05]  /*8030*/  BSYNC B0 ;  /* 0x0000000000007941 */ /* 0x000fea0003800000 */
.L_x_6174:
[----:B------:R-:W-:-:S05]  /*8040*/  LOP3.LUT R5, R0, R5, RZ, 0xfc, !PT ;  /* 0x0000000500057212 */ /* 0x000fca00078efcff */
[----:B------:R-:W-:Y:S01]  /*8050*/  STG.E.U8 desc[UR36][R2.64], R5 ;  /* 0x0000000502007986 */ /* 0x000fe2000c101124 */
[----:B------:R-:W-:Y:S05]  /*8060*/  EXIT ;  /* 0x000000000000794d */ /* 0x000fea0003800000 */
.L_x_6173:
        /* <DEDUP_REMOVED lines=13> */
.L_x_6177:
[----:B------:R-:W-:Y:S01]  /*8140*/  IMAD.MOV.U32 R0, RZ, RZ, 0x7f ;  /* 0x0000007fff007424 */ /* 0x000fe200078e00ff */
[----:B------:R-:W-:-:S04]  /*8150*/  ISETP.GT.U32.AND P0, PT, R4, 0x7f800000, PT ;  /* 0x7f8000000400780c */ /* 0x000fc80003f04070 */
[----:B------:R-:W-:-:S09]  /*8160*/  SEL R0, R0, 0x7c, P0 ;  /* 0x0000007c00007807 */ /* 0x000fd20000000000 */
.L_x_6178:
[----:B------:R-:W-:Y:S05]  /*8170*/  BSYNC B0 ;  /* 0x0000000000007941 */ /* 0x000fea0003800000 */
.L_x_6176:
[----:B------:R-:W-:-:S04]  /*8180*/  LOP3.LUT R4, R5, 0x80000000, RZ, 0xc0, !PT ;  /* 0x8000000005047812 */ /* 0x000fc800078ec0ff */
[----:B------:R-:W-:-:S04]  /*8190*/  SHF.R.U32.HI R5, RZ, 0x18, R4 ;  /* 0x00000018ff057819 */ /* 0x000fc80000011604 */
[----:B------:R-:W-:-:S05]  /*81a0*/  LOP3.LUT R5, R0, R5, RZ, 0xfc, !PT ;  /* 0x0000000500057212 */ /* 0x000fca00078efcff */
[----:B------:R-:W-:Y:S01]  /*81b0*/  STG.E.U8 desc[UR36][R2.64], R5 ;  /* 0x0000000502007986 */ /* 0x000fe2000c101124 */
[----:B------:R-:W-:Y:S05]  /*81c0*/  EXIT ;  /* 0x000000000000794d */ /* 0x000fea0003800000 */
.L_x_6172:
[----:B------:R-:W-:-:S05]  /*81d0*/  HADD2.F32 R0, -RZ, R22.H0_H0 ;  /* 0x20000016ff007230 */ /* 0x000fca0000004100 */
[----:B------:R-:W-:-:S05]  /*81e0*/  F2FP.BF16.F32.PACK_AB R0, RZ, R0 ;  /* 0x00000000ff00723e */ /* 0x000fca00000010ff */
[----:B------:R-:W-:Y:S01]  /*81f0*/  STG.E.U16 desc[UR36][R2.64], R0 ;  /* 0x0000000002007986 */ /* 0x000fe2000c101524 */
[----:B------:R-:W-:Y:S05]  /*8200*/  EXIT ;  /* 0x000000000000794d */ /* 0x000fea0003800000 */
.L_x_6169:
        /* <DEDUP_REMOVED lines=12> */
.L_x_6181:
        /* <DEDUP_REMOVED lines=17> */
.L_x_6184:
[----:B------:R-:W-:-:S04]  /*83e0*/  LOP3.LUT R0, R7, 0x80000000, RZ, 0xc0, !PT ;  /* 0x8000000007007812 */ /* 0x000fc800078ec0ff */
[----:B------:R-:W-:-:S04]  /*83f0*/  SHF.R.U32.HI R5, RZ, 0x18, R0 ;  /* 0x00000018ff057819 */ /* 0x000fc80000011600 */
[----:B------:R-:W-:-:S04]  /*8400*/  LOP3.LUT R4, R4, R5, RZ, 0xfc, !PT ;  /* 0x0000000504047212 */ /* 0x000fc800078efcff */
[----:B------:R-:W-:-:S07]  /*8410*/  PRMT R0, R4, 0x7610, R0 ;  /* 0x0000761004007816 */ /* 0x000fce0000000000 */
.L_x_6183:
[----:B------:R-:W-:Y:S05]  /*8420*/  BSYNC B0 ;  /* 0x0000000000007941 */ /* 0x000fea0003800000 */
.L_x_6182:
[----:B------:R-:W-:Y:S01]  /*8430*/  STG.E.U8 desc[UR36][R2.64], R0 ;  /* 0x0000000002007986 */ /* 0x000fe2000c101124 */
[----:B------:R-:W-:Y:S05]  /*8440*/  EXIT ;  /* 0x000000000000794d */ /* 0x000fea0003800000 */
.L_x_6180:
        /* <DEDUP_REMOVED lines=17> */
.L_x_6187:
[----:B------:R-:W-:-:S04]  /*8560*/  LOP3.LUT R0, R7, 0x80000000, RZ, 0xc0, !PT ;  /* 0x8000000007007812 */ /* 0x000fc800078ec0ff */
[----:B------:R-:W-:-:S04]  /*8570*/  SHF.R.U32.HI R5, RZ, 0x18, R0 ;  /* 0x00000018ff057819 */ /* 0x000fc80000011600 */
[----:B------:R-:W-:-:S04]  /*8580*/  LOP3.LUT R4, R4, R5, RZ, 0xfc, !PT ;  /* 0x0000000504047212 */ /* 0x000fc800078efcff */
[----:B------:R-:W-:-:S07]  /*8590*/  PRMT R0, R4, 0x7610, R0 ;  /* 0x0000761004007816 */ /* 0x000fce0000000000 */
.L_x_6186:
[----:B------:R-:W-:Y:S05]  /*85a0*/  BSYNC B0 ;  /* 0x0000000000007941 */ /* 0x000fea0003800000 */
.L_x_6185:
[----:B------:R-:W-:Y:S01]  /*85b0*/  STG.E.U8 desc[UR36][R2.64], R0 ;  /* 0x0000000002007986 */ /* 0x000fe2000c101124 */
[----:B------:R-:W-:Y:S05]  /*85c0*/  EXIT ;  /* 0x000000000000794d */ /* 0x000fea0003800000 */
.L_x_6179:
        /* <DEDUP_REMOVED lines=22> */
.L_x_6162:
        /* <DEDUP_REMOVED lines=16> */
.L_x_6190:
[----:B------:R-:W-:Y:S05]  /*8830*/  EXIT ;  /* 0x000000000000794d */ /* 0x000fea0003800000 */
.L_x_6189:
[----:B------:R-:W-:-:S06]  /*8840*/  HADD2.F32 R4, -RZ, R22.H0_H0 ;  /* 0x20000016ff047230 */ /* 0x000fcc0000004100 */
[----:B------:R-:W0:Y:S02]  /*8850*/  F2I.U64.TRUNC R4, R4 ;  /* 0x0000000400047311 */ /* 0x000e24000020d800 */
[----:B0-----:R-:W-:Y:S01]  /*8860*/  STG.E.64 desc[UR36][R2.64], R4 ;  /* 0x0000000402007986 */ /* 0x001fe2000c101b24 */
[----:B------:R-:W-:Y:S05]  /*8870*/  EXIT ;  /* 0x000000000000794d */ /* 0x000fea0003800000 */
.L_x_6188:
[----:B------:R-:W-:-:S04]  /*8880*/  HADD2.F32 R22, -RZ, R22.H0_H0 ;  /* 0x20000016ff167230 */ /* 0x000fc80000004100 */
[----:B------:R-:W0:Y:S02]  /*8890*/  F2I.FTZ.U32.TRUNC.NTZ R5, R22 ;  /* 0x0000001600057305 */ /* 0x000e24000021f000 */
[----:B0-----:R-:W-:Y:S01]  /*88a0*/  STG.E desc[UR36][R2.64], R5 ;  /* 0x0000000502007986 */ /* 0x001fe2000c101924 */
[----:B------:R-:W-:Y:S05]  /*88b0*/  EXIT ;  /* 0x000000000000794d */ /* 0x000fea0003800000 */
.L_x_6191:
        /* <DEDUP_REMOVED lines=12> */
.L_x_23499:


//--------------------- .text._ZN2at6native18elementwise_kernelILi128ELi4EZNS0_22gpu_kernel_impl_nocastIZZZNS0_16sign_kernel_cudaERNS_18TensorIteratorBaseEENKUlvE_clEvENKUlvE6_clEvEUlN3c104HalfEE_EEvS4_RKT_EUliE_EEviT1_ --------------------------
	.section	.text._ZN2at6native18elementwise_kernelILi128ELi4EZNS0_22gpu_kernel_impl_nocastIZZZNS0_16sign_kernel_cudaERNS_18TensorIteratorBaseEENKUlvE_clEvENKUlvE6_clEvEUlN3c104HalfEE_EEvS4_RKT_EUliE_EEviT1_,"ax",@progbits
	.align	128
        .global         _ZN2at6native18elementwise_kernelILi128ELi4EZNS0_22gpu_kernel_impl_nocastIZZZNS0_16sign_kernel_cudaERNS_18TensorIteratorBaseEENKUlvE_clEvENKUlvE6_clEvEUlN3c104HalfEE_EEvS4_RKT_EUliE_EEviT1_
        .type           _ZN2at6native18elementwise_kernelILi128ELi4EZNS0_22gpu_kernel_impl_nocastIZZZNS0_16sign_kernel_cudaERNS_18TensorIteratorBaseEENKUlvE_clEvENKUlvE6_clEvEUlN3c104HalfEE_EEvS4_RKT_EUliE_EEviT1_,@function
        .size           _ZN2at6native18elementwise_kernelILi128ELi4EZNS0_22gpu_kernel_impl_nocastIZZZNS0_16sign_kernel_cudaERNS_18TensorIteratorBaseEENKUlvE_clEvENKUlvE6_clEvEUlN3c104HalfEE_EEvS4_RKT_EUliE_EEviT1_,(.L_x_23500 - _ZN2at6native18elementwise_kernelILi128ELi4EZNS0_22gpu_kernel_impl_nocastIZZZNS0_16sign_kernel_cudaERNS_18TensorIteratorBaseEENKUlvE_clEvENKUlvE6_clEvEUlN3c104HalfEE_EEvS4_RKT_EUliE_EEviT1_)
        .other          _ZN2at6native18elementwise_kernelILi128ELi4EZNS0_22gpu_kernel_impl_nocastIZZZNS0_16sign_kernel_cudaERNS_18TensorIteratorBaseEENKUlvE_clEvENKUlvE6_clEvEUlN3c104HalfEE_EEvS4_RKT_EUliE_EEviT1_,@"STO_CUDA_ENTRY STV_DEFAULT"
_ZN2at6native18elementwise_kernelILi128ELi4EZNS0_22gpu_kernel_impl_nocastIZZZNS0_16sign_kernel_cudaERNS_18TensorIteratorBaseEENKUlvE_clEvENKUlvE6_clEvEUlN3c104HalfEE_EEvS4_RKT_EUliE_EEviT1_:
.text._ZN2at6native18elementwise_kernelILi128ELi4EZNS0_22gpu_kernel_impl_nocastIZZZNS0_16sign_kernel_cudaERNS_18TensorIteratorBaseEENKUlvE_clEvENKUlvE6_clEvEUlN3c104HalfEE_EEvS4_RKT_EUliE_EEviT1_:
        /* <DEDUP_REMOVED lines=311> */
.L_x_6194:
[----:B------:R-:W-:Y:S02]  /*1370*/  ULDC.64 UR8, c[0x0][0x418] ;  /* 0x0001060000087ab9 */ /* 0x000fe40000000a00 */
[----:B------:R-:W-:-:S04]  /*1380*/  IADD3 R4, P0, R2, UR8, RZ ;  /* 0x0000000802047c10 */ /* 0x000fc8000ff1e0ff */
[----:B------:R-:W-:Y:S01]  /*1390*/  IADD3.X R5, RZ, UR9, RZ, P0, !PT ;  /* 0x00000009ff057c10 */ /* 0x000fe200087fe4ff */
[----:B------:R-:W-:-:S04]  /*13a0*/  ULDC.64 UR8, c[0x0][0x410] ;  /* 0x0001040000087ab9 */ /* 0x000fc80000000a00 */
[----:B------:R-:W2:Y:S01]  /*13b0*/  LDG.E.U16 R4, desc[UR4][R4.64] ;  /* 0x0000000404047981 */ /* 0x000ea2000c1e1500 */
[----:B------:R-:W-:Y:S02]  /*13c0*/  VIADD R0, R0, 0x80 ;  /* 0x0000008000007836 */ /* 0x000fe40000000000 */
[----:B--2---:R-:W-:-:S05]  /*13d0*/  HADD2.F32 R2, -RZ, R4.H0_H0 ;  /* 0x20000004ff027230 */ /* 0x004fca0000004100 */
        /* <DEDUP_REMOVED lines=8> */
[----:B------:R-:W-:-:S05]  /*1460*/  F2FP.F16.F32.PACK_AB R6, RZ, R6 ;  /* 0x00000006ff06723e */ /* 0x000fca00000000ff */
[----:B------:R0:W-:Y:S02]  /*1470*/  STG.E.U16 desc[UR4][R2.64], R6 ;  /* 0x0000000602007986 */ /* 0x0001e4000c101504 */
.L_x_6193:
[----:B------:R-:W-:Y:S05]  /*1480*/  BSYNC B0 ;  /* 0x0000000000007941 */ /* 0x000fea0003800000 */
.L_x_6192:
        /* <DEDUP_REMOVED lines=305> */
.L_x_6197:
[----:B------:R-:W-:Y:S02]  /*27a0*/  ULDC.64 UR8, c[0x0][0x418] ;  /* 0x0001060000087ab9 */ /* 0x000fe40000000a00 */
[----:B------:R-:W-:-:S04]  /*27b0*/  IADD3 R4, P0, R2, UR8, RZ ;  /* 0x0000000802047c10 */ /* 0x000fc8000ff1e0ff */
[----:B------:R-:W-:Y:S01]  /*27c0*/  IADD3.X R5, RZ, UR9, RZ, P0, !PT ;  /* 0x00000009ff057c10 */ /* 0x000fe200087fe4ff */
[----:B------:R-:W-:-:S04]  /*27d0*/  ULDC.64 UR8, c[0x0][0x410] ;  /* 0x0001040000087ab9 */ /* 0x000fc80000000a00 */
[----:B------:R-:W2:Y:S01]  /*27e0*/  LDG.E.U16 R4, desc[UR4][R4.64] ;  /* 0x0000000404047981 */ /* 0x000ea2000c1e1500 */
[----:B------:R-:W-:Y:S01]  /*27f0*/  IADD3 R0, R0, 0x80, RZ ;  /* 0x0000008000007810 */ /* 0x000fe20007ffe0ff */
[----:B--2---:R-:W-:-:S05]  /*2800*/  HADD2.F32 R2, -RZ, R4.H0_H0 ;  /* 0x20000004ff027230 */ /* 0x004fca0000004100 */
[C---:B------:R-:W-:Y:S02]  /*2810*/  FSETP.GT.FTZ.AND P0, PT, R2.reuse, RZ, PT ;  /* 0x000000ff0200720b */ /* 0x040fe40003f14000 */
[----:B------:R-:W-:-:S04]  /*2820*/  FSETP.GEU.FTZ.AND P1, PT, R2, RZ, PT ;  /* 0x000000ff0200720b */ /* 0x000fc80003f3e000 */
[----:B------:R-:W-:-:S04]  /*2830*/  SEL R2, RZ, 0x1, P1 ;  /* 0x00000001ff027807 */ /* 0x000fc80000800000 */
[----:B------:R-:W-:-:S03]  /*2840*/  IADD3 R6, -R2, 0x1, RZ ;  /* 0x0000000102067810 */ /* 0x000fc60007ffe1ff */
[----:B------:R-:W-:Y:S01]  /*2850*/  @!P0 IMAD.MOV R6, RZ, RZ, -R2 ;  /* 0x000000ffff068224 */ /* 0x000fe200078e0a02 */
[----:B------:R-:W-:-:S04]  /*2860*/  IADD3 R2, P0, R3, UR8, RZ ;  /* 0x0000000803027c10 */ /* 0x000fc8000ff1e0ff */
[----:B------:R-:W-:Y:S02]  /*2870*/  I2FP.F32.S32 R6, R6 ;  /* 0x0000000600067245 */ /* 0x000fe40000201400 */
[----:B------:R-:W-:Y:S02]  /*2880*/  IADD3.X R3, RZ, UR9, RZ, P0, !PT ;  /* 0x00000009ff037c10 */ /* 0x000fe400087fe4ff */
[----:B------:R-:W-:Y:S02]  /*2890*/  F2FP.F16.F32.PACK_AB R6, RZ, R6 ;  /* 0x00000006ff06723e */ /* 0x000fe400000000ff */
[----:B------:R-:W-:-:S03]  /*28a0*/  ISETP.GE.AND P0, PT, R0, UR6, PT ;  /* 0x0000000600007c0c */ /* 0x000fc6000bf06270 */
[----:B------:R1:W-:Y:S10]  /*28b0*/  STG.E.U16 desc[UR4][R2.64], R6 ;  /* 0x0000000602007986 */ /* 0x0003f4000c101504 */
        /* <DEDUP_REMOVED lines=303> */
.L_x_6198:
        /* <DEDUP_REMOVED lines=11> */
[----:B------:R-:W-:Y:S02]  /*3c60*/  @!P0 IADD3 R6, -R2, RZ, RZ ;  /* 0x000000ff02068210 */ /* 0x000fe40007ffe1ff */
[----:B------:R-:W-:Y:S02]  /*3c70*/  IADD3 R2, P0, R3, UR8, RZ ;  /* 0x0000000803027c10 */ /* 0x000fe4000ff1e0ff */
[----:B------:R-:W-:-:S03]  /*3c80*/  I2FP.F32.S32 R6, R6 ;  /* 0x0000000600067245 */ /* 0x000fc60000201400 */
[----:B------:R-:W-:Y:S01]  /*3c90*/  IMAD.X R3, RZ, RZ, UR9, P0 ;  /* 0x00000009ff037e24 */ /* 0x000fe200080e06ff */
[----:B------:R-:W-:-:S05]  /*3ca0*/  F2FP.F16.F32.PACK_AB R6, RZ, R6 ;  /* 0x00000006ff06723e */ /* 0x000fca00000000ff */
[----:B------:R2:W-:Y:S02]  /*3cb0*/  STG.E.U16 desc[UR4][R2.64], R6 ;  /* 0x0000000602007986 */ /* 0x0005e4000c101504 */
.L_x_6196:
[----:B------:R-:W-:Y:S05]  /*3cc0*/  BSYNC B0 ;  /* 0x0000000000007941 */ /* 0x000fea0003800000 */
.L_x_6195:
[----:B------:R-:W-:-:S13]  /*3cd0*/  ISETP.GE.AND P0, PT, R0, UR6, PT ;  /* 0x0000000600007c0c */ /* 0x000fda000bf06270 */
[----:B------:R-:W-:Y:S05]  /*3ce0*/  @P0 EXIT ;  /* 0x000000000000094d */ /* 0x000fea0003800000 */
[----:B------:R-:W3:Y:S01]  /*3cf0*/  LDC R8, c[0x0][0x218] ;  /* 0x00008600ff087b82 */ /* 0x000ee20000000800 */
[----:B012---:R-:W-:Y:S02]  /*3d00*/  CS2R R2, SRZ ;  /* 0x0000000000027805 */ /* 0x007fe4000001ff00 */
[----:B---3--:R-:W-:-:S13]  /*3d10*/  ISETP.NE.AND P0, PT, R8, RZ, PT ;  /* 0x000000ff0800720c */ /* 0x008fda0003f05270 */
[----:B------:R-:W-:Y:S05]  /*3d20*/  @!P0 BRA `(.L_x_6199) ;  /* 0x0000001000a88947 */ /* 0x000fea0003800000 */
[----:B------:R-:W-:Y:S01]  /*3d30*/  HFMA2.MMA R2, -RZ, RZ, 0, 0 ;  /* 0x00000000ff027435 */ /* 0x000fe200000001ff */
[----:B------:R-:W-:Y:S01]  /*3d40*/  MOV R3, R0 ;  /* 0x0000000000037202 */ /* 0x000fe20000000f00 */
        /* <DEDUP_REMOVED lines=296> */
.L_x_6199:
[----:B------:R-:W-:Y:S02]  /*4fd0*/  ULDC.64 UR6, c[0x0][0x418] ;  /* 0x0001060000067ab9 */ /* 0x000fe40000000a00 */
[----:B------:R-:W-:-:S04]  /*4fe0*/  IADD3 R4, P0, R2, UR6, RZ ;  /* 0x0000000602047c10 */ /* 0x000fc8000ff1e0ff */
[----:B------:R-:W-:Y:S01]  /*4ff0*/  IADD3.X R5, RZ, UR7, RZ, P0, !PT ;  /* 0x00000007ff057c10 */ /* 0x000fe200087fe4ff */
[----:B------:R-:W-:-:S04]  /*5000*/  ULDC.64 UR6, c[0x0][0x410] ;  /* 0x0001040000067ab9 */ /* 0x000fc80000000a00 */
[----:B------:R-:W2:Y:S02]  /*5010*/  LDG.E.U16 R4, desc[UR4][R4.64] ;  /* 0x0000000404047981 */ /* 0x000ea4000c1e1500 */
[----:B--2---:R-:W-:-:S05]  /*5020*/  HADD2.F32 R0, -RZ, R4.H0_H0 ;  /* 0x20000004ff007230 */ /* 0x004fca0000004100 */
[C---:B------:R-:W-:Y:S02]  /*5030*/  FSETP.GT.FTZ.AND P0, PT, R0.reuse, RZ, PT ;  /* 0x000000ff0000720b */ /* 0x040fe40003f14000 */
[----:B------:R-:W-:-:S04]  /*5040*/  FSETP.GEU.FTZ.AND P1, PT, R0, RZ, PT ;  /* 0x000000ff0000720b */ /* 0x000fc80003f3e000 */
[----:B------:R-:W-:-:S04]  /*5050*/  SEL R0, RZ, 0x1, P1 ;  /* 0x00000001ff007807 */ /* 0x000fc80000800000 */
[----:B------:R-:W-:-:S03]  /*5060*/  IADD3 R2, -R0, 0x1, RZ ;  /* 0x0000000100027810 */ /* 0x000fc60007ffe1ff */
[----:B------:R-:W-:-:S04]  /*5070*/  @!P0 IADD3 R2, -R0, RZ, RZ ;  /* 0x000000ff00028210 */ /* 0x000fc80007ffe1ff */
[----:B------:R-:W-:Y:S02]  /*5080*/  I2FP.F32.S32 R0, R2 ;  /* 0x0000000200007245 */ /* 0x000fe40000201400 */
[----:B------:R-:W-:Y:S02]  /*5090*/  IADD3 R2, P0, R3, UR6, RZ ;  /* 0x0000000603027c10 */ /* 0x000fe4000ff1e0ff */
[----:B------:R-:W-:Y:S02]  /*50a0*/  F2FP.F16.F32.PACK_AB R0, RZ, R0 ;  /* 0x00000000ff00723e */ /* 0x000fe400000000ff */
[----:B------:R-:W-:-:S05]  /*50b0*/  IADD3.X R3, RZ, UR7, RZ, P0, !PT ;  /* 0x00000007ff037c10 */ /* 0x000fca00087fe4ff */
[----:B------:R-:W-:Y:S01]  /*50c0*/  STG.E.U16 desc[UR4][R2.64], R0 ;  /* 0x0000000002007986 */ /* 0x000fe2000c101504 */
[----:B------:R-:W-:Y:S05]  /*50d0*/  EXIT ;  /* 0x000000000000794d */ /* 0x000fea0003800000 */
.L_x_6200:
        /* <DEDUP_REMOVED lines=10> */
.L_x_23500:


//--------------------- .text._ZN2at6native27unrolled_elementwise_kernelIZZZNS0_16sign_kernel_cudaERNS_18TensorIteratorBaseEENKUlvE_clEvENKUlvE6_clEvEUlN3c104HalfEE_St5arrayIPcLm2EELi4E23TrivialOffsetCalculatorILi1EjESD_NS0_6memory15LoadWithoutCastENSE_16StoreWithoutCastEEEviT_T0_T2_T3_T4_T5_ --------------------------
	.section	.text._ZN2at6native27unrolled_elementwise_kernelIZZZNS0_16sign_kernel_cudaERNS_18TensorIteratorBaseEENKUlvE_clEvENKUlvE6_clEvEUlN3c104HalfEE_St5arrayIPcLm2EELi4E23TrivialOffsetCalculatorILi1EjESD_NS0_6memory15LoadWithoutCastENSE_16StoreWithoutCastEEEviT_T0_T2_T3_T4_T5_,"ax",@progbits
	.align	128
        .global         _ZN2at6native27unrolled_elementwise_kernelIZZZNS0_16sign_kernel_cudaERNS_18TensorIteratorBaseEENKUlvE_clEvENKUlvE6_clEvEUlN3c104HalfEE_St5arrayIPcLm2EELi4E23TrivialOffsetCalculatorILi1EjESD_NS0_6memory15LoadWithoutCastENSE_16StoreWithoutCastEEEviT_T0_T2_T3_T4_T5_
        .type           _ZN2at6native27unrolled_elementwise_kernelIZZZNS0_16sign_kernel_cudaERNS_18TensorIteratorBaseEENKUlvE_clEvENKUlvE6_clEvEUlN3c104HalfEE_St5arrayIPcLm2EELi4E23TrivialOffsetCalculatorILi1EjESD_NS0_6memory15LoadWithoutCastENSE_16StoreWithoutCastEEEviT_T0_T2_T3_T4_T5_,@function
        .size           _ZN2at6native27unrolled_elementwise_kernelIZZZNS0_16sign_kernel_cudaERNS_18TensorIteratorBaseEENKUlvE_clEvENKUlvE6_clEvEUlN3c104HalfEE_St5arrayIPcLm2EELi4E23TrivialOffsetCalculatorILi1EjESD_NS0_6memory15LoadWithoutCastENSE_16StoreWithoutCastEEEviT_T0_T2_T3_T4_T5_,(.L_x_23501 - _ZN2at6native27unrolled_elementwise_kernelIZZZNS0_16sign_kernel_cudaERNS_18TensorIteratorBaseEENKUlvE_clEvENKUlvE6_clEvEUlN3c104HalfEE_St5arrayIPcLm2EELi4E23TrivialOffsetCalculatorILi1EjESD_NS0_6memory15LoadWithoutCastENSE_16StoreWithoutCastEEEviT_T0_T2_T3_T4_T5_)
        .other          _ZN2at6native27unrolled_elementwise_kernelIZZZNS0_16sign_kernel_cudaERNS_18TensorIteratorBaseEENKUlvE_clEvENKUlvE6_clEvEUlN3c104HalfEE_St5arrayIPcLm2EELi4E23TrivialOffsetCalculatorILi1EjESD_NS0_6memory15LoadWithoutCastENSE_16StoreWithoutCastEEEviT_T0_T2_T3_T4_T5_,@"STO_CUDA_ENTRY STV_DEFAULT"
_ZN2at6native27unrolled_elementwise_kernelIZZZNS0_16sign_kernel_cudaERNS_18TensorIteratorBaseEENKUlvE_clEvENKUlvE6_clEvEUlN3c104HalfEE_St5arrayIPcLm2EELi4E23TrivialOffsetCalculatorILi1EjESD_NS0_6memory15LoadWithoutCastENSE_16StoreWithoutCastEEEviT_T0_T2_T3_T4_T5_:
.text._ZN2at6native27unrolled_elementwise_kernelIZZZNS0_16sign_kernel_cudaERNS_18TensorIteratorBaseEENKUlvE_clEvENKUlvE6_clEvEUlN3c104HalfEE_St5arrayIPcLm2EELi4E23TrivialOffsetCalculatorILi1EjESD_NS0_6memory15LoadWithoutCastENSE_16StoreWithoutCastEEEviT_T0_T2_T3_T4_T5_:
        /* <DEDUP_REMOVED lines=56> */
.L_x_6202:
[----:B------:R-:W-:Y:S05]  /*0380*/  BSYNC B0 ;  /* 0x0000000000007941 */ /* 0x000fea0003800000 */
.L_x_6201:
        /* <DEDUP_REMOVED lines=10> */
.L_x_6204:
[----:B------:R-:W-:Y:S05]  /*0430*/  BSYNC B0 ;  /* 0x0000000000007941 */ /* 0x000fea0003800000 */
.L_x_6203:
        /* <DEDUP_REMOVED lines=10> */
.L_x_6206:
[----:B------:R-:W-:Y:S05]  /*04e0*/  BSYNC B0 ;  /* 0x0000000000007941 */ /* 0x000fea0003800000 */
.L_x_6205:
        /* <DEDUP_REMOVED lines=10> */
.L_x_6208:
[----:B------:R-:W-:Y:S05]  /*0590*/  BSYNC B0 ;  /* 0x0000000000007941 */ /* 0x000fea0003800000 */
.L_x_6207:
        /* <DEDUP_REMOVED lines=13> */
.L_x_6210:
[----:B------:R-:W-:Y:S05]  /*0670*/  BSYNC B0 ;  /* 0x0000000000007941 */ /* 0x000fea0003800000 */
.L_x_6209:
[----:B------:R-:W-:-:S13]  /*0680*/  ISETP.GE.AND P0, PT, R9, R2, PT ;  /* 0x000000020900720c */ /* 0x000fda0003f06270 */
[----:B------:R-:W-:Y:S05]  /*0690*/  @P0 EXIT ;  /* 0x000000000000094d */ /* 0x000fea0003800000 */
[----:B------:R-:W2:Y:S01]  /*06a0*/  LDC.64 R2, c[0x0][0x218] ;  /* 0x00008600ff027b82 */ /* 0x000ea20000000a00 */
[----:B------:R-:W-:-:S04]  /*06b0*/  IMAD R9, R0, 0x200, R9 ;  /* 0x0000020000097824 */ /* 0x000fc800078e0209 */
[----:B--2---:R-:W-:-:S05]  /*06c0*/  IMAD.WIDE.U32 R2, R9, 0x2, R2 ;  /* 0x0000000209027825 */ /* 0x004fca00078e0002 */
[----:B------:R-:W-:Y:S01]  /*06d0*/  STG.E.U16 desc[UR4][R2.64], R12 ;  /* 0x0000000c02007986 */ /* 0x000fe2000c101504 */
[----:B------:R-:W-:Y:S05]  /*06e0*/  EXIT ;  /* 0x000000000000794d */ /* 0x000fea0003800000 */
.L_x_6211:
        /* <DEDUP_REMOVED lines=9> */
.L_x_23501:


//--------------------- .text._ZN2at6native29vectorized_elementwise_kernelILi2EZZZNS0_16sign_kernel_cudaERNS_18TensorIteratorBaseEENKUlvE_clEvENKUlvE6_clEvEUlN3c104HalfEE_St5arrayIPcLm2EEEEviT0_T1_ --------------------------
	.section	.text._ZN2at6native29vectorized_elementwise_kernelILi2EZZZNS0_16sign_kernel_cudaERNS_18TensorIteratorBaseEENKUlvE_clEvENKUlvE6_clEvEUlN3c104HalfEE_St5arrayIPcLm2EEEEviT0_T1_,"ax",@progbits
	.align	128
        .global         _ZN2at6native29vectorized_elementwise_kernelILi2EZZZNS0_16sign_kernel_cudaERNS_18TensorIteratorBaseEENKUlvE_clEvENKUlvE6_clEvEUlN3c104HalfEE_St5arrayIPcLm2EEEEviT0_T1_
        .type           _ZN2at6native29vectorized_elementwise_kernelILi2EZZZNS0_16sign_kernel_cudaERNS_18TensorIteratorBaseEENKUlvE_clEvENKUlvE6_clEvEUlN3c104HalfEE_St5arrayIPcLm2EEEEviT0_T1_,@function
        .size           _ZN2at6native29vectorized_elementwise_kernelILi2EZZZNS0_16sign_kernel_cudaERNS_18TensorIteratorBaseEENKUlvE_clEvENKUlvE6_clEvEUlN3c104HalfEE_St5arrayIPcLm2EEEEviT0_T1_,(.L_x_23502 - _ZN2at6native29vectorized_elementwise_kernelILi2EZZZNS0_16sign_kernel_cudaERNS_18TensorIteratorBaseEENKUlvE_clEvENKUlvE6_clEvEUlN3c104HalfEE_St5arrayIPcLm2EEEEviT0_T1_)
        .other          _ZN2at6native29vectorized_elementwise_kernelILi2EZZZNS0_16sign_kernel_cudaERNS_18TensorIteratorBaseEENKUlvE_clEvENKUlvE6_clEvEUlN3c104HalfEE_St5arrayIPcLm2EEEEviT0_T1_,@"STO_CUDA_ENTRY STV_DEFAULT"
_ZN2at6native29vectorized_elementwise_kernelILi2EZZZNS0_16sign_kernel_cudaERNS_18TensorIteratorBaseEENKUlvE_clEvENKUlvE6_clEvEUlN3c104HalfEE_St5arrayIPcLm2EEEEviT0_T1_:
.text._ZN2at6native29vectorized_elementwise_kernelILi2EZZZNS0_16sign_kernel_cudaERNS_18TensorIteratorBaseEENKUlvE_clEvENKUlvE6_clEvEUlN3c104HalfEE_St5arrayIPcLm2EEEEviT0_T1_:
        /* <DEDUP_REMOVED lines=16> */
[----:B--2---:R-:W-:-:S02]  /*0100*/  HADD2.F32 R4, -RZ, R5.H0_H0 ;  /* 0x20000005ff047230 */ /* 0x004fc40000004100 */
[----:B------:R-:W-:Y:S02]  /*0110*/  HADD2.F32 R5, -RZ, R5.H1_H1 ;  /* 0x30000005ff057230 */ /* 0x000fe40000004100 */
[--C-:B---3--:R-:W-:Y:S01]  /*0120*/  HADD2.F32 R9, -RZ, R8.reuse.H0_H0 ;  /* 0x20000008ff097230 */ /* 0x108fe20000004100 */
[C---:B------:R-:W-:Y:S01]  /*0130*/  FSETP.GEU.FTZ.AND P1, PT, R4.reuse, RZ, PT ;  /* 0x000000ff0400720b */ /* 0x040fe20003f3e000 */
[----:B0-----:R-:W-:Y:S01]  /*0140*/  HADD2.F32 R2, -RZ, R8.H1_H1 ;  /* 0x30000008ff027230 */ /* 0x001fe20000004100 */
[----:B------:R-:W-:Y:S01]  /*0150*/  FSETP.GT.FTZ.AND P0, PT, R4, RZ, PT ;  /* 0x000000ff0400720b */ /* 0x000fe20003f14000 */
[----:B----4-:R-:W-:Y:S01]  /*0160*/  HADD2.F32 R13, -RZ, R10.H0_H0 ;  /* 0x2000000aff0d7230 */ /* 0x010fe20000004100 */
[----:B------:R-:W-:Y:S02]  /*0170*/  SEL R4, RZ, 0x1, P1 ;  /* 0x00000001ff047807 */ /* 0x000fe40000800000 */
[C---:B------:R-:W-:Y:S02]  /*0180*/  FSETP.GT.FTZ.AND P1, PT, R5.reuse, RZ, PT ;  /* 0x000000ff0500720b */ /* 0x040fe40003f34000 */
[----:B------:R-:W-:-:S02]  /*0190*/  FSETP.GEU.FTZ.AND P2, PT, R5, RZ, PT ;  /* 0x000000ff0500720b */ /* 0x000fc40003f5e000 */
[----:B------:R-:W-:Y:S02]  /*01a0*/  IADD3 R5, -R4, 0x1, RZ ;  /* 0x0000000104057810 */ /* 0x000fe40007ffe1ff */
[----:B------:R-:W-:Y:S02]  /*01b0*/  SEL R7, RZ, 0x1, P2 ;  /* 0x00000001ff077807 */ /* 0x000fe40001000000 */
[C---:B------:R-:W-:Y:S01]  /*01c0*/  FSETP.GEU.FTZ.AND P3, PT, R9.reuse, RZ, PT ;  /* 0x000000ff0900720b */ /* 0x040fe20003f7e000 */
[----:B------:R-:W-:Y:S01]  /*01d0*/  @!P0 IMAD.MOV R5, RZ, RZ, -R4 ;  /* 0x000000ffff058224 */ /* 0x000fe200078e0a04 */
[----:B------:R-:W-:Y:S02]  /*01e0*/  FSETP.GT.FTZ.AND P0, PT, R9, RZ, PT ;  /* 0x000000ff0900720b */ /* 0x000fe40003f14000 */
[----:B------:R-:W-:Y:S01]  /*01f0*/  IADD3 R8, -R7, 0x1, RZ ;  /* 0x0000000107087810 */ /* 0x000fe20007ffe1ff */
[----:B------:R-:W-:Y:S01]  /*0200*/  @!P1 IMAD.MOV R8, RZ, RZ, -R7 ;  /* 0x000000ffff089224 */ /* 0x000fe200078e0a07 */
[----:B------:R-:W-:-:S02]  /*0210*/  FSETP.GT.FTZ.AND P2, PT, R2, RZ, PT ;  /* 0x000000ff0200720b */ /* 0x000fc40003f54000 */
[----:B------:R-:W-:Y:S02]  /*0220*/  FSETP.GEU.FTZ.AND P4, PT, R2, RZ, PT ;  /* 0x000000ff0200720b */ /* 0x000fe40003f9e000 */
[----:B------:R-:W0:Y:S01]  /*0230*/  LDC.64 R2, c[0x0][0x218] ;  /* 0x00008600ff027b82 */ /* 0x000e220000000a00 */
[----:B------:R-:W-:Y:S02]  /*0240*/  I2FP.F32.S32 R4, R5 ;  /* 0x0000000500047245 */ /* 0x000fe40000201400 */
[----:B------:R-:W-:Y:S02]  /*0250*/  SEL R7, RZ, 0x1, P3 ;  /* 0x00000001ff077807 */ /* 0x000fe40001800000 */
[----:B------:R-:W-:Y:S02]  /*0260*/  I2FP.F32.S32 R5, R8 ;  /* 0x0000000800057245 */ /* 0x000fe40000201400 */
[----:B------:R-:W-:Y:S01]  /*0270*/  IADD3 R8, -R7, 0x1, RZ ;  /* 0x0000000107087810 */ /* 0x000fe20007ffe1ff */
[----:B------:R-:W-:Y:S01]  /*0280*/  @!P0 IMAD.MOV R8, RZ, RZ, -R7 ;  /* 0x000000ffff088224 */ /* 0x000fe200078e0a07 */
[----:B------:R-:W-:Y:S01]  /*0290*/  F2FP.F16.F32.PACK_AB R4, R5, R4 ;  /* 0x000000040504723e */ /* 0x000fe200000000ff */
[----:B------:R-:W-:Y:S01]  /*02a0*/  HADD2.F32 R5, -RZ, R10.H1_H1 ;  /* 0x3000000aff057230 */ /* 0x000fe20000004100 */
[----:B------:R-:W-:Y:S01]  /*02b0*/  SEL R12, RZ, 0x1, P4 ;  /* 0x00000001ff0c7807 */ /* 0x000fe20002000000 */
[--C-:B-----5:R-:W-:Y:S01]  /*02c0*/  HADD2.F32 R10, -RZ, R11.reuse.H0_H0 ;  /* 0x2000000bff0a7230 */ /* 0x120fe20000004100 */
[C---:B------:R-:W-:Y:S01]  /*02d0*/  FSETP.GEU.FTZ.AND P6, PT, R13.reuse, RZ, PT ;  /* 0x000000ff0d00720b */ /* 0x040fe20003fde000 */
[----:B------:R-:W-:Y:S01]  /*02e0*/  HADD2.F32 R7, -RZ, R11.H1_H1 ;  /* 0x3000000bff077230 */ /* 0x000fe20000004100 */
[----:B------:R-:W-:Y:S01]  /*02f0*/  IADD3 R9, -R12, 0x1, RZ ;  /* 0x000000010c097810 */ /* 0x000fe20007ffe1ff */
[----:B------:R-:W-:Y:S01]  /*0300*/  @!P2 IMAD.MOV R9, RZ, RZ, -R12 ;  /* 0x000000ffff09a224 */ /* 0x000fe200078e0a0c */
[----:B------:R-:W-:-:S02]  /*0310*/  FSETP.GT.FTZ.AND P3, PT, R13, RZ, PT ;  /* 0x000000ff0d00720b */ /* 0x000fc40003f74000 */
[----:B------:R-:W-:Y:S02]  /*0320*/  FSETP.GT.FTZ.AND P2, PT, R5, RZ, PT ;  /* 0x000000ff0500720b */ /* 0x000fe40003f54000 */
[C---:B------:R-:W-:Y:S02]  /*0330*/  FSETP.GT.FTZ.AND P1, PT, R10.reuse, RZ, PT ;  /* 0x000000ff0a00720b */ /* 0x040fe40003f34000 */
[----:B------:R-:W-:Y:S02]  /*0340*/  FSETP.GT.FTZ.AND P0, PT, R7, RZ, PT ;  /* 0x000000ff0700720b */ /* 0x000fe40003f14000 */
[----:B------:R-:W-:Y:S02]  /*0350*/  SEL R11, RZ, 0x1, P6 ;  /* 0x00000001ff0b7807 */ /* 0x000fe40003000000 */
[----:B------:R-:W-:Y:S02]  /*0360*/  FSETP.GEU.FTZ.AND P5, PT, R5, RZ, PT ;  /* 0x000000ff0500720b */ /* 0x000fe40003fbe000 */
[----:B------:R-:W-:-:S02]  /*0370*/  FSETP.GEU.FTZ.AND P4, PT, R10, RZ, PT ;  /* 0x000000ff0a00720b */ /* 0x000fc40003f9e000 */
[----:B------:R-:W-:Y:S01]  /*0380*/  FSETP.GEU.FTZ.AND P6, PT, R7, RZ, PT ;  /* 0x000000ff0700720b */ /* 0x000fe20003fde000 */
[----:B0-----:R-:W-:Y:S01]  /*0390*/  IMAD.WIDE.U32 R6, R6, 0x2, R2 ;  /* 0x0000000206067825 */ /* 0x001fe200078e0002 */
[----:B------:R-:W-:Y:S02]  /*03a0*/  SEL R12, RZ, 0x1, P5 ;  /* 0x00000001ff0c7807 */ /* 0x000fe40002800000 */
[----:B------:R-:W-:Y:S02]  /*03b0*/  SEL R13, RZ, 0x1, P4 ;  /* 0x00000001ff0d7807 */ /* 0x000fe40002000000 */
[----:B------:R-:W-:Y:S01]  /*03c0*/  SEL R14, RZ, 0x1, P6 ;  /* 0x00000001ff0e7807 */ /* 0x000fe20003000000 */
[----:B------:R-:W-:Y:S01]  /*03d0*/  IMAD.WIDE R6, R0, 0x4, R6 ;  /* 0x0000000400067825 */ /* 0x000fe200078e0206 */
[----:B------:R-:W-:Y:S02]  /*03e0*/  IADD3 R2, -R11, 0x1, RZ ;  /* 0x000000010b027810 */ /* 0x000fe40007ffe1ff */
[----:B------:R-:W-:Y:S01]  /*03f0*/  IADD3 R3, -R12, 0x1, RZ ;  /* 0x000000010c037810 */ /* 0x000fe20007ffe1ff */
[----:B------:R-:W-:Y:S01]  /*0400*/  @!P3 IMAD.MOV R2, RZ, RZ, -R11 ;  /* 0x000000ffff02b224 */ /* 0x000fe200078e0a0b */
[----:B------:R-:W-:Y:S01]  /*0410*/  IADD3 R5, -R13, 0x1, RZ ;  /* 0x000000010d057810 */ /* 0x000fe20007ffe1ff */
[----:B------:R-:W-:Y:S01]  /*0420*/  @!P2 IMAD.MOV R3, RZ, RZ, -R12 ;  /* 0x000000ffff03a224 */ /* 0x000fe200078e0a0c */
[----:B------:R-:W-:Y:S01]  /*0430*/  IADD3 R10, -R14, 0x1, RZ ;  /* 0x000000010e0a7810 */ /* 0x000fe20007ffe1ff */
[----:B------:R-:W-:Y:S01]  /*0440*/  @!P1 IMAD.MOV R5, RZ, RZ, -R13 ;  /* 0x000000ffff059224 */ /* 0x000fe200078e0a0d */
[----:B------:R-:W-:Y:S01]  /*0450*/  I2FP.F32.S32 R8, R8 ;  /* 0x0000000800087245 */ /* 0x000fe20000201400 */
[----:B------:R-:W-:Y:S01]  /*0460*/  @!P0 IMAD.MOV R10, RZ, RZ, -R14 ;  /* 0x000000ffff0a8224 */ /* 0x000fe200078e0a0e */
[----:B------:R-:W-:Y:S01]  /*0470*/  I2FP.F32.S32 R9, R9 ;  /* 0x0000000900097245 */ /* 0x000fe20000201400 */
[----:B------:R-:W-:Y:S01]  /*0480*/  STG.E desc[UR4][R6.64], R4 ;  /* 0x0000000406007986 */ /* 0x000fe2000c101904 */
[----:B------:R-:W-:-:S02]  /*0490*/  I2FP.F32.S32 R2, R2 ;  /* 0x0000000200027245 */ /* 0x000fc40000201400 */
[----:B------:R-:W-:Y:S02]  /*04a0*/  I2FP.F32.S32 R3, R3 ;  /* 0x0000000300037245 */ /* 0x000fe40000201400 */
[----:B------:R-:W-:Y:S02]  /*04b0*/  I2FP.F32.S32 R5, R5 ;  /* 0x0000000500057245 */ /* 0x000fe40000201400 */
[----:B------:R-:W-:Y:S02]  /*04c0*/  I2FP.F32.S32 R10, R10 ;  /* 0x0000000a000a7245 */ /* 0x000fe40000201400 */
[----:B------:R-:W-:Y:S02]  /*04d0*/  F2FP.F16.F32.PACK_AB R9, R9, R8 ;  /* 0x000000080909723e */ /* 0x000fe400000000ff */
[----:B------:R-:W-:Y:S02]  /*04e0*/  F2FP.F16.F32.PACK_AB R3, R3, R2 ;  /* 0x000000020303723e */ /* 0x000fe400000000ff */
[----:B------:R-:W-:Y:S01]  /*04f0*/  F2FP.F16.F32.PACK_AB R5, R10, R5 ;  /* 0x000000050a05723e */ /* 0x000fe200000000ff */
[----:B------:R-:W-:Y:S04]  /*0500*/  STG.E desc[UR4][R6.64+0x200], R9 ;  /* 0x0002000906007986 */ /* 0x000fe8000c101904 */
[----:B------:R-:W-:Y:S04]  /*0510*/  STG.E desc[UR4][R6.64+0x400], R3 ;  /* 0x0004000306007986 */ /* 0x000fe8000c101904 */
[----:B------:R-:W-:Y:S01]  /*0520*/  STG.E desc[UR4][R6.64+0x600], R5 ;  /* 0x0006000506007986 */ /* 0x000fe2000c101904 */
[----:B------:R-:W-:Y:S05]  /*0530*/  EXIT ;  /* 0x000000000000794d */ /* 0x000fea0003800000 */
.L_x_6212:
        /* <DEDUP_REMOVED lines=76> */
.L_x_6214:
[----:B------:R-:W-:Y:S05]  /*0a00*/  BSYNC B0 ;  /* 0x0000000000007941 */ /* 0x000fea0003800000 */
.L_x_6213:
[-C--:B------:R-:W-:Y:S01]  /*0a10*/  ISETP.GE.AND P5, PT, R11, R0.reuse, PT ;  /* 0x000000000b00720c */ /* 0x080fe20003fa6270 */
[----:B------:R-:W-:Y:S01]  /*0a20*/  BSSY B0, `(.L_x_6215) ;  /* 0x000000c000007945 */ /* 0x000fe20003800000 */
[----:B------:R-:W-:Y:S01]  /*0a30*/  ISETP.GE.AND P4, PT, R3, R0, PT ;  /* 0x000000000300720c */ /* 0x000fe20003f86270 */
[----:B------:R-:W-:-:S10]  /*0a40*/  VIADD R3, R9, 0x300 ;  /* 0x0000030009037836 */ /* 0x000fd40000000000 */
        /* <DEDUP_REMOVED lines=9> */
.L_x_6216:
[----:B------:R-:W-:Y:S05]  /*0ae0*/  BSYNC B0 ;  /* 0x0000000000007941 */ /* 0x000fea0003800000 */
.L_x_6215:
[----:B------:R-:W-:Y:S01]  /*0af0*/  BSSY B0, `(.L_x_6217) ;  /* 0x000000c000007945 */ /* 0x000fe20003800000 */
[----:B------:R-:W-:Y:S01]  /*0b00*/  ISETP.GE.AND P5, PT, R3, R0, PT ;  /* 0x000000000300720c */ /* 0x000fe20003fa6270 */
[----:B------:R-:W-:Y:S02]  /*0b10*/  VIADD R3, R9, 0x380 ;  /* 0x0000038009037836 */ /* 0x000fe40000000000 */
        /* <DEDUP_REMOVED lines=9> */
.L_x_6218:
[----:B------:R-:W-:Y:S05]  /*0bb0*/  BSYNC B0 ;  /* 0x0000000000007941 */ /* 0x000fea0003800000 */
.L_x_6217:
[----:B------:R-:W-:Y:S01]  /*0bc0*/  ISETP.GE.AND P3, PT, R3, R0, PT ;  /* 0x000000000300720c */ /* 0x000fe20003f66270 */
[----:B------:R-:W-:Y:S01]  /*0bd0*/  @!P0 IMAD.IADD R3, R6, 0x1, R9 ;  /* 0x0000000106038824 */ /* 0x000fe200078e0209 */
[----:B------:R-:W-:Y:S03]  /*0be0*/  BSSY B0, `(.L_x_6219) ;  /* 0x000000b000007945 */ /* 0x000fe60003800000 */
[----:B0-----:R-:W-:Y:S01]  /*0bf0*/  @!P0 IMAD.WIDE.U32 R2, R3, 0x2, R18 ;  /* 0x0000000203028825 */ /* 0x001fe200078e0012 */
[----:B------:R-:W-:Y:S07]  /*0c00*/  @P1 BRA `(.L_x_6220) ;  /* 0x0000000000201947 */ /* 0x000fee0003800000 */
        /* <DEDUP_REMOVED lines=8> */
.L_x_6220:
[----:B------:R-:W-:Y:S05]  /*0c90*/  BSYNC B0 ;  /* 0x0000000000007941 */ /* 0x000fea0003800000 */
.L_x_6219:
        /* <DEDUP_REMOVED lines=10> */
.L_x_6222:
[----:B------:R-:W-:Y:S05]  /*0d40*/  BSYNC B0 ;  /* 0x0000000000007941 */ /* 0x000fea0003800000 */
.L_x_6221:
        /* <DEDUP_REMOVED lines=10> */
.L_x_6224:
[----:B------:R-:W-:Y:S05]  /*0df0*/  BSYNC B0 ;  /* 0x0000000000007941 */ /* 0x000fea0003800000 */
.L_x_6223:
        /* <DEDUP_REMOVED lines=10> */
.L_x_6226:
[----:B------:R-:W-:Y:S05]  /*0ea0*/  BSYNC B0 ;  /* 0x0000000000007941 */ /* 0x000fea0003800000 */
.L_x_6225:
        /* <DEDUP_REMOVED lines=10> */
.L_x_6228:
[----:B------:R-:W-:Y:S05]  /*0f50*/  BSYNC B0 ;  /* 0x0000000000007941 */ /* 0x000fea0003800000 */
.L_x_6227:
        /* <DEDUP_REMOVED lines=18> */
.L_x_6231:
[----:B------:R-:W-:-:S13]  /*1080*/  ISETP.GE.AND P0, PT, R9, R0, PT ;  /* 0x000000000900720c */ /* 0x000fda0003f06270 */
[----:B------:R-:W-:Y:S05]  /*1090*/  @P0 BRA `(.L_x_6233) ;  /* 0x0000000000300947 */ /* 0x000fea0003800000 */
[----:B0-----:R-:W0:Y:S01]  /*10a0*/  LDC.64 R2, c[0x0][0x218] ;  /* 0x00008600ff027b82 */ /* 0x001e220000000a00 */
[----:B------:R-:W-:Y:S02]  /*10b0*/  IMAD.IADD R11, R6, 0x1, R9 ;  /* 0x00000001060b7824 */ /* 0x000fe400078e0209 */
[----:B------:R-:W-:Y:S02]  /*10c0*/  VIADD R9, R9, 0x80 ;  /* 0x0000008009097836 */ /* 0x000fe40000000000 */
[----:B0-----:R-:W-:-:S05]  /*10d0*/  IMAD.WIDE.U32 R2, R11, 0x2, R2 ;  /* 0x000000020b027825 */ /* 0x001fca00078e0002 */
[----:B------:R1:W-:Y:S02]  /*10e0*/  STG.E.U16 desc[UR4][R2.64], R14 ;  /* 0x0000000e02007986 */ /* 0x0003e4000c101504 */
.L_x_6232:
[----:B------:R-:W-:-:S13]  /*10f0*/  ISETP.GE.AND P0, PT, R9, R0, PT ;  /* 0x000000000900720c */ /* 0x000fda0003f06270 */
[----:B------:R-:W-:Y:S05]  /*1100*/  @P0 BRA `(.L_x_6234) ;  /* 0x0000000000340947 */ /* 0x000fea0003800000 */
[----:B01----:R-:W0:Y:S01]  /*1110*/  LDC.64 R2, c[0x0][0x218] ;  /* 0x00008600ff027b82 */ /* 0x003e220000000a00 */
[----:B------:R-:W-:Y:S02]  /*1120*/  IMAD.IADD R11, R6, 0x1, R9 ;  /* 0x00000001060b7824 */ /* 0x000fe400078e0209 */
[----:B------:R-:W-:Y:S02]  /*1130*/  VIADD R9, R9, 0x80 ;  /* 0x0000008009097836 */ /* 0x000fe40000000000 */
[----:B0-----:R-:W-:-:S05]  /*1140*/  IMAD.WIDE.U32 R2, R11, 0x2, R2 ;  /* 0x000000020b027825 */ /* 0x001fca00078e0002 */
[----:B------:R1:W-:Y:S02]  /*1150*/  STG.E.U16 desc[UR4][R2.64], R5 ;  /* 0x0000000502007986 */ /* 0x0003e4000c101504 */
.L_x_6233:
        /* <DEDUP_REMOVED lines=8> */
.L_x_6234:
[----:B------:R-:W-:Y:S05]  /*11e0*/  BSYNC B1 ;  /* 0x0000000000017941 */ /* 0x000fea0003800000 */
.L_x_6230:
[----:B------:R-:W-:-:S13]  /*11f0*/  ISETP.GE.AND P0, PT, R9, R0, PT ;  /* 0x000000000900720c */ /* 0x000fda0003f06270 */
[----:B012---:R-:W0:Y:S01]  /*1200*/  @!P0 LDC.64 R2, c[0x0][0x218] ;  /* 0x00008600ff028b82 */ /* 0x007e220000000a00 */
[----:B------:R-:W-:Y:S02]  /*1210*/  @!P0 IMAD.IADD R5, R6, 0x1, R9 ;  /* 0x0000000106058824 */ /* 0x000fe400078e0209 */
[----:B------:R-:W-:Y:S02]  /*1220*/  @!P0 VIADD R9, R9, 0x80 ;  /* 0x0000008009098836 */ /* 0x000fe40000000000 */
[----:B0-----:R-:W-:-:S05]  /*1230*/  @!P0 IMAD.WIDE.U32 R2, R5, 0x2, R2 ;  /* 0x0000000205028825 */ /* 0x001fca00078e0002 */
[----:B-----5:R2:W-:Y:S02]  /*1240*/  @!P0 STG.E.U16 desc[UR4][R2.64], R8 ;  /* 0x0000000802008986 */ /* 0x0205e4000c101504 */
.L_x_6235:
[----:B------:R-:W-:Y:S05]  /*1250*/  BSYNC B0 ;  /* 0x0000000000007941 */ /* 0x000fea0003800000 */
.L_x_6229:
        /* <DEDUP_REMOVED lines=8> */
.L_x_6236:
        /* <DEDUP_REMOVED lines=10> */
.L_x_23502:


//--------------------- .text._ZN2at6native29vectorized_elementwise_kernelILi4EZZZNS0_16sign_kernel_cudaERNS_18TensorIteratorBaseEENKUlvE_clEvENKUlvE6_clEvEUlN3c104HalfEE_St5arrayIPcLm2EEEEviT0_T1_ --------------------------
	.section	.text._ZN2at6native29vectorized_elementwise_kernelILi4EZZZNS0_16sign_kernel_cudaERNS_18TensorIteratorBaseEENKUlvE_clEvENKUlvE6_clEvEUlN3c104HalfEE_St5arrayIPcLm2EEEEviT0_T1_,"ax",@progbits
	.align	128
        .global         _ZN2at6native29vectorized_elementwise_kernelILi4EZZZNS0_16sign_kernel_cudaERNS_18TensorIteratorBaseEENKUlvE_clEvENKUlvE6_clEvEUlN3c104HalfEE_St5arrayIPcLm2EEEEviT0_T1_
        .type           _ZN2at6native29vectorized_elementwise_kernelILi4EZZZNS0_16sign_kernel_cudaERNS_18TensorIteratorBaseEENKUlvE_clEvENKUlvE6_clEvEUlN3c104HalfEE_St5arrayIPcLm2EEEEviT0_T1_,@function
        .size           _ZN2at6native29vectorized_elementwise_kernelILi4EZZZNS0_16sign_kernel_cudaERNS_18TensorIteratorBaseEENKUlvE_clEvENKUlvE6_clEvEUlN3c104HalfEE_St5arrayIPcLm2EEEEviT0_T1_,(.L_x_23503 - _ZN2at6native29vectorized_elementwise_kernelILi4EZZZNS0_16sign_kernel_cudaERNS_18TensorIteratorBaseEENKUlvE_clEvENKUlvE6_clEvEUlN3c104HalfEE_St5arrayIPcLm2EEEEviT0_T1_)
        .other          _ZN2at6native29vectorized_elementwise_kernelILi4EZZZNS0_16sign_kernel_cudaERNS_18TensorIteratorBaseEENKUlvE_clEvENKUlvE6_clEvEUlN3c104HalfEE_St5arrayIPcLm2EEEEviT0_T1_,@"STO_CUDA_ENTRY STV_DEFAULT"
_ZN2at6native29vectorized_elementwise_kernelILi4EZZZNS0_16sign_kernel_cudaERNS_18TensorIteratorBaseEENKUlvE_clEvENKUlvE6_clEvEUlN3c104HalfEE_St5arrayIPcLm2EEEEviT0_T1_:
.text._ZN2at6native29vectorized_elementwise_kernelILi4EZZZNS0_16sign_kernel_cudaERNS_18TensorIteratorBaseEENKUlvE_clEvENKUlvE6_clEvEUlN3c104HalfEE_St5arrayIPcLm2EEEEviT0_T1_:
        /* <DEDUP_REMOVED lines=14> */
[----:B0-----:R-:W0:Y:S02]  /*00e0*/  LDC.64 R8, c[0x0][0x218] ;  /* 0x00008600ff087b82 */ /* 0x001e240000000a00 */
[----:B0-----:R-:W-:-:S04]  /*00f0*/  IMAD.WIDE.U32 R8, R6, 0x2, R8 ;  /* 0x0000000206087825 */ /* 0x001fc800078e0008 */
[--C-:B--2---:R-:W-:Y:S02]  /*0100*/  HADD2.F32 R0, -RZ, R10.reuse.H0_H0 ;  /* 0x2000000aff007230 */ /* 0x104fe40000004100 */
[----:B------:R-:W-:Y:S02]  /*0110*/  HADD2.F32 R3, -RZ, R10.H1_H1 ;  /* 0x3000000aff037230 */ /* 0x000fe40000004100 */
[--C-:B------:R-:W-:Y:S01]  /*0120*/  HADD2.F32 R7, -RZ, R11.reuse.H0_H0 ;  /* 0x2000000bff077230 */ /* 0x100fe20000004100 */
[C---:B------:R-:W-:Y:S02]  /*0130*/  FSETP.GT.FTZ.AND P3, PT, R0.reuse, RZ, PT ;  /* 0x000000ff0000720b */ /* 0x040fe40003f74000 */
[----:B------:R-:W-:Y:S01]  /*0140*/  FSETP.GEU.FTZ.AND P6, PT, R0, RZ, PT ;  /* 0x000000ff0000720b */ /* 0x000fe20003fde000 */
[----:B------:R-:W-:Y:S01]  /*0150*/  HADD2.F32 R0, -RZ, R11.H1_H1 ;  /* 0x3000000bff007230 */ /* 0x000fe20000004100 */
[C---:B------:R-:W-:Y:S02]  /*0160*/  FSETP.GT.FTZ.AND P2, PT, R3.reuse, RZ, PT ;  /* 0x000000ff0300720b */ /* 0x040fe40003f54000 */
[----:B------:R-:W-:-:S02]  /*0170*/  FSETP.GEU.FTZ.AND P5, PT, R3, RZ, PT ;  /* 0x000000ff0300720b */ /* 0x000fc40003fbe000 */
[C---:B------:R-:W-:Y:S02]  /*0180*/  FSETP.GT.FTZ.AND P1, PT, R7.reuse, RZ, PT ;  /* 0x000000ff0700720b */ /* 0x040fe40003f34000 */
[C---:B------:R-:W-:Y:S02]  /*0190*/  FSETP.GT.FTZ.AND P0, PT, R0.reuse, RZ, PT ;  /* 0x000000ff0000720b */ /* 0x040fe40003f14000 */
[----:B------:R-:W-:Y:S02]  /*01a0*/  SEL R3, RZ, 0x1, P6 ;  /* 0x00000001ff037807 */ /* 0x000fe40003000000 */
[----:B------:R-:W-:Y:S02]  /*01b0*/  SEL R12, RZ, 0x1, P5 ;  /* 0x00000001ff0c7807 */ /* 0x000fe40002800000 */
[----:B------:R-:W-:Y:S02]  /*01c0*/  FSETP.GEU.FTZ.AND P4, PT, R7, RZ, PT ;  /* 0x000000ff0700720b */ /* 0x000fe40003f9e000 */
[----:B------:R-:W-:-:S02]  /*01d0*/  FSETP.GEU.FTZ.AND P6, PT, R0, RZ, PT ;  /* 0x000000ff0000720b */ /* 0x000fc40003fde000 */
[----:B------:R-:W-:Y:S01]  /*01e0*/  IADD3 R11, -R3, 0x1, RZ ;  /* 0x00000001030b7810 */ /* 0x000fe20007ffe1ff */
[----:B------:R-:W-:Y:S01]  /*01f0*/  @!P3 IMAD.MOV R11, RZ, RZ, -R3 ;  /* 0x000000ffff0bb224 */ /* 0x000fe200078e0a03 */
[----:B------:R-:W-:Y:S01]  /*0200*/  IADD3 R10, -R12, 0x1, RZ ;  /* 0x000000010c0a7810 */ /* 0x000fe20007ffe1ff */
[----:B------:R-:W-:Y:S01]  /*0210*/  @!P2 IMAD.MOV R10, RZ, RZ, -R12 ;  /* 0x000000ffff0aa224 */ /* 0x000fe200078e0a0c */
[----:B------:R-:W-:Y:S01]  /*0220*/  SEL R13, RZ, 0x1, P4 ;  /* 0x00000001ff0d7807 */ /* 0x000fe20002000000 */
[--C-:B---3--:R-:W-:Y:S01]  /*0230*/  HADD2.F32 R3, -RZ, R4.reuse.H0_H0 ;  /* 0x20000004ff037230 */ /* 0x108fe20000004100 */
[----:B------:R-:W-:Y:S01]  /*0240*/  SEL R14, RZ, 0x1, P6 ;  /* 0x00000001ff0e7807 */ /* 0x000fe20003000000 */
[----:B------:R-:W-:Y:S01]  /*0250*/  HADD2.F32 R4, -RZ, R4.H1_H1 ;  /* 0x30000004ff047230 */ /* 0x000fe20000004100 */
[----:B------:R-:W-:Y:S01]  /*0260*/  IADD3 R7, -R13, 0x1, RZ ;  /* 0x000000010d077810 */ /* 0x000fe20007ffe1ff */
[--C-:B------:R-:W-:Y:S01]  /*0270*/  HADD2.F32 R12, -RZ, R5.reuse.H0_H0 ;  /* 0x20000005ff0c7230 */ /* 0x100fe20000004100 */
[----:B------:R-:W-:Y:S01]  /*0280*/  IADD3 R0, -R14, 0x1, RZ ;  /* 0x000000010e007810 */ /* 0x000fe20007ffe1ff */
[----:B------:R-:W-:Y:S01]  /*0290*/  HADD2.F32 R5, -RZ, R5.H1_H1 ;  /* 0x30000005ff057230 */ /* 0x000fe20000004100 */
[C---:B------:R-:W-:Y:S01]  /*02a0*/  FSETP.GT.FTZ.AND P3, PT, R3.reuse, RZ, PT ;  /* 0x000000ff0300720b */ /* 0x040fe20003f74000 */
[----:B------:R-:W-:Y:S01]  /*02b0*/  @!P1 IMAD.MOV R7, RZ, RZ, -R13 ;  /* 0x000000ffff079224 */ /* 0x000fe200078e0a0d */
[----:B------:R-:W-:Y:S01]  /*02c0*/  FSETP.GEU.FTZ.AND P6, PT, R3, RZ, PT ;  /* 0x000000ff0300720b */ /* 0x000fe20003fde000 */
[----:B------:R-:W-:Y:S01]  /*02d0*/  @!P0 IMAD.MOV R0, RZ, RZ, -R14 ;  /* 0x000000ffff008224 */ /* 0x000fe200078e0a0e */
[----:B------:R-:W-:-:S02]  /*02e0*/  FSETP.GT.FTZ.AND P2, PT, R4, RZ, PT ;  /* 0x000000ff0400720b */ /* 0x000fc40003f54000 */
[----:B------:R-:W-:Y:S02]  /*02f0*/  FSETP.GT.FTZ.AND P1, PT, R12, RZ, PT ;  /* 0x000000ff0c00720b */ /* 0x000fe40003f34000 */
[C---:B------:R-:W-:Y:S02]  /*0300*/  FSETP.GT.FTZ.AND P0, PT, R5.reuse, RZ, PT ;  /* 0x000000ff0500720b */ /* 0x040fe40003f14000 */
[----:B------:R-:W-:Y:S02]  /*0310*/  FSETP.GEU.FTZ.AND P5, PT, R4, RZ, PT ;  /* 0x000000ff0400720b */ /* 0x000fe40003fbe000 */
[----:B------:R-:W-:Y:S02]  /*0320*/  SEL R3, RZ, 0x1, P6 ;  /* 0x00000001ff037807 */ /* 0x000fe40003000000 */
[----:B------:R-:W-:Y:S02]  /*0330*/  FSETP.GEU.FTZ.AND P4, PT, R12, RZ, PT ;  /* 0x000000ff0c00720b */ /* 0x000fe40003f9e000 */
[----:B------:R-:W-:-:S02]  /*0340*/  FSETP.GEU.FTZ.AND P6, PT, R5, RZ, PT ;  /* 0x000000ff0500720b */ /* 0x000fc40003fde000 */
[----:B------:R-:W-:Y:S02]  /*0350*/  SEL R13, RZ, 0x1, P5 ;  /* 0x00000001ff0d7807 */ /* 0x000fe40002800000 */
        /* <DEDUP_REMOVED lines=10> */
[----:B------:R-:W-:Y:S01]  /*0400*/  I2FP.F32.S32 R11, R11 ;  /* 0x0000000b000b7245 */ /* 0x000fe20000201400 */
[----:B------:R-:W-:Y:S01]  /*0410*/  IMAD.WIDE R2, R2, 0x8, R8 ;  /* 0x0000000802027825 */ /* 0x000fe200078e0208 */
[----:B------:R-:W-:-:S02]  /*0420*/  I2FP.F32.S32 R10, R10 ;  /* 0x0000000a000a7245 */ /* 0x000fc40000201400 */
[----:B------:R-:W-:Y:S02]  /*0430*/  I2FP.F32.S32 R4, R4 ;  /* 0x0000000400047245 */ /* 0x000fe40000201400 */
[----:B------:R-:W-:Y:S02]  /*0440*/  I2FP.F32.S32 R5, R5 ;  /* 0x0000000500057245 */ /* 0x000fe40000201400 */
[----:B------:R-:W-:Y:S02]  /*0450*/  I2FP.F32.S32 R7, R7 ;  /* 0x0000000700077245 */ /* 0x000fe40000201400 */
[----:B------:R-:W-:Y:S02]  /*0460*/  I2FP.F32.S32 R0, R0 ;  /* 0x0000000000007245 */ /* 0x000fe40000201400 */
[----:B------:R-:W-:Y:S02]  /*0470*/  I2FP.F32.S32 R6, R6 ;  /* 0x0000000600067245 */ /* 0x000fe40000201400 */
[----:B------:R-:W-:-:S02]  /*0480*/  I2FP.F32.S32 R9, R12 ;  /* 0x0000000c00097245 */ /* 0x000fc40000201400 */
[----:B------:R-:W-:Y:S02]  /*0490*/  F2FP.F16.F32.PACK_AB R10, R10, R11 ;  /* 0x0000000b0a0a723e */ /* 0x000fe400000000ff */
[----:B------:R-:W-:Y:S02]  /*04a0*/  F2FP.F16.F32.PACK_AB R4, R5, R4 ;  /* 0x000000040504723e */ /* 0x000fe400000000ff */
[----:B------:R-:W-:Y:S02]  /*04b0*/  F2FP.F16.F32.PACK_AB R11, R0, R7 ;  /* 0x00000007000b723e */ /* 0x000fe400000000ff */
[----:B------:R-:W-:-:S03]  /*04c0*/  F2FP.F16.F32.PACK_AB R5, R9, R6 ;  /* 0x000000060905723e */ /* 0x000fc600000000ff */
[----:B------:R-:W-:Y:S04]  /*04d0*/  STG.E.64 desc[UR4][R2.64], R10 ;  /* 0x0000000a02007986 */ /* 0x000fe8000c101b04 */
[----:B------:R-:W-:Y:S01]  /*04e0*/  STG.E.64 desc[UR4][R2.64+0x400], R4 ;  /* 0x0004000402007986 */ /* 0x000fe2000c101b04 */
[----:B------:R-:W-:Y:S05]  /*04f0*/  EXIT ;  /* 0x000000000000794d */ /* 0x000fea0003800000 */
.L_x_6237:
        /* <DEDUP_REMOVED lines=76> */
.L_x_6239:
[----:B------:R-:W-:Y:S05]  /*09c0*/  BSYNC B0 ;  /* 0x0000000000007941 */ /* 0x000fea0003800000 */
.L_x_6238:
        /* <DEDUP_REMOVED lines=13> */
.L_x_6241:
[----:B------:R-:W-:Y:S05]  /*0aa0*/  BSYNC B0 ;  /* 0x0000000000007941 */ /* 0x000fea0003800000 */
.L_x_6240:
        /* <DEDUP_REMOVED lines=12> */
.L_x_6243:
[----:B------:R-:W-:Y:S05]  /*0b70*/  BSYNC B0 ;  /* 0x0000000000007941 */ /* 0x000fea0003800000 */
.L_x_6242:
        /* <DEDUP_REMOVED lines=13> */
.L_x_6245:
[----:B------:R-:W-:Y:S05]  /*0c50*/  BSYNC B0 ;  /* 0x0000000000007941 */ /* 0x000fea0003800000 */
.L_x_6244:
        /* <DEDUP_REMOVED lines=10> */
.L_x_6247:
[----:B------:R-:W-:Y:S05]  /*0d00*/  BSYNC B0 ;  /* 0x0000000000007941 */ /* 0x000fea0003800000 */
.L_x_6246:
        /* <DEDUP_REMOVED lines=10> */
.L_x_6249:
[----:B------:R-:W-:Y:S05]  /*0db0*/  BSYNC B0 ;  /* 0x0000000000007941 */ /* 0x000fea0003800000 */
.L_x_6248:
        /* <DEDUP_REMOVED lines=10> */
.L_x_6251:
[----:B------:R-:W-:Y:S05]  /*0e60*/  BSYNC B0 ;  /* 0x0000000000007941 */ /* 0x000fea0003800000 */
.L_x_6250:
        /* <DEDUP_REMOVED lines=10> */
.L_x_6253:
[----:B------:R-:W-:Y:S05]  /*0f10*/  BSYNC B0 ;  /* 0x0000000000007941 */ /* 0x000fea0003800000 */
.L_x_6252:
        /* <DEDUP_REMOVED lines=18> */
.L_x_6256:
[----:B------:R-:W-:-:S13]  /*1040*/  ISETP.GE.AND P0, PT, R9, R0, PT ;  /* 0x000000000900720c */ /* 0x000fda0003f06270 */
[----:B------:R-:W-:Y:S05]  /*1050*/  @P0 BRA `(.L_x_6258) ;  /* 0x0000000000300947 */ /* 0x000fea0003800000 */
[----:B0-----:R-:W0:Y:S01]  /*1060*/  LDC.64 R2, c[0x0][0x218] ;  /* 0x00008600ff027b82 */ /* 0x001e220000000a00 */
[----:B------:R-:W-:Y:S02]  /*1070*/  IMAD.IADD R11, R6, 0x1, R9 ;  /* 0x00000001060b7824 */ /* 0x000fe400078e0209 */
[----:B------:R-:W-:Y:S02]  /*1080*/  VIADD R9, R9, 0x80 ;  /* 0x0000008009097836 */ /* 0x000fe40000000000 */
[----:B0-----:R-:W-:-:S05]  /*1090*/  IMAD.WIDE.U32 R2, R11, 0x2, R2 ;  /* 0x000000020b027825 */ /* 0x001fca00078e0002 */
[----:B------:R1:W-:Y:S02]  /*10a0*/  STG.E.U16 desc[UR4][R2.64], R14 ;  /* 0x0000000e02007986 */ /* 0x0003e4000c101504 */
.L_x_6257:
[----:B------:R-:W-:-:S13]  /*10b0*/  ISETP.GE.AND P0, PT, R9, R0, PT ;  /* 0x000000000900720c */ /* 0x000fda0003f06270 */
[----:B------:R-:W-:Y:S05]  /*10c0*/  @P0 BRA `(.L_x_6259) ;  /* 0x0000000000340947 */ /* 0x000fea0003800000 */
[----:B01----:R-:W0:Y:S01]  /*10d0*/  LDC.64 R2, c[0x0][0x218] ;  /* 0x00008600ff027b82 */ /* 0x003e220000000a00 */
[----:B------:R-:W-:Y:S02]  /*10e0*/  IMAD.IADD R11, R6, 0x1, R9 ;  /* 0x00000001060b7824 */ /* 0x000fe400078e0209 */
[----:B------:R-:W-:Y:S02]  /*10f0*/  VIADD R9, R9, 0x80 ;  /* 0x0000008009097836 */ /* 0x000fe40000000000 */
[----:B0-----:R-:W-:-:S05]  /*1100*/  IMAD.WIDE.U32 R2, R11, 0x2, R2 ;  /* 0x000000020b027825 */ /* 0x001fca00078e0002 */
[----:B------:R1:W-:Y:S02]  /*1110*/  STG.E.U16 desc[UR4][R2.64], R5 ;  /* 0x0000000502007986 */ /* 0x0003e4000c101504 */
.L_x_6258:
        /* <DEDUP_REMOVED lines=8> */
.L_x_6259:
[----:B------:R-:W-:Y:S05]  /*11a0*/  BSYNC B1 ;  /* 0x0000000000017941 */ /* 0x000fea0003800000 */
.L_x_6255:
[----:B------:R-:W-:-:S13]  /*11b0*/  ISETP.GE.AND P0, PT, R9, R0, PT ;  /* 0x000000000900720c */ /* 0x000fda0003f06270 */
[----:B012---:R-:W0:Y:S01]  /*11c0*/  @!P0 LDC.64 R2, c[0x0][0x218] ;  /* 0x00008600ff028b82 */ /* 0x007e220000000a00 */
[----:B------:R-:W-:Y:S02]  /*11d0*/  @!P0 IMAD.IADD R5, R6, 0x1, R9 ;  /* 0x0000000106058824 */ /* 0x000fe400078e0209 */
[----:B------:R-:W-:Y:S02]  /*11e0*/  @!P0 VIADD R9, R9, 0x80 ;  /* 0x0000008009098836 */ /* 0x000fe40000000000 */
[----:B0-----:R-:W-:-:S05]  /*11f0*/  @!P0 IMAD.WIDE.U32 R2, R5, 0x2, R2 ;  /* 0x0000000205028825 */ /* 0x001fca00078e0002 */
[----:B-----5:R2:W-:Y:S02]  /*1200*/  @!P0 STG.E.U16 desc[UR4][R2.64], R8 ;  /* 0x0000000802008986 */ /* 0x0205e4000c101504 */
.L_x_6260:
[----:B------:R-:W-:Y:S05]  /*1210*/  BSYNC B0 ;  /* 0x0000000000007941 */ /* 0x000fea0003800000 */
.L_x_6254:
        /* <DEDUP_REMOVED lines=8> */
.L_x_6261:
        /* <DEDUP_REMOVED lines=14> */
.L_x_23503:


//--------------------- .text._ZN2at6native29vectorized_elementwise_kernelILi8EZZZNS0_16sign_kernel_cudaERNS_18TensorIteratorBaseEENKUlvE_clEvENKUlvE6_clEvEUlN3c104HalfEE_St5arrayIPcLm2EEEEviT0_T1_ --------------------------
	.section	.text._ZN2at6native29vectorized_elementwise_kernelILi8EZZZNS0_16sign_kernel_cudaERNS_18TensorIteratorBaseEENKUlvE_clEvENKUlvE6_clEvEUlN3c104HalfEE_St5arrayIPcLm2EEEEviT0_T1_,"ax",@progbits
	.align	128
        .global         _ZN2at6native29vectorized_elementwise_kernelILi8EZZZNS0_16sign_kernel_cudaERNS_18TensorIteratorBaseEENKUlvE_clEvENKUlvE6_clEvEUlN3c104HalfEE_St5arrayIPcLm2EEEEviT0_T1_
        .type           _ZN2at6native29vectorized_elementwise_kernelILi8EZZZNS0_16sign_kernel_cudaERNS_18TensorIteratorBaseEENKUlvE_clEvENKUlvE6_clEvEUlN3c104HalfEE_St5arrayIPcLm2EEEEviT0_T1_,@function
        .size           _ZN2at6native29vectorized_elementwise_kernelILi8EZZZNS0_16sign_kernel_cudaERNS_18TensorIteratorBaseEENKUlvE_clEvENKUlvE6_clEvEUlN3c104HalfEE_St5arrayIPcLm2EEEEviT0_T1_,(.L_x_23504 - _ZN2at6native29vectorized_elementwise_kernelILi8EZZZNS0_16sign_kernel_cudaERNS_18TensorIteratorBaseEENKUlvE_clEvENKUlvE6_clEvEUlN3c104HalfEE_St5arrayIPcLm2EEEEviT0_T1_)
        .other          _ZN2at6native29vectorized_elementwise_kernelILi8EZZZNS0_16sign_kernel_cudaERNS_18TensorIteratorBaseEENKUlvE_clEvENKUlvE6_clEvEUlN3c104HalfEE_St5arrayIPcLm2EEEEviT0_T1_,@"STO_CUDA_ENTRY STV_DEFAULT"
_ZN2at6native29vectorized_elementwise_kernelILi8EZZZNS0_16sign_kernel_cudaERNS_18TensorIteratorBaseEENKUlvE_clEvENKUlvE6_clEvEUlN3c104HalfEE_St5arrayIPcLm2EEEEviT0_T1_:
.text._ZN2at6native29vectorized_elementwise_kernelILi8EZZZNS0_16sign_kernel_cudaERNS_18TensorIteratorBaseEENKUlvE_clEvENKUlvE6_clEvEUlN3c104HalfEE_St5arrayIPcLm2EEEEviT0_T1_:
        /* <DEDUP_REMOVED lines=15> */
[--C-:B--2---:R-:W-:Y:S02]  /*00f0*/  HADD2.F32 R0, -RZ, R8.reuse.H0_H0 ;  /* 0x20000008ff007230 */ /* 0x104fe40000004100 */
[----:B------:R-:W-:Y:S02]  /*0100*/  HADD2.F32 R8, -RZ, R8.H1_H1 ;  /* 0x30000008ff087230 */ /* 0x000fe40000004100 */
[--C-:B------:R-:W-:Y:S01]  /*0110*/  HADD2.F32 R3, -RZ, R10.reuse.H0_H0 ;  /* 0x2000000aff037230 */ /* 0x100fe20000004100 */
[C---:B------:R-:W-:Y:S01]  /*0120*/  FSETP.GT.FTZ.AND P2, PT, R0.reuse, RZ, PT ;  /* 0x000000ff0000720b */ /* 0x040fe20003f54000 */
[----:B------:R-:W-:Y:S01]  /*0130*/  HADD2.F32 R12, -RZ, R11.H0_H0 ;  /* 0x2000000bff0c7230 */ /* 0x000fe20000004100 */
[----:B------:R-:W-:Y:S01]  /*0140*/  FSETP.GEU.FTZ.AND P0, PT, R0, RZ, PT ;  /* 0x000000ff0000720b */ /* 0x000fe20003f1e000 */
[--C-:B------:R-:W-:Y:S01]  /*0150*/  HADD2.F32 R0, -RZ, R9.reuse.H0_H0 ;  /* 0x20000009ff007230 */ /* 0x100fe20000004100 */
[C---:B------:R-:W-:Y:S01]  /*0160*/  FSETP.GT.FTZ.AND P4, PT, R8.reuse, RZ, PT ;  /* 0x000000ff0800720b */ /* 0x040fe20003f94000 */
[----:B------:R-:W-:Y:S01]  /*0170*/  HADD2.F32 R9, -RZ, R9.H1_H1 ;  /* 0x30000009ff097230 */ /* 0x000fe20000004100 */
[----:B------:R-:W-:Y:S01]  /*0180*/  FSETP.GEU.FTZ.AND P5, PT, R8, RZ, PT ;  /* 0x000000ff0800720b */ /* 0x000fe20003fbe000 */
[----:B------:R-:W-:Y:S01]  /*0190*/  HADD2.F32 R10, -RZ, R10.H1_H1 ;  /* 0x3000000aff0a7230 */ /* 0x000fe20000004100 */
[----:B------:R-:W-:Y:S01]  /*01a0*/  SEL R7, RZ, 0x1, P0 ;  /* 0x00000001ff077807 */ /* 0x000fe20000000000 */
[----:B------:R-:W-:Y:S01]  /*01b0*/  HADD2.F32 R11, -RZ, R11.H1_H1 ;  /* 0x3000000bff0b7230 */ /* 0x000fe20000004100 */
[----:B------:R-:W-:-:S02]  /*01c0*/  FSETP.GT.FTZ.AND P1, PT, R0, RZ, PT ;  /* 0x000000ff0000720b */ /* 0x000fc40003f34000 */
[C---:B------:R-:W-:Y:S02]  /*01d0*/  FSETP.GT.FTZ.AND P0, PT, R9.reuse, RZ, PT ;  /* 0x000000ff0900720b */ /* 0x040fe40003f14000 */
[----:B------:R-:W-:Y:S02]  /*01e0*/  FSETP.GEU.FTZ.AND P3, PT, R0, RZ, PT ;  /* 0x000000ff0000720b */ /* 0x000fe40003f7e000 */
[----:B------:R-:W-:Y:S02]  /*01f0*/  SEL R8, RZ, 0x1, P5 ;  /* 0x00000001ff087807 */ /* 0x000fe40002800000 */
[----:B------:R-:W-:Y:S02]  /*0200*/  FSETP.GEU.FTZ.AND P5, PT, R9, RZ, PT ;  /* 0x000000ff0900720b */ /* 0x000fe40003fbe000 */
[----:B------:R-:W-:Y:S01]  /*0210*/  IADD3 R0, -R7, 0x1, RZ ;  /* 0x0000000107007810 */ /* 0x000fe20007ffe1ff */
[----:B------:R-:W-:Y:S01]  /*0220*/  @!P2 IMAD.MOV R0, RZ, RZ, -R7 ;  /* 0x000000ffff00a224 */ /* 0x000fe200078e0a07 */
[----:B------:R-:W-:-:S02]  /*0230*/  SEL R13, RZ, 0x1, P3 ;  /* 0x00000001ff0d7807 */ /* 0x000fc40001800000 */
[C---:B------:R-:W-:Y:S02]  /*0240*/  FSETP.GT.FTZ.AND P2, PT, R3.reuse, RZ, PT ;  /* 0x000000ff0300720b */ /* 0x040fe40003f54000 */
[----:B------:R-:W-:Y:S02]  /*0250*/  FSETP.GEU.FTZ.AND P3, PT, R3, RZ, PT ;  /* 0x000000ff0300720b */ /* 0x000fe40003f7e000 */
[----:B------:R-:W-:Y:S02]  /*0260*/  SEL R3, RZ, 0x1, P5 ;  /* 0x00000001ff037807 */ /* 0x000fe40002800000 */
[----:B------:R-:W-:Y:S01]  /*0270*/  IADD3 R7, -R8, 0x1, RZ ;  /* 0x0000000108077810 */ /* 0x000fe20007ffe1ff */
[----:B------:R-:W-:Y:S01]  /*0280*/  @!P4 IMAD.MOV R7, RZ, RZ, -R8 ;  /* 0x000000ffff07c224 */ /* 0x000fe200078e0a08 */
[----:B------:R-:W-:Y:S01]  /*0290*/  IADD3 R8, -R13, 0x1, RZ ;  /* 0x000000010d087810 */ /* 0x000fe20007ffe1ff */
[----:B------:R-:W-:Y:S01]  /*02a0*/  @!P1 IMAD.MOV R8, RZ, RZ, -R13 ;  /* 0x000000ffff089224 */ /* 0x000fe200078e0a0d */
[----:B------:R-:W-:Y:S01]  /*02b0*/  IADD3 R9, -R3, 0x1, RZ ;  /* 0x0000000103097810 */ /* 0x000fe20007ffe1ff */
[----:B------:R-:W-:Y:S01]  /*02c0*/  @!P0 IMAD.MOV R9, RZ, RZ, -R3 ;  /* 0x000000ffff098224 */ /* 0x000fe200078e0a03 */
[----:B------:R-:W-:-:S02]  /*02d0*/  FSETP.GT.FTZ.AND P4, PT, R10, RZ, PT ;  /* 0x000000ff0a00720b */ /* 0x000fc40003f94000 */
[----:B------:R-:W-:Y:S02]  /*02e0*/  FSETP.GT.FTZ.AND P1, PT, R12, RZ, PT ;  /* 0x000000ff0c00720b */ /* 0x000fe40003f34000 */
[C---:B------:R-:W-:Y:S02]  /*02f0*/  FSETP.GT.FTZ.AND P0, PT, R11.reuse, RZ, PT ;  /* 0x000000ff0b00720b */ /* 0x040fe40003f14000 */
[----:B------:R-:W-:Y:S02]  /*0300*/  SEL R3, RZ, 0x1, P3 ;  /* 0x00000001ff037807 */ /* 0x000fe40001800000 */
[----:B------:R-:W-:Y:S02]  /*0310*/  FSETP.GEU.FTZ.AND P5, PT, R10, RZ, PT ;  /* 0x000000ff0a00720b */ /* 0x000fe40003fbe000 */
        /* <DEDUP_REMOVED lines=25> */
[----:B------:R-:W-:-:S05]  /*04b0*/  F2FP.F16.F32.PACK_AB R7, R13, R12 ;  /* 0x0000000c0d07723e */ /* 0x000fca00000000ff */
[----:B------:R-:W-:Y:S01]  /*04c0*/  STG.E.128 desc[UR4][R2.64], R4 ;  /* 0x0000000402007986 */ /* 0x000fe2000c101d04 */
[----:B------:R-:W-:Y:S05]  /*04d0*/  EXIT ;  /* 0x000000000000794d */ /* 0x000fea0003800000 */
.L_x_6262:
        /* <DEDUP_REMOVED lines=76> */
.L_x_6264:
[----:B------:R-:W-:Y:S05]  /*09a0*/  BSYNC B0 ;  /* 0x0000000000007941 */ /* 0x000fea0003800000 */
.L_x_6263:
        /* <DEDUP_REMOVED lines=13> */
.L_x_6266:
[----:B------:R-:W-:Y:S05]  /*0a80*/  BSYNC B0 ;  /* 0x0000000000007941 */ /* 0x000fea0003800000 */
.L_x_6265:
        /* <DEDUP_REMOVED lines=12> */
.L_x_6268:
[----:B------:R-:W-:Y:S05]  /*0b50*/  BSYNC B0 ;  /* 0x0000000000007941 */ /* 0x000fea0003800000 */
.L_x_6267:
        /* <DEDUP_REMOVED lines=13> */
.L_x_6270:
[----:B------:R-:W-:Y:S05]  /*0c30*/  BSYNC B0 ;  /* 0x0000000000007941 */ /* 0x000fea0003800000 */
.L_x_6269:
        /* <DEDUP_REMOVED lines=10> */
.L_x_6272:
[----:B------:R-:W-:Y:S05]  /*0ce0*/  BSYNC B0 ;  /* 0x0000000000007941 */ /* 0x000fea0003800000 */
.L_x_6271:
        /* <DEDUP_REMOVED lines=10> */
.L_x_6274:
[----:B------:R-:W-:Y:S05]  /*0d90*/  BSYNC B0 ;  /* 0x0000000000007941 */ /* 0x000fea0003800000 */
.L_x_6273:
        /* <DEDUP_REMOVED lines=10> */
.L_x_6276:
[----:B------:R-:W-:Y:S05]  /*0e40*/  BSYNC B0 ;  /* 0x0000000000007941 */ /* 0x000fea0003800000 */
.L_x_6275:
        /* <DEDUP_REMOVED lines=10> */
.L_x_6278:
[----:B------:R-:W-:Y:S05]  /*0ef0*/  BSYNC B0 ;  /* 0x0000000000007941 */ /* 0x000fea0003800000 */
.L_x_6277:
        /* <DEDUP_REMOVED lines=18> */
.L_x_6281:
[----:B------:R-:W-:-:S13]  /*1020*/  ISETP.GE.AND P0, PT, R9, R0, PT ;  /* 0x000000000900720c */ /* 0x000fda0003f06270 */
[----:B------:R-:W-:Y:S05]  /*1030*/  @P0 BRA `(.L_x_6283) ;  /* 0x0000000000300947 */ /* 0x000fea0003800000 */
[----:B0-----:R-:W0:Y:S01]  /*1040*/  LDC.64 R2, c[0x0][0x218] ;  /* 0x00008600ff027b82 */ /* 0x001e220000000a00 */
[----:B------:R-:W-:Y:S02]  /*1050*/  IMAD.IADD R11, R6, 0x1, R9 ;  /* 0x00000001060b7824 */ /* 0x000fe400078e0209 */
[----:B------:R-:W-:Y:S02]  /*1060*/  VIADD R9, R9, 0x80 ;  /* 0x0000008009097836 */ /* 0x000fe40000000000 */
[----:B0-----:R-:W-:-:S05]  /*1070*/  IMAD.WIDE.U32 R2, R11, 0x2, R2 ;  /* 0x000000020b027825 */ /* 0x001fca00078e0002 */
[----:B------:R1:W-:Y:S02]  /*1080*/  STG.E.U16 desc[UR4][R2.64], R14 ;  /* 0x0000000e02007986 */ /* 0x0003e4000c101504 */
.L_x_6282:
[----:B------:R-:W-:-:S13]  /*1090*/  ISETP.GE.AND P0, PT, R9, R0, PT ;  /* 0x000000000900720c */ /* 0x000fda0003f06270 */
[----:B------:R-:W-:Y:S05]  /*10a0*/  @P0 BRA `(.L_x_6284) ;  /* 0x0000000000340947 */ /* 0x000fea0003800000 */
[----:B01----:R-:W0:Y:S01]  /*10b0*/  LDC.64 R2, c[0x0][0x218] ;  /* 0x00008600ff027b82 */ /* 0x003e220000000a00 */
[----:B------:R-:W-:Y:S02]  /*10c0*/  IMAD.IADD R11, R6, 0x1, R9 ;  /* 0x00000001060b7824 */ /* 0x000fe400078e0209 */
[----:B------:R-:W-:Y:S02]  /*10d0*/  VIADD R9, R9, 0x80 ;  /* 0x0000008009097836 */ /* 0x000fe40000000000 */
[----:B0-----:R-:W-:-:S05]  /*10e0*/  IMAD.WIDE.U32 R2, R11, 0x2, R2 ;  /* 0x000000020b027825 */ /* 0x001fca00078e0002 */
[----:B------:R1:W-:Y:S02]  /*10f0*/  STG.E.U16 desc[UR4][R2.64], R5 ;  /* 0x0000000502007986 */ /* 0x0003e4000c101504 */
.L_x_6283:
        /* <DEDUP_REMOVED lines=8> */
.L_x_6284:
[----:B------:R-:W-:Y:S05]  /*1180*/  BSYNC B1 ;  /* 0x0000000000017941 */ /* 0x000fea0003800000 */
.L_x_6280:
[----:B------:R-:W-:-:S13]  /*1190*/  ISETP.GE.AND P0, PT, R9, R0, PT ;  /* 0x000000000900720c */ /* 0x000fda0003f06270 */
[----:B012---:R-:W0:Y:S01]  /*11a0*/  @!P0 LDC.64 R2, c[0x0][0x218] ;  /* 0x00008600ff028b82 */ /* 0x007e220000000a00 */
[----:B------:R-:W-:Y:S02]  /*11b0*/  @!P0 IMAD.IADD R5, R6, 0x1, R9 ;  /* 0x0000000106058824 */ /* 0x000fe400078e0209 */
[----:B------:R-:W-:Y:S02]  /*11c0*/  @!P0 VIADD R9, R9, 0x80 ;  /* 0x0000008009098836 */ /* 0x000fe40000000000 */
[----:B0-----:R-:W-:-:S05]  /*11d0*/  @!P0 IMAD.WIDE.U32 R2, R5, 0x2, R2 ;  /* 0x0000000205028825 */ /* 0x001fca00078e0002 */
[----:B-----5:R2:W-:Y:S02]  /*11e0*/  @!P0 STG.E.U16 desc[UR4][R2.64], R8 ;  /* 0x0000000802008986 */ /* 0x0205e4000c101504 */
.L_x_6285:
[----:B------:R-:W-:Y:S05]  /*11f0*/  BSYNC B0 ;  /* 0x0000000000007941 */ /* 0x000fea0003800000 */
.L_x_6279:
        /* <DEDUP_REMOVED lines=8> */
.L_x_6286:
        /* <DEDUP_REMOVED lines=16> */
.L_x_23504:


//--------------------- .text._ZN2at6native18elementwise_kernelILi128ELi4EZNS0_15gpu_kernel_implIZZZNS0_16sign_kernel_cudaERNS_18TensorIteratorBaseEENKUlvE_clEvENKUlvE5_clEvEUlfE_EEvS4_RKT_EUliE_EEviT1_ --------------------------
	.section	.text._ZN2at6native18elementwise_kernelILi128ELi4EZNS0_15gpu_kernel_implIZZZNS0_16sign_kernel_cudaERNS_18TensorIteratorBaseEENKUlvE_clEvENKUlvE5_clEvEUlfE_EEvS4_RKT_EUliE_EEviT1_,"ax",@progbits
	.align	128
        .global         _ZN2at6native18elementwise_kernelILi128ELi4EZNS0_15gpu_kernel_implIZZZNS0_16sign_kernel_cudaERNS_18TensorIteratorBaseEENKUlvE_clEvENKUlvE5_clEvEUlfE_EEvS4_RKT_EUliE_EEviT1_
        .type           _ZN2at6native18elementwise_kernelILi128ELi4EZNS0_15gpu_kernel_implIZZZNS0_16sign_kernel_cudaERNS_18TensorIteratorBaseEENKUlvE_clEvENKUlvE5_clEvEUlfE_EEvS4_RKT_EUliE_EEviT1_,@function
        .size           _ZN2at6native18elementwise_kernelILi128ELi4EZNS0_15gpu_kernel_implIZZZNS0_16sign_kernel_cudaERNS_18TensorIteratorBaseEENKUlvE_clEvENKUlvE5_clEvEUlfE_EEvS4_RKT_EUliE_EEviT1_,(.L_x_23505 - _ZN2at6native18elementwise_kernelILi128ELi4EZNS0_15gpu_kernel_implIZZZNS0_16sign_kernel_cudaERNS_18TensorIteratorBaseEENKUlvE_clEvENKUlvE5_clEvEUlfE_EEvS4_RKT_EUliE_EEviT1_)
        .other          _ZN2at6native18elementwise_kernelILi128ELi4EZNS0_15gpu_kernel_implIZZZNS0_16sign_kernel_cudaERNS_18TensorIteratorBaseEENKUlvE_clEvENKUlvE5_clEvEUlfE_EEvS4_RKT_EUliE_EEviT1_,@"STO_CUDA_ENTRY STV_DEFAULT"
_ZN2at6native18elementwise_kernelILi128ELi4EZNS0_15gpu_kernel_implIZZZNS0_16sign_kernel_cudaERNS_18TensorIteratorBaseEENKUlvE_clEvENKUlvE5_clEvEUlfE_EEvS4_RKT_EUliE_EEviT1_:
.text._ZN2at6native18elementwise_kernelILi128ELi4EZNS0_15gpu_kernel_implIZZZNS0_16sign_kernel_cudaERNS_18TensorIteratorBaseEENKUlvE_clEvENKUlvE5_clEvEUlfE_EEvS4_RKT_EUliE_EEviT1_:
        /* <DEDUP_REMOVED lines=313> */
.L_x_6289:
        /* <DEDUP_REMOVED lines=22> */
.L_x_6294:
[----:B------:R-:W2:Y:S02]  /*14f0*/  LDG.E.U8 R0, desc[UR36][R2.64] ;  /* 0x0000002402007981 */ /* 0x000ea4000c1e1100 */
[----:B--2---:R-:W-:Y:S01]  /*1500*/  I2FP.F32.U32 R0, R0 ;  /* 0x0000000000007245 */ /* 0x004fe20000201000 */
[----:B------:R-:W-:Y:S06]  /*1510*/  BRA `(.L_x_6296) ;  /* 0x0000000c002c7947 */ /* 0x000fec0003800000 */
.L_x_6293:
        /* <DEDUP_REMOVED lines=9> */
.L_x_6298:
[----:B------:R-:W2:Y:S02]  /*15b0*/  LDG.E R0, desc[UR36][R2.64] ;  /* 0x0000002402007981 */ /* 0x000ea4000c1e1900 */
[----:B--2---:R-:W-:Y:S01]  /*15c0*/  I2FP.F32.S32 R0, R0 ;  /* 0x0000000000007245 */ /* 0x004fe20000201400 */
[----:B------:R-:W-:Y:S06]  /*15d0*/  BRA `(.L_x_6296) ;  /* 0x0000000800fc7947 */ /* 0x000fec0003800000 */
.L_x_6297:
[----:B------:R-:W2:Y:S02]  /*15e0*/  LDG.E.U16 R0, desc[UR36][R2.64] ;  /* 0x0000002402007981 */ /* 0x000ea4000c1e1500 */
[----:B--2---:R-:W0:Y:S01]  /*15f0*/  I2F.S16 R0, R0 ;  /* 0x0000000000007306 */ /* 0x004e220000101400 */
[----:B------:R-:W-:Y:S05]  /*1600*/  BRA `(.L_x_6296) ;  /* 0x0000000800f07947 */ /* 0x000fea0003800000 */
.L_x_6292:
        /* <DEDUP_REMOVED lines=8> */
.L_x_6300:
[----:B------:R-:W2:Y:S02]  /*1690*/  LDG.E.U16 R0, desc[UR36][R2.64] ;  /* 0x0000002402007981 */ /* 0x000ea4000c1e1500 */
[----:B--2---:R-:W-:Y:S01]  /*16a0*/  HADD2.F32 R0, -RZ, R0.H0_H0 ;  /* 0x20000000ff007230 */ /* 0x004fe20000004100 */
[----:B------:R-:W-:Y:S06]  /*16b0*/  BRA `(.L_x_6296) ;  /* 0x0000000800c47947 */ /* 0x000fec0003800000 */
.L_x_6299:
        /* <DEDUP_REMOVED lines=8> */
.L_x_6302:
[----:B------:R-:W2:Y:S02]  /*1740*/  LDG.E.U16 R0, desc[UR36][R2.64] ;  /* 0x0000002402007981 */ /* 0x000ea4000c1e1500 */
[----:B--2---:R-:W-:Y:S01]  /*1750*/  HADD2.F32 R0, -RZ, R0.H0_H0 ;  /* 0x20000000ff007230 */ /* 0x004fe20000004100 */
[----:B------:R-:W-:Y:S06]  /*1760*/  BRA `(.L_x_6296) ;  /* 0x0000000800987947 */ /* 0x000fec0003800000 */
.L_x_6301:
[----:B------:R-:W2:Y:S01]  /*1770*/  LDG.E.64 R2, desc[UR36][R2.64] ;  /* 0x0000002402027981 */ /* 0x000ea2000c1e1b00 */
[----:B------:R-:W-:Y:S01]  /*1780*/  UMOV UR4, 0xf0000000 ;  /* 0xf000000000047882 */ /* 0x000fe20000000000 */
[----:B------:R-:W-:Y:S01]  /*1790*/  UMOV UR5, 0x380fffff ;  /* 0x380fffff00057882 */ /* 0x000fe20000000000 */
[----:B--2---:R-:W0:Y:S01]  /*17a0*/  F2F.F32.F64 R0, R2 ;  /* 0x0000000200007310 */ /* 0x004e220000301000 */
[----:B------:R-:W-:-:S14]  /*17b0*/  DSETP.GEU.AND P0, PT, |R2|, UR4, PT ;  /* 0x0000000402007e2a */ /* 0x000fdc000bf0e200 */
[----:B0-----:R-:W-:Y:S01]  /*17c0*/  @!P0 FMUL R0, R0, 1.175494350822287508e-38 ;  /* 0x0080000000008820 */ /* 0x001fe20000400000 */
[----:B------:R-:W-:Y:S06]  /*17d0*/  BRA `(.L_x_6296) ;  /* 0x00000008007c7947 */ /* 0x000fec0003800000 */
.L_x_6291:
        /* <DEDUP_REMOVED lines=12> */
.L_x_6305:
[----:B------:R-:W2:Y:S01]  /*18a0*/  LDG.E.64 R2, desc[UR36][R2.64] ;  /* 0x0000002402027981 */ /* 0x000ea2000c1e1b00 */
[----:B------:R-:W-:Y:S01]  /*18b0*/  UMOV UR4, 0xf0000000 ;  /* 0xf000000000047882 */ /* 0x000fe20000000000 */
[----:B------:R-:W-:Y:S01]  /*18c0*/  UMOV UR5, 0x380fffff ;  /* 0x380fffff00057882 */ /* 0x000fe20000000000 */
[----:B--2---:R-:W0:Y:S01]  /*18d0*/  F2F.F32.F64 R0, R2 ;  /* 0x0000000200007310 */ /* 0x004e220000301000 */
[----:B------:R-:W-:-:S14]  /*18e0*/  DSETP.GEU.AND P0, PT, |R2|, UR4, PT ;  /* 0x0000000402007e2a */ /* 0x000fdc000bf0e200 */
[----:B0-----:R-:W-:Y:S01]  /*18f0*/  @!P0 FMUL R0, R0, 1.175494350822287508e-38 ;  /* 0x0080000000008820 */ /* 0x001fe20000400000 */
[----:B------:R-:W-:Y:S06]  /*1900*/  BRA `(.L_x_6296) ;  /* 0x0000000800307947 */ /* 0x000fec0003800000 */
.L_x_6304:
        /* <DEDUP_REMOVED lines=26> */
.L_x_6307:
        /* <DEDUP_REMOVED lines=13> */
.L_x_6306:
[----:B------:R-:W2:Y:S02]  /*1b80*/  LDG.E.U16 R0, desc[UR36][R2.64] ;  /* 0x0000002402007981 */ /* 0x000ea4000c1e1500 */
[----:B--2---:R-:W-:Y:S01]  /*1b90*/  IMAD.U32 R0, R0, 0x10000, RZ ;  /* 0x0001000000007824 */ /* 0x004fe200078e00ff */
[----:B------:R-:W-:Y:S06]  /*1ba0*/  BRA `(.L_x_6296) ;  /* 0x0000000400887947 */ /* 0x000fec0003800000 */
.L_x_6303:
        /* <DEDUP_REMOVED lines=11> */
.L_x_6310:
        /* <DEDUP_REMOVED lines=20> */
.L_x_6312:
[----:B------:R-:W-:Y:S05]  /*1da0*/  BSYNC B0 ;  /* 0x0000000000007941 */ /* 0x000fea0003800000 */
.L_x_6311:
[----:B------:R-:W-:Y:S01]  /*1db0*/  LEA R3, R0, 0x3b800000, 0x17 ;  /* 0x3b80000000037811 */ /* 0x000fe200078eb8ff */
[----:B------:R-:W-:-:S05]  /*1dc0*/  IMAD.SHL.U32 R0, R2, 0x100000, RZ ;  /* 0x0010000002007824 */ /* 0x000fca00078e00ff */
[----:B------:R-:W-:Y:S01]  /*1dd0*/  LOP3.LUT R0, R3, R0, R4, 0xfe, !PT ;  /* 0x0000000003007212 */ /* 0x000fe200078efe04 */
[----:B------:R-:W-:Y:S06]  /*1de0*/  BRA `(.L_x_6296) ;  /* 0x0000000000f87947 */ /* 0x000fec0003800000 */
.L_x_6309:
        /* <DEDUP_REMOVED lines=20> */
.L_x_6314:
[----:B------:R-:W-:Y:S05]  /*1f30*/  BSYNC B0 ;  /* 0x0000000000007941 */ /* 0x000fea0003800000 */
.L_x_6313:
[----:B------:R-:W-:Y:S01]  /*1f40*/  LEA R3, R0, 0x37800000, 0x17 ;  /* 0x3780000000037811 */ /* 0x000fe200078eb8ff */
[----:B------:R-:W-:-:S05]  /*1f50*/  IMAD.SHL.U32 R0, R2, 0x200000, RZ ;  /* 0x0020000002007824 */ /* 0x000fca00078e00ff */
[----:B------:R-:W-:Y:S01]  /*1f60*/  LOP3.LUT R0, R3, R0, R4, 0xfe, !PT ;  /* 0x0000000003007212 */ /* 0x000fe200078efe04 */
[----:B------:R-:W-:Y:S06]  /*1f70*/  BRA `(.L_x_6296) ;  /* 0x0000000000947947 */ /* 0x000fec0003800000 */
.L_x_6308:
        /* <DEDUP_REMOVED lines=14> */
.L_x_6295:
        /* <DEDUP_REMOVED lines=16> */
.L_x_6317:
[----:B------:R-:W-:Y:S01]  /*2160*/  IMAD.MOV.U32 R0, RZ, RZ, RZ ;  /* 0x000000ffff007224 */ /* 0x000fe200078e00ff */
[----:B------:R-:W-:Y:S06]  /*2170*/  BRA `(.L_x_6296) ;  /* 0x0000000000147947 */ /* 0x000fec0003800000 */
.L_x_6316:
[----:B------:R-:W2:Y:S02]  /*2180*/  LDG.E.64 R2, desc[UR36][R2.64] ;  /* 0x0000002402027981 */ /* 0x000ea4000c1e1b00 */
[----:B--2---:R0:W1:Y:S01]  /*2190*/  I2F.U64 R0, R2 ;  /* 0x0000000200007312 */ /* 0x0040620000301000 */
[----:B------:R-:W-:Y:S05]  /*21a0*/  BRA `(.L_x_6296) ;  /* 0x0000000000087947 */ /* 0x000fea0003800000 */
.L_x_6315:
[----:B------:R-:W2:Y:S02]  /*21b0*/  LDG.E R0, desc[UR36][R2.64] ;  /* 0x0000002402007981 */ /* 0x000ea4000c1e1900 */
[----:B--2---:R-:W-:-:S07]  /*21c0*/  I2FP.F32.U32 R0, R0 ;  /* 0x0000000000007245 */ /* 0x004fce0000201000 */
.L_x_6296:
[----:B------:R-:W-:Y:S05]  /*21d0*/  BSYNC B6 ;  /* 0x0000000000067941 */ /* 0x000fea0003800000 */
.L_x_6290:
[----:B------:R-:W2:Y:S01]  /*21e0*/  LDC.U8 R4, c[0x0][0x421] ;  /* 0x00010840ff047b82 */ /* 0x000ea20000000000 */
[C---:B01---5:R-:W-:Y:S02]  /*21f0*/  FSETP.GT.FTZ.AND P0, PT, R0.reuse, RZ, PT ;  /* 0x000000ff0000720b */ /* 0x063fe40003f14000 */
[----:B------:R-:W-:-:S04]  /*2200*/  FSETP.GEU.FTZ.AND P1, PT, R0, RZ, PT ;  /* 0x000000ff0000720b */ /* 0x000fc80003f3e000 */
[----:B--234-:R-:W-:-:S04]  /*2210*/  SEL R2, RZ, 0x1, P1 ;  /* 0x00000001ff027807 */ /* 0x01cfc80000800000 */
[----:B------:R-:W-:-:S03]  /*2220*/  IADD3 R3, -R2, 0x1, RZ ;  /* 0x0000000102037810 */ /* 0x000fc60007ffe1ff */
[----:B------:R-:W-:-:S05]  /*2230*/  @!P0 IMAD.MOV R3, RZ, RZ, -R2 ;  /* 0x000000ffff038224 */ /* 0x000fca00078e0a02 */
[----:B------:R-:W-:Y:S02]  /*2240*/  I2FP.F32.S32 R2, R3 ;  /* 0x0000000300027245 */ /* 0x000fe40000201400 */
        /* <DEDUP_REMOVED lines=11> */
[----:B------:R-:W0:Y:S02]  /*2300*/  F2I.FTZ.TRUNC.NTZ R3, R2 ;  /* 0x0000000200037305 */ /* 0x000e24000021f100 */
[----:B0-----:R0:W-:Y:S01]  /*2310*/  STG.E.U8 desc[UR36][R16.64], R3 ;  /* 0x0000000310007986 */ /* 0x0011e2000c101124 */
[----:B------:R-:W-:Y:S05]  /*2320*/  BRA `(.L_x_6323) ;  /* 0x0000000c00507947 */ /* 0x000fea0003800000 */
.L_x_6321:
[----:B------:R-:W0:Y:S02]  /*2330*/  F2I.S64.TRUNC R2, R2 ;  /* 0x0000000200027311 */ /* 0x000e24000020d900 */
[----:B0-----:R-:W-:-:S05]  /*2340*/  IMAD.MOV.U32 R5, RZ, RZ, R2 ;  /* 0x000000ffff057224 */ /* 0x001fca00078e0002 */
[----:B------:R0:W-:Y:S01]  /*2350*/  STG.E.U8 desc[UR36][R16.64], R5 ;  /* 0x0000000510007986 */ /* 0x0001e2000c101124 */
[----:B------:R-:W-:Y:S05]  /*2360*/  BRA `(.L_x_6323) ;  /* 0x0000000c00407947 */ /* 0x000fea0003800000 */
.L_x_6320:
[----:B------:R-:W-:-:S13]  /*2370*/  ISETP.NE.AND P0, PT, R0, 0x2, PT ;  /* 0x000000020000780c */ /* 0x000fda0003f05270 */
[----:B------:R-:W-:Y:S05]  /*2380*/  @!P0 BRA `(.L_x_6324) ;  /* 0x0000000000288947 */ /* 0x000fea0003800000 */
[----:B------:R-:W-:-:S13]  /*2390*/  ISETP.NE.AND P0, PT, R0, 0x3, PT ;  /* 0x000000030000780c */ /* 0x000fda0003f05270 */
[----:B------:R-:W-:Y:S05]  /*23a0*/  @!P0 BRA `(.L_x_6325) ;  /* 0x0000000000148947 */ /* 0x000fea0003800000 */
[----:B------:R-:W-:-:S13]  /*23b0*/  ISETP.NE.AND P0, PT, R0, 0x4, PT ;  /* 0x000000040000780c */ /* 0x000fda0003f05270 */
[----:B------:R-:W-:Y:S05]  /*23c0*/  @P0 BRA `(.L_x_6322) ;  /* 0x0000000800d00947 */ /* 0x000fea0003800000 */
[----:B------:R-:W0:Y:S02]  /*23d0*/  F2I.S64.TRUNC R2, R2 ;  /* 0x0000000200027311 */ /* 0x000e24000020d900 */
[----:B0-----:R0:W-:Y:S01]  /*23e0*/  STG.E.64 desc[UR36][R16.64], R2 ;  /* 0x0000000210007986 */ /* 0x0011e2000c101b24 */
[----:B------:R-:W-:Y:S05]  /*23f0*/  BRA `(.L_x_6323) ;  /* 0x0000000c001c7947 */ /* 0x000fea0003800000 */
.L_x_6325:
[----:B------:R-:W0:Y:S02]  /*2400*/  F2I.FTZ.TRUNC.NTZ R3, R2 ;  /* 0x0000000200037305 */ /* 0x000e24000021f100 */
[----:B0-----:R0:W-:Y:S01]  /*2410*/  STG.E desc[UR36][R16.64], R3 ;  /* 0x0000000310007986 */ /* 0x0011e2000c101924 */
[----:B------:R-:W-:Y:S05]  /*2420*/  BRA `(.L_x_6323) ;  /* 0x0000000c00107947 */ /* 0x000fea0003800000 */
.L_x_6324:
[----:B------:R-:W0:Y:S02]  /*2430*/  F2I.FTZ.TRUNC.NTZ R3, R2 ;  /* 0x0000000200037305 */ /* 0x000e24000021f100 */
[----:B0-----:R0:W-:Y:S01]  /*2440*/  STG.E.U16 desc[UR36][R16.64], R3 ;  /* 0x0000000310007986 */ /* 0x0011e2000c101524 */
[----:B------:R-:W-:Y:S05]  /*2450*/  BRA `(.L_x_6323) ;  /* 0x0000000c00047947 */ /* 0x000fea0003800000 */
.L_x_6319:
[----:B------:R-:W-:-:S13]  /*2460*/  ISETP.GT.AND P0, PT, R0, 0x6, PT ;  /* 0x000000060000780c */ /* 0x000fda0003f04270 */
[----:B------:R-:W-:Y:S05]  /*2470*/  @P0 BRA `(.L_x_6326) ;  /* 0x0000000000240947 */ /* 0x000fea0003800000 */
[----:B------:R-:W-:-:S13]  /*2480*/  ISETP.NE.AND P0, PT, R0, 0x5, PT ;  /* 0x000000050000780c */ /* 0x000fda0003f05270 */
[----:B------:R-:W-:Y:S05]  /*2490*/  @!P0 BRA `(.L_x_6327) ;  /* 0x0000000000108947 */ /* 0x000fea0003800000 */
[----:B------:R-:W-:-:S13]  /*24a0*/  ISETP.NE.AND P0, PT, R0, 0x6, PT ;  /* 0x000000060000780c */ /* 0x000fda0003f05270 */
[----:B------:R-:W-:Y:S05]  /*24b0*/  @P0 BRA `(.L_x_6322) ;  /* 0x0000000800940947 */ /* 0x000fea0003800000 */
[----:B------:R0:W-:Y:S01]  /*24c0*/  STG.E desc[UR36][R16.64], R2 ;  /* 0x0000000210007986 */ /* 0x0001e2000c101924 */
[----:B------:R-:W-:Y:S05]  /*24d0*/  BRA `(.L_x_6323) ;  /* 0x0000000800e47947 */ /* 0x000fea0003800000 */
.L_x_6327:
[----:B------:R-:W-:-:S05]  /*24e0*/  F2FP.F16.F32.PACK_AB R2, RZ, R2 ;  /* 0x00000002ff02723e */ /* 0x000fca00000000ff */
[----:B------:R0:W-:Y:S01]  /*24f0*/  STG.E.U16 desc[UR36][R16.64], R2 ;  /* 0x0000000210007986 */ /* 0x0001e2000c101524 */
[----:B------:R-:W-:Y:S05]  /*2500*/  BRA `(.L_x_6323) ;  /* 0x0000000800d87947 */ /* 0x000fea0003800000 */
.L_x_6326:
        /* <DEDUP_REMOVED lines=9> */
.L_x_6329:
[----:B------:R-:W-:-:S04]  /*25a0*/  F2FP.F16.F32.PACK_AB R3, RZ, R2 ;  /* 0x00000002ff03723e */ /* 0x000fc800000000ff */
[----:B------:R-:W-:-:S05]  /*25b0*/  PRMT R3, R3, 0x5410, RZ ;  /* 0x0000541003037816 */ /* 0x000fca00000000ff */
[----:B------:R0:W-:Y:S01]  /*25c0*/  STG.E desc[UR36][R16.64], R3 ;  /* 0x0000000310007986 */ /* 0x0001e2000c101924 */
[----:B------:R-:W-:Y:S05]  /*25d0*/  BRA `(.L_x_6323) ;  /* 0x0000000800a47947 */ /* 0x000fea0003800000 */
.L_x_6328:
[----:B------:R-:W-:-:S06]  /*25e0*/  FMUL.FTZ R2, R2, 1 ;  /* 0x3f80000002027820 */ /* 0x000fcc0000410000 */
[----:B------:R-:W0:Y:S02]  /*25f0*/  F2F.F64.F32 R2, R2 ;  /* 0x0000000200027310 */ /* 0x000e240000201800 */
[----:B0-----:R0:W-:Y:S01]  /*2600*/  STG.E.64 desc[UR36][R16.64], R2 ;  /* 0x0000000210007986 */ /* 0x0011e2000c101b24 */
[----:B------:R-:W-:Y:S05]  /*2610*/  BRA `(.L_x_6323) ;  /* 0x0000000800947947 */ /* 0x000fea0003800000 */
.L_x_6318:
        /* <DEDUP_REMOVED lines=12> */
.L_x_6332:
[----:B------:R-:W-:Y:S01]  /*26e0*/  FMUL.FTZ R4, R2, 1 ;  /* 0x3f80000002047820 */ /* 0x000fe20000410000 */
[----:B------:R-:W-:-:S05]  /*26f0*/  CS2R R6, SRZ ;  /* 0x0000000000067805 */ /* 0x000fca000001ff00 */
[----:B------:R-:W0:Y:S02]  /*2700*/  F2F.F64.F32 R4, R4 ;  /* 0x0000000400047310 */ /* 0x000e240000201800 */
[----:B0-----:R0:W-:Y:S01]  /*2710*/  STG.E.128 desc[UR36][R16.64], R4 ;  /* 0x0000000410007986 */ /* 0x0011e2000c101d24 */
[----:B------:R-:W-:Y:S05]  /*2720*/  BRA `(.L_x_6323) ;  /* 0x0000000800507947 */ /* 0x000fea0003800000 */
.L_x_6331:
[----:B------:R-:W-:-:S13]  /*2730*/  ISETP.NE.AND P0, PT, R0, 0xf, PT ;  /* 0x0000000f0000780c */ /* 0x000fda0003f05270 */
[----:B------:R-:W-:Y:S05]  /*2740*/  @!P0 BRA `(.L_x_6333) ;  /* 0x0000000000ac8947 */ /* 0x000fea0003800000 */
[----:B------:R-:W-:-:S13]  /*2750*/  ISETP.NE.AND P0, PT, R0, 0x17, PT ;  /* 0x000000170000780c */ /* 0x000fda0003f05270 */
[----:B------:R-:W-:Y:S05]  /*2760*/  @!P0 BRA `(.L_x_6334) ;  /* 0x0000000000508947 */ /* 0x000fea0003800000 */
[----:B------:R-:W-:-:S13]  /*2770*/  ISETP.NE.AND P0, PT, R0, 0x18, PT ;  /* 0x000000180000780c */ /* 0x000fda0003f05270 */
[----:B------:R-:W-:Y:S05]  /*2780*/  @P0 BRA `(.L_x_6322) ;  /* 0x0000000400e00947 */ /* 0x000fea0003800000 */
[C---:B------:R-:W-:Y:S01]  /*2790*/  LOP3.LUT R4, R2.reuse, 0x7fffffff, RZ, 0xc0, !PT ;  /* 0x7fffffff02047812 */ /* 0x040fe200078ec0ff */
[----:B------:R-:W-:Y:S01]  /*27a0*/  BSSY B0, `(.L_x_6335) ;  /* 0x000000d000007945 */ /* 0x000fe20003800000 */
        /* <DEDUP_REMOVED lines=12> */
.L_x_6336:
[----:B------:R-:W-:Y:S05]  /*2870*/  BSYNC B0 ;  /* 0x0000000000007941 */ /* 0x000fea0003800000 */
.L_x_6335:
[----:B------:R-:W-:-:S05]  /*2880*/  LOP3.LUT R5, R0, R5, RZ, 0xfc, !PT ;  /* 0x0000000500057212 */ /* 0x000fca00078efcff */
[----:B------:R0:W-:Y:S01]  /*2890*/  STG.E.U8 desc[UR36][R16.64], R5 ;  /* 0x0000000510007986 */ /* 0x0001e2000c101124 */
[----:B------:R-:W-:Y:S05]  /*28a0*/  BRA `(.L_x_6323) ;  /* 0x0000000400f07947 */ /* 0x000fea0003800000 */
.L_x_6334:
[----:B------:R-:W-:Y:S01]  /*28b0*/  LOP3.LUT R4, R2, 0x7fffffff, RZ, 0xc0, !PT ;  /* 0x7fffffff02047812 */ /* 0x000fe200078ec0ff */
[----:B------:R-:W-:Y:S03]  /*28c0*/  BSSY B0, `(.L_x_6337) ;  /* 0x000000e000007945 */ /* 0x000fe60003800000 */
[----:B------:R-:W-:-:S13]  /*28d0*/  ISETP.GT.U32.AND P0, PT, R4, 0x477fffff, PT ;  /* 0x477fffff0400780c */ /* 0x000fda0003f04070 */
[----:B------:R-:W-:Y:S05]  /*28e0*/  @P0 BRA `(.L_x_6338) ;  /* 0x0000000000200947 */ /* 0x000fea0003800000 */
[----:B------:R-:W-:-:S13]  /*28f0*/  ISETP.GE.U32.AND P0, PT, R4, 0x38800000, PT ;  /* 0x388000000400780c */ /* 0x000fda0003f06070 */
[----:B------:R-:W-:-:S04]  /*2900*/  @P0 SHF.R.U32.HI R0, RZ, 0x15, R2 ;  /* 0x00000015ff000819 */ /* 0x000fc80000011602 */
[----:B------:R-:W-:-:S04]  /*2910*/  @P0 LOP3.LUT R3, R0, 0x1, RZ, 0xc0, !PT ;  /* 0x0000000100030812 */ /* 0x000fc800078ec0ff */
[----:B------:R-:W-:Y:S01]  /*2920*/  @P0 IADD3 R0, R2, 0x80fffff, R3 ;  /* 0x080fffff02000810 */ /* 0x000fe20007ffe003 */
[----:B------:R-:W-:-:S03]  /*2930*/  @!P0 FADD.FTZ R3, R4, 128 ;  /* 0x4300000004038421 */ /* 0x000fc60000010000 */
[----:B------:R-:W-:Y:S01]  /*2940*/  @P0 SHF.R.U32.HI R0, RZ, 0x15, R0 ;  /* 0x00000015ff000819 */ /* 0x000fe20000011600 */
[----:B------:R-:W-:Y:S01]  /*2950*/  @!P0 VIADD R0, R3, 0xbd000000 ;  /* 0xbd00000003008836 */ /* 0x000fe20000000000 */
[----:B------:R-:W-:Y:S06]  /*2960*/  BRA `(.L_x_6339) ;  /* 0x00000000000c7947 */ /* 0x000fec0003800000 */
.L_x_6338:
[----:B------:R-:W-:Y:S01]  /*2970*/  IMAD.MOV.U32 R0, RZ, RZ, 0x7f ;  /* 0x0000007fff007424 */ /* 0x000fe200078e00ff */
[----:B------:R-:W-:-:S04]  /*2980*/  ISETP.GT.U32.AND P0, PT, R4, 0x7f800000, PT ;  /* 0x7f8000000400780c */ /* 0x000fc80003f04070 */
[----:B------:R-:W-:-:S09]  /*2990*/  SEL R0, R0, 0x7c, P0 ;  /* 0x0000007c00007807 */ /* 0x000fd20000000000 */
.L_x_6339:
[----:B------:R-:W-:Y:S05]  /*29a0*/  BSYNC B0 ;  /* 0x0000000000007941 */ /* 0x000fea0003800000 */
.L_x_6337:
[----:B------:R-:W-:-:S04]  /*29b0*/  LOP3.LUT R2, R2, 0x80000000, RZ, 0xc0, !PT ;  /* 0x8000000002027812 */ /* 0x000fc800078ec0ff */
[----:B------:R-:W-:-:S04]  /*29c0*/  SHF.R.U32.HI R3, RZ, 0x18, R2 ;  /* 0x00000018ff037819 */ /* 0x000fc80000011602 */
[----:B------:R-:W-:-:S05]  /*29d0*/  LOP3.LUT R3, R0, R3, RZ, 0xfc, !PT ;  /* 0x0000000300037212 */ /* 0x000fca00078efcff */
[----:B------:R0:W-:Y:S01]  /*29e0*/  STG.E.U8 desc[UR36][R16.64], R3 ;  /* 0x0000000310007986 */ /* 0x0001e2000c101124 */
[----:B------:R-:W-:Y:S05]  /*29f0*/  BRA `(.L_x_6323) ;  /* 0x00000004009c7947 */ /* 0x000fea0003800000 */
.L_x_6333:
[----:B------:R-:W-:-:S05]  /*2a00*/  F2FP.BF16.F32.PACK_AB R2, RZ, R2 ;  /* 0x00000002ff02723e */ /* 0x000fca00000010ff */
[----:B------:R0:W-:Y:S01]  /*2a10*/  STG.E.U16 desc[UR36][R16.64], R2 ;  /* 0x0000000210007986 */ /* 0x0001e2000c101524 */
[----:B------:R-:W-:Y:S05]  /*2a20*/  BRA `(.L_x_6323) ;  /* 0x0000000400907947 */ /* 0x000fea0003800000 */
.L_x_6330:
        /* <DEDUP_REMOVED lines=8> */
[----:B------:R-:W0:Y:S02]  /*2ab0*/  F2I.FTZ.U32.TRUNC.NTZ R3, R2 ;  /* 0x0000000200037305 */ /* 0x000e24000021f000 */
[----:B0-----:R4:W-:Y:S01]  /*2ac0*/  STG.E.U16 desc[UR36][R16.64], R3 ;  /* 0x0000000310007986 */ /* 0x0019e2000c101524 */
[----:B------:R-:W-:Y:S05]  /*2ad0*/  BRA `(.L_x_6323) ;  /* 0x0000000400647947 */ /* 0x000fea0003800000 */
.L_x_6342:
[----:B------:R-:W-:Y:S01]  /*2ae0*/  LOP3.LUT R3, R2, 0x7fffffff, RZ, 0xc0, !PT ;  /* 0x7fffffff02037812 */ /* 0x000fe200078ec0ff */
[----:B------:R-:W-:Y:S01]  /*2af0*/  BSSY B0, `(.L_x_6343) ;  /* 0x0000013000007945 */ /* 0x000fe20003800000 */
[----:B------:R-:W-:Y:S02]  /*2b00*/  IMAD.MOV.U32 R8, RZ, RZ, 0x80 ;  /* 0x00000080ff087424 */ /* 0x000fe400078e00ff */
        /* <DEDUP_REMOVED lines=13> */
.L_x_6345:
[----:B------:R-:W-:-:S04]  /*2be0*/  LOP3.LUT R2, R2, 0x80000000, RZ, 0xc0, !PT ;  /* 0x8000000002027812 */ /* 0x000fc800078ec0ff */
[----:B------:R-:W-:-:S04]  /*2bf0*/  SHF.R.U32.HI R3, RZ, 0x18, R2 ;  /* 0x00000018ff037819 */ /* 0x000fc80000011602 */
[----:B------:R-:W-:-:S04]  /*2c00*/  LOP3.LUT R0, R0, R3, RZ, 0xfc, !PT ;  /* 0x0000000300007212 */ /* 0x000fc800078efcff */
[----:B------:R-:W-:-:S07]  /*2c10*/  PRMT R8, R0, 0x7610, R8 ;  /* 0x0000761000087816 */ /* 0x000fce0000000008 */
.L_x_6344:
[----:B------:R-:W-:Y:S05]  /*2c20*/  BSYNC B0 ;  /* 0x0000000000007941 */ /* 0x000fea0003800000 */
.L_x_6343:
[----:B------:R0:W-:Y:S01]  /*2c30*/  STG.E.U8 desc[UR36][R16.64], R8 ;  /* 0x0000000810007986 */ /* 0x0001e2000c101124 */
[----:B------:R-:W-:Y:S05]  /*2c40*/  BRA `(.L_x_6323) ;  /* 0x0000000400087947 */ /* 0x000fea0003800000 */
.L_x_6341:
        /* <DEDUP_REMOVED lines=16> */
.L_x_6348:
[----:B------:R-:W-:-:S04]  /*2d50*/  LOP3.LUT R2, R2, 0x80000000, RZ, 0xc0, !PT ;  /* 0x8000000002027812 */ /* 0x000fc800078ec0ff */
[----:B------:R-:W-:-:S04]  /*2d60*/  SHF.R.U32.HI R3, RZ, 0x18, R2 ;  /* 0x00000018ff037819 */ /* 0x000fc80000011602 */
[----:B------:R-:W-:-:S04]  /*2d70*/  LOP3.LUT R0, R0, R3, RZ, 0xfc, !PT ;  /* 0x0000000300007212 */ /* 0x000fc800078efcff */
[----:B------:R-:W-:-:S07]  /*2d80*/  PRMT R8, R0, 0x7610, R8 ;  /* 0x0000761000087816 */ /* 0x000fce0000000008 */
.L_x_6347:
[----:B------:R-:W-:Y:S05]  /*2d90*/  BSYNC B0 ;  /* 0x0000000000007941 */ /* 0x000fea0003800000 */
.L_x_6346:
[----:B------:R3:W-:Y:S01]  /*2da0*/  STG.E.U8 desc[UR36][R16.64], R8 ;  /* 0x0000000810007986 */ /* 0x0007e2000c101124 */
[----:B------:R-:W-:Y:S05]  /*2db0*/  BRA `(.L_x_6323) ;  /* 0x0000000000ac7947 */ /* 0x000fea0003800000 */
.L_x_6340:
[----:B------:R-:W-:-:S13]  /*2dc0*/  ISETP.NE.AND P0, PT, R0, 0x1c, PT ;  /* 0x0000001c0000780c */ /* 0x000fda0003f05270 */
[----:B------:R-:W-:Y:S05]  /*2dd0*/  @!P0 BRA `(.L_x_6349) ;  /* 0x00000000009c8947 */ /* 0x000fea0003800000 */
[----:B------:R-:W-:-:S13]  /*2de0*/  ISETP.NE.AND P0, PT, R0, 0x1d, PT ;  /* 0x0000001d0000780c */ /* 0x000fda0003f05270 */
[----:B------:R-:W-:Y:S05]  /*2df0*/  @!P0 BRA `(.L_x_6350) ;  /* 0x0000000000888947 */ /* 0x000fea0003800000 */
[----:B------:R-:W-:-:S13]  /*2e00*/  ISETP.NE.AND P0, PT, R0, 0x2c, PT ;  /* 0x0000002c0000780c */ /* 0x000fda0003f05270 */
[----:B------:R-:W-:Y:S05]  /*2e10*/  @P0 BRA `(.L_x_6322) ;  /* 0x00000000003c0947 */ /* 0x000fea0003800000 */
        /* <DEDUP_REMOVED lines=15> */
.L_x_6322:
        /* <DEDUP_REMOVED lines=16> */
.L_x_6351:
[----:B------:R-:W-:Y:S05]  /*3010*/  BRA `(.L_x_6323) ;  /* 0x0000000000147947 */ /* 0x000fea0003800000 */
.L_x_6350:
[----:B------:R-:W0:Y:S02]  /*3020*/  F2I.U64.TRUNC R2, R2 ;  /* 0x0000000200027311 */ /* 0x000e24000020d800 */
[----:B0-----:R2:W-:Y:S01]  /*3030*/  STG.E.64 desc[UR36][R16.64], R2 ;  /* 0x0000000210007986 */ /* 0x0015e2000c101b24 */
[----:B------:R-:W-:Y:S05]  /*3040*/  BRA `(.L_x_6323) ;  /* 0x0000000000087947 */ /* 0x000fea0003800000 */
.L_x_6349:
[----:B------:R-:W0:Y:S02]  /*3050*/  F2I.FTZ.U32.TRUNC.NTZ R3, R2 ;  /* 0x0000000200037305 */ /* 0x000e24000021f000 */
[----:B0-----:R0:W-:Y:S02]  /*3060*/  STG.E desc[UR36][R16.64], R3 ;  /* 0x0000000310007986 */ /* 0x0011e4000c101924 */
.L_x_6323:
[----:B------:R-:W-:-:S04]  /*3070*/  IMAD R18, R23, 0x200, R18 ;  /* 0x0000020017127824 */ /* 0x000fc800078e0212 */
[----:B------:R-:W-:-:S07]  /*3080*/  VIADD R19, R18, 0x80 ;  /* 0x0000008012137836 */ /* 0x000fce0000000000 */
.L_x_6288:
[----:B------:R-:W-:Y:S05]  /*3090*/  BSYNC B7 ;  /* 0x0000000000077941 */ /* 0x000fea0003800000 */
.L_x_6287:
        /* <DEDUP_REMOVED lines=307> */
.L_x_6354:
        /* <DEDUP_REMOVED lines=22> */
.L_x_6359:
[----:B------:R-:W2:Y:S02]  /*4530*/  LDG.E.U8 R0, desc[UR36][R2.64] ;  /* 0x0000002402007981 */ /* 0x000ea4000c1e1100 */
[----:B--2---:R-:W-:Y:S01]  /*4540*/  I2FP.F32.U32 R0, R0 ;  /* 0x0000000000007245 */ /* 0x004fe20000201000 */
[----:B------:R-:W-:Y:S06]  /*4550*/  BRA `(.L_x_6361) ;  /* 0x0000000c002c7947 */ /* 0x000fec0003800000 */
.L_x_6358:
        /* <DEDUP_REMOVED lines=9> */
.L_x_6363:
[----:B------:R-:W2:Y:S02]  /*45f0*/  LDG.E R0, desc[UR36][R2.64] ;  /* 0x0000002402007981 */ /* 0x000ea4000c1e1900 */
[----:B--2---:R-:W-:Y:S01]  /*4600*/  I2FP.F32.S32 R0, R0 ;  /* 0x0000000000007245 */ /* 0x004fe20000201400 */
[----:B------:R-:W-:Y:S06]  /*4610*/  BRA `(.L_x_6361) ;  /* 0x0000000800fc7947 */ /* 0x000fec0003800000 */
.L_x_6362:
[----:B------:R-:W2:Y:S02]  /*4620*/  LDG.E.U16 R0, desc[UR36][R2.64] ;  /* 0x0000002402007981 */ /* 0x000ea4000c1e1500 */
[----:B--2---:R-:W1:Y:S01]  /*4630*/  I2F.S16 R0, R0 ;  /* 0x0000000000007306 */ /* 0x004e620000101400 */
[----:B------:R-:W-:Y:S05]  /*4640*/  BRA `(.L_x_6361) ;  /* 0x0000000800f07947 */ /* 0x000fea0003800000 */
.L_x_6357:
        /* <DEDUP_REMOVED lines=8> */
.L_x_6365:
[----:B------:R-:W2:Y:S02]  /*46d0*/  LDG.E.U16 R0, desc[UR36][R2.64] ;  /* 0x0000002402007981 */ /* 0x000ea4000c1e1500 */
[----:B--2---:R-:W-:Y:S01]  /*46e0*/  HADD2.F32 R0, -RZ, R0.H0_H0 ;  /* 0x20000000ff007230 */ /* 0x004fe20000004100 */
[----:B------:R-:W-:Y:S06]  /*46f0*/  BRA `(.L_x_6361) ;  /* 0x0000000800c47947 */ /* 0x000fec0003800000 */
.L_x_6364:
        /* <DEDUP_REMOVED lines=8> */
.L_x_6367:
[----:B------:R-:W2:Y:S02]  /*4780*/  LDG.E.U16 R0, desc[UR36][R2.64] ;  /* 0x0000002402007981 */ /* 0x000ea4000c1e1500 */
[----:B--2---:R-:W-:Y:S01]  /*4790*/  HADD2.F32 R0, -RZ, R0.H0_H0 ;  /* 0x20000000ff007230 */ /* 0x004fe20000004100 */
[----:B------:R-:W-:Y:S06]  /*47a0*/  BRA `(.L_x_6361) ;  /* 0x0000000800987947 */ /* 0x000fec0003800000 */
.L_x_6366:
[----:B------:R-:W2:Y:S01]  /*47b0*/  LDG.E.64 R2, desc[UR36][R2.64] ;  /* 0x0000002402027981 */ /* 0x000ea2000c1e1b00 */
[----:B------:R-:W-:Y:S01]  /*47c0*/  UMOV UR4, 0xf0000000 ;  /* 0xf000000000047882 */ /* 0x000fe20000000000 */
[----:B------:R-:W-:Y:S01]  /*47d0*/  UMOV UR5, 0x380fffff ;  /* 0x380fffff00057882 */ /* 0x000fe20000000000 */
[----:B--2---:R-:W0:Y:S01]  /*47e0*/  F2F.F32.F64 R0, R2 ;  /* 0x0000000200007310 */ /* 0x004e220000301000 */
[----:B------:R-:W-:-:S14]  /*47f0*/  DSETP.GEU.AND P0, PT, |R2|, UR4, PT ;  /* 0x0000000402007e2a */ /* 0x000fdc000bf0e200 */
[----:B0-----:R-:W-:Y:S01]  /*4800*/  @!P0 FMUL R0, R0, 1.175494350822287508e-38 ;  /* 0x0080000000008820 */ /* 0x001fe20000400000 */
[----:B------:R-:W-:Y:S06]  /*4810*/  BRA `(.L_x_6361) ;  /* 0x00000008007c7947 */ /* 0x000fec0003800000 */
.L_x_6356:
        /* <DEDUP_REMOVED lines=12> */
.L_x_6370:
[----:B------:R-:W2:Y:S01]  /*48e0*/  LDG.E.64 R2, desc[UR36][R2.64] ;  /* 0x0000002402027981 */ /* 0x000ea2000c1e1b00 */
[----:B------:R-:W-:Y:S01]  /*48f0*/  UMOV UR4, 0xf0000000 ;  /* 0xf000000000047882 */ /* 0x000fe20000000000 */
[----:B------:R-:W-:Y:S01]  /*4900*/  UMOV UR5, 0x380fffff ;  /* 0x380fffff00057882 */ /* 0x000fe20000000000 */
[----:B--2---:R-:W0:Y:S01]  /*4910*/  F2F.F32.F64 R0, R2 ;  /* 0x0000000200007310 */ /* 0x004e220000301000 */
[----:B------:R-:W-:-:S14]  /*4920*/  DSETP.GEU.AND P0, PT, |R2|, UR4, PT ;  /* 0x0000000402007e2a */ /* 0x000fdc000bf0e200 */
[----:B0-----:R-:W-:Y:S01]  /*4930*/  @!P0 FMUL R0, R0, 1.175494350822287508e-38 ;  /* 0x0080000000008820 */ /* 0x001fe20000400000 */
[----:B------:R-:W-:Y:S06]  /*4940*/  BRA `(.L_x_6361) ;  /* 0x0000000800307947 */ /* 0x000fec0003800000 */
.L_x_6369:
        /* <DEDUP_REMOVED lines=26> */
.L_x_6372:
        /* <DEDUP_REMOVED lines=13> */
.L_x_6371:
[----:B------:R-:W2:Y:S02]  /*4bc0*/  LDG.E.U16 R0, desc[UR36][R2.64] ;  /* 0x0000002402007981 */ /* 0x000ea4000c1e1500 */
[----:B--2---:R-:W-:Y:S01]  /*4bd0*/  IMAD.U32 R0, R0, 0x10000, RZ ;  /* 0x0001000000007824 */ /* 0x004fe200078e00ff */
[----:B------:R-:W-:Y:S06]  /*4be0*/  BRA `(.L_x_6361) ;  /* 0x0000000400887947 */ /* 0x000fec0003800000 */
.L_x_6368:
        /* <DEDUP_REMOVED lines=11> */
.L_x_6375:
        /* <DEDUP_REMOVED lines=20> */
.L_x_6377:
[----:B------:R-:W-:Y:S05]  /*4de0*/  BSYNC B0 ;  /* 0x0000000000007941 */ /* 0x000fea0003800000 */
.L_x_6376:
[----:B------:R-:W-:Y:S01]  /*4df0*/  LEA R3, R0, 0x3b800000, 0x17 ;  /* 0x3b80000000037811 */ /* 0x000fe200078eb8ff */
[----:B------:R-:W-:-:S05]  /*4e00*/  IMAD.SHL.U32 R0, R2, 0x100000, RZ ;  /* 0x0010000002007824 */ /* 0x000fca00078e00ff */
[----:B------:R-:W-:Y:S01]  /*4e10*/  LOP3.LUT R0, R3, R0, R4, 0xfe, !PT ;  /* 0x0000000003007212 */ /* 0x000fe200078efe04 */
[----:B------:R-:W-:Y:S06]  /*4e20*/  BRA `(.L_x_6361) ;  /* 0x0000000000f87947 */ /* 0x000fec0003800000 */
.L_x_6374:
        /* <DEDUP_REMOVED lines=20> */
.L_x_6379:
[----:B------:R-:W-:Y:S05]  /*4f70*/  BSYNC B0 ;  /* 0x0000000000007941 */ /* 0x000fea0003800000 */
.L_x_6378:
[----:B------:R-:W-:Y:S01]  /*4f80*/  LEA R3, R0, 0x37800000, 0x17 ;  /* 0x3780000000037811 */ /* 0x000fe200078eb8ff */
[----:B------:R-:W-:-:S05]  /*4f90*/  IMAD.SHL.U32 R0, R2, 0x200000, RZ ;  /* 0x0020000002007824 */ /* 0x000fca00078e00ff */
[----:B------:R-:W-:Y:S01]  /*4fa0*/  LOP3.LUT R0, R3, R0, R4, 0xfe, !PT ;  /* 0x0000000003007212 */ /* 0x000fe200078efe04 */
[----:B------:R-:W-:Y:S06]  /*4fb0*/  BRA `(.L_x_6361) ;  /* 0x0000000000947947 */ /* 0x000fec0003800000 */
.L_x_6373:
        /* <DEDUP_REMOVED lines=14> */
.L_x_6360:
        /* <DEDUP_REMOVED lines=16> */
.L_x_6382:
[----:B------:R-:W-:Y:S01]  /*51a0*/  IMAD.MOV.U32 R0, RZ, RZ, RZ ;  /* 0x000000ffff007224 */ /* 0x000fe200078e00ff */
[----:B------:R-:W-:Y:S06]  /*51b0*/  BRA `(.L_x_6361) ;  /* 0x0000000000147947 */ /* 0x000fec0003800000 */
.L_x_6381:
[----:B------:R-:W2:Y:S02]  /*51c0*/  LDG.E.64 R2, desc[UR36][R2.64] ;  /* 0x0000002402027981 */ /* 0x000ea4000c1e1b00 */
[----:B--2---:R0:W1:Y:S01]  /*51d0*/  I2F.U64 R0, R2 ;  /* 0x0000000200007312 */ /* 0x0040620000301000 */
[----:B------:R-:W-:Y:S05]  /*51e0*/  BRA `(.L_x_6361) ;  /* 0x0000000000087947 */ /* 0x000fea0003800000 */
.L_x_6380:
[----:B------:R-:W2:Y:S02]  /*51f0*/  LDG.E R0, desc[UR36][R2.64] ;  /* 0x0000002402007981 */ /* 0x000ea4000c1e1900 */
[----:B--2---:R-:W-:-:S07]  /*5200*/  I2FP.F32.U32 R0, R0 ;  /* 0x0000000000007245 */ /* 0x004fce0000201000 */
.L_x_6361:
[----:B------:R-:W-:Y:S05]  /*5210*/  BSYNC B6 ;  /* 0x0000000000067941 */ /* 0x000fea0003800000 */
.L_x_6355:
[----:B------:R-:W2:Y:S01]  /*5220*/  LDC.U8 R4, c[0x0][0x421] ;  /* 0x00010840ff047b82 */ /* 0x000ea20000000000 */
[C---:B01-3-5:R-:W-:Y:S02]  /*5230*/  FSETP.GT.FTZ.AND P0, PT, R0.reuse, RZ, PT ;  /* 0x000000ff0000720b */ /* 0x06bfe40003f14000 */
[----:B------:R-:W-:-:S04]  /*5240*/  FSETP.GEU.FTZ.AND P1, PT, R0, RZ, PT ;  /* 0x000000ff0000720b */ /* 0x000fc80003f3e000 */
[----:B--2-4-:R-:W-:-:S04]  /*5250*/  SEL R2, RZ, 0x1, P1 ;  /* 0x00000001ff027807 */ /* 0x014fc80000800000 */
        /* <DEDUP_REMOVED lines=17> */
.L_x_6386:
[----:B------:R-:W0:Y:S02]  /*5370*/  F2I.S64.TRUNC R2, R2 ;  /* 0x0000000200027311 */ /* 0x000e24000020d900 */
[----:B0-----:R-:W-:-:S05]  /*5380*/  IMAD.MOV.U32 R5, RZ, RZ, R2 ;  /* 0x000000ffff057224 */ /* 0x001fca00078e0002 */
[----:B------:R4:W-:Y:S01]  /*5390*/  STG.E.U8 desc[UR36][R16.64], R5 ;  /* 0x0000000510007986 */ /* 0x0009e2000c101124 */
[----:B------:R-:W-:Y:S05]  /*53a0*/  BRA `(.L_x_6388) ;  /* 0x0000000c00407947 */ /* 0x000fea0003800000 */
.L_x_6385:
        /* <DEDUP_REMOVED lines=9> */
.L_x_6390:
[----:B------:R-:W0:Y:S02]  /*5440*/  F2I.FTZ.TRUNC.NTZ R3, R2 ;  /* 0x0000000200037305 */ /* 0x000e24000021f100 */
[----:B0-----:R2:W-:Y:S01]  /*5450*/  STG.E desc[UR36][R16.64], R3 ;  /* 0x0000000310007986 */ /* 0x0015e2000c101924 */
[----:B------:R-:W-:Y:S05]  /*5460*/  BRA `(.L_x_6388) ;  /* 0x0000000c00107947 */ /* 0x000fea0003800000 */
.L_x_6389:
[----:B------:R-:W0:Y:S02]  /*5470*/  F2I.FTZ.TRUNC.NTZ R3, R2 ;  /* 0x0000000200037305 */ /* 0x000e24000021f100 */
[----:B0-----:R0:W-:Y:S01]  /*5480*/  STG.E.U16 desc[UR36][R16.64], R3 ;  /* 0x0000000310007986 */ /* 0x0011e2000c101524 */
[----:B------:R-:W-:Y:S05]  /*5490*/  BRA `(.L_x_6388) ;  /* 0x0000000c00047947 */ /* 0x000fea0003800000 */
.L_x_6384:
        /* <DEDUP_REMOVED lines=8> */
.L_x_6392:
[----:B------:R-:W-:-:S05]  /*5520*/  F2FP.F16.F32.PACK_AB R2, RZ, R2 ;  /* 0x00000002ff02723e */ /* 0x000fca00000000ff */
[----:B------:R0:W-:Y:S01]  /*5530*/  STG.E.U16 desc[UR36][R16.64], R2 ;  /* 0x0000000210007986 */ /* 0x0001e2000c101524 */
[----:B------:R-:W-:Y:S05]  /*5540*/  BRA `(.L_x_6388) ;  /* 0x0000000800d87947 */ /* 0x000fea0003800000 */
.L_x_6391:
        /* <DEDUP_REMOVED lines=9> */
.L_x_6394:
[----:B------:R-:W-:-:S04]  /*55e0*/  F2FP.F16.F32.PACK_AB R3, RZ, R2 ;  /* 0x00000002ff03723e */ /* 0x000fc800000000ff */
[----:B------:R-:W-:-:S05]  /*55f0*/  PRMT R3, R3, 0x5410, RZ ;  /* 0x0000541003037816 */ /* 0x000fca00000000ff */
[----:B------:R0:W-:Y:S01]  /*5600*/  STG.E desc[UR36][R16.64], R3 ;  /* 0x0000000310007986 */ /* 0x0001e2000c101924 */
[----:B------:R-:W-:Y:S05]  /*5610*/  BRA `(.L_x_6388) ;  /* 0x0000000800a47947 */ /* 0x000fea0003800000 */
.L_x_6393:
[----:B------:R-:W-:-:S06]  /*5620*/  FMUL.FTZ R2, R2, 1 ;  /* 0x3f80000002027820 */ /* 0x000fcc0000410000 */
[----:B------:R-:W0:Y:S02]  /*5630*/  F2F.F64.F32 R2, R2 ;  /* 0x0000000200027310 */ /* 0x000e240000201800 */
[----:B0-----:R0:W-:Y:S01]  /*5640*/  STG.E.64 desc[UR36][R16.64], R2 ;  /* 0x0000000210007986 */ /* 0x0011e2000c101b24 */
[----:B------:R-:W-:Y:S05]  /*5650*/  BRA `(.L_x_6388) ;  /* 0x0000000800947947 */ /* 0x000fea0003800000 */
.L_x_6383:
        /* <DEDUP_REMOVED lines=12> */
.L_x_6397:
[----:B------:R-:W-:Y:S01]  /*5720*/  FMUL.FTZ R4, R2, 1 ;  /* 0x3f80000002047820 */ /* 0x000fe20000410000 */
[----:B------:R-:W-:-:S05]  /*5730*/  CS2R R6, SRZ ;  /* 0x0000000000067805 */ /* 0x000fca000001ff00 */
[----:B------:R-:W0:Y:S02]  /*5740*/  F2F.F64.F32 R4, R4 ;  /* 0x0000000400047310 */ /* 0x000e240000201800 */
[----:B0-----:R0:W-:Y:S01]  /*5750*/  STG.E.128 desc[UR36][R16.64], R4 ;  /* 0x0000000410007986 */ /* 0x0011e2000c101d24 */
[----:B------:R-:W-:Y:S05]  /*5760*/  BRA `(.L_x_6388) ;  /* 0x0000000800507947 */ /* 0x000fea0003800000 */
.L_x_6396:
        /* <DEDUP_REMOVED lines=20> */
.L_x_6401:
[----:B------:R-:W-:Y:S05]  /*58b0*/  BSYNC B0 ;  /* 0x0000000000007941 */ /* 0x000fea0003800000 */
.L_x_6400:
[----:B------:R-:W-:-:S05]  /*58c0*/  LOP3.LUT R5, R0, R5, RZ, 0xfc, !PT ;  /* 0x0000000500057212 */ /* 0x000fca00078efcff */
[----:B------:R0:W-:Y:S01]  /*58d0*/  STG.E.U8 desc[UR36][R16.64], R5 ;  /* 0x0000000510007986 */ /* 0x0001e2000c101124 */
[----:B------:R-:W-:Y:S05]  /*58e0*/  BRA `(.L_x_6388) ;  /* 0x0000000400f07947 */ /* 0x000fea0003800000 */
.L_x_6399:
        /* <DEDUP_REMOVED lines=12> */
.L_x_6403:
[----:B------:R-:W-:Y:S01]  /*59b0*/  IMAD.MOV.U32 R0, RZ, RZ, 0x7f ;  /* 0x0000007fff007424 */ /* 0x000fe200078e00ff */
[----:B------:R-:W-:-:S04]  /*59c0*/  ISETP.GT.U32.AND P0, PT, R4, 0x7f800000, PT ;  /* 0x7f8000000400780c */ /* 0x000fc80003f04070 */
[----:B------:R-:W-:-:S09]  /*59d0*/  SEL R0, R0, 0x7c, P0 ;  /* 0x0000007c00007807 */ /* 0x000fd20000000000 */
.L_x_6404:
[----:B------:R-:W-:Y:S05]  /*59e0*/  BSYNC B0 ;  /* 0x0000000000007941 */ /* 0x000fea0003800000 */
.L_x_6402:
[----:B------:R-:W-:-:S04]  /*59f0*/  LOP3.LUT R2, R2, 0x80000000, RZ, 0xc0, !PT ;  /* 0x8000000002027812 */ /* 0x000fc800078ec0ff */
[----:B------:R-:W-:-:S04]  /*5a00*/  SHF.R.U32.HI R3, RZ, 0x18, R2 ;  /* 0x00000018ff037819 */ /* 0x000fc80000011602 */
[----:B------:R-:W-:-:S05]  /*5a10*/  LOP3.LUT R3, R0, R3, RZ, 0xfc, !PT ;  /* 0x0000000300037212 */ /* 0x000fca00078efcff */
[----:B------:R0:W-:Y:S01]  /*5a20*/  STG.E.U8 desc[UR36][R16.64], R3 ;  /* 0x0000000310007986 */ /* 0x0001e2000c101124 */
[----:B------:R-:W-:Y:S05]  /*5a30*/  BRA `(.L_x_6388) ;  /* 0x00000004009c7947 */ /* 0x000fea0003800000 */
.L_x_6398:
[----:B------:R-:W-:-:S05]  /*5a40*/  F2FP.BF16.F32.PACK_AB R2, RZ, R2 ;  /* 0x00000002ff02723e */ /* 0x000fca00000010ff */
[----:B------:R0:W-:Y:S01]  /*5a50*/  STG.E.U16 desc[UR36][R16.64], R2 ;  /* 0x0000000210007986 */ /* 0x0001e2000c101524 */
[----:B------:R-:W-:Y:S05]  /*5a60*/  BRA `(.L_x_6388) ;  /* 0x0000000400907947 */ /* 0x000fea0003800000 */
.L_x_6395:
        /* <DEDUP_REMOVED lines=11> */
.L_x_6407:
        /* <DEDUP_REMOVED lines=16> */
.L_x_6410:
[----:B------:R-:W-:-:S04]  /*5c20*/  LOP3.LUT R2, R2, 0x80000000, RZ, 0xc0, !PT ;  /* 0x8000000002027812 */ /* 0x000fc800078ec0ff */
[----:B------:R-:W-:-:S04]  /*5c30*/  SHF.R.U32.HI R3, RZ, 0x18, R2 ;  /* 0x00000018ff037819 */ /* 0x000fc80000011602 */
[----:B------:R-:W-:-:S04]  /*5c40*/  LOP3.LUT R0, R0, R3, RZ, 0xfc, !PT ;  /* 0x0000000300007212 */ /* 0x000fc800078efcff */
[----:B------:R-:W-:-:S07]  /*5c50*/  PRMT R8, R0, 0x7610, R8 ;  /* 0x0000761000087816 */ /* 0x000fce0000000008 */
.L_x_6409:
[----:B------:R-:W-:Y:S05]  /*5c60*/  BSYNC B0 ;  /* 0x0000000000007941 */ /* 0x000fea0003800000 */
.L_x_6408:
[----:B------:R0:W-:Y:S01]  /*5c70*/  STG.E.U8 desc[UR36][R16.64], R8 ;  /* 0x0000000810007986 */ /* 0x0001e2000c101124 */
[----:B------:R-:W-:Y:S05]  /*5c80*/  BRA `(.L_x_6388) ;  /* 0x0000000400087947 */ /* 0x000fea0003800000 */
.L_x_6406:
        /* <DEDUP_REMOVED lines=16> */
.L_x_6413:
[----:B------:R-:W-:-:S04]  /*5d90*/  LOP3.LUT R2, R2, 0x80000000, RZ, 0xc0, !PT ;  /* 0x8000000002027812 */ /* 0x000fc800078ec0ff */
[----:B------:R-:W-:-:S04]  /*5da0*/  SHF.R.U32.HI R3, RZ, 0x18, R2 ;  /* 0x00000018ff037819 */ /* 0x000fc80000011602 */
[----:B------:R-:W-:-:S04]  /*5db0*/  LOP3.LUT R0, R0, R3, RZ, 0xfc, !PT ;  /* 0x0000000300007212 */ /* 0x000fc800078efcff */
[----:B------:R-:W-:-:S07]  /*5dc0*/  PRMT R8, R0, 0x7610, R8 ;  /* 0x0000761000087816 */ /* 0x000fce0000000008 */
.L_x_6412:
[----:B------:R-:W-:Y:S05]  /*5dd0*/  BSYNC B0 ;  /* 0x0000000000007941 */ /* 0x000fea0003800000 */
.L_x_6411:
[----:B------:R0:W-:Y:S01]  /*5de0*/  STG.E.U8 desc[UR36][R16.64], R8 ;  /* 0x0000000810007986 */ /* 0x0001e2000c101124 */
[----:B------:R-:W-:Y:S05]  /*5df0*/  BRA `(.L_x_6388) ;  /* 0x0000000000ac7947 */ /* 0x000fea0003800000 */
.L_x_6405:
        /* <DEDUP_REMOVED lines=21> */
.L_x_6387:
        /* <DEDUP_REMOVED lines=16> */
.L_x_6416:
[----:B------:R-:W-:Y:S05]  /*6050*/  BRA `(.L_x_6388) ;  /* 0x0000000000147947 */ /* 0x000fea0003800000 */
.L_x_6415:
[----:B------:R-:W0:Y:S02]  /*6060*/  F2I.U64.TRUNC R2, R2 ;  /* 0x0000000200027311 */ /* 0x000e24000020d800 */
[----:B0-----:R0:W-:Y:S01]  /*6070*/  STG.E.64 desc[UR36][R16.64], R2 ;  /* 0x0000000210007986 */ /* 0x0011e2000c101b24 */
[----:B------:R-:W-:Y:S05]  /*6080*/  BRA `(.L_x_6388) ;  /* 0x0000000000087947 */ /* 0x000fea0003800000 */
.L_x_6414:
[----:B------:R-:W0:Y:S02]  /*6090*/  F2I.FTZ.U32.TRUNC.NTZ R3, R2 ;  /* 0x0000000200037305 */ /* 0x000e24000021f000 */
[----:B0-----:R0:W-:Y:S02]  /*60a0*/  STG.E desc[UR36][R16.64], R3 ;  /* 0x0000000310007986 */ /* 0x0011e4000c101924 */
.L_x_6388:
[----:B------:R-:W-:-:S07]  /*60b0*/  VIADD R19, R19, 0x80 ;  /* 0x0000008013137836 */ /* 0x000fce0000000000 */
.L_x_6353:
[----:B------:R-:W-:Y:S05]  /*60c0*/  BSYNC B7 ;  /* 0x0000000000077941 */ /* 0x000fea0003800000 */
.L_x_6352:
        /* <DEDUP_REMOVED lines=307> */
.L_x_6419:
        /* <DEDUP_REMOVED lines=22> */
.L_x_6424:
[----:B------:R-:W2:Y:S02]  /*7560*/  LDG.E.U8 R0, desc[UR36][R2.64] ;  /* 0x0000002402007981 */ /* 0x000ea4000c1e1100 */
[----:B--2---:R-:W-:Y:S01]  /*7570*/  I2FP.F32.U32 R0, R0 ;  /* 0x0000000000007245 */ /* 0x004fe20000201000 */
[----:B------:R-:W-:Y:S06]  /*7580*/  BRA `(.L_x_6426) ;  /* 0x0000000c002c7947 */ /* 0x000fec0003800000 */
.L_x_6423:
        /* <DEDUP_REMOVED lines=9> */
.L_x_6428:
[----:B------:R-:W2:Y:S02]  /*7620*/  LDG.E R0, desc[UR36][R2.64] ;  /* 0x0000002402007981 */ /* 0x000ea4000c1e1900 */
[----:B--2---:R-:W-:Y:S01]  /*7630*/  I2FP.F32.S32 R0, R0 ;  /* 0x0000000000007245 */ /* 0x004fe20000201400 */
[----:B------:R-:W-:Y:S06]  /*7640*/  BRA `(.L_x_6426) ;  /* 0x0000000800fc7947 */ /* 0x000fec0003800000 */
.L_x_6427:
[----:B------:R-:W2:Y:S02]  /*7650*/  LDG.E.U16 R0, desc[UR36][R2.64] ;  /* 0x0000002402007981 */ /* 0x000ea4000c1e1500 */
[----:B--2---:R-:W0:Y:S01]  /*7660*/  I2F.S16 R0, R0 ;  /* 0x0000000000007306 */ /* 0x004e220000101400 */
[----:B------:R-:W-:Y:S05]  /*7670*/  BRA `(.L_x_6426) ;  /* 0x0000000800f07947 */ /* 0x000fea0003800000 */
.L_x_6422:
        /* <DEDUP_REMOVED lines=8> */
.L_x_6430:
[----:B------:R-:W2:Y:S02]  /*7700*/  LDG.E.U16 R0, desc[UR36][R2.64] ;  /* 0x0000002402007981 */ /* 0x000ea4000c1e1500 */
[----:B--2---:R-:W-:Y:S01]  /*7710*/  HADD2.F32 R0, -RZ, R0.H0_H0 ;  /* 0x20000000ff007230 */ /* 0x004fe20000004100 */
[----:B------:R-:W-:Y:S06]  /*7720*/  BRA `(.L_x_6426) ;  /* 0x0000000800c47947 */ /* 0x000fec0003800000 */
.L_x_6429:
        /* <DEDUP_REMOVED lines=8> */
.L_x_6432:
[----:B------:R-:W2:Y:S02]  /*77b0*/  LDG.E.U16 R0, desc[UR36][R2.64] ;  /* 0x0000002402007981 */ /* 0x000ea4000c1e1500 */
[----:B--2---:R-:W-:Y:S01]  /*77c0*/  HADD2.F32 R0, -RZ, R0.H0_H0 ;  /* 0x20000000ff007230 */ /* 0x004fe20000004100 */
[----:B------:R-:W-:Y:S06]  /*77d0*/  BRA `(.L_x_6426) ;  /* 0x0000000800987947 */ /* 0x000fec0003800000 */
.L_x_6431:
[----:B------:R-:W2:Y:S01]  /*77e0*/  LDG.E.64 R2, desc[UR36][R2.64] ;  /* 0x0000002402027981 */ /* 0x000ea2000c1e1b00 */
[----:B------:R-:W-:Y:S01]  /*77f0*/  UMOV UR4, 0xf0000000 ;  /* 0xf000000000047882 */ /* 0x000fe20000000000 */
[----:B------:R-:W-:Y:S01]  /*7800*/  UMOV UR5, 0x380fffff ;  /* 0x380fffff00057882 */ /* 0x000fe20000000000 */
[----:B--2---:R-:W0:Y:S01]  /*7810*/  F2F.F32.F64 R0, R2 ;  /* 0x0000000200007310 */ /* 0x004e220000301000 */
[----:B------:R-:W-:-:S14]  /*7820*/  DSETP.GEU.AND P0, PT, |R2|, UR4, PT ;  /* 0x0000000402007e2a */ /* 0x000fdc000bf0e200 */
[----:B0-----:R-:W-:Y:S01]  /*7830*/  @!P0 FMUL R0, R0, 1.175494350822287508e-38 ;  /* 0x0080000000008820 */ /* 0x001fe20000400000 */
[----:B------:R-:W-:Y:S06]  /*7840*/  BRA `(.L_x_6426) ;  /* 0x00000008007c7947 */ /* 0x000fec0003800000 */
.L_x_6421:
        /* <DEDUP_REMOVED lines=12> */
.L_x_6435:
[----:B------:R-:W2:Y:S01]  /*7910*/  LDG.E.64 R2, desc[UR36][R2.64] ;  /* 0x0000002402027981 */ /* 0x000ea2000c1e1b00 */
[----:B------:R-:W-:Y:S01]  /*7920*/  UMOV UR4, 0xf0000000 ;  /* 0xf000000000047882 */ /* 0x000fe20000000000 */
[----:B------:R-:W-:Y:S01]  /*7930*/  UMOV UR5, 0x380fffff ;  /* 0x380fffff00057882 */ /* 0x000fe20000000000 */
[----:B--2---:R-:W0:Y:S01]  /*7940*/  F2F.F32.F64 R0, R2 ;  /* 0x0000000200007310 */ /* 0x004e220000301000 */
[----:B------:R-:W-:-:S14]  /*7950*/  DSETP.GEU.AND P0, PT, |R2|, UR4, PT ;  /* 0x0000000402007e2a */ /* 0x000fdc000bf0e200 */
[----:B0-----:R-:W-:Y:S01]  /*7960*/  @!P0 FMUL R0, R0, 1.175494350822287508e-38 ;  /* 0x0080000000008820 */ /* 0x001fe20000400000 */
[----:B------:R-:W-:Y:S06]  /*7970*/  BRA `(.L_x_6426) ;  /* 0x0000000800307947 */ /* 0x000fec0003800000 */
.L_x_6434:
        /* <DEDUP_REMOVED lines=26> */
.L_x_6437:
        /* <DEDUP_REMOVED lines=13> */
.L_x_6436:
[----:B------:R-:W2:Y:S02]  /*7bf0*/  LDG.E.U16 R0, desc[UR36][R2.64] ;  /* 0x0000002402007981 */ /* 0x000ea4000c1e1500 */
[----:B--2---:R-:W-:Y:S01]  /*7c00*/  IMAD.U32 R0, R0, 0x10000, RZ ;  /* 0x0001000000007824 */ /* 0x004fe200078e00ff */
[----:B------:R-:W-:Y:S06]  /*7c10*/  BRA `(.L_x_6426) ;  /* 0x0000000400887947 */ /* 0x000fec0003800000 */
.L_x_6433:
        /* <DEDUP_REMOVED lines=11> */
.L_x_6440:
        /* <DEDUP_REMOVED lines=20> */
.L_x_6442:
[----:B------:R-:W-:Y:S05]  /*7e10*/  BSYNC B0 ;  /* 0x0000000000007941 */ /* 0x000fea0003800000 */
.L_x_6441:
[----:B------:R-:W-:Y:S01]  /*7e20*/  LEA R3, R0, 0x3b800000, 0x17 ;  /* 0x3b80000000037811 */ /* 0x000fe200078eb8ff */
[----:B------:R-:W-:-:S05]  /*7e30*/  IMAD.SHL.U32 R0, R2, 0x100000, RZ ;  /* 0x0010000002007824 */ /* 0x000fca00078e00ff */
[----:B------:R-:W-:Y:S01]  /*7e40*/  LOP3.LUT R0, R3, R0, R4, 0xfe, !PT ;  /* 0x0000000003007212 */ /* 0x000fe200078efe04 */
[----:B------:R-:W-:Y:S06]  /*7e50*/  BRA `(.L_x_6426) ;  /* 0x0000000000f87947 */ /* 0x000fec0003800000 */
.L_x_6439:
        /* <DEDUP_REMOVED lines=20> */
.L_x_6444:
[----:B------:R-:W-:Y:S05]  /*7fa0*/  BSYNC B0 ;  /* 0x0000000000007941 */ /* 0x000fea0003800000 */
.L_x_6443:
[----:B------:R-:W-:Y:S01]  /*7fb0*/  LEA R3, R0, 0x37800000, 0x17 ;  /* 0x3780000000037811 */ /* 0x000fe200078eb8ff */
[----:B------:R-:W-:-:S05]  /*7fc0*/  IMAD.SHL.U32 R0, R2, 0x200000, RZ ;  /* 0x0020000002007824 */ /* 0x000fca00078e00ff */
[----:B------:R-:W-:Y:S01]  /*7fd0*/  LOP3.LUT R0, R3, R0, R4, 0xfe, !PT ;  /* 0x0000000003007212 */ /* 0x000fe200078efe04 */
[----:B------:R-:W-:Y:S06]  /*7fe0*/  BRA `(.L_x_6426) ;  /* 0x0000000000947947 */ /* 0x000fec0003800000 */
.L_x_6438:
        /* <DEDUP_REMOVED lines=14> */
.L_x_6425:
        /* <DEDUP_REMOVED lines=16> */
.L_x_6447:
[----:B------:R-:W-:Y:S01]  /*81d0*/  IMAD.MOV.U32 R0, RZ, RZ, RZ ;  /* 0x000000ffff007224 */ /* 0x000fe200078e00ff */
[----:B------:R-:W-:Y:S06]  /*81e0*/  BRA `(.L_x_6426) ;  /* 0x0000000000147947 */ /* 0x000fec0003800000 */
.L_x_6446:
[----:B------:R-:W2:Y:S02]  /*81f0*/  LDG.E.64 R2, desc[UR36][R2.64] ;  /* 0x0000002402027981 */ /* 0x000ea4000c1e1b00 */
[----:B--2---:R0:W1:Y:S01]  /*8200*/  I2F.U64 R0, R2 ;  /* 0x0000000200007312 */ /* 0x0040620000301000 */
[----:B------:R-:W-:Y:S05]  /*8210*/  BRA `(.L_x_6426) ;  /* 0x0000000000087947 */ /* 0x000fea0003800000 */
.L_x_6445:
[----:B------:R-:W2:Y:S02]  /*8220*/  LDG.E R0, desc[UR36][R2.64] ;  /* 0x0000002402007981 */ /* 0x000ea4000c1e1900 */
[----:B--2---:R-:W-:-:S07]  /*8230*/  I2FP.F32.U32 R0, R0 ;  /* 0x0000000000007245 */ /* 0x004fce0000201000 */
.L_x_6426:
[----:B------:R-:W-:Y:S05]  /*8240*/  BSYNC B6 ;  /* 0x0000000000067941 */ /* 0x000fea0003800000 */
.L_x_6420:
[----:B------:R-:W4:Y:S01]  /*8250*/  LDC.U8 R4, c[0x0][0x421] ;  /* 0x00010840ff047b82 */ /* 0x000f220000000000 */
[C---:B0123-5:R-:W-:Y:S02]  /*8260*/  FSETP.GT.FTZ.AND P0, PT, R0.reuse, RZ, PT ;  /* 0x000000ff0000720b */ /* 0x06ffe40003f14000 */
[----:B------:R-:W-:-:S04]  /*8270*/  FSETP.GEU.FTZ.AND P1, PT, R0, RZ, PT ;  /* 0x000000ff0000720b */ /* 0x000fc80003f3e000 */
[----:B----4-:R-:W-:-:S04]  /*8280*/  SEL R2, RZ, 0x1, P1 ;  /* 0x00000001ff027807 */ /* 0x010fc80000800000 */
        /* <DEDUP_REMOVED lines=17> */
.L_x_6451:
[----:B------:R-:W0:Y:S02]  /*83a0*/  F2I.S64.TRUNC R2, R2 ;  /* 0x0000000200027311 */ /* 0x000e24000020d900 */
[----:B0-----:R-:W-:-:S05]  /*83b0*/  IMAD.MOV.U32 R5, RZ, RZ, R2 ;  /* 0x000000ffff057224 */ /* 0x001fca00078e0002 */
[----:B------:R0:W-:Y:S01]  /*83c0*/  STG.E.U8 desc[UR36][R16.64], R5 ;  /* 0x0000000510007986 */ /* 0x0001e2000c101124 */
[----:B------:R-:W-:Y:S05]  /*83d0*/  BRA `(.L_x_6453) ;  /* 0x0000000c00407947 */ /* 0x000fea0003800000 */
.L_x_6450:
        /* <DEDUP_REMOVED lines=9> */
.L_x_6455:
[----:B------:R-:W0:Y:S02]  /*8470*/  F2I.FTZ.TRUNC.NTZ R3, R2 ;  /* 0x0000000200037305 */ /* 0x000e24000021f100 */
[----:B0-----:R0:W-:Y:S01]  /*8480*/  STG.E desc[UR36][R16.64], R3 ;  /* 0x0000000310007986 */ /* 0x0011e2000c101924 */
[----:B------:R-:W-:Y:S05]  /*8490*/  BRA `(.L_x_6453) ;  /* 0x0000000c00107947 */ /* 0x000fea0003800000 */
.L_x_6454:
[----:B------:R-:W0:Y:S02]  /*84a0*/  F2I.FTZ.TRUNC.NTZ R3, R2 ;  /* 0x0000000200037305 */ /* 0x000e24000021f100 */
[----:B0-----:R0:W-:Y:S01]  /*84b0*/  STG.E.U16 desc[UR36][R16.64], R3 ;  /* 0x0000000310007986 */ /* 0x0011e2000c101524 */
[----:B------:R-:W-:Y:S05]  /*84c0*/  BRA `(.L_x_6453) ;  /* 0x0000000c00047947 */ /* 0x000fea0003800000 */
.L_x_6449:
        /* <DEDUP_REMOVED lines=8> */
.L_x_6457:
[----:B------:R-:W-:-:S05]  /*8550*/  F2FP.F16.F32.PACK_AB R2, RZ, R2 ;  /* 0x00000002ff02723e */ /* 0x000fca00000000ff */
[----:B------:R0:W-:Y:S01]  /*8560*/  STG.E.U16 desc[UR36][R16.64], R2 ;  /* 0x0000000210007986 */ /* 0x0001e2000c101524 */
[----:B------:R-:W-:Y:S05]  /*8570*/  BRA `(.L_x_6453) ;  /* 0x0000000800d87947 */ /* 0x000fea0003800000 */
.L_x_6456:
        /* <DEDUP_REMOVED lines=9> */
.L_x_6459:
[----:B------:R-:W-:-:S04]  /*8610*/  F2FP.F16.F32.PACK_AB R3, RZ, R2 ;  /* 0x00000002ff03723e */ /* 0x000fc800000000ff */
[----:B------:R-:W-:-:S05]  /*8620*/  PRMT R3, R3, 0x5410, RZ ;  /* 0x0000541003037816 */ /* 0x000fca00000000ff */
[----:B------:R0:W-:Y:S01]  /*8630*/  STG.E desc[UR36][R16.64], R3 ;  /* 0x0000000310007986 */ /* 0x0001e2000c101924 */
[----:B------:R-:W-:Y:S05]  /*8640*/  BRA `(.L_x_6453) ;  /* 0x0000000800a47947 */ /* 0x000fea0003800000 */
.L_x_6458:
[----:B------:R-:W-:-:S06]  /*8650*/  FMUL.FTZ R2, R2, 1 ;  /* 0x3f80000002027820 */ /* 0x000fcc0000410000 */
[----:B------:R-:W0:Y:S02]  /*8660*/  F2F.F64.F32 R2, R2 ;  /* 0x0000000200027310 */ /* 0x000e240000201800 */
[----:B0-----:R0:W-:Y:S01]  /*8670*/  STG.E.64 desc[UR36][R16.64], R2 ;  /* 0x0000000210007986 */ /* 0x0011e2000c101b24 */
[----:B------:R-:W-:Y:S05]  /*8680*/  BRA `(.L_x_6453) ;  /* 0x0000000800947947 */ /* 0x000fea0003800000 */
.L_x_6448:
        /* <DEDUP_REMOVED lines=12> */
.L_x_6462:
[----:B------:R-:W-:Y:S01]  /*8750*/  FMUL.FTZ R4, R2, 1 ;  /* 0x3f80000002047820 */ /* 0x000fe20000410000 */
[----:B------:R-:W-:-:S05]  /*8760*/  CS2R R6, SRZ ;  /* 0x0000000000067805 */ /* 0x000fca000001ff00 */
[----:B------:R-:W0:Y:S02]  /*8770*/  F2F.F64.F32 R4, R4 ;  /* 0x0000000400047310 */ /* 0x000e240000201800 */
[----:B0-----:R0:W-:Y:S01]  /*8780*/  STG.E.128 desc[UR36][R16.64], R4 ;  /* 0x0000000410007986 */ /* 0x0011e2000c101d24 */
[----:B------:R-:W-:Y:S05]  /*8790*/  BRA `(.L_x_6453) ;  /* 0x0000000800507947 */ /* 0x000fea0003800000 */
.L_x_6461:
        /* <DEDUP_REMOVED lines=20> */
.L_x_6466:
[----:B------:R-:W-:Y:S05]  /*88e0*/  BSYNC B0 ;  /* 0x0000000000007941 */ /* 0x000fea0003800000 */
.L_x_6465:
[----:B------:R-:W-:-:S05]  /*88f0*/  LOP3.LUT R5, R0, R5, RZ, 0xfc, !PT ;  /* 0x0000000500057212 */ /* 0x000fca00078efcff */
[----:B------:R0:W-:Y:S01]  /*8900*/  STG.E.U8 desc[UR36][R16.64], R5 ;  /* 0x0000000510007986 */ /* 0x0001e2000c101124 */
[----:B------:R-:W-:Y:S05]  /*8910*/  BRA `(.L_x_6453) ;  /* 0x0000000400f07947 */ /* 0x000fea0003800000 */
.L_x_6464:
        /* <DEDUP_REMOVED lines=12> */
.L_x_6468:
[----:B------:R-:W-:Y:S01]  /*89e0*/  IMAD.MOV.U32 R0, RZ, RZ, 0x7f ;  /* 0x0000007fff007424 */ /* 0x000fe200078e00ff */
[----:B------:R-:W-:-:S04]  /*89f0*/  ISETP.GT.U32.AND P0, PT, R4, 0x7f800000, PT ;  /* 0x7f8000000400780c */ /* 0x000fc80003f04070 */
[----:B------:R-:W-:-:S09]  /*8a00*/  SEL R0, R0, 0x7c, P0 ;  /* 0x0000007c00007807 */ /* 0x000fd20000000000 */
.L_x_6469:
[----:B------:R-:W-:Y:S05]  /*8a10*/  BSYNC B0 ;  /* 0x0000000000007941 */ /* 0x000fea0003800000 */
.L_x_6467:
[----:B------:R-:W-:-:S04]  /*8a20*/  LOP3.LUT R2, R2, 0x80000000, RZ, 0xc0, !PT ;  /* 0x8000000002027812 */ /* 0x000fc800078ec0ff */
[----:B------:R-:W-:-:S04]  /*8a30*/  SHF.R.U32.HI R3, RZ, 0x18, R2 ;  /* 0x00000018ff037819 */ /* 0x000fc80000011602 */
[----:B------:R-:W-:-:S05]  /*8a40*/  LOP3.LUT R3, R0, R3, RZ, 0xfc, !PT ;  /* 0x0000000300037212 */ /* 0x000fca00078efcff */
[----:B------:R0:W-:Y:S01]  /*8a50*/  STG.E.U8 desc[UR36][R16.64], R3 ;  /* 0x0000000310007986 */ /* 0x0001e2000c101124 */
[----:B------:R-:W-:Y:S05]  /*8a60*/  BRA `(.L_x_6453) ;  /* 0x00000004009c7947 */ /* 0x000fea0003800000 */
.L_x_6463:
[----:B------:R-:W-:-:S05]  /*8a70*/  F2FP.BF16.F32.PACK_AB R2, RZ, R2 ;  /* 0x00000002ff02723e */ /* 0x000fca00000010ff */
[----:B------:R0:W-:Y:S01]  /*8a80*/  STG.E.U16 desc[UR36][R16.64], R2 ;  /* 0x0000000210007986 */ /* 0x0001e2000c101524 */
[----:B------:R-:W-:Y:S05]  /*8a90*/  BRA `(.L_x_6453) ;  /* 0x0000000400907947 */ /* 0x000fea0003800000 */
.L_x_6460:
        /* <DEDUP_REMOVED lines=11> */
.L_x_6472:
        /* <DEDUP_REMOVED lines=16> */
.L_x_6475:
[----:B------:R-:W-:-:S04]  /*8c50*/  LOP3.LUT R2, R2, 0x80000000, RZ, 0xc0, !PT ;  /* 0x8000000002027812 */ /* 0x000fc800078ec0ff */
[----:B------:R-:W-:-:S04]  /*8c60*/  SHF.R.U32.HI R3, RZ, 0x18, R2 ;  /* 0x00000018ff037819 */ /* 0x000fc80000011602 */
[----:B------:R-:W-:-:S04]  /*8c70*/  LOP3.LUT R0, R0, R3, RZ, 0xfc, !PT ;  /* 0x0000000300007212 */ /* 0x000fc800078efcff */
[----:B------:R-:W-:-:S07]  /*8c80*/  PRMT R8, R0, 0x7610, R8 ;  /* 0x0000761000087816 */ /* 0x000fce0000000008 */
.L_x_6474:
[----:B------:R-:W-:Y:S05]  /*8c90*/  BSYNC B0 ;  /* 0x0000000000007941 */ /* 0x000fea0003800000 */
.L_x_6473:
[----:B------:R3:W-:Y:S01]  /*8ca0*/  STG.E.U8 desc[UR36][R16.64], R8 ;  /* 0x0000000810007986 */ /* 0x0007e2000c101124 */
[----:B------:R-:W-:Y:S05]  /*8cb0*/  BRA `(.L_x_6453) ;  /* 0x0000000400087947 */ /* 0x000fea0003800000 */
.L_x_6471:
        /* <DEDUP_REMOVED lines=16> */
.L_x_6478:
[----:B------:R-:W-:-:S04]  /*8dc0*/  LOP3.LUT R2, R2, 0x80000000, RZ, 0xc0, !PT ;  /* 0x8000000002027812 */ /* 0x000fc800078ec0ff */
[----:B------:R-:W-:-:S04]  /*8dd0*/  SHF.R.U32.HI R3, RZ, 0x18, R2 ;  /* 0x00000018ff037819 */ /* 0x000fc80000011602 */
[----:B------:R-:W-:-:S04]  /*8de0*/  LOP3.LUT R0, R0, R3, RZ, 0xfc, !PT ;  /* 0x0000000300007212 */ /* 0x000fc800078efcff */
[----:B------:R-:W-:-:S07]  /*8df0*/  PRMT R8, R0, 0x7610, R8 ;  /* 0x0000761000087816 */ /* 0x000fce0000000008 */
.L_x_6477:
[----:B------:R-:W-:Y:S05]  /*8e00*/  BSYNC B0 ;  /* 0x0000000000007941 */ /* 0x000fea0003800000 */
.L_x_6476:
[----:B------:R0:W-:Y:S01]  /*8e10*/  STG.E.U8 desc[UR36][R16.64], R8 ;  /* 0x0000000810007986 */ /* 0x0001e2000c101124 */
[----:B------:R-:W-:Y:S05]  /*8e20*/  BRA `(.L_x_6453) ;  /* 0x0000000000ac7947 */ /* 0x000fea0003800000 */
.L_x_6470:
        /* <DEDUP_REMOVED lines=21> */
.L_x_6452:
        /* <DEDUP_REMOVED lines=16> */
.L_x_6481:
[----:B------:R-:W-:Y:S05]  /*9080*/  BRA `(.L_x_6453) ;  /* 0x0000000000147947 */ /* 0x000fea0003800000 */
.L_x_6480:
[----:B------:R-:W0:Y:S02]  /*9090*/  F2I.U64.TRUNC R2, R2 ;  /* 0x0000000200027311 */ /* 0x000e24000020d800 */
[----:B0-----:R2:W-:Y:S01]  /*90a0*/  STG.E.64 desc[UR36][R16.64], R2 ;  /* 0x0000000210007986 */ /* 0x0015e2000c101b24 */
[----:B------:R-:W-:Y:S05]  /*90b0*/  BRA `(.L_x_6453) ;  /* 0x0000000000087947 */ /* 0x000fea0003800000 */
.L_x_6479:
[----:B------:R-:W0:Y:S02]  /*90c0*/  F2I.FTZ.U32.TRUNC.NTZ R3, R2 ;  /* 0x0000000200037305 */ /* 0x000e24000021f000 */
[----:B0-----:R0:W-:Y:S02]  /*90d0*/  STG.E desc[UR36][R16.64], R3 ;  /* 0x0000000310007986 */ /* 0x0011e4000c101924 */
.L_x_6453:
[----:B------:R-:W-:-:S07]  /*90e0*/  VIADD R19, R19, 0x80 ;  /* 0x0000008013137836 */ /* 0x000fce0000000000 */
.L_x_6418:
[----:B------:R-:W-:Y:S05]  /*90f0*/  BSYNC B7 ;  /* 0x0000000000077941 */ /* 0x000fea0003800000 */
.L_x_6417:
        /* <DEDUP_REMOVED lines=306> */
.L_x_6482:
        /* <DEDUP_REMOVED lines=22> */
.L_x_6487:
[----:B------:R-:W2:Y:S02]  /*a580*/  LDG.E.U8 R0, desc[UR36][R2.64] ;  /* 0x0000002402007981 */ /* 0x000ea4000c1e1100 */
[----:B--2---:R-:W-:Y:S01]  /*a590*/  I2FP.F32.U32 R0, R0 ;  /* 0x0000000000007245 */ /* 0x004fe20000201000 */
[----:B------:R-:W-:Y:S06]  /*a5a0*/  BRA `(.L_x_6489) ;  /* 0x0000000c002c7947 */ /* 0x000fec0003800000 */
.L_x_6486:
        /* <DEDUP_REMOVED lines=9> */
.L_x_6491:
[----:B------:R-:W2:Y:S02]  /*a640*/  LDG.E R0, desc[UR36][R2.64] ;  /* 0x0000002402007981 */ /* 0x000ea4000c1e1900 */
[----:B--2---:R-:W-:Y:S01]  /*a650*/  I2FP.F32.S32 R0, R0 ;  /* 0x0000000000007245 */ /* 0x004fe20000201400 */
[----:B------:R-:W-:Y:S06]  /*a660*/  BRA `(.L_x_6489) ;  /* 0x0000000800fc7947 */ /* 0x000fec0003800000 */
.L_x_6490:
[----:B------:R-:W2:Y:S02]  /*a670*/  LDG.E.U16 R0, desc[UR36][R2.64] ;  /* 0x0000002402007981 */ /* 0x000ea4000c1e1500 */
[----:B--2---:R-:W0:Y:S01]  /*a680*/  I2F.S16 R0, R0 ;  /* 0x0000000000007306 */ /* 0x004e220000101400 */
[----:B------:R-:W-:Y:S05]  /*a690*/  BRA `(.L_x_6489) ;  /* 0x0000000800f07947 */ /* 0x000fea0003800000 */
.L_x_6485:
        /* <DEDUP_REMOVED lines=8> */
.L_x_6493:
[----:B------:R-:W2:Y:S02]  /*a720*/  LDG.E.U16 R0, desc[UR36][R2.64] ;  /* 0x0000002402007981 */ /* 0x000ea4000c1e1500 */
[----:B--2---:R-:W-:Y:S01]  /*a730*/  HADD2.F32 R0, -RZ, R0.H0_H0 ;  /* 0x20000000ff007230 */ /* 0x004fe20000004100 */
[----:B------:R-:W-:Y:S06]  /*a740*/  BRA `(.L_x_6489) ;  /* 0x0000000800c47947 */ /* 0x000fec0003800000 */
.L_x_6492:
        /* <DEDUP_REMOVED lines=8> */
.L_x_6495:
[----:B------:R-:W2:Y:S02]  /*a7d0*/  LDG.E.U16 R0, desc[UR36][R2.64] ;  /* 0x0000002402007981 */ /* 0x000ea4000c1e1500 */
[----:B--2---:R-:W-:Y:S01]  /*a7e0*/  HADD2.F32 R0, -RZ, R0.H0_H0 ;  /* 0x20000000ff007230 */ /* 0x004fe20000004100 */
[----:B------:R-:W-:Y:S06]  /*a7f0*/  BRA `(.L_x_6489) ;  /* 0x0000000800987947 */ /* 0x000fec0003800000 */
.L_x_6494:
[----:B------:R-:W2:Y:S01]  /*a800*/  LDG.E.64 R2, desc[UR36][R2.64] ;  /* 0x0000002402027981 */ /* 0x000ea2000c1e1b00 */
[----:B------:R-:W-:Y:S01]  /*a810*/  UMOV UR4, 0xf0000000 ;  /* 0xf000000000047882 */ /* 0x000fe20000000000 */
[----:B------:R-:W-:Y:S01]  /*a820*/  UMOV UR5, 0x380fffff ;  /* 0x380fffff00057882 */ /* 0x000fe20000000000 */
[----:B--2---:R-:W0:Y:S01]  /*a830*/  F2F.F32.F64 R0, R2 ;  /* 0x0000000200007310 */ /* 0x004e220000301000 */
[----:B------:R-:W-:-:S14]  /*a840*/  DSETP.GEU.AND P0, PT, |R2|, UR4, PT ;  /* 0x0000000402007e2a */ /* 0x000fdc000bf0e200 */
[----:B0-----:R-:W-:Y:S01]  /*a850*/  @!P0 FMUL R0, R0, 1.175494350822287508e-38 ;  /* 0x0080000000008820 */ /* 0x001fe20000400000 */
[----:B------:R-:W-:Y:S06]  /*a860*/  BRA `(.L_x_6489) ;  /* 0x00000008007c7947 */ /* 0x000fec0003800000 */
.L_x_6484:
        /* <DEDUP_REMOVED lines=12> */
.L_x_6498:
[----:B------:R-:W2:Y:S01]  /*a930*/  LDG.E.64 R2, desc[UR36][R2.64] ;  /* 0x0000002402027981 */ /* 0x000ea2000c1e1b00 */
[----:B------:R-:W-:Y:S01]  /*a940*/  UMOV UR4, 0xf0000000 ;  /* 0xf000000000047882 */ /* 0x000fe20000000000 */
[----:B------:R-:W-:Y:S01]  /*a950*/  UMOV UR5, 0x380fffff ;  /* 0x380fffff00057882 */ /* 0x000fe20000000000 */
[----:B--2---:R-:W0:Y:S01]  /*a960*/  F2F.F32.F64 R0, R2 ;  /* 0x0000000200007310 */ /* 0x004e220000301000 */
[----:B------:R-:W-:-:S14]  /*a970*/  DSETP.GEU.AND P0, PT, |R2|, UR4, PT ;  /* 0x0000000402007e2a */ /* 0x000fdc000bf0e200 */
[----:B0-----:R-:W-:Y:S01]  /*a980*/  @!P0 FMUL R0, R0, 1.175494350822287508e-38 ;  /* 0x0080000000008820 */ /* 0x001fe20000400000 */
[----:B------:R-:W-:Y:S06]  /*a990*/  BRA `(.L_x_6489) ;  /* 0x0000000800307947 */ /* 0x000fec0003800000 */
.L_x_6497:
        /* <DEDUP_REMOVED lines=26> */
.L_x_6500:
        /* <DEDUP_REMOVED lines=13> */
.L_x_6499:
[----:B------:R-:W2:Y:S02]  /*ac10*/  LDG.E.U16 R0, desc[UR36][R2.64] ;  /* 0x0000002402007981 */ /* 0x000ea4000c1e1500 */
[----:B--2---:R-:W-:Y:S01]  /*ac20*/  IMAD.U32 R0, R0, 0x10000, RZ ;  /* 0x0001000000007824 */ /* 0x004fe200078e00ff */
[----:B------:R-:W-:Y:S06]  /*ac30*/  BRA `(.L_x_6489) ;  /* 0x0000000400887947 */ /* 0x000fec0003800000 */
.L_x_6496:
        /* <DEDUP_REMOVED lines=11> */
.L_x_6503:
        /* <DEDUP_REMOVED lines=20> */
.L_x_6505:
[----:B------:R-:W-:Y:S05]  /*ae30*/  BSYNC B0 ;  /* 0x0000000000007941 */ /* 0x000fea0003800000 */
.L_x_6504:
[----:B------:R-:W-:Y:S01]  /*ae40*/  LEA R3, R0, 0x3b800000, 0x17 ;  /* 0x3b80000000037811 */ /* 0x000fe200078eb8ff */
[----:B------:R-:W-:-:S05]  /*ae50*/  IMAD.SHL.U32 R0, R2, 0x100000, RZ ;  /* 0x0010000002007824 */ /* 0x000fca00078e00ff */
[----:B------:R-:W-:Y:S01]  /*ae60*/  LOP3.LUT R0, R3, R0, R4, 0xfe, !PT ;  /* 0x0000000003007212 */ /* 0x000fe200078efe04 */
[----:B------:R-:W-:Y:S06]  /*ae70*/  BRA `(.L_x_6489) ;  /* 0x0000000000f87947 */ /* 0x000fec0003800000 */
.L_x_6502:
        /* <DEDUP_REMOVED lines=20> */
.L_x_6507:
[----:B------:R-:W-:Y:S05]  /*afc0*/  BSYNC B0 ;  /* 0x0000000000007941 */ /* 0x000fea0003800000 */
.L_x_6506:
[----:B------:R-:W-:Y:S01]  /*afd0*/  LEA R3, R0, 0x37800000, 0x17 ;  /* 0x3780000000037811 */ /* 0x000fe200078eb8ff */
[----:B------:R-:W-:-:S05]  /*afe0*/  IMAD.SHL.U32 R0, R2, 0x200000, RZ ;  /* 0x0020000002007824 */ /* 0x000fca00078e00ff */
[----:B------:R-:W-:Y:S01]  /*aff0*/  LOP3.LUT R0, R3, R0, R4, 0xfe, !PT ;  /* 0x0000000003007212 */ /* 0x000fe200078efe04 */
[----:B------:R-:W-:Y:S06]  /*b000*/  BRA `(.L_x_6489) ;  /* 0x0000000000947947 */ /* 0x000fec0003800000 */
.L_x_6501:
        /* <DEDUP_REMOVED lines=14> */
.L_x_6488:
        /* <DEDUP_REMOVED lines=16> */
.L_x_6510:
[----:B------:R-:W-:Y:S01]  /*b1f0*/  IMAD.MOV.U32 R0, RZ, RZ, RZ ;  /* 0x000000ffff007224 */ /* 0x000fe200078e00ff */
[----:B------:R-:W-:Y:S06]  /*b200*/  BRA `(.L_x_6489) ;  /* 0x0000000000147947 */ /* 0x000fec0003800000 */
.L_x_6509:
[----:B------:R-:W2:Y:S02]  /*b210*/  LDG.E.64 R2, desc[UR36][R2.64] ;  /* 0x0000002402027981 */ /* 0x000ea4000c1e1b00 */
[----:B--2---:R0:W1:Y:S01]  /*b220*/  I2F.U64 R0, R2 ;  /* 0x0000000200007312 */ /* 0x0040620000301000 */
[----:B------:R-:W-:Y:S05]  /*b230*/  BRA `(.L_x_6489) ;  /* 0x0000000000087947 */ /* 0x000fea0003800000 */
.L_x_6508:
[----:B------:R-:W2:Y:S02]  /*b240*/  LDG.E R0, desc[UR36][R2.64] ;  /* 0x0000002402007981 */ /* 0x000ea4000c1e1900 */
[----:B--2---:R-:W-:-:S07]  /*b250*/  I2FP.F32.U32 R0, R0 ;  /* 0x0000000000007245 */ /* 0x004fce0000201000 */
.L_x_6489:
[----:B------:R-:W-:Y:S05]  /*b260*/  BSYNC B6 ;  /* 0x0000000000067941 */ /* 0x000fea0003800000 */
.L_x_6483:
[----:B------:R-:W3:Y:S01]  /*b270*/  LDC.U8 R4, c[0x0][0x421] ;  /* 0x00010840ff047b82 */ /* 0x000ee20000000000 */
[C---:B012-45:R-:W-:Y:S02]  /*b280*/  FSETP.GT.FTZ.AND P0, PT, R0.reuse, RZ, PT ;  /* 0x000000ff0000720b */ /* 0x077fe40003f14000 */
[----:B------:R-:W-:-:S04]  /*b290*/  FSETP.GEU.FTZ.AND P1, PT, R0, RZ, PT ;  /* 0x000000ff0000720b */ /* 0x000fc80003f3e000 */
[----:B---3--:R-:W-:-:S04]  /*b2a0*/  SEL R2, RZ, 0x1, P1 ;  /* 0x00000001ff027807 */ /* 0x008fc80000800000 */
        /* <DEDUP_REMOVED lines=15> */
[----:B0-----:R-:W-:Y:S01]  /*b3a0*/  STG.E.U8 desc[UR36][R16.64], R3 ;  /* 0x0000000310007986 */ /* 0x001fe2000c101124 */
[----:B------:R-:W-:Y:S05]  /*b3b0*/  EXIT ;  /* 0x000000000000794d */ /* 0x000fea0003800000 */
.L_x_6514:
[----:B------:R-:W0:Y:S02]  /*b3c0*/  F2I.S64.TRUNC R2, R2 ;  /* 0x0000000200027311 */ /* 0x000e24000020d900 */
[----:B0-----:R-:W-:-:S05]  /*b3d0*/  IMAD.MOV.U32 R5, RZ, RZ, R2 ;  /* 0x000000ffff057224 */ /* 0x001fca00078e0002 */
[----:B------:R-:W-:Y:S01]  /*b3e0*/  STG.E.U8 desc[UR36][R16.64], R5 ;  /* 0x0000000510007986 */ /* 0x000fe2000c101124 */
[----:B------:R-:W-:Y:S05]  /*b3f0*/  EXIT ;  /* 0x000000000000794d */ /* 0x000fea0003800000 */
.L_x_6513:
[----:B------:R-:W-:-:S13]  /*b400*/  ISETP.NE.AND P0, PT, R0, 0x2, PT ;  /* 0x000000020000780c */ /* 0x000fda0003f05270 */
[----:B------:R-:W-:Y:S05]  /*b410*/  @!P0 BRA `(.L_x_6516) ;  /* 0x0000000000288947 */ /* 0x000fea0003800000 */
[----:B------:R-:W-:-:S13]  /*b420*/  ISETP.NE.AND P0, PT, R0, 0x3, PT ;  /* 0x000000030000780c */ /* 0x000fda0003f05270 */
[----:B------:R-:W-:Y:S05]  /*b430*/  @!P0 BRA `(.L_x_6517) ;  /* 0x0000000000148947 */ /* 0x000fea0003800000 */
[----:B------:R-:W-:-:S13]  /*b440*/  ISETP.NE.AND P0, PT, R0, 0x4, PT ;  /* 0x000000040000780c */ /* 0x000fda0003f05270 */
[----:B------:R-:W-:Y:S05]  /*b450*/  @P0 BRA `(.L_x_6515) ;  /* 0x0000000800d00947 */ /* 0x000fea0003800000 */
[----:B------:R-:W0:Y:S02]  /*b460*/  F2I.S64.TRUNC R2, R2 ;  /* 0x0000000200027311 */ /* 0x000e24000020d900 */
[----:B0-----:R-:W-:Y:S01]  /*b470*/  STG.E.64 desc[UR36][R16.64], R2 ;  /* 0x0000000210007986 */ /* 0x001fe2000c101b24 */
[----:B------:R-:W-:Y:S05]  /*b480*/  EXIT ;  /* 0x000000000000794d */ /* 0x000fea0003800000 */
.L_x_6517:
[----:B------:R-:W0:Y:S02]  /*b490*/  F2I.FTZ.TRUNC.NTZ R3, R2 ;  /* 0x0000000200037305 */ /* 0x000e24000021f100 */
[----:B0-----:R-:W-:Y:S01]  /*b4a0*/  STG.E desc[UR36][R16.64], R3 ;  /* 0x0000000310007986 */ /* 0x001fe2000c101924 */
[----:B------:R-:W-:Y:S05]  /*b4b0*/  EXIT ;  /* 0x000000000000794d */ /* 0x000fea0003800000 */
.L_x_6516:
[----:B------:R-:W0:Y:S02]  /*b4c0*/  F2I.FTZ.TRUNC.NTZ R3, R2 ;  /* 0x0000000200037305 */ /* 0x000e24000021f100 */
[----:B0-----:R-:W-:Y:S01]  /*b4d0*/  STG.E.U16 desc[UR36][R16.64], R3 ;  /* 0x0000000310007986 */ /* 0x001fe2000c101524 */
[----:B------:R-:W-:Y:S05]  /*b4e0*/  EXIT ;  /* 0x000000000000794d */ /* 0x000fea0003800000 */
.L_x_6512:
[----:B------:R-:W-:-:S13]  /*b4f0*/  ISETP.GT.AND P0, PT, R0, 0x6, PT ;  /* 0x000000060000780c */ /* 0x000fda0003f04270 */
[----:B------:R-:W-:Y:S05]  /*b500*/  @P0 BRA `(.L_x_6518) ;  /* 0x0000000000240947 */ /* 0x000fea0003800000 */
[----:B------:R-:W-:-:S13]  /*b510*/  ISETP.NE.AND P0, PT, R0, 0x5, PT ;  /* 0x000000050000780c */ /* 0x000fda0003f05270 */
[----:B------:R-:W-:Y:S05]  /*b520*/  @!P0 BRA `(.L_x_6519) ;  /* 0x0000000000108947 */ /* 0x000fea0003800000 */
[----:B------:R-:W-:-:S13]  /*b530*/  ISETP.NE.AND P0, PT, R0, 0x6, PT ;  /* 0x000000060000780c */ /* 0x000fda0003f05270 */
[----:B------:R-:W-:Y:S05]  /*b540*/  @P0 BRA `(.L_x_6515) ;  /* 0x0000000800940947 */ /* 0x000fea0003800000 */
[----:B------:R-:W-:Y:S01]  /*b550*/  STG.E desc[UR36][R16.64], R2 ;  /* 0x0000000210007986 */ /* 0x000fe2000c101924 */
[----:B------:R-:W-:Y:S05]  /*b560*/  EXIT ;  /* 0x000000000000794d */ /* 0x000fea0003800000 */
.L_x_6519:
[----:B------:R-:W-:-:S05]  /*b570*/  F2FP.F16.F32.PACK_AB R2, RZ, R2 ;  /* 0x00000002ff02723e */ /* 0x000fca00000000ff */
[----:B------:R-:W-:Y:S01]  /*b580*/  STG.E.U16 desc[UR36][R16.64], R2 ;  /* 0x0000000210007986 */ /* 0x000fe2000c101524 */
[----:B------:R-:W-:Y:S05]  /*b590*/  EXIT ;  /* 0x000000000000794d */ /* 0x000fea0003800000 */
.L_x_6518:
        /* <DEDUP_REMOVED lines=9> */
.L_x_6521:
[----:B------:R-:W-:-:S04]  /*b630*/  F2FP.F16.F32.PACK_AB R3, RZ, R2 ;  /* 0x00000002ff03723e */ /* 0x000fc800000000ff */
[----:B------:R-:W-:-:S05]  /*b640*/  PRMT R3, R3, 0x5410, RZ ;  /* 0x0000541003037816 */ /* 0x000fca00000000ff */
[----:B------:R-:W-:Y:S01]  /*b650*/  STG.E desc[UR36][R16.64], R3 ;  /* 0x0000000310007986 */ /* 0x000fe2000c101924 */
[----:B------:R-:W-:Y:S05]  /*b660*/  EXIT ;  /* 0x000000000000794d */ /* 0x000fea0003800000 */
.L_x_6520:
[----:B------:R-:W-:-:S06]  /*b670*/  FMUL.FTZ R2, R2, 1 ;  /* 0x3f80000002027820 */ /* 0x000fcc0000410000 */
[----:B------:R-:W0:Y:S02]  /*b680*/  F2F.F64.F32 R2, R2 ;  /* 0x0000000200027310 */ /* 0x000e240000201800 */
[----:B0-----:R-:W-:Y:S01]  /*b690*/  STG.E.64 desc[UR36][R16.64], R2 ;  /* 0x0000000210007986 */ /* 0x001fe2000c101b24 */
[----:B------:R-:W-:Y:S05]  /*b6a0*/  EXIT ;  /* 0x000000000000794d */ /* 0x000fea0003800000 */
.L_x_6511:
        /* <DEDUP_REMOVED lines=12> */
.L_x_6524:
[----:B------:R-:W-:Y:S01]  /*b770*/  FMUL.FTZ R4, R2, 1 ;  /* 0x3f80000002047820 */ /* 0x000fe20000410000 */
[----:B------:R-:W-:-:S05]  /*b780*/  CS2R R6, SRZ ;  /* 0x0000000000067805 */ /* 0x000fca000001ff00 */
[----:B------:R-:W0:Y:S02]  /*b790*/  F2F.F64.F32 R4, R4 ;  /* 0x0000000400047310 */ /* 0x000e240000201800 */
[----:B0-----:R-:W-:Y:S01]  /*b7a0*/  STG.E.128 desc[UR36][R16.64], R4 ;  /* 0x0000000410007986 */ /* 0x001fe2000c101d24 */
[----:B------:R-:W-:Y:S05]  /*b7b0*/  EXIT ;  /* 0x000000000000794d */ /* 0x000fea0003800000 */
.L_x_6523:
        /* <DEDUP_REMOVED lines=20> */
.L_x_6528:
[----:B------:R-:W-:Y:S05]  /*b900*/  BSYNC B0 ;  /* 0x0000000000007941 */ /* 0x000fea0003800000 */
.L_x_6527:
[----:B------:R-:W-:-:S05]  /*b910*/  LOP3.LUT R5, R0, R5, RZ, 0xfc, !PT ;  /* 0x0000000500057212 */ /* 0x000fca00078efcff */
[----:B------:R-:W-:Y:S01]  /*b920*/  STG.E.U8 desc[UR36][R16.64], R5 ;  /* 0x0000000510007986 */ /* 0x000fe2000c101124 */
[----:B------:R-:W-:Y:S05]  /*b930*/  EXIT ;  /* 0x000000000000794d */ /* 0x000fea0003800000 */
.L_x_6526:
        /* <DEDUP_REMOVED lines=12> */
.L_x_6530:
[----:B------:R-:W-:Y:S01]  /*ba00*/  IMAD.MOV.U32 R0, RZ, RZ, 0x7f ;  /* 0x0000007fff007424 */ /* 0x000fe200078e00ff */
[----:B------:R-:W-:-:S04]  /*ba10*/  ISETP.GT.U32.AND P0, PT, R4, 0x7f800000, PT ;  /* 0x7f8000000400780c */ /* 0x000fc80003f04070 */
[----:B------:R-:W-:-:S09]  /*ba20*/  SEL R0, R0, 0x7c, P0 ;  /* 0x0000007c00007807 */ /* 0x000fd20000000000 */
.L_x_6531:
[----:B------:R-:W-:Y:S05]  /*ba30*/  BSYNC B0 ;  /* 0x0000000000007941 */ /* 0x000fea0003800000 */
.L_x_6529:
[----:B------:R-:W-:-:S04]  /*ba40*/  LOP3.LUT R2, R2, 0x80000000, RZ, 0xc0, !PT ;  /* 0x8000000002027812 */ /* 0x000fc800078ec0ff */
[----:B------:R-:W-:-:S04]  /*ba50*/  SHF.R.U32.HI R3, RZ, 0x18, R2 ;  /* 0x00000018ff037819 */ /* 0x000fc80000011602 */
[----:B------:R-:W-:-:S05]  /*ba60*/  LOP3.LUT R3, R0, R3, RZ, 0xfc, !PT ;  /* 0x0000000300037212 */ /* 0x000fca00078efcff */
[----:B------:R-:W-:Y:S01]  /*ba70*/  STG.E.U8 desc[UR36][R16.64], R3 ;  /* 0x0000000310007986 */ /* 0x000fe2000c101124 */
[----:B------:R-:W-:Y:S05]  /*ba80*/  EXIT ;  /* 0x000000000000794d */ /* 0x000fea0003800000 */
.L_x_6525:
[----:B------:R-:W-:-:S05]  /*ba90*/  F2FP.BF16.F32.PACK_AB R2, RZ, R2 ;  /* 0x00000002ff02723e */ /* 0x000fca00000010ff */
[----:B------:R-:W-:Y:S01]  /*baa0*/  STG.E.U16 desc[UR36][R16.64], R2 ;  /* 0x0000000210007986 */ /* 0x000fe2000c101524 */
[----:B------:R-:W-:Y:S05]  /*bab0*/  EXIT ;  /* 0x000000000000794d */ /* 0x000fea0003800000 */
.L_x_6522:
        /* <DEDUP_REMOVED lines=9> */
[----:B0-----:R-:W-:Y:S01]  /*bb50*/  STG.E.U16 desc[UR36][R16.64], R3 ;  /* 0x0000000310007986 */ /* 0x001fe2000c101524 */
[----:B------:R-:W-:Y:S05]  /*bb60*/  EXIT ;  /* 0x000000000000794d */ /* 0x000fea0003800000 */
.L_x_6534:
        /* <DEDUP_REMOVED lines=16> */
.L_x_6537:
[----:B------:R-:W-:-:S04]  /*bc70*/  LOP3.LUT R2, R2, 0x80000000, RZ, 0xc0, !PT ;  /* 0x8000000002027812 */ /* 0x000fc800078ec0ff */
[----:B------:R-:W-:-:S04]  /*bc80*/  SHF.R.U32.HI R3, RZ, 0x18, R2 ;  /* 0x00000018ff037819 */ /* 0x000fc80000011602 */
[----:B------:R-:W-:-:S04]  /*bc90*/  LOP3.LUT R0, R0, R3, RZ, 0xfc, !PT ;  /* 0x0000000300007212 */ /* 0x000fc800078efcff */
[----:B------:R-:W-:-:S07]  /*bca0*/  PRMT R8, R0, 0x7610, R8 ;  /* 0x0000761000087816 */ /* 0x000fce0000000008 */
.L_x_6536:
[----:B------:R-:W-:Y:S05]  /*bcb0*/  BSYNC B0 ;  /* 0x0000000000007941 */ /* 0x000fea0003800000 */
.L_x_6535:
[----:B------:R-:W-:Y:S01]  /*bcc0*/  STG.E.U8 desc[UR36][R16.64], R8 ;  /* 0x0000000810007986 */ /* 0x000fe2000c101124 */
[----:B------:R-:W-:Y:S05]  /*bcd0*/  EXIT ;  /* 0x000000000000794d */ /* 0x000fea0003800000 */
.L_x_6533:
        /* <DEDUP_REMOVED lines=16> */
.L_x_6540:
[----:B------:R-:W-:-:S04]  /*bde0*/  LOP3.LUT R2, R2, 0x80000000, RZ, 0xc0, !PT ;  /* 0x8000000002027812 */ /* 0x000fc800078ec0ff */
[----:B------:R-:W-:-:S04]  /*bdf0*/  SHF.R.U32.HI R3, RZ, 0x18, R2 ;  /* 0x00000018ff037819 */ /* 0x000fc80000011602 */
[----:B------:R-:W-:-:S04]  /*be00*/  LOP3.LUT R0, R0, R3, RZ, 0xfc, !PT ;  /* 0x0000000300007212 */ /* 0x000fc800078efcff */
[----:B------:R-:W-:-:S07]  /*be10*/  PRMT R8, R0, 0x7610, R8 ;  /* 0x0000761000087816 */ /* 0x000fce0000000008 */
.L_x_6539:
[----:B------:R-:W-:Y:S05]  /*be20*/  BSYNC B0 ;  /* 0x0000000000007941 */ /* 0x000fea0003800000 */
.L_x_6538:
[----:B------:R-:W-:Y:S01]  /*be30*/  STG.E.U8 desc[UR36][R16.64], R8 ;  /* 0x0000000810007986 */ /* 0x000fe2000c101124 */
[----:B------:R-:W-:Y:S05]  /*be40*/  EXIT ;  /* 0x000000000000794d */ /* 0x000fea0003800000 */
.L_x_6532:
        /* <DEDUP_REMOVED lines=21> */
.L_x_6515:
        /* <DEDUP_REMOVED lines=16> */
.L_x_6543:
[----:B------:R-:W-:Y:S05]  /*c0a0*/  EXIT ;  /* 0x000000000000794d */ /* 0x000fea0003800000 */
.L_x_6542:
[----:B------:R-:W0:Y:S02]  /*c0b0*/  F2I.U64.TRUNC R2, R2 ;  /* 0x0000000200027311 */ /* 0x000e24000020d800 */
[----:B0-----:R-:W-:Y:S01]  /*c0c0*/  STG.E.64 desc[UR36][R16.64], R2 ;  /* 0x0000000210007986 */ /* 0x001fe2000c101b24 */
[----:B------:R-:W-:Y:S05]  /*c0d0*/  EXIT ;  /* 0x000000000000794d */ /* 0x000fea0003800000 */
.L_x_6541:
[----:B------:R-:W0:Y:S02]  /*c0e0*/  F2I.FTZ.U32.TRUNC.NTZ R3, R2 ;  /* 0x0000000200037305 */ /* 0x000e24000021f000 */
[----:B0-----:R-:W-:Y:S01]  /*c0f0*/  STG.E desc[UR36][R16.64], R3 ;  /* 0x0000000310007986 */ /* 0x001fe2000c101924 */
[----:B------:R-:W-:Y:S05]  /*c100*/  EXIT ;  /* 0x000000000000794d */ /* 0x000fea0003800000 */
.L_x_6544:
        /* <DEDUP_REMOVED lines=15> */
.L_x_23505:


//--------------------- .text._ZN2at6native27unrolled_elementwise_kernelIZZZNS0_16sign_kernel_cudaERNS_18TensorIteratorBaseEENKUlvE_clEvENKUlvE5_clEvEUlfE_St5arrayIPcLm2EELi4E23TrivialOffsetCalculatorILi1EjESB_NS0_6memory12LoadWithCastILi1EEENSC_13StoreWithCastILi1EEEEEviT_T0_T2_T3_T4_T5_ --------------------------
	.section	.text._ZN2at6native27unrolled_elementwise_kernelIZZZNS0_16sign_kernel_cudaERNS_18TensorIteratorBaseEENKUlvE_clEvENKUlvE5_clEvEUlfE_St5arrayIPcLm2EELi4E23TrivialOffsetCalculatorILi1EjESB_NS0_6memory12LoadWithCastILi1EEENSC_13StoreWithCastILi1EEEEEviT_T0_T2_T3_T4_T5_,"ax",@progbits
	.align	128
        .global         _ZN2at6native27unrolled_elementwise_kernelIZZZNS0_16sign_kernel_cudaERNS_18TensorIteratorBaseEENKUlvE_clEvENKUlvE5_clEvEUlfE_St5arrayIPcLm2EELi4E23TrivialOffsetCalculatorILi1EjESB_NS0_6memory12LoadWithCastILi1EEENSC_13StoreWithCastILi1EEEEEviT_T0_T2_T3_T4_T5_
        .type           _ZN2at6native27unrolled_elementwise_kernelIZZZNS0_16sign_kernel_cudaERNS_18TensorIteratorBaseEENKUlvE_clEvENKUlvE5_clEvEUlfE_St5arrayIPcLm2EELi4E23TrivialOffsetCalculatorILi1EjESB_NS0_6memory12LoadWithCastILi1EEENSC_13StoreWithCastILi1EEEEEviT_T0_T2_T3_T4_T5_,@function
        .size           _ZN2at6native27unrolled_elementwise_kernelIZZZNS0_16sign_kernel_cudaERNS_18TensorIteratorBaseEENKUlvE_clEvENKUlvE5_clEvEUlfE_St5arrayIPcLm2EELi4E23TrivialOffsetCalculatorILi1EjESB_NS0_6memory12LoadWithCastILi1EEENSC_13StoreWithCastILi1EEEEEviT_T0_T2_T3_T4_T5_,(.L_x_23506 - _ZN2at6native27unrolled_elementwise_kernelIZZZNS0_16sign_kernel_cudaERNS_18TensorIteratorBaseEENKUlvE_clEvENKUlvE5_clEvEUlfE_St5arrayIPcLm2EELi4E23TrivialOffsetCalculatorILi1EjESB_NS0_6memory12LoadWithCastILi1EEENSC_13StoreWithCastILi1EEEEEviT_T0_T2_T3_T4_T5_)
        .other          _ZN2at6native27unrolled_elementwise_kernelIZZZNS0_16sign_kernel_cudaERNS_18TensorIteratorBaseEENKUlvE_clEvENKUlvE5_clEvEUlfE_St5arrayIPcLm2EELi4E23TrivialOffsetCalculatorILi1EjESB_NS0_6memory12LoadWithCastILi1EEENSC_13StoreWithCastILi1EEEEEviT_T0_T2_T3_T4_T5_,@"STO_CUDA_ENTRY STV_DEFAULT"
_ZN2at6native27unrolled_elementwise_kernelIZZZNS0_16sign_kernel_cudaERNS_18TensorIteratorBaseEENKUlvE_clEvENKUlvE5_clEvEUlfE_St5arrayIPcLm2EELi4E23TrivialOffsetCalculatorILi1EjESB_NS0_6memory12LoadWithCastILi1EEENSC_13StoreWithCastILi1EEEEEviT_T0_T2_T3_T4_T5_:
.text._ZN2at6native27unrolled_elementwise_kernelIZZZNS0_16sign_kernel_cudaERNS_18TensorIteratorBaseEENKUlvE_clEvENKUlvE5_clEvEUlfE_St5arrayIPcLm2EELi4E23TrivialOffsetCalculatorILi1EjESB_NS0_6memory12LoadWithCastILi1EEENSC_13StoreWithCastILi1EEEEEviT_T0_T2_T3_T4_T5_:
        /* <DEDUP_REMOVED lines=33> */
.L_x_6551:
[----:B------:R-:W2:Y:S02]  /*0210*/  LDG.E.U8 R2, desc[UR36][R2.64] ;  /* 0x0000002402027981 */ /* 0x000ea4000c1e1100 */
[----:B--2---:R-:W-:Y:S01]  /*0220*/  I2FP.F32.U32 R17, R2 ;  /* 0x0000000200117245 */ /* 0x004fe20000201000 */
[----:B------:R-:W-:Y:S06]  /*0230*/  BRA `(.L_x_6553) ;  /* 0x0000000c00307947 */ /* 0x000fec0003800000 */
.L_x_6550:
        /* <DEDUP_REMOVED lines=9> */
.L_x_6555:
[----:B------:R-:W2:Y:S02]  /*02d0*/  LDG.E R2, desc[UR36][R2.64] ;  /* 0x0000002402027981 */ /* 0x000ea4000c1e1900 */
[----:B--2---:R-:W-:Y:S01]  /*02e0*/  I2FP.F32.S32 R17, R2 ;  /* 0x0000000200117245 */ /* 0x004fe20000201400 */
[----:B------:R-:W-:Y:S06]  /*02f0*/  BRA `(.L_x_6553) ;  /* 0x0000000c00007947 */ /* 0x000fec0003800000 */
.L_x_6554:
[----:B------:R-:W2:Y:S02]  /*0300*/  LDG.E.U16 R2, desc[UR36][R2.64] ;  /* 0x0000002402027981 */ /* 0x000ea4000c1e1500 */
[----:B--2---:R2:W3:Y:S01]  /*0310*/  I2F.S16 R17, R2 ;  /* 0x0000000200117306 */ /* 0x0044e20000101400 */
[----:B------:R-:W-:Y:S05]  /*0320*/  BRA `(.L_x_6553) ;  /* 0x0000000800f47947 */ /* 0x000fea0003800000 */
.L_x_6549:
        /* <DEDUP_REMOVED lines=8> */
.L_x_6557:
[----:B------:R-:W2:Y:S02]  /*03b0*/  LDG.E.U16 R2, desc[UR36][R2.64] ;  /* 0x0000002402027981 */ /* 0x000ea4000c1e1500 */
[----:B--2---:R-:W-:Y:S01]  /*03c0*/  HADD2.F32 R17, -RZ, R2.H0_H0 ;  /* 0x20000002ff117230 */ /* 0x004fe20000004100 */
[----:B------:R-:W-:Y:S06]  /*03d0*/  BRA `(.L_x_6553) ;  /* 0x0000000800c87947 */ /* 0x000fec0003800000 */
.L_x_6556:
        /* <DEDUP_REMOVED lines=8> */
.L_x_6559:
[----:B------:R-:W2:Y:S02]  /*0460*/  LDG.E.U16 R2, desc[UR36][R2.64] ;  /* 0x0000002402027981 */ /* 0x000ea4000c1e1500 */
[----:B--2---:R-:W-:Y:S01]  /*0470*/  HADD2.F32 R17, -RZ, R2.H0_H0 ;  /* 0x20000002ff117230 */ /* 0x004fe20000004100 */
[----:B------:R-:W-:Y:S06]  /*0480*/  BRA `(.L_x_6553) ;  /* 0x00000008009c7947 */ /* 0x000fec0003800000 */
.L_x_6558:
[----:B------:R-:W2:Y:S01]  /*0490*/  LDG.E.64 R2, desc[UR36][R2.64] ;  /* 0x0000002402027981 */ /* 0x000ea2000c1e1b00 */
[----:B------:R-:W-:Y:S01]  /*04a0*/  UMOV UR4, 0xf0000000 ;  /* 0xf000000000047882 */ /* 0x000fe20000000000 */
[----:B------:R-:W-:Y:S01]  /*04b0*/  UMOV UR5, 0x380fffff ;  /* 0x380fffff00057882 */ /* 0x000fe20000000000 */
[----:B--2---:R-:W0:Y:S01]  /*04c0*/  F2F.F32.F64 R17, R2 ;  /* 0x0000000200117310 */ /* 0x004e220000301000 */
[----:B------:R-:W-:-:S14]  /*04d0*/  DSETP.GEU.AND P0, PT, |R2|, UR4, PT ;  /* 0x0000000402007e2a */ /* 0x000fdc000bf0e200 */
[----:B0-----:R-:W-:Y:S01]  /*04e0*/  @!P0 FMUL R17, R17, 1.175494350822287508e-38 ;  /* 0x0080000011118820 */ /* 0x001fe20000400000 */
[----:B------:R-:W-:Y:S06]  /*04f0*/  BRA `(.L_x_6553) ;  /* 0x0000000800807947 */ /* 0x000fec0003800000 */
.L_x_6548:
        /* <DEDUP_REMOVED lines=12> */
.L_x_6562:
[----:B------:R-:W2:Y:S01]  /*05c0*/  LDG.E.64 R2, desc[UR36][R2.64] ;  /* 0x0000002402027981 */ /* 0x000ea2000c1e1b00 */
[----:B------:R-:W-:Y:S01]  /*05d0*/  UMOV UR4, 0xf0000000 ;  /* 0xf000000000047882 */ /* 0x000fe20000000000 */
[----:B------:R-:W-:Y:S01]  /*05e0*/  UMOV UR5, 0x380fffff ;  /* 0x380fffff00057882 */ /* 0x000fe20000000000 */
[----:B--2---:R-:W0:Y:S01]  /*05f0*/  F2F.F32.F64 R17, R2 ;  /* 0x0000000200117310 */ /* 0x004e220000301000 */
[----:B------:R-:W-:-:S14]  /*0600*/  DSETP.GEU.AND P0, PT, |R2|, UR4, PT ;  /* 0x0000000402007e2a */ /* 0x000fdc000bf0e200 */
[----:B0-----:R-:W-:Y:S01]  /*0610*/  @!P0 FMUL R17, R17, 1.175494350822287508e-38 ;  /* 0x0080000011118820 */ /* 0x001fe20000400000 */
[----:B------:R-:W-:Y:S06]  /*0620*/  BRA `(.L_x_6553) ;  /* 0x0000000800347947 */ /* 0x000fec0003800000 */
.L_x_6561:
        /* <DEDUP_REMOVED lines=16> */
[----:B------:R-:W-:Y:S01]  /*0730*/  SEL R5, R4, RZ, P0 ;  /* 0x000000ff04057207 */ /* 0x000fe20000000000 */
[----:B------:R-:W-:-:S04]  /*0740*/  VIADD R4, R0, 0x1000000 ;  /* 0x0100000000047836 */ /* 0x000fc80000000000 */
[----:B------:R-:W-:Y:S01]  /*0750*/  IMAD R6, R5, R6, 0x3c000000 ;  /* 0x3c00000005067424 */ /* 0x000fe200078e0206 */
[----:B------:R-:W-:Y:S02]  /*0760*/  SHF.L.U32 R5, R0, R5, RZ ;  /* 0x0000000500057219 */ /* 0x000fe400000006ff */
[----:B------:R-:W-:Y:S02]  /*0770*/  SHF.R.S32.HI R4, RZ, 0x8, R4 ;  /* 0x00000008ff047819 */ /* 0x000fe40000011404 */
[----:B------:R-:W-:-:S04]  /*0780*/  LEA.HI R5, R5, R6, RZ, 0x1c ;  /* 0x0000000605057211 */ /* 0x000fc800078fe0ff */
[----:B------:R-:W-:-:S04]  /*0790*/  LOP3.LUT R5, R5, 0x7f800000, R4, 0xf8, !PT ;  /* 0x7f80000005057812 */ /* 0x000fc800078ef804 */
[----:B------:R-:W-:-:S04]  /*07a0*/  LOP3.LUT R2, R5, R2, RZ, 0x30, !PT ;  /* 0x0000000205027212 */ /* 0x000fc800078e30ff */
[----:B------:R-:W-:Y:S01]  /*07b0*/  LOP3.LUT R17, R2, 0x80000000, R17, 0xf8, !PT ;  /* 0x8000000002117812 */ /* 0x000fe200078ef811 */
[----:B------:R-:W-:Y:S06]  /*07c0*/  BRA `(.L_x_6553) ;  /* 0x0000000400cc7947 */ /* 0x000fec0003800000 */
.L_x_6564:
        /* <DEDUP_REMOVED lines=14> */
.L_x_6563:
[----:B------:R-:W2:Y:S02]  /*08b0*/  LDG.E.U16 R2, desc[UR36][R2.64] ;  /* 0x0000002402027981 */ /* 0x000ea4000c1e1500 */
[----:B--2---:R-:W-:Y:S01]  /*08c0*/  IMAD.U32 R17, R2, 0x10000, RZ ;  /* 0x0001000002117824 */ /* 0x004fe200078e00ff */
[----:B------:R-:W-:Y:S06]  /*08d0*/  BRA `(.L_x_6553) ;  /* 0x0000000400887947 */ /* 0x000fec0003800000 */
.L_x_6560:
        /* <DEDUP_REMOVED lines=11> */
.L_x_6567:
        /* <DEDUP_REMOVED lines=20> */
.L_x_6569:
[----:B------:R-:W-:Y:S05]  /*0ad0*/  BSYNC B0 ;  /* 0x0000000000007941 */ /* 0x000fea0003800000 */
.L_x_6568:
[----:B------:R-:W-:Y:S01]  /*0ae0*/  IMAD.SHL.U32 R2, R2, 0x100000, RZ ;  /* 0x0010000002027824 */ /* 0x000fe200078e00ff */
[----:B------:R-:W-:-:S04]  /*0af0*/  LEA R0, R0, 0x3b800000, 0x17 ;  /* 0x3b80000000007811 */ /* 0x000fc800078eb8ff */
[----:B------:R-:W-:Y:S01]  /*0b00*/  LOP3.LUT R17, R0, R2, R17, 0xfe, !PT ;  /* 0x0000000200117212 */ /* 0x000fe200078efe11 */
[----:B------:R-:W-:Y:S06]  /*0b10*/  BRA `(.L_x_6553) ;  /* 0x0000000000f87947 */ /* 0x000fec0003800000 */
.L_x_6566:
        /* <DEDUP_REMOVED lines=20> */
.L_x_6571:
[----:B------:R-:W-:Y:S05]  /*0c60*/  BSYNC B0 ;  /* 0x0000000000007941 */ /* 0x000fea0003800000 */
.L_x_6570:
[----:B------:R-:W-:Y:S01]  /*0c70*/  IMAD.SHL.U32 R2, R2, 0x200000, RZ ;  /* 0x0020000002027824 */ /* 0x000fe200078e00ff */
[----:B------:R-:W-:-:S04]  /*0c80*/  LEA R0, R0, 0x37800000, 0x17 ;  /* 0x3780000000007811 */ /* 0x000fc800078eb8ff */
[----:B------:R-:W-:Y:S01]  /*0c90*/  LOP3.LUT R17, R0, R2, R17, 0xfe, !PT ;  /* 0x0000000200117212 */ /* 0x000fe200078efe11 */
[----:B------:R-:W-:Y:S06]  /*0ca0*/  BRA `(.L_x_6553) ;  /* 0x0000000000947947 */ /* 0x000fec0003800000 */
.L_x_6565:
        /* <DEDUP_REMOVED lines=14> */
.L_x_6552:
        /* <DEDUP_REMOVED lines=16> */
.L_x_6574:
[----:B------:R-:W-:Y:S01]  /*0e90*/  IMAD.MOV.U32 R17, RZ, RZ, RZ ;  /* 0x000000ffff117224 */ /* 0x000fe200078e00ff */
[----:B------:R-:W-:Y:S06]  /*0ea0*/  BRA `(.L_x_6553) ;  /* 0x0000000000147947 */ /* 0x000fec0003800000 */
.L_x_6573:
[----:B------:R-:W2:Y:S02]  /*0eb0*/  LDG.E.64 R2, desc[UR36][R2.64] ;  /* 0x0000002402027981 */ /* 0x000ea4000c1e1b00 */
[----:B--2---:R0:W1:Y:S01]  /*0ec0*/  I2F.U64 R17, R2 ;  /* 0x0000000200117312 */ /* 0x0040620000301000 */
[----:B------:R-:W-:Y:S05]  /*0ed0*/  BRA `(.L_x_6553) ;  /* 0x0000000000087947 */ /* 0x000fea0003800000 */
.L_x_6572:
[----:B------:R-:W2:Y:S02]  /*0ee0*/  LDG.E R2, desc[UR36][R2.64] ;  /* 0x0000002402027981 */ /* 0x000ea4000c1e1900 */
[----:B--2---:R-:W-:-:S07]  /*0ef0*/  I2FP.F32.U32 R17, R2 ;  /* 0x0000000200117245 */ /* 0x004fce0000201000 */
.L_x_6553:
[----:B------:R-:W-:Y:S05]  /*0f00*/  BSYNC B6 ;  /* 0x0000000000067941 */ /* 0x000fea0003800000 */
.L_x_6547:
[----:B------:R-:W2:Y:S02]  /*0f10*/  S2R R24, SR_TID.X ;  /* 0x0000000000187919 */ /* 0x000ea40000002100 */
[----:B--2---:R-:W-:-:S07]  /*0f20*/  VIADD R24, R24, 0x80 ;  /* 0x0000008018187836 */ /* 0x004fce0000000000 */
.L_x_6546:
[----:B------:R-:W-:Y:S05]  /*0f30*/  BSYNC B7 ;  /* 0x0000000000077941 */ /* 0x000fea0003800000 */
.L_x_6545:
        /* <DEDUP_REMOVED lines=25> */
.L_x_6581:
[----:B------:R-:W2:Y:S02]  /*10d0*/  LDG.E.U8 R2, desc[UR36][R2.64] ;  /* 0x0000002402027981 */ /* 0x000ea4000c1e1100 */
[----:B--2---:R-:W-:Y:S01]  /*10e0*/  I2FP.F32.U32 R18, R2 ;  /* 0x0000000200127245 */ /* 0x004fe20000201000 */
[----:B------:R-:W-:Y:S06]  /*10f0*/  BRA `(.L_x_6583) ;  /* 0x0000000c002c7947 */ /* 0x000fec0003800000 */
.L_x_6580:
        /* <DEDUP_REMOVED lines=9> */
.L_x_6585:
[----:B------:R-:W2:Y:S02]  /*1190*/  LDG.E R2, desc[UR36][R2.64] ;  /* 0x0000002402027981 */ /* 0x000ea4000c1e1900 */
[----:B--2---:R-:W-:Y:S01]  /*11a0*/  I2FP.F32.S32 R18, R2 ;  /* 0x0000000200127245 */ /* 0x004fe20000201400 */
[----:B------:R-:W-:Y:S06]  /*11b0*/  BRA `(.L_x_6583) ;  /* 0x0000000800fc7947 */ /* 0x000fec0003800000 */
.L_x_6584:
[----:B------:R-:W2:Y:S02]  /*11c0*/  LDG.E.U16 R2, desc[UR36][R2.64] ;  /* 0x0000002402027981 */ /* 0x000ea4000c1e1500 */
[----:B--2---:R0:W2:Y:S01]  /*11d0*/  I2F.S16 R18, R2 ;  /* 0x0000000200127306 */ /* 0x0040a20000101400 */
[----:B------:R-:W-:Y:S05]  /*11e0*/  BRA `(.L_x_6583) ;  /* 0x0000000800f07947 */ /* 0x000fea0003800000 */
.L_x_6579:
        /* <DEDUP_REMOVED lines=8> */
.L_x_6587:
[----:B------:R-:W2:Y:S02]  /*1270*/  LDG.E.U16 R2, desc[UR36][R2.64] ;  /* 0x0000002402027981 */ /* 0x000ea4000c1e1500 */
[----:B--2---:R-:W-:Y:S01]  /*1280*/  HADD2.F32 R18, -RZ, R2.H0_H0 ;  /* 0x20000002ff127230 */ /* 0x004fe20000004100 */
[----:B------:R-:W-:Y:S06]  /*1290*/  BRA `(.L_x_6583) ;  /* 0x0000000800c47947 */ /* 0x000fec0003800000 */
.L_x_6586:
        /* <DEDUP_REMOVED lines=8> */
.L_x_6589:
[----:B------:R-:W2:Y:S02]  /*1320*/  LDG.E.U16 R2, desc[UR36][R2.64] ;  /* 0x0000002402027981 */ /* 0x000ea4000c1e1500 */
[----:B--2---:R-:W-:Y:S01]  /*1330*/  HADD2.F32 R18, -RZ, R2.H0_H0 ;  /* 0x20000002ff127230 */ /* 0x004fe20000004100 */
[----:B------:R-:W-:Y:S06]  /*1340*/  BRA `(.L_x_6583) ;  /* 0x0000000800987947 */ /* 0x000fec0003800000 */
.L_x_6588:
[----:B------:R-:W2:Y:S01]  /*1350*/  LDG.E.64 R2, desc[UR36][R2.64] ;  /* 0x0000002402027981 */ /* 0x000ea2000c1e1b00 */
[----:B------:R-:W-:Y:S01]  /*1360*/  UMOV UR4, 0xf0000000 ;  /* 0xf000000000047882 */ /* 0x000fe20000000000 */
[----:B------:R-:W-:Y:S01]  /*1370*/  UMOV UR5, 0x380fffff ;  /* 0x380fffff00057882 */ /* 0x000fe20000000000 */
[----:B--2---:R-:W0:Y:S01]  /*1380*/  F2F.F32.F64 R18, R2 ;  /* 0x0000000200127310 */ /* 0x004e220000301000 */
[----:B------:R-:W-:-:S14]  /*1390*/  DSETP.GEU.AND P0, PT, |R2|, UR4, PT ;  /* 0x0000000402007e2a */ /* 0x000fdc000bf0e200 */
[----:B0-----:R-:W-:Y:S01]  /*13a0*/  @!P0 FMUL R18, R18, 1.175494350822287508e-38 ;  /* 0x0080000012128820 */ /* 0x001fe20000400000 */
[----:B------:R-:W-:Y:S06]  /*13b0*/  BRA `(.L_x_6583) ;  /* 0x00000008007c7947 */ /* 0x000fec0003800000 */
.L_x_6578:
        /* <DEDUP_REMOVED lines=12> */
.L_x_6592:
[----:B------:R-:W2:Y:S01]  /*1480*/  LDG.E.64 R2, desc[UR36][R2.64] ;  /* 0x0000002402027981 */ /* 0x000ea2000c1e1b00 */
[----:B------:R-:W-:Y:S01]  /*1490*/  UMOV UR4, 0xf0000000 ;  /* 0xf000000000047882 */ /* 0x000fe20000000000 */
[----:B------:R-:W-:Y:S01]  /*14a0*/  UMOV UR5, 0x380fffff ;  /* 0x380fffff00057882 */ /* 0x000fe20000000000 */
[----:B--2---:R-:W0:Y:S01]  /*14b0*/  F2F.F32.F64 R18, R2 ;  /* 0x0000000200127310 */ /* 0x004e220000301000 */
[----:B------:R-:W-:-:S14]  /*14c0*/  DSETP.GEU.AND P0, PT, |R2|, UR4, PT ;  /* 0x0000000402007e2a */ /* 0x000fdc000bf0e200 */
[----:B0-----:R-:W-:Y:S01]  /*14d0*/  @!P0 FMUL R18, R18, 1.175494350822287508e-38 ;  /* 0x0080000012128820 */ /* 0x001fe20000400000 */
[----:B------:R-:W-:Y:S06]  /*14e0*/  BRA `(.L_x_6583) ;  /* 0x0000000800307947 */ /* 0x000fec0003800000 */
.L_x_6591:
        /* <DEDUP_REMOVED lines=26> */
.L_x_6594:
        /* <DEDUP_REMOVED lines=13> */
.L_x_6593:
[----:B------:R-:W2:Y:S02]  /*1760*/  LDG.E.U16 R2, desc[UR36][R2.64] ;  /* 0x0000002402027981 */ /* 0x000ea4000c1e1500 */
[----:B--2---:R-:W-:Y:S01]  /*1770*/  IMAD.U32 R18, R2, 0x10000, RZ ;  /* 0x0001000002127824 */ /* 0x004fe200078e00ff */
[----:B------:R-:W-:Y:S06]  /*1780*/  BRA `(.L_x_6583) ;  /* 0x0000000400887947 */ /* 0x000fec0003800000 */
.L_x_6590:
        /* <DEDUP_REMOVED lines=11> */
.L_x_6597:
        /* <DEDUP_REMOVED lines=20> */
.L_x_6599:
[----:B------:R-:W-:Y:S05]  /*1980*/  BSYNC B0 ;  /* 0x0000000000007941 */ /* 0x000fea0003800000 */
.L_x_6598:
[----:B------:R-:W-:Y:S01]  /*1990*/  IMAD.SHL.U32 R2, R2, 0x100000, RZ ;  /* 0x0010000002027824 */ /* 0x000fe200078e00ff */
[----:B------:R-:W-:-:S04]  /*19a0*/  LEA R3, R0, 0x3b800000, 0x17 ;  /* 0x3b80000000037811 */ /* 0x000fc800078eb8ff */
[----:B------:R-:W-:Y:S01]  /*19b0*/  LOP3.LUT R18, R3, R2, R18, 0xfe, !PT ;  /* 0x0000000203127212 */ /* 0x000fe200078efe12 */
[----:B------:R-:W-:Y:S06]  /*19c0*/  BRA `(.L_x_6583) ;  /* 0x0000000000f87947 */ /* 0x000fec0003800000 */
.L_x_6596:
        /* <DEDUP_REMOVED lines=20> */
.L_x_6601:
[----:B------:R-:W-:Y:S05]  /*1b10*/  BSYNC B0 ;  /* 0x0000000000007941 */ /* 0x000fea0003800000 */
.L_x_6600:
[----:B------:R-:W-:Y:S01]  /*1b20*/  IMAD.SHL.U32 R2, R2, 0x200000, RZ ;  /* 0x0020000002027824 */ /* 0x000fe200078e00ff */
[----:B------:R-:W-:-:S04]  /*1b30*/  LEA R3, R0, 0x37800000, 0x17 ;  /* 0x3780000000037811 */ /* 0x000fc800078eb8ff */
[----:B------:R-:W-:Y:S01]  /*1b40*/  LOP3.LUT R18, R3, R2, R18, 0xfe, !PT ;  /* 0x0000000203127212 */ /* 0x000fe200078efe12 */
[----:B------:R-:W-:Y:S06]  /*1b50*/  BRA `(.L_x_6583) ;  /* 0x0000000000947947 */ /* 0x000fec0003800000 */
.L_x_6595:
        /* <DEDUP_REMOVED lines=14> */
.L_x_6582:
        /* <DEDUP_REMOVED lines=16> */
.L_x_6604:
[----:B------:R-:W-:Y:S01]  /*1d40*/  IMAD.MOV.U32 R18, RZ, RZ, RZ ;  /* 0x000000ffff127224 */ /* 0x000fe200078e00ff */
[----:B------:R-:W-:Y:S06]  /*1d50*/  BRA `(.L_x_6583) ;  /* 0x0000000000147947 */ /* 0x000fec0003800000 */
.L_x_6603:
[----:B------:R-:W2:Y:S02]  /*1d60*/  LDG.E.64 R2, desc[UR36][R2.64] ;  /* 0x0000002402027981 */ /* 0x000ea4000c1e1b00 */
[----:B--2---:R0:W2:Y:S01]  /*1d70*/  I2F.U64 R18, R2 ;  /* 0x0000000200127312 */ /* 0x0040a20000301000 */
[----:B------:R-:W-:Y:S05]  /*1d80*/  BRA `(.L_x_6583) ;  /* 0x0000000000087947 */ /* 0x000fea0003800000 */
.L_x_6602:
[----:B------:R-:W2:Y:S02]  /*1d90*/  LDG.E R2, desc[UR36][R2.64] ;  /* 0x0000002402027981 */ /* 0x000ea4000c1e1900 */
[----:B--2---:R-:W-:-:S07]  /*1da0*/  I2FP.F32.U32 R18, R2 ;  /* 0x0000000200127245 */ /* 0x004fce0000201000 */
.L_x_6583:
[----:B------:R-:W-:Y:S05]  /*1db0*/  BSYNC B6 ;  /* 0x0000000000067941 */ /* 0x000fea0003800000 */
.L_x_6577:
[----:B------:R-:W-:-:S07]  /*1dc0*/  VIADD R24, R24, 0x80 ;  /* 0x0000008018187836 */ /* 0x000fce0000000000 */
.L_x_6576:
[----:B------:R-:W-:Y:S05]  /*1dd0*/  BSYNC B7 ;  /* 0x0000000000077941 */ /* 0x000fea0003800000 */
.L_x_6575:
        /* <DEDUP_REMOVED lines=27> */
.L_x_6611:
[----:B------:R-:W2:Y:S02]  /*1f90*/  LDG.E.U8 R2, desc[UR36][R2.64] ;  /* 0x0000002402027981 */ /* 0x000ea4000c1e1100 */
[----:B--2---:R-:W-:Y:S01]  /*1fa0*/  I2FP.F32.U32 R25, R2 ;  /* 0x0000000200197245 */ /* 0x004fe20000201000 */
[----:B------:R-:W-:Y:S06]  /*1fb0*/  BRA `(.L_x_6613) ;  /* 0x0000000c002c7947 */ /* 0x000fec0003800000 */
.L_x_6610:
        /* <DEDUP_REMOVED lines=9> */
.L_x_6615:
[----:B------:R-:W2:Y:S02]  /*2050*/  LDG.E R2, desc[UR36][R2.64] ;  /* 0x0000002402027981 */ /* 0x000ea4000c1e1900 */
[----:B--2---:R-:W-:Y:S01]  /*2060*/  I2FP.F32.S32 R25, R2 ;  /* 0x0000000200197245 */ /* 0x004fe20000201400 */
[----:B------:R-:W-:Y:S06]  /*2070*/  BRA `(.L_x_6613) ;  /* 0x0000000800fc7947 */ /* 0x000fec0003800000 */
.L_x_6614:
[----:B------:R-:W2:Y:S02]  /*2080*/  LDG.E.U16 R2, desc[UR36][R2.64] ;  /* 0x0000002402027981 */ /* 0x000ea4000c1e1500 */
[----:B--2---:R4:W0:Y:S01]  /*2090*/  I2F.S16 R25, R2 ;  /* 0x0000000200197306 */ /* 0x0048220000101400 */
[----:B------:R-:W-:Y:S05]  /*20a0*/  BRA `(.L_x_6613) ;  /* 0x0000000800f07947 */ /* 0x000fea0003800000 */
.L_x_6609:
        /* <DEDUP_REMOVED lines=8> */
.L_x_6617:
[----:B------:R-:W2:Y:S02]  /*2130*/  LDG.E.U16 R2, desc[UR36][R2.64] ;  /* 0x0000002402027981 */ /* 0x000ea4000c1e1500 */
[----:B--2---:R-:W-:Y:S01]  /*2140*/  HADD2.F32 R25, -RZ, R2.H0_H0 ;  /* 0x20000002ff197230 */ /* 0x004fe20000004100 */
[----:B------:R-:W-:Y:S06]  /*2150*/  BRA `(.L_x_6613) ;  /* 0x0000000800c47947 */ /* 0x000fec0003800000 */
.L_x_6616:
        /* <DEDUP_REMOVED lines=8> */
.L_x_6619:
[----:B------:R-:W2:Y:S02]  /*21e0*/  LDG.E.U16 R2, desc[UR36][R2.64] ;  /* 0x0000002402027981 */ /* 0x000ea4000c1e1500 */
[----:B--2---:R-:W-:Y:S01]  /*21f0*/  HADD2.F32 R25, -RZ, R2.H0_H0 ;  /* 0x20000002ff197230 */ /* 0x004fe20000004100 */
[----:B------:R-:W-:Y:S06]  /*2200*/  BRA `(.L_x_6613) ;  /* 0x0000000800987947 */ /* 0x000fec0003800000 */
.L_x_6618:
[----:B------:R-:W2:Y:S01]  /*2210*/  LDG.E.64 R2, desc[UR36][R2.64] ;  /* 0x0000002402027981 */ /* 0x000ea2000c1e1b00 */
[----:B------:R-:W-:Y:S01]  /*2220*/  UMOV UR4, 0xf0000000 ;  /* 0xf000000000047882 */ /* 0x000fe20000000000 */
[----:B------:R-:W-:Y:S01]  /*2230*/  UMOV UR5, 0x380fffff ;  /* 0x380fffff00057882 */ /* 0x000fe20000000000 */
[----:B--2---:R-:W0:Y:S01]  /*2240*/  F2F.F32.F64 R25, R2 ;  /* 0x0000000200197310 */ /* 0x004e220000301000 */
[----:B------:R-:W-:-:S14]  /*2250*/  DSETP.GEU.AND P0, PT, |R2|, UR4, PT ;  /* 0x0000000402007e2a */ /* 0x000fdc000bf0e200 */
[----:B0-----:R-:W-:Y:S01]  /*2260*/  @!P0 FMUL R25, R25, 1.175494350822287508e-38 ;  /* 0x0080000019198820 */ /* 0x001fe20000400000 */
[----:B------:R-:W-:Y:S06]  /*2270*/  BRA `(.L_x_6613) ;  /* 0x00000008007c7947 */ /* 0x000fec0003800000 */
.L_x_6608:
        /* <DEDUP_REMOVED lines=12> */
.L_x_6622:
[----:B------:R-:W2:Y:S01]  /*2340*/  LDG.E.64 R2, desc[UR36][R2.64] ;  /* 0x0000002402027981 */ /* 0x000ea2000c1e1b00 */
[----:B------:R-:W-:Y:S01]  /*2350*/  UMOV UR4, 0xf0000000 ;  /* 0xf000000000047882 */ /* 0x000fe20000000000 */
[----:B------:R-:W-:Y:S01]  /*2360*/  UMOV UR5, 0x380fffff ;  /* 0x380fffff00057882 */ /* 0x000fe20000000000 */
[----:B--2---:R-:W0:Y:S01]  /*2370*/  F2F.F32.F64 R25, R2 ;  /* 0x0000000200197310 */ /* 0x004e220000301000 */
[----:B------:R-:W-:-:S14]  /*2380*/  DSETP.GEU.AND P0, PT, |R2|, UR4, PT ;  /* 0x0000000402007e2a */ /* 0x000fdc000bf0e200 */
[----:B0-----:R-:W-:Y:S01]  /*2390*/  @!P0 FMUL R25, R25, 1.175494350822287508e-38 ;  /* 0x0080000019198820 */ /* 0x001fe20000400000 */
[----:B------:R-:W-:Y:S06]  /*23a0*/  BRA `(.L_x_6613) ;  /* 0x0000000800307947 */ /* 0x000fec0003800000 */
.L_x_6621:
        /* <DEDUP_REMOVED lines=26> */
.L_x_6624:
        /* <DEDUP_REMOVED lines=13> */
.L_x_6623:
[----:B------:R-:W2:Y:S02]  /*2620*/  LDG.E.U16 R2, desc[UR36][R2.64] ;  /* 0x0000002402027981 */ /* 0x000ea4000c1e1500 */
[----:B--2---:R-:W-:Y:S01]  /*2630*/  IMAD.U32 R25, R2, 0x10000, RZ ;  /* 0x0001000002197824 */ /* 0x004fe200078e00ff */
[----:B------:R-:W-:Y:S06]  /*2640*/  BRA `(.L_x_6613) ;  /* 0x0000000400887947 */ /* 0x000fec0003800000 */
.L_x_6620:
        /* <DEDUP_REMOVED lines=11> */
.L_x_6627:
        /* <DEDUP_REMOVED lines=20> */
.L_x_6629:
[----:B------:R-:W-:Y:S05]  /*2840*/  BSYNC B0 ;  /* 0x0000000000007941 */ /* 0x000fea0003800000 */
.L_x_6628:
[----:B------:R-:W-:Y:S01]  /*2850*/  IMAD.SHL.U32 R2, R2, 0x100000, RZ ;  /* 0x0010000002027824 */ /* 0x000fe200078e00ff */
[----:B------:R-:W-:-:S04]  /*2860*/  LEA R0, R0, 0x3b800000, 0x17 ;  /* 0x3b80000000007811 */ /* 0x000fc800078eb8ff */
[----:B------:R-:W-:Y:S01]  /*2870*/  LOP3.LUT R25, R0, R2, R25, 0xfe, !PT ;  /* 0x0000000200197212 */ /* 0x000fe200078efe19 */
[----:B------:R-:W-:Y:S06]  /*2880*/  BRA `(.L_x_6613) ;  /* 0x0000000000f87947 */ /* 0x000fec0003800000 */
.L_x_6626:
        /* <DEDUP_REMOVED lines=20> */
.L_x_6631:
[----:B------:R-:W-:Y:S05]  /*29d0*/  BSYNC B0 ;  /* 0x0000000000007941 */ /* 0x000fea0003800000 */
.L_x_6630:
[----:B------:R-:W-:Y:S01]  /*29e0*/  IMAD.SHL.U32 R2, R2, 0x200000, RZ ;  /* 0x0020000002027824 */ /* 0x000fe200078e00ff */
[----:B------:R-:W-:-:S04]  /*29f0*/  LEA R0, R0, 0x37800000, 0x17 ;  /* 0x3780000000007811 */ /* 0x000fc800078eb8ff */
[----:B------:R-:W-:Y:S01]  /*2a00*/  LOP3.LUT R25, R0, R2, R25, 0xfe, !PT ;  /* 0x0000000200197212 */ /* 0x000fe200078efe19 */
[----:B------:R-:W-:Y:S06]  /*2a10*/  BRA `(.L_x_6613) ;  /* 0x0000000000947947 */ /* 0x000fec0003800000 */
.L_x_6625:
        /* <DEDUP_REMOVED lines=14> */
.L_x_6612:
        /* <DEDUP_REMOVED lines=16> */
.L_x_6634:
[----:B------:R-:W-:Y:S01]  /*2c00*/  IMAD.MOV.U32 R25, RZ, RZ, RZ ;  /* 0x000000ffff197224 */ /* 0x000fe200078e00ff */
[----:B------:R-:W-:Y:S06]  /*2c10*/  BRA `(.L_x_6613) ;  /* 0x0000000000147947 */ /* 0x000fec0003800000 */
.L_x_6633:
[----:B------:R-:W2:Y:S02]  /*2c20*/  LDG.E.64 R2, desc[UR36][R2.64] ;  /* 0x0000002402027981 */ /* 0x000ea4000c1e1b00 */
[----:B--2---:R0:W2:Y:S01]  /*2c30*/  I2F.U64 R25, R2 ;  /* 0x0000000200197312 */ /* 0x0040a20000301000 */
[----:B------:R-:W-:Y:S05]  /*2c40*/  BRA `(.L_x_6613) ;  /* 0x0000000000087947 */ /* 0x000fea0003800000 */
.L_x_6632:
[----:B------:R-:W2:Y:S02]  /*2c50*/  LDG.E R2, desc[UR36][R2.64] ;  /* 0x0000002402027981 */ /* 0x000ea4000c1e1900 */
[----:B--2---:R-:W-:-:S07]  /*2c60*/  I2FP.F32.U32 R25, R2 ;  /* 0x0000000200197245 */ /* 0x004fce0000201000 */
.L_x_6613:
[----:B------:R-:W-:Y:S05]  /*2c70*/  BSYNC B6 ;  /* 0x0000000000067941 */ /* 0x000fea0003800000 */
.L_x_6607:
[----:B------:R-:W-:-:S07]  /*2c80*/  VIADD R24, R24, 0x80 ;  /* 0x0000008018187836 */ /* 0x000fce0000000000 */
.L_x_6606:
[----:B------:R-:W-:Y:S05]  /*2c90*/  BSYNC B7 ;  /* 0x0000000000077941 */ /* 0x000fea0003800000 */
.L_x_6605:
[----:B------:R-:W-:Y:S01]  /*2ca0*/  ISETP.GE.AND P0, PT, R24, R19, PT ;  /* 0x000000131800720c */ /* 0x000fe20003f06270 */
[----:B------:R-:W-:-:S12]  /*2cb0*/  BSSY B6, `(.L_x_6635) ;  /* 0x00000e1000067945 */ /* 0x000fd80003800000 */
[----:B------:R-:W-:Y:S05]  /*2cc0*/  @P0 BRA `(.L_x_6636) ;  /* 0x0000000c007c0947 */ /* 0x000fea0003800000 */
[----:B0-2-4-:R-:W0:Y:S01]  /*2cd0*/  LDC.64 R2, c[0x0][0x220] ;  /* 0x00008800ff027b82 */ /* 0x015e220000000a00 */
        /* <DEDUP_REMOVED lines=19> */
.L_x_6640:
[----:B------:R-:W2:Y:S02]  /*2e10*/  LDG.E.U8 R2, desc[UR36][R2.64] ;  /* 0x0000002402027981 */ /* 0x000ea4000c1e1100 */
[----:B--2---:R-:W-:Y:S01]  /*2e20*/  I2FP.F32.U32 R22, R2 ;  /* 0x0000000200167245 */ /* 0x004fe20000201000 */
[----:B------:R-:W-:Y:S06]  /*2e30*/  BRA `(.L_x_6636) ;  /* 0x0000000c00207947 */ /* 0x000fec0003800000 */
.L_x_6639:
        /* <DEDUP_REMOVED lines=9> */
.L_x_6643:
[----:B------:R-:W2:Y:S02]  /*2ed0*/  LDG.E R2, desc[UR36][R2.64] ;  /* 0x0000002402027981 */ /* 0x000ea4000c1e1900 */
[----:B--2---:R-:W-:Y:S01]  /*2ee0*/  I2FP.F32.S32 R22, R2 ;  /* 0x0000000200167245 */ /* 0x004fe20000201400 */
[----:B------:R-:W-:Y:S06]  /*2ef0*/  BRA `(.L_x_6636) ;  /* 0x0000000800f07947 */ /* 0x000fec0003800000 */
.L_x_6642:
[----:B------:R-:W2:Y:S02]  /*2f00*/  LDG.E.U16 R2, desc[UR36][R2.64] ;  /* 0x0000002402027981 */ /* 0x000ea4000c1e1500 */
[----:B--2---:R0:W2:Y:S01]  /*2f10*/  I2F.S16 R22, R2 ;  /* 0x0000000200167306 */ /* 0x0040a20000101400 */
[----:B------:R-:W-:Y:S05]  /*2f20*/  BRA `(.L_x_6636) ;  /* 0x0000000800e47947 */ /* 0x000fea0003800000 */
.L_x_6638:
        /* <DEDUP_REMOVED lines=8> */
.L_x_6645:
[----:B------:R-:W2:Y:S02]  /*2fb0*/  LDG.E.U16 R2, desc[UR36][R2.64] ;  /* 0x0000002402027981 */ /* 0x000ea4000c1e1500 */
[----:B--2---:R-:W-:Y:S01]  /*2fc0*/  HADD2.F32 R22, -RZ, R2.H0_H0 ;  /* 0x20000002ff167230 */ /* 0x004fe20000004100 */
[----:B------:R-:W-:Y:S06]  /*2fd0*/  BRA `(.L_x_6636) ;  /* 0x0000000800b87947 */ /* 0x000fec0003800000 */
.L_x_6644:
        /* <DEDUP_REMOVED lines=8> */
.L_x_6647:
[----:B------:R-:W2:Y:S02]  /*3060*/  LDG.E.U16 R2, desc[UR36][R2.64] ;  /* 0x0000002402027981 */ /* 0x000ea4000c1e1500 */
[----:B--2---:R-:W-:Y:S01]  /*3070*/  HADD2.F32 R22, -RZ, R2.H0_H0 ;  /* 0x20000002ff167230 */ /* 0x004fe20000004100 */
[----:B------:R-:W-:Y:S06]  /*3080*/  BRA `(.L_x_6636) ;  /* 0x00000008008c7947 */ /* 0x000fec0003800000 */
.L_x_6646:
[----:B------:R-:W2:Y:S01]  /*3090*/  LDG.E.64 R2, desc[UR36][R2.64] ;  /* 0x0000002402027981 */ /* 0x000ea2000c1e1b00 */
[----:B------:R-:W-:Y:S01]  /*30a0*/  UMOV UR4, 0xf0000000 ;  /* 0xf000000000047882 */ /* 0x000fe20000000000 */
[----:B------:R-:W-:Y:S01]  /*30b0*/  UMOV UR5, 0x380fffff ;  /* 0x380fffff00057882 */ /* 0x000fe20000000000 */
[----:B--2---:R-:W0:Y:S01]  /*30c0*/  F2F.F32.F64 R22, R2 ;  /* 0x0000000200167310 */ /* 0x004e220000301000 */
[----:B------:R-:W-:-:S14]  /*30d0*/  DSETP.GEU.AND P0, PT, |R2|, UR4, PT ;  /* 0x0000000402007e2a */ /* 0x000fdc000bf0e200 */
[----:B0-----:R-:W-:Y:S01]  /*30e0*/  @!P0 FMUL R22, R22, 1.175494350822287508e-38 ;  /* 0x0080000016168820 */ /* 0x001fe20000400000 */
[----:B------:R-:W-:Y:S06]  /*30f0*/  BRA `(.L_x_6636) ;  /* 0x0000000800707947 */ /* 0x000fec0003800000 */
.L_x_6637:
        /* <DEDUP_REMOVED lines=12> */
.L_x_6650:
[----:B------:R-:W2:Y:S01]  /*31c0*/  LDG.E.64 R2, desc[UR36][R2.64] ;  /* 0x0000002402027981 */ /* 0x000ea2000c1e1b00 */
[----:B------:R-:W-:Y:S01]  /*31d0*/  UMOV UR4, 0xf0000000 ;  /* 0xf000000000047882 */ /* 0x000fe20000000000 */
[----:B------:R-:W-:Y:S01]  /*31e0*/  UMOV UR5, 0x380fffff ;  /* 0x380fffff00057882 */ /* 0x000fe20000000000 */
[----:B--2---:R-:W0:Y:S01]  /*31f0*/  F2F.F32.F64 R22, R2 ;  /* 0x0000000200167310 */ /* 0x004e220000301000 */
[----:B------:R-:W-:-:S14]  /*3200*/  DSETP.GEU.AND P0, PT, |R2|, UR4, PT ;  /* 0x0000000402007e2a */ /* 0x000fdc000bf0e200 */
[----:B0-----:R-:W-:Y:S01]  /*3210*/  @!P0 FMUL R22, R22, 1.175494350822287508e-38 ;  /* 0x0080000016168820 */ /* 0x001fe20000400000 */
[----:B------:R-:W-:Y:S06]  /*3220*/  BRA `(.L_x_6636) ;  /* 0x0000000800247947 */ /* 0x000fec0003800000 */
.L_x_6649:
        /* <DEDUP_REMOVED lines=26> */
.L_x_6652:
        /* <DEDUP_REMOVED lines=13> */
.L_x_6651:
[----:B------:R-:W2:Y:S02]  /*34a0*/  LDG.E.U16 R2, desc[UR36][R2.64] ;  /* 0x0000002402027981 */ /* 0x000ea4000c1e1500 */
[----:B--2---:R-:W-:Y:S01]  /*34b0*/  IMAD.U32 R22, R2, 0x10000, RZ ;  /* 0x0001000002167824 */ /* 0x004fe200078e00ff */
[----:B------:R-:W-:Y:S06]  /*34c0*/  BRA `(.L_x_6636) ;  /* 0x00000004007c7947 */ /* 0x000fec0003800000 */
.L_x_6648:
        /* <DEDUP_REMOVED lines=11> */
.L_x_6655:
[----:B------:R-:W2:Y:S02]  /*3580*/  LDG.E.U8 R2, desc[UR36][R2.64] ;  /* 0x0000002402027981 */ /* 0x000ea4000c1e1100 */
        /* <DEDUP_REMOVED lines=18> */
.L_x_6657:
[----:B------:R-:W-:Y:S05]  /*36b0*/  BSYNC B0 ;  /* 0x0000000000007941 */ /* 0x000fea0003800000 */
.L_x_6656:
[----:B------:R-:W-:Y:S01]  /*36c0*/  IMAD.SHL.U32 R2, R2, 0x100000, RZ ;  /* 0x0010000002027824 */ /* 0x000fe200078e00ff */
[----:B------:R-:W-:-:S04]  /*36d0*/  LEA R3, R0, 0x3b800000, 0x17 ;  /* 0x3b80000000037811 */ /* 0x000fc800078eb8ff */
[----:B------:R-:W-:Y:S01]  /*36e0*/  LOP3.LUT R22, R3, R2, R22, 0xfe, !PT ;  /* 0x0000000203167212 */ /* 0x000fe200078efe16 */
[----:B------:R-:W-:Y:S06]  /*36f0*/  BRA `(.L_x_6636) ;  /* 0x0000000000f07947 */ /* 0x000fec0003800000 */
.L_x_6654:
        /* <DEDUP_REMOVED lines=19> */
.L_x_6659:
[----:B------:R-:W-:Y:S05]  /*3830*/  BSYNC B0 ;  /* 0x0000000000007941 */ /* 0x000fea0003800000 */
.L_x_6658:
[----:B------:R-:W-:Y:S01]  /*3840*/  IMAD.SHL.U32 R2, R2, 0x200000, RZ ;  /* 0x0020000002027824 */ /* 0x000fe200078e00ff */
[----:B------:R-:W-:-:S04]  /*3850*/  LEA R3, R0, 0x37800000, 0x17 ;  /* 0x3780000000037811 */ /* 0x000fc800078eb8ff */
[----:B------:R-:W-:Y:S01]  /*3860*/  LOP3.LUT R22, R3, R2, R22, 0xfe, !PT ;  /* 0x0000000203167212 */ /* 0x000fe200078efe16 */
[----:B------:R-:W-:Y:S06]  /*3870*/  BRA `(.L_x_6636) ;  /* 0x0000000000907947 */ /* 0x000fec0003800000 */
.L_x_6653:
        /* <DEDUP_REMOVED lines=14> */
.L_x_6641:
        /* <DEDUP_REMOVED lines=16> */
.L_x_6662:
[----:B------:R-:W-:Y:S05]  /*3a60*/  BRA `(.L_x_6636) ;  /* 0x0000000000147947 */ /* 0x000fea0003800000 */
.L_x_6661:
[----:B------:R-:W2:Y:S02]  /*3a70*/  LDG.E.64 R22, desc[UR36][R2.64] ;  /* 0x0000002402167981 */ /* 0x000ea4000c1e1b00 */
[----:B--2---:R0:W2:Y:S01]  /*3a80*/  I2F.U64 R22, R22 ;  /* 0x0000001600167312 */ /* 0x0040a20000301000 */
[----:B------:R-:W-:Y:S05]  /*3a90*/  BRA `(.L_x_6636) ;  /* 0x0000000000087947 */ /* 0x000fea0003800000 */
.L_x_6660:
[----:B------:R-:W2:Y:S02]  /*3aa0*/  LDG.E R2, desc[UR36][R2.64] ;  /* 0x0000002402027981 */ /* 0x000ea4000c1e1900 */
[----:B--2---:R-:W-:-:S07]  /*3ab0*/  I2FP.F32.U32 R22, R2 ;  /* 0x0000000200167245 */ /* 0x004fce0000201000 */
.L_x_6636:
[----:B------:R-:W-:Y:S05]  /*3ac0*/  BSYNC B6 ;  /* 0x0000000000067941 */ /* 0x000fea0003800000 */
.L_x_6635:
[----:B------:R-:W1:Y:S01]  /*3ad0*/  S2R R26, SR_TID.X ;  /* 0x00000000001a7919 */ /* 0x000e620000002100 */
[C---:B0-2--5:R-:W-:Y:S01]  /*3ae0*/  FSETP.GT.FTZ.AND P0, PT, R18.reuse, RZ, PT ;  /* 0x000000ff1200720b */ /* 0x065fe20003f14000 */
[----:B----4-:R-:W0:Y:S01]  /*3af0*/  LDC.U8 R2, c[0x0][0x234] ;  /* 0x00008d00ff027b82 */ /* 0x010e220000000000 */
[----:B------:R-:W-:Y:S01]  /*3b00*/  FSETP.GEU.FTZ.AND P5, PT, R18, RZ, PT ;  /* 0x000000ff1200720b */ /* 0x000fe20003fbe000 */
[----:B------:R-:W-:Y:S01]  /*3b10*/  BSSY B6, `(.L_x_6663) ;  /* 0x0000103000067945 */ /* 0x000fe20003800000 */
[----:B------:R-:W-:Y:S02]  /*3b20*/  FSETP.GT.FTZ.AND P1, PT, R25, RZ, PT ;  /* 0x000000ff1900720b */ /* 0x000fe40003f34000 */
[----:B------:R-:W-:Y:S02]  /*3b30*/  SEL R3, RZ, 0x1, P5 ;  /* 0x00000001ff037807 */ /* 0x000fe40002800000 */
[----:B------:R-:W-:Y:S02]  /*3b40*/  FSETP.GT.FTZ.AND P3, PT, R22, RZ, PT ;  /* 0x000000ff1600720b */ /* 0x000fe40003f74000 */
[----:B------:R-:W-:-:S02]  /*3b50*/  IADD3 R23, -R3, 0x1, RZ ;  /* 0x0000000103177810 */ /* 0x000fc40007ffe1ff */
[----:B------:R-:W-:Y:S01]  /*3b60*/  FSETP.GEU.FTZ.AND P2, PT, R25, RZ, PT ;  /* 0x000000ff1900720b */ /* 0x000fe20003f5e000 */
[----:B------:R-:W-:Y:S01]  /*3b70*/  @!P0 IMAD.MOV R23, RZ, RZ, -R3 ;  /* 0x000000ffff178224 */ /* 0x000fe200078e0a03 */
[----:B------:R-:W-:Y:S02]  /*3b80*/  FSETP.GEU.FTZ.AND P4, PT, R22, RZ, PT ;  /* 0x000000ff1600720b */ /* 0x000fe40003f9e000 */
[C---:B-1-3--:R-:W-:Y:S02]  /*3b90*/  FSETP.GT.FTZ.AND P5, PT, R17.reuse, RZ, PT ;  /* 0x000000ff1100720b */ /* 0x04afe40003fb4000 */
[----:B------:R-:W-:Y:S02]  /*3ba0*/  SEL R4, RZ, 0x1, P2 ;  /* 0x00000001ff047807 */ /* 0x000fe40001000000 */
[----:B------:R-:W-:Y:S02]  /*3bb0*/  SEL R6, RZ, 0x1, P4 ;  /* 0x00000001ff067807 */ /* 0x000fe40002000000 */
[----:B------:R-:W-:-:S02]  /*3bc0*/  FSETP.GEU.FTZ.AND P6, PT, R17, RZ, PT ;  /* 0x000000ff1100720b */ /* 0x000fc40003fde000 */
[----:B------:R-:W-:Y:S01]  /*3bd0*/  IADD3 R25, -R4, 0x1, RZ ;  /* 0x0000000104197810 */ /* 0x000fe20007ffe1ff */
[----:B------:R-:W-:Y:S01]  /*3be0*/  @!P1 IMAD.MOV R25, RZ, RZ, -R4 ;  /* 0x000000ffff199224 */ /* 0x000fe200078e0a04 */
[----:B------:R-:W-:Y:S01]  /*3bf0*/  IADD3 R17, -R6, 0x1, RZ ;  /* 0x0000000106117810 */ /* 0x000fe20007ffe1ff */
[----:B------:R-:W-:Y:S01]  /*3c00*/  @!P3 IMAD.MOV R17, RZ, RZ, -R6 ;  /* 0x000000ffff11b224 */ /* 0x000fe200078e0a06 */
[----:B------:R-:W-:Y:S02]  /*3c10*/  SEL R0, RZ, 0x1, P6 ;  /* 0x00000001ff007807 */ /* 0x000fe40003000000 */
[----:B------:R-:W-:Y:S02]  /*3c20*/  I2FP.F32.S32 R22, R23 ;  /* 0x0000001700167245 */ /* 0x000fe40000201400 */
[----:B------:R-:W-:Y:S02]  /*3c30*/  ISETP.GE.AND P0, PT, R26, R19, PT ;  /* 0x000000131a00720c */ /* 0x000fe40003f06270 */
[----:B------:R-:W-:Y:S01]  /*3c40*/  IADD3 R5, -R0, 0x1, RZ ;  /* 0x0000000100057810 */ /* 0x000fe20007ffe1ff */
[----:B------:R-:W-:Y:S01]  /*3c50*/  @!P5 IMAD.MOV R5, RZ, RZ, -R0 ;  /* 0x000000ffff05d224 */ /* 0x000fe200078e0a00 */
[----:B------:R-:W-:-:S02]  /*3c60*/  I2FP.F32.S32 R24, R25 ;  /* 0x0000001900187245 */ /* 0x000fc40000201400 */
[----:B------:R-:W-:-:S07]  /*3c70*/  I2FP.F32.S32 R18, R17 ;  /* 0x0000001100127245 */ /* 0x000fce0000201400 */
[----:B------:R-:W-:Y:S05]  /*3c80*/  @P0 BRA `(.L_x_6664) ;  /* 0x0000000c00ac0947 */ /* 0x000fea0003800000 */
[----:B------:R-:W1:Y:S01]  /*3c90*/  LDC.64 R8, c[0x0][0x218] ;  /* 0x00008600ff087b82 */ /* 0x000e620000000a00 */
[----:B------:R-:W-:Y:S01]  /*3ca0*/  IMAD R0, R16, 0x200, R26 ;  /* 0x0000020010007824 */ /* 0x000fe200078e021a */
[----:B0-----:R-:W-:Y:S01]  /*3cb0*/  PRMT R4, R2, 0x9910, RZ ;  /* 0x0000991002047816 */ /* 0x001fe200000000ff */
[----:B------:R-:W-:Y:S01]  /*3cc0*/  ULDC UR4, c[0x0][0x238] ;  /* 0x00008e0000047ab9 */ /* 0x000fe20000000800 */
[----:B------:R-:W-:Y:S02]  /*3cd0*/  VIADD R26, R26, 0x80 ;  /* 0x000000801a1a7836 */ /* 0x000fe40000000000 */
[----:B------:R-:W-:Y:S02]  /*3ce0*/  IMAD R3, R0, UR4, RZ ;  /* 0x0000000400037c24 */ /* 0x000fe4000f8e02ff */
[----:B------:R-:W-:Y:S01]  /*3cf0*/  IMAD.MOV.U32 R0, RZ, RZ, R4 ;  /* 0x000000ffff007224 */ /* 0x000fe200078e0004 */
[----:B------:R-:W-:-:S04]  /*3d00*/  I2FP.F32.S32 R4, R5 ;  /* 0x0000000500047245 */ /* 0x000fc80000201400 */
[----:B------:R-:W-:Y:S02]  /*3d10*/  ISETP.GT.AND P0, PT, R0, 0x9, PT ;  /* 0x000000090000780c */ /* 0x000fe40003f04270 */
[----:B-1----:R-:W-:-:S05]  /*3d20*/  IADD3 R8, P1, R3, R8, RZ ;  /* 0x0000000803087210 */ /* 0x002fca0007f3e0ff */
        /* <DEDUP_REMOVED lines=13> */
.L_x_6668:
[----:B------:R-:W0:Y:S02]  /*3e00*/  F2I.S64.TRUNC R4, R4 ;  /* 0x0000000400047311 */ /* 0x000e24000020d900 */
[----:B0-----:R-:W-:-:S05]  /*3e10*/  IMAD.MOV.U32 R3, RZ, RZ, R4 ;  /* 0x000000ffff037224 */ /* 0x001fca00078e0004 */
[----:B------:R0:W-:Y:S01]  /*3e20*/  STG.E.U8 desc[UR36][R8.64], R3 ;  /* 0x0000000308007986 */ /* 0x0001e2000c101124 */
[----:B------:R-:W-:Y:S05]  /*3e30*/  BRA `(.L_x_6664) ;  /* 0x0000000c00407947 */ /* 0x000fea0003800000 */
.L_x_6667:
        /* <DEDUP_REMOVED lines=9> */
.L_x_6671:
[----:B------:R-:W0:Y:S02]  /*3ed0*/  F2I.FTZ.TRUNC.NTZ R3, R4 ;  /* 0x0000000400037305 */ /* 0x000e24000021f100 */
[----:B0-----:R0:W-:Y:S01]  /*3ee0*/  STG.E desc[UR36][R8.64], R3 ;  /* 0x0000000308007986 */ /* 0x0011e2000c101924 */
[----:B------:R-:W-:Y:S05]  /*3ef0*/  BRA `(.L_x_6664) ;  /* 0x0000000c00107947 */ /* 0x000fea0003800000 */
.L_x_6670:
[----:B------:R-:W0:Y:S02]  /*3f00*/  F2I.FTZ.TRUNC.NTZ R3, R4 ;  /* 0x0000000400037305 */ /* 0x000e24000021f100 */
[----:B0-----:R0:W-:Y:S01]  /*3f10*/  STG.E.U16 desc[UR36][R8.64], R3 ;  /* 0x0000000308007986 */ /* 0x0011e2000c101524 */
[----:B------:R-:W-:Y:S05]  /*3f20*/  BRA `(.L_x_6664) ;  /* 0x0000000c00047947 */ /* 0x000fea0003800000 */
.L_x_6666:
        /* <DEDUP_REMOVED lines=8> */
.L_x_6673:
[----:B------:R-:W-:-:S05]  /*3fb0*/  F2FP.F16.F32.PACK_AB R4, RZ, R4 ;  /* 0x00000004ff04723e */ /* 0x000fca00000000ff */
[----:B------:R0:W-:Y:S01]  /*3fc0*/  STG.E.U16 desc[UR36][R8.64], R4 ;  /* 0x0000000408007986 */ /* 0x0001e2000c101524 */
[----:B------:R-:W-:Y:S05]  /*3fd0*/  BRA `(.L_x_6664) ;  /* 0x0000000800d87947 */ /* 0x000fea0003800000 */
.L_x_6672:
        /* <DEDUP_REMOVED lines=9> */
.L_x_6675:
[----:B------:R-:W-:-:S04]  /*4070*/  F2FP.F16.F32.PACK_AB R3, RZ, R4 ;  /* 0x00000004ff03723e */ /* 0x000fc800000000ff */
[----:B------:R-:W-:-:S05]  /*4080*/  PRMT R3, R3, 0x5410, RZ ;  /* 0x0000541003037816 */ /* 0x000fca00000000ff */
[----:B------:R0:W-:Y:S01]  /*4090*/  STG.E desc[UR36][R8.64], R3 ;  /* 0x0000000308007986 */ /* 0x0001e2000c101924 */
[----:B------:R-:W-:Y:S05]  /*40a0*/  BRA `(.L_x_6664) ;  /* 0x0000000800a47947 */ /* 0x000fea0003800000 */
.L_x_6674:
[----:B------:R-:W-:-:S06]  /*40b0*/  FMUL.FTZ R4, R4, 1 ;  /* 0x3f80000004047820 */ /* 0x000fcc0000410000 */
[----:B------:R-:W0:Y:S02]  /*40c0*/  F2F.F64.F32 R4, R4 ;  /* 0x0000000400047310 */ /* 0x000e240000201800 */
[----:B0-----:R0:W-:Y:S01]  /*40d0*/  STG.E.64 desc[UR36][R8.64], R4 ;  /* 0x0000000408007986 */ /* 0x0011e2000c101b24 */
[----:B------:R-:W-:Y:S05]  /*40e0*/  BRA `(.L_x_6664) ;  /* 0x0000000800947947 */ /* 0x000fea0003800000 */
.L_x_6665:
        /* <DEDUP_REMOVED lines=12> */
.L_x_6678:
[----:B------:R-:W-:Y:S01]  /*41b0*/  FMUL.FTZ R4, R4, 1 ;  /* 0x3f80000004047820 */ /* 0x000fe20000410000 */
[----:B------:R-:W-:-:S05]  /*41c0*/  CS2R R6, SRZ ;  /* 0x0000000000067805 */ /* 0x000fca000001ff00 */
[----:B------:R-:W0:Y:S02]  /*41d0*/  F2F.F64.F32 R4, R4 ;  /* 0x0000000400047310 */ /* 0x000e240000201800 */
[----:B0-----:R0:W-:Y:S01]  /*41e0*/  STG.E.128 desc[UR36][R8.64], R4 ;  /* 0x0000000408007986 */ /* 0x0011e2000c101d24 */
[----:B------:R-:W-:Y:S05]  /*41f0*/  BRA `(.L_x_6664) ;  /* 0x0000000800507947 */ /* 0x000fea0003800000 */
.L_x_6677:
        /* <DEDUP_REMOVED lines=20> */
.L_x_6682:
[----:B------:R-:W-:Y:S05]  /*4340*/  BSYNC B0 ;  /* 0x0000000000007941 */ /* 0x000fea0003800000 */
.L_x_6681:
[----:B------:R-:W-:-:S05]  /*4350*/  LOP3.LUT R5, R0, R5, RZ, 0xfc, !PT ;  /* 0x0000000500057212 */ /* 0x000fca00078efcff */
[----:B------:R0:W-:Y:S01]  /*4360*/  STG.E.U8 desc[UR36][R8.64], R5 ;  /* 0x0000000508007986 */ /* 0x0001e2000c101124 */
[----:B------:R-:W-:Y:S05]  /*4370*/  BRA `(.L_x_6664) ;  /* 0x0000000400f07947 */ /* 0x000fea0003800000 */
.L_x_6680:
        /* <DEDUP_REMOVED lines=12> */
.L_x_6684:
[----:B------:R-:W-:Y:S01]  /*4440*/  IMAD.MOV.U32 R0, RZ, RZ, 0x7f ;  /* 0x0000007fff007424 */ /* 0x000fe200078e00ff */
[----:B------:R-:W-:-:S04]  /*4450*/  ISETP.GT.U32.AND P0, PT, R5, 0x7f800000, PT ;  /* 0x7f8000000500780c */ /* 0x000fc80003f04070 */
[----:B------:R-:W-:-:S09]  /*4460*/  SEL R0, R0, 0x7c, P0 ;  /* 0x0000007c00007807 */ /* 0x000fd20000000000 */
.L_x_6685:
[----:B------:R-:W-:Y:S05]  /*4470*/  BSYNC B0 ;  /* 0x0000000000007941 */ /* 0x000fea0003800000 */
.L_x_6683:
[----:B------:R-:W-:-:S04]  /*4480*/  LOP3.LUT R4, R4, 0x80000000, RZ, 0xc0, !PT ;  /* 0x8000000004047812 */ /* 0x000fc800078ec0ff */
[----:B------:R-:W-:-:S04]  /*4490*/  SHF.R.U32.HI R3, RZ, 0x18, R4 ;  /* 0x00000018ff037819 */ /* 0x000fc80000011604 */
[----:B------:R-:W-:-:S05]  /*44a0*/  LOP3.LUT R3, R0, R3, RZ, 0xfc, !PT ;  /* 0x0000000300037212 */ /* 0x000fca00078efcff */
[----:B------:R0:W-:Y:S01]  /*44b0*/  STG.E.U8 desc[UR36][R8.64], R3 ;  /* 0x0000000308007986 */ /* 0x0001e2000c101124 */
[----:B------:R-:W-:Y:S05]  /*44c0*/  BRA `(.L_x_6664) ;  /* 0x00000004009c7947 */ /* 0x000fea0003800000 */
.L_x_6679:
[----:B------:R-:W-:-:S05]  /*44d0*/  F2FP.BF16.F32.PACK_AB R4, RZ, R4 ;  /* 0x00000004ff04723e */ /* 0x000fca00000010ff */
[----:B------:R0:W-:Y:S01]  /*44e0*/  STG.E.U16 desc[UR36][R8.64], R4 ;  /* 0x0000000408007986 */ /* 0x0001e2000c101524 */
[----:B------:R-:W-:Y:S05]  /*44f0*/  BRA `(.L_x_6664) ;  /* 0x0000000400907947 */ /* 0x000fea0003800000 */
.L_x_6676:
        /* <DEDUP_REMOVED lines=11> */
.L_x_6688:
        /* <DEDUP_REMOVED lines=16> */
.L_x_6691:
[----:B------:R-:W-:-:S04]  /*46b0*/  LOP3.LUT R4, R4, 0x80000000, RZ, 0xc0, !PT ;  /* 0x8000000004047812 */ /* 0x000fc800078ec0ff */
[----:B------:R-:W-:-:S04]  /*46c0*/  SHF.R.U32.HI R4, RZ, 0x18, R4 ;  /* 0x00000018ff047819 */ /* 0x000fc80000011604 */
[----:B------:R-:W-:-:S04]  /*46d0*/  LOP3.LUT R3, R3, R4, RZ, 0xfc, !PT ;  /* 0x0000000403037212 */ /* 0x000fc800078efcff */
[----:B------:R-:W-:-:S07]  /*46e0*/  PRMT R0, R3, 0x7610, R0 ;  /* 0x0000761003007816 */ /* 0x000fce0000000000 */
.L_x_6690:
[----:B------:R-:W-:Y:S05]  /*46f0*/  BSYNC B0 ;  /* 0x0000000000007941 */ /* 0x000fea0003800000 */
.L_x_6689:
[----:B------:R4:W-:Y:S01]  /*4700*/  STG.E.U8 desc[UR36][R8.64], R0 ;  /* 0x0000000008007986 */ /* 0x0009e2000c101124 */
[----:B------:R-:W-:Y:S05]  /*4710*/  BRA `(.L_x_6664) ;  /* 0x0000000400087947 */ /* 0x000fea0003800000 */
.L_x_6687:
        /* <DEDUP_REMOVED lines=16> */
.L_x_6694:
[----:B------:R-:W-:-:S04]  /*4820*/  LOP3.LUT R4, R4, 0x80000000, RZ, 0xc0, !PT ;  /* 0x8000000004047812 */ /* 0x000fc800078ec0ff */
[----:B------:R-:W-:-:S04]  /*4830*/  SHF.R.U32.HI R4, RZ, 0x18, R4 ;  /* 0x00000018ff047819 */ /* 0x000fc80000011604 */
[----:B------:R-:W-:-:S04]  /*4840*/  LOP3.LUT R3, R3, R4, RZ, 0xfc, !PT ;  /* 0x0000000403037212 */ /* 0x000fc800078efcff */
[----:B------:R-:W-:-:S07]  /*4850*/  PRMT R0, R3, 0x7610, R0 ;  /* 0x0000761003007816 */ /* 0x000fce0000000000 */
.L_x_6693:
[----:B------:R-:W-:Y:S05]  /*4860*/  BSYNC B0 ;  /* 0x0000000000007941 */ /* 0x000fea0003800000 */
.L_x_6692:
[----:B------:R0:W-:Y:S01]  /*4870*/  STG.E.U8 desc[UR36][R8.64], R0 ;  /* 0x0000000008007986 */ /* 0x0001e2000c101124 */
[----:B------:R-:W-:Y:S05]  /*4880*/  BRA `(.L_x_6664) ;  /* 0x0000000000ac7947 */ /* 0x000fea0003800000 */
.L_x_6686:
        /* <DEDUP_REMOVED lines=21> */
.L_x_6669:
        /* <DEDUP_REMOVED lines=16> */
.L_x_6697:
[----:B------:R-:W-:Y:S05]  /*4ae0*/  BRA `(.L_x_6664) ;  /* 0x0000000000147947 */ /* 0x000fea0003800000 */
.L_x_6696:
[----:B------:R-:W0:Y:S02]  /*4af0*/  F2I.U64.TRUNC R4, R4 ;  /* 0x0000000400047311 */ /* 0x000e24000020d800 */
[----:B0-----:R3:W-:Y:S01]  /*4b00*/  STG.E.64 desc[UR36][R8.64], R4 ;  /* 0x0000000408007986 */ /* 0x0017e2000c101b24 */
[----:B------:R-:W-:Y:S05]  /*4b10*/  BRA `(.L_x_6664) ;  /* 0x0000000000087947 */ /* 0x000fea0003800000 */
.L_x_6695:
[----:B------:R-:W0:Y:S02]  /*4b20*/  F2I.FTZ.U32.TRUNC.NTZ R3, R4 ;  /* 0x0000000400037305 */ /* 0x000e24000021f000 */
[----:B0-----:R1:W-:Y:S02]  /*4b30*/  STG.E desc[UR36][R8.64], R3 ;  /* 0x0000000308007986 */ /* 0x0013e4000c101924 */
.L_x_6664:
[----:B------:R-:W-:Y:S05]  /*4b40*/  BSYNC B6 ;  /* 0x0000000000067941 */ /* 0x000fea0003800000 */
.L_x_6663:
        /* <DEDUP_REMOVED lines=24> */
.L_x_6703:
[----:B------:R-:W0:Y:S02]  /*4cd0*/  F2I.S64.TRUNC R22, R22 ;  /* 0x0000001600167311 */ /* 0x000e24000020d900 */
[----:B0-----:R-:W-:-:S05]  /*4ce0*/  IMAD.MOV.U32 R3, RZ, RZ, R22 ;  /* 0x000000ffff037224 */ /* 0x001fca00078e0016 */
[----:B------:R0:W-:Y:S01]  /*4cf0*/  STG.E.U8 desc[UR36][R8.64], R3 ;  /* 0x0000000308007986 */ /* 0x0001e2000c101124 */
[----:B------:R-:W-:Y:S05]  /*4d00*/  BRA `(.L_x_6705) ;  /* 0x0000000c00407947 */ /* 0x000fea0003800000 */
.L_x_6702:
        /* <DEDUP_REMOVED lines=9> */
.L_x_6707:
[----:B------:R-:W0:Y:S02]  /*4da0*/  F2I.FTZ.TRUNC.NTZ R3, R22 ;  /* 0x0000001600037305 */ /* 0x000e24000021f100 */
[----:B0-----:R0:W-:Y:S01]  /*4db0*/  STG.E desc[UR36][R8.64], R3 ;  /* 0x0000000308007986 */ /* 0x0011e2000c101924 */
[----:B------:R-:W-:Y:S05]  /*4dc0*/  BRA `(.L_x_6705) ;  /* 0x0000000c00107947 */ /* 0x000fea0003800000 */
.L_x_6706:
[----:B------:R-:W0:Y:S02]  /*4dd0*/  F2I.FTZ.TRUNC.NTZ R3, R22 ;  /* 0x0000001600037305 */ /* 0x000e24000021f100 */
[----:B0-----:R0:W-:Y:S01]  /*4de0*/  STG.E.U16 desc[UR36][R8.64], R3 ;  /* 0x0000000308007986 */ /* 0x0011e2000c101524 */
[----:B------:R-:W-:Y:S05]  /*4df0*/  BRA `(.L_x_6705) ;  /* 0x0000000c00047947 */ /* 0x000fea0003800000 */
.L_x_6701:
        /* <DEDUP_REMOVED lines=8> */
.L_x_6709:
[----:B------:R-:W-:-:S05]  /*4e80*/  F2FP.F16.F32.PACK_AB R22, RZ, R22 ;  /* 0x00000016ff16723e */ /* 0x000fca00000000ff */
[----:B------:R0:W-:Y:S01]  /*4e90*/  STG.E.U16 desc[UR36][R8.64], R22 ;  /* 0x0000001608007986 */ /* 0x0001e2000c101524 */
[----:B------:R-:W-:Y:S05]  /*4ea0*/  BRA `(.L_x_6705) ;  /* 0x0000000800d87947 */ /* 0x000fea0003800000 */
.L_x_6708:
        /* <DEDUP_REMOVED lines=9> */
.L_x_6711:
[----:B------:R-:W-:-:S04]  /*4f40*/  F2FP.F16.F32.PACK_AB R3, RZ, R22 ;  /* 0x00000016ff03723e */ /* 0x000fc800000000ff */
[----:B------:R-:W-:-:S05]  /*4f50*/  PRMT R3, R3, 0x5410, RZ ;  /* 0x0000541003037816 */ /* 0x000fca00000000ff */
[----:B------:R0:W-:Y:S01]  /*4f60*/  STG.E desc[UR36][R8.64], R3 ;  /* 0x0000000308007986 */ /* 0x0001e2000c101924 */
[----:B------:R-:W-:Y:S05]  /*4f70*/  BRA `(.L_x_6705) ;  /* 0x0000000800a47947 */ /* 0x000fea0003800000 */
.L_x_6710:
[----:B------:R-:W-:-:S06]  /*4f80*/  FMUL.FTZ R4, R22, 1 ;  /* 0x3f80000016047820 */ /* 0x000fcc0000410000 */
[----:B------:R-:W0:Y:S02]  /*4f90*/  F2F.F64.F32 R4, R4 ;  /* 0x0000000400047310 */ /* 0x000e240000201800 */
[----:B0-----:R0:W-:Y:S01]  /*4fa0*/  STG.E.64 desc[UR36][R8.64], R4 ;  /* 0x0000000408007986 */ /* 0x0011e2000c101b24 */
[----:B------:R-:W-:Y:S05]  /*4fb0*/  BRA `(.L_x_6705) ;  /* 0x0000000800947947 */ /* 0x000fea0003800000 */
.L_x_6700:
        /* <DEDUP_REMOVED lines=12> */
.L_x_6714:
[----:B------:R-:W-:Y:S01]  /*5080*/  FMUL.FTZ R4, R22, 1 ;  /* 0x3f80000016047820 */ /* 0x000fe20000410000 */
[----:B------:R-:W-:-:S05]  /*5090*/  CS2R R6, SRZ ;  /* 0x0000000000067805 */ /* 0x000fca000001ff00 */
[----:B------:R-:W0:Y:S02]  /*50a0*/  F2F.F64.F32 R4, R4 ;  /* 0x0000000400047310 */ /* 0x000e240000201800 */
[----:B0-----:R0:W-:Y:S01]  /*50b0*/  STG.E.128 desc[UR36][R8.64], R4 ;  /* 0x0000000408007986 */ /* 0x0011e2000c101d24 */
[----:B------:R-:W-:Y:S05]  /*50c0*/  BRA `(.L_x_6705) ;  /* 0x0000000800507947 */ /* 0x000fea0003800000 */
.L_x_6713:
        /* <DEDUP_REMOVED lines=20> */
.L_x_6718:
[----:B------:R-:W-:Y:S05]  /*5210*/  BSYNC B0 ;  /* 0x0000000000007941 */ /* 0x000fea0003800000 */
.L_x_6717:
[----:B------:R-:W-:-:S05]  /*5220*/  LOP3.LUT R5, R0, R5, RZ, 0xfc, !PT ;  /* 0x0000000500057212 */ /* 0x000fca00078efcff */
[----:B------:R0:W-:Y:S01]  /*5230*/  STG.E.U8 desc[UR36][R8.64], R5 ;  /* 0x0000000508007986 */ /* 0x0001e2000c101124 */
[----:B------:R-:W-:Y:S05]  /*5240*/  BRA `(.L_x_6705) ;  /* 0x0000000400f07947 */ /* 0x000fea0003800000 */
.L_x_6716:
        /* <DEDUP_REMOVED lines=12> */
.L_x_6720:
[----:B------:R-:W-:Y:S01]  /*5310*/  IMAD.MOV.U32 R0, RZ, RZ, 0x7f ;  /* 0x0000007fff007424 */ /* 0x000fe200078e00ff */
[----:B------:R-:W-:-:S04]  /*5320*/  ISETP.GT.U32.AND P0, PT, R4, 0x7f800000, PT ;  /* 0x7f8000000400780c */ /* 0x000fc80003f04070 */
[----:B------:R-:W-:-:S09]  /*5330*/  SEL R0, R0, 0x7c, P0 ;  /* 0x0000007c00007807 */ /* 0x000fd20000000000 */
.L_x_6721:
[----:B------:R-:W-:Y:S05]  /*5340*/  BSYNC B0 ;  /* 0x0000000000007941 */ /* 0x000fea0003800000 */
.L_x_6719:
[----:B------:R-:W-:-:S04]  /*5350*/  LOP3.LUT R22, R22, 0x80000000, RZ, 0xc0, !PT ;  /* 0x8000000016167812 */ /* 0x000fc800078ec0ff */
[----:B------:R-:W-:-:S04]  /*5360*/  SHF.R.U32.HI R3, RZ, 0x18, R22 ;  /* 0x00000018ff037819 */ /* 0x000fc80000011616 */
[----:B------:R-:W-:-:S05]  /*5370*/  LOP3.LUT R3, R0, R3, RZ, 0xfc, !PT ;  /* 0x0000000300037212 */ /* 0x000fca00078efcff */
[----:B------:R0:W-:Y:S01]  /*5380*/  STG.E.U8 desc[UR36][R8.64], R3 ;  /* 0x0000000308007986 */ /* 0x0001e2000c101124 */
[----:B------:R-:W-:Y:S05]  /*5390*/  BRA `(.L_x_6705) ;  /* 0x00000004009c7947 */ /* 0x000fea0003800000 */
.L_x_6715:
[----:B------:R-:W-:-:S05]  /*53a0*/  F2FP.BF16.F32.PACK_AB R22, RZ, R22 ;  /* 0x00000016ff16723e */ /* 0x000fca00000010ff */
[----:B------:R0:W-:Y:S01]  /*53b0*/  STG.E.U16 desc[UR36][R8.64], R22 ;  /* 0x0000001608007986 */ /* 0x0001e2000c101524 */
[----:B------:R-:W-:Y:S05]  /*53c0*/  BRA `(.L_x_6705) ;  /* 0x0000000400907947 */ /* 0x000fea0003800000 */
.L_x_6712:
        /* <DEDUP_REMOVED lines=11> */
.L_x_6724:
        /* <DEDUP_REMOVED lines=16> */
.L_x_6727:
[----:B------:R-:W-:-:S04]  /*5580*/  LOP3.LUT R22, R22, 0x80000000, RZ, 0xc0, !PT ;  /* 0x8000000016167812 */ /* 0x000fc800078ec0ff */
[----:B------:R-:W-:-:S04]  /*5590*/  SHF.R.U32.HI R3, RZ, 0x18, R22 ;  /* 0x00000018ff037819 */ /* 0x000fc80000011616 */
[----:B------:R-:W-:-:S04]  /*55a0*/  LOP3.LUT R0, R0, R3, RZ, 0xfc, !PT ;  /* 0x0000000300007212 */ /* 0x000fc800078efcff */
[----:B------:R-:W-:-:S07]  /*55b0*/  PRMT R4, R0, 0x7610, R4 ;  /* 0x0000761000047816 */ /* 0x000fce0000000004 */
.L_x_6726:
[----:B------:R-:W-:Y:S05]  /*55c0*/  BSYNC B0 ;  /* 0x0000000000007941 */ /* 0x000fea0003800000 */
.L_x_6725:
[----:B------:R3:W-:Y:S01]  /*55d0*/  STG.E.U8 desc[UR36][R8.64], R4 ;  /* 0x0000000408007986 */ /* 0x0007e2000c101124 */
[----:B------:R-:W-:Y:S05]  /*55e0*/  BRA `(.L_x_6705) ;  /* 0x0000000400087947 */ /* 0x000fea0003800000 */
.L_x_6723:
        /* <DEDUP_REMOVED lines=16> */
.L_x_6730:
[----:B------:R-:W-:-:S04]  /*56f0*/  LOP3.LUT R22, R22, 0x80000000, RZ, 0xc0, !PT ;  /* 0x8000000016167812 */ /* 0x000fc800078ec0ff */
[----:B------:R-:W-:-:S04]  /*5700*/  SHF.R.U32.HI R3, RZ, 0x18, R22 ;  /* 0x00000018ff037819 */ /* 0x000fc80000011616 */
[----:B------:R-:W-:-:S04]  /*5710*/  LOP3.LUT R0, R0, R3, RZ, 0xfc, !PT ;  /* 0x0000000300007212 */ /* 0x000fc800078efcff */
[----:B------:R-:W-:-:S07]  /*5720*/  PRMT R4, R0, 0x7610, R4 ;  /* 0x0000761000047816 */ /* 0x000fce0000000004 */
.L_x_6729:
[----:B------:R-:W-:Y:S05]  /*5730*/  BSYNC B0 ;  /* 0x0000000000007941 */ /* 0x000fea0003800000 */
.L_x_6728:
[----:B------:R0:W-:Y:S01]  /*5740*/  STG.E.U8 desc[UR36][R8.64], R4 ;  /* 0x0000000408007986 */ /* 0x0001e2000c101124 */
[----:B------:R-:W-:Y:S05]  /*5750*/  BRA `(.L_x_6705) ;  /* 0x0000000000ac7947 */ /* 0x000fea0003800000 */
.L_x_6722:
        /* <DEDUP_REMOVED lines=21> */
.L_x_6704:
        /* <DEDUP_REMOVED lines=16> */
.L_x_6733:
[----:B------:R-:W-:Y:S05]  /*59b0*/  BRA `(.L_x_6705) ;  /* 0x0000000000147947 */ /* 0x000fea0003800000 */
.L_x_6732:
[----:B------:R-:W0:Y:S02]  /*59c0*/  F2I.U64.TRUNC R22, R22 ;  /* 0x0000001600167311 */ /* 0x000e24000020d800 */
[----:B0-----:R2:W-:Y:S01]  /*59d0*/  STG.E.64 desc[UR36][R8.64], R22 ;  /* 0x0000001608007986 */ /* 0x0015e2000c101b24 */
[----:B------:R-:W-:Y:S05]  /*59e0*/  BRA `(.L_x_6705) ;  /* 0x0000000000087947 */ /* 0x000fea0003800000 */
.L_x_6731:
[----:B------:R-:W0:Y:S02]  /*59f0*/  F2I.FTZ.U32.TRUNC.NTZ R3, R22 ;  /* 0x0000001600037305 */ /* 0x000e24000021f000 */
[----:B0-----:R0:W-:Y:S02]  /*5a00*/  STG.E desc[UR36][R8.64], R3 ;  /* 0x0000000308007986 */ /* 0x0011e4000c101924 */
.L_x_6705:
        /* <DEDUP_REMOVED lines=24> */
.L_x_6737:
[----:B------:R-:W0:Y:S02]  /*5b90*/  F2I.S64.TRUNC R24, R24 ;  /* 0x0000001800187311 */ /* 0x000e24000020d900 */
[----:B0-----:R-:W-:-:S05]  /*5ba0*/  IMAD.MOV.U32 R3, RZ, RZ, R24 ;  /* 0x000000ffff037224 */ /* 0x001fca00078e0018 */
[----:B------:R0:W-:Y:S01]  /*5bb0*/  STG.E.U8 desc[UR36][R8.64], R3 ;  /* 0x0000000308007986 */ /* 0x0001e2000c101124 */
[----:B------:R-:W-:Y:S05]  /*5bc0*/  BRA `(.L_x_6739) ;  /* 0x0000000c00407947 */ /* 0x000fea0003800000 */
.L_x_6736:
        /* <DEDUP_REMOVED lines=9> */
.L_x_6741:
[----:B------:R-:W0:Y:S02]  /*5c60*/  F2I.FTZ.TRUNC.NTZ R3, R24 ;  /* 0x0000001800037305 */ /* 0x000e24000021f100 */
[----:B0-----:R3:W-:Y:S01]  /*5c70*/  STG.E desc[UR36][R8.64], R3 ;  /* 0x0000000308007986 */ /* 0x0017e2000c101924 */
[----:B------:R-:W-:Y:S05]  /*5c80*/  BRA `(.L_x_6739) ;  /* 0x0000000c00107947 */ /* 0x000fea0003800000 */
.L_x_6740:
[----:B------:R-:W0:Y:S02]  /*5c90*/  F2I.FTZ.TRUNC.NTZ R3, R24 ;  /* 0x0000001800037305 */ /* 0x000e24000021f100 */
[----:B0-----:R2:W-:Y:S01]  /*5ca0*/  STG.E.U16 desc[UR36][R8.64], R3 ;  /* 0x0000000308007986 */ /* 0x0015e2000c101524 */
[----:B------:R-:W-:Y:S05]  /*5cb0*/  BRA `(.L_x_6739) ;  /* 0x0000000c00047947 */ /* 0x000fea0003800000 */
.L_x_6735:
        /* <DEDUP_REMOVED lines=8> */
.L_x_6743:
[----:B------:R-:W-:-:S05]  /*5d40*/  F2FP.F16.F32.PACK_AB R24, RZ, R24 ;  /* 0x00000018ff18723e */ /* 0x000fca00000000ff */
[----:B------:R0:W-:Y:S01]  /*5d50*/  STG.E.U16 desc[UR36][R8.64], R24 ;  /* 0x0000001808007986 */ /* 0x0001e2000c101524 */
[----:B------:R-:W-:Y:S05]  /*5d60*/  BRA `(.L_x_6739) ;  /* 0x0000000800d87947 */ /* 0x000fea0003800000 */
.L_x_6742:
        /* <DEDUP_REMOVED lines=9> */
.L_x_6745:
[----:B------:R-:W-:-:S04]  /*5e00*/  F2FP.F16.F32.PACK_AB R3, RZ, R24 ;  /* 0x00000018ff03723e */ /* 0x000fc800000000ff */
[----:B------:R-:W-:-:S05]  /*5e10*/  PRMT R3, R3, 0x5410, RZ ;  /* 0x0000541003037816 */ /* 0x000fca00000000ff */
[----:B------:R0:W-:Y:S01]  /*5e20*/  STG.E desc[UR36][R8.64], R3 ;  /* 0x0000000308007986 */ /* 0x0001e2000c101924 */
[----:B------:R-:W-:Y:S05]  /*5e30*/  BRA `(.L_x_6739) ;  /* 0x0000000800a47947 */ /* 0x000fea0003800000 */
.L_x_6744:
[----:B------:R-:W-:-:S06]  /*5e40*/  FMUL.FTZ R4, R24, 1 ;  /* 0x3f80000018047820 */ /* 0x000fcc0000410000 */
[----:B------:R-:W0:Y:S02]  /*5e50*/  F2F.F64.F32 R4, R4 ;  /* 0x0000000400047310 */ /* 0x000e240000201800 */
[----:B0-----:R0:W-:Y:S01]  /*5e60*/  STG.E.64 desc[UR36][R8.64], R4 ;  /* 0x0000000408007986 */ /* 0x0011e2000c101b24 */
[----:B------:R-:W-:Y:S05]  /*5e70*/  BRA `(.L_x_6739) ;  /* 0x0000000800947947 */ /* 0x000fea0003800000 */
.L_x_6734:
        /* <DEDUP_REMOVED lines=12> */
.L_x_6748:
[----:B------:R-:W-:Y:S01]  /*5f40*/  FMUL.FTZ R4, R24, 1 ;  /* 0x3f80000018047820 */ /* 0x000fe20000410000 */
[----:B------:R-:W-:-:S05]  /*5f50*/  CS2R R6, SRZ ;  /* 0x0000000000067805 */ /* 0x000fca000001ff00 */
[----:B------:R-:W0:Y:S02]  /*5f60*/  F2F.F64.F32 R4, R4 ;  /* 0x0000000400047310 */ /* 0x000e240000201800 */
[----:B0-----:R0:W-:Y:S01]  /*5f70*/  STG.E.128 desc[UR36][R8.64], R4 ;  /* 0x0000000408007986 */ /* 0x0011e2000c101d24 */
[----:B------:R-:W-:Y:S05]  /*5f80*/  BRA `(.L_x_6739) ;  /* 0x0000000800507947 */ /* 0x000fea0003800000 */
.L_x_6747:
        /* <DEDUP_REMOVED lines=20> */
.L_x_6752:
[----:B------:R-:W-:Y:S05]  /*60d0*/  BSYNC B0 ;  /* 0x0000000000007941 */ /* 0x000fea0003800000 */
.L_x_6751:
[----:B------:R-:W-:-:S05]  /*60e0*/  LOP3.LUT R5, R0, R5, RZ, 0xfc, !PT ;  /* 0x0000000500057212 */ /* 0x000fca00078efcff */
[----:B------:R0:W-:Y:S01]  /*60f0*/  STG.E.U8 desc[UR36][R8.64], R5 ;  /* 0x0000000508007986 */ /* 0x0001e2000c101124 */
[----:B------:R-:W-:Y:S05]  /*6100*/  BRA `(.L_x_6739) ;  /* 0x0000000400f07947 */ /* 0x000fea0003800000 */
.L_x_6750:
        /* <DEDUP_REMOVED lines=12> */
.L_x_6754:
[----:B------:R-:W-:Y:S01]  /*61d0*/  IMAD.MOV.U32 R0, RZ, RZ, 0x7f ;  /* 0x0000007fff007424 */ /* 0x000fe200078e00ff */
[----:B------:R-:W-:-:S04]  /*61e0*/  ISETP.GT.U32.AND P0, PT, R4, 0x7f800000, PT ;  /* 0x7f8000000400780c */ /* 0x000fc80003f04070 */
[----:B------:R-:W-:-:S09]  /*61f0*/  SEL R0, R0, 0x7c, P0 ;  /* 0x0000007c00007807 */ /* 0x000fd20000000000 */
.L_x_6755:
[----:B------:R-:W-:Y:S05]  /*6200*/  BSYNC B0 ;  /* 0x0000000000007941 */ /* 0x000fea0003800000 */
.L_x_6753:
[----:B------:R-:W-:-:S04]  /*6210*/  LOP3.LUT R24, R24, 0x80000000, RZ, 0xc0, !PT ;  /* 0x8000000018187812 */ /* 0x000fc800078ec0ff */
[----:B------:R-:W-:-:S04]  /*6220*/  SHF.R.U32.HI R3, RZ, 0x18, R24 ;  /* 0x00000018ff037819 */ /* 0x000fc80000011618 */
[----:B------:R-:W-:-:S05]  /*6230*/  LOP3.LUT R3, R0, R3, RZ, 0xfc, !PT ;  /* 0x0000000300037212 */ /* 0x000fca00078efcff */
[----:B------:R0:W-:Y:S01]  /*6240*/  STG.E.U8 desc[UR36][R8.64], R3 ;  /* 0x0000000308007986 */ /* 0x0001e2000c101124 */
[----:B------:R-:W-:Y:S05]  /*6250*/  BRA `(.L_x_6739) ;  /* 0x00000004009c7947 */ /* 0x000fea0003800000 */
.L_x_6749:
[----:B------:R-:W-:-:S05]  /*6260*/  F2FP.BF16.F32.PACK_AB R24, RZ, R24 ;  /* 0x00000018ff18723e */ /* 0x000fca00000010ff */
[----:B------:R0:W-:Y:S01]  /*6270*/  STG.E.U16 desc[UR36][R8.64], R24 ;  /* 0x0000001808007986 */ /* 0x0001e2000c101524 */
[----:B------:R-:W-:Y:S05]  /*6280*/  BRA `(.L_x_6739) ;  /* 0x0000000400907947 */ /* 0x000fea0003800000 */
.L_x_6746:
        /* <DEDUP_REMOVED lines=11> */
.L_x_6758:
        /* <DEDUP_REMOVED lines=16> */
.L_x_6761:
[----:B------:R-:W-:-:S04]  /*6440*/  LOP3.LUT R24, R24, 0x80000000, RZ, 0xc0, !PT ;  /* 0x8000000018187812 */ /* 0x000fc800078ec0ff */
[----:B------:R-:W-:-:S04]  /*6450*/  SHF.R.U32.HI R3, RZ, 0x18, R24 ;  /* 0x00000018ff037819 */ /* 0x000fc80000011618 */
[----:B------:R-:W-:-:S04]  /*6460*/  LOP3.LUT R0, R0, R3, RZ, 0xfc, !PT ;  /* 0x0000000300007212 */ /* 0x000fc800078efcff */
[----:B------:R-:W-:-:S07]  /*6470*/  PRMT R4, R0, 0x7610, R4 ;  /* 0x0000761000047816 */ /* 0x000fce0000000004 */
.L_x_6760:
[----:B------:R-:W-:Y:S05]  /*6480*/  BSYNC B0 ;  /* 0x0000000000007941 */ /* 0x000fea0003800000 */
.L_x_6759:
[----:B------:R0:W-:Y:S01]  /*6490*/  STG.E.U8 desc[UR36][R8.64], R4 ;  /* 0x0000000408007986 */ /* 0x0001e2000c101124 */
[----:B------:R-:W-:Y:S05]  /*64a0*/  BRA `(.L_x_6739) ;  /* 0x0000000400087947 */ /* 0x000fea0003800000 */
.L_x_6757:
        /* <DEDUP_REMOVED lines=16> */
.L_x_6764:
[----:B------:R-:W-:-:S04]  /*65b0*/  LOP3.LUT R24, R24, 0x80000000, RZ, 0xc0, !PT ;  /* 0x8000000018187812 */ /* 0x000fc800078ec0ff */
[----:B------:R-:W-:-:S04]  /*65c0*/  SHF.R.U32.HI R3, RZ, 0x18, R24 ;  /* 0x00000018ff037819 */ /* 0x000fc80000011618 */
[----:B------:R-:W-:-:S04]  /*65d0*/  LOP3.LUT R0, R0, R3, RZ, 0xfc, !PT ;  /* 0x0000000300007212 */ /* 0x000fc800078efcff */
[----:B------:R-:W-:-:S07]  /*65e0*/  PRMT R4, R0, 0x7610, R4 ;  /* 0x0000761000047816 */ /* 0x000fce0000000004 */
.L_x_6763:
[----:B------:R-:W-:Y:S05]  /*65f0*/  BSYNC B0 ;  /* 0x0000000000007941 */ /* 0x000fea0003800000 */
.L_x_6762:
[----:B------:R0:W-:Y:S01]  /*6600*/  STG.E.U8 desc[UR36][R8.64], R4 ;  /* 0x0000000408007986 */ /* 0x0001e2000c101124 */
[----:B------:R-:W-:Y:S05]  /*6610*/  BRA `(.L_x_6739) ;  /* 0x0000000000ac7947 */ /* 0x000fea0003800000 */
.L_x_6756:
        /* <DEDUP_REMOVED lines=21> */
.L_x_6738:
        /* <DEDUP_REMOVED lines=16> */
.L_x_6767:
[----:B------:R-:W-:Y:S05]  /*6870*/  BRA `(.L_x_6739) ;  /* 0x0000000000147947 */ /* 0x000fea0003800000 */
.L_x_6766:
[----:B------:R-:W0:Y:S02]  /*6880*/  F2I.U64.TRUNC R24, R24 ;  /* 0x0000001800187311 */ /* 0x000e24000020d800 */
[----:B0-----:R0:W-:Y:S01]  /*6890*/  STG.E.64 desc[UR36][R8.64], R24 ;  /* 0x0000001808007986 */ /* 0x0011e2000c101b24 */
[----:B------:R-:W-:Y:S05]  /*68a0*/  BRA `(.L_x_6739) ;  /* 0x0000000000087947 */ /* 0x000fea0003800000 */
.L_x_6765:
[----:B------:R-:W0:Y:S02]  /*68b0*/  F2I.FTZ.U32.TRUNC.NTZ R3, R24 ;  /* 0x0000001800037305 */ /* 0x000e24000021f000 */
[----:B0-----:R0:W-:Y:S02]  /*68c0*/  STG.E desc[UR36][R8.64], R3 ;  /* 0x0000000308007986 */ /* 0x0011e4000c101924 */
.L_x_6739:
[----:B------:R-:W-:-:S07]  /*68d0*/  VIADD R26, R26, 0x80 ;  /* 0x000000801a1a7836 */ /* 0x000fce0000000000 */
.L_x_6699:
[----:B------:R-:W-:Y:S05]  /*68e0*/  BSYNC B6 ;  /* 0x0000000000067941 */ /* 0x000fea0003800000 */
.L_x_6698:
[----:B------:R-:W-:-:S13]  /*68f0*/  ISETP.GE.AND P0, PT, R26, R19, PT ;  /* 0x000000131a00720c */ /* 0x000fda0003f06270 */
[----:B------:R-:W-:Y:S05]  /*6900*/  @P0 EXIT ;  /* 0x000000000000094d */ /* 0x000fea0003800000 */
[----:B0--3--:R-:W0:Y:S01]  /*6910*/  LDC.64 R4, c[0x0][0x218] ;  /* 0x00008600ff047b82 */ /* 0x009e220000000a00 */
[----:B----4-:R-:W-:Y:S01]  /*6920*/  PRMT R0, R2, 0x9910, RZ ;  /* 0x0000991002007816 */ /* 0x010fe200000000ff */
[----:B------:R-:W-:Y:S01]  /*6930*/  IMAD R16, R16, 0x200, R26 ;  /* 0x0000020010107824 */ /* 0x000fe200078e021a */
[----:B------:R-:W-:Y:S02]  /*6940*/  ULDC UR4, c[0x0][0x238] ;  /* 0x00008e0000047ab9 */ /* 0x000fe40000000800 */
[----:B------:R-:W-:Y:S01]  /*6950*/  ISETP.GT.AND P1, PT, R0, 0x9, PT ;  /* 0x000000090000780c */ /* 0x000fe20003f24270 */
[----:B-12---:R-:W-:-:S05]  /*6960*/  IMAD R3, R16, UR4, RZ ;  /* 0x0000000410037c24 */ /* 0x006fca000f8e02ff */
        /* <DEDUP_REMOVED lines=14> */
.L_x_6771:
[----:B------:R-:W0:Y:S02]  /*6a50*/  F2I.S64.TRUNC R18, R18 ;  /* 0x0000001200127311 */ /* 0x000e24000020d900 */
[----:B0-----:R-:W-:-:S05]  /*6a60*/  IMAD.MOV.U32 R3, RZ, RZ, R18 ;  /* 0x000000ffff037224 */ /* 0x001fca00078e0012 */
[----:B------:R-:W-:Y:S01]  /*6a70*/  STG.E.U8 desc[UR36][R4.64], R3 ;  /* 0x0000000304007986 */ /* 0x000fe2000c101124 */
[----:B------:R-:W-:Y:S05]  /*6a80*/  EXIT ;  /* 0x000000000000794d */ /* 0x000fea0003800000 */
.L_x_6770:
        /* <DEDUP_REMOVED lines=9> */
.L_x_6774:
[----:B------:R-:W0:Y:S02]  /*6b20*/  F2I.FTZ.TRUNC.NTZ R3, R18 ;  /* 0x0000001200037305 */ /* 0x000e24000021f100 */
[----:B0-----:R-:W-:Y:S01]  /*6b30*/  STG.E desc[UR36][R4.64], R3 ;  /* 0x0000000304007986 */ /* 0x001fe2000c101924 */
[----:B------:R-:W-:Y:S05]  /*6b40*/  EXIT ;  /* 0x000000000000794d */ /* 0x000fea0003800000 */
.L_x_6773:
[----:B------:R-:W0:Y:S02]  /*6b50*/  F2I.FTZ.TRUNC.NTZ R3, R18 ;  /* 0x0000001200037305 */ /* 0x000e24000021f100 */
[----:B0-----:R-:W-:Y:S01]  /*6b60*/  STG.E.U16 desc[UR36][R4.64], R3 ;  /* 0x0000000304007986 */ /* 0x001fe2000c101524 */
[----:B------:R-:W-:Y:S05]  /*6b70*/  EXIT ;  /* 0x000000000000794d */ /* 0x000fea0003800000 */
.L_x_6769:
        /* <DEDUP_REMOVED lines=8> */
.L_x_6776:
[----:B------:R-:W-:-:S05]  /*6c00*/  F2FP.F16.F32.PACK_AB R18, RZ, R18 ;  /* 0x00000012ff12723e */ /* 0x000fca00000000ff */
[----:B------:R-:W-:Y:S01]  /*6c10*/  STG.E.U16 desc[UR36][R4.64], R18 ;  /* 0x0000001204007986 */ /* 0x000fe2000c101524 */
[----:B------:R-:W-:Y:S05]  /*6c20*/  EXIT ;  /* 0x000000000000794d */ /* 0x000fea0003800000 */
.L_x_6775:
        /* <DEDUP_REMOVED lines=9> */
.L_x_6778:
[----:B------:R-:W-:-:S04]  /*6cc0*/  F2FP.F16.F32.PACK_AB R3, RZ, R18 ;  /* 0x00000012ff03723e */ /* 0x000fc800000000ff */
[----:B------:R-:W-:-:S05]  /*6cd0*/  PRMT R3, R3, 0x5410, RZ ;  /* 0x0000541003037816 */ /* 0x000fca00000000ff */
[----:B------:R-:W-:Y:S01]  /*6ce0*/  STG.E desc[UR36][R4.64], R3 ;  /* 0x0000000304007986 */ /* 0x000fe2000c101924 */
[----:B------:R-:W-:Y:S05]  /*6cf0*/  EXIT ;  /* 0x000000000000794d */ /* 0x000fea0003800000 */
.L_x_6777:
[----:B------:R-:W-:-:S06]  /*6d00*/  FMUL.FTZ R2, R18, 1 ;  /* 0x3f80000012027820 */ /* 0x000fcc0000410000 */
[----:B------:R-:W0:Y:S02]  /*6d10*/  F2F.F64.F32 R2, R2 ;  /* 0x0000000200027310 */ /* 0x000e240000201800 */
[----:B0-----:R-:W-:Y:S01]  /*6d20*/  STG.E.64 desc[UR36][R4.64], R2 ;  /* 0x0000000204007986 */ /* 0x001fe2000c101b24 */
[----:B------:R-:W-:Y:S05]  /*6d30*/  EXIT ;  /* 0x000000000000794d */ /* 0x000fea0003800000 */
.L_x_6768:
        /* <DEDUP_REMOVED lines=12> */
.L_x_6781:
[----:B------:R-:W-:Y:S01]  /*6e00*/  FMUL.FTZ R8, R18, 1 ;  /* 0x3f80000012087820 */ /* 0x000fe20000410000 */
[----:B------:R-:W-:-:S05]  /*6e10*/  CS2R R10, SRZ ;  /* 0x00000000000a7805 */ /* 0x000fca000001ff00 */
[----:B------:R-:W0:Y:S02]  /*6e20*/  F2F.F64.F32 R8, R8 ;  /* 0x0000000800087310 */ /* 0x000e240000201800 */
[----:B0-----:R-:W-:Y:S01]  /*6e30*/  STG.E.128 desc[UR36][R4.64], R8 ;  /* 0x0000000804007986 */ /* 0x001fe2000c101d24 */
[----:B------:R-:W-:Y:S05]  /*6e40*/  EXIT ;  /* 0x000000000000794d */ /* 0x000fea0003800000 */
.L_x_6780:
        /* <DEDUP_REMOVED lines=20> */
.L_x_6785:
[----:B------:R-:W-:Y:S05]  /*6f90*/  BSYNC B0 ;  /* 0x0000000000007941 */ /* 0x000fea0003800000 */
.L_x_6784:
[----:B------:R-:W-:-:S05]  /*6fa0*/  LOP3.LUT R7, R0, R7, RZ, 0xfc, !PT ;  /* 0x0000000700077212 */ /* 0x000fca00078efcff */
[----:B------:R-:W-:Y:S01]  /*6fb0*/  STG.E.U8 desc[UR36][R4.64], R7 ;  /* 0x0000000704007986 */ /* 0x000fe2000c101124 */
[----:B------:R-:W-:Y:S05]  /*6fc0*/  EXIT ;  /* 0x000000000000794d */ /* 0x000fea0003800000 */
.L_x_6783:
[----:B------:R-:W-:Y:S01]  /*6fd0*/  LOP3.LUT R2, R18, 0x7fffffff, RZ, 0xc0, !PT ;  /* 0x7fffffff12027812 */ /* 0x000fe200078ec0ff */
[----:B------:R-:W-:Y:S03]  /*6fe0*/  BSSY B0, `(.L_x_6786) ;  /* 0x000000e000007945 */ /* 0x000fe60003800000 */
        /* <DEDUP_REMOVED lines=10> */
.L_x_6787:
[----:B------:R-:W-:Y:S01]  /*7090*/  IMAD.MOV.U32 R0, RZ, RZ, 0x7f ;  /* 0x0000007fff007424 */ /* 0x000fe200078e00ff */
[----:B------:R-:W-:-:S04]  /*70a0*/  ISETP.GT.U32.AND P0, PT, R2, 0x7f800000, PT ;  /* 0x7f8000000200780c */ /* 0x000fc80003f04070 */
[----:B------:R-:W-:-:S09]  /*70b0*/  SEL R0, R0, 0x7c, P0 ;  /* 0x0000007c00007807 */ /* 0x000fd20000000000 */
.L_x_6788:
[----:B------:R-:W-:Y:S05]  /*70c0*/  BSYNC B0 ;  /* 0x0000000000007941 */ /* 0x000fea0003800000 */
.L_x_6786:
[----:B------:R-:W-:-:S04]  /*70d0*/  LOP3.LUT R18, R18, 0x80000000, RZ, 0xc0, !PT ;  /* 0x8000000012127812 */ /* 0x000fc800078ec0ff */
[----:B------:R-:W-:-:S04]  /*70e0*/  SHF.R.U32.HI R3, RZ, 0x18, R18 ;  /* 0x00000018ff037819 */ /* 0x000fc80000011612 */
[----:B------:R-:W-:-:S05]  /*70f0*/  LOP3.LUT R3, R0, R3, RZ, 0xfc, !PT ;  /* 0x0000000300037212 */ /* 0x000fca00078efcff */
[----:B------:R-:W-:Y:S01]  /*7100*/  STG.E.U8 desc[UR36][R4.64], R3 ;  /* 0x0000000304007986 */ /* 0x000fe2000c101124 */
[----:B------:R-:W-:Y:S05]  /*7110*/  EXIT ;  /* 0x000000000000794d */ /* 0x000fea0003800000 */
.L_x_6782:
[----:B------:R-:W-:-:S05]  /*7120*/  F2FP.BF16.F32.PACK_AB R18, RZ, R18 ;  /* 0x00000012ff12723e */ /* 0x000fca00000010ff */
[----:B------:R-:W-:Y:S01]  /*7130*/  STG.E.U16 desc[UR36][R4.64], R18 ;  /* 0x0000001204007986 */ /* 0x000fe2000c101524 */
[----:B------:R-:W-:Y:S05]  /*7140*/  EXIT ;  /* 0x000000000000794d */ /* 0x000fea0003800000 */
.L_x_6779:
        /* <DEDUP_REMOVED lines=11> */
.L_x_6791:
        /* <DEDUP_REMOVED lines=16> */
.L_x_6794:
[----:B------:R-:W-:-:S04]  /*7300*/  LOP3.LUT R18, R18, 0x80000000, RZ, 0xc0, !PT ;  /* 0x8000000012127812 */ /* 0x000fc800078ec0ff */
[----:B------:R-:W-:-:S04]  /*7310*/  SHF.R.U32.HI R3, RZ, 0x18, R18 ;  /* 0x00000018ff037819 */ /* 0x000fc80000011612 */
[----:B------:R-:W-:-:S04]  /*7320*/  LOP3.LUT R0, R0, R3, RZ, 0xfc, !PT ;  /* 0x0000000300007212 */ /* 0x000fc800078efcff */
[----:B------:R-:W-:-:S07]  /*7330*/  PRMT R2, R0, 0x7610, R2 ;  /* 0x0000761000027816 */ /* 0x000fce0000000002 */
.L_x_6793:
[----:B------:R-:W-:Y:S05]  /*7340*/  BSYNC B0 ;  /* 0x0000000000007941 */ /* 0x000fea0003800000 */
.L_x_6792:
[----:B------:R-:W-:Y:S01]  /*7350*/  STG.E.U8 desc[UR36][R4.64], R2 ;  /* 0x0000000204007986 */ /* 0x000fe2000c101124 */
[----:B------:R-:W-:Y:S05]  /*7360*/  EXIT ;  /* 0x000000000000794d */ /* 0x000fea0003800000 */
.L_x_6790:
        /* <DEDUP_REMOVED lines=16> */
.L_x_6797:
[----:B------:R-:W-:-:S04]  /*7470*/  LOP3.LUT R18, R18, 0x80000000, RZ, 0xc0, !PT ;  /* 0x8000000012127812 */ /* 0x000fc800078ec0ff */
[----:B------:R-:W-:-:S04]  /*7480*/  SHF.R.U32.HI R3, RZ, 0x18, R18 ;  /* 0x00000018ff037819 */ /* 0x000fc80000011612 */
[----:B------:R-:W-:-:S04]  /*7490*/  LOP3.LUT R0, R0, R3, RZ, 0xfc, !PT ;  /* 0x0000000300007212 */ /* 0x000fc800078efcff */
[----:B------:R-:W-:-:S07]  /*74a0*/  PRMT R2, R0, 0x7610, R2 ;  /* 0x0000761000027816 */ /* 0x000fce0000000002 */
.L_x_6796:
[----:B------:R-:W-:Y:S05]  /*74b0*/  BSYNC B0 ;  /* 0x0000000000007941 */ /* 0x000fea0003800000 */
.L_x_6795:
[----:B------:R-:W-:Y:S01]  /*74c0*/  STG.E.U8 desc[UR36][R4.64], R2 ;  /* 0x0000000204007986 */ /* 0x000fe2000c101124 */
[----:B------:R-:W-:Y:S05]  /*74d0*/  EXIT ;  /* 0x000000000000794d */ /* 0x000fea0003800000 */
.L_x_6789:
        /* <DEDUP_REMOVED lines=21> */
.L_x_6772:
        /* <DEDUP_REMOVED lines=16> */
.L_x_6800:
[----:B------:R-:W-:Y:S05]  /*7730*/  EXIT ;  /* 0x000000000000794d */ /* 0x000fea0003800000 */
.L_x_6799:
[----:B------:R-:W0:Y:S02]  /*7740*/  F2I.U64.TRUNC R18, R18 ;  /* 0x0000001200127311 */ /* 0x000e24000020d800 */
[----:B0-----:R-:W-:Y:S01]  /*7750*/  STG.E.64 desc[UR36][R4.64], R18 ;  /* 0x0000001204007986 */ /* 0x001fe2000c101b24 */
[----:B------:R-:W-:Y:S05]  /*7760*/  EXIT ;  /* 0x000000000000794d */ /* 0x000fea0003800000 */
.L_x_6798:
[----:B------:R-:W0:Y:S02]  /*7770*/  F2I.FTZ.U32.TRUNC.NTZ R3, R18 ;  /* 0x0000001200037305 */ /* 0x000e24000021f000 */
[----:B0-----:R-:W-:Y:S01]  /*7780*/  STG.E desc[UR36][R4.64], R3 ;  /* 0x0000000304007986 */ /* 0x001fe2000c101924 */
[----:B------:R-:W-:Y:S05]  /*7790*/  EXIT ;  /* 0x000000000000794d */ /* 0x000fea0003800000 */
.L_x_6801:
        /* <DEDUP_REMOVED lines=14> */
.L_x_23506:


//--------------------- .text._ZN2at6native18elementwise_kernelILi128ELi2EZNS0_22gpu_kernel_impl_nocastIZZZNS0_16sign_kernel_cudaERNS_18TensorIteratorBaseEENKUlvE_clEvENKUlvE5_clEvEUlfE_EEvS4_RKT_EUliE_EEviT1_ --------------------------
	.section	.text._ZN2at6native18elementwise_kernelILi128ELi2EZNS0_22gpu_kernel_impl_nocastIZZZNS0_16sign_kernel_cudaERNS_18TensorIteratorBaseEENKUlvE_clEvENKUlvE5_clEvEUlfE_EEvS4_RKT_EUliE_EEviT1_,"ax",@progbits
	.align	128
        .global         _ZN2at6native18elementwise_kernelILi128ELi2EZNS0_22gpu_kernel_impl_nocastIZZZNS0_16sign_kernel_cudaERNS_18TensorIteratorBaseEENKUlvE_clEvENKUlvE5_clEvEUlfE_EEvS4_RKT_EUliE_EEviT1_
        .type           _ZN2at6native18elementwise_kernelILi128ELi2EZNS0_22gpu_kernel_impl_nocastIZZZNS0_16sign_kernel_cudaERNS_18TensorIteratorBaseEENKUlvE_clEvENKUlvE5_clEvEUlfE_EEvS4_RKT_EUliE_EEviT1_,@function
        .size           _ZN2at6native18elementwise_kernelILi128ELi2EZNS0_22gpu_kernel_impl_nocastIZZZNS0_16sign_kernel_cudaERNS_18TensorIteratorBaseEENKUlvE_clEvENKUlvE5_clEvEUlfE_EEvS4_RKT_EUliE_EEviT1_,(.L_x_23507 - _ZN2at6native18elementwise_kernelILi128ELi2EZNS0_22gpu_kernel_impl_nocastIZZZNS0_16sign_kernel_cudaERNS_18TensorIteratorBaseEENKUlvE_clEvENKUlvE5_clEvEUlfE_EEvS4_RKT_EUliE_EEviT1_)
        .other          _ZN2at6native18elementwise_kernelILi128ELi2EZNS0_22gpu_kernel_impl_nocastIZZZNS0_16sign_kernel_cudaERNS_18TensorIteratorBaseEENKUlvE_clEvENKUlvE5_clEvEUlfE_EEvS4_RKT_EUliE_EEviT1_,@"STO_CUDA_ENTRY STV_DEFAULT"
_ZN2at6native18elementwise_kernelILi128ELi2EZNS0_22gpu_kernel_impl_nocastIZZZNS0_16sign_kernel_cudaERNS_18TensorIteratorBaseEENKUlvE_clEvENKUlvE5_clEvEUlfE_EEvS4_RKT_EUliE_EEviT1_:
.text._ZN2at6native18elementwise_kernelILi128ELi2EZNS0_22gpu_kernel_impl_nocastIZZZNS0_16sign_kernel_cudaERNS_18TensorIteratorBaseEENKUlvE_clEvENKUlvE5_clEvEUlfE_EEvS4_RKT_EUliE_EEviT1_:
[----:B------:R-:W-:Y:S01]  /*0000*/  LDC R1, c[0x0][0x28] ;  /* 0x00000a00ff017b82 */ /* 0x000fe20000000800 */
[----:B------:R-:W0:Y:S01]  /*0010*/  S2R R0, SR_CTAID.X ;  /* 0x0000000000007919 */ /* 0x000e220000002500 */
[----:B------:R-:W-:Y:S01]  /*0020*/  ULDC UR6, c[0x0][0x210] ;  /* 0x0000840000067ab9 */ /* 0x000fe20000000800 */
[----:B------:R-:W-:Y:S01]  /*0030*/  ULDC.64 UR4, c[0x0][0x208] ;  /* 0x0000820000047ab9 */ /* 0x000fe20000000a00 */
[----:B------:R-:W-:Y:S01]  /*0040*/  BSSY B0, `(.L_x_6802) ;  /* 0x0000143000007945 */ /* 0x000fe20003800000 */
[----:B------:R-:W0:Y:S02]  /*0050*/  S2R R3, SR_TID.X ;  /* 0x0000000000037919 */ /* 0x000e240000002100 */
[----:B0-----:R-:W-:-:S04]  /*0060*/  LEA R0, R0, R3, 0x8 ;  /* 0x0000000300007211 */ /* 0x001fc800078e40ff */
[----:B------:R-:W-:Y:S02]  /*0070*/  ISETP.GE.AND P0, PT, R0, UR6, PT ;  /* 0x0000000600007c0c */ /* 0x000fe4000bf06270 */
[----:B------:R-:W-:-:S11]  /*0080*/  MOV R7, R0 ;  /* 0x0000000000077202 */ /* 0x000fd60000000f00 */
        /* <DEDUP_REMOVED lines=303> */
.L_x_6804:
[----:B------:R-:W-:Y:S02]  /*1380*/  ULDC.64 UR8, c[0x0][0x418] ;  /* 0x0001060000087ab9 */ /* 0x000fe40000000a00 */
[----:B------:R-:W-:-:S04]  /*1390*/  IADD3 R4, P0, R2, UR8, RZ ;  /* 0x0000000802047c10 */ /* 0x000fc8000ff1e0ff */
[----:B------:R-:W-:Y:S01]  /*13a0*/  IADD3.X R5, RZ, UR9, RZ, P0, !PT ;  /* 0x00000009ff057c10 */ /* 0x000fe200087fe4ff */
[----:B------:R-:W-:-:S04]  /*13b0*/  ULDC.64 UR8, c[0x0][0x410] ;  /* 0x0001040000087ab9 */ /* 0x000fc80000000a00 */
[----:B------:R-:W2:Y:S02]  /*13c0*/  LDG.E R4, desc[UR4][R4.64] ;  /* 0x0000000404047981 */ /* 0x000ea4000c1e1900 */
[C---:B--2---:R-:W-:Y:S02]  /*13d0*/  FSETP.GT.FTZ.AND P0, PT, R4.reuse, RZ, PT ;  /* 0x000000ff0400720b */ /* 0x044fe40003f14000 */
[----:B------:R-:W-:-:S04]  /*13e0*/  FSETP.GEU.FTZ.AND P1, PT, R4, RZ, PT ;  /* 0x000000ff0400720b */ /* 0x000fc80003f3e000 */
[----:B------:R-:W-:Y:S02]  /*13f0*/  SEL R6, RZ, 0x1, P1 ;  /* 0x00000001ff067807 */ /* 0x000fe40000800000 */
[----:B------:R-:W-:Y:S02]  /*1400*/  IADD3 R2, P1, R3, UR8, RZ ;  /* 0x0000000803027c10 */ /* 0x000fe4000ff3e0ff */
[----:B------:R-:W-:-:S03]  /*1410*/  IADD3 R7, -R6, 0x1, RZ ;  /* 0x0000000106077810 */ /* 0x000fc60007ffe1ff */
[----:B------:R-:W-:Y:S01]  /*1420*/  @!P0 IADD3 R7, -R6, RZ, RZ ;  /* 0x000000ff06078210 */ /* 0x000fe20007ffe1ff */
[----:B------:R-:W-:-:S03]  /*1430*/  IMAD.X R3, RZ, RZ, UR9, P1 ;  /* 0x00000009ff037e24 */ /* 0x000fc600088e06ff */
[----:B------:R-:W-:Y:S02]  /*1440*/  I2FP.F32.S32 R9, R7 ;  /* 0x0000000700097245 */ /* 0x000fe40000201400 */
[----:B------:R-:W-:-:S03]  /*1450*/  IADD3 R7, R0, 0x80, RZ ;  /* 0x0000008000077810 */ /* 0x000fc60007ffe0ff */
[----:B------:R0:W-:Y:S04]  /*1460*/  STG.E desc[UR4][R2.64], R9 ;  /* 0x0000000902007986 */ /* 0x0001e8000c101904 */
.L_x_6803:
[----:B------:R-:W-:Y:S05]  /*1470*/  BSYNC B0 ;  /* 0x0000000000007941 */ /* 0x000fea0003800000 */
.L_x_6802:
[----:B------:R-:W-:-:S13]  /*1480*/  ISETP.GE.AND P0, PT, R7, UR6, PT ;  /* 0x0000000607007c0c */ /* 0x000fda000bf06270 */
[----:B------:R-:W-:Y:S05]  /*1490*/  @P0 EXIT ;  /* 0x000000000000094d */ /* 0x000fea0003800000 */
[----:B------:R-:W1:Y:S01]  /*14a0*/  LDC R8, c[0x0][0x218] ;  /* 0x00008600ff087b82 */ /* 0x000e620000000800 */
[----:B------:R-:W-:Y:S01]  /*14b0*/  HFMA2.MMA R0, -RZ, RZ, 0, 0 ;  /* 0x00000000ff007435 */ /* 0x000fe200000001ff */
[----:B0-----:R-:W-:Y:S02]  /*14c0*/  MOV R3, RZ ;  /* 0x000000ff00037202 */ /* 0x001fe40000000f00 */
[----:B-1----:R-:W-:-:S13]  /*14d0*/  ISETP.NE.AND P0, PT, R8, RZ, PT ;  /* 0x000000ff0800720c */ /* 0x002fda0003f05270 */
        /* <DEDUP_REMOVED lines=299> */
.L_x_6805:
        /* <DEDUP_REMOVED lines=9> */
[C---:B------:R-:W-:Y:S02]  /*2820*/  IADD3 R6, -R0.reuse, 0x1, RZ ;  /* 0x0000000100067810 */ /* 0x040fe40007ffe1ff */
[----:B------:R-:W-:Y:S02]  /*2830*/  IADD3.X R3, RZ, UR7, RZ, P1, !PT ;  /* 0x00000007ff037c10 */ /* 0x000fe40008ffe4ff */
[----:B------:R-:W-:-:S04]  /*2840*/  @!P0 IADD3 R6, -R0, RZ, RZ ;  /* 0x000000ff00068210 */ /* 0x000fc80007ffe1ff */
[----:B------:R-:W-:-:S05]  /*2850*/  I2FP.F32.S32 R7, R6 ;  /* 0x0000000600077245 */ /* 0x000fca0000201400 */
[----:B------:R-:W-:Y:S01]  /*2860*/  STG.E desc[UR4][R2.64], R7 ;  /* 0x0000000702007986 */ /* 0x000fe2000c101904 */
[----:B------:R-:W-:Y:S05]  /*2870*/  EXIT ;  /* 0x000000000000794d */ /* 0x000fea0003800000 */
.L_x_6806:
        /* <DEDUP_REMOVED lines=16> */
.L_x_23507:


//--------------------- .text._ZN2at6native27unrolled_elementwise_kernelIZZZNS0_16sign_kernel_cudaERNS_18TensorIteratorBaseEENKUlvE_clEvENKUlvE5_clEvEUlfE_St5arrayIPcLm2EELi4E23TrivialOffsetCalculatorILi1EjESB_NS0_6memory15LoadWithoutCastENSC_16StoreWithoutCastEEEviT_T0_T2_T3_T4_T5_ --------------------------
	.section	.text._ZN2at6native27unrolled_elementwise_kernelIZZZNS0_16sign_kernel_cudaERNS_18TensorIteratorBaseEENKUlvE_clEvENKUlvE5_clEvEUlfE_St5arrayIPcLm2EELi4E23TrivialOffsetCalculatorILi1EjESB_NS0_6memory15LoadWithoutCastENSC_16StoreWithoutCastEEEviT_T0_T2_T3_T4_T5_,"ax",@progbits
	.align	128
        .global         _ZN2at6native27unrolled_elementwise_kernelIZZZNS0_16sign_kernel_cudaERNS_18TensorIteratorBaseEENKUlvE_clEvENKUlvE5_clEvEUlfE_St5arrayIPcLm2EELi4E23TrivialOffsetCalculatorILi1EjESB_NS0_6memory15LoadWithoutCastENSC_16StoreWithoutCastEEEviT_T0_T2_T3_T4_T5_
        .type           _ZN2at6native27unrolled_elementwise_kernelIZZZNS0_16sign_kernel_cudaERNS_18TensorIteratorBaseEENKUlvE_clEvENKUlvE5_clEvEUlfE_St5arrayIPcLm2EELi4E23TrivialOffsetCalculatorILi1EjESB_NS0_6memory15LoadWithoutCastENSC_16StoreWithoutCastEEEviT_T0_T2_T3_T4_T5_,@function
        .size           _ZN2at6native27unrolled_elementwise_kernelIZZZNS0_16sign_kernel_cudaERNS_18TensorIteratorBaseEENKUlvE_clEvENKUlvE5_clEvEUlfE_St5arrayIPcLm2EELi4E23TrivialOffsetCalculatorILi1EjESB_NS0_6memory15LoadWithoutCastENSC_16StoreWithoutCastEEEviT_T0_T2_T3_T4_T5_,(.L_x_23508 - _ZN2at6native27unrolled_elementwise_kernelIZZZNS0_16sign_kernel_cudaERNS_18TensorIteratorBaseEENKUlvE_clEvENKUlvE5_clEvEUlfE_St5arrayIPcLm2EELi4E23TrivialOffsetCalculatorILi1EjESB_NS0_6memory15LoadWithoutCastENSC_16StoreWithoutCastEEEviT_T0_T2_T3_T4_T5_)
        .other          _ZN2at6native27unrolled_elementwise_kernelIZZZNS0_16sign_kernel_cudaERNS_18TensorIteratorBaseEENKUlvE_clEvENKUlvE5_clEvEUlfE_St5arrayIPcLm2EELi4E23TrivialOffsetCalculatorILi1EjESB_NS0_6memory15LoadWithoutCastENSC_16StoreWithoutCastEEEviT_T0_T2_T3_T4_T5_,@"STO_CUDA_ENTRY STV_DEFAULT"
_ZN2at6native27unrolled_elementwise_kernelIZZZNS0_16sign_kernel_cudaERNS_18TensorIteratorBaseEENKUlvE_clEvENKUlvE5_clEvEUlfE_St5arrayIPcLm2EELi4E23TrivialOffsetCalculatorILi1EjESB_NS0_6memory15LoadWithoutCastENSC_16StoreWithoutCastEEEviT_T0_T2_T3_T4_T5_:
.text._ZN2at6native27unrolled_elementwise_kernelIZZZNS0_16sign_kernel_cudaERNS_18TensorIteratorBaseEENKUlvE_clEvENKUlvE5_clEvEUlfE_St5arrayIPcLm2EELi4E23TrivialOffsetCalculatorILi1EjESB_NS0_6memory15LoadWithoutCastENSC_16StoreWithoutCastEEEviT_T0_T2_T3_T4_T5_:
[----:B------:R-:W-:Y:S01]  /*0000*/  LDC R1, c[0x0][0x28] ;  /* 0x00000a00ff017b82 */ /* 0x000fe20000000800 */
[----:B------:R-:W0:Y:S07]  /*0010*/  S2R R0, SR_CTAID.X ;  /* 0x0000000000007919 */ /* 0x000e2e0000002500 */
[----:B------:R-:W0:Y:S01]  /*0020*/  LDC R5, c[0x0][0x210] ;  /* 0x00008400ff057b82 */ /* 0x000e220000000800 */
[----:B------:R-:W-:Y:S01]  /*0030*/  IMAD.MOV.U32 R14, RZ, RZ, RZ ;  /* 0x000000ffff0e7224 */ /* 0x000fe200078e00ff */
        /* <DEDUP_REMOVED lines=12> */
[----:B------:R-:W-:Y:S02]  /*0100*/  @!P3 IMAD R17, R0, 0x200, R5 ;  /* 0x000002000011b824 */ /* 0x000fe400078e0205 */
[----:B------:R-:W-:-:S05]  /*0110*/  @!P3 VIADD R5, R5, 0x80 ;  /* 0x000000800505b836 */ /* 0x000fca0000000000 */
[----:B------:R-:W-:-:S13]  /*0120*/  ISETP.GE.AND P2, PT, R5, R2, PT ;  /* 0x000000020500720c */ /* 0x000fda0003f46270 */
[----:B------:R-:W2:Y:S01]  /*0130*/  @!P2 LDC.64 R10, c[0x0][0x220] ;  /* 0x00008800ff0aab82 */ /* 0x000ea20000000a00 */
[C---:B------:R-:W-:Y:S02]  /*0140*/  @!P2 IMAD R5, R0.reuse, 0x200, R5 ;  /* 0x000002000005a824 */ /* 0x040fe400078e0205 */
[----:B------:R-:W-:Y:S02]  /*0150*/  @!P0 IMAD R15, R0, 0x200, R3 ;  /* 0x00000200000f8824 */ /* 0x000fe400078e0203 */
[----:B--2---:R-:W-:-:S03]  /*0160*/  @!P2 IMAD.WIDE.U32 R10, R5, 0x4, R10 ;  /* 0x00000004050aa825 */ /* 0x004fc600078e000a */
[----:B------:R-:W2:Y:S01]  /*0170*/  @!P3 LDC.64 R4, c[0x0][0x220] ;  /* 0x00008800ff04bb82 */ /* 0x000ea20000000a00 */
[----:B-1----:R-:W-:Y:S01]  /*0180*/  @!P1 IMAD.WIDE.U32 R8, R13, 0x4, R8 ;  /* 0x000000040d089825 */ /* 0x002fe200078e0008 */
[----:B------:R1:W5:Y:S03]  /*0190*/  @!P2 LDG.E R14, desc[UR4][R10.64] ;  /* 0x000000040a0ea981 */ /* 0x000366000c1e1900 */
[----:B0-----:R-:W-:-:S04]  /*01a0*/  @!P0 IMAD.WIDE.U32 R6, R15, 0x4, R6 ;  /* 0x000000040f068825 */ /* 0x001fc800078e0006 */
[----:B------:R-:W-:-:S06]  /*01b0*/  IMAD.MOV.U32 R15, RZ, RZ, RZ ;  /* 0x000000ffff0f7224 */ /* 0x000fcc00078e00ff */
[----:B------:R1:W5:Y:S01]  /*01c0*/  @!P0 LDG.E R15, desc[UR4][R6.64] ;  /* 0x00000004060f8981 */ /* 0x000362000c1e1900 */
[----:B--2---:R-:W-:Y:S01]  /*01d0*/  @!P3 IMAD.WIDE.U32 R12, R17, 0x4, R4 ;  /* 0x00000004110cb825 */ /* 0x004fe200078e0004 */
[----:B------:R-:W-:-:S06]  /*01e0*/  CS2R R4, SRZ ;  /* 0x0000000000047805 */ /* 0x000fcc000001ff00 */
[----:B------:R1:W5:Y:S04]  /*01f0*/  @!P1 LDG.E R5, desc[UR4][R8.64] ;  /* 0x0000000408059981 */ /* 0x000368000c1e1900 */
[----:B------:R1:W5:Y:S01]  /*0200*/  @!P3 LDG.E R4, desc[UR4][R12.64] ;  /* 0x000000040c04b981 */ /* 0x000362000c1e1900 */
[----:B------:R-:W-:Y:S04]  /*0210*/  BSSY B0, `(.L_x_6807) ;  /* 0x000000d000007945 */ /* 0x000fe80003800000 */
[----:B------:R-:W-:Y:S05]  /*0220*/  @P0 BRA `(.L_x_6808) ;  /* 0x00000000002c0947 */ /* 0x000fea0003800000 */
[----:B-1----:R-:W0:Y:S01]  /*0230*/  LDC.64 R6, c[0x0][0x218] ;  /* 0x00008600ff067b82 */ /* 0x002e220000000a00 */
[C---:B-----5:R-:W-:Y:S02]  /*0240*/  FSETP.GT.FTZ.AND P0, PT, R15.reuse, RZ, PT ;  /* 0x000000ff0f00720b */ /* 0x060fe40003f14000 */
[----:B------:R-:W-:Y:S02]  /*0250*/  FSETP.GEU.FTZ.AND P1, PT, R15, RZ, PT ;  /* 0x000000ff0f00720b */ /* 0x000fe40003f3e000 */
[----:B------:R-:W-:Y:S01]  /*0260*/  LEA R9, R0, R3, 0x9 ;  /* 0x0000000300097211 */ /* 0x000fe200078e48ff */
[----:B------:R-:W-:Y:S01]  /*0270*/  VIADD R3, R3, 0x80 ;  /* 0x0000008003037836 */ /* 0x000fe20000000000 */
[----:B------:R-:W-:-:S04]  /*0280*/  SEL R10, RZ, 0x1, P1 ;  /* 0x00000001ff0a7807 */ /* 0x000fc80000800000 */
[----:B------:R-:W-:-:S03]  /*0290*/  IADD3 R8, -R10, 0x1, RZ ;  /* 0x000000010a087810 */ /* 0x000fc60007ffe1ff */
[----:B------:R-:W-:Y:S02]  /*02a0*/  @!P0 IMAD.MOV R8, RZ, RZ, -R10 ;  /* 0x000000ffff088224 */ /* 0x000fe400078e0a0a */
[----:B0-----:R-:W-:-:S03]  /*02b0*/  IMAD.WIDE.U32 R6, R9, 0x4, R6 ;  /* 0x0000000409067825 */ /* 0x001fc600078e0006 */
[----:B------:R-:W-:-:S05]  /*02c0*/  I2FP.F32.S32 R9, R8 ;  /* 0x0000000800097245 */ /* 0x000fca0000201400 */
[----:B------:R0:W-:Y:S02]  /*02d0*/  STG.E desc[UR4][R6.64], R9 ;  /* 0x0000000906007986 */ /* 0x0001e4000c101904 */
.L_x_6808:
[----:B------:R-:W-:Y:S05]  /*02e0*/  BSYNC B0 ;  /* 0x0000000000007941 */ /* 0x000fea0003800000 */
.L_x_6807:
[----:B------:R-:W-:Y:S01]  /*02f0*/  ISETP.GE.AND P0, PT, R3, R2, PT ;  /* 0x000000020300720c */ /* 0x000fe20003f06270 */
[----:B------:R-:W-:-:S12]  /*0300*/  BSSY B0, `(.L_x_6809) ;  /* 0x000001a000007945 */ /* 0x000fd80003800000 */
[----:B------:R-:W-:Y:S05]  /*0310*/  @P0 BRA `(.L_x_6810) ;  /* 0x0000000000600947 */ /* 0x000fea0003800000 */
[----:B01----:R-:W0:Y:S01]  /*0320*/  LDC.64 R6, c[0x0][0x218] ;  /* 0x00008600ff067b82 */ /* 0x003e220000000a00 */
[C---:B-----5:R-:W-:Y:S01]  /*0330*/  FSETP.GT.FTZ.AND P0, PT, R5.reuse, RZ, PT ;  /* 0x000000ff0500720b */ /* 0x060fe20003f14000 */
[----:B------:R-:W-:Y:S01]  /*0340*/  IMAD R9, R0, 0x200, R3 ;  /* 0x0000020000097824 */ /* 0x000fe200078e0203 */
[----:B------:R-:W-:Y:S01]  /*0350*/  FSETP.GEU.FTZ.AND P1, PT, R5, RZ, PT ;  /* 0x000000ff0500720b */ /* 0x000fe20003f3e000 */
[----:B------:R-:W-:-:S03]  /*0360*/  VIADD R3, R3, 0x80 ;  /* 0x0000008003037836 */ /* 0x000fc60000000000 */
[----:B------:R-:W-:-:S04]  /*0370*/  SEL R8, RZ, 0x1, P1 ;  /* 0x00000001ff087807 */ /* 0x000fc80000800000 */
[----:B------:R-:W-:-:S03]  /*0380*/  IADD3 R5, -R8, 0x1, RZ ;  /* 0x0000000108057810 */ /* 0x000fc60007ffe1ff */
[----:B------:R-:W-:Y:S01]  /*0390*/  @!P0 IMAD.MOV R5, RZ, RZ, -R8 ;  /* 0x000000ffff058224 */ /* 0x000fe200078e0a08 */
[----:B------:R-:W-:-:S04]  /*03a0*/  ISETP.GE.AND P0, PT, R3, R2, PT ;  /* 0x000000020300720c */ /* 0x000fc80003f06270 */
[----:B------:R-:W-:Y:S01]  /*03b0*/  I2FP.F32.S32 R5, R5 ;  /* 0x0000000500057245 */ /* 0x000fe20000201400 */
[----:B0-----:R-:W-:-:S05]  /*03c0*/  IMAD.WIDE.U32 R6, R9, 0x4, R6 ;  /* 0x0000000409067825 */ /* 0x001fca00078e0006 */
[----:B------:R2:W-:Y:S03]  /*03d0*/  STG.E desc[UR4][R6.64], R5 ;  /* 0x0000000506007986 */ /* 0x0005e6000c101904 */
[----:B------:R-:W-:Y:S05]  /*03e0*/  @P0 BRA `(.L_x_6810) ;  /* 0x00000000002c0947 */ /* 0x000fea0003800000 */
[----:B--2---:R-:W0:Y:S01]  /*03f0*/  LDC.64 R6, c[0x0][0x218] ;  /* 0x00008600ff067b82 */ /* 0x004e220000000a00 */
[C---:B------:R-:W-:Y:S02]  /*0400*/  FSETP.GT.FTZ.AND P0, PT, R4.reuse, RZ, PT ;  /* 0x000000ff0400720b */ /* 0x040fe40003f14000 */
        /* <DEDUP_REMOVED lines=9> */
.L_x_6810:
[----:B------:R-:W-:Y:S05]  /*04a0*/  BSYNC B0 ;  /* 0x0000000000007941 */ /* 0x000fea0003800000 */
.L_x_6809:
[----:B------:R-:W-:-:S13]  /*04b0*/  ISETP.GE.AND P0, PT, R3, R2, PT ;  /* 0x000000020300720c */ /* 0x000fda0003f06270 */
[----:B------:R-:W-:Y:S05]  /*04c0*/  @P0 EXIT ;  /* 0x000000000000094d */ /* 0x000fea0003800000 */
[----:B--23-5:R-:W2:Y:S01]  /*04d0*/  LDC.64 R4, c[0x0][0x218] ;  /* 0x00008600ff047b82 */ /* 0x02cea20000000a00 */
[----:B------:R-:W-:Y:S01]  /*04e0*/  FSETP.GT.FTZ.AND P0, PT, R14, RZ, PT ;  /* 0x000000ff0e00720b */ /* 0x000fe20003f14000 */
[----:B------:R-:W-:Y:S01]  /*04f0*/  IMAD R3, R0, 0x200, R3 ;  /* 0x0000020000037824 */ /* 0x000fe200078e0203 */
[----:B------:R-:W-:-:S04]  /*0500*/  FSETP.GEU.FTZ.AND P1, PT, R14, RZ, PT ;  /* 0x000000ff0e00720b */ /* 0x000fc80003f3e000 */
[----:B------:R-:W-:-:S04]  /*0510*/  SEL R2, RZ, 0x1, P1 ;  /* 0x00000001ff027807 */ /* 0x000fc80000800000 */
[----:B01----:R-:W-:-:S03]  /*0520*/  IADD3 R6, -R2, 0x1, RZ ;  /* 0x0000000102067810 */ /* 0x003fc60007ffe1ff */
[----:B------:R-:W-:Y:S02]  /*0530*/  @!P0 IMAD.MOV R6, RZ, RZ, -R2 ;  /* 0x000000ffff068224 */ /* 0x000fe400078e0a02 */
[----:B--2---:R-:W-:-:S03]  /*0540*/  IMAD.WIDE.U32 R2, R3, 0x4, R4 ;  /* 0x0000000403027825 */ /* 0x004fc600078e0004 */
[----:B------:R-:W-:-:S05]  /*0550*/  I2FP.F32.S32 R5, R6 ;  /* 0x0000000600057245 */ /* 0x000fca0000201400 */
[----:B------:R-:W-:Y:S01]  /*0560*/  STG.E desc[UR4][R2.64], R5 ;  /* 0x0000000502007986 */ /* 0x000fe2000c101904 */
[----:B------:R-:W-:Y:S05]  /*0570*/  EXIT ;  /* 0x000000000000794d */ /* 0x000fea0003800000 */
.L_x_6811:
        /* <DEDUP_REMOVED lines=16> */
.L_x_23508:


//--------------------- .text._ZN2at6native29vectorized_elementwise_kernelILi2EZZZNS0_16sign_kernel_cudaERNS_18TensorIteratorBaseEENKUlvE_clEvENKUlvE5_clEvEUlfE_St5arrayIPcLm2EEEEviT0_T1_ --------------------------
	.section	.text._ZN2at6native29vectorized_elementwise_kernelILi2EZZZNS0_16sign_kernel_cudaERNS_18TensorIteratorBaseEENKUlvE_clEvENKUlvE5_clEvEUlfE_St5arrayIPcLm2EEEEviT0_T1_,"ax",@progbits
	.align	128
        .global         _ZN2at6native29vectorized_elementwise_kernelILi2EZZZNS0_16sign_kernel_cudaERNS_18TensorIteratorBaseEENKUlvE_clEvENKUlvE5_clEvEUlfE_St5arrayIPcLm2EEEEviT0_T1_
        .type           _ZN2at6native29vectorized_elementwise_kernelILi2EZZZNS0_16sign_kernel_cudaERNS_18TensorIteratorBaseEENKUlvE_clEvENKUlvE5_clEvEUlfE_St5arrayIPcLm2EEEEviT0_T1_,@function
        .size           _ZN2at6native29vectorized_elementwise_kernelILi2EZZZNS0_16sign_kernel_cudaERNS_18TensorIteratorBaseEENKUlvE_clEvENKUlvE5_clEvEUlfE_St5arrayIPcLm2EEEEviT0_T1_,(.L_x_23509 - _ZN2at6native29vectorized_elementwise_kernelILi2EZZZNS0_16sign_kernel_cudaERNS_18TensorIteratorBaseEENKUlvE_clEvENKUlvE5_clEvEUlfE_St5arrayIPcLm2EEEEviT0_T1_)
        .other          _ZN2at6native29vectorized_elementwise_kernelILi2EZZZNS0_16sign_kernel_cudaERNS_18TensorIteratorBaseEENKUlvE_clEvENKUlvE5_clEvEUlfE_St5arrayIPcLm2EEEEviT0_T1_,@"STO_CUDA_ENTRY STV_DEFAULT"
_ZN2at6native29vectorized_elementwise_kernelILi2EZZZNS0_16sign_kernel_cudaERNS_18TensorIteratorBaseEENKUlvE_clEvENKUlvE5_clEvEUlfE_St5arrayIPcLm2EEEEviT0_T1_:
.text._ZN2at6native29vectorized_elementwise_kernelILi2EZZZNS0_16sign_kernel_cudaERNS_18TensorIteratorBaseEENKUlvE_clEvENKUlvE5_clEvEUlfE_St5arrayIPcLm2EEEEviT0_T1_:
        /* <DEDUP_REMOVED lines=9> */
[----:B------:R-:W1:Y:S08]  /*0090*/  LDC.64 R2, c[0x0][0x220] ;  /* 0x00008800ff027b82 */ /* 0x000e700000000a00 */
[----:B------:R-:W2:Y:S01]  /*00a0*/  LDC.64 R6, c[0x0][0x218] ;  /* 0x00008600ff067b82 */ /* 0x000ea20000000a00 */
[----:B-1----:R-:W-:-:S04]  /*00b0*/  IMAD.WIDE R2, R0, 0x4, R2 ;  /* 0x0000000400027825 */ /* 0x002fc800078e0202 */
[----:B0-----:R-:W-:-:S05]  /*00c0*/  IMAD.WIDE.U32 R8, R13, 0x8, R2 ;  /* 0x000000080d087825 */ /* 0x001fca00078e0002 */
[----:B------:R-:W3:Y:S04]  /*00d0*/  LDG.E.64 R14, desc[UR4][R8.64] ;  /* 0x00000004080e7981 */ /* 0x000ee8000c1e1b00 */
[----:B------:R-:W4:Y:S04]  /*00e0*/  LDG.E.64 R10, desc[UR4][R8.64+0x400] ;  /* 0x00040004080a7981 */ /* 0x000f28000c1e1b00 */
[----:B------:R-:W5:Y:S04]  /*00f0*/  LDG.E.64 R2, desc[UR4][R8.64+0x800] ;  /* 0x0008000408027981 */ /* 0x000f68000c1e1b00 */
[----:B------:R0:W5:Y:S01]  /*0100*/  LDG.E.64 R4, desc[UR4][R8.64+0xc00] ;  /* 0x000c000408047981 */ /* 0x000162000c1e1b00 */
[----:B--2---:R-:W-:Y:S01]  /*0110*/  IMAD.WIDE.U32 R6, R0, 0x4, R6 ;  /* 0x0000000400067825 */ /* 0x004fe200078e0006 */
[----:B---3--:R-:W-:-:S02]  /*0120*/  FSETP.GEU.FTZ.AND P5, PT, R14, RZ, PT ;  /* 0x000000ff0e00720b */ /* 0x008fc40003fbe000 */
[----:B------:R-:W-:Y:S02]  /*0130*/  FSETP.GT.FTZ.AND P2, PT, R14, RZ, PT ;  /* 0x000000ff0e00720b */ /* 0x000fe40003f54000 */
[----:B------:R-:W-:Y:S02]  /*0140*/  FSETP.GT.FTZ.AND P1, PT, R15, RZ, PT ;  /* 0x000000ff0f00720b */ /* 0x000fe40003f34000 */
[C---:B----4-:R-:W-:Y:S02]  /*0150*/  FSETP.GT.FTZ.AND P0, PT, R10.reuse, RZ, PT ;  /* 0x000000ff0a00720b */ /* 0x050fe40003f14000 */
[----:B------:R-:W-:Y:S02]  /*0160*/  FSETP.GEU.FTZ.AND P3, PT, R10, RZ, PT ;  /* 0x000000ff0a00720b */ /* 0x000fe40003f7e000 */
[----:B------:R-:W-:Y:S02]  /*0170*/  SEL R10, RZ, 0x1, P5 ;  /* 0x00000001ff0a7807 */ /* 0x000fe40002800000 */
[----:B------:R-:W-:-:S02]  /*0180*/  FSETP.GT.FTZ.AND P5, PT, R11, RZ, PT ;  /* 0x000000ff0b00720b */ /* 0x000fc40003fb4000 */
[----:B------:R-:W-:Y:S02]  /*0190*/  FSETP.GEU.FTZ.AND P4, PT, R15, RZ, PT ;  /* 0x000000ff0f00720b */ /* 0x000fe40003f9e000 */
[----:B------:R-:W-:Y:S02]  /*01a0*/  FSETP.GEU.FTZ.AND P6, PT, R11, RZ, PT ;  /* 0x000000ff0b00720b */ /* 0x000fe40003fde000 */
[----:B------:R-:W-:Y:S02]  /*01b0*/  SEL R12, RZ, 0x1, P4 ;  /* 0x00000001ff0c7807 */ /* 0x000fe40002000000 */
[----:B------:R-:W-:Y:S02]  /*01c0*/  SEL R14, RZ, 0x1, P3 ;  /* 0x00000001ff0e7807 */ /* 0x000fe40001800000 */
[----:B0-----:R-:W-:Y:S01]  /*01d0*/  IADD3 R9, -R10, 0x1, RZ ;  /* 0x000000010a097810 */ /* 0x001fe20007ffe1ff */
[----:B------:R-:W-:Y:S01]  /*01e0*/  @!P2 IMAD.MOV R9, RZ, RZ, -R10 ;  /* 0x000000ffff09a224 */ /* 0x000fe200078e0a0a */
[----:B------:R-:W-:-:S02]  /*01f0*/  SEL R15, RZ, 0x1, P6 ;  /* 0x00000001ff0f7807 */ /* 0x000fc40003000000 */
[----:B------:R-:W-:Y:S01]  /*0200*/  IADD3 R11, -R12, 0x1, RZ ;  /* 0x000000010c0b7810 */ /* 0x000fe20007ffe1ff */
[----:B------:R-:W-:Y:S01]  /*0210*/  @!P1 IMAD.MOV R11, RZ, RZ, -R12 ;  /* 0x000000ffff0b9224 */ /* 0x000fe200078e0a0c */
[----:B------:R-:W-:Y:S01]  /*0220*/  IADD3 R10, -R14, 0x1, RZ ;  /* 0x000000010e0a7810 */ /* 0x000fe20007ffe1ff */
[----:B------:R-:W-:Y:S01]  /*0230*/  @!P0 IMAD.MOV R10, RZ, RZ, -R14 ;  /* 0x000000ffff0a8224 */ /* 0x000fe200078e0a0e */
[----:B-----5:R-:W-:Y:S02]  /*0240*/  FSETP.GT.FTZ.AND P2, PT, R3, RZ, PT ;  /* 0x000000ff0300720b */ /* 0x020fe40003f54000 */
[----:B------:R-:W-:Y:S02]  /*0250*/  FSETP.GEU.FTZ.AND P6, PT, R2, RZ, PT ;  /* 0x000000ff0200720b */ /* 0x000fe40003fde000 */
[----:B------:R-:W-:Y:S02]  /*0260*/  FSETP.GT.FTZ.AND P1, PT, R4, RZ, PT ;  /* 0x000000ff0400720b */ /* 0x000fe40003f34000 */
[----:B------:R-:W-:Y:S01]  /*0270*/  IADD3 R8, -R15, 0x1, RZ ;  /* 0x000000010f087810 */ /* 0x000fe20007ffe1ff */
[----:B------:R-:W-:Y:S01]  /*0280*/  @!P5 IMAD.MOV R8, RZ, RZ, -R15 ;  /* 0x000000ffff08d224 */ /* 0x000fe200078e0a0f */
[----:B------:R-:W-:-:S02]  /*0290*/  FSETP.GT.FTZ.AND P3, PT, R2, RZ, PT ;  /* 0x000000ff0200720b */ /* 0x000fc40003f74000 */
[----:B------:R-:W-:Y:S02]  /*02a0*/  FSETP.GT.FTZ.AND P0, PT, R5, RZ, PT ;  /* 0x000000ff0500720b */ /* 0x000fe40003f14000 */
[----:B------:R-:W-:Y:S01]  /*02b0*/  FSETP.GEU.FTZ.AND P5, PT, R3, RZ, PT ;  /* 0x000000ff0300720b */ /* 0x000fe20003fbe000 */
[----:B------:R-:W-:Y:S01]  /*02c0*/  IMAD.WIDE R2, R13, 0x8, R6 ;  /* 0x000000080d027825 */ /* 0x000fe200078e0206 */
[----:B------:R-:W-:Y:S02]  /*02d0*/  FSETP.GEU.FTZ.AND P4, PT, R4, RZ, PT ;  /* 0x000000ff0400720b */ /* 0x000fe40003f9e000 */
[----:B------:R-:W-:Y:S02]  /*02e0*/  SEL R12, RZ, 0x1, P6 ;  /* 0x00000001ff0c7807 */ /* 0x000fe40003000000 */
[----:B------:R-:W-:Y:S02]  /*02f0*/  FSETP.GEU.FTZ.AND P6, PT, R5, RZ, PT ;  /* 0x000000ff0500720b */ /* 0x000fe40003fde000 */
[----:B------:R-:W-:-:S02]  /*0300*/  SEL R7, RZ, 0x1, P5 ;  /* 0x00000001ff077807 */ /* 0x000fc40002800000 */
        /* <DEDUP_REMOVED lines=13> */
[----:B------:R-:W-:Y:S01]  /*03e0*/  I2FP.F32.S32 R11, R8 ;  /* 0x00000008000b7245 */ /* 0x000fe20000201400 */
[----:B------:R-:W-:Y:S01]  /*03f0*/  STG.E.64 desc[UR4][R2.64], R12 ;  /* 0x0000000c02007986 */ /* 0x000fe2000c101b04 */
[----:B------:R-:W-:Y:S02]  /*0400*/  I2FP.F32.S32 R4, R5 ;  /* 0x0000000500047245 */ /* 0x000fe40000201400 */
[----:B------:R-:W-:Y:S02]  /*0410*/  I2FP.F32.S32 R10, R10 ;  /* 0x0000000a000a7245 */ /* 0x000fe40000201400 */
[----:B------:R-:W-:-:S02]  /*0420*/  I2FP.F32.S32 R8, R0 ;  /* 0x0000000000087245 */ /* 0x000fc40000201400 */
[----:B------:R-:W-:Y:S01]  /*0430*/  I2FP.F32.S32 R5, R6 ;  /* 0x0000000600057245 */ /* 0x000fe20000201400 */
[----:B------:R-:W-:Y:S04]  /*0440*/  STG.E.64 desc[UR4][R2.64+0x400], R10 ;  /* 0x0004000a02007986 */ /* 0x000fe8000c101b04 */
[----:B------:R-:W-:Y:S04]  /*0450*/  STG.E.64 desc[UR4][R2.64+0x800], R8 ;  /* 0x0008000802007986 */ /* 0x000fe8000c101b04 */
[----:B------:R-:W-:Y:S01]  /*0460*/  STG.E.64 desc[UR4][R2.64+0xc00], R4 ;  /* 0x000c000402007986 */ /* 0x000fe2000c101b04 */
[----:B------:R-:W-:Y:S05]  /*0470*/  EXIT ;  /* 0x000000000000794d */ /* 0x000fea0003800000 */
.L_x_6812:
[----:B------:R-:W0:Y:S01]  /*0480*/  S2R R15, SR_TID.X ;  /* 0x00000000000f7919 */ /* 0x000e220000002100 */
[----:B------:R-:W-:Y:S01]  /*0490*/  IMAD.MOV.U32 R20, RZ, RZ, RZ ;  /* 0x000000ffff147224 */ /* 0x000fe200078e00ff */
[----:B0-----:R-:W-:Y:S01]  /*04a0*/  ISETP.GE.AND P0, PT, R15, R14, PT ;  /* 0x0000000e0f00720c */ /* 0x001fe20003f06270 */
[----:B------:R-:W-:-:S12]  /*04b0*/  IMAD.MOV.U32 R23, RZ, RZ, R15 ;  /* 0x000000ffff177224 */ /* 0x000fd800078e000f */
[----:B------:R-:W-:Y:S01]  /*04c0*/  @!P0 VIADD R23, R15, 0x80 ;  /* 0x000000800f178836 */ /* 0x000fe20000000000 */
[----:B------:R-:W0:Y:S04]  /*04d0*/  @!P0 LDC.64 R6, c[0x0][0x220] ;  /* 0x00008800ff068b82 */ /* 0x000e280000000a00 */
[----:B------:R-:W-:-:S13]  /*04e0*/  ISETP.GE.AND P6, PT, R23, R14, PT ;  /* 0x0000000e1700720c */ /* 0x000fda0003fc6270 */
[----:B------:R-:W-:Y:S01]  /*04f0*/  @!P6 IMAD.IADD R3, R0, 0x1, R23 ;  /* 0x000000010003e824 */ /* 0x000fe200078e0217 */
[----:B------:R-:W1:Y:S01]  /*0500*/  @!P6 LDC.64 R28, c[0x0][0x220] ;  /* 0x00008800ff1ceb82 */ /* 0x000e620000000a00 */
[----:B------:R-:W-:-:S05]  /*0510*/  @!P6 VIADD R23, R23, 0x80 ;  /* 0x000000801717e836 */ /* 0x000fca0000000000 */
[----:B------:R-:W-:-:S13]  /*0520*/  ISETP.GE.AND P5, PT, R23, R14, PT ;  /* 0x0000000e1700720c */ /* 0x000fda0003fa6270 */
[----:B------:R-:W-:Y:S01]  /*0530*/  @!P5 IMAD.IADD R16, R0, 0x1, R23 ;  /* 0x000000010010d824 */ /* 0x000fe200078e0217 */
[----:B------:R-:W2:Y:S01]  /*0540*/  @!P5 LDC.64 R12, c[0x0][0x220] ;  /* 0x00008800ff0cdb82 */ /* 0x000ea20000000a00 */
[----:B------:R-:W-:Y:S02]  /*0550*/  @!P5 VIADD R23, R23, 0x80 ;  /* 0x000000801717d836 */ /* 0x000fe40000000000 */
[----:B-1----:R-:W-:-:S03]  /*0560*/  @!P6 IMAD.WIDE.U32 R28, R3, 0x4, R28 ;  /* 0x00000004031ce825 */ /* 0x002fc600078e001c */
[C---:B------:R-:W-:Y:S02]  /*0570*/  ISETP.GE.AND P4, PT, R23.reuse, R14, PT ;  /* 0x0000000e1700720c */ /* 0x040fe40003f86270 */
[----:B------:R-:W5:Y:S11]  /*0580*/  @!P6 LDG.E R20, desc[UR4][R28.64] ;  /* 0x000000041c14e981 */ /* 0x000f76000c1e1900 */
[----:B------:R-:W-:Y:S01]  /*0590*/  @!P4 IMAD.IADD R27, R0, 0x1, R23 ;  /* 0x00000001001bc824 */ /* 0x000fe200078e0217 */
[----:B------:R-:W1:Y:S01]  /*05a0*/  @!P4 LDC.64 R18, c[0x0][0x220] ;  /* 0x00008800ff12cb82 */ /* 0x000e620000000a00 */
[----:B------:R-:W-:-:S05]  /*05b0*/  @!P4 VIADD R23, R23, 0x80 ;  /* 0x000000801717c836 */ /* 0x000fca0000000000 */
        /* <DEDUP_REMOVED lines=9> */
[----:B------:R-:W-:Y:S01]  /*0650*/  @!P1 IMAD.IADD R17, R0, 0x1, R23 ;  /* 0x0000000100119824 */ /* 0x000fe200078e0217 */
[----:B------:R-:W0:Y:S01]  /*0660*/  @!P1 LDC.64 R2, c[0x0][0x220] ;  /* 0x00008800ff029b82 */ /* 0x000e220000000a00 */
[----:B------:R-:W-:-:S05]  /*0670*/  @!P1 VIADD R23, R23, 0x80 ;  /* 0x0000008017179836 */ /* 0x000fca0000000000 */
[----:B------:R-:W-:-:S13]  /*0680*/  ISETP.GE.AND P6, PT, R23, R14, PT ;  /* 0x0000000e1700720c */ /* 0x000fda0003fc6270 */
[----:B------:R-:W3:Y:S01]  /*0690*/  @!P6 LDC.64 R4, c[0x0][0x220] ;  /* 0x00008800ff04eb82 */ /* 0x000ee20000000a00 */
[----:B--2---:R-:W-:-:S04]  /*06a0*/  @!P5 IMAD.WIDE.U32 R12, R16, 0x4, R12 ;  /* 0x00000004100cd825 */ /* 0x004fc800078e000c */
[----:B------:R-:W-:Y:S02]  /*06b0*/  IMAD.MOV.U32 R22, RZ, RZ, RZ ;  /* 0x000000ffff167224 */ /* 0x000fe400078e00ff */
[----:B------:R-:W-:Y:S02]  /*06c0*/  IMAD.MOV.U32 R16, RZ, RZ, RZ ;  /* 0x000000ffff107224 */ /* 0x000fe400078e00ff */
[----:B-1----:R-:W-:Y:S02]  /*06d0*/  @!P4 IMAD.WIDE.U32 R18, R27, 0x4, R18 ;  /* 0x000000041b12c825 */ /* 0x002fe400078e0012 */
[----:B------:R1:W5:Y:S02]  /*06e0*/  @!P5 LDG.E R22, desc[UR4][R12.64] ;  /* 0x000000040c16d981 */ /* 0x000364000c1e1900 */
[C---:B------:R-:W-:Y:S02]  /*06f0*/  @!P6 IMAD.IADD R27, R0.reuse, 0x1, R23 ;  /* 0x00000001001be824 */ /* 0x040fe400078e0217 */
[----:B------:R-:W-:Y:S01]  /*0700*/  @!P0 IMAD.IADD R23, R0, 0x1, R15 ;  /* 0x0000000100178824 */ /* 0x000fe200078e020f */
[----:B------:R2:W5:Y:S01]  /*0710*/  @!P4 LDG.E R16, desc[UR4][R18.64] ;  /* 0x000000041210c981 */ /* 0x000562000c1e1900 */
[----:B----4-:R-:W-:-:S04]  /*0720*/  @!P2 IMAD.WIDE.U32 R8, R21, 0x4, R8 ;  /* 0x000000041508a825 */ /* 0x010fc800078e0008 */
[----:B0-----:R-:W-:Y:S01]  /*0730*/  @!P1 IMAD.WIDE.U32 R2, R17, 0x4, R2 ;  /* 0x0000000411029825 */ /* 0x001fe200078e0002 */
[----:B-1----:R-:W-:-:S03]  /*0740*/  CS2R R12, SRZ ;  /* 0x00000000000c7805 */ /* 0x002fc6000001ff00 */
[----:B------:R-:W-:Y:S02]  /*0750*/  IMAD.MOV.U32 R17, RZ, RZ, RZ ;  /* 0x000000ffff117224 */ /* 0x000fe400078e00ff */
[----:B------:R-:W-:Y:S01]  /*0760*/  IMAD.MOV.U32 R21, RZ, RZ, RZ ;  /* 0x000000ffff157224 */ /* 0x000fe200078e00ff */
[----:B------:R0:W5:Y:S01]  /*0770*/  @!P1 LDG.E R13, desc[UR4][R2.64] ;  /* 0x00000004020d9981 */ /* 0x000162000c1e1900 */
[----:B--2---:R-:W-:Y:S02]  /*0780*/  IMAD.MOV.U32 R18, RZ, RZ, RZ ;  /* 0x000000ffff127224 */ /* 0x004fe400078e00ff */
[----:B---3--:R-:W-:Y:S02]  /*0790*/  @!P3 IMAD.WIDE.U32 R10, R25, 0x4, R10 ;  /* 0x00000004190ab825 */ /* 0x008fe400078e000a */
[----:B------:R0:W5:Y:S02]  /*07a0*/  @!P2 LDG.E R21, desc[UR4][R8.64] ;  /* 0x000000040815a981 */ /* 0x000164000c1e1900 */
[----:B------:R-:W-:-:S02]  /*07b0*/  @!P6 IMAD.WIDE.U32 R4, R27, 0x4, R4 ;  /* 0x000000041b04e825 */ /* 0x000fc400078e0004 */
[----:B------:R0:W5:Y:S02]  /*07c0*/  @!P3 LDG.E R17, desc[UR4][R10.64] ;  /* 0x000000040a11b981 */ /* 0x000164000c1e1900 */
[----:B------:R-:W-:Y:S02]  /*07d0*/  @!P0 IMAD.WIDE.U32 R6, R23, 0x4, R6 ;  /* 0x0000000417068825 */ /* 0x000fe400078e0006 */
[----:B------:R0:W5:Y:S04]  /*07e0*/  @!P6 LDG.E R12, desc[UR4][R4.64] ;  /* 0x00000004040ce981 */ /* 0x000168000c1e1900 */
[----:B------:R0:W5:Y:S01]  /*07f0*/  @!P0 LDG.E R18, desc[UR4][R6.64] ;  /* 0x0000000406128981 */ /* 0x000162000c1e1900 */
[----:B------:R-:W-:Y:S04]  /*0800*/  BSSY B0, `(.L_x_6813) ;  /* 0x000000d000007945 */ /* 0x000fe80003800000 */
[----:B------:R-:W-:Y:S05]  /*0810*/  @P0 BRA `(.L_x_6814) ;  /* 0x00000000002c0947 */ /* 0x000fea0003800000 */
[----:B0-----:R-:W0:Y:S01]  /*0820*/  LDC.64 R2, c[0x0][0x218] ;  /* 0x00008600ff027b82 */ /* 0x001e220000000a00 */
[----:B-----5:R-:W-:Y:S01]  /*0830*/  FSETP.GT.FTZ.AND P0, PT, R18, RZ, PT ;  /* 0x000000ff1200720b */ /* 0x020fe20003f14000 */
[----:B------:R-:W-:Y:S01]  /*0840*/  IMAD.IADD R5, R0, 0x1, R15 ;  /* 0x0000000100057824 */ /* 0x000fe200078e020f */
[----:B------:R-:W-:Y:S01]  /*0850*/  FSETP.GEU.FTZ.AND P1, PT, R18, RZ, PT ;  /* 0x000000ff1200720b */ /* 0x000fe20003f3e000 */
[----:B------:R-:W-:-:S03]  /*0860*/  VIADD R15, R15, 0x80 ;  /* 0x000000800f0f7836 */ /* 0x000fc60000000000 */
[----:B------:R-:W-:-:S04]  /*0870*/  SEL R6, RZ, 0x1, P1 ;  /* 0x00000001ff067807 */ /* 0x000fc80000800000 */
[----:B------:R-:W-:-:S03]  /*0880*/  IADD3 R4, -R6, 0x1, RZ ;  /* 0x0000000106047810 */ /* 0x000fc60007ffe1ff */
[----:B------:R-:W-:Y:S02]  /*0890*/  @!P0 IMAD.MOV R4, RZ, RZ, -R6 ;  /* 0x000000ffff048224 */ /* 0x000fe400078e0a06 */
[----:B0-----:R-:W-:-:S03]  /*08a0*/  IMAD.WIDE.U32 R2, R5, 0x4, R2 ;  /* 0x0000000405027825 */ /* 0x001fc600078e0002 */
[----:B------:R-:W-:-:S05]  /*08b0*/  I2FP.F32.S32 R5, R4 ;  /* 0x0000000400057245 */ /* 0x000fca0000201400 */
[----:B------:R1:W-:Y:S02]  /*08c0*/  STG.E desc[UR4][R2.64], R5 ;  /* 0x0000000502007986 */ /* 0x0003e4000c101904 */
.L_x_6814:
[----:B------:R-:W-:Y:S05]  /*08d0*/  BSYNC B0 ;  /* 0x0000000000007941 */ /* 0x000fea0003800000 */
.L_x_6813:
[----:B------:R-:W-:Y:S01]  /*08e0*/  ISETP.GE.AND P0, PT, R15, R14, PT ;  /* 0x0000000e0f00720c */ /* 0x000fe20003f06270 */
[----:B------:R-:W-:Y:S04]  /*08f0*/  BSSY B0, `(.L_x_6815) ;  /* 0x0000052000007945 */ /* 0x000fe80003800000 */
[----:B------:R-:W-:Y:S08]  /*0900*/  BSSY B1, `(.L_x_6816) ;  /* 0x0000045000017945 */ /* 0x000ff00003800000 */
[----:B------:R-:W-:Y:S05]  /*0910*/  @P0 BRA `(.L_x_6817) ;  /* 0x0000000000600947 */ /* 0x000fea0003800000 */
[----:B01----:R-:W0:Y:S01]  /*0920*/  LDC.64 R2, c[0x0][0x218] ;  /* 0x00008600ff027b82 */ /* 0x003e220000000a00 */
[----:B-----5:R-:W-:Y:S01]  /*0930*/  FSETP.GT.FTZ.AND P0, PT, R20, RZ, PT ;  /* 0x000000ff1400720b */ /* 0x020fe20003f14000 */
[----:B------:R-:W-:Y:S01]  /*0940*/  IMAD.IADD R5, R0, 0x1, R15 ;  /* 0x0000000100057824 */ /* 0x000fe200078e020f */
[----:B------:R-:W-:Y:S01]  /*0950*/  FSETP.GEU.FTZ.AND P1, PT, R20, RZ, PT ;  /* 0x000000ff1400720b */ /* 0x000fe20003f3e000 */
[----:B------:R-:W-:-:S03]  /*0960*/  VIADD R15, R15, 0x80 ;  /* 0x000000800f0f7836 */ /* 0x000fc60000000000 */
[----:B------:R-:W-:-:S04]  /*0970*/  SEL R6, RZ, 0x1, P1 ;  /* 0x00000001ff067807 */ /* 0x000fc80000800000 */
[----:B------:R-:W-:-:S03]  /*0980*/  IADD3 R4, -R6, 0x1, RZ ;  /* 0x0000000106047810 */ /* 0x000fc60007ffe1ff */
[----:B------:R-:W-:Y:S01]  /*0990*/  @!P0 IMAD.MOV R4, RZ, RZ, -R6 ;  /* 0x000000ffff048224 */ /* 0x000fe200078e0a06 */
[----:B------:R-:W-:Y:S01]  /*09a0*/  ISETP.GE.AND P0, PT, R15, R14, PT ;  /* 0x0000000e0f00720c */ /* 0x000fe20003f06270 */
[----:B0-----:R-:W-:-:S03]  /*09b0*/  IMAD.WIDE.U32 R2, R5, 0x4, R2 ;  /* 0x0000000405027825 */ /* 0x001fc600078e0002 */
[----:B------:R-:W-:-:S05]  /*09c0*/  I2FP.F32.S32 R5, R4 ;  /* 0x0000000400057245 */ /* 0x000fca0000201400 */
[----:B------:R0:W-:Y:S04]  /*09d0*/  STG.E desc[UR4][R2.64], R5 ;  /* 0x0000000502007986 */ /* 0x0001e8000c101904 */
[----:B------:R-:W-:Y:S05]  /*09e0*/  @P0 BRA `(.L_x_6818) ;  /* 0x0000000000600947 */ /* 0x000fea0003800000 */
[----:B0-----:R-:W0:Y:S01]  /*09f0*/  LDC.64 R2, c[0x0][0x218] ;  /* 0x00008600ff027b82 */ /* 0x001e220000000a00 */
[----:B------:R-:W-:Y:S01]  /*0a00*/  FSETP.GT.FTZ.AND P0, PT, R22, RZ, PT ;  /* 0x000000ff1600720b */ /* 0x000fe20003f14000 */
        /* <DEDUP_REMOVED lines=9> */
.L_x_6817:
[----:B------:R-:W-:-:S13]  /*0aa0*/  ISETP.GE.AND P0, PT, R15, R14, PT ;  /* 0x0000000e0f00720c */ /* 0x000fda0003f06270 */
[----:B------:R-:W-:Y:S05]  /*0ab0*/  @P0 BRA `(.L_x_6819) ;  /* 0x0000000000600947 */ /* 0x000fea0003800000 */
[----:B012---:R-:W0:Y:S01]  /*0ac0*/  LDC.64 R2, c[0x0][0x218] ;  /* 0x00008600ff027b82 */ /* 0x007e220000000a00 */
        /* <DEDUP_REMOVED lines=10> */
.L_x_6818:
[----:B------:R-:W-:-:S13]  /*0b70*/  ISETP.GE.AND P0, PT, R15, R14, PT ;  /* 0x0000000e0f00720c */ /* 0x000fda0003f06270 */
[----:B------:R-:W-:Y:S05]  /*0b80*/  @P0 BRA `(.L_x_6820) ;  /* 0x0000000000640947 */ /* 0x000fea0003800000 */
[----:B01----:R-:W0:Y:S01]  /*0b90*/  LDC.64 R2, c[0x0][0x218] ;  /* 0x00008600ff027b82 */ /* 0x003e220000000a00 */
[C---:B------:R-:W-:Y:S01]  /*0ba0*/  FSETP.GT.FTZ.AND P0, PT, R17.reuse, RZ, PT ;  /* 0x000000ff1100720b */ /* 0x040fe20003f14000 */
        /* <DEDUP_REMOVED lines=9> */
.L_x_6819:
[----:B------:R-:W-:-:S13]  /*0c40*/  ISETP.GE.AND P0, PT, R15, R14, PT ;  /* 0x0000000e0f00720c */ /* 0x000fda0003f06270 */
[----:B------:R-:W-:Y:S05]  /*0c50*/  @P0 BREAK B1 ;  /* 0x0000000000010942 */ /* 0x000fea0003800000 */
[----:B------:R-:W-:Y:S05]  /*0c60*/  @P0 BRA `(.L_x_6821) ;  /* 0x0000000000680947 */ /* 0x000fea0003800000 */
[----:B0123--:R-:W0:Y:S01]  /*0c70*/  LDC.64 R2, c[0x0][0x218] ;  /* 0x00008600ff027b82 */ /* 0x00fe220000000a00 */
[C---:B-----5:R-:W-:Y:S01]  /*0c80*/  FSETP.GT.FTZ.AND P0, PT, R21.reuse, RZ, PT ;  /* 0x000000ff1500720b */ /* 0x060fe20003f14000 */
        /* <DEDUP_REMOVED lines=9> */
.L_x_6820:
[----:B------:R-:W-:-:S13]  /*0d20*/  ISETP.GE.AND P0, PT, R15, R14, PT ;  /* 0x0000000e0f00720c */ /* 0x000fda0003f06270 */
[----:B------:R-:W-:Y:S05]  /*0d30*/  @P0 BREAK B1 ;  /* 0x0000000000010942 */ /* 0x000fea0003800000 */
[----:B------:R-:W-:Y:S05]  /*0d40*/  @P0 BRA `(.L_x_6821) ;  /* 0x0000000000300947 */ /* 0x000fea0003800000 */
[----:B------:R-:W-:Y:S05]  /*0d50*/  BSYNC B1 ;  /* 0x0000000000017941 */ /* 0x000fea0003800000 */
.L_x_6816:
[----:B012---:R-:W0:Y:S01]  /*0d60*/  LDC.64 R2, c[0x0][0x218] ;  /* 0x00008600ff027b82 */ /* 0x007e220000000a00 */
        /* <DEDUP_REMOVED lines=10> */
.L_x_6821:
[----:B------:R-:W-:Y:S05]  /*0e10*/  BSYNC B0 ;  /* 0x0000000000007941 */ /* 0x000fea0003800000 */
.L_x_6815:
[----:B------:R-:W-:Y:S05]  /*0e20*/  WARPSYNC.ALL ;  /* 0x0000000000007948 */ /* 0x000fea0003800000 */
[----:B------:R-:W-:-:S13]  /*0e30*/  ISETP.GE.AND P0, PT, R15, R14, PT ;  /* 0x0000000e0f00720c */ /* 0x000fda0003f06270 */
[----:B------:R-:W-:Y:S05]  /*0e40*/  @P0 EXIT ;  /* 0x000000000000094d */ /* 0x000fea0003800000 */
[----:B01234-:R-:W0:Y:S01]  /*0e50*/  LDC.64 R2, c[0x0][0x218] ;  /* 0x00008600ff027b82 */ /* 0x01fe220000000a00 */
[----:B-----5:R-:W-:Y:S01]  /*0e60*/  FSETP.GT.FTZ.AND P0, PT, R12, RZ, PT ;  /* 0x000000ff0c00720b */ /* 0x020fe20003f14000 */
[----:B------:R-:W-:Y:S01]  /*0e70*/  IMAD.IADD R15, R0, 0x1, R15 ;  /* 0x00000001000f7824 */ /* 0x000fe200078e020f */
[----:B------:R-:W-:-:S04]  /*0e80*/  FSETP.GEU.FTZ.AND P1, PT, R12, RZ, PT ;  /* 0x000000ff0c00720b */ /* 0x000fc80003f3e000 */
[----:B------:R-:W-:-:S04]  /*0e90*/  SEL R5, RZ, 0x1, P1 ;  /* 0x00000001ff057807 */ /* 0x000fc80000800000 */
[----:B------:R-:W-:-:S03]  /*0ea0*/  IADD3 R4, -R5, 0x1, RZ ;  /* 0x0000000105047810 */ /* 0x000fc60007ffe1ff */
[----:B------:R-:W-:-:S05]  /*0eb0*/  @!P0 IMAD.MOV R4, RZ, RZ, -R5 ;  /* 0x000000ffff048224 */ /* 0x000fca00078e0a05 */
[----:B------:R-:W-:Y:S01]  /*0ec0*/  I2FP.F32.S32 R5, R4 ;  /* 0x0000000400057245 */ /* 0x000fe20000201400 */
[----:B0-----:R-:W-:-:S05]  /*0ed0*/  IMAD.WIDE.U32 R2, R15, 0x4, R2 ;  /* 0x000000040f027825 */ /* 0x001fca00078e0002 */
[----:B------:R-:W-:Y:S01]  /*0ee0*/  STG.E desc[UR4][R2.64], R5 ;  /* 0x0000000502007986 */ /* 0x000fe2000c101904 */
[----:B------:R-:W-:Y:S05]  /*0ef0*/  EXIT ;  /* 0x000000000000794d */ /* 0x000fea0003800000 */
.L_x_6822:
        /* <DEDUP_REMOVED lines=16> */
.L_x_23509:


//--------------------- .text._ZN2at6native29vectorized_elementwise_kernelILi4EZZZNS0_16sign_kernel_cudaERNS_18TensorIteratorBaseEENKUlvE_clEvENKUlvE5_clEvEUlfE_St5arrayIPcLm2EEEEviT0_T1_ --------------------------
	.section	.text._ZN2at6native29vectorized_elementwise_kernelILi4EZZZNS0_16sign_kernel_cudaERNS_18TensorIteratorBaseEENKUlvE_clEvENKUlvE5_clEvEUlfE_St5arrayIPcLm2EEEEviT0_T1_,"ax",@progbits
	.align	128
        .global         _ZN2at6native29vectorized_elementwise_kernelILi4EZZZNS0_16sign_kernel_cudaERNS_18TensorIteratorBaseEENKUlvE_clEvENKUlvE5_clEvEUlfE_St5arrayIPcLm2EEEEviT0_T1_
        .type           _ZN2at6native29vectorized_elementwise_kernelILi4EZZZNS0_16sign_kernel_cudaERNS_18TensorIteratorBaseEENKUlvE_clEvENKUlvE5_clEvEUlfE_St5arrayIPcLm2EEEEviT0_T1_,@function
        .size           _ZN2at6native29vectorized_elementwise_kernelILi4EZZZNS0_16sign_kernel_cudaERNS_18TensorIteratorBaseEENKUlvE_clEvENKUlvE5_clEvEUlfE_St5arrayIPcLm2EEEEviT0_T1_,(.L_x_23510 - _ZN2at6native29vectorized_elementwise_kernelILi4EZZZNS0_16sign_kernel_cudaERNS_18TensorIteratorBaseEENKUlvE_clEvENKUlvE5_clEvEUlfE_St5arrayIPcLm2EEEEviT0_T1_)
        .other          _ZN2at6native29vectorized_elementwise_kernelILi4EZZZNS0_16sign_kernel_cudaERNS_18TensorIteratorBaseEENKUlvE_clEvENKUlvE5_clEvEUlfE_St5arrayIPcLm2EEEEviT0_T1_,@"STO_CUDA_ENTRY STV_DEFAULT"
_ZN2at6native29vectorized_elementwise_kernelILi4EZZZNS0_16sign_kernel_cudaERNS_18TensorIteratorBaseEENKUlvE_clEvENKUlvE5_clEvEUlfE_St5arrayIPcLm2EEEEviT0_T1_:
.text._ZN2at6native29vectorized_elementwise_kernelILi4EZZZNS0_16sign_kernel_cudaERNS_18TensorIteratorBaseEENKUlvE_clEvENKUlvE5_clEvEUlfE_St5arrayIPcLm2EEEEviT0_T1_:
        /* <DEDUP_REMOVED lines=11> */
[----:B0-----:R-:W-:Y:S02]  /*00b0*/  IMAD.WIDE.U32 R8, R17, 0x10, R2 ;  /* 0x0000001011087825 */ /* 0x001fe400078e0002 */
[----:B------:R-:W0:Y:S03]  /*00c0*/  LDC.64 R2, c[0x0][0x218] ;  /* 0x00008600ff027b82 */ /* 0x000e260000000a00 */
[----:B------:R-:W2:Y:S04]  /*00d0*/  LDG.E.128 R12, desc[UR4][R8.64] ;  /* 0x00000004080c7981 */ /* 0x000ea8000c1e1d00 */
[----:B------:R1:W3:Y:S01]  /*00e0*/  LDG.E.128 R4, desc[UR4][R8.64+0x800] ;  /* 0x0008000408047981 */ /* 0x0002e2000c1e1d00 */
[----:B0-----:R-:W-:-:S04]  /*00f0*/  IMAD.WIDE.U32 R2, R0, 0x4, R2 ;  /* 0x0000000400027825 */ /* 0x001fc800078e0002 */
[----:B------:R-:W-:Y:S01]  /*0100*/  IMAD.WIDE R2, R17, 0x10, R2 ;  /* 0x0000001011027825 */ /* 0x000fe200078e0202 */
[C---:B--2---:R-:W-:Y:S02]  /*0110*/  FSETP.GEU.FTZ.AND P6, PT, R12.reuse, RZ, PT ;  /* 0x000000ff0c00720b */ /* 0x044fe40003fde000 */
[----:B------:R-:W-:Y:S02]  /*0120*/  FSETP.GT.FTZ.AND P2, PT, R13, RZ, PT ;  /* 0x000000ff0d00720b */ /* 0x000fe40003f54000 */
[----:B------:R-:W-:Y:S02]  /*0130*/  FSETP.GT.FTZ.AND P3, PT, R12, RZ, PT ;  /* 0x000000ff0c00720b */ /* 0x000fe40003f74000 */
[----:B------:R-:W-:Y:S02]  /*0140*/  FSETP.GT.FTZ.AND P1, PT, R14, RZ, PT ;  /* 0x000000ff0e00720b */ /* 0x000fe40003f34000 */
[----:B------:R-:W-:Y:S02]  /*0150*/  FSETP.GT.FTZ.AND P0, PT, R15, RZ, PT ;  /* 0x000000ff0f00720b */ /* 0x000fe40003f14000 */
[----:B------:R-:W-:-:S02]  /*0160*/  FSETP.GEU.FTZ.AND P5, PT, R13, RZ, PT ;  /* 0x000000ff0d00720b */ /* 0x000fc40003fbe000 */
[----:B------:R-:W-:Y:S02]  /*0170*/  SEL R10, RZ, 0x1, P6 ;  /* 0x00000001ff0a7807 */ /* 0x000fe40003000000 */
[----:B------:R-:W-:Y:S02]  /*0180*/  FSETP.GEU.FTZ.AND P4, PT, R14, RZ, PT ;  /* 0x000000ff0e00720b */ /* 0x000fe40003f9e000 */
[----:B------:R-:W-:Y:S02]  /*0190*/  FSETP.GEU.FTZ.AND P6, PT, R15, RZ, PT ;  /* 0x000000ff0f00720b */ /* 0x000fe40003fde000 */
[----:B------:R-:W-:Y:S02]  /*01a0*/  SEL R13, RZ, 0x1, P5 ;  /* 0x00000001ff0d7807 */ /* 0x000fe40002800000 */
[----:B------:R-:W-:Y:S02]  /*01b0*/  SEL R14, RZ, 0x1, P4 ;  /* 0x00000001ff0e7807 */ /* 0x000fe40002000000 */
[----:B------:R-:W-:-:S02]  /*01c0*/  SEL R15, RZ, 0x1, P6 ;  /* 0x00000001ff0f7807 */ /* 0x000fc40003000000 */
[----:B------:R-:W-:Y:S01]  /*01d0*/  IADD3 R12, -R13, 0x1, RZ ;  /* 0x000000010d0c7810 */ /* 0x000fe20007ffe1ff */
[----:B------:R-:W-:Y:S01]  /*01e0*/  @!P2 IMAD.MOV R12, RZ, RZ, -R13 ;  /* 0x000000ffff0ca224 */ /* 0x000fe200078e0a0d */
[----:B------:R-:W-:Y:S01]  /*01f0*/  IADD3 R11, -R10, 0x1, RZ ;  /* 0x000000010a0b7810 */ /* 0x000fe20007ffe1ff */
[----:B------:R-:W-:Y:S01]  /*0200*/  @!P3 IMAD.MOV R11, RZ, RZ, -R10 ;  /* 0x000000ffff0bb224 */ /* 0x000fe200078e0a0a */
[----:B-1----:R-:W-:Y:S01]  /*0210*/  IADD3 R9, -R14, 0x1, RZ ;  /* 0x000000010e097810 */ /* 0x002fe20007ffe1ff */
[----:B------:R-:W-:Y:S01]  /*0220*/  @!P1 IMAD.MOV R9, RZ, RZ, -R14 ;  /* 0x000000ffff099224 */ /* 0x000fe200078e0a0e */
[----:B------:R-:W-:Y:S01]  /*0230*/  IADD3 R8, -R15, 0x1, RZ ;  /* 0x000000010f087810 */ /* 0x000fe20007ffe1ff */
[----:B------:R-:W-:Y:S01]  /*0240*/  @!P0 IMAD.MOV R8, RZ, RZ, -R15 ;  /* 0x000000ffff088224 */ /* 0x000fe200078e0a0f */
[----:B---3--:R-:W-:Y:S02]  /*0250*/  FSETP.GEU.FTZ.AND P6, PT, R4, RZ, PT ;  /* 0x000000ff0400720b */ /* 0x008fe40003fde000 */
[----:B------:R-:W-:-:S02]  /*0260*/  FSETP.GT.FTZ.AND P2, PT, R5, RZ, PT ;  /* 0x000000ff0500720b */ /* 0x000fc40003f54000 */
[----:B------:R-:W-:Y:S02]  /*0270*/  FSETP.GT.FTZ.AND P3, PT, R4, RZ, PT ;  /* 0x000000ff0400720b */ /* 0x000fe40003f74000 */
[C---:B------:R-:W-:Y:S02]  /*0280*/  FSETP.GT.FTZ.AND P1, PT, R6.reuse, RZ, PT ;  /* 0x000000ff0600720b */ /* 0x040fe40003f34000 */
[----:B------:R-:W-:Y:S02]  /*0290*/  FSETP.GT.FTZ.AND P0, PT, R7, RZ, PT ;  /* 0x000000ff0700720b */ /* 0x000fe40003f14000 */
[----:B------:R-:W-:Y:S02]  /*02a0*/  FSETP.GEU.FTZ.AND P5, PT, R5, RZ, PT ;  /* 0x000000ff0500720b */ /* 0x000fe40003fbe000 */
[----:B------:R-:W-:Y:S02]  /*02b0*/  SEL R4, RZ, 0x1, P6 ;  /* 0x00000001ff047807 */ /* 0x000fe40003000000 */
[----:B------:R-:W-:-:S02]  /*02c0*/  FSETP.GEU.FTZ.AND P4, PT, R6, RZ, PT ;  /* 0x000000ff0600720b */ /* 0x000fc40003f9e000 */
[----:B------:R-:W-:Y:S02]  /*02d0*/  FSETP.GEU.FTZ.AND P6, PT, R7, RZ, PT ;  /* 0x000000ff0700720b */ /* 0x000fe40003fde000 */
        /* <DEDUP_REMOVED lines=17> */
[----:B------:R-:W-:Y:S01]  /*03f0*/  I2FP.F32.S32 R10, R13 ;  /* 0x0000000d000a7245 */ /* 0x000fe20000201400 */
[----:B------:R-:W-:Y:S01]  /*0400*/  STG.E.128 desc[UR4][R2.64], R4 ;  /* 0x0000000402007986 */ /* 0x000fe2000c101d04 */
[----:B------:R-:W-:-:S05]  /*0410*/  I2FP.F32.S32 R11, R14 ;  /* 0x0000000e000b7245 */ /* 0x000fca0000201400 */
[----:B------:R-:W-:Y:S01]  /*0420*/  STG.E.128 desc[UR4][R2.64+0x800], R8 ;  /* 0x0008000802007986 */ /* 0x000fe2000c101d04 */
[----:B------:R-:W-:Y:S05]  /*0430*/  EXIT ;  /* 0x000000000000794d */ /* 0x000fea0003800000 */
.L_x_6823:
        /* <DEDUP_REMOVED lines=69> */
.L_x_6825:
[----:B------:R-:W-:Y:S05]  /*0890*/  BSYNC B0 ;  /* 0x0000000000007941 */ /* 0x000fea0003800000 */
.L_x_6824:
        /* <DEDUP_REMOVED lines=28> */
.L_x_6828:
        /* <DEDUP_REMOVED lines=13> */
.L_x_6829:
        /* <DEDUP_REMOVED lines=13> */
.L_x_6830:
        /* <DEDUP_REMOVED lines=14> */
.L_x_6831:
[----:B------:R-:W-:-:S13]  /*0ce0*/  ISETP.GE.AND P0, PT, R15, R14, PT ;  /* 0x0000000e0f00720c */ /* 0x000fda0003f06270 */
[----:B------:R-:W-:Y:S05]  /*0cf0*/  @P0 BREAK B1 ;  /* 0x0000000000010942 */ /* 0x000fea0003800000 */
[----:B------:R-:W-:Y:S05]  /*0d00*/  @P0 BRA `(.L_x_6832) ;  /* 0x0000000000300947 */ /* 0x000fea0003800000 */
[----:B------:R-:W-:Y:S05]  /*0d10*/  BSYNC B1 ;  /* 0x0000000000017941 */ /* 0x000fea0003800000 */
.L_x_6827:
        /* <DEDUP_REMOVED lines=11> */
.L_x_6832:
[----:B------:R-:W-:Y:S05]  /*0dd0*/  BSYNC B0 ;  /* 0x0000000000007941 */ /* 0x000fea0003800000 */
.L_x_6826:
        /* <DEDUP_REMOVED lines=14> */
.L_x_6833:
        /* <DEDUP_REMOVED lines=12> */
.L_x_23510:


//--------------------- .text._ZN2at6native29vectorized_elementwise_kernelILi8EZZZNS0_16sign_kernel_cudaERNS_18TensorIteratorBaseEENKUlvE_clEvENKUlvE5_clEvEUlfE_St5arrayIPcLm2EEEEviT0_T1_ --------------------------
	.section	.text._ZN2at6native29vectorized_elementwise_kernelILi8EZZZNS0_16sign_kernel_cudaERNS_18TensorIteratorBaseEENKUlvE_clEvENKUlvE5_clEvEUlfE_St5arrayIPcLm2EEEEviT0_T1_,"ax",@progbits
	.align	128
        .global         _ZN2at6native29vectorized_elementwise_kernelILi8EZZZNS0_16sign_kernel_cudaERNS_18TensorIteratorBaseEENKUlvE_clEvENKUlvE5_clEvEUlfE_St5arrayIPcLm2EEEEviT0_T1_
        .type           _ZN2at6native29vectorized_elementwise_kernelILi8EZZZNS0_16sign_kernel_cudaERNS_18TensorIteratorBaseEENKUlvE_clEvENKUlvE5_clEvEUlfE_St5arrayIPcLm2EEEEviT0_T1_,@function
        .size           _ZN2at6native29vectorized_elementwise_kernelILi8EZZZNS0_16sign_kernel_cudaERNS_18TensorIteratorBaseEENKUlvE_clEvENKUlvE5_clEvEUlfE_St5arrayIPcLm2EEEEviT0_T1_,(.L_x_23511 - _ZN2at6native29vectorized_elementwise_kernelILi8EZZZNS0_16sign_kernel_cudaERNS_18TensorIteratorBaseEENKUlvE_clEvENKUlvE5_clEvEUlfE_St5arrayIPcLm2EEEEviT0_T1_)
        .other          _ZN2at6native29vectorized_elementwise_kernelILi8EZZZNS0_16sign_kernel_cudaERNS_18TensorIteratorBaseEENKUlvE_clEvENKUlvE5_clEvEUlfE_St5arrayIPcLm2EEEEviT0_T1_,@"STO_CUDA_ENTRY STV_DEFAULT"
_ZN2at6native29vectorized_elementwise_kernelILi8EZZZNS0_16sign_kernel_cudaERNS_18TensorIteratorBaseEENKUlvE_clEvENKUlvE5_clEvEUlfE_St5arrayIPcLm2EEEEviT0_T1_:
.text._ZN2at6native29vectorized_elementwise_kernelILi8EZZZNS0_16sign_kernel_cudaERNS_18TensorIteratorBaseEENKUlvE_clEvENKUlvE5_clEvEUlfE_St5arrayIPcLm2EEEEviT0_T1_:
        /* <DEDUP_REMOVED lines=68> */
.L_x_6834:
        /* <DEDUP_REMOVED lines=69> */
.L_x_6836:
[----:B------:R-:W-:Y:S05]  /*0890*/  BSYNC B0 ;  /* 0x0000000000007941 */ /* 0x000fea0003800000 */
.L_x_6835:
        /* <DEDUP_REMOVED lines=28> */
.L_x_6839:
        /* <DEDUP_REMOVED lines=13> */
.L_x_6840:
        /* <DEDUP_REMOVED lines=13> */
.L_x_6841:
        /* <DEDUP_REMOVED lines=14> */
.L_x_6842:
[----:B------:R-:W-:-:S13]  /*0ce0*/  ISETP.GE.AND P0, PT, R15, R14, PT ;  /* 0x0000000e0f00720c */ /* 0x000fda0003f06270 */
[----:B------:R-:W-:Y:S05]  /*0cf0*/  @P0 BREAK B1 ;  /* 0x0000000000010942 */ /* 0x000fea0003800000 */
[----:B------:R-:W-:Y:S05]  /*0d00*/  @P0 BRA `(.L_x_6843) ;  /* 0x0000000000300947 */ /* 0x000fea0003800000 */
[----:B------:R-:W-:Y:S05]  /*0d10*/  BSYNC B1 ;  /* 0x0000000000017941 */ /* 0x000fea0003800000 */
.L_x_6838:
        /* <DEDUP_REMOVED lines=11> */
.L_x_6843:
[----:B------:R-:W-:Y:S05]  /*0dd0*/  BSYNC B0 ;  /* 0x0000000000007941 */ /* 0x000fea0003800000 */
.L_x_6837:
        /* <DEDUP_REMOVED lines=14> */
.L_x_6844:
        /* <DEDUP_REMOVED lines=12> */
.L_x_23511:


//--------------------- .text._ZN2at6native18elementwise_kernelILi128ELi4EZNS0_15gpu_kernel_implIZZZNS0_16sign_kernel_cudaERNS_18TensorIteratorBaseEENKUlvE_clEvENKUlvE4_clEvEUldE_EEvS4_RKT_EUliE_EEviT1_ --------------------------
	.section	.text._ZN2at6native18elementwise_kernelILi128ELi4EZNS0_15gpu_kernel_implIZZZNS0_16sign_kernel_cudaERNS_18TensorIteratorBaseEENKUlvE_clEvENKUlvE4_clEvEUldE_EEvS4_RKT_EUliE_EEviT1_,"ax",@progbits
	.align	128
        .global         _ZN2at6native18elementwise_kernelILi128ELi4EZNS0_15gpu_kernel_implIZZZNS0_16sign_kernel_cudaERNS_18TensorIteratorBaseEENKUlvE_clEvENKUlvE4_clEvEUldE_EEvS4_RKT_EUliE_EEviT1_
        .type           _ZN2at6native18elementwise_kernelILi128ELi4EZNS0_15gpu_kernel_implIZZZNS0_16sign_kernel_cudaERNS_18TensorIteratorBaseEENKUlvE_clEvENKUlvE4_clEvEUldE_EEvS4_RKT_EUliE_EEviT1_,@function
        .size           _ZN2at6native18elementwise_kernelILi128ELi4EZNS0_15gpu_kernel_implIZZZNS0_16sign_kernel_cudaERNS_18TensorIteratorBaseEENKUlvE_clEvENKUlvE4_clEvEUldE_EEvS4_RKT_EUliE_EEviT1_,(.L_x_23512 - _ZN2at6native18elementwise_kernelILi128ELi4EZNS0_15gpu_kernel_implIZZZNS0_16sign_kernel_cudaERNS_18TensorIteratorBaseEENKUlvE_clEvENKUlvE4_clEvEUldE_EEvS4_RKT_EUliE_EEviT1_)
        .other          _ZN2at6native18elementwise_kernelILi128ELi4EZNS0_15gpu_kernel_implIZZZNS0_16sign_kernel_cudaERNS_18TensorIteratorBaseEENKUlvE_clEvENKUlvE4_clEvEUldE_EEvS4_RKT_EUliE_EEviT1_,@"STO_CUDA_ENTRY STV_DEFAULT"
_ZN2at6native18elementwise_kernelILi128ELi4EZNS0_15gpu_kernel_implIZZZNS0_16sign_kernel_cudaERNS_18TensorIteratorBaseEENKUlvE_clEvENKUlvE4_clEvEUldE_EEvS4_RKT_EUliE_EEviT1_:
.text._ZN2at6native18elementwise_kernelILi128ELi4EZNS0_15gpu_kernel_implIZZZNS0_16sign_kernel_cudaERNS_18TensorIteratorBaseEENKUlvE_clEvENKUlvE4_clEvEUldE_EEvS4_RKT_EUliE_EEviT1_:
        /* <DEDUP_REMOVED lines=313> */
.L_x_6847:
[----:B------:R-:W0:Y:S01]  /*1390*/  LDC.U8 R3, c[0x0][0x422] ;  /* 0x00010880ff037b82 */ /* 0x000e220000000000 */
[----:B------:R-:W-:Y:S01]  /*13a0*/  ULDC.64 UR6, c[0x0][0x418] ;  /* 0x0001060000067ab9 */ /* 0x000fe20000000a00 */
[----:B------:R-:W-:Y:S01]  /*13b0*/  ULDC.64 UR4, c[0x0][0x410] ;  /* 0x0001040000047ab9 */ /* 0x000fe20000000a00 */
[----:B------:R-:W-:Y:S02]  /*13c0*/  IADD3 R4, P2, R0, UR6, RZ ;  /* 0x0000000600047c10 */ /* 0x000fe4000ff5e0ff */
[----:B------:R-:W-:-:S03]  /*13d0*/  IADD3 R16, P1, R16, UR4, RZ ;  /* 0x0000000410107c10 */ /* 0x000fc6000ff3e0ff */
[----:B------:R-:W-:Y:S01]  /*13e0*/  IMAD.X R5, RZ, RZ, UR7, P2 ;  /* 0x00000007ff057e24 */ /* 0x000fe200090e06ff */
[----:B------:R-:W-:Y:S02]  /*13f0*/  IADD3.X R17, RZ, UR5, RZ, P1, !PT ;  /* 0x00000005ff117c10 */ /* 0x000fe40008ffe4ff */
        /* <DEDUP_REMOVED lines=14> */
.L_x_6851:
[----:B------:R-:W2:Y:S02]  /*14e0*/  LDG.E.U8 R2, desc[UR36][R4.64] ;  /* 0x0000002404027981 */ /* 0x000ea4000c1e1100 */
[----:B--2---:R-:W0:Y:S01]  /*14f0*/  I2F.F64.U16 R2, R2 ;  /* 0x0000000200027312 */ /* 0x004e220000101800 */
[----:B------:R-:W-:Y:S05]  /*1500*/  BRA `(.L_x_6853) ;  /* 0x0000000c00707947 */ /* 0x000fea0003800000 */
.L_x_6850:
        /* <DEDUP_REMOVED lines=9> */
.L_x_6855:
[----:B------:R-:W2:Y:S02]  /*15a0*/  LDG.E R2, desc[UR36][R4.64] ;  /* 0x0000002404027981 */ /* 0x000ea4000c1e1900 */
[----:B--2---:R-:W0:Y:S01]  /*15b0*/  I2F.F64 R2, R2 ;  /* 0x0000000200027312 */ /* 0x004e220000201c00 */
[----:B------:R-:W-:Y:S05]  /*15c0*/  BRA `(.L_x_6853) ;  /* 0x0000000c00407947 */ /* 0x000fea0003800000 */
.L_x_6854:
[----:B------:R-:W2:Y:S02]  /*15d0*/  LDG.E.U16 R2, desc[UR36][R4.64] ;  /* 0x0000002404027981 */ /* 0x000ea4000c1e1500 */
[----:B--2---:R-:W0:Y:S01]  /*15e0*/  I2F.F64.S16 R2, R2 ;  /* 0x0000000200027312 */ /* 0x004e220000101c00 */
[----:B------:R-:W-:Y:S05]  /*15f0*/  BRA `(.L_x_6853) ;  /* 0x0000000c00347947 */ /* 0x000fea0003800000 */
.L_x_6849:
        /* <DEDUP_REMOVED lines=10> */
.L_x_6857:
[----:B------:R-:W2:Y:S02]  /*16a0*/  LDG.E.U16 R0, desc[UR36][R4.64] ;  /* 0x0000002404007981 */ /* 0x000ea4000c1e1500 */
[----:B--2---:R-:W-:-:S05]  /*16b0*/  HADD2.F32 R0, -RZ, R0.H0_H0 ;  /* 0x20000000ff007230 */ /* 0x004fca0000004100 */
[----:B------:R-:W-:-:S04]  /*16c0*/  FMUL.FTZ R0, R0, 1 ;  /* 0x3f80000000007820 */ /* 0x000fc80000410000 */
[----:B------:R0:W1:Y:S01]  /*16d0*/  F2F.F64.F32 R2, R0 ;  /* 0x0000000000027310 */ /* 0x0000620000201800 */
[----:B------:R-:W-:Y:S05]  /*16e0*/  BRA `(.L_x_6853) ;  /* 0x0000000800f87947 */ /* 0x000fea0003800000 */
.L_x_6856:
        /* <DEDUP_REMOVED lines=10> */
.L_x_6859:
[----:B------:R-:W2:Y:S02]  /*1790*/  LDG.E.U16 R4, desc[UR36][R4.64] ;  /* 0x0000002404047981 */ /* 0x000ea4000c1e1500 */
[----:B--2---:R-:W-:-:S05]  /*17a0*/  HADD2.F32 R0, -RZ, R4.H0_H0 ;  /* 0x20000004ff007230 */ /* 0x004fca0000004100 */
[----:B------:R-:W-:-:S04]  /*17b0*/  FMUL.FTZ R0, R0, 1 ;  /* 0x3f80000000007820 */ /* 0x000fc80000410000 */
[----:B------:R0:W1:Y:S01]  /*17c0*/  F2F.F64.F32 R2, R0 ;  /* 0x0000000000027310 */ /* 0x0000620000201800 */
[----:B------:R-:W-:Y:S05]  /*17d0*/  BRA `(.L_x_6853) ;  /* 0x0000000800bc7947 */ /* 0x000fea0003800000 */
.L_x_6858:
[----:B------:R0:W5:Y:S01]  /*17e0*/  LDG.E.64 R2, desc[UR36][R4.64] ;  /* 0x0000002404027981 */ /* 0x000162000c1e1b00 */
[----:B------:R-:W-:Y:S05]  /*17f0*/  BRA `(.L_x_6853) ;  /* 0x0000000800b47947 */ /* 0x000fea0003800000 */
.L_x_6848:
        /* <DEDUP_REMOVED lines=8> */
[----:B------:R-:W2:Y:S01]  /*1880*/  LDG.E.U8 R4, desc[UR36][R4.64] ;  /* 0x0000002404047981 */ /* 0x000ea2000c1e1100 */
[----:B------:R-:W-:Y:S01]  /*1890*/  IMAD.MOV.U32 R2, RZ, RZ, RZ ;  /* 0x000000ffff027224 */ /* 0x000fe200078e00ff */
[----:B--2---:R-:W-:-:S04]  /*18a0*/  ISETP.NE.AND P0, PT, R4, RZ, PT ;  /* 0x000000ff0400720c */ /* 0x004fc80003f05270 */
[----:B------:R-:W-:Y:S01]  /*18b0*/  FSEL R3, RZ, 1.875, !P0 ;  /* 0x3ff00000ff037808 */ /* 0x000fe20004000000 */
[----:B------:R-:W-:Y:S08]  /*18c0*/  BRA `(.L_x_6853) ;  /* 0x0000000800807947 */ /* 0x000ff00003800000 */
.L_x_6862:
[----:B------:R0:W5:Y:S01]  /*18d0*/  LDG.E.64 R2, desc[UR36][R4.64] ;  /* 0x0000002404027981 */ /* 0x000162000c1e1b00 */
[----:B------:R-:W-:Y:S05]  /*18e0*/  BRA `(.L_x_6853) ;  /* 0x0000000800787947 */ /* 0x000fea0003800000 */
.L_x_6861:
        /* <DEDUP_REMOVED lines=28> */
.L_x_6864:
        /* <DEDUP_REMOVED lines=15> */
.L_x_6863:
[----:B------:R-:W2:Y:S02]  /*1ba0*/  LDG.E.U16 R0, desc[UR36][R4.64] ;  /* 0x0000002404007981 */ /* 0x000ea4000c1e1500 */
[----:B--2---:R-:W-:-:S04]  /*1bb0*/  IMAD.U32 R0, R0, 0x10000, RZ ;  /* 0x0001000000007824 */ /* 0x004fc800078e00ff */
[----:B------:R-:W-:-:S04]  /*1bc0*/  FMUL.FTZ R0, R0, 1 ;  /* 0x3f80000000007820 */ /* 0x000fc80000410000 */
[----:B------:R0:W1:Y:S01]  /*1bd0*/  F2F.F64.F32 R2, R0 ;  /* 0x0000000000027310 */ /* 0x0000620000201800 */
[----:B------:R-:W-:Y:S05]  /*1be0*/  BRA `(.L_x_6853) ;  /* 0x0000000400b87947 */ /* 0x000fea0003800000 */
.L_x_6860:
        /* <DEDUP_REMOVED lines=11> */
.L_x_6867:
        /* <DEDUP_REMOVED lines=21> */
.L_x_6871:
[----:B------:R-:W-:Y:S05]  /*1df0*/  BSYNC B1 ;  /* 0x0000000000017941 */ /* 0x000fea0003800000 */
.L_x_6870:
[----:B------:R-:W-:Y:S01]  /*1e00*/  LEA R3, R0, 0x3b800000, 0x17 ;  /* 0x3b80000000037811 */ /* 0x000fe200078eb8ff */
[----:B------:R-:W-:-:S05]  /*1e10*/  IMAD.SHL.U32 R0, R2, 0x100000, RZ ;  /* 0x0010000002007824 */ /* 0x000fca00078e00ff */
[----:B------:R-:W-:-:S07]  /*1e20*/  LOP3.LUT R0, R3, R0, R4, 0xfe, !PT ;  /* 0x0000000003007212 */ /* 0x000fce00078efe04 */
.L_x_6869:
[----:B------:R-:W-:Y:S05]  /*1e30*/  BSYNC B0 ;  /* 0x0000000000007941 */ /* 0x000fea0003800000 */
.L_x_6868:
[----:B------:R-:W-:-:S04]  /*1e40*/  FMUL.FTZ R0, R0, 1 ;  /* 0x3f80000000007820 */ /* 0x000fc80000410000 */
[----:B------:R1:W2:Y:S01]  /*1e50*/  F2F.F64.F32 R2, R0 ;  /* 0x0000000000027310 */ /* 0x0002a20000201800 */
[----:B------:R-:W-:Y:S05]  /*1e60*/  BRA `(.L_x_6853) ;  /* 0x0000000400187947 */ /* 0x000fea0003800000 */
.L_x_6866:
[----:B------:R-:W2:Y:S01]  /*1e70*/  LDG.E.U8 R2, desc[UR36][R4.64] ;  /* 0x0000002404027981 */ /* 0x000ea2000c1e1100 */
[----:B------:R-:W-:Y:S01]  /*1e80*/  BSSY B0, `(.L_x_6872) ;  /* 0x0000018000007945 */ /* 0x000fe20003800000 */
[----:B------:R-:W-:Y:S01]  /*1e90*/  HFMA2.MMA R0, -RZ, RZ, 0, 0 ;  /* 0x00000000ff007435 */ /* 0x000fe200000001ff */
        /* <DEDUP_REMOVED lines=18> */
.L_x_6875:
[----:B------:R-:W-:Y:S05]  /*1fc0*/  BSYNC B1 ;  /* 0x0000000000017941 */ /* 0x000fea0003800000 */
.L_x_6874:
[----:B------:R-:W-:Y:S01]  /*1fd0*/  LEA R3, R0, 0x37800000, 0x17 ;  /* 0x3780000000037811 */ /* 0x000fe200078eb8ff */
[----:B------:R-:W-:-:S05]  /*1fe0*/  IMAD.SHL.U32 R0, R2, 0x200000, RZ ;  /* 0x0020000002007824 */ /* 0x000fca00078e00ff */
[----:B------:R-:W-:-:S07]  /*1ff0*/  LOP3.LUT R0, R3, R0, R4, 0xfe, !PT ;  /* 0x0000000003007212 */ /* 0x000fce00078efe04 */
.L_x_6873:
[----:B------:R-:W-:Y:S05]  /*2000*/  BSYNC B0 ;  /* 0x0000000000007941 */ /* 0x000fea0003800000 */
.L_x_6872:
[----:B------:R-:W-:-:S04]  /*2010*/  FMUL.FTZ R0, R0, 1 ;  /* 0x3f80000000007820 */ /* 0x000fc80000410000 */
[----:B------:R3:W4:Y:S01]  /*2020*/  F2F.F64.F32 R2, R0 ;  /* 0x0000000000027310 */ /* 0x0007220000201800 */
[----:B------:R-:W-:Y:S05]  /*2030*/  BRA `(.L_x_6853) ;  /* 0x0000000000a47947 */ /* 0x000fea0003800000 */
.L_x_6865:
        /* <DEDUP_REMOVED lines=14> */
.L_x_6879:
[----:B------:R-:W-:Y:S05]  /*2120*/  BSYNC B0 ;  /* 0x0000000000007941 */ /* 0x000fea0003800000 */
.L_x_6878:
[----:B------:R-:W-:-:S04]  /*2130*/  FMUL.FTZ R0, R0, 1 ;  /* 0x3f80000000007820 */ /* 0x000fc80000410000 */
[----:B------:R0:W1:Y:S01]  /*2140*/  F2F.F64.F32 R2, R0 ;  /* 0x0000000000027310 */ /* 0x0000620000201800 */
[----:B------:R-:W-:Y:S05]  /*2150*/  BRA `(.L_x_6853) ;  /* 0x00000000005c7947 */ /* 0x000fea0003800000 */
.L_x_6852:
        /* <DEDUP_REMOVED lines=16> */
.L_x_6880:
[----:B------:R-:W-:Y:S01]  /*2260*/  CS2R R2, SRZ ;  /* 0x0000000000027805 */ /* 0x000fe2000001ff00 */
[----:B------:R-:W-:Y:S06]  /*2270*/  BRA `(.L_x_6853) ;  /* 0x0000000000147947 */ /* 0x000fec0003800000 */
.L_x_6877:
[----:B------:R-:W2:Y:S02]  /*2280*/  LDG.E.64 R2, desc[UR36][R4.64] ;  /* 0x0000002404027981 */ /* 0x000ea4000c1e1b00 */
[----:B--2---:R-:W0:Y:S01]  /*2290*/  I2F.F64.U64 R2, R2 ;  /* 0x0000000200027312 */ /* 0x004e220000301800 */
[----:B------:R-:W-:Y:S05]  /*22a0*/  BRA `(.L_x_6853) ;  /* 0x0000000000087947 */ /* 0x000fea0003800000 */
.L_x_6876:
[----:B------:R-:W2:Y:S02]  /*22b0*/  LDG.E R2, desc[UR36][R4.64] ;  /* 0x0000002404027981 */ /* 0x000ea4000c1e1900 */
[----:B--2---:R-:W0:Y:S02]  /*22c0*/  I2F.F64.U32 R2, R2 ;  /* 0x0000000200027312 */ /* 0x004e240000201800 */
.L_x_6853:
[----:B------:R-:W3:Y:S01]  /*22d0*/  LDC.U8 R6, c[0x0][0x421] ;  /* 0x00010840ff067b82 */ /* 0x000ee20000000000 */
[C---:B012-45:R-:W-:Y:S02]  /*22e0*/  DSETP.GT.AND P0, PT, R2.reuse, RZ, PT ;  /* 0x000000ff0200722a */ /* 0x077fe40003f04000 */
[----:B------:R-:W-:-:S06]  /*22f0*/  DSETP.GEU.AND P1, PT, R2, RZ, PT ;  /* 0x000000ff0200722a */ /* 0x000fcc0003f2e000 */
[----:B------:R-:W-:-:S04]  /*2300*/  SEL R2, RZ, 0x1, P1 ;  /* 0x00000001ff027807 */ /* 0x000fc80000800000 */
[----:B------:R-:W-:Y:S02]  /*2310*/  IADD3 R3, -R2, 0x1, RZ ;  /* 0x0000000102037810 */ /* 0x000fe40007ffe1ff */
[----:B------:R-:W-:-:S04]  /*2320*/  @!P0 IMAD.MOV R3, RZ, RZ, -R2 ;  /* 0x000000ffff038224 */ /* 0x000fc800078e0a02 */
[----:B------:R0:W1:Y:S01]  /*2330*/  I2F.F64 R4, R3 ;  /* 0x0000000300047312 */ /* 0x0000620000201c00 */
[----:B---3--:R-:W-:-:S04]  /*2340*/  PRMT R0, R6, 0x9910, RZ ;  /* 0x0000991006007816 */ /* 0x008fc800000000ff */
[----:B------:R-:W-:-:S13]  /*2350*/  ISETP.GT.AND P0, PT, R0, 0x9, PT ;  /* 0x000000090000780c */ /* 0x000fda0003f04270 */
[----:B01----:R-:W-:Y:S05]  /*2360*/  @P0 BRA `(.L_x_6881) ;  /* 0x0000000400300947 */ /* 0x003fea0003800000 */
        /* <DEDUP_REMOVED lines=8> */
[----:B------:R-:W0:Y:S02]  /*23f0*/  F2I.F64.TRUNC R5, R4 ;  /* 0x0000000400057311 */ /* 0x000e24000030d100 */
[----:B0-----:R4:W-:Y:S01]  /*2400*/  STG.E.U8 desc[UR36][R16.64], R5 ;  /* 0x0000000510007986 */ /* 0x0019e2000c101124 */
[----:B------:R-:W-:Y:S05]  /*2410*/  BRA `(.L_x_6886) ;  /* 0x0000001000087947 */ /* 0x000fea0003800000 */
.L_x_6884:
[----:B------:R-:W0:Y:S02]  /*2420*/  F2I.S64.F64.TRUNC R4, R4 ;  /* 0x0000000400047311 */ /* 0x000e24000030d900 */
[----:B0-----:R-:W-:-:S05]  /*2430*/  MOV R3, R4 ;  /* 0x0000000400037202 */ /* 0x001fca0000000f00 */
[----:B------:R3:W-:Y:S01]  /*2440*/  STG.E.U8 desc[UR36][R16.64], R3 ;  /* 0x0000000310007986 */ /* 0x0007e2000c101124 */
[----:B------:R-:W-:Y:S05]  /*2450*/  BRA `(.L_x_6886) ;  /* 0x0000000c00f87947 */ /* 0x000fea0003800000 */
.L_x_6883:
[----:B------:R-:W-:-:S13]  /*2460*/  ISETP.NE.AND P0, PT, R0, 0x2, PT ;  /* 0x000000020000780c */ /* 0x000fda0003f05270 */
[----:B------:R-:W-:Y:S05]  /*2470*/  @!P0 BRA `(.L_x_6887) ;  /* 0x0000000000288947 */ /* 0x000fea0003800000 */
[----:B------:R-:W-:-:S13]  /*2480*/  ISETP.NE.AND P0, PT, R0, 0x3, PT ;  /* 0x000000030000780c */ /* 0x000fda0003f05270 */
[----:B------:R-:W-:Y:S05]  /*2490*/  @!P0 BRA `(.L_x_6888) ;  /* 0x0000000000148947 */ /* 0x000fea0003800000 */
[----:B------:R-:W-:-:S13]  /*24a0*/  ISETP.NE.AND P0, PT, R0, 0x4, PT ;  /* 0x000000040000780c */ /* 0x000fda0003f05270 */
[----:B------:R-:W-:Y:S05]  /*24b0*/  @P0 BRA `(.L_x_6885) ;  /* 0x0000000c00880947 */ /* 0x000fea0003800000 */
[----:B------:R-:W0:Y:S02]  /*24c0*/  F2I.S64.F64.TRUNC R4, R4 ;  /* 0x0000000400047311 */ /* 0x000e24000030d900 */
[----:B0-----:R0:W-:Y:S01]  /*24d0*/  STG.E.64 desc[UR36][R16.64], R4 ;  /* 0x0000000410007986 */ /* 0x0011e2000c101b24 */
[----:B------:R-:W-:Y:S05]  /*24e0*/  BRA `(.L_x_6886) ;  /* 0x0000000c00d47947 */ /* 0x000fea0003800000 */
.L_x_6888:
[----:B------:R-:W0:Y:S02]  /*24f0*/  F2I.F64.TRUNC R5, R4 ;  /* 0x0000000400057311 */ /* 0x000e24000030d100 */
[----:B0-----:R1:W-:Y:S01]  /*2500*/  STG.E desc[UR36][R16.64], R5 ;  /* 0x0000000510007986 */ /* 0x0013e2000c101924 */
[----:B------:R-:W-:Y:S05]  /*2510*/  BRA `(.L_x_6886) ;  /* 0x0000000c00c87947 */ /* 0x000fea0003800000 */
.L_x_6887:
[----:B------:R-:W0:Y:S02]  /*2520*/  F2I.F64.TRUNC R5, R4 ;  /* 0x0000000400057311 */ /* 0x000e24000030d100 */
[----:B0-----:R2:W-:Y:S01]  /*2530*/  STG.E.U16 desc[UR36][R16.64], R5 ;  /* 0x0000000510007986 */ /* 0x0015e2000c101524 */
[----:B------:R-:W-:Y:S05]  /*2540*/  BRA `(.L_x_6886) ;  /* 0x0000000c00bc7947 */ /* 0x000fea0003800000 */
.L_x_6882:
[----:B------:R-:W-:-:S13]  /*2550*/  ISETP.GT.AND P0, PT, R0, 0x6, PT ;  /* 0x000000060000780c */ /* 0x000fda0003f04270 */
[----:B------:R-:W-:Y:S05]  /*2560*/  @P0 BRA `(.L_x_6889) ;  /* 0x00000000004c0947 */ /* 0x000fea0003800000 */
[----:B------:R-:W-:-:S13]  /*2570*/  ISETP.NE.AND P0, PT, R0, 0x5, PT ;  /* 0x000000050000780c */ /* 0x000fda0003f05270 */
[----:B------:R-:W-:Y:S05]  /*2580*/  @!P0 BRA `(.L_x_6890) ;  /* 0x0000000000248947 */ /* 0x000fea0003800000 */
[----:B------:R-:W-:-:S13]  /*2590*/  ISETP.NE.AND P0, PT, R0, 0x6, PT ;  /* 0x000000060000780c */ /* 0x000fda0003f05270 */
[----:B------:R-:W-:Y:S05]  /*25a0*/  @P0 BRA `(.L_x_6885) ;  /* 0x0000000c004c0947 */ /* 0x000fea0003800000 */
[----:B------:R-:W-:Y:S01]  /*25b0*/  UMOV UR4, 0xf0000000 ;  /* 0xf000000000047882 */ /* 0x000fe20000000000 */
[----:B------:R-:W-:Y:S01]  /*25c0*/  UMOV UR5, 0x380fffff ;  /* 0x380fffff00057882 */ /* 0x000fe20000000000 */
[----:B------:R-:W0:Y:S01]  /*25d0*/  F2F.F32.F64 R3, R4 ;  /* 0x0000000400037310 */ /* 0x000e220000301000 */
[----:B------:R-:W-:-:S14]  /*25e0*/  DSETP.GEU.AND P0, PT, |R4|, UR4, PT ;  /* 0x0000000404007e2a */ /* 0x000fdc000bf0e200 */
[----:B0-----:R-:W-:-:S05]  /*25f0*/  @!P0 FMUL R3, R3, 1.175494350822287508e-38 ;  /* 0x0080000003038820 */ /* 0x001fca0000400000 */
[----:B------:R0:W-:Y:S01]  /*2600*/  STG.E desc[UR36][R16.64], R3 ;  /* 0x0000000310007986 */ /* 0x0001e2000c101924 */
[----:B------:R-:W-:Y:S05]  /*2610*/  BRA `(.L_x_6886) ;  /* 0x0000000c00887947 */ /* 0x000fea0003800000 */
.L_x_6890:
[----:B------:R-:W-:Y:S01]  /*2620*/  UMOV UR4, 0xf0000000 ;  /* 0xf000000000047882 */ /* 0x000fe20000000000 */
[----:B------:R-:W-:Y:S01]  /*2630*/  UMOV UR5, 0x380fffff ;  /* 0x380fffff00057882 */ /* 0x000fe20000000000 */
[----:B------:R-:W0:Y:S01]  /*2640*/  F2F.F32.F64 R0, R4 ;  /* 0x0000000400007310 */ /* 0x000e220000301000 */
[----:B------:R-:W-:-:S14]  /*2650*/  DSETP.GEU.AND P0, PT, |R4|, UR4, PT ;  /* 0x0000000404007e2a */ /* 0x000fdc000bf0e200 */
[----:B0-----:R-:W-:-:S05]  /*2660*/  @!P0 FMUL R0, R0, 1.175494350822287508e-38 ;  /* 0x0080000000008820 */ /* 0x001fca0000400000 */
[----:B------:R-:W-:-:S05]  /*2670*/  F2FP.F16.F32.PACK_AB R0, RZ, R0 ;  /* 0x00000000ff00723e */ /* 0x000fca00000000ff */
[----:B------:R0:W-:Y:S01]  /*2680*/  STG.E.U16 desc[UR36][R16.64], R0 ;  /* 0x0000000010007986 */ /* 0x0001e2000c101524 */
[----:B------:R-:W-:Y:S05]  /*2690*/  BRA `(.L_x_6886) ;  /* 0x0000000c00687947 */ /* 0x000fea0003800000 */
.L_x_6889:
[----:B------:R-:W-:-:S13]  /*26a0*/  ISETP.NE.AND P0, PT, R0, 0x7, PT ;  /* 0x000000070000780c */ /* 0x000fda0003f05270 */
[----:B------:R-:W-:Y:S05]  /*26b0*/  @!P0 BRA `(.L_x_6891) ;  /* 0x0000000000548947 */ /* 0x000fea0003800000 */
[----:B------:R-:W-:-:S13]  /*26c0*/  ISETP.NE.AND P0, PT, R0, 0x8, PT ;  /* 0x000000080000780c */ /* 0x000fda0003f05270 */
[----:B------:R-:W-:Y:S05]  /*26d0*/  @!P0 BRA `(.L_x_6892) ;  /* 0x0000000000288947 */ /* 0x000fea0003800000 */
[----:B------:R-:W-:-:S13]  /*26e0*/  ISETP.NE.AND P0, PT, R0, 0x9, PT ;  /* 0x000000090000780c */ /* 0x000fda0003f05270 */
[----:B------:R-:W-:Y:S05]  /*26f0*/  @P0 BRA `(.L_x_6885) ;  /* 0x0000000800f80947 */ /* 0x000fea0003800000 */
[----:B------:R-:W-:Y:S01]  /*2700*/  UMOV UR4, 0xf0000000 ;  /* 0xf000000000047882 */ /* 0x000fe20000000000 */
[----:B------:R-:W-:Y:S01]  /*2710*/  UMOV UR5, 0x380fffff ;  /* 0x380fffff00057882 */ /* 0x000fe20000000000 */
[----:B------:R-:W0:Y:S01]  /*2720*/  F2F.F32.F64 R2, R4 ;  /* 0x0000000400027310 */ /* 0x000e220000301000 */
[----:B------:R-:W-:Y:S01]  /*2730*/  DSETP.GEU.AND P0, PT, |R4|, UR4, PT ;  /* 0x0000000404007e2a */ /* 0x000fe2000bf0e200 */
[----:B------:R-:W-:-:S13]  /*2740*/  IMAD.MOV.U32 R3, RZ, RZ, RZ ;  /* 0x000000ffff037224 */ /* 0x000fda00078e00ff */
[----:B0-----:R-:W-:-:S05]  /*2750*/  @!P0 FMUL R2, R2, 1.175494350822287508e-38 ;  /* 0x0080000002028820 */ /* 0x001fca0000400000 */
[----:B------:R0:W-:Y:S01]  /*2760*/  STG.E.64 desc[UR36][R16.64], R2 ;  /* 0x0000000210007986 */ /* 0x0001e2000c101b24 */
[----:B------:R-:W-:Y:S05]  /*2770*/  BRA `(.L_x_6886) ;  /* 0x0000000c00307947 */ /* 0x000fea0003800000 */
.L_x_6892:
[----:B------:R-:W-:Y:S01]  /*2780*/  UMOV UR4, 0xf0000000 ;  /* 0xf000000000047882 */ /* 0x000fe20000000000 */
[----:B------:R-:W-:Y:S01]  /*2790*/  UMOV UR5, 0x380fffff ;  /* 0x380fffff00057882 */ /* 0x000fe20000000000 */
[----:B------:R-:W0:Y:S01]  /*27a0*/  F2F.F32.F64 R0, R4 ;  /* 0x0000000400007310 */ /* 0x000e220000301000 */
[----:B------:R-:W-:-:S14]  /*27b0*/  DSETP.GEU.AND P0, PT, |R4|, UR4, PT ;  /* 0x0000000404007e2a */ /* 0x000fdc000bf0e200 */
[----:B0-----:R-:W-:-:S05]  /*27c0*/  @!P0 FMUL R0, R0, 1.175494350822287508e-38 ;  /* 0x0080000000008820 */ /* 0x001fca0000400000 */
[----:B------:R-:W-:-:S04]  /*27d0*/  F2FP.F16.F32.PACK_AB R3, RZ, R0 ;  /* 0x00000000ff03723e */ /* 0x000fc800000000ff */
[----:B------:R-:W-:-:S05]  /*27e0*/  PRMT R3, R3, 0x5410, RZ ;  /* 0x0000541003037816 */ /* 0x000fca00000000ff */
[----:B------:R0:W-:Y:S01]  /*27f0*/  STG.E desc[UR36][R16.64], R3 ;  /* 0x0000000310007986 */ /* 0x0001e2000c101924 */
[----:B------:R-:W-:Y:S05]  /*2800*/  BRA `(.L_x_6886) ;  /* 0x0000000c000c7947 */ /* 0x000fea0003800000 */
.L_x_6891:
[----:B------:R0:W-:Y:S01]  /*2810*/  STG.E.64 desc[UR36][R16.64], R4 ;  /* 0x0000000410007986 */ /* 0x0001e2000c101b24 */
[----:B------:R-:W-:Y:S05]  /*2820*/  BRA `(.L_x_6886) ;  /* 0x0000000c00047947 */ /* 0x000fea0003800000 */
.L_x_6881:
        /* <DEDUP_REMOVED lines=12> */
.L_x_6895:
[----:B------:R-:W-:-:S05]  /*28f0*/  CS2R R6, SRZ ;  /* 0x0000000000067805 */ /* 0x000fca000001ff00 */
[----:B------:R0:W-:Y:S01]  /*2900*/  STG.E.128 desc[UR36][R16.64], R4 ;  /* 0x0000000410007986 */ /* 0x0001e2000c101d24 */
[----:B------:R-:W-:Y:S05]  /*2910*/  BRA `(.L_x_6886) ;  /* 0x0000000800c87947 */ /* 0x000fea0003800000 */
.L_x_6894:
        /* <DEDUP_REMOVED lines=10> */
[----:B------:R-:W-:-:S13]  /*29c0*/  BSSY B0, `(.L_x_6898) ;  /* 0x000000f000007945 */ /* 0x000fda0003800000 */
[----:B0-----:R-:W-:-:S05]  /*29d0*/  @!P0 FMUL R7, R7, 1.175494350822287508e-38 ;  /* 0x0080000007078820 */ /* 0x001fca0000400000 */
        /* <DEDUP_REMOVED lines=13> */
.L_x_6899:
[----:B------:R-:W-:Y:S05]  /*2ab0*/  BSYNC B0 ;  /* 0x0000000000007941 */ /* 0x000fea0003800000 */
.L_x_6898:
[----:B------:R-:W-:-:S05]  /*2ac0*/  LOP3.LUT R3, R0, R3, RZ, 0xfc, !PT ;  /* 0x0000000300037212 */ /* 0x000fca00078efcff */
[----:B------:R0:W-:Y:S01]  /*2ad0*/  STG.E.U8 desc[UR36][R16.64], R3 ;  /* 0x0000000310007986 */ /* 0x0001e2000c101124 */
[----:B------:R-:W-:Y:S05]  /*2ae0*/  BRA `(.L_x_6886) ;  /* 0x0000000800547947 */ /* 0x000fea0003800000 */
.L_x_6897:
[----:B------:R-:W-:Y:S01]  /*2af0*/  UMOV UR4, 0xf0000000 ;  /* 0xf000000000047882 */ /* 0x000fe20000000000 */
[----:B------:R-:W-:Y:S01]  /*2b00*/  UMOV UR5, 0x380fffff ;  /* 0x380fffff00057882 */ /* 0x000fe20000000000 */
[----:B------:R-:W0:Y:S01]  /*2b10*/  F2F.F32.F64 R3, R4 ;  /* 0x0000000400037310 */ /* 0x000e220000301000 */
[----:B------:R-:W-:Y:S01]  /*2b20*/  DSETP.GEU.AND P0, PT, |R4|, UR4, PT ;  /* 0x0000000404007e2a */ /* 0x000fe2000bf0e200 */
[----:B------:R-:W-:-:S13]  /*2b30*/  BSSY B0, `(.L_x_6900) ;  /* 0x0000010000007945 */ /* 0x000fda0003800000 */
[----:B0-----:R-:W-:-:S05]  /*2b40*/  @!P0 FMUL R3, R3, 1.175494350822287508e-38 ;  /* 0x0080000003038820 */ /* 0x001fca0000400000 */
        /* <DEDUP_REMOVED lines=11> */
.L_x_6901:
[----:B------:R-:W-:Y:S01]  /*2c00*/  IMAD.MOV.U32 R0, RZ, RZ, 0x7f ;  /* 0x0000007fff007424 */ /* 0x000fe200078e00ff */
[----:B------:R-:W-:-:S04]  /*2c10*/  ISETP.GT.U32.AND P0, PT, R2, 0x7f800000, PT ;  /* 0x7f8000000200780c */ /* 0x000fc80003f04070 */
[----:B------:R-:W-:-:S09]  /*2c20*/  SEL R0, R0, 0x7c, P0 ;  /* 0x0000007c00007807 */ /* 0x000fd20000000000 */
.L_x_6902:
[----:B------:R-:W-:Y:S05]  /*2c30*/  BSYNC B0 ;  /* 0x0000000000007941 */ /* 0x000fea0003800000 */
.L_x_6900:
[----:B------:R-:W-:-:S04]  /*2c40*/  LOP3.LUT R2, R3, 0x80000000, RZ, 0xc0, !PT ;  /* 0x8000000003027812 */ /* 0x000fc800078ec0ff */
[----:B------:R-:W-:-:S04]  /*2c50*/  SHF.R.U32.HI R3, RZ, 0x18, R2 ;  /* 0x00000018ff037819 */ /* 0x000fc80000011602 */
[----:B------:R-:W-:-:S05]  /*2c60*/  LOP3.LUT R3, R0, R3, RZ, 0xfc, !PT ;  /* 0x0000000300037212 */ /* 0x000fca00078efcff */
[----:B------:R0:W-:Y:S01]  /*2c70*/  STG.E.U8 desc[UR36][R16.64], R3 ;  /* 0x0000000310007986 */ /* 0x0001e2000c101124 */
[----:B------:R-:W-:Y:S05]  /*2c80*/  BRA `(.L_x_6886) ;  /* 0x0000000400ec7947 */ /* 0x000fea0003800000 */
.L_x_6896:
[----:B------:R-:W-:Y:S01]  /*2c90*/  UMOV UR4, 0xf0000000 ;  /* 0xf000000000047882 */ /* 0x000fe20000000000 */
[----:B------:R-:W-:Y:S01]  /*2ca0*/  UMOV UR5, 0x380fffff ;  /* 0x380fffff00057882 */ /* 0x000fe20000000000 */
[----:B------:R-:W0:Y:S01]  /*2cb0*/  F2F.F32.F64 R0, R4 ;  /* 0x0000000400007310 */ /* 0x000e220000301000 */
[----:B------:R-:W-:-:S14]  /*2cc0*/  DSETP.GEU.AND P0, PT, |R4|, UR4, PT ;  /* 0x0000000404007e2a */ /* 0x000fdc000bf0e200 */
[----:B0-----:R-:W-:-:S05]  /*2cd0*/  @!P0 FMUL R0, R0, 1.175494350822287508e-38 ;  /* 0x0080000000008820 */ /* 0x001fca0000400000 */
[----:B------:R-:W-:-:S05]  /*2ce0*/  F2FP.BF16.F32.PACK_AB R0, RZ, R0 ;  /* 0x00000000ff00723e */ /* 0x000fca00000010ff */
[----:B------:R0:W-:Y:S01]  /*2cf0*/  STG.E.U16 desc[UR36][R16.64], R0 ;  /* 0x0000000010007986 */ /* 0x0001e2000c101524 */
[----:B------:R-:W-:Y:S05]  /*2d00*/  BRA `(.L_x_6886) ;  /* 0x0000000400cc7947 */ /* 0x000fea0003800000 */
.L_x_6893:
        /* <DEDUP_REMOVED lines=8> */
[----:B------:R-:W0:Y:S02]  /*2d90*/  F2I.U32.F64.TRUNC R5, R4 ;  /* 0x0000000400057311 */ /* 0x000e24000030d000 */
[----:B0-----:R0:W-:Y:S01]  /*2da0*/  STG.E.U16 desc[UR36][R16.64], R5 ;  /* 0x0000000510007986 */ /* 0x0011e2000c101524 */
[----:B------:R-:W-:Y:S05]  /*2db0*/  BRA `(.L_x_6886) ;  /* 0x0000000400a07947 */ /* 0x000fea0003800000 */
.L_x_6905:
[----:B------:R-:W-:Y:S01]  /*2dc0*/  UMOV UR4, 0xf0000000 ;  /* 0xf000000000047882 */ /* 0x000fe20000000000 */
[----:B------:R-:W-:Y:S01]  /*2dd0*/  UMOV UR5, 0x380fffff ;  /* 0x380fffff00057882 */ /* 0x000fe20000000000 */
[----:B------:R-:W0:Y:S01]  /*2de0*/  F2F.F32.F64 R3, R4 ;  /* 0x0000000400037310 */ /* 0x000e220000301000 */
[----:B------:R-:W-:Y:S01]  /*2df0*/  DSETP.GEU.AND P0, PT, |R4|, UR4, PT ;  /* 0x0000000404007e2a */ /* 0x000fe2000bf0e200 */
[----:B------:R-:W-:Y:S01]  /*2e00*/  BSSY B0, `(.L_x_6906) ;  /* 0x0000015000007945 */ /* 0x000fe20003800000 */
[----:B------:R-:W-:-:S12]  /*2e10*/  IMAD.MOV.U32 R8, RZ, RZ, 0x80 ;  /* 0x00000080ff087424 */ /* 0x000fd800078e00ff */
[----:B0-----:R-:W-:-:S05]  /*2e20*/  @!P0 FMUL R3, R3, 1.175494350822287508e-38 ;  /* 0x0080000003038820 */ /* 0x001fca0000400000 */
        /* <DEDUP_REMOVED lines=14> */
.L_x_6908:
[----:B------:R-:W-:-:S04]  /*2f10*/  LOP3.LUT R2, R3, 0x80000000, RZ, 0xc0, !PT ;  /* 0x8000000003027812 */ /* 0x000fc800078ec0ff */
[----:B------:R-:W-:-:S04]  /*2f20*/  SHF.R.U32.HI R3, RZ, 0x18, R2 ;  /* 0x00000018ff037819 */ /* 0x000fc80000011602 */
[----:B------:R-:W-:-:S04]  /*2f30*/  LOP3.LUT R0, R0, R3, RZ, 0xfc, !PT ;  /* 0x0000000300007212 */ /* 0x000fc800078efcff */
[----:B------:R-:W-:-:S07]  /*2f40*/  PRMT R8, R0, 0x7610, R8 ;  /* 0x0000761000087816 */ /* 0x000fce0000000008 */
.L_x_6907:
[----:B------:R-:W-:Y:S05]  /*2f50*/  BSYNC B0 ;  /* 0x0000000000007941 */ /* 0x000fea0003800000 */
.L_x_6906:
[----:B------:R0:W-:Y:S01]  /*2f60*/  STG.E.U8 desc[UR36][R16.64], R8 ;  /* 0x0000000810007986 */ /* 0x0001e2000c101124 */
[----:B------:R-:W-:Y:S05]  /*2f70*/  BRA `(.L_x_6886) ;  /* 0x0000000400307947 */ /* 0x000fea0003800000 */
.L_x_6904:
        /* <DEDUP_REMOVED lines=21> */
.L_x_6911:
[----:B------:R-:W-:-:S04]  /*30d0*/  LOP3.LUT R2, R3, 0x80000000, RZ, 0xc0, !PT ;  /* 0x8000000003027812 */ /* 0x000fc800078ec0ff */
[----:B------:R-:W-:-:S04]  /*30e0*/  SHF.R.U32.HI R3, RZ, 0x18, R2 ;  /* 0x00000018ff037819 */ /* 0x000fc80000011602 */
[----:B------:R-:W-:-:S04]  /*30f0*/  LOP3.LUT R0, R0, R3, RZ, 0xfc, !PT ;  /* 0x0000000300007212 */ /* 0x000fc800078efcff */
[----:B------:R-:W-:-:S07]  /*3100*/  PRMT R8, R0, 0x7610, R8 ;  /* 0x0000761000087816 */ /* 0x000fce0000000008 */
.L_x_6910:
[----:B------:R-:W-:Y:S05]  /*3110*/  BSYNC B0 ;  /* 0x0000000000007941 */ /* 0x000fea0003800000 */
.L_x_6909:
[----:B------:R0:W-:Y:S01]  /*3120*/  STG.E.U8 desc[UR36][R16.64], R8 ;  /* 0x0000000810007986 */ /* 0x0001e2000c101124 */
[----:B------:R-:W-:Y:S05]  /*3130*/  BRA `(.L_x_6886) ;  /* 0x0000000000c07947 */ /* 0x000fea0003800000 */
.L_x_6903:
        /* <DEDUP_REMOVED lines=26> */
.L_x_6885:
[----:B------:R-:W-:Y:S01]  /*32e0*/  MOV R2, 0x0 ;  /* 0x0000000000027802 */ /* 0x000fe20000000f00 */
[----:B------:R-:W-:Y:S01]  /*32f0*/  ULDC.64 UR4, c[0x4][0x198] ;  /* 0x0100660000047ab9 */ /* 0x000fe20000000a00 */
[----:B------:R-:W-:Y:S01]  /*3300*/  ULDC.64 UR6, c[0x4][0x1a0] ;  /* 0x0100680000067ab9 */ /* 0x000fe20000000a00 */
[----:B------:R-:W-:Y:S01]  /*3310*/  IMAD.U32 R4, RZ, RZ, UR4 ;  /* 0x00000004ff047e24 */ /* 0x000fe2000f8e00ff */
[----:B------:R-:W-:Y:S01]  /*3320*/  HFMA2.MMA R8, -RZ, RZ, 0, 6.020069122314453125e-06 ;  /* 0x00000065ff087435 */ /* 0x000fe200000001ff */
        /* <DEDUP_REMOVED lines=8> */
[----:B------:R-:W-:-:S07]  /*33b0*/  IMAD.MOV.U32 R13, RZ, RZ, RZ ;  /* 0x000000ffff0d7224 */ /* 0x000fce00078e00ff */
[----:B------:R-:W-:-:S07]  /*33c0*/  LEPC R20, `(.L_x_6914) ;  /* 0x000000001014794e */ /* 0x000fce0000000000 */
[----:B0-----:R-:W-:Y:S05]  /*33d0*/  CALL.ABS.NOINC R2 ;  /* 0x0000000002007343 */ /* 0x001fea0003c00000 */
.L_x_6914:
[----:B------:R-:W-:Y:S05]  /*33e0*/  BRA `(.L_x_6886) ;  /* 0x0000000000147947 */ /* 0x000fea0003800000 */
.L_x_6913:
[----:B------:R-:W0:Y:S02]  /*33f0*/  F2I.U64.F64.TRUNC R4, R4 ;  /* 0x0000000400047311 */ /* 0x000e24000030d800 */
[----:B0-----:R0:W-:Y:S01]  /*3400*/  STG.E.64 desc[UR36][R16.64], R4 ;  /* 0x0000000410007986 */ /* 0x0011e2000c101b24 */
[----:B------:R-:W-:Y:S05]  /*3410*/  BRA `(.L_x_6886) ;  /* 0x0000000000087947 */ /* 0x000fea0003800000 */
.L_x_6912:
[----:B------:R-:W0:Y:S02]  /*3420*/  F2I.U32.F64.TRUNC R5, R4 ;  /* 0x0000000400057311 */ /* 0x000e24000030d000 */
[----:B0-----:R0:W-:Y:S02]  /*3430*/  STG.E desc[UR36][R16.64], R5 ;  /* 0x0000000510007986 */ /* 0x0011e4000c101924 */
.L_x_6886:
[----:B------:R-:W-:-:S04]  /*3440*/  IMAD R18, R23, 0x200, R18 ;  /* 0x0000020017127824 */ /* 0x000fc800078e0212 */
[----:B------:R-:W-:-:S07]  /*3450*/  VIADD R19, R18, 0x80 ;  /* 0x0000008012137836 */ /* 0x000fce0000000000 */
.L_x_6846:
[----:B------:R-:W-:Y:S05]  /*3460*/  BSYNC B6 ;  /* 0x0000000000067941 */ /* 0x000fea0003800000 */
.L_x_6845:
        /* <DEDUP_REMOVED lines=307> */
.L_x_6917:
        /* <DEDUP_REMOVED lines=21> */
.L_x_6921:
[----:B------:R-:W2:Y:S02]  /*48f0*/  LDG.E.U8 R2, desc[UR36][R4.64] ;  /* 0x0000002404027981 */ /* 0x000ea4000c1e1100 */
[----:B--2---:R-:W0:Y:S01]  /*4900*/  I2F.F64.U16 R2, R2 ;  /* 0x0000000200027312 */ /* 0x004e220000101800 */
[----:B------:R-:W-:Y:S05]  /*4910*/  BRA `(.L_x_6923) ;  /* 0x0000000c00707947 */ /* 0x000fea0003800000 */
.L_x_6920:
        /* <DEDUP_REMOVED lines=9> */
.L_x_6925:
[----:B------:R-:W2:Y:S02]  /*49b0*/  LDG.E R2, desc[UR36][R4.64] ;  /* 0x0000002404027981 */ /* 0x000ea4000c1e1900 */
[----:B--2---:R-:W0:Y:S01]  /*49c0*/  I2F.F64 R2, R2 ;  /* 0x0000000200027312 */ /* 0x004e220000201c00 */
[----:B------:R-:W-:Y:S05]  /*49d0*/  BRA `(.L_x_6923) ;  /* 0x0000000c00407947 */ /* 0x000fea0003800000 */
.L_x_6924:
[----:B------:R-:W2:Y:S02]  /*49e0*/  LDG.E.U16 R2, desc[UR36][R4.64] ;  /* 0x0000002404027981 */ /* 0x000ea4000c1e1500 */
[----:B--2---:R-:W0:Y:S01]  /*49f0*/  I2F.F64.S16 R2, R2 ;  /* 0x0000000200027312 */ /* 0x004e220000101c00 */
[----:B------:R-:W-:Y:S05]  /*4a00*/  BRA `(.L_x_6923) ;  /* 0x0000000c00347947 */ /* 0x000fea0003800000 */
.L_x_6919:
        /* <DEDUP_REMOVED lines=10> */
.L_x_6927:
[----:B------:R-:W2:Y:S02]  /*4ab0*/  LDG.E.U16 R0, desc[UR36][R4.64] ;  /* 0x0000002404007981 */ /* 0x000ea4000c1e1500 */
[----:B--2---:R-:W-:-:S05]  /*4ac0*/  HADD2.F32 R0, -RZ, R0.H0_H0 ;  /* 0x20000000ff007230 */ /* 0x004fca0000004100 */
[----:B------:R-:W-:-:S04]  /*4ad0*/  FMUL.FTZ R0, R0, 1 ;  /* 0x3f80000000007820 */ /* 0x000fc80000410000 */
[----:B------:R0:W1:Y:S01]  /*4ae0*/  F2F.F64.F32 R2, R0 ;  /* 0x0000000000027310 */ /* 0x0000620000201800 */
[----:B------:R-:W-:Y:S05]  /*4af0*/  BRA `(.L_x_6923) ;  /* 0x0000000800f87947 */ /* 0x000fea0003800000 */
.L_x_6926:
        /* <DEDUP_REMOVED lines=10> */
.L_x_6929:
[----:B------:R-:W2:Y:S02]  /*4ba0*/  LDG.E.U16 R4, desc[UR36][R4.64] ;  /* 0x0000002404047981 */ /* 0x000ea4000c1e1500 */
[----:B--2---:R-:W-:-:S05]  /*4bb0*/  HADD2.F32 R0, -RZ, R4.H0_H0 ;  /* 0x20000004ff007230 */ /* 0x004fca0000004100 */
[----:B------:R-:W-:-:S04]  /*4bc0*/  FMUL.FTZ R0, R0, 1 ;  /* 0x3f80000000007820 */ /* 0x000fc80000410000 */
[----:B------:R0:W1:Y:S01]  /*4bd0*/  F2F.F64.F32 R2, R0 ;  /* 0x0000000000027310 */ /* 0x0000620000201800 */
[----:B------:R-:W-:Y:S05]  /*4be0*/  BRA `(.L_x_6923) ;  /* 0x0000000800bc7947 */ /* 0x000fea0003800000 */
.L_x_6928:
[----:B------:R0:W5:Y:S01]  /*4bf0*/  LDG.E.64 R2, desc[UR36][R4.64] ;  /* 0x0000002404027981 */ /* 0x000162000c1e1b00 */
[----:B------:R-:W-:Y:S05]  /*4c00*/  BRA `(.L_x_6923) ;  /* 0x0000000800b47947 */ /* 0x000fea0003800000 */
.L_x_6918:
        /* <DEDUP_REMOVED lines=13> */
.L_x_6932:
[----:B------:R0:W5:Y:S01]  /*4ce0*/  LDG.E.64 R2, desc[UR36][R4.64] ;  /* 0x0000002404027981 */ /* 0x000162000c1e1b00 */
[----:B------:R-:W-:Y:S05]  /*4cf0*/  BRA `(.L_x_6923) ;  /* 0x0000000800787947 */ /* 0x000fea0003800000 */
.L_x_6931:
        /* <DEDUP_REMOVED lines=28> */
.L_x_6934:
        /* <DEDUP_REMOVED lines=15> */
.L_x_6933:
[----:B------:R-:W2:Y:S02]  /*4fb0*/  LDG.E.U16 R0, desc[UR36][R4.64] ;  /* 0x0000002404007981 */ /* 0x000ea4000c1e1500 */
[----:B--2---:R-:W-:-:S04]  /*4fc0*/  IMAD.U32 R0, R0, 0x10000, RZ ;  /* 0x0001000000007824 */ /* 0x004fc800078e00ff */
[----:B------:R-:W-:-:S04]  /*4fd0*/  FMUL.FTZ R0, R0, 1 ;  /* 0x3f80000000007820 */ /* 0x000fc80000410000 */
[----:B------:R0:W1:Y:S01]  /*4fe0*/  F2F.F64.F32 R2, R0 ;  /* 0x0000000000027310 */ /* 0x0000620000201800 */
[----:B------:R-:W-:Y:S05]  /*4ff0*/  BRA `(.L_x_6923) ;  /* 0x0000000400b87947 */ /* 0x000fea0003800000 */
.L_x_6930:
        /* <DEDUP_REMOVED lines=11> */
.L_x_6937:
        /* <DEDUP_REMOVED lines=12> */
[----:B------:R-:W-:Y:S02]  /*5170*/  SHF.L.U32 R4, R3, 0x1f, RZ ;  /* 0x0000001f03047819 */ /* 0x000fe400000006ff */
[----:B------:R-:W-:-:S05]  /*5180*/  SHF.R.U32.HI R0, RZ, 0x3, R0 ;  /* 0x00000003ff007819 */ /* 0x000fca0000011600 */
[----:B------:R-:W-:Y:S05]  /*5190*/  @P0 BRA `(.L_x_6941) ;  /* 0x0000000000180947 */ /* 0x000fea0003800000 */
[----:B------:R-:W0:Y:S02]  /*51a0*/  FLO.U32 R3, R2 ;  /* 0x0000000200037300 */ /* 0x000e2400000e0000 */
[----:B0-----:R-:W-:-:S04]  /*51b0*/  IADD3 R3, -R3, 0x1f, RZ ;  /* 0x0000001f03037810 */ /* 0x001fc80007ffe1ff */
[----:B------:R-:W-:Y:S01]  /*51c0*/  IADD3 R0, R0, 0x1d, -R3 ;  /* 0x0000001d00007810 */ /* 0x000fe20007ffe803 */
[----:B------:R-:W-:-:S05]  /*51d0*/  VIADD R5, R3, 0xffffffe4 ;  /* 0xffffffe403057836 */ /* 0x000fca0000000000 */
[----:B------:R-:W-:-:S04]  /*51e0*/  SHF.L.U32 R5, R2, R5, RZ ;  /* 0x0000000502057219 */ /* 0x000fc800000006ff */
[----:B------:R-:W-:-:S07]  /*51f0*/  LOP3.LUT R2, R5, 0x7, RZ, 0xc0, !PT ;  /* 0x0000000705027812 */ /* 0x000fce00078ec0ff */
.L_x_6941:
[----:B------:R-:W-:Y:S05]  /*5200*/  BSYNC B1 ;  /* 0x0000000000017941 */ /* 0x000fea0003800000 */
.L_x_6940:
[----:B------:R-:W-:Y:S01]  /*5210*/  LEA R3, R0, 0x3b800000, 0x17 ;  /* 0x3b80000000037811 */ /* 0x000fe200078eb8ff */
[----:B------:R-:W-:-:S05]  /*5220*/  IMAD.SHL.U32 R0, R2, 0x100000, RZ ;  /* 0x0010000002007824 */ /* 0x000fca00078e00ff */
[----:B------:R-:W-:-:S07]  /*5230*/  LOP3.LUT R0, R3, R0, R4, 0xfe, !PT ;  /* 0x0000000003007212 */ /* 0x000fce00078efe04 */
.L_x_6939:
[----:B------:R-:W-:Y:S05]  /*5240*/  BSYNC B0 ;  /* 0x0000000000007941 */ /* 0x000fea0003800000 */
.L_x_6938:
[----:B------:R-:W-:-:S04]  /*5250*/  FMUL.FTZ R0, R0, 1 ;  /* 0x3f80000000007820 */ /* 0x000fc80000410000 */
[----:B------:R1:W2:Y:S01]  /*5260*/  F2F.F64.F32 R2, R0 ;  /* 0x0000000000027310 */ /* 0x0002a20000201800 */
[----:B------:R-:W-:Y:S05]  /*5270*/  BRA `(.L_x_6923) ;  /* 0x0000000400187947 */ /* 0x000fea0003800000 */
.L_x_6936:
        /* <DEDUP_REMOVED lines=21> */
.L_x_6945:
[----:B------:R-:W-:Y:S05]  /*53d0*/  BSYNC B1 ;  /* 0x0000000000017941 */ /* 0x000fea0003800000 */
.L_x_6944:
[----:B------:R-:W-:Y:S01]  /*53e0*/  LEA R3, R0, 0x37800000, 0x17 ;  /* 0x3780000000037811 */ /* 0x000fe200078eb8ff */
[----:B------:R-:W-:-:S05]  /*53f0*/  IMAD.SHL.U32 R0, R2, 0x200000, RZ ;  /* 0x0020000002007824 */ /* 0x000fca00078e00ff */
[----:B------:R-:W-:-:S07]  /*5400*/  LOP3.LUT R0, R3, R0, R4, 0xfe, !PT ;  /* 0x0000000003007212 */ /* 0x000fce00078efe04 */
.L_x_6943:
[----:B------:R-:W-:Y:S05]  /*5410*/  BSYNC B0 ;  /* 0x0000000000007941 */ /* 0x000fea0003800000 */
.L_x_6942:
[----:B------:R-:W-:-:S04]  /*5420*/  FMUL.FTZ R0, R0, 1 ;  /* 0x3f80000000007820 */ /* 0x000fc80000410000 */
[----:B------:R3:W4:Y:S01]  /*5430*/  F2F.F64.F32 R2, R0 ;  /* 0x0000000000027310 */ /* 0x0007220000201800 */
[----:B------:R-:W-:Y:S05]  /*5440*/  BRA `(.L_x_6923) ;  /* 0x0000000000a47947 */ /* 0x000fea0003800000 */
.L_x_6935:
        /* <DEDUP_REMOVED lines=14> */
.L_x_6949:
[----:B------:R-:W-:Y:S05]  /*5530*/  BSYNC B0 ;  /* 0x0000000000007941 */ /* 0x000fea0003800000 */
.L_x_6948:
[----:B------:R-:W-:-:S04]  /*5540*/  FMUL.FTZ R0, R0, 1 ;  /* 0x3f80000000007820 */ /* 0x000fc80000410000 */
[----:B------:R0:W1:Y:S01]  /*5550*/  F2F.F64.F32 R2, R0 ;  /* 0x0000000000027310 */ /* 0x0000620000201800 */
[----:B------:R-:W-:Y:S05]  /*5560*/  BRA `(.L_x_6923) ;  /* 0x00000000005c7947 */ /* 0x000fea0003800000 */
.L_x_6922:
[----:B------:R-:W-:Y:S01]  /*5570*/  MOV R2, 0x0 ;  /* 0x0000000000027802 */ /* 0x000fe20000000f00 */
[----:B------:R-:W-:Y:S01]  /*5580*/  ULDC.64 UR4, c[0x4][0x198] ;  /* 0x0100660000047ab9 */ /* 0x000fe20000000a00 */
[----:B------:R-:W-:Y:S01]  /*5590*/  ULDC.64 UR6, c[0x4][0x38] ;  /* 0x01000e0000067ab9 */ /* 0x000fe20000000a00 */
[----:B------:R-:W-:Y:S01]  /*55a0*/  IMAD.U32 R4, RZ, RZ, UR4 ;  /* 0x00000004ff047e24 */ /* 0x000fe2000f8e00ff */
[----:B------:R-:W-:Y:S01]  /*55b0*/  HFMA2.MMA R12, -RZ, RZ, 0, 5.9604644775390625e-08 ;  /* 0x00000001ff0c7435 */ /* 0x000fe200000001ff */
        /* <DEDUP_REMOVED lines=11> */
.L_x_6950:
[----:B------:R-:W-:Y:S01]  /*5670*/  CS2R R2, SRZ ;  /* 0x0000000000027805 */ /* 0x000fe2000001ff00 */
[----:B------:R-:W-:Y:S06]  /*5680*/  BRA `(.L_x_6923) ;  /* 0x0000000000147947 */ /* 0x000fec0003800000 */
.L_x_6947:
[----:B------:R-:W2:Y:S02]  /*5690*/  LDG.E.64 R2, desc[UR36][R4.64] ;  /* 0x0000002404027981 */ /* 0x000ea4000c1e1b00 */
[----:B--2---:R-:W0:Y:S01]  /*56a0*/  I2F.F64.U64 R2, R2 ;  /* 0x0000000200027312 */ /* 0x004e220000301800 */
[----:B------:R-:W-:Y:S05]  /*56b0*/  BRA `(.L_x_6923) ;  /* 0x0000000000087947 */ /* 0x000fea0003800000 */
.L_x_6946:
[----:B------:R-:W2:Y:S02]  /*56c0*/  LDG.E R2, desc[UR36][R4.64] ;  /* 0x0000002404027981 */ /* 0x000ea4000c1e1900 */
[----:B--2---:R-:W0:Y:S02]  /*56d0*/  I2F.F64.U32 R2, R2 ;  /* 0x0000000200027312 */ /* 0x004e240000201800 */
.L_x_6923:
        /* <DEDUP_REMOVED lines=21> */
.L_x_6954:
[----:B------:R-:W0:Y:S02]  /*5830*/  F2I.S64.F64.TRUNC R4, R4 ;  /* 0x0000000400047311 */ /* 0x000e24000030d900 */
[----:B0-----:R-:W-:-:S05]  /*5840*/  IMAD.MOV.U32 R3, RZ, RZ, R4 ;  /* 0x000000ffff037224 */ /* 0x001fca00078e0004 */
[----:B------:R0:W-:Y:S01]  /*5850*/  STG.E.U8 desc[UR36][R16.64], R3 ;  /* 0x0000000310007986 */ /* 0x0001e2000c101124 */
[----:B------:R-:W-:Y:S05]  /*5860*/  BRA `(.L_x_6956) ;  /* 0x0000000c00f87947 */ /* 0x000fea0003800000 */
.L_x_6953:
        /* <DEDUP_REMOVED lines=9> */
.L_x_6958:
[----:B------:R-:W0:Y:S02]  /*5900*/  F2I.F64.TRUNC R5, R4 ;  /* 0x0000000400057311 */ /* 0x000e24000030d100 */
[----:B0-----:R0:W-:Y:S01]  /*5910*/  STG.E desc[UR36][R16.64], R5 ;  /* 0x0000000510007986 */ /* 0x0011e2000c101924 */
[----:B------:R-:W-:Y:S05]  /*5920*/  BRA `(.L_x_6956) ;  /* 0x0000000c00c87947 */ /* 0x000fea0003800000 */
.L_x_6957:
[----:B------:R-:W0:Y:S02]  /*5930*/  F2I.F64.TRUNC R5, R4 ;  /* 0x0000000400057311 */ /* 0x000e24000030d100 */
[----:B0-----:R0:W-:Y:S01]  /*5940*/  STG.E.U16 desc[UR36][R16.64], R5 ;  /* 0x0000000510007986 */ /* 0x0011e2000c101524 */
[----:B------:R-:W-:Y:S05]  /*5950*/  BRA `(.L_x_6956) ;  /* 0x0000000c00bc7947 */ /* 0x000fea0003800000 */
.L_x_6952:
        /* <DEDUP_REMOVED lines=13> */
.L_x_6960:
        /* <DEDUP_REMOVED lines=8> */
.L_x_6959:
        /* <DEDUP_REMOVED lines=14> */
.L_x_6962:
        /* <DEDUP_REMOVED lines=9> */
.L_x_6961:
[----:B------:R0:W-:Y:S01]  /*5c20*/  STG.E.64 desc[UR36][R16.64], R4 ;  /* 0x0000000410007986 */ /* 0x0001e2000c101b24 */
[----:B------:R-:W-:Y:S05]  /*5c30*/  BRA `(.L_x_6956) ;  /* 0x0000000c00047947 */ /* 0x000fea0003800000 */
.L_x_6951:
        /* <DEDUP_REMOVED lines=12> */
.L_x_6965:
[----:B------:R-:W-:-:S05]  /*5d00*/  CS2R R6, SRZ ;  /* 0x0000000000067805 */ /* 0x000fca000001ff00 */
[----:B------:R0:W-:Y:S01]  /*5d10*/  STG.E.128 desc[UR36][R16.64], R4 ;  /* 0x0000000410007986 */ /* 0x0001e2000c101d24 */
[----:B------:R-:W-:Y:S05]  /*5d20*/  BRA `(.L_x_6956) ;  /* 0x0000000800c87947 */ /* 0x000fea0003800000 */
.L_x_6964:
        /* <DEDUP_REMOVED lines=25> */
.L_x_6969:
[----:B------:R-:W-:Y:S05]  /*5ec0*/  BSYNC B0 ;  /* 0x0000000000007941 */ /* 0x000fea0003800000 */
.L_x_6968:
[----:B------:R-:W-:-:S05]  /*5ed0*/  LOP3.LUT R3, R0, R3, RZ, 0xfc, !PT ;  /* 0x0000000300037212 */ /* 0x000fca00078efcff */
[----:B------:R0:W-:Y:S01]  /*5ee0*/  STG.E.U8 desc[UR36][R16.64], R3 ;  /* 0x0000000310007986 */ /* 0x0001e2000c101124 */
[----:B------:R-:W-:Y:S05]  /*5ef0*/  BRA `(.L_x_6956) ;  /* 0x0000000800547947 */ /* 0x000fea0003800000 */
.L_x_6967:
        /* <DEDUP_REMOVED lines=17> */
.L_x_6971:
[----:B------:R-:W-:Y:S01]  /*6010*/  IMAD.MOV.U32 R0, RZ, RZ, 0x7f ;  /* 0x0000007fff007424 */ /* 0x000fe200078e00ff */
[----:B------:R-:W-:-:S04]  /*6020*/  ISETP.GT.U32.AND P0, PT, R2, 0x7f800000, PT ;  /* 0x7f8000000200780c */ /* 0x000fc80003f04070 */
[----:B------:R-:W-:-:S09]  /*6030*/  SEL R0, R0, 0x7c, P0 ;  /* 0x0000007c00007807 */ /* 0x000fd20000000000 */
.L_x_6972:
[----:B------:R-:W-:Y:S05]  /*6040*/  BSYNC B0 ;  /* 0x0000000000007941 */ /* 0x000fea0003800000 */
.L_x_6970:
[----:B------:R-:W-:-:S04]  /*6050*/  LOP3.LUT R2, R3, 0x80000000, RZ, 0xc0, !PT ;  /* 0x8000000003027812 */ /* 0x000fc800078ec0ff */
[----:B------:R-:W-:-:S04]  /*6060*/  SHF.R.U32.HI R3, RZ, 0x18, R2 ;  /* 0x00000018ff037819 */ /* 0x000fc80000011602 */
[----:B------:R-:W-:-:S05]  /*6070*/  LOP3.LUT R3, R0, R3, RZ, 0xfc, !PT ;  /* 0x0000000300037212 */ /* 0x000fca00078efcff */
[----:B------:R0:W-:Y:S01]  /*6080*/  STG.E.U8 desc[UR36][R16.64], R3 ;  /* 0x0000000310007986 */ /* 0x0001e2000c101124 */
[----:B------:R-:W-:Y:S05]  /*6090*/  BRA `(.L_x_6956) ;  /* 0x0000000400ec7947 */ /* 0x000fea0003800000 */
.L_x_6966:
        /* <DEDUP_REMOVED lines=8> */
.L_x_6963:
        /* <DEDUP_REMOVED lines=11> */
.L_x_6975:
        /* <DEDUP_REMOVED lines=21> */
.L_x_6978:
[----:B------:R-:W-:-:S04]  /*6320*/  LOP3.LUT R2, R3, 0x80000000, RZ, 0xc0, !PT ;  /* 0x8000000003027812 */ /* 0x000fc800078ec0ff */
[----:B------:R-:W-:-:S04]  /*6330*/  SHF.R.U32.HI R3, RZ, 0x18, R2 ;  /* 0x00000018ff037819 */ /* 0x000fc80000011602 */
[----:B------:R-:W-:-:S04]  /*6340*/  LOP3.LUT R0, R0, R3, RZ, 0xfc, !PT ;  /* 0x0000000300007212 */ /* 0x000fc800078efcff */
[----:B------:R-:W-:-:S07]  /*6350*/  PRMT R8, R0, 0x7610, R8 ;  /* 0x0000761000087816 */ /* 0x000fce0000000008 */
.L_x_6977:
[----:B------:R-:W-:Y:S05]  /*6360*/  BSYNC B0 ;  /* 0x0000000000007941 */ /* 0x000fea0003800000 */
.L_x_6976:
[----:B------:R3:W-:Y:S01]  /*6370*/  STG.E.U8 desc[UR36][R16.64], R8 ;  /* 0x0000000810007986 */ /* 0x0007e2000c101124 */
[----:B------:R-:W-:Y:S05]  /*6380*/  BRA `(.L_x_6956) ;  /* 0x0000000400307947 */ /* 0x000fea0003800000 */
.L_x_6974:
        /* <DEDUP_REMOVED lines=21> */
.L_x_6981:
[----:B------:R-:W-:-:S04]  /*64e0*/  LOP3.LUT R2, R3, 0x80000000, RZ, 0xc0, !PT ;  /* 0x8000000003027812 */ /* 0x000fc800078ec0ff */
[----:B------:R-:W-:-:S04]  /*64f0*/  SHF.R.U32.HI R3, RZ, 0x18, R2 ;  /* 0x00000018ff037819 */ /* 0x000fc80000011602 */
[----:B------:R-:W-:-:S04]  /*6500*/  LOP3.LUT R0, R0, R3, RZ, 0xfc, !PT ;  /* 0x0000000300007212 */ /* 0x000fc800078efcff */
[----:B------:R-:W-:-:S07]  /*6510*/  PRMT R8, R0, 0x7610, R8 ;  /* 0x0000761000087816 */ /* 0x000fce0000000008 */
.L_x_6980:
[----:B------:R-:W-:Y:S05]  /*6520*/  BSYNC B0 ;  /* 0x0000000000007941 */ /* 0x000fea0003800000 */
.L_x_6979:
[----:B------:R0:W-:Y:S01]  /*6530*/  STG.E.U8 desc[UR36][R16.64], R8 ;  /* 0x0000000810007986 */ /* 0x0001e2000c101124 */
[----:B------:R-:W-:Y:S05]  /*6540*/  BRA `(.L_x_6956) ;  /* 0x0000000000c07947 */ /* 0x000fea0003800000 */
.L_x_6973:
        /* <DEDUP_REMOVED lines=26> */
.L_x_6955:
[----:B------:R-:W-:Y:S01]  /*66f0*/  MOV R0, 0x0 ;  /* 0x0000000000007802 */ /* 0x000fe20000000f00 */
[----:B------:R-:W-:Y:S01]  /*6700*/  ULDC.64 UR4, c[0x4][0x198] ;  /* 0x0100660000047ab9 */ /* 0x000fe20000000a00 */
[----:B------:R-:W-:Y:S01]  /*6710*/  ULDC.64 UR6, c[0x4][0x98] ;  /* 0x0100260000067ab9 */ /* 0x000fe20000000a00 */
[----:B------:R-:W-:Y:S01]  /*6720*/  IMAD.U32 R4, RZ, RZ, UR4 ;  /* 0x00000004ff047e24 */ /* 0x000fe2000f8e00ff */
[----:B------:R0:W1:Y:S01]  /*6730*/  LDC.64 R2, c[0x4][R0] ;  /* 0x0100000000027b82 */ /* 0x0000620000000a00 */
[----:B------:R-:W-:Y:S01]  /*6740*/  IMAD.U32 R5, RZ, RZ, UR5 ;  /* 0x00000005ff057e24 */ /* 0x000fe2000f8e00ff */
[----:B------:R-:W-:Y:S01]  /*6750*/  ULDC.64 UR4, c[0x4][0x1a0] ;  /* 0x0100680000047ab9 */ /* 0x000fe20000000a00 */
[----:B------:R-:W-:Y:S01]  /*6760*/  IMAD.U32 R10, RZ, RZ, UR6 ;  /* 0x00000006ff0a7e24 */ /* 0x000fe2000f8e00ff */
[----:B------:R-:W-:Y:S01]  /*6770*/  MOV R7, UR5 ;  /* 0x0000000500077c02 */ /* 0x000fe20008000f00 */
[----:B------:R-:W-:Y:S02]  /*6780*/  IMAD.U32 R6, RZ, RZ, UR4 ;  /* 0x00000004ff067e24 */ /* 0x000fe4000f8e00ff */
[----:B------:R-:W-:-:S02]  /*6790*/  IMAD.U32 R11, RZ, RZ, UR7 ;  /* 0x00000007ff0b7e24 */ /* 0x000fc4000f8e00ff */
[----:B------:R-:W-:Y:S02]  /*67a0*/  IMAD.MOV.U32 R8, RZ, RZ, 0x65 ;  /* 0x00000065ff087424 */ /* 0x000fe400078e00ff */
[----:B------:R-:W-:Y:S02]  /*67b0*/  IMAD.MOV.U32 R12, RZ, RZ, 0x1 ;  /* 0x00000001ff0c7424 */ /* 0x000fe400078e00ff */
[----:B0-----:R-:W-:-:S07]  /*67c0*/  IMAD.MOV.U32 R13, RZ, RZ, RZ ;  /* 0x000000ffff0d7224 */ /* 0x001fce00078e00ff */
[----:B------:R-:W-:-:S07]  /*67d0*/  LEPC R20, `(.L_x_6984) ;  /* 0x000000001014794e */ /* 0x000fce0000000000 */
[----:B-1----:R-:W-:Y:S05]  /*67e0*/  CALL.ABS.NOINC R2 ;  /* 0x0000000002007343 */ /* 0x002fea0003c00000 */
.L_x_6984:
[----:B------:R-:W-:Y:S05]  /*67f0*/  BRA `(.L_x_6956) ;  /* 0x0000000000147947 */ /* 0x000fea0003800000 */
.L_x_6983:
[----:B------:R-:W0:Y:S02]  /*6800*/  F2I.U64.F64.TRUNC R4, R4 ;  /* 0x0000000400047311 */ /* 0x000e24000030d800 */
[----:B0-----:R2:W-:Y:S01]  /*6810*/  STG.E.64 desc[UR36][R16.64], R4 ;  /* 0x0000000410007986 */ /* 0x0015e2000c101b24 */
[----:B------:R-:W-:Y:S05]  /*6820*/  BRA `(.L_x_6956) ;  /* 0x0000000000087947 */ /* 0x000fea0003800000 */
.L_x_6982:
[----:B------:R-:W0:Y:S02]  /*6830*/  F2I.U32.F64.TRUNC R5, R4 ;  /* 0x0000000400057311 */ /* 0x000e24000030d000 */
[----:B0-----:R0:W-:Y:S02]  /*6840*/  STG.E desc[UR36][R16.64], R5 ;  /* 0x0000000510007986 */ /* 0x0011e4000c101924 */
.L_x_6956:
[----:B------:R-:W-:-:S07]  /*6850*/  VIADD R19, R19, 0x80 ;  /* 0x0000008013137836 */ /* 0x000fce0000000000 */
.L_x_6916:
[----:B------:R-:W-:Y:S05]  /*6860*/  BSYNC B6 ;  /* 0x0000000000067941 */ /* 0x000fea0003800000 */
.L_x_6915:
        /* <DEDUP_REMOVED lines=307> */
.L_x_6987:
        /* <DEDUP_REMOVED lines=21> */
.L_x_6991:
[----:B------:R-:W2:Y:S02]  /*7cf0*/  LDG.E.U8 R2, desc[UR36][R4.64] ;  /* 0x0000002404027981 */ /* 0x000ea4000c1e1100 */
[----:B--2---:R-:W0:Y:S01]  /*7d00*/  I2F.F64.U16 R2, R2 ;  /* 0x0000000200027312 */ /* 0x004e220000101800 */
[----:B------:R-:W-:Y:S05]  /*7d10*/  BRA `(.L_x_6993) ;  /* 0x0000000c00707947 */ /* 0x000fea0003800000 */
.L_x_6990:
        /* <DEDUP_REMOVED lines=9> */
.L_x_6995:
[----:B------:R-:W2:Y:S02]  /*7db0*/  LDG.E R2, desc[UR36][R4.64] ;  /* 0x0000002404027981 */ /* 0x000ea4000c1e1900 */
[----:B--2---:R-:W0:Y:S01]  /*7dc0*/  I2F.F64 R2, R2 ;  /* 0x0000000200027312 */ /* 0x004e220000201c00 */
[----:B------:R-:W-:Y:S05]  /*7dd0*/  BRA `(.L_x_6993) ;  /* 0x0000000c00407947 */ /* 0x000fea0003800000 */
.L_x_6994:
[----:B------:R-:W2:Y:S02]  /*7de0*/  LDG.E.U16 R2, desc[UR36][R4.64] ;  /* 0x0000002404027981 */ /* 0x000ea4000c1e1500 */
[----:B--2---:R-:W0:Y:S01]  /*7df0*/  I2F.F64.S16 R2, R2 ;  /* 0x0000000200027312 */ /* 0x004e220000101c00 */
[----:B------:R-:W-:Y:S05]  /*7e00*/  BRA `(.L_x_6993) ;  /* 0x0000000c00347947 */ /* 0x000fea0003800000 */
.L_x_6989:
        /* <DEDUP_REMOVED lines=10> */
.L_x_6997:
[----:B------:R-:W2:Y:S02]  /*7eb0*/  LDG.E.U16 R0, desc[UR36][R4.64] ;  /* 0x0000002404007981 */ /* 0x000ea4000c1e1500 */
[----:B--2---:R-:W-:-:S05]  /*7ec0*/  HADD2.F32 R0, -RZ, R0.H0_H0 ;  /* 0x20000000ff007230 */ /* 0x004fca0000004100 */
[----:B------:R-:W-:-:S04]  /*7ed0*/  FMUL.FTZ R0, R0, 1 ;  /* 0x3f80000000007820 */ /* 0x000fc80000410000 */
[----:B------:R0:W1:Y:S01]  /*7ee0*/  F2F.F64.F32 R2, R0 ;  /* 0x0000000000027310 */ /* 0x0000620000201800 */
[----:B------:R-:W-:Y:S05]  /*7ef0*/  BRA `(.L_x_6993) ;  /* 0x0000000800f87947 */ /* 0x000fea0003800000 */
.L_x_6996:
        /* <DEDUP_REMOVED lines=10> */
.L_x_6999:
[----:B------:R-:W2:Y:S02]  /*7fa0*/  LDG.E.U16 R4, desc[UR36][R4.64] ;  /* 0x0000002404047981 */ /* 0x000ea4000c1e1500 */
[----:B--2---:R-:W-:-:S05]  /*7fb0*/  HADD2.F32 R0, -RZ, R4.H0_H0 ;  /* 0x20000004ff007230 */ /* 0x004fca0000004100 */
[----:B------:R-:W-:-:S04]  /*7fc0*/  FMUL.FTZ R0, R0, 1 ;  /* 0x3f80000000007820 */ /* 0x000fc80000410000 */
[----:B------:R0:W1:Y:S01]  /*7fd0*/  F2F.F64.F32 R2, R0 ;  /* 0x0000000000027310 */ /* 0x0000620000201800 */
[----:B------:R-:W-:Y:S05]  /*7fe0*/  BRA `(.L_x_6993) ;  /* 0x0000000800bc7947 */ /* 0x000fea0003800000 */
.L_x_6998:
[----:B------:R0:W5:Y:S01]  /*7ff0*/  LDG.E.64 R2, desc[UR36][R4.64] ;  /* 0x0000002404027981 */ /* 0x000162000c1e1b00 */
[----:B------:R-:W-:Y:S05]  /*8000*/  BRA `(.L_x_6993) ;  /* 0x0000000800b47947 */ /* 0x000fea0003800000 */
.L_x_6988:
        /* <DEDUP_REMOVED lines=13> */
.L_x_7002:
[----:B------:R0:W5:Y:S01]  /*80e0*/  LDG.E.64 R2, desc[UR36][R4.64] ;  /* 0x0000002404027981 */ /* 0x000162000c1e1b00 */
[----:B------:R-:W-:Y:S05]  /*80f0*/  BRA `(.L_x_6993) ;  /* 0x0000000800787947 */ /* 0x000fea0003800000 */
.L_x_7001:
        /* <DEDUP_REMOVED lines=28> */
.L_x_7004:
        /* <DEDUP_REMOVED lines=15> */
.L_x_7003:
[----:B------:R-:W2:Y:S02]  /*83b0*/  LDG.E.U16 R0, desc[UR36][R4.64] ;  /* 0x0000002404007981 */ /* 0x000ea4000c1e1500 */
[----:B--2---:R-:W-:-:S04]  /*83c0*/  IMAD.U32 R0, R0, 0x10000, RZ ;  /* 0x0001000000007824 */ /* 0x004fc800078e00ff */
[----:B------:R-:W-:-:S04]  /*83d0*/  FMUL.FTZ R0, R0, 1 ;  /* 0x3f80000000007820 */ /* 0x000fc80000410000 */
[----:B------:R0:W1:Y:S01]  /*83e0*/  F2F.F64.F32 R2, R0 ;  /* 0x0000000000027310 */ /* 0x0000620000201800 */
[----:B------:R-:W-:Y:S05]  /*83f0*/  BRA `(.L_x_6993) ;  /* 0x0000000400b87947 */ /* 0x000fea0003800000 */
.L_x_7000:
        /* <DEDUP_REMOVED lines=11> */
.L_x_7007:
        /* <DEDUP_REMOVED lines=21> */
.L_x_7011:
[----:B------:R-:W-:Y:S05]  /*8600*/  BSYNC B1 ;  /* 0x0000000000017941 */ /* 0x000fea0003800000 */
.L_x_7010:
[----:B------:R-:W-:Y:S01]  /*8610*/  LEA R3, R0, 0x3b800000, 0x17 ;  /* 0x3b80000000037811 */ /* 0x000fe200078eb8ff */
[----:B------:R-:W-:-:S05]  /*8620*/  IMAD.SHL.U32 R0, R2, 0x100000, RZ ;  /* 0x0010000002007824 */ /* 0x000fca00078e00ff */
[----:B------:R-:W-:-:S07]  /*8630*/  LOP3.LUT R0, R3, R0, R4, 0xfe, !PT ;  /* 0x0000000003007212 */ /* 0x000fce00078efe04 */
.L_x_7009:
[----:B------:R-:W-:Y:S05]  /*8640*/  BSYNC B0 ;  /* 0x0000000000007941 */ /* 0x000fea0003800000 */
.L_x_7008:
[----:B------:R-:W-:-:S04]  /*8650*/  FMUL.FTZ R0, R0, 1 ;  /* 0x3f80000000007820 */ /* 0x000fc80000410000 */
[----:B------:R1:W2:Y:S01]  /*8660*/  F2F.F64.F32 R2, R0 ;  /* 0x0000000000027310 */ /* 0x0002a20000201800 */
[----:B------:R-:W-:Y:S05]  /*8670*/  BRA `(.L_x_6993) ;  /* 0x0000000400187947 */ /* 0x000fea0003800000 */
.L_x_7006:
        /* <DEDUP_REMOVED lines=21> */
.L_x_7015:
[----:B------:R-:W-:Y:S05]  /*87d0*/  BSYNC B1 ;  /* 0x0000000000017941 */ /* 0x000fea0003800000 */
.L_x_7014:
[----:B------:R-:W-:Y:S01]  /*87e0*/  LEA R3, R0, 0x37800000, 0x17 ;  /* 0x3780000000037811 */ /* 0x000fe200078eb8ff */
[----:B------:R-:W-:-:S05]  /*87f0*/  IMAD.SHL.U32 R0, R2, 0x200000, RZ ;  /* 0x0020000002007824 */ /* 0x000fca00078e00ff */
[----:B------:R-:W-:-:S07]  /*8800*/  LOP3.LUT R0, R3, R0, R4, 0xfe, !PT ;  /* 0x0000000003007212 */ /* 0x000fce00078efe04 */
.L_x_7013:
[----:B------:R-:W-:Y:S05]  /*8810*/  BSYNC B0 ;  /* 0x0000000000007941 */ /* 0x000fea0003800000 */
.L_x_7012:
[----:B------:R-:W-:-:S04]  /*8820*/  FMUL.FTZ R0, R0, 1 ;  /* 0x3f80000000007820 */ /* 0x000fc80000410000 */
[----:B------:R3:W4:Y:S01]  /*8830*/  F2F.F64.F32 R2, R0 ;  /* 0x0000000000027310 */ /* 0x0007220000201800 */
[----:B------:R-:W-:Y:S05]  /*8840*/  BRA `(.L_x_6993) ;  /* 0x0000000000a47947 */ /* 0x000fea0003800000 */
.L_x_7005:
        /* <DEDUP_REMOVED lines=14> */
.L_x_7019:
[----:B------:R-:W-:Y:S05]  /*8930*/  BSYNC B0 ;  /* 0x0000000000007941 */ /* 0x000fea0003800000 */
.L_x_7018:
[----:B------:R-:W-:-:S04]  /*8940*/  FMUL.FTZ R0, R0, 1 ;  /* 0x3f80000000007820 */ /* 0x000fc80000410000 */
[----:B------:R0:W1:Y:S01]  /*8950*/  F2F.F64.F32 R2, R0 ;  /* 0x0000000000027310 */ /* 0x0000620000201800 */
[----:B------:R-:W-:Y:S05]  /*8960*/  BRA `(.L_x_6993) ;  /* 0x00000000005c7947 */ /* 0x000fea0003800000 */
.L_x_6992:
        /* <DEDUP_REMOVED lines=16> */
.L_x_7020:
[----:B------:R-:W-:Y:S01]  /*8a70*/  CS2R R2, SRZ ;  /* 0x0000000000027805 */ /* 0x000fe2000001ff00 */
[----:B------:R-:W-:Y:S06]  /*8a80*/  BRA `(.L_x_6993) ;  /* 0x0000000000147947 */ /* 0x000fec0003800000 */
.L_x_7017:
[----:B------:R-:W2:Y:S02]  /*8a90*/  LDG.E.64 R2, desc[UR36][R4.64] ;  /* 0x0000002404027981 */ /* 0x000ea4000c1e1b00 */
[----:B--2---:R-:W0:Y:S01]  /*8aa0*/  I2F.F64.U64 R2, R2 ;  /* 0x0000000200027312 */ /* 0x004e220000301800 */
[----:B------:R-:W-:Y:S05]  /*8ab0*/  BRA `(.L_x_6993) ;  /* 0x0000000000087947 */ /* 0x000fea0003800000 */
.L_x_7016:
[----:B------:R-:W2:Y:S02]  /*8ac0*/  LDG.E R2, desc[UR36][R4.64] ;  /* 0x0000002404027981 */ /* 0x000ea4000c1e1900 */
[----:B--2---:R-:W0:Y:S02]  /*8ad0*/  I2F.F64.U32 R2, R2 ;  /* 0x0000000200027312 */ /* 0x004e240000201800 */
.L_x_6993:
        /* <DEDUP_REMOVED lines=21> */
.L_x_7024:
[----:B------:R-:W0:Y:S02]  /*8c30*/  F2I.S64.F64.TRUNC R4, R4 ;  /* 0x0000000400047311 */ /* 0x000e24000030d900 */
[----:B0-----:R-:W-:-:S05]  /*8c40*/  IMAD.MOV.U32 R3, RZ, RZ, R4 ;  /* 0x000000ffff037224 */ /* 0x001fca00078e0004 */
[----:B------:R3:W-:Y:S01]  /*8c50*/  STG.E.U8 desc[UR36][R16.64], R3 ;  /* 0x0000000310007986 */ /* 0x0007e2000c101124 */
[----:B------:R-:W-:Y:S05]  /*8c60*/  BRA `(.L_x_7026) ;  /* 0x0000000c00f87947 */ /* 0x000fea0003800000 */
.L_x_7023:
        /* <DEDUP_REMOVED lines=9> */
.L_x_7028:
[----:B------:R-:W0:Y:S02]  /*8d00*/  F2I.F64.TRUNC R5, R4 ;  /* 0x0000000400057311 */ /* 0x000e24000030d100 */
[----:B0-----:R2:W-:Y:S01]  /*8d10*/  STG.E desc[UR36][R16.64], R5 ;  /* 0x0000000510007986 */ /* 0x0015e2000c101924 */
[----:B------:R-:W-:Y:S05]  /*8d20*/  BRA `(.L_x_7026) ;  /* 0x0000000c00c87947 */ /* 0x000fea0003800000 */
.L_x_7027:
[----:B------:R-:W0:Y:S02]  /*8d30*/  F2I.F64.TRUNC R5, R4 ;  /* 0x0000000400057311 */ /* 0x000e24000030d100 */
[----:B0-----:R0:W-:Y:S01]  /*8d40*/  STG.E.U16 desc[UR36][R16.64], R5 ;  /* 0x0000000510007986 */ /* 0x0011e2000c101524 */
[----:B------:R-:W-:Y:S05]  /*8d50*/  BRA `(.L_x_7026) ;  /* 0x0000000c00bc7947 */ /* 0x000fea0003800000 */
.L_x_7022:
        /* <DEDUP_REMOVED lines=13> */
.L_x_7030:
        /* <DEDUP_REMOVED lines=8> */
.L_x_7029:
        /* <DEDUP_REMOVED lines=14> */
.L_x_7032:
        /* <DEDUP_REMOVED lines=9> */
.L_x_7031:
[----:B------:R0:W-:Y:S01]  /*9020*/  STG.E.64 desc[UR36][R16.64], R4 ;  /* 0x0000000410007986 */ /* 0x0001e2000c101b24 */
[----:B------:R-:W-:Y:S05]  /*9030*/  BRA `(.L_x_7026) ;  /* 0x0000000c00047947 */ /* 0x000fea0003800000 */
.L_x_7021:
        /* <DEDUP_REMOVED lines=12> */
.L_x_7035:
[----:B------:R-:W-:-:S05]  /*9100*/  CS2R R6, SRZ ;  /* 0x0000000000067805 */ /* 0x000fca000001ff00 */
[----:B------:R0:W-:Y:S01]  /*9110*/  STG.E.128 desc[UR36][R16.64], R4 ;  /* 0x0000000410007986 */ /* 0x0001e2000c101d24 */
[----:B------:R-:W-:Y:S05]  /*9120*/  BRA `(.L_x_7026) ;  /* 0x0000000800c87947 */ /* 0x000fea0003800000 */
.L_x_7034:
        /* <DEDUP_REMOVED lines=25> */
.L_x_7039:
[----:B------:R-:W-:Y:S05]  /*92c0*/  BSYNC B0 ;  /* 0x0000000000007941 */ /* 0x000fea0003800000 */
.L_x_7038:
[----:B------:R-:W-:-:S05]  /*92d0*/  LOP3.LUT R3, R0, R3, RZ, 0xfc, !PT ;  /* 0x0000000300037212 */ /* 0x000fca00078efcff */
[----:B------:R0:W-:Y:S01]  /*92e0*/  STG.E.U8 desc[UR36][R16.64], R3 ;  /* 0x0000000310007986 */ /* 0x0001e2000c101124 */
[----:B------:R-:W-:Y:S05]  /*92f0*/  BRA `(.L_x_7026) ;  /* 0x0000000800547947 */ /* 0x000fea0003800000 */
.L_x_7037:
        /* <DEDUP_REMOVED lines=17> */
.L_x_7041:
[----:B------:R-:W-:Y:S01]  /*9410*/  IMAD.MOV.U32 R0, RZ, RZ, 0x7f ;  /* 0x0000007fff007424 */ /* 0x000fe200078e00ff */
[----:B------:R-:W-:-:S04]  /*9420*/  ISETP.GT.U32.AND P0, PT, R2, 0x7f800000, PT ;  /* 0x7f8000000200780c */ /* 0x000fc80003f04070 */
[----:B------:R-:W-:-:S09]  /*9430*/  SEL R0, R0, 0x7c, P0 ;  /* 0x0000007c00007807 */ /* 0x000fd20000000000 */
.L_x_7042:
[----:B------:R-:W-:Y:S05]  /*9440*/  BSYNC B0 ;  /* 0x0000000000007941 */ /* 0x000fea0003800000 */
.L_x_7040:
[----:B------:R-:W-:-:S04]  /*9450*/  LOP3.LUT R2, R3, 0x80000000, RZ, 0xc0, !PT ;  /* 0x8000000003027812 */ /* 0x000fc800078ec0ff */
[----:B------:R-:W-:-:S04]  /*9460*/  SHF.R.U32.HI R3, RZ, 0x18, R2 ;  /* 0x00000018ff037819 */ /* 0x000fc80000011602 */
[----:B------:R-:W-:-:S05]  /*9470*/  LOP3.LUT R3, R0, R3, RZ, 0xfc, !PT ;  /* 0x0000000300037212 */ /* 0x000fca00078efcff */
[----:B------:R0:W-:Y:S01]  /*9480*/  STG.E.U8 desc[UR36][R16.64], R3 ;  /* 0x0000000310007986 */ /* 0x0001e2000c101124 */
[----:B------:R-:W-:Y:S05]  /*9490*/  BRA `(.L_x_7026) ;  /* 0x0000000400ec7947 */ /* 0x000fea0003800000 */
.L_x_7036:
        /* <DEDUP_REMOVED lines=8> */
.L_x_7033:
        /* <DEDUP_REMOVED lines=11> */
.L_x_7045:
        /* <DEDUP_REMOVED lines=21> */
.L_x_7048:
[----:B------:R-:W-:-:S04]  /*9720*/  LOP3.LUT R2, R3, 0x80000000, RZ, 0xc0, !PT ;  /* 0x8000000003027812 */ /* 0x000fc800078ec0ff */
[----:B------:R-:W-:-:S04]  /*9730*/  SHF.R.U32.HI R3, RZ, 0x18, R2 ;  /* 0x00000018ff037819 */ /* 0x000fc80000011602 */
[----:B------:R-:W-:-:S04]  /*9740*/  LOP3.LUT R0, R0, R3, RZ, 0xfc, !PT ;  /* 0x0000000300007212 */ /* 0x000fc800078efcff */
[----:B------:R-:W-:-:S07]  /*9750*/  PRMT R8, R0, 0x7610, R8 ;  /* 0x0000761000087816 */ /* 0x000fce0000000008 */
.L_x_7047:
[----:B------:R-:W-:Y:S05]  /*9760*/  BSYNC B0 ;  /* 0x0000000000007941 */ /* 0x000fea0003800000 */
.L_x_7046:
[----:B------:R0:W-:Y:S01]  /*9770*/  STG.E.U8 desc[UR36][R16.64], R8 ;  /* 0x0000000810007986 */ /* 0x0001e2000c101124 */
[----:B------:R-:W-:Y:S05]  /*9780*/  BRA `(.L_x_7026) ;  /* 0x0000000400307947 */ /* 0x000fea0003800000 */
.L_x_7044:
        /* <DEDUP_REMOVED lines=21> */
.L_x_7051:
[----:B------:R-:W-:-:S04]  /*98e0*/  LOP3.LUT R2, R3, 0x80000000, RZ, 0xc0, !PT ;  /* 0x8000000003027812 */ /* 0x000fc800078ec0ff */
[----:B------:R-:W-:-:S04]  /*98f0*/  SHF.R.U32.HI R3, RZ, 0x18, R2 ;  /* 0x00000018ff037819 */ /* 0x000fc80000011602 */
[----:B------:R-:W-:-:S04]  /*9900*/  LOP3.LUT R0, R0, R3, RZ, 0xfc, !PT ;  /* 0x0000000300007212 */ /* 0x000fc800078efcff */
[----:B------:R-:W-:-:S07]  /*9910*/  PRMT R8, R0, 0x7610, R8 ;  /* 0x0000761000087816 */ /* 0x000fce0000000008 */
.L_x_7050:
[----:B------:R-:W-:Y:S05]  /*9920*/  BSYNC B0 ;  /* 0x0000000000007941 */ /* 0x000fea0003800000 */
.L_x_7049:
[----:B------:R0:W-:Y:S01]  /*9930*/  STG.E.U8 desc[UR36][R16.64], R8 ;  /* 0x0000000810007986 */ /* 0x0001e2000c101124 */
[----:B------:R-:W-:Y:S05]  /*9940*/  BRA `(.L_x_7026) ;  /* 0x0000000000c07947 */ /* 0x000fea0003800000 */
.L_x_7043:
        /* <DEDUP_REMOVED lines=26> */
.L_x_7025:
[----:B------:R-:W-:Y:S01]  /*9af0*/  MOV R0, 0x0 ;  /* 0x0000000000007802 */ /* 0x000fe20000000f00 */
[----:B------:R-:W-:Y:S01]  /*9b00*/  ULDC.64 UR4, c[0x4][0x198] ;  /* 0x0100660000047ab9 */ /* 0x000fe20000000a00 */
[----:B------:R-:W-:Y:S01]  /*9b10*/  ULDC.64 UR6, c[0x4][0x98] ;  /* 0x0100260000067ab9 */ /* 0x000fe20000000a00 */
[----:B------:R-:W-:Y:S01]  /*9b20*/  IMAD.U32 R4, RZ, RZ, UR4 ;  /* 0x00000004ff047e24 */ /* 0x000fe2000f8e00ff */
[----:B------:R0:W1:Y:S01]  /*9b30*/  LDC.64 R2, c[0x4][R0] ;  /* 0x0100000000027b82 */ /* 0x0000620000000a00 */
[----:B------:R-:W-:Y:S01]  /*9b40*/  MOV R5, UR5 ;  /* 0x0000000500057c02 */ /* 0x000fe20008000f00 */
        /* <DEDUP_REMOVED lines=10> */
.L_x_7054:
[----:B------:R-:W-:Y:S05]  /*9bf0*/  BRA `(.L_x_7026) ;  /* 0x0000000000147947 */ /* 0x000fea0003800000 */
.L_x_7053:
[----:B------:R-:W0:Y:S02]  /*9c00*/  F2I.U64.F64.TRUNC R4, R4 ;  /* 0x0000000400047311 */ /* 0x000e24000030d800 */
[----:B0-----:R0:W-:Y:S01]  /*9c10*/  STG.E.64 desc[UR36][R16.64], R4 ;  /* 0x0000000410007986 */ /* 0x0011e2000c101b24 */
[----:B------:R-:W-:Y:S05]  /*9c20*/  BRA `(.L_x_7026) ;  /* 0x0000000000087947 */ /* 0x000fea0003800000 */
.L_x_7052:
[----:B------:R-:W0:Y:S02]  /*9c30*/  F2I.U32.F64.TRUNC R5, R4 ;  /* 0x0000000400057311 */ /* 0x000e24000030d000 */
[----:B0-----:R0:W-:Y:S02]  /*9c40*/  STG.E desc[UR36][R16.64], R5 ;  /* 0x0000000510007986 */ /* 0x0011e4000c101924 */
.L_x_7026:
[----:B------:R-:W-:-:S07]  /*9c50*/  VIADD R19, R19, 0x80 ;  /* 0x0000008013137836 */ /* 0x000fce0000000000 */
.L_x_6986:
[----:B------:R-:W-:Y:S05]  /*9c60*/  BSYNC B6 ;  /* 0x0000000000067941 */ /* 0x000fea0003800000 */
.L_x_6985:
        /* <DEDUP_REMOVED lines=306> */
.L_x_7055:
        /* <DEDUP_REMOVED lines=21> */
.L_x_7059:
[----:B------:R-:W2:Y:S02]  /*b0e0*/  LDG.E.U8 R2, desc[UR36][R4.64] ;  /* 0x0000002404027981 */ /* 0x000ea4000c1e1100 */
[----:B--2---:R-:W4:Y:S01]  /*b0f0*/  I2F.F64.U16 R2, R2 ;  /* 0x0000000200027312 */ /* 0x004f220000101800 */
[----:B------:R-:W-:Y:S05]  /*b100*/  BRA `(.L_x_7061) ;  /* 0x0000000c00707947 */ /* 0x000fea0003800000 */
.L_x_7058:
        /* <DEDUP_REMOVED lines=9> */
.L_x_7063:
[----:B------:R-:W2:Y:S02]  /*b1a0*/  LDG.E R2, desc[UR36][R4.64] ;  /* 0x0000002404027981 */ /* 0x000ea4000c1e1900 */
[----:B--2---:R-:W2:Y:S01]  /*b1b0*/  I2F.F64 R2, R2 ;  /* 0x0000000200027312 */ /* 0x004ea20000201c00 */
[----:B------:R-:W-:Y:S05]  /*b1c0*/  BRA `(.L_x_7061) ;  /* 0x0000000c00407947 */ /* 0x000fea0003800000 */
.L_x_7062:
[----:B------:R-:W2:Y:S02]  /*b1d0*/  LDG.E.U16 R2, desc[UR36][R4.64] ;  /* 0x0000002404027981 */ /* 0x000ea4000c1e1500 */
[----:B--2---:R-:W0:Y:S01]  /*b1e0*/  I2F.F64.S16 R2, R2 ;  /* 0x0000000200027312 */ /* 0x004e220000101c00 */
[----:B------:R-:W-:Y:S05]  /*b1f0*/  BRA `(.L_x_7061) ;  /* 0x0000000c00347947 */ /* 0x000fea0003800000 */
.L_x_7057:
        /* <DEDUP_REMOVED lines=10> */
.L_x_7065:
[----:B------:R-:W2:Y:S02]  /*b2a0*/  LDG.E.U16 R0, desc[UR36][R4.64] ;  /* 0x0000002404007981 */ /* 0x000ea4000c1e1500 */
[----:B--2---:R-:W-:-:S05]  /*b2b0*/  HADD2.F32 R0, -RZ, R0.H0_H0 ;  /* 0x20000000ff007230 */ /* 0x004fca0000004100 */
[----:B------:R-:W-:-:S04]  /*b2c0*/  FMUL.FTZ R0, R0, 1 ;  /* 0x3f80000000007820 */ /* 0x000fc80000410000 */
[----:B------:R0:W1:Y:S01]  /*b2d0*/  F2F.F64.F32 R2, R0 ;  /* 0x0000000000027310 */ /* 0x0000620000201800 */
[----:B------:R-:W-:Y:S05]  /*b2e0*/  BRA `(.L_x_7061) ;  /* 0x0000000800f87947 */ /* 0x000fea0003800000 */
.L_x_7064:
        /* <DEDUP_REMOVED lines=10> */
.L_x_7067:
[----:B------:R-:W2:Y:S02]  /*b390*/  LDG.E.U16 R4, desc[UR36][R4.64] ;  /* 0x0000002404047981 */ /* 0x000ea4000c1e1500 */
[----:B--2---:R-:W-:-:S05]  /*b3a0*/  HADD2.F32 R0, -RZ, R4.H0_H0 ;  /* 0x20000004ff007230 */ /* 0x004fca0000004100 */
[----:B------:R-:W-:-:S04]  /*b3b0*/  FMUL.FTZ R0, R0, 1 ;  /* 0x3f80000000007820 */ /* 0x000fc80000410000 */
[----:B------:R0:W1:Y:S01]  /*b3c0*/  F2F.F64.F32 R2, R0 ;  /* 0x0000000000027310 */ /* 0x0000620000201800 */
[----:B------:R-:W-:Y:S05]  /*b3d0*/  BRA `(.L_x_7061) ;  /* 0x0000000800bc7947 */ /* 0x000fea0003800000 */
.L_x_7066:
[----:B------:R0:W5:Y:S01]  /*b3e0*/  LDG.E.64 R2, desc[UR36][R4.64] ;  /* 0x0000002404027981 */ /* 0x000162000c1e1b00 */
[----:B------:R-:W-:Y:S05]  /*b3f0*/  BRA `(.L_x_7061) ;  /* 0x0000000800b47947 */ /* 0x000fea0003800000 */
.L_x_7056:
        /* <DEDUP_REMOVED lines=13> */
.L_x_7070:
[----:B------:R0:W5:Y:S01]  /*b4d0*/  LDG.E.64 R2, desc[UR36][R4.64] ;  /* 0x0000002404027981 */ /* 0x000162000c1e1b00 */
[----:B------:R-:W-:Y:S05]  /*b4e0*/  BRA `(.L_x_7061) ;  /* 0x0000000800787947 */ /* 0x000fea0003800000 */
.L_x_7069:
        /* <DEDUP_REMOVED lines=18> */
[----:B------:R-:W-:Y:S01]  /*b610*/  IMAD R7, R3, R8, 0x3c000000 ;  /* 0x3c00000003077424 */ /* 0x000fe200078e0208 */
[----:B------:R-:W-:-:S04]  /*b620*/  IADD3 R3, R2, -0x1, RZ ;  /* 0xffffffff02037810 */ /* 0x000fc80007ffe0ff */
        /* <DEDUP_REMOVED lines=8> */
.L_x_7072:
        /* <DEDUP_REMOVED lines=15> */
.L_x_7071:
[----:B------:R-:W2:Y:S02]  /*b7a0*/  LDG.E.U16 R0, desc[UR36][R4.64] ;  /* 0x0000002404007981 */ /* 0x000ea4000c1e1500 */
[----:B--2---:R-:W-:-:S04]  /*b7b0*/  IMAD.U32 R0, R0, 0x10000, RZ ;  /* 0x0001000000007824 */ /* 0x004fc800078e00ff */
[----:B------:R-:W-:-:S04]  /*b7c0*/  FMUL.FTZ R0, R0, 1 ;  /* 0x3f80000000007820 */ /* 0x000fc80000410000 */
[----:B------:R0:W1:Y:S01]  /*b7d0*/  F2F.F64.F32 R2, R0 ;  /* 0x0000000000027310 */ /* 0x0000620000201800 */
[----:B------:R-:W-:Y:S05]  /*b7e0*/  BRA `(.L_x_7061) ;  /* 0x0000000400b87947 */ /* 0x000fea0003800000 */
.L_x_7068:
        /* <DEDUP_REMOVED lines=11> */
.L_x_7075:
        /* <DEDUP_REMOVED lines=21> */
.L_x_7079:
[----:B------:R-:W-:Y:S05]  /*b9f0*/  BSYNC B1 ;  /* 0x0000000000017941 */ /* 0x000fea0003800000 */
.L_x_7078:
[----:B------:R-:W-:Y:S01]  /*ba00*/  LEA R3, R0, 0x3b800000, 0x17 ;  /* 0x3b80000000037811 */ /* 0x000fe200078eb8ff */
[----:B------:R-:W-:-:S05]  /*ba10*/  IMAD.SHL.U32 R0, R2, 0x100000, RZ ;  /* 0x0010000002007824 */ /* 0x000fca00078e00ff */
[----:B------:R-:W-:-:S07]  /*ba20*/  LOP3.LUT R0, R3, R0, R4, 0xfe, !PT ;  /* 0x0000000003007212 */ /* 0x000fce00078efe04 */
.L_x_7077:
[----:B------:R-:W-:Y:S05]  /*ba30*/  BSYNC B0 ;  /* 0x0000000000007941 */ /* 0x000fea0003800000 */
.L_x_7076:
[----:B------:R-:W-:-:S04]  /*ba40*/  FMUL.FTZ R0, R0, 1 ;  /* 0x3f80000000007820 */ /* 0x000fc80000410000 */
[----:B------:R0:W1:Y:S01]  /*ba50*/  F2F.F64.F32 R2, R0 ;  /* 0x0000000000027310 */ /* 0x0000620000201800 */
[----:B------:R-:W-:Y:S05]  /*ba60*/  BRA `(.L_x_7061) ;  /* 0x0000000400187947 */ /* 0x000fea0003800000 */
.L_x_7074:
        /* <DEDUP_REMOVED lines=21> */
.L_x_7083:
[----:B------:R-:W-:Y:S05]  /*bbc0*/  BSYNC B1 ;  /* 0x0000000000017941 */ /* 0x000fea0003800000 */
.L_x_7082:
[----:B------:R-:W-:Y:S01]  /*bbd0*/  LEA R3, R0, 0x37800000, 0x17 ;  /* 0x3780000000037811 */ /* 0x000fe200078eb8ff */
[----:B------:R-:W-:-:S05]  /*bbe0*/  IMAD.SHL.U32 R0, R2, 0x200000, RZ ;  /* 0x0020000002007824 */ /* 0x000fca00078e00ff */
[----:B------:R-:W-:-:S07]  /*bbf0*/  LOP3.LUT R0, R3, R0, R4, 0xfe, !PT ;  /* 0x0000000003007212 */ /* 0x000fce00078efe04 */
.L_x_7081:
[----:B------:R-:W-:Y:S05]  /*bc00*/  BSYNC B0 ;  /* 0x0000000000007941 */ /* 0x000fea0003800000 */
.L_x_7080:
[----:B------:R-:W-:-:S04]  /*bc10*/  FMUL.FTZ R0, R0, 1 ;  /* 0x3f80000000007820 */ /* 0x000fc80000410000 */
[----:B------:R0:W1:Y:S01]  /*bc20*/  F2F.F64.F32 R2, R0 ;  /* 0x0000000000027310 */ /* 0x0000620000201800 */
[----:B------:R-:W-:Y:S05]  /*bc30*/  BRA `(.L_x_7061) ;  /* 0x0000000000a47947 */ /* 0x000fea0003800000 */
.L_x_7073:
        /* <DEDUP_REMOVED lines=12> */
[----:B------:R-:W-:Y:S01]  /*bd00*/  @!P0 MOV R0, 0x7f800001 ;  /* 0x7f80000100008802 */ /* 0x000fe20000000f00 */
[----:B------:R-:W-:-:S07]  /*bd10*/  @P0 IMAD.SHL.U32 R0, R4, 0x800000, RZ ;  /* 0x0080000004000824 */ /* 0x000fce00078e00ff */
.L_x_7087:
[----:B------:R-:W-:Y:S05]  /*bd20*/  BSYNC B0 ;  /* 0x0000000000007941 */ /* 0x000fea0003800000 */
.L_x_7086:
[----:B------:R-:W-:-:S04]  /*bd30*/  FMUL.FTZ R0, R0, 1 ;  /* 0x3f80000000007820 */ /* 0x000fc80000410000 */
[----:B------:R0:W1:Y:S01]  /*bd40*/  F2F.F64.F32 R2, R0 ;  /* 0x0000000000027310 */ /* 0x0000620000201800 */
[----:B------:R-:W-:Y:S05]  /*bd50*/  BRA `(.L_x_7061) ;  /* 0x00000000005c7947 */ /* 0x000fea0003800000 */
.L_x_7060:
        /* <DEDUP_REMOVED lines=16> */
.L_x_7088:
[----:B------:R-:W-:Y:S01]  /*be60*/  CS2R R2, SRZ ;  /* 0x0000000000027805 */ /* 0x000fe2000001ff00 */
[----:B------:R-:W-:Y:S06]  /*be70*/  BRA `(.L_x_7061) ;  /* 0x0000000000147947 */ /* 0x000fec0003800000 */
.L_x_7085:
[----:B------:R-:W2:Y:S02]  /*be80*/  LDG.E.64 R2, desc[UR36][R4.64] ;  /* 0x0000002404027981 */ /* 0x000ea4000c1e1b00 */
[----:B--2---:R-:W0:Y:S01]  /*be90*/  I2F.F64.U64 R2, R2 ;  /* 0x0000000200027312 */ /* 0x004e220000301800 */
[----:B------:R-:W-:Y:S05]  /*bea0*/  BRA `(.L_x_7061) ;  /* 0x0000000000087947 */ /* 0x000fea0003800000 */
.L_x_7084:
[----:B------:R-:W2:Y:S02]  /*beb0*/  LDG.E R2, desc[UR36][R4.64] ;  /* 0x0000002404027981 */ /* 0x000ea4000c1e1900 */
[----:B--2---:R-:W0:Y:S02]  /*bec0*/  I2F.F64.U32 R2, R2 ;  /* 0x0000000200027312 */ /* 0x004e240000201800 */
.L_x_7061:
[----:B------:R-:W0:Y:S02]  /*bed0*/  LDC.U8 R6, c[0x0][0x421] ;  /* 0x00010840ff067b82 */ /* 0x000e240000000000 */
[C---:B012345:R-:W-:Y:S02]  /*bee0*/  DSETP.GT.AND P0, PT, R2.reuse, RZ, PT ;  /* 0x000000ff0200722a */ /* 0x07ffe40003f04000 */
[----:B------:R-:W-:-:S06]  /*bef0*/  DSETP.GEU.AND P1, PT, R2, RZ, PT ;  /* 0x000000ff0200722a */ /* 0x000fcc0003f2e000 */
[----:B------:R-:W-:-:S04]  /*bf00*/  SEL R2, RZ, 0x1, P1 ;  /* 0x00000001ff027807 */ /* 0x000fc80000800000 */
[----:B------:R-:W-:Y:S02]  /*bf10*/  IADD3 R3, -R2, 0x1, RZ ;  /* 0x0000000102037810 */ /* 0x000fe40007ffe1ff */
[----:B------:R-:W-:-:S04]  /*bf20*/  @!P0 IMAD.MOV R3, RZ, RZ, -R2 ;  /* 0x000000ffff038224 */ /* 0x000fc800078e0a02 */
[----:B------:R0:W1:Y:S01]  /*bf30*/  I2F.F64 R4, R3 ;  /* 0x0000000300047312 */ /* 0x0000620000201c00 */
[----:B------:R-:W-:-:S04]  /*bf40*/  PRMT R0, R6, 0x9910, RZ ;  /* 0x0000991006007816 */ /* 0x000fc800000000ff */
        /* <DEDUP_REMOVED lines=11> */
[----:B0-----:R-:W-:Y:S01]  /*c000*/  STG.E.U8 desc[UR36][R16.64], R5 ;  /* 0x0000000510007986 */ /* 0x001fe2000c101124 */
[----:B------:R-:W-:Y:S05]  /*c010*/  EXIT ;  /* 0x000000000000794d */ /* 0x000fea0003800000 */
.L_x_7092:
[----:B------:R-:W0:Y:S02]  /*c020*/  F2I.S64.F64.TRUNC R4, R4 ;  /* 0x0000000400047311 */ /* 0x000e24000030d900 */
[----:B0-----:R-:W-:-:S05]  /*c030*/  IMAD.MOV.U32 R3, RZ, RZ, R4 ;  /* 0x000000ffff037224 */ /* 0x001fca00078e0004 */
[----:B------:R-:W-:Y:S01]  /*c040*/  STG.E.U8 desc[UR36][R16.64], R3 ;  /* 0x0000000310007986 */ /* 0x000fe2000c101124 */
[----:B------:R-:W-:Y:S05]  /*c050*/  EXIT ;  /* 0x000000000000794d */ /* 0x000fea0003800000 */
.L_x_7091:
[----:B------:R-:W-:-:S13]  /*c060*/  ISETP.NE.AND P0, PT, R0, 0x2, PT ;  /* 0x000000020000780c */ /* 0x000fda0003f05270 */
[----:B------:R-:W-:Y:S05]  /*c070*/  @!P0 BRA `(.L_x_7094) ;  /* 0x0000000000288947 */ /* 0x000fea0003800000 */
[----:B------:R-:W-:-:S13]  /*c080*/  ISETP.NE.AND P0, PT, R0, 0x3, PT ;  /* 0x000000030000780c */ /* 0x000fda0003f05270 */
[----:B------:R-:W-:Y:S05]  /*c090*/  @!P0 BRA `(.L_x_7095) ;  /* 0x0000000000148947 */ /* 0x000fea0003800000 */
[----:B------:R-:W-:-:S13]  /*c0a0*/  ISETP.NE.AND P0, PT, R0, 0x4, PT ;  /* 0x000000040000780c */ /* 0x000fda0003f05270 */
[----:B------:R-:W-:Y:S05]  /*c0b0*/  @P0 BRA `(.L_x_7093) ;  /* 0x0000000c00880947 */ /* 0x000fea0003800000 */
[----:B------:R-:W0:Y:S02]  /*c0c0*/  F2I.S64.F64.TRUNC R4, R4 ;  /* 0x0000000400047311 */ /* 0x000e24000030d900 */
[----:B0-----:R-:W-:Y:S01]  /*c0d0*/  STG.E.64 desc[UR36][R16.64], R4 ;  /* 0x0000000410007986 */ /* 0x001fe2000c101b24 */
[----:B------:R-:W-:Y:S05]  /*c0e0*/  EXIT ;  /* 0x000000000000794d */ /* 0x000fea0003800000 */
.L_x_7095:
[----:B------:R-:W0:Y:S02]  /*c0f0*/  F2I.F64.TRUNC R5, R4 ;  /* 0x0000000400057311 */ /* 0x000e24000030d100 */
[----:B0-----:R-:W-:Y:S01]  /*c100*/  STG.E desc[UR36][R16.64], R5 ;  /* 0x0000000510007986 */ /* 0x001fe2000c101924 */
[----:B------:R-:W-:Y:S05]  /*c110*/  EXIT ;  /* 0x000000000000794d */ /* 0x000fea0003800000 */
.L_x_7094:
[----:B------:R-:W0:Y:S02]  /*c120*/  F2I.F64.TRUNC R5, R4 ;  /* 0x0000000400057311 */ /* 0x000e24000030d100 */
[----:B0-----:R-:W-:Y:S01]  /*c130*/  STG.E.U16 desc[UR36][R16.64], R5 ;  /* 0x0000000510007986 */ /* 0x001fe2000c101524 */
[----:B------:R-:W-:Y:S05]  /*c140*/  EXIT ;  /* 0x000000000000794d */ /* 0x000fea0003800000 */
.L_x_7090:
        /* <DEDUP_REMOVED lines=11> */
[----:B------:R-:W-:Y:S01]  /*c200*/  STG.E desc[UR36][R16.64], R3 ;  /* 0x0000000310007986 */ /* 0x000fe2000c101924 */
[----:B------:R-:W-:Y:S05]  /*c210*/  EXIT ;  /* 0x000000000000794d */ /* 0x000fea0003800000 */
.L_x_7097:
[----:B------:R-:W-:Y:S01]  /*c220*/  UMOV UR4, 0xf0000000 ;  /* 0xf000000000047882 */ /* 0x000fe20000000000 */
[----:B------:R-:W-:Y:S01]  /*c230*/  UMOV UR5, 0x380fffff ;  /* 0x380fffff00057882 */ /* 0x000fe20000000000 */
[----:B------:R-:W0:Y:S01]  /*c240*/  F2F.F32.F64 R0, R4 ;  /* 0x0000000400007310 */ /* 0x000e220000301000 */
[----:B------:R-:W-:-:S14]  /*c250*/  DSETP.GEU.AND P0, PT, |R4|, UR4, PT ;  /* 0x0000000404007e2a */ /* 0x000fdc000bf0e200 */
[----:B0-----:R-:W-:-:S05]  /*c260*/  @!P0 FMUL R0, R0, 1.175494350822287508e-38 ;  /* 0x0080000000008820 */ /* 0x001fca0000400000 */
[----:B------:R-:W-:-:S05]  /*c270*/  F2FP.F16.F32.PACK_AB R0, RZ, R0 ;  /* 0x00000000ff00723e */ /* 0x000fca00000000ff */
[----:B------:R-:W-:Y:S01]  /*c280*/  STG.E.U16 desc[UR36][R16.64], R0 ;  /* 0x0000000010007986 */ /* 0x000fe2000c101524 */
[----:B------:R-:W-:Y:S05]  /*c290*/  EXIT ;  /* 0x000000000000794d */ /* 0x000fea0003800000 */
.L_x_7096:
        /* <DEDUP_REMOVED lines=12> */
[----:B------:R-:W-:Y:S01]  /*c360*/  STG.E.64 desc[UR36][R16.64], R2 ;  /* 0x0000000210007986 */ /* 0x000fe2000c101b24 */
[----:B------:R-:W-:Y:S05]  /*c370*/  EXIT ;  /* 0x000000000000794d */ /* 0x000fea0003800000 */
.L_x_7099:
[----:B------:R-:W-:Y:S01]  /*c380*/  UMOV UR4, 0xf0000000 ;  /* 0xf000000000047882 */ /* 0x000fe20000000000 */
[----:B------:R-:W-:Y:S01]  /*c390*/  UMOV UR5, 0x380fffff ;  /* 0x380fffff00057882 */ /* 0x000fe20000000000 */
[----:B------:R-:W0:Y:S01]  /*c3a0*/  F2F.F32.F64 R0, R4 ;  /* 0x0000000400007310 */ /* 0x000e220000301000 */
[----:B------:R-:W-:-:S14]  /*c3b0*/  DSETP.GEU.AND P0, PT, |R4|, UR4, PT ;  /* 0x0000000404007e2a */ /* 0x000fdc000bf0e200 */
[----:B0-----:R-:W-:-:S05]  /*c3c0*/  @!P0 FMUL R0, R0, 1.175494350822287508e-38 ;  /* 0x0080000000008820 */ /* 0x001fca0000400000 */
[----:B------:R-:W-:-:S04]  /*c3d0*/  F2FP.F16.F32.PACK_AB R3, RZ, R0 ;  /* 0x00000000ff03723e */ /* 0x000fc800000000ff */
[----:B------:R-:W-:-:S05]  /*c3e0*/  PRMT R3, R3, 0x5410, RZ ;  /* 0x0000541003037816 */ /* 0x000fca00000000ff */
[----:B------:R-:W-:Y:S01]  /*c3f0*/  STG.E desc[UR36][R16.64], R3 ;  /* 0x0000000310007986 */ /* 0x000fe2000c101924 */
[----:B------:R-:W-:Y:S05]  /*c400*/  EXIT ;  /* 0x000000000000794d */ /* 0x000fea0003800000 */
.L_x_7098:
[----:B------:R-:W-:Y:S01]  /*c410*/  STG.E.64 desc[UR36][R16.64], R4 ;  /* 0x0000000410007986 */ /* 0x000fe2000c101b24 */
[----:B------:R-:W-:Y:S05]  /*c420*/  EXIT ;  /* 0x000000000000794d */ /* 0x000fea0003800000 */
.L_x_7089:
        /* <DEDUP_REMOVED lines=12> */
.L_x_7102:
[----:B------:R-:W-:-:S05]  /*c4f0*/  CS2R R6, SRZ ;  /* 0x0000000000067805 */ /* 0x000fca000001ff00 */
[----:B------:R-:W-:Y:S01]  /*c500*/  STG.E.128 desc[UR36][R16.64], R4 ;  /* 0x0000000410007986 */ /* 0x000fe2000c101d24 */
[----:B------:R-:W-:Y:S05]  /*c510*/  EXIT ;  /* 0x000000000000794d */ /* 0x000fea0003800000 */
.L_x_7101:
        /* <DEDUP_REMOVED lines=25> */
.L_x_7106:
[----:B------:R-:W-:Y:S05]  /*c6b0*/  BSYNC B0 ;  /* 0x0000000000007941 */ /* 0x000fea0003800000 */
.L_x_7105:
[----:B------:R-:W-:-:S05]  /*c6c0*/  LOP3.LUT R3, R0, R3, RZ, 0xfc, !PT ;  /* 0x0000000300037212 */ /* 0x000fca00078efcff */
[----:B------:R-:W-:Y:S01]  /*c6d0*/  STG.E.U8 desc[UR36][R16.64], R3 ;  /* 0x0000000310007986 */ /* 0x000fe2000c101124 */
[----:B------:R-:W-:Y:S05]  /*c6e0*/  EXIT ;  /* 0x000000000000794d */ /* 0x000fea0003800000 */
.L_x_7104:
        /* <DEDUP_REMOVED lines=17> */
.L_x_7108:
[----:B------:R-:W-:Y:S02]  /*c800*/  ISETP.GT.U32.AND P0, PT, R2, 0x7f800000, PT ;  /* 0x7f8000000200780c */ /* 0x000fe40003f04070 */
[----:B------:R-:W-:-:S04]  /*c810*/  MOV R0, 0x7f ;  /* 0x0000007f00007802 */ /* 0x000fc80000000f00 */
[----:B------:R-:W-:-:S07]  /*c820*/  SEL R0, R0, 0x7c, P0 ;  /* 0x0000007c00007807 */ /* 0x000fce0000000000 */
.L_x_7109:
[----:B------:R-:W-:Y:S05]  /*c830*/  BSYNC B0 ;  /* 0x0000000000007941 */ /* 0x000fea0003800000 */
.L_x_7107:
[----:B------:R-:W-:-:S04]  /*c840*/  LOP3.LUT R2, R3, 0x80000000, RZ, 0xc0, !PT ;  /* 0x8000000003027812 */ /* 0x000fc800078ec0ff */
[----:B------:R-:W-:-:S04]  /*c850*/  SHF.R.U32.HI R3, RZ, 0x18, R2 ;  /* 0x00000018ff037819 */ /* 0x000fc80000011602 */
[----:B------:R-:W-:-:S05]  /*c860*/  LOP3.LUT R3, R0, R3, RZ, 0xfc, !PT ;  /* 0x0000000300037212 */ /* 0x000fca00078efcff */
[----:B------:R-:W-:Y:S01]  /*c870*/  STG.E.U8 desc[UR36][R16.64], R3 ;  /* 0x0000000310007986 */ /* 0x000fe2000c101124 */
[----:B------:R-:W-:Y:S05]  /*c880*/  EXIT ;  /* 0x000000000000794d */ /* 0x000fea0003800000 */
.L_x_7103:
[----:B------:R-:W-:Y:S01]  /*c890*/  UMOV UR4, 0xf0000000 ;  /* 0xf000000000047882 */ /* 0x000fe20000000000 */
[----:B------:R-:W-:Y:S01]  /*c8a0*/  UMOV UR5, 0x380fffff ;  /* 0x380fffff00057882 */ /* 0x000fe20000000000 */
[----:B------:R-:W0:Y:S01]  /*c8b0*/  F2F.F32.F64 R0, R4 ;  /* 0x0000000400007310 */ /* 0x000e220000301000 */
[----:B------:R-:W-:-:S14]  /*c8c0*/  DSETP.GEU.AND P0, PT, |R4|, UR4, PT ;  /* 0x0000000404007e2a */ /* 0x000fdc000bf0e200 */
[----:B0-----:R-:W-:-:S05]  /*c8d0*/  @!P0 FMUL R0, R0, 1.175494350822287508e-38 ;  /* 0x0080000000008820 */ /* 0x001fca0000400000 */
[----:B------:R-:W-:-:S05]  /*c8e0*/  F2FP.BF16.F32.PACK_AB R0, RZ, R0 ;  /* 0x00000000ff00723e */ /* 0x000fca00000010ff */
[----:B------:R-:W-:Y:S01]  /*c8f0*/  STG.E.U16 desc[UR36][R16.64], R0 ;  /* 0x0000000010007986 */ /* 0x000fe2000c101524 */
[----:B------:R-:W-:Y:S05]  /*c900*/  EXIT ;  /* 0x000000000000794d */ /* 0x000fea0003800000 */
.L_x_7100:
        /* <DEDUP_REMOVED lines=9> */
[----:B0-----:R-:W-:Y:S01]  /*c9a0*/  STG.E.U16 desc[UR36][R16.64], R5 ;  /* 0x0000000510007986 */ /* 0x001fe2000c101524 */
[----:B------:R-:W-:Y:S05]  /*c9b0*/  EXIT ;  /* 0x000000000000794d */ /* 0x000fea0003800000 */
.L_x_7112:
        /* <DEDUP_REMOVED lines=21> */
.L_x_7115:
[----:B------:R-:W-:-:S04]  /*cb10*/  LOP3.LUT R2, R3, 0x80000000, RZ, 0xc0, !PT ;  /* 0x8000000003027812 */ /* 0x000fc800078ec0ff */
[----:B------:R-:W-:-:S04]  /*cb20*/  SHF.R.U32.HI R3, RZ, 0x18, R2 ;  /* 0x00000018ff037819 */ /* 0x000fc80000011602 */
[----:B------:R-:W-:-:S04]  /*cb30*/  LOP3.LUT R0, R0, R3, RZ, 0xfc, !PT ;  /* 0x0000000300007212 */ /* 0x000fc800078efcff */
[----:B------:R-:W-:-:S07]  /*cb40*/  PRMT R8, R0, 0x7610, R8 ;  /* 0x0000761000087816 */ /* 0x000fce0000000008 */
.L_x_7114:
[----:B------:R-:W-:Y:S05]  /*cb50*/  BSYNC B0 ;  /* 0x0000000000007941 */ /* 0x000fea0003800000 */
.L_x_7113:
[----:B------:R-:W-:Y:S01]  /*cb60*/  STG.E.U8 desc[UR36][R16.64], R8 ;  /* 0x0000000810007986 */ /* 0x000fe2000c101124 */
[----:B------:R-:W-:Y:S05]  /*cb70*/  EXIT ;  /* 0x000000000000794d */ /* 0x000fea0003800000 */
.L_x_7111:
        /* <DEDUP_REMOVED lines=21> */
.L_x_7118:
[----:B------:R-:W-:-:S04]  /*ccd0*/  LOP3.LUT R2, R3, 0x80000000, RZ, 0xc0, !PT ;  /* 0x8000000003027812 */ /* 0x000fc800078ec0ff */
[----:B------:R-:W-:-:S04]  /*cce0*/  SHF.R.U32.HI R3, RZ, 0x18, R2 ;  /* 0x00000018ff037819 */ /* 0x000fc80000011602 */
[----:B------:R-:W-:-:S04]  /*ccf0*/  LOP3.LUT R0, R0, R3, RZ, 0xfc, !PT ;  /* 0x0000000300007212 */ /* 0x000fc800078efcff */
[----:B------:R-:W-:-:S07]  /*cd00*/  PRMT R8, R0, 0x7610, R8 ;  /* 0x0000761000087816 */ /* 0x000fce0000000008 */
.L_x_7117:
[----:B------:R-:W-:Y:S05]  /*cd10*/  BSYNC B0 ;  /* 0x0000000000007941 */ /* 0x000fea0003800000 */
.L_x_7116:
[----:B------:R-:W-:Y:S01]  /*cd20*/  STG.E.U8 desc[UR36][R16.64], R8 ;  /* 0x0000000810007986 */ /* 0x000fe2000c101124 */
[----:B------:R-:W-:Y:S05]  /*cd30*/  EXIT ;  /* 0x000000000000794d */ /* 0x000fea0003800000 */
.L_x_7110:
        /* <DEDUP_REMOVED lines=26> */
.L_x_7093:
        /* <DEDUP_REMOVED lines=16> */
.L_x_7121:
[----:B------:R-:W-:Y:S05]  /*cfe0*/  EXIT ;  /* 0x000000000000794d */ /* 0x000fea0003800000 */
.L_x_7120:
[----:B------:R-:W0:Y:S02]  /*cff0*/  F2I.U64.F64.TRUNC R4, R4 ;  /* 0x0000000400047311 */ /* 0x000e24000030d800 */
[----:B0-----:R-:W-:Y:S01]  /*d000*/  STG.E.64 desc[UR36][R16.64], R4 ;  /* 0x0000000410007986 */ /* 0x001fe2000c101b24 */
[----:B------:R-:W-:Y:S05]  /*d010*/  EXIT ;  /* 0x000000000000794d */ /* 0x000fea0003800000 */
.L_x_7119:
[----:B------:R-:W0:Y:S02]  /*d020*/  F2I.U32.F64.TRUNC R5, R4 ;  /* 0x0000000400057311 */ /* 0x000e24000030d000 */
[----:B0-----:R-:W-:Y:S01]  /*d030*/  STG.E desc[UR36][R16.64], R5 ;  /* 0x0000000510007986 */ /* 0x001fe2000c101924 */
[----:B------:R-:W-:Y:S05]  /*d040*/  EXIT ;  /* 0x000000000000794d */ /* 0x000fea0003800000 */
.L_x_7122:
        /* <DEDUP_REMOVED lines=11> */
.L_x_23512:


//--------------------- .text._ZN2at6native27unrolled_elementwise_kernelIZZZNS0_16sign_kernel_cudaERNS_18TensorIteratorBaseEENKUlvE_clEvENKUlvE4_clEvEUldE_St5arrayIPcLm2EELi4E23TrivialOffsetCalculatorILi1EjESB_NS0_6memory12LoadWithCastILi1EEENSC_13StoreWithCastILi1EEEEEviT_T0_T2_T3_T4_T5_ --------------------------
	.section	.text._ZN2at6native27unrolled_elementwise_kernelIZZZNS0_16sign_kernel_cudaERNS_18TensorIteratorBaseEENKUlvE_clEvENKUlvE4_clEvEUldE_St5arrayIPcLm2EELi4E23TrivialOffsetCalculatorILi1EjESB_NS0_6memory12LoadWithCastILi1EEENSC_13StoreWithCastILi1EEEEEviT_T0_T2_T3_T4_T5_,"ax",@progbits
	.align	128
        .global         _ZN2at6native27unrolled_elementwise_kernelIZZZNS0_16sign_kernel_cudaERNS_18TensorIteratorBaseEENKUlvE_clEvENKUlvE4_clEvEUldE_St5arrayIPcLm2EELi4E23TrivialOffsetCalculatorILi1EjESB_NS0_6memory12LoadWithCastILi1EEENSC_13StoreWithCastILi1EEEEEviT_T0_T2_T3_T4_T5_
        .type           _ZN2at6native27unrolled_elementwise_kernelIZZZNS0_16sign_kernel_cudaERNS_18TensorIteratorBaseEENKUlvE_clEvENKUlvE4_clEvEUldE_St5arrayIPcLm2EELi4E23TrivialOffsetCalculatorILi1EjESB_NS0_6memory12LoadWithCastILi1EEENSC_13StoreWithCastILi1EEEEEviT_T0_T2_T3_T4_T5_,@function
        .size           _ZN2at6native27unrolled_elementwise_kernelIZZZNS0_16sign_kernel_cudaERNS_18TensorIteratorBaseEENKUlvE_clEvENKUlvE4_clEvEUldE_St5arrayIPcLm2EELi4E23TrivialOffsetCalculatorILi1EjESB_NS0_6memory12LoadWithCastILi1EEENSC_13StoreWithCastILi1EEEEEviT_T0_T2_T3_T4_T5_,(.L_x_23513 - _ZN2at6native27unrolled_elementwise_kernelIZZZNS0_16sign_kernel_cudaERNS_18TensorIteratorBaseEENKUlvE_clEvENKUlvE4_clEvEUldE_St5arrayIPcLm2EELi4E23TrivialOffsetCalculatorILi1EjESB_NS0_6memory12LoadWithCastILi1EEENSC_13StoreWithCastILi1EEEEEviT_T0_T2_T3_T4_T5_)
        .other          _ZN2at6native27unrolled_elementwise_kernelIZZZNS0_16sign_kernel_cudaERNS_18TensorIteratorBaseEENKUlvE_clEvENKUlvE4_clEvEUldE_St5arrayIPcLm2EELi4E23TrivialOffsetCalculatorILi1EjESB_NS0_6memory12LoadWithCastILi1EEENSC_13StoreWithCastILi1EEEEEviT_T0_T2_T3_T4_T5_,@"STO_CUDA_ENTRY STV_DEFAULT"
_ZN2at6native27unrolled_elementwise_kernelIZZZNS0_16sign_kernel_cudaERNS_18TensorIteratorBaseEENKUlvE_clEvENKUlvE4_clEvEUldE_St5arrayIPcLm2EELi4E23TrivialOffsetCalculatorILi1EjESB_NS0_6memory12LoadWithCastILi1EEENSC_13StoreWithCastILi1EEEEEviT_T0_T2_T3_T4_T5_:
.text._ZN2at6native27unrolled_elementwise_kernelIZZZNS0_16sign_kernel_cudaERNS_18TensorIteratorBaseEENKUlvE_clEvENKUlvE4_clEvEUldE_St5arrayIPcLm2EELi4E23TrivialOffsetCalculatorILi1EjESB_NS0_6memory12LoadWithCastILi1EEENSC_13StoreWithCastILi1EEEEEviT_T0_T2_T3_T4_T5_:
[----:B------:R-:W0:Y:S01]  /*0000*/  LDC R1, c[0x0][0x28] ;  /* 0x00000a00ff017b82 */ /* 0x000e220000000800 */
[----:B------:R-:W1:Y:S07]  /*0010*/  S2R R18, SR_CTAID.X ;  /* 0x0000000000127919 */ /* 0x000e6e0000002500 */
[----:B------:R-:W1:Y:S01]  /*0020*/  LDC R3, c[0x0][0x210] ;  /* 0x00008400ff037b82 */ /* 0x000e620000000800 */
[----:B------:R-:W-:Y:S01]  /*0030*/  ULDC.64 UR36, c[0x0][0x208] ;  /* 0x0000820000247ab9 */ /* 0x000fe20000000a00 */
[----:B------:R-:W-:Y:S01]  /*0040*/  BSSY B6, `(.L_x_7123) ;  /* 0x00000fe000067945 */ /* 0x000fe20003800000 */
[----:B------:R-:W2:Y:S01]  /*0050*/  S2R R19, SR_TID.X ;  /* 0x0000000000137919 */ /* 0x000ea20000002100 */
[----:B------:R-:W-:-:S02]  /*0060*/  CS2R R28, SRZ ;  /* 0x00000000001c7805 */ /* 0x000fc4000001ff00 */
[----:B------:R-:W-:Y:S02]  /*0070*/  CS2R R16, SRZ ;  /* 0x0000000000107805 */ /* 0x000fe4000001ff00 */
        /* <DEDUP_REMOVED lines=22> */
[----:B--2---:R0:W1:Y:S01]  /*01e0*/  I2F.F64.S16 R16, R4 ;  /* 0x0000000400107312 */ /* 0x0040620000101c00 */
[----:B------:R-:W-:Y:S05]  /*01f0*/  BRA `(.L_x_7130) ;  /* 0x0000000c00807947 */ /* 0x000fea0003800000 */
.L_x_7128:
[----:B------:R-:W2:Y:S02]  /*0200*/  LDG.E.U8 R4, desc[UR36][R4.64] ;  /* 0x0000002404047981 */ /* 0x000ea4000c1e1100 */
[----:B--2---:R0:W1:Y:S01]  /*0210*/  I2F.F64.U16 R16, R4 ;  /* 0x0000000400107312 */ /* 0x0040620000101800 */
[----:B------:R-:W-:Y:S05]  /*0220*/  BRA `(.L_x_7130) ;  /* 0x0000000c00747947 */ /* 0x000fea0003800000 */
.L_x_7127:
        /* <DEDUP_REMOVED lines=9> */
.L_x_7132:
[----:B------:R-:W2:Y:S02]  /*02c0*/  LDG.E R4, desc[UR36][R4.64] ;  /* 0x0000002404047981 */ /* 0x000ea4000c1e1900 */
[----:B--2---:R1:W2:Y:S01]  /*02d0*/  I2F.F64 R16, R4 ;  /* 0x0000000400107312 */ /* 0x0042a20000201c00 */
[----:B------:R-:W-:Y:S05]  /*02e0*/  BRA `(.L_x_7130) ;  /* 0x0000000c00447947 */ /* 0x000fea0003800000 */
.L_x_7131:
[----:B------:R-:W2:Y:S02]  /*02f0*/  LDG.E.U16 R4, desc[UR36][R4.64] ;  /* 0x0000002404047981 */ /* 0x000ea4000c1e1500 */
[----:B--2---:R3:W4:Y:S01]  /*0300*/  I2F.F64.S16 R16, R4 ;  /* 0x0000000400107312 */ /* 0x0047220000101c00 */
[----:B------:R-:W-:Y:S05]  /*0310*/  BRA `(.L_x_7130) ;  /* 0x0000000c00387947 */ /* 0x000fea0003800000 */
.L_x_7126:
        /* <DEDUP_REMOVED lines=10> */
.L_x_7134:
[----:B------:R-:W2:Y:S02]  /*03c0*/  LDG.E.U16 R0, desc[UR36][R4.64] ;  /* 0x0000002404007981 */ /* 0x000ea4000c1e1500 */
[----:B--2---:R-:W-:-:S05]  /*03d0*/  HADD2.F32 R0, -RZ, R0.H0_H0 ;  /* 0x20000000ff007230 */ /* 0x004fca0000004100 */
[----:B------:R-:W-:-:S04]  /*03e0*/  FMUL.FTZ R0, R0, 1 ;  /* 0x3f80000000007820 */ /* 0x000fc80000410000 */
[----:B------:R0:W1:Y:S01]  /*03f0*/  F2F.F64.F32 R16, R0 ;  /* 0x0000000000107310 */ /* 0x0000620000201800 */
[----:B------:R-:W-:Y:S05]  /*0400*/  BRA `(.L_x_7130) ;  /* 0x0000000800fc7947 */ /* 0x000fea0003800000 */
.L_x_7133:
        /* <DEDUP_REMOVED lines=10> */
.L_x_7136:
[----:B------:R-:W2:Y:S02]  /*04b0*/  LDG.E.U16 R4, desc[UR36][R4.64] ;  /* 0x0000002404047981 */ /* 0x000ea4000c1e1500 */
[----:B--2---:R-:W-:-:S05]  /*04c0*/  HADD2.F32 R0, -RZ, R4.H0_H0 ;  /* 0x20000004ff007230 */ /* 0x004fca0000004100 */
[----:B------:R-:W-:-:S04]  /*04d0*/  FMUL.FTZ R0, R0, 1 ;  /* 0x3f80000000007820 */ /* 0x000fc80000410000 */
[----:B------:R0:W1:Y:S01]  /*04e0*/  F2F.F64.F32 R16, R0 ;  /* 0x0000000000107310 */ /* 0x0000620000201800 */
[----:B------:R-:W-:Y:S05]  /*04f0*/  BRA `(.L_x_7130) ;  /* 0x0000000800c07947 */ /* 0x000fea0003800000 */
.L_x_7135:
[----:B------:R0:W5:Y:S01]  /*0500*/  LDG.E.64 R16, desc[UR36][R4.64] ;  /* 0x0000002404107981 */ /* 0x000162000c1e1b00 */
[----:B------:R-:W-:Y:S05]  /*0510*/  BRA `(.L_x_7130) ;  /* 0x0000000800b87947 */ /* 0x000fea0003800000 */
.L_x_7125:
        /* <DEDUP_REMOVED lines=13> */
.L_x_7139:
[----:B------:R0:W5:Y:S01]  /*05f0*/  LDG.E.64 R16, desc[UR36][R4.64] ;  /* 0x0000002404107981 */ /* 0x000162000c1e1b00 */
[----:B------:R-:W-:Y:S05]  /*0600*/  BRA `(.L_x_7130) ;  /* 0x00000008007c7947 */ /* 0x000fea0003800000 */
.L_x_7138:
        /* <DEDUP_REMOVED lines=28> */
.L_x_7141:
        /* <DEDUP_REMOVED lines=16> */
.L_x_7140:
[----:B------:R-:W2:Y:S02]  /*08d0*/  LDG.E.U16 R0, desc[UR36][R4.64] ;  /* 0x0000002404007981 */ /* 0x000ea4000c1e1500 */
[----:B--2---:R-:W-:-:S04]  /*08e0*/  IMAD.U32 R0, R0, 0x10000, RZ ;  /* 0x0001000000007824 */ /* 0x004fc800078e00ff */
[----:B------:R-:W-:-:S04]  /*08f0*/  FMUL.FTZ R0, R0, 1 ;  /* 0x3f80000000007820 */ /* 0x000fc80000410000 */
[----:B------:R0:W1:Y:S01]  /*0900*/  F2F.F64.F32 R16, R0 ;  /* 0x0000000000107310 */ /* 0x0000620000201800 */
[----:B------:R-:W-:Y:S05]  /*0910*/  BRA `(.L_x_7130) ;  /* 0x0000000400b87947 */ /* 0x000fea0003800000 */
.L_x_7137:
        /* <DEDUP_REMOVED lines=9> */
[----:B--2---:R0:W1:Y:S01]  /*09b0*/  I2F.F64.U16 R16, R4 ;  /* 0x0000000400107312 */ /* 0x0040620000101800 */
[----:B------:R-:W-:Y:S05]  /*09c0*/  BRA `(.L_x_7130) ;  /* 0x00000004008c7947 */ /* 0x000fea0003800000 */
.L_x_7144:
        /* <DEDUP_REMOVED lines=21> */
.L_x_7148:
[----:B------:R-:W-:Y:S05]  /*0b20*/  BSYNC B1 ;  /* 0x0000000000017941 */ /* 0x000fea0003800000 */
.L_x_7147:
[----:B------:R-:W-:Y:S01]  /*0b30*/  LEA R5, R0, 0x3b800000, 0x17 ;  /* 0x3b80000000057811 */ /* 0x000fe200078eb8ff */
[----:B------:R-:W-:-:S05]  /*0b40*/  IMAD.SHL.U32 R0, R3, 0x100000, RZ ;  /* 0x0010000003007824 */ /* 0x000fca00078e00ff */
[----:B------:R-:W-:-:S07]  /*0b50*/  LOP3.LUT R0, R5, R0, R6, 0xfe, !PT ;  /* 0x0000000005007212 */ /* 0x000fce00078efe06 */
.L_x_7146:
[----:B------:R-:W-:Y:S05]  /*0b60*/  BSYNC B0 ;  /* 0x0000000000007941 */ /* 0x000fea0003800000 */
.L_x_7145:
[----:B------:R-:W-:-:S04]  /*0b70*/  FMUL.FTZ R0, R0, 1 ;  /* 0x3f80000000007820 */ /* 0x000fc80000410000 */
[----:B------:R0:W1:Y:S01]  /*0b80*/  F2F.F64.F32 R16, R0 ;  /* 0x0000000000107310 */ /* 0x0000620000201800 */
[----:B------:R-:W-:Y:S05]  /*0b90*/  BRA `(.L_x_7130) ;  /* 0x0000000400187947 */ /* 0x000fea0003800000 */
.L_x_7143:
        /* <DEDUP_REMOVED lines=21> */
.L_x_7152:
[----:B------:R-:W-:Y:S05]  /*0cf0*/  BSYNC B1 ;  /* 0x0000000000017941 */ /* 0x000fea0003800000 */
.L_x_7151:
[----:B------:R-:W-:Y:S01]  /*0d00*/  LEA R5, R0, 0x37800000, 0x17 ;  /* 0x3780000000057811 */ /* 0x000fe200078eb8ff */
[----:B------:R-:W-:-:S05]  /*0d10*/  IMAD.SHL.U32 R0, R3, 0x200000, RZ ;  /* 0x0020000003007824 */ /* 0x000fca00078e00ff */
[----:B------:R-:W-:-:S07]  /*0d20*/  LOP3.LUT R0, R5, R0, R6, 0xfe, !PT ;  /* 0x0000000005007212 */ /* 0x000fce00078efe06 */
.L_x_7150:
[----:B------:R-:W-:Y:S05]  /*0d30*/  BSYNC B0 ;  /* 0x0000000000007941 */ /* 0x000fea0003800000 */
.L_x_7149:
[----:B------:R-:W-:-:S04]  /*0d40*/  FMUL.FTZ R0, R0, 1 ;  /* 0x3f80000000007820 */ /* 0x000fc80000410000 */
[----:B------:R0:W1:Y:S01]  /*0d50*/  F2F.F64.F32 R16, R0 ;  /* 0x0000000000107310 */ /* 0x0000620000201800 */
[----:B------:R-:W-:Y:S05]  /*0d60*/  BRA `(.L_x_7130) ;  /* 0x0000000000a47947 */ /* 0x000fea0003800000 */
.L_x_7142:
        /* <DEDUP_REMOVED lines=14> */
.L_x_7156:
[----:B------:R-:W-:Y:S05]  /*0e50*/  BSYNC B0 ;  /* 0x0000000000007941 */ /* 0x000fea0003800000 */
.L_x_7155:
[----:B------:R-:W-:-:S04]  /*0e60*/  FMUL.FTZ R0, R0, 1 ;  /* 0x3f80000000007820 */ /* 0x000fc80000410000 */
[----:B------:R0:W1:Y:S01]  /*0e70*/  F2F.F64.F32 R16, R0 ;  /* 0x0000000000107310 */ /* 0x0000620000201800 */
[----:B------:R-:W-:Y:S05]  /*0e80*/  BRA `(.L_x_7130) ;  /* 0x00000000005c7947 */ /* 0x000fea0003800000 */
.L_x_7129:
        /* <DEDUP_REMOVED lines=16> */
.L_x_7157:
[----:B------:R-:W-:Y:S01]  /*0f90*/  CS2R R16, SRZ ;  /* 0x0000000000107805 */ /* 0x000fe2000001ff00 */
[----:B------:R-:W-:Y:S06]  /*0fa0*/  BRA `(.L_x_7130) ;  /* 0x0000000000147947 */ /* 0x000fec0003800000 */
.L_x_7154:
[----:B------:R-:W2:Y:S02]  /*0fb0*/  LDG.E.64 R16, desc[UR36][R4.64] ;  /* 0x0000002404107981 */ /* 0x000ea4000c1e1b00 */
[----:B--2---:R-:W0:Y:S01]  /*0fc0*/  I2F.F64.U64 R16, R16 ;  /* 0x0000001000107312 */ /* 0x004e220000301800 */
[----:B------:R-:W-:Y:S05]  /*0fd0*/  BRA `(.L_x_7130) ;  /* 0x0000000000087947 */ /* 0x000fea0003800000 */
.L_x_7153:
[----:B------:R-:W2:Y:S02]  /*0fe0*/  LDG.E R4, desc[UR36][R4.64] ;  /* 0x0000002404047981 */ /* 0x000ea4000c1e1900 */
[----:B--2---:R0:W1:Y:S02]  /*0ff0*/  I2F.F64.U32 R16, R4 ;  /* 0x0000000400107312 */ /* 0x0040640000201800 */
.L_x_7130:
[----:B------:R-:W3:Y:S02]  /*1000*/  S2R R19, SR_TID.X ;  /* 0x0000000000137919 */ /* 0x000ee40000002100 */
[----:B---3--:R-:W-:-:S07]  /*1010*/  VIADD R19, R19, 0x80 ;  /* 0x0000008013137836 */ /* 0x008fce0000000000 */
.L_x_7124:
[----:B------:R-:W-:Y:S05]  /*1020*/  BSYNC B6 ;  /* 0x0000000000067941 */ /* 0x000fea0003800000 */
.L_x_7123:
        /* <DEDUP_REMOVED lines=21> */
[----:B------:R-:W3:Y:S02]  /*1180*/  LDG.E.S8 R4, desc[UR36][R4.64] ;  /* 0x0000002404047981 */ /* 0x000ee4000c1e1300 */
[----:B---3--:R0:W1:Y:S01]  /*1190*/  I2F.F64.S16 R28, R4 ;  /* 0x00000004001c7312 */ /* 0x0080620000101c00 */
[----:B------:R-:W-:Y:S05]  /*11a0*/  BRA `(.L_x_7165) ;  /* 0x0000000c007c7947 */ /* 0x000fea0003800000 */
.L_x_7163:
[----:B------:R-:W3:Y:S02]  /*11b0*/  LDG.E.U8 R4, desc[UR36][R4.64] ;  /* 0x0000002404047981 */ /* 0x000ee4000c1e1100 */
[----:B---3--:R0:W1:Y:S01]  /*11c0*/  I2F.F64.U16 R28, R4 ;  /* 0x00000004001c7312 */ /* 0x0080620000101800 */
[----:B------:R-:W-:Y:S05]  /*11d0*/  BRA `(.L_x_7165) ;  /* 0x0000000c00707947 */ /* 0x000fea0003800000 */
.L_x_7162:
[----:B------:R-:W-:-:S13]  /*11e0*/  ISETP.NE.AND P0, PT, R0, 0x2, PT ;  /* 0x000000020000780c */ /* 0x000fda0003f05270 */
[----:B------:R-:W-:Y:S05]  /*11f0*/  @!P0 BRA `(.L_x_7166) ;  /* 0x0000000000288947 */ /* 0x000fea0003800000 */
[----:B------:R-:W-:-:S13]  /*1200*/  ISETP.NE.AND P0, PT, R0, 0x3, PT ;  /* 0x000000030000780c */ /* 0x000fda0003f05270 */
[----:B------:R-:W-:Y:S05]  /*1210*/  @!P0 BRA `(.L_x_7167) ;  /* 0x0000000000148947 */ /* 0x000fea0003800000 */
[----:B------:R-:W-:-:S13]  /*1220*/  ISETP.NE.AND P0, PT, R0, 0x4, PT ;  /* 0x000000040000780c */ /* 0x000fda0003f05270 */
[----:B------:R-:W-:Y:S05]  /*1230*/  @P0 BRA `(.L_x_7164) ;  /* 0x0000000800fc0947 */ /* 0x000fea0003800000 */
[----:B------:R-:W3:Y:S02]  /*1240*/  LDG.E.64 R28, desc[UR36][R4.64] ;  /* 0x00000024041c7981 */ /* 0x000ee4000c1e1b00 */
[----:B---3--:R-:W0:Y:S01]  /*1250*/  I2F.F64.S64 R28, R28 ;  /* 0x0000001c001c7312 */ /* 0x008e220000301c00 */
[----:B------:R-:W-:Y:S05]  /*1260*/  BRA `(.L_x_7165) ;  /* 0x0000000c004c7947 */ /* 0x000fea0003800000 */
.L_x_7167:
[----:B------:R-:W3:Y:S02]  /*1270*/  LDG.E R4, desc[UR36][R4.64] ;  /* 0x0000002404047981 */ /* 0x000ee4000c1e1900 */
[----:B---3--:R0:W1:Y:S01]  /*1280*/  I2F.F64 R28, R4 ;  /* 0x00000004001c7312 */ /* 0x0080620000201c00 */
[----:B------:R-:W-:Y:S05]  /*1290*/  BRA `(.L_x_7165) ;  /* 0x0000000c00407947 */ /* 0x000fea0003800000 */
.L_x_7166:
[----:B------:R-:W3:Y:S02]  /*12a0*/  LDG.E.U16 R4, desc[UR36][R4.64] ;  /* 0x0000002404047981 */ /* 0x000ee4000c1e1500 */
[----:B---3--:R0:W1:Y:S01]  /*12b0*/  I2F.F64.S16 R28, R4 ;  /* 0x00000004001c7312 */ /* 0x0080620000101c00 */
[----:B------:R-:W-:Y:S05]  /*12c0*/  BRA `(.L_x_7165) ;  /* 0x0000000c00347947 */ /* 0x000fea0003800000 */
.L_x_7161:
[----:B------:R-:W-:-:S13]  /*12d0*/  ISETP.GT.AND P0, PT, R0, 0x6, PT ;  /* 0x000000060000780c */ /* 0x000fda0003f04270 */
[----:B------:R-:W-:Y:S05]  /*12e0*/  @P0 BRA `(.L_x_7168) ;  /* 0x0000000000340947 */ /* 0x000fea0003800000 */
[----:B------:R-:W-:-:S13]  /*12f0*/  ISETP.NE.AND P0, PT, R0, 0x5, PT ;  /* 0x000000050000780c */ /* 0x000fda0003f05270 */
[----:B------:R-:W-:Y:S05]  /*1300*/  @!P0 BRA `(.L_x_7169) ;  /* 0x0000000000188947 */ /* 0x000fea0003800000 */
[----:B------:R-:W-:-:S13]  /*1310*/  ISETP.NE.AND P0, PT, R0, 0x6, PT ;  /* 0x000000060000780c */ /* 0x000fda0003f05270 */
[----:B------:R-:W-:Y:S05]  /*1320*/  @P0 BRA `(.L_x_7164) ;  /* 0x0000000800c00947 */ /* 0x000fea0003800000 */
[----:B------:R-:W3:Y:S02]  /*1330*/  LDG.E R28, desc[UR36][R4.64] ;  /* 0x00000024041c7981 */ /* 0x000ee4000c1e1900 */
[----:B---3--:R-:W-:-:S06]  /*1340*/  FMUL.FTZ R28, R28, 1 ;  /* 0x3f8000001c1c7820 */ /* 0x008fcc0000410000 */
[----:B------:R-:W0:Y:S01]  /*1350*/  F2F.F64.F32 R28, R28 ;  /* 0x0000001c001c7310 */ /* 0x000e220000201800 */
[----:B------:R-:W-:Y:S05]  /*1360*/  BRA `(.L_x_7165) ;  /* 0x0000000c000c7947 */ /* 0x000fea0003800000 */
.L_x_7169:
[----:B------:R-:W3:Y:S02]  /*1370*/  LDG.E.U16 R0, desc[UR36][R4.64] ;  /* 0x0000002404007981 */ /* 0x000ee4000c1e1500 */
[----:B---3--:R-:W-:-:S05]  /*1380*/  HADD2.F32 R0, -RZ, R0.H0_H0 ;  /* 0x20000000ff007230 */ /* 0x008fca0000004100 */
[----:B------:R-:W-:-:S04]  /*1390*/  FMUL.FTZ R0, R0, 1 ;  /* 0x3f80000000007820 */ /* 0x000fc80000410000 */
[----:B------:R0:W1:Y:S01]  /*13a0*/  F2F.F64.F32 R28, R0 ;  /* 0x00000000001c7310 */ /* 0x0000620000201800 */
[----:B------:R-:W-:Y:S05]  /*13b0*/  BRA `(.L_x_7165) ;  /* 0x0000000800f87947 */ /* 0x000fea0003800000 */
.L_x_7168:
[----:B------:R-:W-:-:S13]  /*13c0*/  ISETP.NE.AND P0, PT, R0, 0x7, PT ;  /* 0x000000070000780c */ /* 0x000fda0003f05270 */
[----:B------:R-:W-:Y:S05]  /*13d0*/  @!P0 BRA `(.L_x_7170) ;  /* 0x0000000000348947 */ /* 0x000fea0003800000 */
        /* <DEDUP_REMOVED lines=8> */
.L_x_7171:
[----:B------:R-:W3:Y:S02]  /*1460*/  LDG.E.U16 R4, desc[UR36][R4.64] ;  /* 0x0000002404047981 */ /* 0x000ee4000c1e1500 */
[----:B---3--:R-:W-:-:S05]  /*1470*/  HADD2.F32 R0, -RZ, R4.H0_H0 ;  /* 0x20000004ff007230 */ /* 0x008fca0000004100 */
[----:B------:R-:W-:-:S04]  /*1480*/  FMUL.FTZ R0, R0, 1 ;  /* 0x3f80000000007820 */ /* 0x000fc80000410000 */
[----:B------:R0:W1:Y:S01]  /*1490*/  F2F.F64.F32 R28, R0 ;  /* 0x00000000001c7310 */ /* 0x0000620000201800 */
[----:B------:R-:W-:Y:S05]  /*14a0*/  BRA `(.L_x_7165) ;  /* 0x0000000800bc7947 */ /* 0x000fea0003800000 */
.L_x_7170:
[----:B------:R0:W5:Y:S01]  /*14b0*/  LDG.E.64 R28, desc[UR36][R4.64] ;  /* 0x00000024041c7981 */ /* 0x000162000c1e1b00 */
[----:B------:R-:W-:Y:S05]  /*14c0*/  BRA `(.L_x_7165) ;  /* 0x0000000800b47947 */ /* 0x000fea0003800000 */
.L_x_7160:
        /* <DEDUP_REMOVED lines=8> */
[----:B------:R-:W3:Y:S01]  /*1550*/  LDG.E.U8 R4, desc[UR36][R4.64] ;  /* 0x0000002404047981 */ /* 0x000ee2000c1e1100 */
[----:B------:R-:W-:Y:S01]  /*1560*/  IMAD.MOV.U32 R28, RZ, RZ, RZ ;  /* 0x000000ffff1c7224 */ /* 0x000fe200078e00ff */
[----:B---3--:R-:W-:-:S04]  /*1570*/  ISETP.NE.AND P0, PT, R4, RZ, PT ;  /* 0x000000ff0400720c */ /* 0x008fc80003f05270 */
[----:B------:R-:W-:Y:S01]  /*1580*/  FSEL R29, RZ, 1.875, !P0 ;  /* 0x3ff00000ff1d7808 */ /* 0x000fe20004000000 */
[----:B------:R-:W-:Y:S08]  /*1590*/  BRA `(.L_x_7165) ;  /* 0x0000000800807947 */ /* 0x000ff00003800000 */
.L_x_7174:
[----:B------:R0:W5:Y:S01]  /*15a0*/  LDG.E.64 R28, desc[UR36][R4.64] ;  /* 0x00000024041c7981 */ /* 0x000162000c1e1b00 */
[----:B------:R-:W-:Y:S05]  /*15b0*/  BRA `(.L_x_7165) ;  /* 0x0000000800787947 */ /* 0x000fea0003800000 */
.L_x_7173:
        /* <DEDUP_REMOVED lines=28> */
.L_x_7176:
[----:B------:R-:W3:Y:S02]  /*1780*/  LDG.E.U8 R4, desc[UR36][R4.64] ;  /* 0x0000002404047981 */ /* 0x000ee4000c1e1100 */
[----:B---3--:R-:W-:-:S05]  /*1790*/  IMAD.SHL.U32 R0, R4, 0x2000000, RZ ;  /* 0x0200000004007824 */ /* 0x008fca00078e00ff */
        /* <DEDUP_REMOVED lines=13> */
.L_x_7175:
[----:B------:R-:W3:Y:S02]  /*1870*/  LDG.E.U16 R0, desc[UR36][R4.64] ;  /* 0x0000002404007981 */ /* 0x000ee4000c1e1500 */
[----:B---3--:R-:W-:-:S04]  /*1880*/  IMAD.U32 R0, R0, 0x10000, RZ ;  /* 0x0001000000007824 */ /* 0x008fc800078e00ff */
[----:B------:R-:W-:-:S04]  /*1890*/  FMUL.FTZ R0, R0, 1 ;  /* 0x3f80000000007820 */ /* 0x000fc80000410000 */
[----:B------:R0:W1:Y:S01]  /*18a0*/  F2F.F64.F32 R28, R0 ;  /* 0x00000000001c7310 */ /* 0x0000620000201800 */
[----:B------:R-:W-:Y:S05]  /*18b0*/  BRA `(.L_x_7165) ;  /* 0x0000000400b87947 */ /* 0x000fea0003800000 */
.L_x_7172:
        /* <DEDUP_REMOVED lines=8> */
[----:B------:R-:W3:Y:S02]  /*1940*/  LDG.E.U16 R4, desc[UR36][R4.64] ;  /* 0x0000002404047981 */ /* 0x000ee4000c1e1500 */
[----:B---3--:R0:W1:Y:S01]  /*1950*/  I2F.F64.U16 R28, R4 ;  /* 0x00000004001c7312 */ /* 0x0080620000101800 */
[----:B------:R-:W-:Y:S05]  /*1960*/  BRA `(.L_x_7165) ;  /* 0x00000004008c7947 */ /* 0x000fea0003800000 */
.L_x_7179:
        /* <DEDUP_REMOVED lines=21> */
.L_x_7183:
[----:B------:R-:W-:Y:S05]  /*1ac0*/  BSYNC B1 ;  /* 0x0000000000017941 */ /* 0x000fea0003800000 */
.L_x_7182:
[----:B------:R-:W-:Y:S01]  /*1ad0*/  LEA R5, R0, 0x3b800000, 0x17 ;  /* 0x3b80000000057811 */ /* 0x000fe200078eb8ff */
[----:B------:R-:W-:-:S05]  /*1ae0*/  IMAD.SHL.U32 R0, R3, 0x100000, RZ ;  /* 0x0010000003007824 */ /* 0x000fca00078e00ff */
[----:B------:R-:W-:-:S07]  /*1af0*/  LOP3.LUT R0, R5, R0, R6, 0xfe, !PT ;  /* 0x0000000005007212 */ /* 0x000fce00078efe06 */
.L_x_7181:
[----:B------:R-:W-:Y:S05]  /*1b00*/  BSYNC B0 ;  /* 0x0000000000007941 */ /* 0x000fea0003800000 */
.L_x_7180:
[----:B------:R-:W-:-:S04]  /*1b10*/  FMUL.FTZ R0, R0, 1 ;  /* 0x3f80000000007820 */ /* 0x000fc80000410000 */
[----:B------:R0:W1:Y:S01]  /*1b20*/  F2F.F64.F32 R28, R0 ;  /* 0x00000000001c7310 */ /* 0x0000620000201800 */
[----:B------:R-:W-:Y:S05]  /*1b30*/  BRA `(.L_x_7165) ;  /* 0x0000000400187947 */ /* 0x000fea0003800000 */
.L_x_7178:
        /* <DEDUP_REMOVED lines=21> */
.L_x_7187:
[----:B------:R-:W-:Y:S05]  /*1c90*/  BSYNC B1 ;  /* 0x0000000000017941 */ /* 0x000fea0003800000 */
.L_x_7186:
[----:B------:R-:W-:Y:S01]  /*1ca0*/  LEA R5, R0, 0x37800000, 0x17 ;  /* 0x3780000000057811 */ /* 0x000fe200078eb8ff */
[----:B------:R-:W-:-:S05]  /*1cb0*/  IMAD.SHL.U32 R0, R3, 0x200000, RZ ;  /* 0x0020000003007824 */ /* 0x000fca00078e00ff */
[----:B------:R-:W-:-:S07]  /*1cc0*/  LOP3.LUT R0, R5, R0, R6, 0xfe, !PT ;  /* 0x0000000005007212 */ /* 0x000fce00078efe06 */
.L_x_7185:
[----:B------:R-:W-:Y:S05]  /*1cd0*/  BSYNC B0 ;  /* 0x0000000000007941 */ /* 0x000fea0003800000 */
.L_x_7184:
[----:B------:R-:W-:-:S04]  /*1ce0*/  FMUL.FTZ R0, R0, 1 ;  /* 0x3f80000000007820 */ /* 0x000fc80000410000 */
[----:B------:R0:W1:Y:S01]  /*1cf0*/  F2F.F64.F32 R28, R0 ;  /* 0x00000000001c7310 */ /* 0x0000620000201800 */
[----:B------:R-:W-:Y:S05]  /*1d00*/  BRA `(.L_x_7165) ;  /* 0x0000000000a47947 */ /* 0x000fea0003800000 */
.L_x_7177:
        /* <DEDUP_REMOVED lines=14> */
.L_x_7191:
[----:B------:R-:W-:Y:S05]  /*1df0*/  BSYNC B0 ;  /* 0x0000000000007941 */ /* 0x000fea0003800000 */
.L_x_7190:
[----:B------:R-:W-:-:S04]  /*1e00*/  FMUL.FTZ R0, R0, 1 ;  /* 0x3f80000000007820 */ /* 0x000fc80000410000 */
[----:B------:R0:W1:Y:S01]  /*1e10*/  F2F.F64.F32 R28, R0 ;  /* 0x00000000001c7310 */ /* 0x0000620000201800 */
[----:B------:R-:W-:Y:S05]  /*1e20*/  BRA `(.L_x_7165) ;  /* 0x00000000005c7947 */ /* 0x000fea0003800000 */
.L_x_7164:
        /* <DEDUP_REMOVED lines=16> */
.L_x_7192:
[----:B------:R-:W-:Y:S01]  /*1f30*/  CS2R R28, SRZ ;  /* 0x00000000001c7805 */ /* 0x000fe2000001ff00 */
[----:B------:R-:W-:Y:S06]  /*1f40*/  BRA `(.L_x_7165) ;  /* 0x0000000000147947 */ /* 0x000fec0003800000 */
.L_x_7189:
[----:B------:R-:W3:Y:S02]  /*1f50*/  LDG.E.64 R28, desc[UR36][R4.64] ;  /* 0x00000024041c7981 */ /* 0x000ee4000c1e1b00 */
[----:B---3--:R-:W0:Y:S01]  /*1f60*/  I2F.F64.U64 R28, R28 ;  /* 0x0000001c001c7312 */ /* 0x008e220000301800 */
[----:B------:R-:W-:Y:S05]  /*1f70*/  BRA `(.L_x_7165) ;  /* 0x0000000000087947 */ /* 0x000fea0003800000 */
.L_x_7188:
[----:B------:R-:W3:Y:S02]  /*1f80*/  LDG.E R4, desc[UR36][R4.64] ;  /* 0x0000002404047981 */ /* 0x000ee4000c1e1900 */
[----:B---3--:R0:W1:Y:S02]  /*1f90*/  I2F.F64.U32 R28, R4 ;  /* 0x00000004001c7312 */ /* 0x0080640000201800 */
.L_x_7165:
[----:B------:R-:W-:-:S07]  /*1fa0*/  VIADD R19, R19, 0x80 ;  /* 0x0000008013137836 */ /* 0x000fce0000000000 */
.L_x_7159:
[----:B------:R-:W-:Y:S05]  /*1fb0*/  BSYNC B6 ;  /* 0x0000000000067941 */ /* 0x000fea0003800000 */
.L_x_7158:
[----:B------:R-:W-:Y:S01]  /*1fc0*/  ISETP.GE.AND P0, PT, R19, R22, PT ;  /* 0x000000161300720c */ /* 0x000fe20003f06270 */
[----:B------:R-:W-:Y:S01]  /*1fd0*/  BSSY B6, `(.L_x_7193) ;  /* 0x00000f9000067945 */ /* 0x000fe20003800000 */
[----:B------:R-:W-:Y:S02]  /*1fe0*/  CS2R R24, SRZ ;  /* 0x0000000000187805 */ /* 0x000fe4000001ff00 */
[----:B------:R-:W-:-:S09]  /*1ff0*/  CS2R R26, SRZ ;  /* 0x00000000001a7805 */ /* 0x000fd2000001ff00 */
[----:B------:R-:W-:Y:S05]  /*2000*/  @P0 BRA `(.L_x_7194) ;  /* 0x0000000c00d40947 */ /* 0x000fea0003800000 */
[----:B01----:R-:W0:Y:S01]  /*2010*/  LDC.64 R4, c[0x0][0x220] ;  /* 0x00008800ff047b82 */ /* 0x003e220000000a00 */
[----:B---3--:R-:W-:Y:S01]  /*2020*/  IMAD R0, R18, 0x200, R19 ;  /* 0x0000020012007824 */ /* 0x008fe200078e0213 */
        /* <DEDUP_REMOVED lines=19> */
.L_x_7198:
[----:B------:R-:W3:Y:S02]  /*2160*/  LDG.E.U8 R4, desc[UR36][R4.64] ;  /* 0x0000002404047981 */ /* 0x000ee4000c1e1100 */
[----:B---3--:R0:W1:Y:S01]  /*2170*/  I2F.F64.U16 R26, R4 ;  /* 0x00000004001a7312 */ /* 0x0080620000101800 */
[----:B------:R-:W-:Y:S05]  /*2180*/  BRA `(.L_x_7200) ;  /* 0x0000000c00707947 */ /* 0x000fea0003800000 */
.L_x_7197:
        /* <DEDUP_REMOVED lines=9> */
.L_x_7202:
[----:B------:R-:W3:Y:S02]  /*2220*/  LDG.E R4, desc[UR36][R4.64] ;  /* 0x0000002404047981 */ /* 0x000ee4000c1e1900 */
[----:B---3--:R0:W1:Y:S01]  /*2230*/  I2F.F64 R26, R4 ;  /* 0x00000004001a7312 */ /* 0x0080620000201c00 */
[----:B------:R-:W-:Y:S05]  /*2240*/  BRA `(.L_x_7200) ;  /* 0x0000000c00407947 */ /* 0x000fea0003800000 */
.L_x_7201:
[----:B------:R-:W3:Y:S02]  /*2250*/  LDG.E.U16 R4, desc[UR36][R4.64] ;  /* 0x0000002404047981 */ /* 0x000ee4000c1e1500 */
[----:B---3--:R0:W1:Y:S01]  /*2260*/  I2F.F64.S16 R26, R4 ;  /* 0x00000004001a7312 */ /* 0x0080620000101c00 */
[----:B------:R-:W-:Y:S05]  /*2270*/  BRA `(.L_x_7200) ;  /* 0x0000000c00347947 */ /* 0x000fea0003800000 */
.L_x_7196:
        /* <DEDUP_REMOVED lines=10> */
.L_x_7204:
[----:B------:R-:W3:Y:S02]  /*2320*/  LDG.E.U16 R0, desc[UR36][R4.64] ;  /* 0x0000002404007981 */ /* 0x000ee4000c1e1500 */
[----:B---3--:R-:W-:-:S05]  /*2330*/  HADD2.F32 R0, -RZ, R0.H0_H0 ;  /* 0x20000000ff007230 */ /* 0x008fca0000004100 */
[----:B------:R-:W-:-:S04]  /*2340*/  FMUL.FTZ R0, R0, 1 ;  /* 0x3f80000000007820 */ /* 0x000fc80000410000 */
[----:B------:R0:W1:Y:S01]  /*2350*/  F2F.F64.F32 R26, R0 ;  /* 0x00000000001a7310 */ /* 0x0000620000201800 */
[----:B------:R-:W-:Y:S05]  /*2360*/  BRA `(.L_x_7200) ;  /* 0x0000000800f87947 */ /* 0x000fea0003800000 */
.L_x_7203:
        /* <DEDUP_REMOVED lines=10> */
.L_x_7206:
[----:B------:R-:W3:Y:S02]  /*2410*/  LDG.E.U16 R4, desc[UR36][R4.64] ;  /* 0x0000002404047981 */ /* 0x000ee4000c1e1500 */
[----:B---3--:R-:W-:-:S05]  /*2420*/  HADD2.F32 R0, -RZ, R4.H0_H0 ;  /* 0x20000004ff007230 */ /* 0x008fca0000004100 */
[----:B------:R-:W-:-:S04]  /*2430*/  FMUL.FTZ R0, R0, 1 ;  /* 0x3f80000000007820 */ /* 0x000fc80000410000 */
[----:B------:R0:W1:Y:S01]  /*2440*/  F2F.F64.F32 R26, R0 ;  /* 0x00000000001a7310 */ /* 0x0000620000201800 */
[----:B------:R-:W-:Y:S05]  /*2450*/  BRA `(.L_x_7200) ;  /* 0x0000000800bc7947 */ /* 0x000fea0003800000 */
.L_x_7205:
[----:B------:R0:W5:Y:S01]  /*2460*/  LDG.E.64 R26, desc[UR36][R4.64] ;  /* 0x00000024041a7981 */ /* 0x000162000c1e1b00 */
[----:B------:R-:W-:Y:S05]  /*2470*/  BRA `(.L_x_7200) ;  /* 0x0000000800b47947 */ /* 0x000fea0003800000 */
.L_x_7195:
        /* <DEDUP_REMOVED lines=13> */
.L_x_7209:
[----:B------:R0:W5:Y:S01]  /*2550*/  LDG.E.64 R26, desc[UR36][R4.64] ;  /* 0x00000024041a7981 */ /* 0x000162000c1e1b00 */
[----:B------:R-:W-:Y:S05]  /*2560*/  BRA `(.L_x_7200) ;  /* 0x0000000800787947 */ /* 0x000fea0003800000 */
.L_x_7208:
        /* <DEDUP_REMOVED lines=28> */
.L_x_7211:
        /* <DEDUP_REMOVED lines=15> */
.L_x_7210:
[----:B------:R-:W3:Y:S02]  /*2820*/  LDG.E.U16 R0, desc[UR36][R4.64] ;  /* 0x0000002404007981 */ /* 0x000ee4000c1e1500 */
[----:B---3--:R-:W-:-:S04]  /*2830*/  IMAD.U32 R0, R0, 0x10000, RZ ;  /* 0x0001000000007824 */ /* 0x008fc800078e00ff */
[----:B------:R-:W-:-:S04]  /*2840*/  FMUL.FTZ R0, R0, 1 ;  /* 0x3f80000000007820 */ /* 0x000fc80000410000 */
[----:B------:R0:W1:Y:S01]  /*2850*/  F2F.F64.F32 R26, R0 ;  /* 0x00000000001a7310 */ /* 0x0000620000201800 */
[----:B------:R-:W-:Y:S05]  /*2860*/  BRA `(.L_x_7200) ;  /* 0x0000000400b87947 */ /* 0x000fea0003800000 */
.L_x_7207:
        /* <DEDUP_REMOVED lines=11> */
.L_x_7214:
        /* <DEDUP_REMOVED lines=21> */
.L_x_7218:
[----:B------:R-:W-:Y:S05]  /*2a70*/  BSYNC B1 ;  /* 0x0000000000017941 */ /* 0x000fea0003800000 */
.L_x_7217:
[----:B------:R-:W-:Y:S01]  /*2a80*/  LEA R5, R0, 0x3b800000, 0x17 ;  /* 0x3b80000000057811 */ /* 0x000fe200078eb8ff */
[----:B------:R-:W-:-:S05]  /*2a90*/  IMAD.SHL.U32 R0, R3, 0x100000, RZ ;  /* 0x0010000003007824 */ /* 0x000fca00078e00ff */
[----:B------:R-:W-:-:S07]  /*2aa0*/  LOP3.LUT R0, R5, R0, R6, 0xfe, !PT ;  /* 0x0000000005007212 */ /* 0x000fce00078efe06 */
.L_x_7216:
[----:B------:R-:W-:Y:S05]  /*2ab0*/  BSYNC B0 ;  /* 0x0000000000007941 */ /* 0x000fea0003800000 */
.L_x_7215:
[----:B------:R-:W-:-:S04]  /*2ac0*/  FMUL.FTZ R0, R0, 1 ;  /* 0x3f80000000007820 */ /* 0x000fc80000410000 */
[----:B------:R3:W0:Y:S01]  /*2ad0*/  F2F.F64.F32 R26, R0 ;  /* 0x00000000001a7310 */ /* 0x0006220000201800 */
[----:B------:R-:W-:Y:S05]  /*2ae0*/  BRA `(.L_x_7200) ;  /* 0x0000000400187947 */ /* 0x000fea0003800000 */
.L_x_7213:
        /* <DEDUP_REMOVED lines=21> */
.L_x_7222:
[----:B------:R-:W-:Y:S05]  /*2c40*/  BSYNC B1 ;  /* 0x0000000000017941 */ /* 0x000fea0003800000 */
.L_x_7221:
[----:B------:R-:W-:Y:S01]  /*2c50*/  LEA R5, R0, 0x37800000, 0x17 ;  /* 0x3780000000057811 */ /* 0x000fe200078eb8ff */
[----:B------:R-:W-:-:S05]  /*2c60*/  IMAD.SHL.U32 R0, R3, 0x200000, RZ ;  /* 0x0020000003007824 */ /* 0x000fca00078e00ff */
[----:B------:R-:W-:-:S07]  /*2c70*/  LOP3.LUT R0, R5, R0, R6, 0xfe, !PT ;  /* 0x0000000005007212 */ /* 0x000fce00078efe06 */
.L_x_7220:
[----:B------:R-:W-:Y:S05]  /*2c80*/  BSYNC B0 ;  /* 0x0000000000007941 */ /* 0x000fea0003800000 */
.L_x_7219:
[----:B------:R-:W-:-:S04]  /*2c90*/  FMUL.FTZ R0, R0, 1 ;  /* 0x3f80000000007820 */ /* 0x000fc80000410000 */
[----:B------:R0:W1:Y:S01]  /*2ca0*/  F2F.F64.F32 R26, R0 ;  /* 0x00000000001a7310 */ /* 0x0000620000201800 */
[----:B------:R-:W-:Y:S05]  /*2cb0*/  BRA `(.L_x_7200) ;  /* 0x0000000000a47947 */ /* 0x000fea0003800000 */
.L_x_7212:
        /* <DEDUP_REMOVED lines=14> */
.L_x_7226:
[----:B------:R-:W-:Y:S05]  /*2da0*/  BSYNC B0 ;  /* 0x0000000000007941 */ /* 0x000fea0003800000 */
.L_x_7225:
[----:B------:R-:W-:-:S04]  /*2db0*/  FMUL.FTZ R0, R0, 1 ;  /* 0x3f80000000007820 */ /* 0x000fc80000410000 */
[----:B------:R0:W1:Y:S01]  /*2dc0*/  F2F.F64.F32 R26, R0 ;  /* 0x00000000001a7310 */ /* 0x0000620000201800 */
[----:B------:R-:W-:Y:S05]  /*2dd0*/  BRA `(.L_x_7200) ;  /* 0x00000000005c7947 */ /* 0x000fea0003800000 */
.L_x_7199:
        /* <DEDUP_REMOVED lines=16> */
.L_x_7227:
[----:B------:R-:W-:Y:S01]  /*2ee0*/  CS2R R26, SRZ ;  /* 0x00000000001a7805 */ /* 0x000fe2000001ff00 */
[----:B------:R-:W-:Y:S06]  /*2ef0*/  BRA `(.L_x_7200) ;  /* 0x0000000000147947 */ /* 0x000fec0003800000 */
.L_x_7224:
[----:B------:R-:W3:Y:S02]  /*2f00*/  LDG.E.64 R26, desc[UR36][R4.64] ;  /* 0x00000024041a7981 */ /* 0x000ee4000c1e1b00 */
[----:B---3--:R-:W0:Y:S01]  /*2f10*/  I2F.F64.U64 R26, R26 ;  /* 0x0000001a001a7312 */ /* 0x008e220000301800 */
[----:B------:R-:W-:Y:S05]  /*2f20*/  BRA `(.L_x_7200) ;  /* 0x0000000000087947 */ /* 0x000fea0003800000 */
.L_x_7223:
[----:B------:R-:W3:Y:S02]  /*2f30*/  LDG.E R4, desc[UR36][R4.64] ;  /* 0x0000002404047981 */ /* 0x000ee4000c1e1900 */
[----:B---3--:R0:W1:Y:S02]  /*2f40*/  I2F.F64.U32 R26, R4 ;  /* 0x00000004001a7312 */ /* 0x0080640000201800 */
.L_x_7200:
[----:B------:R-:W-:-:S07]  /*2f50*/  VIADD R19, R19, 0x80 ;  /* 0x0000008013137836 */ /* 0x000fce0000000000 */
.L_x_7194:
[----:B------:R-:W-:Y:S05]  /*2f60*/  BSYNC B6 ;  /* 0x0000000000067941 */ /* 0x000fea0003800000 */
.L_x_7193:
[----:B------:R-:W-:Y:S01]  /*2f70*/  ISETP.GE.AND P0, PT, R19, R22, PT ;  /* 0x000000161300720c */ /* 0x000fe20003f06270 */
[----:B------:R-:W-:-:S12]  /*2f80*/  BSSY B6, `(.L_x_7228) ;  /* 0x00000f4000067945 */ /* 0x000fd80003800000 */
[----:B------:R-:W-:Y:S05]  /*2f90*/  @P0 BRA `(.L_x_7229) ;  /* 0x0000000c00c80947 */ /* 0x000fea0003800000 */
[----:B01----:R-:W0:Y:S01]  /*2fa0*/  LDC.64 R4, c[0x0][0x220] ;  /* 0x00008800ff047b82 */ /* 0x003e220000000a00 */
[----:B---3--:R-:W-:Y:S01]  /*2fb0*/  PRMT R0, R2, 0x9910, RZ ;  /* 0x0000991002007816 */ /* 0x008fe200000000ff */
        /* <DEDUP_REMOVED lines=18> */
.L_x_7233:
[----:B------:R-:W3:Y:S02]  /*30e0*/  LDG.E.U8 R4, desc[UR36][R4.64] ;  /* 0x0000002404047981 */ /* 0x000ee4000c1e1100 */
[----:B---3--:R0:W1:Y:S01]  /*30f0*/  I2F.F64.U16 R24, R4 ;  /* 0x0000000400187312 */ /* 0x0080620000101800 */
[----:B------:R-:W-:Y:S05]  /*3100*/  BRA `(.L_x_7229) ;  /* 0x0000000c006c7947 */ /* 0x000fea0003800000 */
.L_x_7232:
        /* <DEDUP_REMOVED lines=9> */
.L_x_7236:
[----:B------:R-:W3:Y:S02]  /*31a0*/  LDG.E R4, desc[UR36][R4.64] ;  /* 0x0000002404047981 */ /* 0x000ee4000c1e1900 */
[----:B---3--:R0:W1:Y:S01]  /*31b0*/  I2F.F64 R24, R4 ;  /* 0x0000000400187312 */ /* 0x0080620000201c00 */
[----:B------:R-:W-:Y:S05]  /*31c0*/  BRA `(.L_x_7229) ;  /* 0x0000000c003c7947 */ /* 0x000fea0003800000 */
.L_x_7235:
[----:B------:R-:W3:Y:S02]  /*31d0*/  LDG.E.U16 R4, desc[UR36][R4.64] ;  /* 0x0000002404047981 */ /* 0x000ee4000c1e1500 */
[----:B---3--:R0:W1:Y:S01]  /*31e0*/  I2F.F64.S16 R24, R4 ;  /* 0x0000000400187312 */ /* 0x0080620000101c00 */
[----:B------:R-:W-:Y:S05]  /*31f0*/  BRA `(.L_x_7229) ;  /* 0x0000000c00307947 */ /* 0x000fea0003800000 */
.L_x_7231:
        /* <DEDUP_REMOVED lines=10> */
.L_x_7238:
[----:B------:R-:W3:Y:S02]  /*32a0*/  LDG.E.U16 R0, desc[UR36][R4.64] ;  /* 0x0000002404007981 */ /* 0x000ee4000c1e1500 */
[----:B---3--:R-:W-:-:S05]  /*32b0*/  HADD2.F32 R0, -RZ, R0.H0_H0 ;  /* 0x20000000ff007230 */ /* 0x008fca0000004100 */
[----:B------:R-:W-:-:S04]  /*32c0*/  FMUL.FTZ R0, R0, 1 ;  /* 0x3f80000000007820 */ /* 0x000fc80000410000 */
[----:B------:R0:W1:Y:S01]  /*32d0*/  F2F.F64.F32 R24, R0 ;  /* 0x0000000000187310 */ /* 0x0000620000201800 */
[----:B------:R-:W-:Y:S05]  /*32e0*/  BRA `(.L_x_7229) ;  /* 0x0000000800f47947 */ /* 0x000fea0003800000 */
.L_x_7237:
        /* <DEDUP_REMOVED lines=10> */
.L_x_7240:
[----:B------:R-:W3:Y:S02]  /*3390*/  LDG.E.U16 R4, desc[UR36][R4.64] ;  /* 0x0000002404047981 */ /* 0x000ee4000c1e1500 */
[----:B---3--:R-:W-:-:S05]  /*33a0*/  HADD2.F32 R0, -RZ, R4.H0_H0 ;  /* 0x20000004ff007230 */ /* 0x008fca0000004100 */
[----:B------:R-:W-:-:S04]  /*33b0*/  FMUL.FTZ R0, R0, 1 ;  /* 0x3f80000000007820 */ /* 0x000fc80000410000 */
[----:B------:R0:W1:Y:S01]  /*33c0*/  F2F.F64.F32 R24, R0 ;  /* 0x0000000000187310 */ /* 0x0000620000201800 */
[----:B------:R-:W-:Y:S05]  /*33d0*/  BRA `(.L_x_7229) ;  /* 0x0000000800b87947 */ /* 0x000fea0003800000 */
.L_x_7239:
[----:B------:R0:W5:Y:S01]  /*33e0*/  LDG.E.64 R24, desc[UR36][R4.64] ;  /* 0x0000002404187981 */ /* 0x000162000c1e1b00 */
[----:B------:R-:W-:Y:S05]  /*33f0*/  BRA `(.L_x_7229) ;  /* 0x0000000800b07947 */ /* 0x000fea0003800000 */
.L_x_7230:
        /* <DEDUP_REMOVED lines=13> */
.L_x_7243:
[----:B------:R0:W5:Y:S01]  /*34d0*/  LDG.E.64 R24, desc[UR36][R4.64] ;  /* 0x0000002404187981 */ /* 0x000162000c1e1b00 */
[----:B------:R-:W-:Y:S05]  /*34e0*/  BRA `(.L_x_7229) ;  /* 0x0000000800747947 */ /* 0x000fea0003800000 */
.L_x_7242:
        /* <DEDUP_REMOVED lines=25> */
[----:B------:R-:W-:-:S04]  /*3680*/  FMUL.FTZ R3, R3, 1 ;  /* 0x3f80000003037820 */ /* 0x000fc80000410000 */
[----:B------:R0:W1:Y:S01]  /*3690*/  F2F.F64.F32 R24, R3 ;  /* 0x0000000300187310 */ /* 0x0000620000201800 */
[----:B------:R-:W-:Y:S05]  /*36a0*/  BRA `(.L_x_7229) ;  /* 0x0000000800047947 */ /* 0x000fea0003800000 */
.L_x_7245:
[----:B------:R-:W3:Y:S02]  /*36b0*/  LDG.E.U8 R3, desc[UR36][R4.64] ;  /* 0x0000002404037981 */ /* 0x000ee4000c1e1100 */
[----:B---3--:R-:W-:-:S05]  /*36c0*/  IMAD.SHL.U32 R0, R3, 0x2000000, RZ ;  /* 0x0200000003007824 */ /* 0x008fca00078e00ff */
        /* <DEDUP_REMOVED lines=10> */
[----:B------:R-:W-:-:S04]  /*3770*/  FMUL.FTZ R2, R2, 1 ;  /* 0x3f80000002027820 */ /* 0x000fc80000410000 */
[----:B------:R0:W1:Y:S01]  /*3780*/  F2F.F64.F32 R24, R2 ;  /* 0x0000000200187310 */ /* 0x0000620000201800 */
[----:B------:R-:W-:Y:S05]  /*3790*/  BRA `(.L_x_7229) ;  /* 0x0000000400c87947 */ /* 0x000fea0003800000 */
.L_x_7244:
[----:B------:R-:W3:Y:S02]  /*37a0*/  LDG.E.U16 R0, desc[UR36][R4.64] ;  /* 0x0000002404007981 */ /* 0x000ee4000c1e1500 */
[----:B---3--:R-:W-:-:S04]  /*37b0*/  IMAD.U32 R0, R0, 0x10000, RZ ;  /* 0x0001000000007824 */ /* 0x008fc800078e00ff */
[----:B------:R-:W-:-:S04]  /*37c0*/  FMUL.FTZ R0, R0, 1 ;  /* 0x3f80000000007820 */ /* 0x000fc80000410000 */
[----:B------:R0:W1:Y:S01]  /*37d0*/  F2F.F64.F32 R24, R0 ;  /* 0x0000000000187310 */ /* 0x0000620000201800 */
[----:B------:R-:W-:Y:S05]  /*37e0*/  BRA `(.L_x_7229) ;  /* 0x0000000400b47947 */ /* 0x000fea0003800000 */
.L_x_7241:
        /* <DEDUP_REMOVED lines=11> */
.L_x_7248:
        /* <DEDUP_REMOVED lines=21> */
.L_x_7252:
[----:B------:R-:W-:Y:S05]  /*39f0*/  BSYNC B1 ;  /* 0x0000000000017941 */ /* 0x000fea0003800000 */
.L_x_7251:
[----:B------:R-:W-:Y:S01]  /*3a00*/  LEA R3, R0, 0x3b800000, 0x17 ;  /* 0x3b80000000037811 */ /* 0x000fe200078eb8ff */
[----:B------:R-:W-:-:S05]  /*3a10*/  IMAD.SHL.U32 R0, R2, 0x100000, RZ ;  /* 0x0010000002007824 */ /* 0x000fca00078e00ff */
[----:B------:R-:W-:-:S07]  /*3a20*/  LOP3.LUT R0, R3, R0, R4, 0xfe, !PT ;  /* 0x0000000003007212 */ /* 0x000fce00078efe04 */
.L_x_7250:
[----:B------:R-:W-:Y:S05]  /*3a30*/  BSYNC B0 ;  /* 0x0000000000007941 */ /* 0x000fea0003800000 */
.L_x_7249:
[----:B------:R-:W-:-:S04]  /*3a40*/  FMUL.FTZ R0, R0, 1 ;  /* 0x3f80000000007820 */ /* 0x000fc80000410000 */
[----:B------:R0:W1:Y:S01]  /*3a50*/  F2F.F64.F32 R24, R0 ;  /* 0x0000000000187310 */ /* 0x0000620000201800 */
[----:B------:R-:W-:Y:S05]  /*3a60*/  BRA `(.L_x_7229) ;  /* 0x0000000400147947 */ /* 0x000fea0003800000 */
.L_x_7247:
        /* <DEDUP_REMOVED lines=21> */
.L_x_7256:
[----:B------:R-:W-:Y:S05]  /*3bc0*/  BSYNC B1 ;  /* 0x0000000000017941 */ /* 0x000fea0003800000 */
.L_x_7255:
[----:B------:R-:W-:Y:S01]  /*3bd0*/  LEA R3, R0, 0x37800000, 0x17 ;  /* 0x3780000000037811 */ /* 0x000fe200078eb8ff */
[----:B------:R-:W-:-:S05]  /*3be0*/  IMAD.SHL.U32 R0, R2, 0x200000, RZ ;  /* 0x0020000002007824 */ /* 0x000fca00078e00ff */
[----:B------:R-:W-:-:S07]  /*3bf0*/  LOP3.LUT R0, R3, R0, R4, 0xfe, !PT ;  /* 0x0000000003007212 */ /* 0x000fce00078efe04 */
.L_x_7254:
[----:B------:R-:W-:Y:S05]  /*3c00*/  BSYNC B0 ;  /* 0x0000000000007941 */ /* 0x000fea0003800000 */
.L_x_7253:
[----:B------:R-:W-:-:S04]  /*3c10*/  FMUL.FTZ R0, R0, 1 ;  /* 0x3f80000000007820 */ /* 0x000fc80000410000 */
[----:B------:R0:W1:Y:S01]  /*3c20*/  F2F.F64.F32 R24, R0 ;  /* 0x0000000000187310 */ /* 0x0000620000201800 */
[----:B------:R-:W-:Y:S05]  /*3c30*/  BRA `(.L_x_7229) ;  /* 0x0000000000a07947 */ /* 0x000fea0003800000 */
.L_x_7246:
        /* <DEDUP_REMOVED lines=14> */
.L_x_7260:
[----:B------:R-:W-:Y:S05]  /*3d20*/  BSYNC B0 ;  /* 0x0000000000007941 */ /* 0x000fea0003800000 */
.L_x_7259:
[----:B------:R-:W-:-:S04]  /*3d30*/  FMUL.FTZ R0, R0, 1 ;  /* 0x3f80000000007820 */ /* 0x000fc80000410000 */
[----:B------:R0:W1:Y:S01]  /*3d40*/  F2F.F64.F32 R24, R0 ;  /* 0x0000000000187310 */ /* 0x0000620000201800 */
[----:B------:R-:W-:Y:S05]  /*3d50*/  BRA `(.L_x_7229) ;  /* 0x0000000000587947 */ /* 0x000fea0003800000 */
.L_x_7234:
        /* <DEDUP_REMOVED lines=16> */
.L_x_7261:
[----:B------:R-:W-:Y:S05]  /*3e60*/  BRA `(.L_x_7229) ;  /* 0x0000000000147947 */ /* 0x000fea0003800000 */
.L_x_7258:
[----:B------:R-:W3:Y:S02]  /*3e70*/  LDG.E.64 R24, desc[UR36][R4.64] ;  /* 0x0000002404187981 */ /* 0x000ee4000c1e1b00 */
[----:B---3--:R-:W0:Y:S01]  /*3e80*/  I2F.F64.U64 R24, R24 ;  /* 0x0000001800187312 */ /* 0x008e220000301800 */
[----:B------:R-:W-:Y:S05]  /*3e90*/  BRA `(.L_x_7229) ;  /* 0x0000000000087947 */ /* 0x000fea0003800000 */
.L_x_7257:
[----:B------:R-:W3:Y:S02]  /*3ea0*/  LDG.E R4, desc[UR36][R4.64] ;  /* 0x0000002404047981 */ /* 0x000ee4000c1e1900 */
[----:B---3--:R0:W1:Y:S02]  /*3eb0*/  I2F.F64.U32 R24, R4 ;  /* 0x0000000400187312 */ /* 0x0080640000201800 */
.L_x_7229:
[----:B------:R-:W-:Y:S05]  /*3ec0*/  BSYNC B6 ;  /* 0x0000000000067941 */ /* 0x000fea0003800000 */
.L_x_7228:
[----:B------:R-:W2:Y:S01]  /*3ed0*/  S2R R23, SR_TID.X ;  /* 0x0000000000177919 */ /* 0x000ea20000002100 */
[C---:B01---5:R-:W-:Y:S01]  /*3ee0*/  DSETP.GEU.AND P0, PT, R28.reuse, RZ, PT ;  /* 0x000000ff1c00722a */ /* 0x063fe20003f0e000 */
[----:B------:R-:W-:Y:S01]  /*3ef0*/  BSSY B6, `(.L_x_7262) ;  /* 0x0000131000067945 */ /* 0x000fe20003800000 */
[----:B------:R-:W-:Y:S02]  /*3f00*/  DSETP.GT.AND P1, PT, R28, RZ, PT ;  /* 0x000000ff1c00722a */ /* 0x000fe40003f24000 */
[C---:B------:R-:W-:Y:S02]  /*3f10*/  DSETP.GT.AND P2, PT, R26.reuse, RZ, PT ;  /* 0x000000ff1a00722a */ /* 0x040fe40003f44000 */
[----:B------:R-:W-:Y:S01]  /*3f20*/  DSETP.GEU.AND P3, PT, R26, RZ, PT ;  /* 0x000000ff1a00722a */ /* 0x000fe20003f6e000 */
[----:B---3--:R-:W-:Y:S01]  /*3f30*/  SEL R0, RZ, 0x1, P0 ;  /* 0x00000001ff007807 */ /* 0x008fe20000000000 */
[----:B------:R-:W-:-:S03]  /*3f40*/  DSETP.GT.AND P0, PT, R24, RZ, PT ;  /* 0x000000ff1800722a */ /* 0x000fc60003f04000 */
[----:B------:R-:W-:Y:S02]  /*3f50*/  IADD3 R27, -R0, 0x1, RZ ;  /* 0x00000001001b7810 */ /* 0x000fe40007ffe1ff */
[----:B------:R-:W-:Y:S01]  /*3f60*/  SEL R2, RZ, 0x1, P3 ;  /* 0x00000001ff027807 */ /* 0x000fe20001800000 */
[----:B------:R-:W-:Y:S02]  /*3f70*/  DSETP.GEU.AND P3, PT, R24, RZ, PT ;  /* 0x000000ff1800722a */ /* 0x000fe40003f6e000 */
[----:B------:R-:W-:Y:S01]  /*3f80*/  @!P1 IMAD.MOV R27, RZ, RZ, -R0 ;  /* 0x000000ffff1b9224 */ /* 0x000fe200078e0a00 */
[----:B------:R-:W-:Y:S01]  /*3f90*/  IADD3 R26, -R2, 0x1, RZ ;  /* 0x00000001021a7810 */ /* 0x000fe20007ffe1ff */
[----:B------:R-:W-:Y:S01]  /*3fa0*/  @!P2 IMAD.MOV R26, RZ, RZ, -R2 ;  /* 0x000000ffff1aa224 */ /* 0x000fe200078e0a02 */
[C---:B--2-4-:R-:W-:Y:S01]  /*3fb0*/  DSETP.GT.AND P1, PT, R16.reuse, RZ, PT ;  /* 0x000000ff1000722a */ /* 0x054fe20003f24000 */
[----:B------:R-:W-:Y:S01]  /*3fc0*/  SEL R0, RZ, 0x1, P3 ;  /* 0x00000001ff007807 */ /* 0x000fe20001800000 */
[----:B------:R-:W0:Y:S01]  /*3fd0*/  LDC.U8 R2, c[0x0][0x234] ;  /* 0x00008d00ff027b82 */ /* 0x000e220000000000 */
[----:B------:R-:W-:Y:S01]  /*3fe0*/  DSETP.GEU.AND P2, PT, R16, RZ, PT ;  /* 0x000000ff1000722a */ /* 0x000fe20003f4e000 */
[----:B------:R1:W2:Y:S01]  /*3ff0*/  I2F.F64 R28, R27 ;  /* 0x0000001b001c7312 */ /* 0x0002a20000201c00 */
[----:B------:R-:W-:Y:S01]  /*4000*/  IADD3 R19, -R0, 0x1, RZ ;  /* 0x0000000100137810 */ /* 0x000fe20007ffe1ff */
[----:B------:R-:W-:-:S03]  /*4010*/  @!P0 IMAD.MOV R19, RZ, RZ, -R0 ;  /* 0x000000ffff138224 */ /* 0x000fc600078e0a00 */
[----:B------:R-:W-:Y:S02]  /*4020*/  SEL R0, RZ, 0x1, P2 ;  /* 0x00000001ff007807 */ /* 0x000fe40001000000 */
[----:B------:R-:W-:Y:S01]  /*4030*/  ISETP.GE.AND P0, PT, R23, R22, PT ;  /* 0x000000161700720c */ /* 0x000fe20003f06270 */
[----:B------:R1:W3:Y:S01]  /*4040*/  I2F.F64 R24, R26 ;  /* 0x0000001a00187312 */ /* 0x0002e20000201c00 */
[----:B------:R-:W-:Y:S01]  /*4050*/  IADD3 R3, -R0, 0x1, RZ ;  /* 0x0000000100037810 */ /* 0x000fe20007ffe1ff */
[----:B------:R-:W-:-:S06]  /*4060*/  @!P1 IMAD.MOV R3, RZ, RZ, -R0 ;  /* 0x000000ffff039224 */ /* 0x000fcc00078e0a00 */
[----:B------:R1:W4:Y:S04]  /*4070*/  I2F.F64 R16, R19 ;  /* 0x0000001300107312 */ /* 0x0003280000201c00 */
[----:B--2---:R-:W-:Y:S05]  /*4080*/  @P0 BRA `(.L_x_7263) ;  /* 0x00000010005c0947 */ /* 0x004fea0003800000 */
[----:B------:R-:W2:Y:S01]  /*4090*/  LDC.64 R8, c[0x0][0x218] ;  /* 0x00008600ff087b82 */ /* 0x000ea20000000a00 */
[----:B------:R-:W-:Y:S01]  /*40a0*/  IMAD R0, R18, 0x200, R23 ;  /* 0x0000020012007824 */ /* 0x000fe200078e0217 */
[----:B0-----:R-:W-:Y:S01]  /*40b0*/  PRMT R4, R2, 0x9910, RZ ;  /* 0x0000991002047816 */ /* 0x001fe200000000ff */
[----:B------:R-:W-:Y:S01]  /*40c0*/  ULDC UR4, c[0x0][0x238] ;  /* 0x00008e0000047ab9 */ /* 0x000fe20000000800 */
[----:B------:R-:W-:Y:S02]  /*40d0*/  VIADD R23, R23, 0x80 ;  /* 0x0000008017177836 */ /* 0x000fe40000000000 */
[----:B------:R-:W-:Y:S02]  /*40e0*/  IMAD R7, R0, UR4, RZ ;  /* 0x0000000400077c24 */ /* 0x000fe4000f8e02ff */
[----:B------:R-:W-:Y:S02]  /*40f0*/  IMAD.MOV.U32 R0, RZ, RZ, R4 ;  /* 0x000000ffff007224 */ /* 0x000fe400078e0004 */
[----:B------:R0:W0:Y:S03]  /*4100*/  I2F.F64 R4, R3 ;  /* 0x0000000300047312 */ /* 0x0000260000201c00 */
[----:B------:R-:W-:-:S02]  /*4110*/  ISETP.GT.AND P0, PT, R0, 0x9, PT ;  /* 0x000000090000780c */ /* 0x000fc40003f04270 */
[----:B--2---:R-:W-:-:S05]  /*4120*/  IADD3 R8, P1, R7, R8, RZ ;  /* 0x0000000807087210 */ /* 0x004fca0007f3e0ff */
[----:B------:R-:W-:-:S06]  /*4130*/  IMAD.X R9, RZ, RZ, R9, P1 ;  /* 0x000000ffff097224 */ /* 0x000fcc00008e0609 */
        /* <DEDUP_REMOVED lines=12> */
.L_x_7267:
[----:B------:R-:W0:Y:S02]  /*4200*/  F2I.S64.F64.TRUNC R4, R4 ;  /* 0x0000000400047311 */ /* 0x000e24000030d900 */
[----:B0-----:R-:W-:-:S05]  /*4210*/  IMAD.MOV.U32 R3, RZ, RZ, R4 ;  /* 0x000000ffff037224 */ /* 0x001fca00078e0004 */
[----:B------:R0:W-:Y:S01]  /*4220*/  STG.E.U8 desc[UR36][R8.64], R3 ;  /* 0x0000000308007986 */ /* 0x0001e2000c101124 */
[----:B------:R-:W-:Y:S05]  /*4230*/  BRA `(.L_x_7263) ;  /* 0x0000000c00f07947 */ /* 0x000fea0003800000 */
.L_x_7266:
        /* <DEDUP_REMOVED lines=9> */
.L_x_7270:
[----:B------:R-:W0:Y:S02]  /*42d0*/  F2I.F64.TRUNC R5, R4 ;  /* 0x0000000400057311 */ /* 0x000e24000030d100 */
[----:B0-----:R0:W-:Y:S01]  /*42e0*/  STG.E desc[UR36][R8.64], R5 ;  /* 0x0000000508007986 */ /* 0x0011e2000c101924 */
[----:B------:R-:W-:Y:S05]  /*42f0*/  BRA `(.L_x_7263) ;  /* 0x0000000c00c07947 */ /* 0x000fea0003800000 */
.L_x_7269:
[----:B------:R-:W0:Y:S02]  /*4300*/  F2I.F64.TRUNC R5, R4 ;  /* 0x0000000400057311 */ /* 0x000e24000030d100 */
[----:B0-----:R0:W-:Y:S01]  /*4310*/  STG.E.U16 desc[UR36][R8.64], R5 ;  /* 0x0000000508007986 */ /* 0x0011e2000c101524 */
[----:B------:R-:W-:Y:S05]  /*4320*/  BRA `(.L_x_7263) ;  /* 0x0000000c00b47947 */ /* 0x000fea0003800000 */
.L_x_7265:
        /* <DEDUP_REMOVED lines=13> */
.L_x_7272:
        /* <DEDUP_REMOVED lines=8> */
.L_x_7271:
        /* <DEDUP_REMOVED lines=14> */
.L_x_7274:
        /* <DEDUP_REMOVED lines=9> */
.L_x_7273:
[----:B------:R0:W-:Y:S01]  /*45f0*/  STG.E.64 desc[UR36][R8.64], R4 ;  /* 0x0000000408007986 */ /* 0x0001e2000c101b24 */
[----:B------:R-:W-:Y:S05]  /*4600*/  BRA `(.L_x_7263) ;  /* 0x0000000800fc7947 */ /* 0x000fea0003800000 */
.L_x_7264:
        /* <DEDUP_REMOVED lines=12> */
.L_x_7277:
[----:B------:R-:W-:-:S05]  /*46d0*/  CS2R R6, SRZ ;  /* 0x0000000000067805 */ /* 0x000fca000001ff00 */
[----:B------:R0:W-:Y:S01]  /*46e0*/  STG.E.128 desc[UR36][R8.64], R4 ;  /* 0x0000000408007986 */ /* 0x0001e2000c101d24 */
[----:B------:R-:W-:Y:S05]  /*46f0*/  BRA `(.L_x_7263) ;  /* 0x0000000800c07947 */ /* 0x000fea0003800000 */
.L_x_7276:
        /* <DEDUP_REMOVED lines=25> */
.L_x_7281:
[----:B------:R-:W-:Y:S05]  /*4890*/  BSYNC B0 ;  /* 0x0000000000007941 */ /* 0x000fea0003800000 */
.L_x_7280:
[----:B------:R-:W-:-:S05]  /*48a0*/  LOP3.LUT R7, R0, R7, RZ, 0xfc, !PT ;  /* 0x0000000700077212 */ /* 0x000fca00078efcff */
[----:B------:R0:W-:Y:S01]  /*48b0*/  STG.E.U8 desc[UR36][R8.64], R7 ;  /* 0x0000000708007986 */ /* 0x0001e2000c101124 */
[----:B------:R-:W-:Y:S05]  /*48c0*/  BRA `(.L_x_7263) ;  /* 0x00000008004c7947 */ /* 0x000fea0003800000 */
.L_x_7279:
        /* <DEDUP_REMOVED lines=17> */
.L_x_7283:
[----:B------:R-:W-:Y:S01]  /*49e0*/  IMAD.MOV.U32 R0, RZ, RZ, 0x7f ;  /* 0x0000007fff007424 */ /* 0x000fe200078e00ff */
[----:B------:R-:W-:-:S04]  /*49f0*/  ISETP.GT.U32.AND P0, PT, R3, 0x7f800000, PT ;  /* 0x7f8000000300780c */ /* 0x000fc80003f04070 */
[----:B------:R-:W-:-:S09]  /*4a00*/  SEL R0, R0, 0x7c, P0 ;  /* 0x0000007c00007807 */ /* 0x000fd20000000000 */
.L_x_7284:
[----:B------:R-:W-:Y:S05]  /*4a10*/  BSYNC B0 ;  /* 0x0000000000007941 */ /* 0x000fea0003800000 */
.L_x_7282:
[----:B------:R-:W-:-:S04]  /*4a20*/  LOP3.LUT R3, R7, 0x80000000, RZ, 0xc0, !PT ;  /* 0x8000000007037812 */ /* 0x000fc800078ec0ff */
[----:B------:R-:W-:-:S04]  /*4a30*/  SHF.R.U32.HI R3, RZ, 0x18, R3 ;  /* 0x00000018ff037819 */ /* 0x000fc80000011603 */
[----:B------:R-:W-:-:S05]  /*4a40*/  LOP3.LUT R3, R0, R3, RZ, 0xfc, !PT ;  /* 0x0000000300037212 */ /* 0x000fca00078efcff */
[----:B------:R0:W-:Y:S01]  /*4a50*/  STG.E.U8 desc[UR36][R8.64], R3 ;  /* 0x0000000308007986 */ /* 0x0001e2000c101124 */
[----:B------:R-:W-:Y:S05]  /*4a60*/  BRA `(.L_x_7263) ;  /* 0x0000000400e47947 */ /* 0x000fea0003800000 */
.L_x_7278:
        /* <DEDUP_REMOVED lines=8> */
.L_x_7275:
        /* <DEDUP_REMOVED lines=11> */
.L_x_7287:
        /* <DEDUP_REMOVED lines=21> */
.L_x_7290:
[----:B------:R-:W-:-:S04]  /*4cf0*/  LOP3.LUT R0, R7, 0x80000000, RZ, 0xc0, !PT ;  /* 0x8000000007007812 */ /* 0x000fc800078ec0ff */
[----:B------:R-:W-:-:S04]  /*4d00*/  SHF.R.U32.HI R0, RZ, 0x18, R0 ;  /* 0x00000018ff007819 */ /* 0x000fc80000011600 */
[----:B------:R-:W-:-:S07]  /*4d10*/  LOP3.LUT R0, R3, R0, RZ, 0xfc, !PT ;  /* 0x0000000003007212 */ /* 0x000fce00078efcff */
.L_x_7289:
[----:B------:R-:W-:Y:S05]  /*4d20*/  BSYNC B0 ;  /* 0x0000000000007941 */ /* 0x000fea0003800000 */
.L_x_7288:
[----:B------:R0:W-:Y:S01]  /*4d30*/  STG.E.U8 desc[UR36][R8.64], R0 ;  /* 0x0000000008007986 */ /* 0x0001e2000c101124 */
[----:B------:R-:W-:Y:S05]  /*4d40*/  BRA `(.L_x_7263) ;  /* 0x00000004002c7947 */ /* 0x000fea0003800000 */
.L_x_7286:
        /* <DEDUP_REMOVED lines=21> */
.L_x_7293:
[----:B------:R-:W-:-:S04]  /*4ea0*/  LOP3.LUT R0, R7, 0x80000000, RZ, 0xc0, !PT ;  /* 0x8000000007007812 */ /* 0x000fc800078ec0ff */
[----:B------:R-:W-:-:S04]  /*4eb0*/  SHF.R.U32.HI R0, RZ, 0x18, R0 ;  /* 0x00000018ff007819 */ /* 0x000fc80000011600 */
[----:B------:R-:W-:-:S07]  /*4ec0*/  LOP3.LUT R0, R3, R0, RZ, 0xfc, !PT ;  /* 0x0000000003007212 */ /* 0x000fce00078efcff */
.L_x_7292:
[----:B------:R-:W-:Y:S05]  /*4ed0*/  BSYNC B0 ;  /* 0x0000000000007941 */ /* 0x000fea0003800000 */
.L_x_7291:
[----:B------:R0:W-:Y:S01]  /*4ee0*/  STG.E.U8 desc[UR36][R8.64], R0 ;  /* 0x0000000008007986 */ /* 0x0001e2000c101124 */
[----:B------:R-:W-:Y:S05]  /*4ef0*/  BRA `(.L_x_7263) ;  /* 0x0000000000c07947 */ /* 0x000fea0003800000 */
.L_x_7285:
        /* <DEDUP_REMOVED lines=26> */
.L_x_7268:
        /* <DEDUP_REMOVED lines=15> */
[----:B01-34-:R-:W-:Y:S05]  /*5190*/  CALL.ABS.NOINC R14 ;  /* 0x000000000e007343 */ /* 0x01bfea0003c00000 */
.L_x_7296:
[----:B------:R-:W-:Y:S05]  /*51a0*/  BRA `(.L_x_7263) ;  /* 0x0000000000147947 */ /* 0x000fea0003800000 */
.L_x_7295:
[----:B------:R-:W0:Y:S02]  /*51b0*/  F2I.U64.F64.TRUNC R4, R4 ;  /* 0x0000000400047311 */ /* 0x000e24000030d800 */
[----:B0-----:R0:W-:Y:S01]  /*51c0*/  STG.E.64 desc[UR36][R8.64], R4 ;  /* 0x0000000408007986 */ /* 0x0011e2000c101b24 */
[----:B------:R-:W-:Y:S05]  /*51d0*/  BRA `(.L_x_7263) ;  /* 0x0000000000087947 */ /* 0x000fea0003800000 */
.L_x_7294:
[----:B------:R-:W0:Y:S02]  /*51e0*/  F2I.U32.F64.TRUNC R5, R4 ;  /* 0x0000000400057311 */ /* 0x000e24000030d000 */
[----:B0-----:R2:W-:Y:S02]  /*51f0*/  STG.E desc[UR36][R8.64], R5 ;  /* 0x0000000508007986 */ /* 0x0015e4000c101924 */
.L_x_7263:
[----:B------:R-:W-:Y:S05]  /*5200*/  BSYNC B6 ;  /* 0x0000000000067941 */ /* 0x000fea0003800000 */
.L_x_7262:
[----:B------:R-:W-:Y:S01]  /*5210*/  ISETP.GE.AND P0, PT, R23, R22, PT ;  /* 0x000000161700720c */ /* 0x000fe20003f06270 */
[----:B------:R-:W-:-:S12]  /*5220*/  BSSY B6, `(.L_x_7297) ;  /* 0x0000230000067945 */ /* 0x000fd80003800000 */
[----:B------:R-:W-:Y:S05]  /*5230*/  @P0 BRA `(.L_x_7298) ;  /* 0x0000002000b80947 */ /* 0x000fea0003800000 */
[----:B0-2---:R-:W0:Y:S01]  /*5240*/  LDC.64 R4, c[0x0][0x218] ;  /* 0x00008600ff047b82 */ /* 0x005e220000000a00 */
        /* <DEDUP_REMOVED lines=20> */
.L_x_7302:
[----:B------:R-:W0:Y:S02]  /*5390*/  F2I.S64.F64.TRUNC R28, R28 ;  /* 0x0000001c001c7311 */ /* 0x000e24000030d900 */
[----:B0-----:R-:W-:-:S05]  /*53a0*/  IMAD.MOV.U32 R3, RZ, RZ, R28 ;  /* 0x000000ffff037224 */ /* 0x001fca00078e001c */
[----:B------:R0:W-:Y:S01]  /*53b0*/  STG.E.U8 desc[UR36][R4.64], R3 ;  /* 0x0000000304007986 */ /* 0x0001e2000c101124 */
[----:B------:R-:W-:Y:S05]  /*53c0*/  BRA `(.L_x_7304) ;  /* 0x0000000c00f07947 */ /* 0x000fea0003800000 */
.L_x_7301:
        /* <DEDUP_REMOVED lines=9> */
.L_x_7306:
[----:B------:R-:W0:Y:S02]  /*5460*/  F2I.F64.TRUNC R29, R28 ;  /* 0x0000001c001d7311 */ /* 0x000e24000030d100 */
[----:B0-----:R0:W-:Y:S01]  /*5470*/  STG.E desc[UR36][R4.64], R29 ;  /* 0x0000001d04007986 */ /* 0x0011e2000c101924 */
[----:B------:R-:W-:Y:S05]  /*5480*/  BRA `(.L_x_7304) ;  /* 0x0000000c00c07947 */ /* 0x000fea0003800000 */
.L_x_7305:
[----:B------:R-:W0:Y:S02]  /*5490*/  F2I.F64.TRUNC R29, R28 ;  /* 0x0000001c001d7311 */ /* 0x000e24000030d100 */
[----:B0-----:R0:W-:Y:S01]  /*54a0*/  STG.E.U16 desc[UR36][R4.64], R29 ;  /* 0x0000001d04007986 */ /* 0x0011e2000c101524 */
[----:B------:R-:W-:Y:S05]  /*54b0*/  BRA `(.L_x_7304) ;  /* 0x0000000c00b47947 */ /* 0x000fea0003800000 */
.L_x_7300:
        /* <DEDUP_REMOVED lines=13> */
.L_x_7308:
        /* <DEDUP_REMOVED lines=8> */
.L_x_7307:
        /* <DEDUP_REMOVED lines=14> */
.L_x_7310:
        /* <DEDUP_REMOVED lines=9> */
.L_x_7309:
[----:B------:R0:W-:Y:S01]  /*5780*/  STG.E.64 desc[UR36][R4.64], R28 ;  /* 0x0000001c04007986 */ /* 0x0001e2000c101b24 */
[----:B------:R-:W-:Y:S05]  /*5790*/  BRA `(.L_x_7304) ;  /* 0x0000000800fc7947 */ /* 0x000fea0003800000 */
.L_x_7299:
        /* <DEDUP_REMOVED lines=12> */
.L_x_7313:
[----:B------:R-:W-:-:S05]  /*5860*/  CS2R R30, SRZ ;  /* 0x00000000001e7805 */ /* 0x000fca000001ff00 */
[----:B------:R0:W-:Y:S01]  /*5870*/  STG.E.128 desc[UR36][R4.64], R28 ;  /* 0x0000001c04007986 */ /* 0x0001e2000c101d24 */
[----:B------:R-:W-:Y:S05]  /*5880*/  BRA `(.L_x_7304) ;  /* 0x0000000800c07947 */ /* 0x000fea0003800000 */
.L_x_7312:
        /* <DEDUP_REMOVED lines=25> */
.L_x_7317:
[----:B------:R-:W-:Y:S05]  /*5a20*/  BSYNC B0 ;  /* 0x0000000000007941 */ /* 0x000fea0003800000 */
.L_x_7316:
[----:B------:R-:W-:-:S05]  /*5a30*/  LOP3.LUT R7, R0, R7, RZ, 0xfc, !PT ;  /* 0x0000000700077212 */ /* 0x000fca00078efcff */
[----:B------:R0:W-:Y:S01]  /*5a40*/  STG.E.U8 desc[UR36][R4.64], R7 ;  /* 0x0000000704007986 */ /* 0x0001e2000c101124 */
[----:B------:R-:W-:Y:S05]  /*5a50*/  BRA `(.L_x_7304) ;  /* 0x00000008004c7947 */ /* 0x000fea0003800000 */
.L_x_7315:
        /* <DEDUP_REMOVED lines=17> */
.L_x_7319:
[----:B------:R-:W-:Y:S01]  /*5b70*/  IMAD.MOV.U32 R0, RZ, RZ, 0x7f ;  /* 0x0000007fff007424 */ /* 0x000fe200078e00ff */
[----:B------:R-:W-:-:S04]  /*5b80*/  ISETP.GT.U32.AND P0, PT, R3, 0x7f800000, PT ;  /* 0x7f8000000300780c */ /* 0x000fc80003f04070 */
[----:B------:R-:W-:-:S09]  /*5b90*/  SEL R0, R0, 0x7c, P0 ;  /* 0x0000007c00007807 */ /* 0x000fd20000000000 */
.L_x_7320:
[----:B------:R-:W-:Y:S05]  /*5ba0*/  BSYNC B0 ;  /* 0x0000000000007941 */ /* 0x000fea0003800000 */
.L_x_7318:
[----:B------:R-:W-:-:S04]  /*5bb0*/  LOP3.LUT R3, R7, 0x80000000, RZ, 0xc0, !PT ;  /* 0x8000000007037812 */ /* 0x000fc800078ec0ff */
[----:B------:R-:W-:-:S04]  /*5bc0*/  SHF.R.U32.HI R3, RZ, 0x18, R3 ;  /* 0x00000018ff037819 */ /* 0x000fc80000011603 */
[----:B------:R-:W-:-:S05]  /*5bd0*/  LOP3.LUT R3, R0, R3, RZ, 0xfc, !PT ;  /* 0x0000000300037212 */ /* 0x000fca00078efcff */
[----:B------:R0:W-:Y:S01]  /*5be0*/  STG.E.U8 desc[UR36][R4.64], R3 ;  /* 0x0000000304007986 */ /* 0x0001e2000c101124 */
[----:B------:R-:W-:Y:S05]  /*5bf0*/  BRA `(.L_x_7304) ;  /* 0x0000000400e47947 */ /* 0x000fea0003800000 */
.L_x_7314:
        /* <DEDUP_REMOVED lines=8> */
.L_x_7311:
        /* <DEDUP_REMOVED lines=11> */
.L_x_7323:
        /* <DEDUP_REMOVED lines=21> */
.L_x_7326:
[----:B------:R-:W-:-:S04]  /*5e80*/  LOP3.LUT R0, R7, 0x80000000, RZ, 0xc0, !PT ;  /* 0x8000000007007812 */ /* 0x000fc800078ec0ff */
[----:B------:R-:W-:-:S04]  /*5e90*/  SHF.R.U32.HI R0, RZ, 0x18, R0 ;  /* 0x00000018ff007819 */ /* 0x000fc80000011600 */
[----:B------:R-:W-:-:S07]  /*5ea0*/  LOP3.LUT R0, R3, R0, RZ, 0xfc, !PT ;  /* 0x0000000003007212 */ /* 0x000fce00078efcff */
.L_x_7325:
[----:B------:R-:W-:Y:S05]  /*5eb0*/  BSYNC B0 ;  /* 0x0000000000007941 */ /* 0x000fea0003800000 */
.L_x_7324:
[----:B------:R0:W-:Y:S01]  /*5ec0*/  STG.E.U8 desc[UR36][R4.64], R0 ;  /* 0x0000000004007986 */ /* 0x0001e2000c101124 */
[----:B------:R-:W-:Y:S05]  /*5ed0*/  BRA `(.L_x_7304) ;  /* 0x00000004002c7947 */ /* 0x000fea0003800000 */
.L_x_7322:
        /* <DEDUP_REMOVED lines=21> */
.L_x_7329:
[----:B------:R-:W-:-:S04]  /*6030*/  LOP3.LUT R0, R7, 0x80000000, RZ, 0xc0, !PT ;  /* 0x8000000007007812 */ /* 0x000fc800078ec0ff */
[----:B------:R-:W-:-:S04]  /*6040*/  SHF.R.U32.HI R0, RZ, 0x18, R0 ;  /* 0x00000018ff007819 */ /* 0x000fc80000011600 */
[----:B------:R-:W-:-:S07]  /*6050*/  LOP3.LUT R0, R3, R0, RZ, 0xfc, !PT ;  /* 0x0000000003007212 */ /* 0x000fce00078efcff */
.L_x_7328:
[----:B------:R-:W-:Y:S05]  /*6060*/  BSYNC B0 ;  /* 0x0000000000007941 */ /* 0x000fea0003800000 */
.L_x_7327:
[----:B------:R0:W-:Y:S01]  /*6070*/  STG.E.U8 desc[UR36][R4.64], R0 ;  /* 0x0000000004007986 */ /* 0x0001e2000c101124 */
[----:B------:R-:W-:Y:S05]  /*6080*/  BRA `(.L_x_7304) ;  /* 0x0000000000c07947 */ /* 0x000fea0003800000 */
.L_x_7321:
        /* <DEDUP_REMOVED lines=26> */
.L_x_7303:
        /* <DEDUP_REMOVED lines=16> */
.L_x_7332:
[----:B------:R-:W-:Y:S05]  /*6330*/  BRA `(.L_x_7304) ;  /* 0x0000000000147947 */ /* 0x000fea0003800000 */
.L_x_7331:
[----:B------:R-:W0:Y:S02]  /*6340*/  F2I.U64.F64.TRUNC R28, R28 ;  /* 0x0000001c001c7311 */ /* 0x000e24000030d800 */
[----:B0-----:R0:W-:Y:S01]  /*6350*/  STG.E.64 desc[UR36][R4.64], R28 ;  /* 0x0000001c04007986 */ /* 0x0011e2000c101b24 */
[----:B------:R-:W-:Y:S05]  /*6360*/  BRA `(.L_x_7304) ;  /* 0x0000000000087947 */ /* 0x000fea0003800000 */
.L_x_7330:
[----:B------:R-:W0:Y:S02]  /*6370*/  F2I.U32.F64.TRUNC R29, R28 ;  /* 0x0000001c001d7311 */ /* 0x000e24000030d000 */
[----:B0-----:R0:W-:Y:S02]  /*6380*/  STG.E desc[UR36][R4.64], R29 ;  /* 0x0000001d04007986 */ /* 0x0011e4000c101924 */
.L_x_7304:
[----:B------:R-:W-:-:S05]  /*6390*/  VIADD R23, R23, 0x80 ;  /* 0x0000008017177836 */ /* 0x000fca0000000000 */
[----:B------:R-:W-:-:S13]  /*63a0*/  ISETP.GE.AND P0, PT, R23, R22, PT ;  /* 0x000000161700720c */ /* 0x000fda0003f06270 */
        /* <DEDUP_REMOVED lines=19> */
[----:B---3--:R-:W0:Y:S02]  /*64e0*/  F2I.F64.TRUNC R25, R24 ;  /* 0x0000001800197311 */ /* 0x008e24000030d100 */
[----:B0-----:R0:W-:Y:S01]  /*64f0*/  STG.E.U8 desc[UR36][R4.64], R25 ;  /* 0x0000001904007986 */ /* 0x0011e2000c101124 */
[----:B------:R-:W-:Y:S05]  /*6500*/  BRA `(.L_x_7338) ;  /* 0x0000001000007947 */ /* 0x000fea0003800000 */
.L_x_7336:
[----:B---3--:R-:W0:Y:S02]  /*6510*/  F2I.S64.F64.TRUNC R24, R24 ;  /* 0x0000001800187311 */ /* 0x008e24000030d900 */
[----:B0-----:R-:W-:-:S05]  /*6520*/  IMAD.MOV.U32 R3, RZ, RZ, R24 ;  /* 0x000000ffff037224 */ /* 0x001fca00078e0018 */
[----:B------:R0:W-:Y:S01]  /*6530*/  STG.E.U8 desc[UR36][R4.64], R3 ;  /* 0x0000000304007986 */ /* 0x0001e2000c101124 */
[----:B------:R-:W-:Y:S05]  /*6540*/  BRA `(.L_x_7338) ;  /* 0x0000000c00f07947 */ /* 0x000fea0003800000 */
.L_x_7335:
[----:B------:R-:W-:-:S13]  /*6550*/  ISETP.NE.AND P0, PT, R0, 0x2, PT ;  /* 0x000000020000780c */ /* 0x000fda0003f05270 */
[----:B------:R-:W-:Y:S05]  /*6560*/  @!P0 BRA `(.L_x_7339) ;  /* 0x0000000000288947 */ /* 0x000fea0003800000 */
[----:B------:R-:W-:-:S13]  /*6570*/  ISETP.NE.AND P0, PT, R0, 0x3, PT ;  /* 0x000000030000780c */ /* 0x000fda0003f05270 */
[----:B------:R-:W-:Y:S05]  /*6580*/  @!P0 BRA `(.L_x_7340) ;  /* 0x0000000000148947 */ /* 0x000fea0003800000 */
[----:B------:R-:W-:-:S13]  /*6590*/  ISETP.NE.AND P0, PT, R0, 0x4, PT ;  /* 0x000000040000780c */ /* 0x000fda0003f05270 */
[----:B------:R-:W-:Y:S05]  /*65a0*/  @P0 BRA `(.L_x_7337) ;  /* 0x0000000c00800947 */ /* 0x000fea0003800000 */
[----:B---3--:R-:W0:Y:S02]  /*65b0*/  F2I.S64.F64.TRUNC R24, R24 ;  /* 0x0000001800187311 */ /* 0x008e24000030d900 */
[----:B0-----:R2:W-:Y:S01]  /*65c0*/  STG.E.64 desc[UR36][R4.64], R24 ;  /* 0x0000001804007986 */ /* 0x0015e2000c101b24 */
[----:B------:R-:W-:Y:S05]  /*65d0*/  BRA `(.L_x_7338) ;  /* 0x0000000c00cc7947 */ /* 0x000fea0003800000 */
.L_x_7340:
[----:B---3--:R-:W0:Y:S02]  /*65e0*/  F2I.F64.TRUNC R25, R24 ;  /* 0x0000001800197311 */ /* 0x008e24000030d100 */
[----:B0-----:R3:W-:Y:S01]  /*65f0*/  STG.E desc[UR36][R4.64], R25 ;  /* 0x0000001904007986 */ /* 0x0017e2000c101924 */
[----:B------:R-:W-:Y:S05]  /*6600*/  BRA `(.L_x_7338) ;  /* 0x0000000c00c07947 */ /* 0x000fea0003800000 */
.L_x_7339:
[----:B---3--:R-:W0:Y:S02]  /*6610*/  F2I.F64.TRUNC R25, R24 ;  /* 0x0000001800197311 */ /* 0x008e24000030d100 */
[----:B0-----:R0:W-:Y:S01]  /*6620*/  STG.E.U16 desc[UR36][R4.64], R25 ;  /* 0x0000001904007986 */ /* 0x0011e2000c101524 */
[----:B------:R-:W-:Y:S05]  /*6630*/  BRA `(.L_x_7338) ;  /* 0x0000000c00b47947 */ /* 0x000fea0003800000 */
.L_x_7334:
        /* <DEDUP_REMOVED lines=8> */
[----:B---3--:R-:W0:Y:S01]  /*66c0*/  F2F.F32.F64 R3, R24 ;  /* 0x0000001800037310 */ /* 0x008e220000301000 */
[----:B------:R-:W-:-:S14]  /*66d0*/  DSETP.GEU.AND P0, PT, |R24|, UR4, PT ;  /* 0x0000000418007e2a */ /* 0x000fdc000bf0e200 */
[----:B0-----:R-:W-:-:S05]  /*66e0*/  @!P0 FMUL R3, R3, 1.175494350822287508e-38 ;  /* 0x0080000003038820 */ /* 0x001fca0000400000 */
[----:B------:R0:W-:Y:S01]  /*66f0*/  STG.E desc[UR36][R4.64], R3 ;  /* 0x0000000304007986 */ /* 0x0001e2000c101924 */
[----:B------:R-:W-:Y:S05]  /*6700*/  BRA `(.L_x_7338) ;  /* 0x0000000c00807947 */ /* 0x000fea0003800000 */
.L_x_7342:
[----:B------:R-:W-:Y:S01]  /*6710*/  UMOV UR4, 0xf0000000 ;  /* 0xf000000000047882 */ /* 0x000fe20000000000 */
[----:B------:R-:W-:Y:S01]  /*6720*/  UMOV UR5, 0x380fffff ;  /* 0x380fffff00057882 */ /* 0x000fe20000000000 */
[----:B---3--:R-:W0:Y:S01]  /*6730*/  F2F.F32.F64 R0, R24 ;  /* 0x0000001800007310 */ /* 0x008e220000301000 */
[----:B------:R-:W-:-:S14]  /*6740*/  DSETP.GEU.AND P0, PT, |R24|, UR4, PT ;  /* 0x0000000418007e2a */ /* 0x000fdc000bf0e200 */
[----:B0-----:R-:W-:-:S05]  /*6750*/  @!P0 FMUL R0, R0, 1.175494350822287508e-38 ;  /* 0x0080000000008820 */ /* 0x001fca0000400000 */
[----:B------:R-:W-:-:S05]  /*6760*/  F2FP.F16.F32.PACK_AB R0, RZ, R0 ;  /* 0x00000000ff00723e */ /* 0x000fca00000000ff */
[----:B------:R0:W-:Y:S01]  /*6770*/  STG.E.U16 desc[UR36][R4.64], R0 ;  /* 0x0000000004007986 */ /* 0x0001e2000c101524 */
[----:B------:R-:W-:Y:S05]  /*6780*/  BRA `(.L_x_7338) ;  /* 0x0000000c00607947 */ /* 0x000fea0003800000 */
.L_x_7341:
        /* <DEDUP_REMOVED lines=8> */
[----:B---3--:R-:W0:Y:S01]  /*6810*/  F2F.F32.F64 R6, R24 ;  /* 0x0000001800067310 */ /* 0x008e220000301000 */
[----:B------:R-:W-:Y:S01]  /*6820*/  DSETP.GEU.AND P0, PT, |R24|, UR4, PT ;  /* 0x0000000418007e2a */ /* 0x000fe2000bf0e200 */
[----:B------:R-:W-:-:S13]  /*6830*/  IMAD.MOV.U32 R7, RZ, RZ, RZ ;  /* 0x000000ffff077224 */ /* 0x000fda00078e00ff */
[----:B0-----:R-:W-:-:S05]  /*6840*/  @!P0 FMUL R6, R6, 1.175494350822287508e-38 ;  /* 0x0080000006068820 */ /* 0x001fca0000400000 */
[----:B------:R0:W-:Y:S01]  /*6850*/  STG.E.64 desc[UR36][R4.64], R6 ;  /* 0x0000000604007986 */ /* 0x0001e2000c101b24 */
[----:B------:R-:W-:Y:S05]  /*6860*/  BRA `(.L_x_7338) ;  /* 0x0000000c00287947 */ /* 0x000fea0003800000 */
.L_x_7344:
[----:B------:R-:W-:Y:S01]  /*6870*/  UMOV UR4, 0xf0000000 ;  /* 0xf000000000047882 */ /* 0x000fe20000000000 */
[----:B------:R-:W-:Y:S01]  /*6880*/  UMOV UR5, 0x380fffff ;  /* 0x380fffff00057882 */ /* 0x000fe20000000000 */
[----:B---3--:R-:W0:Y:S01]  /*6890*/  F2F.F32.F64 R0, R24 ;  /* 0x0000001800007310 */ /* 0x008e220000301000 */
[----:B------:R-:W-:-:S14]  /*68a0*/  DSETP.GEU.AND P0, PT, |R24|, UR4, PT ;  /* 0x0000000418007e2a */ /* 0x000fdc000bf0e200 */
[----:B0-----:R-:W-:-:S05]  /*68b0*/  @!P0 FMUL R0, R0, 1.175494350822287508e-38 ;  /* 0x0080000000008820 */ /* 0x001fca0000400000 */
[----:B------:R-:W-:-:S04]  /*68c0*/  F2FP.F16.F32.PACK_AB R3, RZ, R0 ;  /* 0x00000000ff03723e */ /* 0x000fc800000000ff */
[----:B------:R-:W-:-:S05]  /*68d0*/  PRMT R3, R3, 0x5410, RZ ;  /* 0x0000541003037816 */ /* 0x000fca00000000ff */
[----:B------:R0:W-:Y:S01]  /*68e0*/  STG.E desc[UR36][R4.64], R3 ;  /* 0x0000000304007986 */ /* 0x0001e2000c101924 */
[----:B------:R-:W-:Y:S05]  /*68f0*/  BRA `(.L_x_7338) ;  /* 0x0000000c00047947 */ /* 0x000fea0003800000 */
.L_x_7343:
[----:B---3--:R0:W-:Y:S01]  /*6900*/  STG.E.64 desc[UR36][R4.64], R24 ;  /* 0x0000001804007986 */ /* 0x0081e2000c101b24 */
[----:B------:R-:W-:Y:S05]  /*6910*/  BRA `(.L_x_7338) ;  /* 0x0000000800fc7947 */ /* 0x000fea0003800000 */
.L_x_7333:
        /* <DEDUP_REMOVED lines=12> */
.L_x_7347:
[----:B-1----:R-:W-:-:S05]  /*69e0*/  CS2R R26, SRZ ;  /* 0x00000000001a7805 */ /* 0x002fca000001ff00 */
[----:B---3--:R0:W-:Y:S01]  /*69f0*/  STG.E.128 desc[UR36][R4.64], R24 ;  /* 0x0000001804007986 */ /* 0x0081e2000c101d24 */
[----:B------:R-:W-:Y:S05]  /*6a00*/  BRA `(.L_x_7338) ;  /* 0x0000000800c07947 */ /* 0x000fea0003800000 */
.L_x_7346:
        /* <DEDUP_REMOVED lines=25> */
.L_x_7351:
[----:B------:R-:W-:Y:S05]  /*6ba0*/  BSYNC B0 ;  /* 0x0000000000007941 */ /* 0x000fea0003800000 */
.L_x_7350:
[----:B------:R-:W-:-:S05]  /*6bb0*/  LOP3.LUT R7, R0, R7, RZ, 0xfc, !PT ;  /* 0x0000000700077212 */ /* 0x000fca00078efcff */
[----:B------:R0:W-:Y:S01]  /*6bc0*/  STG.E.U8 desc[UR36][R4.64], R7 ;  /* 0x0000000704007986 */ /* 0x0001e2000c101124 */
[----:B------:R-:W-:Y:S05]  /*6bd0*/  BRA `(.L_x_7338) ;  /* 0x00000008004c7947 */ /* 0x000fea0003800000 */
.L_x_7349:
[----:B------:R-:W-:Y:S01]  /*6be0*/  UMOV UR4, 0xf0000000 ;  /* 0xf000000000047882 */ /* 0x000fe20000000000 */
[----:B------:R-:W-:Y:S01]  /*6bf0*/  UMOV UR5, 0x380fffff ;  /* 0x380fffff00057882 */ /* 0x000fe20000000000 */
[----:B---3--:R-:W0:Y:S01]  /*6c00*/  F2F.F32.F64 R7, R24 ;  /* 0x0000001800077310 */ /* 0x008e220000301000 */
        /* <DEDUP_REMOVED lines=14> */
.L_x_7353:
[----:B------:R-:W-:Y:S01]  /*6cf0*/  IMAD.MOV.U32 R0, RZ, RZ, 0x7f ;  /* 0x0000007fff007424 */ /* 0x000fe200078e00ff */
[----:B------:R-:W-:-:S04]  /*6d00*/  ISETP.GT.U32.AND P0, PT, R3, 0x7f800000, PT ;  /* 0x7f8000000300780c */ /* 0x000fc80003f04070 */
[----:B------:R-:W-:-:S09]  /*6d10*/  SEL R0, R0, 0x7c, P0 ;  /* 0x0000007c00007807 */ /* 0x000fd20000000000 */
.L_x_7354:
[----:B------:R-:W-:Y:S05]  /*6d20*/  BSYNC B0 ;  /* 0x0000000000007941 */ /* 0x000fea0003800000 */
.L_x_7352:
[----:B------:R-:W-:-:S04]  /*6d30*/  LOP3.LUT R3, R7, 0x80000000, RZ, 0xc0, !PT ;  /* 0x8000000007037812 */ /* 0x000fc800078ec0ff */
[----:B------:R-:W-:-:S04]  /*6d40*/  SHF.R.U32.HI R3, RZ, 0x18, R3 ;  /* 0x00000018ff037819 */ /* 0x000fc80000011603 */
[----:B------:R-:W-:-:S05]  /*6d50*/  LOP3.LUT R3, R0, R3, RZ, 0xfc, !PT ;  /* 0x0000000300037212 */ /* 0x000fca00078efcff */
[----:B------:R0:W-:Y:S01]  /*6d60*/  STG.E.U8 desc[UR36][R4.64], R3 ;  /* 0x0000000304007986 */ /* 0x0001e2000c101124 */
[----:B------:R-:W-:Y:S05]  /*6d70*/  BRA `(.L_x_7338) ;  /* 0x0000000400e47947 */ /* 0x000fea0003800000 */
.L_x_7348:
[----:B------:R-:W-:Y:S01]  /*6d80*/  UMOV UR4, 0xf0000000 ;  /* 0xf000000000047882 */ /* 0x000fe20000000000 */
[----:B------:R-:W-:Y:S01]  /*6d90*/  UMOV UR5, 0x380fffff ;  /* 0x380fffff00057882 */ /* 0x000fe20000000000 */
[----:B---3--:R-:W0:Y:S01]  /*6da0*/  F2F.F32.F64 R0, R24 ;  /* 0x0000001800007310 */ /* 0x008e220000301000 */
[----:B------:R-:W-:-:S14]  /*6db0*/  DSETP.GEU.AND P0, PT, |R24|, UR4, PT ;  /* 0x0000000418007e2a */ /* 0x000fdc000bf0e200 */
[----:B0-----:R-:W-:-:S05]  /*6dc0*/  @!P0 FMUL R0, R0, 1.175494350822287508e-38 ;  /* 0x0080000000008820 */ /* 0x001fca0000400000 */
[----:B------:R-:W-:-:S05]  /*6dd0*/  F2FP.BF16.F32.PACK_AB R0, RZ, R0 ;  /* 0x00000000ff00723e */ /* 0x000fca00000010ff */
[----:B------:R0:W-:Y:S01]  /*6de0*/  STG.E.U16 desc[UR36][R4.64], R0 ;  /* 0x0000000004007986 */ /* 0x0001e2000c101524 */
[----:B------:R-:W-:Y:S05]  /*6df0*/  BRA `(.L_x_7338) ;  /* 0x0000000400c47947 */ /* 0x000fea0003800000 */
.L_x_7345:
        /* <DEDUP_REMOVED lines=8> */
[----:B---3--:R-:W0:Y:S02]  /*6e80*/  F2I.U32.F64.TRUNC R25, R24 ;  /* 0x0000001800197311 */ /* 0x008e24000030d000 */
[----:B0-----:R0:W-:Y:S01]  /*6e90*/  STG.E.U16 desc[UR36][R4.64], R25 ;  /* 0x0000001904007986 */ /* 0x0011e2000c101524 */
[----:B------:R-:W-:Y:S05]  /*6ea0*/  BRA `(.L_x_7338) ;  /* 0x0000000400987947 */ /* 0x000fea0003800000 */
.L_x_7357:
[----:B------:R-:W-:Y:S01]  /*6eb0*/  UMOV UR4, 0xf0000000 ;  /* 0xf000000000047882 */ /* 0x000fe20000000000 */
[----:B------:R-:W-:Y:S01]  /*6ec0*/  UMOV UR5, 0x380fffff ;  /* 0x380fffff00057882 */ /* 0x000fe20000000000 */
[----:B---3--:R-:W0:Y:S01]  /*6ed0*/  F2F.F32.F64 R7, R24 ;  /* 0x0000001800077310 */ /* 0x008e220000301000 */
        /* <DEDUP_REMOVED lines=18> */
.L_x_7360:
[----:B------:R-:W-:-:S04]  /*7000*/  LOP3.LUT R0, R7, 0x80000000, RZ, 0xc0, !PT ;  /* 0x8000000007007812 */ /* 0x000fc800078ec0ff */
[----:B------:R-:W-:-:S04]  /*7010*/  SHF.R.U32.HI R0, RZ, 0x18, R0 ;  /* 0x00000018ff007819 */ /* 0x000fc80000011600 */
[----:B------:R-:W-:-:S07]  /*7020*/  LOP3.LUT R0, R3, R0, RZ, 0xfc, !PT ;  /* 0x0000000003007212 */ /* 0x000fce00078efcff */
.L_x_7359:
[----:B------:R-:W-:Y:S05]  /*7030*/  BSYNC B0 ;  /* 0x0000000000007941 */ /* 0x000fea0003800000 */
.L_x_7358:
[----:B------:R0:W-:Y:S01]  /*7040*/  STG.E.U8 desc[UR36][R4.64], R0 ;  /* 0x0000000004007986 */ /* 0x0001e2000c101124 */
[----:B------:R-:W-:Y:S05]  /*7050*/  BRA `(.L_x_7338) ;  /* 0x00000004002c7947 */ /* 0x000fea0003800000 */
.L_x_7356:
        /* <DEDUP_REMOVED lines=21> */
.L_x_7363:
[----:B------:R-:W-:-:S04]  /*71b0*/  LOP3.LUT R0, R7, 0x80000000, RZ, 0xc0, !PT ;  /* 0x8000000007007812 */ /* 0x000fc800078ec0ff */
[----:B------:R-:W-:-:S04]  /*71c0*/  SHF.R.U32.HI R0, RZ, 0x18, R0 ;  /* 0x00000018ff007819 */ /* 0x000fc80000011600 */
[----:B------:R-:W-:-:S07]  /*71d0*/  LOP3.LUT R0, R3, R0, RZ, 0xfc, !PT ;  /* 0x0000000003007212 */ /* 0x000fce00078efcff */
.L_x_7362:
[----:B------:R-:W-:Y:S05]  /*71e0*/  BSYNC B0 ;  /* 0x0000000000007941 */ /* 0x000fea0003800000 */
.L_x_7361:
[----:B------:R0:W-:Y:S01]  /*71f0*/  STG.E.U8 desc[UR36][R4.64], R0 ;  /* 0x0000000004007986 */ /* 0x0001e2000c101124 */
[----:B------:R-:W-:Y:S05]  /*7200*/  BRA `(.L_x_7338) ;  /* 0x0000000000c07947 */ /* 0x000fea0003800000 */
.L_x_7355:
        /* <DEDUP_REMOVED lines=26> */
.L_x_7337:
        /* <DEDUP_REMOVED lines=16> */
.L_x_7366:
[----:B------:R-:W-:Y:S05]  /*74b0*/  BRA `(.L_x_7338) ;  /* 0x0000000000147947 */ /* 0x000fea0003800000 */
.L_x_7365:
[----:B---3--:R-:W0:Y:S02]  /*74c0*/  F2I.U64.F64.TRUNC R24, R24 ;  /* 0x0000001800187311 */ /* 0x008e24000030d800 */
[----:B0-----:R0:W-:Y:S01]  /*74d0*/  STG.E.64 desc[UR36][R4.64], R24 ;  /* 0x0000001804007986 */ /* 0x0011e2000c101b24 */
[----:B------:R-:W-:Y:S05]  /*74e0*/  BRA `(.L_x_7338) ;  /* 0x0000000000087947 */ /* 0x000fea0003800000 */
.L_x_7364:
[----:B---3--:R-:W0:Y:S02]  /*74f0*/  F2I.U32.F64.TRUNC R25, R24 ;  /* 0x0000001800197311 */ /* 0x008e24000030d000 */
[----:B0-----:R0:W-:Y:S02]  /*7500*/  STG.E desc[UR36][R4.64], R25 ;  /* 0x0000001904007986 */ /* 0x0011e4000c101924 */
.L_x_7338:
[----:B------:R-:W-:-:S07]  /*7510*/  VIADD R23, R23, 0x80 ;  /* 0x0000008017177836 */ /* 0x000fce0000000000 */
.L_x_7298:
[----:B------:R-:W-:Y:S05]  /*7520*/  BSYNC B6 ;  /* 0x0000000000067941 */ /* 0x000fea0003800000 */
.L_x_7297:
[----:B------:R-:W-:-:S13]  /*7530*/  ISETP.GE.AND P0, PT, R23, R22, PT ;  /* 0x000000161700720c */ /* 0x000fda0003f06270 */
[----:B------:R-:W-:Y:S05]  /*7540*/  @P0 EXIT ;  /* 0x000000000000094d */ /* 0x000fea0003800000 */
[----:B0-23--:R-:W0:Y:S01]  /*7550*/  LDC.64 R4, c[0x0][0x218] ;  /* 0x00008600ff047b82 */ /* 0x00de220000000a00 */
        /* <DEDUP_REMOVED lines=16> */
[----:B----4-:R-:W0:Y:S02]  /*7660*/  F2I.F64.TRUNC R17, R16 ;  /* 0x0000001000117311 */ /* 0x010e24000030d100 */
[----:B0-----:R-:W-:Y:S01]  /*7670*/  STG.E.U8 desc[UR36][R4.64], R17 ;  /* 0x0000001104007986 */ /* 0x001fe2000c101124 */
[----:B------:R-:W-:Y:S05]  /*7680*/  EXIT ;  /* 0x000000000000794d */ /* 0x000fea0003800000 */
.L_x_7370:
[----:B----4-:R-:W0:Y:S02]  /*7690*/  F2I.S64.F64.TRUNC R16, R16 ;  /* 0x0000001000107311 */ /* 0x010e24000030d900 */
[----:B0-----:R-:W-:-:S05]  /*76a0*/  IMAD.MOV.U32 R3, RZ, RZ, R16 ;  /* 0x000000ffff037224 */ /* 0x001fca00078e0010 */
[----:B------:R-:W-:Y:S01]  /*76b0*/  STG.E.U8 desc[UR36][R4.64], R3 ;  /* 0x0000000304007986 */ /* 0x000fe2000c101124 */
[----:B------:R-:W-:Y:S05]  /*76c0*/  EXIT ;  /* 0x000000000000794d */ /* 0x000fea0003800000 */
.L_x_7369:
[----:B------:R-:W-:-:S13]  /*76d0*/  ISETP.NE.AND P0, PT, R0, 0x2, PT ;  /* 0x000000020000780c */ /* 0x000fda0003f05270 */
[----:B------:R-:W-:Y:S05]  /*76e0*/  @!P0 BRA `(.L_x_7372) ;  /* 0x0000000000288947 */ /* 0x000fea0003800000 */
[----:B------:R-:W-:-:S13]  /*76f0*/  ISETP.NE.AND P0, PT, R0, 0x3, PT ;  /* 0x000000030000780c */ /* 0x000fda0003f05270 */
[----:B------:R-:W-:Y:S05]  /*7700*/  @!P0 BRA `(.L_x_7373) ;  /* 0x0000000000148947 */ /* 0x000fea0003800000 */
[----:B------:R-:W-:-:S13]  /*7710*/  ISETP.NE.AND P0, PT, R0, 0x4, PT ;  /* 0x000000040000780c */ /* 0x000fda0003f05270 */
[----:B------:R-:W-:Y:S05]  /*7720*/  @P0 BRA `(.L_x_7371) ;  /* 0x0000000c00880947 */ /* 0x000fea0003800000 */
[----:B----4-:R-:W0:Y:S02]  /*7730*/  F2I.S64.F64.TRUNC R16, R16 ;  /* 0x0000001000107311 */ /* 0x010e24000030d900 */
[----:B0-----:R-:W-:Y:S01]  /*7740*/  STG.E.64 desc[UR36][R4.64], R16 ;  /* 0x0000001004007986 */ /* 0x001fe2000c101b24 */
[----:B------:R-:W-:Y:S05]  /*7750*/  EXIT ;  /* 0x000000000000794d */ /* 0x000fea0003800000 */
.L_x_7373:
[----:B----4-:R-:W0:Y:S02]  /*7760*/  F2I.F64.TRUNC R17, R16 ;  /* 0x0000001000117311 */ /* 0x010e24000030d100 */
[----:B0-----:R-:W-:Y:S01]  /*7770*/  STG.E desc[UR36][R4.64], R17 ;  /* 0x0000001104007986 */ /* 0x001fe2000c101924 */
[----:B------:R-:W-:Y:S05]  /*7780*/  EXIT ;  /* 0x000000000000794d */ /* 0x000fea0003800000 */
.L_x_7372:
[----:B----4-:R-:W0:Y:S02]  /*7790*/  F2I.F64.TRUNC R17, R16 ;  /* 0x0000001000117311 */ /* 0x010e24000030d100 */
[----:B0-----:R-:W-:Y:S01]  /*77a0*/  STG.E.U16 desc[UR36][R4.64], R17 ;  /* 0x0000001104007986 */ /* 0x001fe2000c101524 */
[----:B------:R-:W-:Y:S05]  /*77b0*/  EXIT ;  /* 0x000000000000794d */ /* 0x000fea0003800000 */
.L_x_7368:
        /* <DEDUP_REMOVED lines=8> */
[----:B----4-:R-:W0:Y:S01]  /*7840*/  F2F.F32.F64 R3, R16 ;  /* 0x0000001000037310 */ /* 0x010e220000301000 */
[----:B------:R-:W-:-:S14]  /*7850*/  DSETP.GEU.AND P0, PT, |R16|, UR4, PT ;  /* 0x0000000410007e2a */ /* 0x000fdc000bf0e200 */
[----:B0-----:R-:W-:-:S05]  /*7860*/  @!P0 FMUL R3, R3, 1.175494350822287508e-38 ;  /* 0x0080000003038820 */ /* 0x001fca0000400000 */
[----:B------:R-:W-:Y:S01]  /*7870*/  STG.E desc[UR36][R4.64], R3 ;  /* 0x0000000304007986 */ /* 0x000fe2000c101924 */
[----:B------:R-:W-:Y:S05]  /*7880*/  EXIT ;  /* 0x000000000000794d */ /* 0x000fea0003800000 */
.L_x_7375:
[----:B------:R-:W-:Y:S01]  /*7890*/  UMOV UR4, 0xf0000000 ;  /* 0xf000000000047882 */ /* 0x000fe20000000000 */
[----:B------:R-:W-:Y:S01]  /*78a0*/  UMOV UR5, 0x380fffff ;  /* 0x380fffff00057882 */ /* 0x000fe20000000000 */
[----:B----4-:R-:W0:Y:S01]  /*78b0*/  F2F.F32.F64 R0, R16 ;  /* 0x0000001000007310 */ /* 0x010e220000301000 */
[----:B------:R-:W-:-:S14]  /*78c0*/  DSETP.GEU.AND P0, PT, |R16|, UR4, PT ;  /* 0x0000000410007e2a */ /* 0x000fdc000bf0e200 */
[----:B0-----:R-:W-:-:S05]  /*78d0*/  @!P0 FMUL R0, R0, 1.175494350822287508e-38 ;  /* 0x0080000000008820 */ /* 0x001fca0000400000 */
[----:B------:R-:W-:-:S05]  /*78e0*/  F2FP.F16.F32.PACK_AB R0, RZ, R0 ;  /* 0x00000000ff00723e */ /* 0x000fca00000000ff */
[----:B------:R-:W-:Y:S01]  /*78f0*/  STG.E.U16 desc[UR36][R4.64], R0 ;  /* 0x0000000004007986 */ /* 0x000fe2000c101524 */
[----:B------:R-:W-:Y:S05]  /*7900*/  EXIT ;  /* 0x000000000000794d */ /* 0x000fea0003800000 */
.L_x_7374:
        /* <DEDUP_REMOVED lines=8> */
[----:B----4-:R-:W0:Y:S01]  /*7990*/  F2F.F32.F64 R2, R16 ;  /* 0x0000001000027310 */ /* 0x010e220000301000 */
[----:B------:R-:W-:Y:S01]  /*79a0*/  DSETP.GEU.AND P0, PT, |R16|, UR4, PT ;  /* 0x0000000410007e2a */ /* 0x000fe2000bf0e200 */
[----:B------:R-:W-:-:S13]  /*79b0*/  IMAD.MOV.U32 R3, RZ, RZ, RZ ;  /* 0x000000ffff037224 */ /* 0x000fda00078e00ff */
[----:B0-----:R-:W-:-:S05]  /*79c0*/  @!P0 FMUL R2, R2, 1.175494350822287508e-38 ;  /* 0x0080000002028820 */ /* 0x001fca0000400000 */
[----:B------:R-:W-:Y:S01]  /*79d0*/  STG.E.64 desc[UR36][R4.64], R2 ;  /* 0x0000000204007986 */ /* 0x000fe2000c101b24 */
[----:B------:R-:W-:Y:S05]  /*79e0*/  EXIT ;  /* 0x000000000000794d */ /* 0x000fea0003800000 */
.L_x_7377:
[----:B------:R-:W-:Y:S01]  /*79f0*/  UMOV UR4, 0xf0000000 ;  /* 0xf000000000047882 */ /* 0x000fe20000000000 */
[----:B------:R-:W-:Y:S01]  /*7a00*/  UMOV UR5, 0x380fffff ;  /* 0x380fffff00057882 */ /* 0x000fe20000000000 */
[----:B----4-:R-:W0:Y:S01]  /*7a10*/  F2F.F32.F64 R0, R16 ;  /* 0x0000001000007310 */ /* 0x010e220000301000 */
[----:B------:R-:W-:-:S14]  /*7a20*/  DSETP.GEU.AND P0, PT, |R16|, UR4, PT ;  /* 0x0000000410007e2a */ /* 0x000fdc000bf0e200 */
[----:B0-----:R-:W-:-:S05]  /*7a30*/  @!P0 FMUL R0, R0, 1.175494350822287508e-38 ;  /* 0x0080000000008820 */ /* 0x001fca0000400000 */
[----:B------:R-:W-:-:S04]  /*7a40*/  F2FP.F16.F32.PACK_AB R3, RZ, R0 ;  /* 0x00000000ff03723e */ /* 0x000fc800000000ff */
[----:B------:R-:W-:-:S05]  /*7a50*/  PRMT R3, R3, 0x5410, RZ ;  /* 0x0000541003037816 */ /* 0x000fca00000000ff */
[----:B------:R-:W-:Y:S01]  /*7a60*/  STG.E desc[UR36][R4.64], R3 ;  /* 0x0000000304007986 */ /* 0x000fe2000c101924 */
[----:B------:R-:W-:Y:S05]  /*7a70*/  EXIT ;  /* 0x000000000000794d */ /* 0x000fea0003800000 */
.L_x_7376:
[----:B----4-:R-:W-:Y:S01]  /*7a80*/  STG.E.64 desc[UR36][R4.64], R16 ;  /* 0x0000001004007986 */ /* 0x010fe2000c101b24 */
[----:B------:R-:W-:Y:S05]  /*7a90*/  EXIT ;  /* 0x000000000000794d */ /* 0x000fea0003800000 */
.L_x_7367:
        /* <DEDUP_REMOVED lines=12> */
.L_x_7380:
[----:B-1----:R-:W-:-:S05]  /*7b60*/  CS2R R18, SRZ ;  /* 0x0000000000127805 */ /* 0x002fca000001ff00 */
[----:B----4-:R-:W-:Y:S01]  /*7b70*/  STG.E.128 desc[UR36][R4.64], R16 ;  /* 0x0000001004007986 */ /* 0x010fe2000c101d24 */
[----:B------:R-:W-:Y:S05]  /*7b80*/  EXIT ;  /* 0x000000000000794d */ /* 0x000fea0003800000 */
.L_x_7379:
        /* <DEDUP_REMOVED lines=25> */
.L_x_7384:
[----:B------:R-:W-:Y:S05]  /*7d20*/  BSYNC B0 ;  /* 0x0000000000007941 */ /* 0x000fea0003800000 */
.L_x_7383:
[----:B------:R-:W-:-:S05]  /*7d30*/  LOP3.LUT R3, R0, R3, RZ, 0xfc, !PT ;  /* 0x0000000300037212 */ /* 0x000fca00078efcff */
[----:B------:R-:W-:Y:S01]  /*7d40*/  STG.E.U8 desc[UR36][R4.64], R3 ;  /* 0x0000000304007986 */ /* 0x000fe2000c101124 */
[----:B------:R-:W-:Y:S05]  /*7d50*/  EXIT ;  /* 0x000000000000794d */ /* 0x000fea0003800000 */
.L_x_7382:
[----:B------:R-:W-:Y:S01]  /*7d60*/  UMOV UR4, 0xf0000000 ;  /* 0xf000000000047882 */ /* 0x000fe20000000000 */
[----:B------:R-:W-:Y:S01]  /*7d70*/  UMOV UR5, 0x380fffff ;  /* 0x380fffff00057882 */ /* 0x000fe20000000000 */
[----:B----4-:R-:W0:Y:S01]  /*7d80*/  F2F.F32.F64 R3, R16 ;  /* 0x0000001000037310 */ /* 0x010e220000301000 */
        /* <DEDUP_REMOVED lines=14> */
.L_x_7386:
[----:B------:R-:W-:Y:S01]  /*7e70*/  IMAD.MOV.U32 R0, RZ, RZ, 0x7f ;  /* 0x0000007fff007424 */ /* 0x000fe200078e00ff */
[----:B------:R-:W-:-:S04]  /*7e80*/  ISETP.GT.U32.AND P0, PT, R2, 0x7f800000, PT ;  /* 0x7f8000000200780c */ /* 0x000fc80003f04070 */
[----:B------:R-:W-:-:S09]  /*7e90*/  SEL R0, R0, 0x7c, P0 ;  /* 0x0000007c00007807 */ /* 0x000fd20000000000 */
.L_x_7387:
[----:B------:R-:W-:Y:S05]  /*7ea0*/  BSYNC B0 ;  /* 0x0000000000007941 */ /* 0x000fea0003800000 */
.L_x_7385:
[----:B------:R-:W-:-:S04]  /*7eb0*/  LOP3.LUT R2, R3, 0x80000000, RZ, 0xc0, !PT ;  /* 0x8000000003027812 */ /* 0x000fc800078ec0ff */
[----:B------:R-:W-:-:S04]  /*7ec0*/  SHF.R.U32.HI R3, RZ, 0x18, R2 ;  /* 0x00000018ff037819 */ /* 0x000fc80000011602 */
[----:B------:R-:W-:-:S05]  /*7ed0*/  LOP3.LUT R3, R0, R3, RZ, 0xfc, !PT ;  /* 0x0000000300037212 */ /* 0x000fca00078efcff */
[----:B------:R-:W-:Y:S01]  /*7ee0*/  STG.E.U8 desc[UR36][R4.64], R3 ;  /* 0x0000000304007986 */ /* 0x000fe2000c101124 */
[----:B------:R-:W-:Y:S05]  /*7ef0*/  EXIT ;  /* 0x000000000000794d */ /* 0x000fea0003800000 */
.L_x_7381:
[----:B------:R-:W-:Y:S01]  /*7f00*/  UMOV UR4, 0xf0000000 ;  /* 0xf000000000047882 */ /* 0x000fe20000000000 */
[----:B------:R-:W-:Y:S01]  /*7f10*/  UMOV UR5, 0x380fffff ;  /* 0x380fffff00057882 */ /* 0x000fe20000000000 */
[----:B----4-:R-:W0:Y:S01]  /*7f20*/  F2F.F32.F64 R0, R16 ;  /* 0x0000001000007310 */ /* 0x010e220000301000 */
[----:B------:R-:W-:-:S14]  /*7f30*/  DSETP.GEU.AND P0, PT, |R16|, UR4, PT ;  /* 0x0000000410007e2a */ /* 0x000fdc000bf0e200 */
[----:B0-----:R-:W-:-:S05]  /*7f40*/  @!P0 FMUL R0, R0, 1.175494350822287508e-38 ;  /* 0x0080000000008820 */ /* 0x001fca0000400000 */
[----:B------:R-:W-:-:S05]  /*7f50*/  F2FP.BF16.F32.PACK_AB R0, RZ, R0 ;  /* 0x00000000ff00723e */ /* 0x000fca00000010ff */
[----:B------:R-:W-:Y:S01]  /*7f60*/  STG.E.U16 desc[UR36][R4.64], R0 ;  /* 0x0000000004007986 */ /* 0x000fe2000c101524 */
[----:B------:R-:W-:Y:S05]  /*7f70*/  EXIT ;  /* 0x000000000000794d */ /* 0x000fea0003800000 */
.L_x_7378:
        /* <DEDUP_REMOVED lines=8> */
[----:B----4-:R-:W0:Y:S02]  /*8000*/  F2I.U32.F64.TRUNC R17, R16 ;  /* 0x0000001000117311 */ /* 0x010e24000030d000 */
[----:B0-----:R-:W-:Y:S01]  /*8010*/  STG.E.U16 desc[UR36][R4.64], R17 ;  /* 0x0000001104007986 */ /* 0x001fe2000c101524 */
[----:B------:R-:W-:Y:S05]  /*8020*/  EXIT ;  /* 0x000000000000794d */ /* 0x000fea0003800000 */
.L_x_7390:
[----:B------:R-:W-:Y:S01]  /*8030*/  UMOV UR4, 0xf0000000 ;  /* 0xf000000000047882 */ /* 0x000fe20000000000 */
[----:B------:R-:W-:Y:S01]  /*8040*/  UMOV UR5, 0x380fffff ;  /* 0x380fffff00057882 */ /* 0x000fe20000000000 */
[----:B----4-:R-:W0:Y:S01]  /*8050*/  F2F.F32.F64 R7, R16 ;  /* 0x0000001000077310 */ /* 0x010e220000301000 */
        /* <DEDUP_REMOVED lines=18> */
.L_x_7393:
[----:B------:R-:W-:-:S04]  /*8180*/  LOP3.LUT R2, R7, 0x80000000, RZ, 0xc0, !PT ;  /* 0x8000000007027812 */ /* 0x000fc800078ec0ff */
[----:B------:R-:W-:-:S04]  /*8190*/  SHF.R.U32.HI R3, RZ, 0x18, R2 ;  /* 0x00000018ff037819 */ /* 0x000fc80000011602 */
[----:B------:R-:W-:-:S04]  /*81a0*/  LOP3.LUT R0, R0, R3, RZ, 0xfc, !PT ;  /* 0x0000000300007212 */ /* 0x000fc800078efcff */
[----:B------:R-:W-:-:S07]  /*81b0*/  PRMT R2, R0, 0x7610, R2 ;  /* 0x0000761000027816 */ /* 0x000fce0000000002 */
.L_x_7392:
[----:B------:R-:W-:Y:S05]  /*81c0*/  BSYNC B0 ;  /* 0x0000000000007941 */ /* 0x000fea0003800000 */
.L_x_7391:
[----:B------:R-:W-:Y:S01]  /*81d0*/  STG.E.U8 desc[UR36][R4.64], R2 ;  /* 0x0000000204007986 */ /* 0x000fe2000c101124 */
[----:B------:R-:W-:Y:S05]  /*81e0*/  EXIT ;  /* 0x000000000000794d */ /* 0x000fea0003800000 */
.L_x_7389:
        /* <DEDUP_REMOVED lines=21> */
.L_x_7396:
[----:B------:R-:W-:-:S04]  /*8340*/  LOP3.LUT R2, R7, 0x80000000, RZ, 0xc0, !PT ;  /* 0x8000000007027812 */ /* 0x000fc800078ec0ff */
[----:B------:R-:W-:-:S04]  /*8350*/  SHF.R.U32.HI R3, RZ, 0x18, R2 ;  /* 0x00000018ff037819 */ /* 0x000fc80000011602 */
[----:B------:R-:W-:-:S04]  /*8360*/  LOP3.LUT R0, R0, R3, RZ, 0xfc, !PT ;  /* 0x0000000300007212 */ /* 0x000fc800078efcff */
[----:B------:R-:W-:-:S07]  /*8370*/  PRMT R2, R0, 0x7610, R2 ;  /* 0x0000761000027816 */ /* 0x000fce0000000002 */
.L_x_7395:
[----:B------:R-:W-:Y:S05]  /*8380*/  BSYNC B0 ;  /* 0x0000000000007941 */ /* 0x000fea0003800000 */
.L_x_7394:
[----:B------:R-:W-:Y:S01]  /*8390*/  STG.E.U8 desc[UR36][R4.64], R2 ;  /* 0x0000000204007986 */ /* 0x000fe2000c101124 */
[----:B------:R-:W-:Y:S05]  /*83a0*/  EXIT ;  /* 0x000000000000794d */ /* 0x000fea0003800000 */
.L_x_7388:
        /* <DEDUP_REMOVED lines=26> */
.L_x_7371:
[----:B------:R-:W-:Y:S01]  /*8550*/  MOV R0, 0x0 ;  /* 0x0000000000007802 */ /* 0x000fe20000000f00 */
[----:B------:R-:W-:Y:S01]  /*8560*/  ULDC.64 UR4, c[0x4][0x198] ;  /* 0x0100660000047ab9 */ /* 0x000fe20000000a00 */
[----:B------:R-:W-:Y:S01]  /*8570*/  ULDC.64 UR6, c[0x4][0x98] ;  /* 0x0100260000067ab9 */ /* 0x000fe20000000a00 */
[----:B------:R-:W-:Y:S01]  /*8580*/  IMAD.U32 R4, RZ, RZ, UR4 ;  /* 0x00000004ff047e24 */ /* 0x000fe2000f8e00ff */
[----:B------:R0:W2:Y:S01]  /*8590*/  LDC.64 R2, c[0x4][R0] ;  /* 0x0100000000027b82 */ /* 0x0000a20000000a00 */
        /* <DEDUP_REMOVED lines=11> */
.L_x_7399:
[----:B------:R-:W-:Y:S05]  /*8650*/  EXIT ;  /* 0x000000000000794d */ /* 0x000fea0003800000 */
.L_x_7398:
[----:B----4-:R-:W0:Y:S02]  /*8660*/  F2I.U64.F64.TRUNC R16, R16 ;  /* 0x0000001000107311 */ /* 0x010e24000030d800 */
[----:B0-----:R-:W-:Y:S01]  /*8670*/  STG.E.64 desc[UR36][R4.64], R16 ;  /* 0x0000001004007986 */ /* 0x001fe2000c101b24 */
[----:B------:R-:W-:Y:S05]  /*8680*/  EXIT ;  /* 0x000000000000794d */ /* 0x000fea0003800000 */
.L_x_7397:
[----:B----4-:R-:W0:Y:S02]  /*8690*/  F2I.U32.F64.TRUNC R17, R16 ;  /* 0x0000001000117311 */ /* 0x010e24000030d000 */
[----:B0-----:R-:W-:Y:S01]  /*86a0*/  STG.E desc[UR36][R4.64], R17 ;  /* 0x0000001104007986 */ /* 0x001fe2000c101924 */
[----:B------:R-:W-:Y:S05]  /*86b0*/  EXIT ;  /* 0x000000000000794d */ /* 0x000fea0003800000 */
.L_x_7400:
        /* <DEDUP_REMOVED lines=12> */
.L_x_23513:


//--------------------- .text._ZN2at6native18elementwise_kernelILi128ELi2EZNS0_22gpu_kernel_impl_nocastIZZZNS0_16sign_kernel_cudaERNS_18TensorIteratorBaseEENKUlvE_clEvENKUlvE4_clEvEUldE_EEvS4_RKT_EUliE_EEviT1_ --------------------------
	.section	.text._ZN2at6native18elementwise_kernelILi128ELi2EZNS0_22gpu_kernel_impl_nocastIZZZNS0_16sign_kernel_cudaERNS_18TensorIteratorBaseEENKUlvE_clEvENKUlvE4_clEvEUldE_EEvS4_RKT_EUliE_EEviT1_,"ax",@progbits
	.align	128
        .global         _ZN2at6native18elementwise_kernelILi128ELi2EZNS0_22gpu_kernel_impl_nocastIZZZNS0_16sign_kernel_cudaERNS_18TensorIteratorBaseEENKUlvE_clEvENKUlvE4_clEvEUldE_EEvS4_RKT_EUliE_EEviT1_
        .type           _ZN2at6native18elementwise_kernelILi128ELi2EZNS0_22gpu_kernel_impl_nocastIZZZNS0_16sign_kernel_cudaERNS_18TensorIteratorBaseEENKUlvE_clEvENKUlvE4_clEvEUldE_EEvS4_RKT_EUliE_EEviT1_,@function
        .size           _ZN2at6native18elementwise_kernelILi128ELi2EZNS0_22gpu_kernel_impl_nocastIZZZNS0_16sign_kernel_cudaERNS_18TensorIteratorBaseEENKUlvE_clEvENKUlvE4_clEvEUldE_EEvS4_RKT_EUliE_EEviT1_,(.L_x_23514 - _ZN2at6native18elementwise_kernelILi128ELi2EZNS0_22gpu_kernel_impl_nocastIZZZNS0_16sign_kernel_cudaERNS_18TensorIteratorBaseEENKUlvE_clEvENKUlvE4_clEvEUldE_EEvS4_RKT_EUliE_EEviT1_)
        .other          _ZN2at6native18elementwise_kernelILi128ELi2EZNS0_22gpu_kernel_impl_nocastIZZZNS0_16sign_kernel_cudaERNS_18TensorIteratorBaseEENKUlvE_clEvENKUlvE4_clEvEUldE_EEvS4_RKT_EUliE_EEviT1_,@"STO_CUDA_ENTRY STV_DEFAULT"
_ZN2at6native18elementwise_kernelILi128ELi2EZNS0_22gpu_kernel_impl_nocastIZZZNS0_16sign_kernel_cudaERNS_18TensorIteratorBaseEENKUlvE_clEvENKUlvE4_clEvEUldE_EEvS4_RKT_EUliE_EEviT1_:
.text._ZN2at6native18elementwise_kernelILi128ELi2EZNS0_22gpu_kernel_impl_nocastIZZZNS0_16sign_kernel_cudaERNS_18TensorIteratorBaseEENKUlvE_clEvENKUlvE4_clEvEUldE_EEvS4_RKT_EUliE_EEviT1_:
        /* <DEDUP_REMOVED lines=312> */
.L_x_7403:
[----:B------:R-:W-:Y:S02]  /*1380*/  ULDC.64 UR8, c[0x0][0x418] ;  /* 0x0001060000087ab9 */ /* 0x000fe40000000a00 */
[----:B------:R-:W-:-:S04]  /*1390*/  IADD3 R6, P0, R2, UR8, RZ ;  /* 0x0000000802067c10 */ /* 0x000fc8000ff1e0ff */
[----:B------:R-:W-:Y:S01]  /*13a0*/  IADD3.X R7, RZ, UR9, RZ, P0, !PT ;  /* 0x00000009ff077c10 */ /* 0x000fe200087fe4ff */
[----:B------:R-:W-:-:S04]  /*13b0*/  ULDC.64 UR8, c[0x0][0x410] ;  /* 0x0001040000087ab9 */ /* 0x000fc80000000a00 */
[----:B------:R0:W2:Y:S02]  /*13c0*/  LDG.E.64 R4, desc[UR4][R6.64] ;  /* 0x0000000406047981 */ /* 0x0000a4000c1e1b00 */
[----:B0-----:R-:W-:Y:S01]  /*13d0*/  IADD3 R7, R0, 0x80, RZ ;  /* 0x0000008000077810 */ /* 0x001fe20007ffe0ff */
[C---:B--2---:R-:W-:Y:S02]  /*13e0*/  DSETP.GT.AND P0, PT, R4.reuse, RZ, PT ;  /* 0x000000ff0400722a */ /* 0x044fe40003f04000 */
[----:B------:R-:W-:-:S06]  /*13f0*/  DSETP.GEU.AND P1, PT, R4, RZ, PT ;  /* 0x000000ff0400722a */ /* 0x000fcc0003f2e000 */
[----:B------:R-:W-:-:S04]  /*1400*/  SEL R2, RZ, 0x1, P1 ;  /* 0x00000001ff027807 */ /* 0x000fc80000800000 */
[C---:B------:R-:W-:Y:S02]  /*1410*/  IADD3 R4, -R2.reuse, 0x1, RZ ;  /* 0x0000000102047810 */ /* 0x040fe40007ffe1ff */
[----:B------:R-:W-:Y:S02]  /*1420*/  @!P0 IADD3 R4, -R2, RZ, RZ ;  /* 0x000000ff02048210 */ /* 0x000fe40007ffe1ff */
[----:B------:R-:W-:-:S04]  /*1430*/  IADD3 R2, P0, R3, UR8, RZ ;  /* 0x0000000803027c10 */ /* 0x000fc8000ff1e0ff */
[----:B------:R-:W0:Y:S01]  /*1440*/  I2F.F64 R4, R4 ;  /* 0x0000000400047312 */ /* 0x000e220000201c00 */
[----:B------:R-:W-:-:S05]  /*1450*/  IADD3.X R3, RZ, UR9, RZ, P0, !PT ;  /* 0x00000009ff037c10 */ /* 0x000fca00087fe4ff */
[----:B0-----:R0:W-:Y:S03]  /*1460*/  STG.E.64 desc[UR4][R2.64], R4 ;  /* 0x0000000402007986 */ /* 0x0011e6000c101b04 */
.L_x_7402:
[----:B------:R-:W-:Y:S05]  /*1470*/  BSYNC B0 ;  /* 0x0000000000007941 */ /* 0x000fea0003800000 */
.L_x_7401:
[----:B------:R-:W-:-:S13]  /*1480*/  ISETP.GE.AND P0, PT, R7, UR6, PT ;  /* 0x0000000607007c0c */ /* 0x000fda000bf06270 */
[----:B------:R-:W-:Y:S05]  /*1490*/  @P0 EXIT ;  /* 0x000000000000094d */ /* 0x000fea0003800000 */
[----:B------:R-:W1:Y:S01]  /*14a0*/  LDC R8, c[0x0][0x218] ;  /* 0x00008600ff087b82 */ /* 0x000e620000000800 */
[----:B0-----:R-:W-:Y:S01]  /*14b0*/  HFMA2.MMA R3, -RZ, RZ, 0, 0 ;  /* 0x00000000ff037435 */ /* 0x001fe200000001ff */
[----:B------:R-:W-:Y:S02]  /*14c0*/  MOV R0, RZ ;  /* 0x000000ff00007202 */ /* 0x000fe40000000f00 */
[----:B-1----:R-:W-:-:S13]  /*14d0*/  ISETP.NE.AND P0, PT, R8, RZ, PT ;  /* 0x000000ff0800720c */ /* 0x002fda0003f05270 */
        /* <DEDUP_REMOVED lines=299> */
.L_x_7404:
[----:B------:R-:W-:Y:S02]  /*2790*/  ULDC.64 UR6, c[0x0][0x418] ;  /* 0x0001060000067ab9 */ /* 0x000fe40000000a00 */
[----:B------:R-:W-:-:S04]  /*27a0*/  IADD3 R6, P0, R0, UR6, RZ ;  /* 0x0000000600067c10 */ /* 0x000fc8000ff1e0ff */
[----:B------:R-:W-:Y:S01]  /*27b0*/  IADD3.X R7, RZ, UR7, RZ, P0, !PT ;  /* 0x00000007ff077c10 */ /* 0x000fe200087fe4ff */
[----:B------:R-:W-:-:S04]  /*27c0*/  ULDC.64 UR6, c[0x0][0x410] ;  /* 0x0001040000067ab9 */ /* 0x000fc80000000a00 */
[----:B------:R-:W2:Y:S02]  /*27d0*/  LDG.E.64 R4, desc[UR4][R6.64] ;  /* 0x0000000406047981 */ /* 0x000ea4000c1e1b00 */
        /* <DEDUP_REMOVED lines=8> */
[----:B0-----:R-:W-:Y:S01]  /*2860*/  STG.E.64 desc[UR4][R2.64], R4 ;  /* 0x0000000402007986 */ /* 0x001fe2000c101b04 */
[----:B------:R-:W-:Y:S05]  /*2870*/  EXIT ;  /* 0x000000000000794d */ /* 0x000fea0003800000 */
.L_x_7405:
        /* <DEDUP_REMOVED lines=16> */
.L_x_23514:


//--------------------- .text._ZN2at6native27unrolled_elementwise_kernelIZZZNS0_16sign_kernel_cudaERNS_18TensorIteratorBaseEENKUlvE_clEvENKUlvE4_clEvEUldE_St5arrayIPcLm2EELi4E23TrivialOffsetCalculatorILi1EjESB_NS0_6memory15LoadWithoutCastENSC_16StoreWithoutCastEEEviT_T0_T2_T3_T4_T5_ --------------------------
	.section	.text._ZN2at6native27unrolled_elementwise_kernelIZZZNS0_16sign_kernel_cudaERNS_18TensorIteratorBaseEENKUlvE_clEvENKUlvE4_clEvEUldE_St5arrayIPcLm2EELi4E23TrivialOffsetCalculatorILi1EjESB_NS0_6memory15LoadWithoutCastENSC_16StoreWithoutCastEEEviT_T0_T2_T3_T4_T5_,"ax",@progbits
	.align	128
        .global         _ZN2at6native27unrolled_elementwise_kernelIZZZNS0_16sign_kernel_cudaERNS_18TensorIteratorBaseEENKUlvE_clEvENKUlvE4_clEvEUldE_St5arrayIPcLm2EELi4E23TrivialOffsetCalculatorILi1EjESB_NS0_6memory15LoadWithoutCastENSC_16StoreWithoutCastEEEviT_T0_T2_T3_T4_T5_
        .type           _ZN2at6native27unrolled_elementwise_kernelIZZZNS0_16sign_kernel_cudaERNS_18TensorIteratorBaseEENKUlvE_clEvENKUlvE4_clEvEUldE_St5arrayIPcLm2EELi4E23TrivialOffsetCalculatorILi1EjESB_NS0_6memory15LoadWithoutCastENSC_16StoreWithoutCastEEEviT_T0_T2_T3_T4_T5_,@function
        .size           _ZN2at6native27unrolled_elementwise_kernelIZZZNS0_16sign_kernel_cudaERNS_18TensorIteratorBaseEENKUlvE_clEvENKUlvE4_clEvEUldE_St5arrayIPcLm2EELi4E23TrivialOffsetCalculatorILi1EjESB_NS0_6memory15LoadWithoutCastENSC_16StoreWithoutCastEEEviT_T0_T2_T3_T4_T5_,(.L_x_23515 - _ZN2at6native27unrolled_elementwise_kernelIZZZNS0_16sign_kernel_cudaERNS_18TensorIteratorBaseEENKUlvE_clEvENKUlvE4_clEvEUldE_St5arrayIPcLm2EELi4E23TrivialOffsetCalculatorILi1EjESB_NS0_6memory15LoadWithoutCastENSC_16StoreWithoutCastEEEviT_T0_T2_T3_T4_T5_)
        .other          _ZN2at6native27unrolled_elementwise_kernelIZZZNS0_16sign_kernel_cudaERNS_18TensorIteratorBaseEENKUlvE_clEvENKUlvE4_clEvEUldE_St5arrayIPcLm2EELi4E23TrivialOffsetCalculatorILi1EjESB_NS0_6memory15LoadWithoutCastENSC_16StoreWithoutCastEEEviT_T0_T2_T3_T4_T5_,@"STO_CUDA_ENTRY STV_DEFAULT"
_ZN2at6native27unrolled_elementwise_kernelIZZZNS0_16sign_kernel_cudaERNS_18TensorIteratorBaseEENKUlvE_clEvENKUlvE4_clEvEUldE_St5arrayIPcLm2EELi4E23TrivialOffsetCalculatorILi1EjESB_NS0_6memory15LoadWithoutCastENSC_16StoreWithoutCastEEEviT_T0_T2_T3_T4_T5_:
.text._ZN2at6native27unrolled_elementwise_kernelIZZZNS0_16sign_kernel_cudaERNS_18TensorIteratorBaseEENKUlvE_clEvENKUlvE4_clEvEUldE_St5arrayIPcLm2EELi4E23TrivialOffsetCalculatorILi1EjESB_NS0_6memory15LoadWithoutCastENSC_16StoreWithoutCastEEEviT_T0_T2_T3_T4_T5_:
[----:B------:R-:W-:Y:S01]  /*0000*/  LDC R1, c[0x0][0x28] ;  /* 0x00000a00ff017b82 */ /* 0x000fe20000000800 */
[----:B------:R-:W0:Y:S07]  /*0010*/  S2R R0, SR_CTAID.X ;  /* 0x0000000000007919 */ /* 0x000e2e0000002500 */
[----:B------:R-:W0:Y:S01]  /*0020*/  LDC R5, c[0x0][0x210] ;  /* 0x00008400ff057b82 */ /* 0x000e220000000800 */
[----:B------:R-:W-:Y:S01]  /*0030*/  CS2R R16, SRZ ;  /* 0x0000000000107805 */ /* 0x000fe2000001ff00 */
        /* <DEDUP_REMOVED lines=9> */
[----:B------:R-:W-:Y:S01]  /*00d0*/  @!P1 IADD3 R5, R5, 0x80, RZ ;  /* 0x0000008005059810 */ /* 0x000fe20007ffe0ff */
[----:B------:R-:W1:Y:S03]  /*00e0*/  @!P1 LDC.64 R12, c[0x0][0x220] ;  /* 0x00008800ff0c9b82 */ /* 0x000e660000000a00 */
[----:B------:R-:W-:-:S13]  /*00f0*/  ISETP.GE.AND P3, PT, R5, R2, PT ;  /* 0x000000020500720c */ /* 0x000fda0003f66270 */
[----:B------:R-:W-:Y:S02]  /*0100*/  @!P3 IMAD R19, R0, 0x200, R5 ;  /* 0x000002000013b824 */ /* 0x000fe400078e0205 */
[----:B------:R-:W-:-:S05]  /*0110*/  @!P3 VIADD R5, R5, 0x80 ;  /* 0x000000800505b836 */ /* 0x000fca0000000000 */
[----:B------:R-:W-:-:S13]  /*0120*/  ISETP.GE.AND P2, PT, R5, R2, PT ;  /* 0x000000020500720c */ /* 0x000fda0003f46270 */
[----:B------:R-:W2:Y:S01]  /*0130*/  @!P2 LDC.64 R14, c[0x0][0x220] ;  /* 0x00008800ff0eab82 */ /* 0x000ea20000000a00 */
[C---:B------:R-:W-:Y:S01]  /*0140*/  @!P2 LEA R5, R0.reuse, R5, 0x9 ;  /* 0x000000050005a211 */ /* 0x040fe200078e48ff */
[----:B------:R-:W-:-:S04]  /*0150*/  @!P0 IMAD R7, R0, 0x200, R3 ;  /* 0x0000020000078824 */ /* 0x000fc800078e0203 */
[----:B--2---:R-:W-:Y:S02]  /*0160*/  @!P2 IMAD.WIDE.U32 R14, R5, 0x8, R14 ;  /* 0x00000008050ea825 */ /* 0x004fe400078e000e */
[----:B------:R-:W2:Y:S02]  /*0170*/  @!P3 LDC.64 R4, c[0x0][0x220] ;  /* 0x00008800ff04bb82 */ /* 0x000ea40000000a00 */
[----:B-1----:R-:W-:Y:S01]  /*0180*/  @!P1 IMAD.WIDE.U32 R12, R9, 0x8, R12 ;  /* 0x00000008090c9825 */ /* 0x002fe200078e000c */
[----:B------:R-:W-:Y:S01]  /*0190*/  CS2R R8, SRZ ;  /* 0x0000000000087805 */ /* 0x000fe2000001ff00 */
[----:B------:R1:W5:Y:S02]  /*01a0*/  @!P2 LDG.E.64 R16, desc[UR4][R14.64] ;  /* 0x000000040e10a981 */ /* 0x000364000c1e1b00 */
[----:B0-----:R-:W-:Y:S01]  /*01b0*/  @!P0 IMAD.WIDE.U32 R10, R7, 0x8, R10 ;  /* 0x00000008070a8825 */ /* 0x001fe200078e000a */
[----:B------:R-:W-:-:S04]  /*01c0*/  CS2R R6, SRZ ;  /* 0x0000000000067805 */ /* 0x000fc8000001ff00 */
[----:B------:R1:W5:Y:S04]  /*01d0*/  @!P0 LDG.E.64 R8, desc[UR4][R10.64] ;  /* 0x000000040a088981 */ /* 0x000368000c1e1b00 */
[----:B------:R1:W5:Y:S01]  /*01e0*/  @!P1 LDG.E.64 R6, desc[UR4][R12.64] ;  /* 0x000000040c069981 */ /* 0x000362000c1e1b00 */
[----:B--2---:R-:W-:Y:S01]  /*01f0*/  @!P3 IMAD.WIDE.U32 R18, R19, 0x8, R4 ;  /* 0x000000081312b825 */ /* 0x004fe200078e0004 */
[----:B------:R-:W-:-:S06]  /*0200*/  CS2R R4, SRZ ;  /* 0x0000000000047805 */ /* 0x000fcc000001ff00 */
[----:B------:R1:W5:Y:S01]  /*0210*/  @!P3 LDG.E.64 R4, desc[UR4][R18.64] ;  /* 0x000000041204b981 */ /* 0x000362000c1e1b00 */
[----:B------:R-:W-:Y:S04]  /*0220*/  BSSY B0, `(.L_x_7406) ;  /* 0x000000d000007945 */ /* 0x000fe80003800000 */
[----:B------:R-:W-:Y:S05]  /*0230*/  @P0 BRA `(.L_x_7407) ;  /* 0x00000000002c0947 */ /* 0x000fea0003800000 */
[C---:B-----5:R-:W-:Y:S01]  /*0240*/  DSETP.GT.AND P0, PT, R8.reuse, RZ, PT ;  /* 0x000000ff0800722a */ /* 0x060fe20003f04000 */
[----:B-1----:R-:W-:Y:S01]  /*0250*/  LEA R13, R0, R3, 0x9 ;  /* 0x00000003000d7211 */ /* 0x002fe200078e48ff */
[----:B------:R-:W-:Y:S01]  /*0260*/  DSETP.GEU.AND P1, PT, R8, RZ, PT ;  /* 0x000000ff0800722a */ /* 0x000fe20003f2e000 */
[----:B------:R-:W-:Y:S01]  /*0270*/  VIADD R3, R3, 0x80 ;  /* 0x0000008003037836 */ /* 0x000fe20000000000 */
[----:B------:R-:W0:Y:S04]  /*0280*/  LDC.64 R8, c[0x0][0x218] ;  /* 0x00008600ff087b82 */ /* 0x000e280000000a00 */
[----:B------:R-:W-:-:S04]  /*0290*/  SEL R11, RZ, 0x1, P1 ;  /* 0x00000001ff0b7807 */ /* 0x000fc80000800000 */
[----:B------:R-:W-:Y:S02]  /*02a0*/  IADD3 R10, -R11, 0x1, RZ ;  /* 0x000000010b0a7810 */ /* 0x000fe40007ffe1ff */
[----:B------:R-:W-:-:S06]  /*02b0*/  @!P0 IMAD.MOV R10, RZ, RZ, -R11 ;  /* 0x000000ffff0a8224 */ /* 0x000fcc00078e0a0b */
[----:B------:R-:W1:Y:S01]  /*02c0*/  I2F.F64 R10, R10 ;  /* 0x0000000a000a7312 */ /* 0x000e620000201c00 */
[----:B0-----:R-:W-:-:S05]  /*02d0*/  IMAD.WIDE.U32 R8, R13, 0x8, R8 ;  /* 0x000000080d087825 */ /* 0x001fca00078e0008 */
[----:B-1----:R0:W-:Y:S02]  /*02e0*/  STG.E.64 desc[UR4][R8.64], R10 ;  /* 0x0000000a08007986 */ /* 0x0021e4000c101b04 */
.L_x_7407:
[----:B------:R-:W-:Y:S05]  /*02f0*/  BSYNC B0 ;  /* 0x0000000000007941 */ /* 0x000fea0003800000 */
.L_x_7406:
[----:B------:R-:W-:Y:S01]  /*0300*/  ISETP.GE.AND P0, PT, R3, R2, PT ;  /* 0x000000020300720c */ /* 0x000fe20003f06270 */
[----:B------:R-:W-:-:S12]  /*0310*/  BSSY B0, `(.L_x_7408) ;  /* 0x000001a000007945 */ /* 0x000fd80003800000 */
[----:B------:R-:W-:Y:S05]  /*0320*/  @P0 BRA `(.L_x_7409) ;  /* 0x0000000000600947 */ /* 0x000fea0003800000 */
[C---:B-----5:R-:W-:Y:S01]  /*0330*/  DSETP.GT.AND P0, PT, R6.reuse, RZ, PT ;  /* 0x000000ff0600722a */ /* 0x060fe20003f04000 */
[----:B0-----:R-:W0:Y:S01]  /*0340*/  LDC.64 R8, c[0x0][0x218] ;  /* 0x00008600ff087b82 */ /* 0x001e220000000a00 */
[----:B------:R-:W-:Y:S01]  /*0350*/  DSETP.GEU.AND P1, PT, R6, RZ, PT ;  /* 0x000000ff0600722a */ /* 0x000fe20003f2e000 */
[----:B-1----:R-:W-:Y:S01]  /*0360*/  LEA R11, R0, R3, 0x9 ;  /* 0x00000003000b7211 */ /* 0x002fe200078e48ff */
[----:B------:R-:W-:-:S04]  /*0370*/  VIADD R3, R3, 0x80 ;  /* 0x0000008003037836 */ /* 0x000fc80000000000 */
[----:B------:R-:W-:-:S04]  /*0380*/  SEL R7, RZ, 0x1, P1 ;  /* 0x00000001ff077807 */ /* 0x000fc80000800000 */
[----:B------:R-:W-:Y:S02]  /*0390*/  IADD3 R6, -R7, 0x1, RZ ;  /* 0x0000000107067810 */ /* 0x000fe40007ffe1ff */
[----:B------:R-:W-:Y:S01]  /*03a0*/  @!P0 IMAD.MOV R6, RZ, RZ, -R7 ;  /* 0x000000ffff068224 */ /* 0x000fe200078e0a07 */
[----:B------:R-:W-:-:S05]  /*03b0*/  ISETP.GE.AND P0, PT, R3, R2, PT ;  /* 0x000000020300720c */ /* 0x000fca0003f06270 */
[----:B------:R-:W1:Y:S01]  /*03c0*/  I2F.F64 R6, R6 ;  /* 0x0000000600067312 */ /* 0x000e620000201c00 */
[----:B0-----:R-:W-:-:S05]  /*03d0*/  IMAD.WIDE.U32 R8, R11, 0x8, R8 ;  /* 0x000000080b087825 */ /* 0x001fca00078e0008 */
[----:B-1----:R2:W-:Y:S02]  /*03e0*/  STG.E.64 desc[UR4][R8.64], R6 ;  /* 0x0000000608007986 */ /* 0x0025e4000c101b04 */
[----:B------:R-:W-:Y:S05]  /*03f0*/  @P0 BRA `(.L_x_7409) ;  /* 0x00000000002c0947 */ /* 0x000fea0003800000 */
[C---:B------:R-:W-:Y:S01]  /*0400*/  DSETP.GT.AND P0, PT, R4.reuse, RZ, PT ;  /* 0x000000ff0400722a */ /* 0x040fe20003f04000 */
[----:B--2---:R-:W0:Y:S01]  /*0410*/  LDC.64 R6, c[0x0][0x218] ;  /* 0x00008600ff067b82 */ /* 0x004e220000000a00 */
[----:B------:R-:W-:Y:S01]  /*0420*/  DSETP.GEU.AND P1, PT, R4, RZ, PT ;  /* 0x000000ff0400722a */ /* 0x000fe20003f2e000 */
[----:B------:R-:W-:Y:S01]  /*0430*/  LEA R9, R0, R3, 0x9 ;  /* 0x0000000300097211 */ /* 0x000fe200078e48ff */
[----:B------:R-:W-:-:S04]  /*0440*/  VIADD R3, R3, 0x80 ;  /* 0x0000008003037836 */ /* 0x000fc80000000000 */
[----:B------:R-:W-:-:S04]  /*0450*/  SEL R5, RZ, 0x1, P1 ;  /* 0x00000001ff057807 */ /* 0x000fc80000800000 */
[----:B------:R-:W-:Y:S02]  /*0460*/  IADD3 R4, -R5, 0x1, RZ ;  /* 0x0000000105047810 */ /* 0x000fe40007ffe1ff */
[----:B------:R-:W-:-:S06]  /*0470*/  @!P0 IMAD.MOV R4, RZ, RZ, -R5 ;  /* 0x000000ffff048224 */ /* 0x000fcc00078e0a05 */
[----:B------:R-:W1:Y:S01]  /*0480*/  I2F.F64 R4, R4 ;  /* 0x0000000400047312 */ /* 0x000e620000201c00 */
[----:B0-----:R-:W-:-:S05]  /*0490*/  IMAD.WIDE.U32 R6, R9, 0x8, R6 ;  /* 0x0000000809067825 */ /* 0x001fca00078e0006 */
[----:B-1----:R3:W-:Y:S02]  /*04a0*/  STG.E.64 desc[UR4][R6.64], R4 ;  /* 0x0000000406007986 */ /* 0x0027e4000c101b04 */
.L_x_7409:
[----:B------:R-:W-:Y:S05]  /*04b0*/  BSYNC B0 ;  /* 0x0000000000007941 */ /* 0x000fea0003800000 */
.L_x_7408:
[----:B------:R-:W-:-:S13]  /*04c0*/  ISETP.GE.AND P0, PT, R3, R2, PT ;  /* 0x000000020300720c */ /* 0x000fda0003f06270 */
[----:B------:R-:W-:Y:S05]  /*04d0*/  @P0 EXIT ;  /* 0x000000000000094d */ /* 0x000fea0003800000 */
[C---:B-----5:R-:W-:Y:S01]  /*04e0*/  DSETP.GT.AND P0, PT, R16.reuse, RZ, PT ;  /* 0x000000ff1000722a */ /* 0x060fe20003f04000 */
[----:B--23--:R-:W2:Y:S01]  /*04f0*/  LDC.64 R6, c[0x0][0x218] ;  /* 0x00008600ff067b82 */ /* 0x00cea20000000a00 */
[----:B------:R-:W-:Y:S01]  /*0500*/  DSETP.GEU.AND P1, PT, R16, RZ, PT ;  /* 0x000000ff1000722a */ /* 0x000fe20003f2e000 */
[----:B------:R-:W-:-:S05]  /*0510*/  LEA R3, R0, R3, 0x9 ;  /* 0x0000000300037211 */ /* 0x000fca00078e48ff */
[----:B------:R-:W-:-:S04]  /*0520*/  SEL R2, RZ, 0x1, P1 ;  /* 0x00000001ff027807 */ /* 0x000fc80000800000 */
[----:B------:R-:W-:Y:S02]  /*0530*/  IADD3 R4, -R2, 0x1, RZ ;  /* 0x0000000102047810 */ /* 0x000fe40007ffe1ff */
[----:B------:R-:W-:-:S06]  /*0540*/  @!P0 IMAD.MOV R4, RZ, RZ, -R2 ;  /* 0x000000ffff048224 */ /* 0x000fcc00078e0a02 */
[----:B------:R-:W3:Y:S01]  /*0550*/  I2F.F64 R4, R4 ;  /* 0x0000000400047312 */ /* 0x000ee20000201c00 */
[----:B--2---:R-:W-:-:S05]  /*0560*/  IMAD.WIDE.U32 R2, R3, 0x8, R6 ;  /* 0x0000000803027825 */ /* 0x004fca00078e0006 */
[----:B---3--:R-:W-:Y:S01]  /*0570*/  STG.E.64 desc[UR4][R2.64], R4 ;  /* 0x0000000402007986 */ /* 0x008fe2000c101b04 */
[----:B------:R-:W-:Y:S05]  /*0580*/  EXIT ;  /* 0x000000000000794d */ /* 0x000fea0003800000 */
.L_x_7410:
        /* <DEDUP_REMOVED lines=15> */
.L_x_23515:


//--------------------- .text._ZN2at6native29vectorized_elementwise_kernelILi2EZZZNS0_16sign_kernel_cudaERNS_18TensorIteratorBaseEENKUlvE_clEvENKUlvE4_clEvEUldE_St5arrayIPcLm2EEEEviT0_T1_ --------------------------
	.section	.text._ZN2at6native29vectorized_elementwise_kernelILi2EZZZNS0_16sign_kernel_cudaERNS_18TensorIteratorBaseEENKUlvE_clEvENKUlvE4_clEvEUldE_St5arrayIPcLm2EEEEviT0_T1_,"ax",@progbits
	.align	128
        .global         _ZN2at6native29vectorized_elementwise_kernelILi2EZZZNS0_16sign_kernel_cudaERNS_18TensorIteratorBaseEENKUlvE_clEvENKUlvE4_clEvEUldE_St5arrayIPcLm2EEEEviT0_T1_
        .type           _ZN2at6native29vectorized_elementwise_kernelILi2EZZZNS0_16sign_kernel_cudaERNS_18TensorIteratorBaseEENKUlvE_clEvENKUlvE4_clEvEUldE_St5arrayIPcLm2EEEEviT0_T1_,@function
        .size           _ZN2at6native29vectorized_elementwise_kernelILi2EZZZNS0_16sign_kernel_cudaERNS_18TensorIteratorBaseEENKUlvE_clEvENKUlvE4_clEvEUldE_St5arrayIPcLm2EEEEviT0_T1_,(.L_x_23516 - _ZN2at6native29vectorized_elementwise_kernelILi2EZZZNS0_16sign_kernel_cudaERNS_18TensorIteratorBaseEENKUlvE_clEvENKUlvE4_clEvEUldE_St5arrayIPcLm2EEEEviT0_T1_)
        .other          _ZN2at6native29vectorized_elementwise_kernelILi2EZZZNS0_16sign_kernel_cudaERNS_18TensorIteratorBaseEENKUlvE_clEvENKUlvE4_clEvEUldE_St5arrayIPcLm2EEEEviT0_T1_,@"STO_CUDA_ENTRY STV_DEFAULT"
_ZN2at6native29vectorized_elementwise_kernelILi2EZZZNS0_16sign_kernel_cudaERNS_18TensorIteratorBaseEENKUlvE_clEvENKUlvE4_clEvEUldE_St5arrayIPcLm2EEEEviT0_T1_:
.text._ZN2at6native29vectorized_elementwise_kernelILi2EZZZNS0_16sign_kernel_cudaERNS_18TensorIteratorBaseEENKUlvE_clEvENKUlvE4_clEvEUldE_St5arrayIPcLm2EEEEviT0_T1_:
        /* <DEDUP_REMOVED lines=12> */
[----:B------:R-:W2:Y:S04]  /*00c0*/  LDG.E.128 R12, desc[UR4][R2.64] ;  /* 0x00000004020c7981 */ /* 0x000ea8000c1e1d00 */
[----:B------:R-:W3:Y:S04]  /*00d0*/  LDG.E.128 R8, desc[UR4][R2.64+0x800] ;  /* 0x0008000402087981 */ /* 0x000ee8000c1e1d00 */
[----:B------:R-:W4:Y:S04]  /*00e0*/  LDG.E.128 R4, desc[UR4][R2.64+0x1000] ;  /* 0x0010000402047981 */ /* 0x000f28000c1e1d00 */
[----:B------:R0:W5:Y:S01]  /*00f0*/  LDG.E.128 R16, desc[UR4][R2.64+0x1800] ;  /* 0x0018000402107981 */ /* 0x000162000c1e1d00 */
[----:B--2---:R-:W-:-:S02]  /*0100*/  DSETP.GT.AND P2, PT, R14, RZ, PT ;  /* 0x000000ff0e00722a */ /* 0x004fc40003f44000 */
[----:B------:R-:W-:Y:S02]  /*0110*/  DSETP.GEU.AND P3, PT, R14, RZ, PT ;  /* 0x000000ff0e00722a */ /* 0x000fe40003f6e000 */
[C---:B------:R-:W-:Y:S02]  /*0120*/  DSETP.GT.AND P1, PT, R12.reuse, RZ, PT ;  /* 0x000000ff0c00722a */ /* 0x040fe40003f24000 */
[----:B------:R-:W-:Y:S02]  /*0130*/  DSETP.GEU.AND P0, PT, R12, RZ, PT ;  /* 0x000000ff0c00722a */ /* 0x000fe40003f0e000 */
[----:B------:R-:W-:Y:S01]  /*0140*/  SEL R13, RZ, 0x1, P3 ;  /* 0x00000001ff0d7807 */ /* 0x000fe20001800000 */
[----:B---3--:R-:W-:Y:S02]  /*0150*/  DSETP.GEU.AND P3, PT, R8, RZ, PT ;  /* 0x000000ff0800722a */ /* 0x008fe40003f6e000 */
[----:B----4-:R-:W-:Y:S01]  /*0160*/  DSETP.GEU.AND P4, PT, R6, RZ, PT ;  /* 0x000000ff0600722a */ /* 0x010fe20003f8e000 */
[----:B------:R-:W-:-:S02]  /*0170*/  IADD3 R14, -R13, 0x1, RZ ;  /* 0x000000010d0e7810 */ /* 0x000fc40007ffe1ff */
[----:B------:R-:W-:Y:S01]  /*0180*/  @!P2 IMAD.MOV R14, RZ, RZ, -R13 ;  /* 0x000000ffff0ea224 */ /* 0x000fe200078e0a0d */
[----:B------:R-:W-:Y:S01]  /*0190*/  SEL R12, RZ, 0x1, P0 ;  /* 0x00000001ff0c7807 */ /* 0x000fe20000000000 */
[C---:B------:R-:W-:Y:S01]  /*01a0*/  DSETP.GEU.AND P2, PT, R10.reuse, RZ, PT ;  /* 0x000000ff0a00722a */ /* 0x040fe20003f4e000 */
[----:B0-----:R-:W-:Y:S01]  /*01b0*/  SEL R2, RZ, 0x1, P3 ;  /* 0x00000001ff027807 */ /* 0x001fe20001800000 */
[----:B------:R-:W-:Y:S01]  /*01c0*/  DSETP.GT.AND P0, PT, R10, RZ, PT ;  /* 0x000000ff0a00722a */ /* 0x000fe20003f04000 */
[----:B------:R-:W-:Y:S01]  /*01d0*/  IADD3 R13, -R12, 0x1, RZ ;  /* 0x000000010c0d7810 */ /* 0x000fe20007ffe1ff */
[----:B------:R-:W-:Y:S01]  /*01e0*/  @!P1 IMAD.MOV R13, RZ, RZ, -R12 ;  /* 0x000000ffff0d9224 */ /* 0x000fe200078e0a0c */
[----:B------:R-:W-:Y:S01]  /*01f0*/  DSETP.GT.AND P1, PT, R8, RZ, PT ;  /* 0x000000ff0800722a */ /* 0x000fe20003f24000 */
[----:B------:R-:W-:Y:S01]  /*0200*/  SEL R3, RZ, 0x1, P2 ;  /* 0x00000001ff037807 */ /* 0x000fe20001000000 */
[----:B------:R-:W-:Y:S01]  /*0210*/  DSETP.GT.AND P2, PT, R6, RZ, PT ;  /* 0x000000ff0600722a */ /* 0x000fe20003f44000 */
[----:B------:R-:W-:Y:S01]  /*0220*/  IADD3 R8, -R2, 0x1, RZ ;  /* 0x0000000102087810 */ /* 0x000fe20007ffe1ff */
[C---:B------:R-:W-:Y:S01]  /*0230*/  DSETP.GEU.AND P3, PT, R4.reuse, RZ, PT ;  /* 0x000000ff0400722a */ /* 0x040fe20003f6e000 */
[----:B------:R-:W-:Y:S01]  /*0240*/  IADD3 R10, -R3, 0x1, RZ ;  /* 0x00000001030a7810 */ /* 0x000fe20007ffe1ff */
[----:B------:R-:W-:Y:S05]  /*0250*/  I2F.F64 R14, R14 ;  /* 0x0000000e000e7312 */ /* 0x000fea0000201c00 */
[----:B------:R-:W-:Y:S01]  /*0260*/  @!P0 IMAD.MOV R10, RZ, RZ, -R3 ;  /* 0x000000ffff0a8224 */ /* 0x000fe200078e0a03 */
[----:B------:R-:W-:Y:S01]  /*0270*/  SEL R3, RZ, 0x1, P4 ;  /* 0x00000001ff037807 */ /* 0x000fe20002000000 */
[----:B------:R-:W-:Y:S01]  /*0280*/  DSETP.GT.AND P0, PT, R4, RZ, PT ;  /* 0x000000ff0400722a */ /* 0x000fe20003f04000 */
[----:B------:R-:W-:Y:S01]  /*0290*/  @!P1 IMAD.MOV R8, RZ, RZ, -R2 ;  /* 0x000000ffff089224 */ /* 0x000fe200078e0a02 */
[----:B-----5:R-:W-:Y:S01]  /*02a0*/  DSETP.GT.AND P1, PT, R16, RZ, PT ;  /* 0x000000ff1000722a */ /* 0x020fe20003f24000 */
[----:B------:R-:W-:Y:S01]  /*02b0*/  IADD3 R6, -R3, 0x1, RZ ;  /* 0x0000000103067810 */ /* 0x000fe20007ffe1ff */
[----:B------:R-:W-:Y:S01]  /*02c0*/  @!P2 IMAD.MOV R6, RZ, RZ, -R3 ;  /* 0x000000ffff06a224 */ /* 0x000fe200078e0a03 */
[----:B------:R-:W-:Y:S01]  /*02d0*/  DSETP.GT.AND P2, PT, R18, RZ, PT ;  /* 0x000000ff1200722a */ /* 0x000fe20003f44000 */
[----:B------:R-:W0:Y:S01]  /*02e0*/  LDC.64 R2, c[0x0][0x218] ;  /* 0x00008600ff027b82 */ /* 0x000e220000000a00 */
[----:B------:R-:W-:Y:S01]  /*02f0*/  SEL R4, RZ, 0x1, P3 ;  /* 0x00000001ff047807 */ /* 0x000fe20001800000 */
[----:B------:R-:W-:Y:S01]  /*0300*/  DSETP.GEU.AND P3, PT, R16, RZ, PT ;  /* 0x000000ff1000722a */ /* 0x000fe20003f6e000 */
[----:B------:R-:W1:Y:S01]  /*0310*/  I2F.F64 R12, R13 ;  /* 0x0000000d000c7312 */ /* 0x000e620000201c00 */
[----:B------:R-:W-:Y:S01]  /*0320*/  DSETP.GEU.AND P4, PT, R18, RZ, PT ;  /* 0x000000ff1200722a */ /* 0x000fe20003f8e000 */
[----:B------:R-:W-:-:S03]  /*0330*/  IADD3 R5, -R4, 0x1, RZ ;  /* 0x0000000104057810 */ /* 0x000fc60007ffe1ff */
[----:B------:R-:W-:Y:S02]  /*0340*/  SEL R16, RZ, 0x1, P3 ;  /* 0x00000001ff107807 */ /* 0x000fe40001800000 */
[----:B------:R-:W-:Y:S01]  /*0350*/  SEL R18, RZ, 0x1, P4 ;  /* 0x00000001ff127807 */ /* 0x000fe20002000000 */
[----:B------:R-:W-:Y:S01]  /*0360*/  I2F.F64 R10, R10 ;  /* 0x0000000a000a7312 */ /* 0x000fe20000201c00 */
[----:B------:R-:W-:Y:S01]  /*0370*/  IADD3 R17, -R16, 0x1, RZ ;  /* 0x0000000110117810 */ /* 0x000fe20007ffe1ff */
[----:B------:R-:W-:Y:S01]  /*0380*/  @!P1 IMAD.MOV R17, RZ, RZ, -R16 ;  /* 0x000000ffff119224 */ /* 0x000fe200078e0a10 */
[----:B------:R-:W-:Y:S01]  /*0390*/  IADD3 R19, -R18, 0x1, RZ ;  /* 0x0000000112137810 */ /* 0x000fe20007ffe1ff */
[----:B------:R-:W-:Y:S01]  /*03a0*/  @!P2 IMAD.MOV R19, RZ, RZ, -R18 ;  /* 0x000000ffff13a224 */ /* 0x000fe200078e0a12 */
[----:B------:R-:W-:-:S03]  /*03b0*/  @!P0 IADD3 R5, -R4, RZ, RZ ;  /* 0x000000ff04058210 */ /* 0x000fc60007ffe1ff */
[----:B------:R-:W2:Y:S01]  /*03c0*/  I2F.F64 R8, R8 ;  /* 0x0000000800087312 */ /* 0x000ea20000201c00 */
[----:B0-----:R-:W-:-:S07]  /*03d0*/  IMAD.WIDE.U32 R2, R23, 0x8, R2 ;  /* 0x0000000817027825 */ /* 0x001fce00078e0002 */
[----:B------:R-:W-:Y:S01]  /*03e0*/  I2F.F64 R6, R6 ;  /* 0x0000000600067312 */ /* 0x000fe20000201c00 */
[----:B------:R-:W-:-:S07]  /*03f0*/  IMAD.WIDE R2, R0, 0x10, R2 ;  /* 0x0000001000027825 */ /* 0x000fce00078e0202 */
[----:B------:R-:W0:Y:S01]  /*0400*/  I2F.F64 R4, R5 ;  /* 0x0000000500047312 */ /* 0x000e220000201c00 */
[----:B-1----:R-:W-:Y:S04]  /*0410*/  STG.E.128 desc[UR4][R2.64], R12 ;  /* 0x0000000c02007986 */ /* 0x002fe8000c101d04 */
[----:B--2---:R-:W-:Y:S03]  /*0420*/  STG.E.128 desc[UR4][R2.64+0x800], R8 ;  /* 0x0008000802007986 */ /* 0x004fe6000c101d04 */
[----:B------:R-:W-:Y:S01]  /*0430*/  I2F.F64 R16, R17 ;  /* 0x0000001100107312 */ /* 0x000fe20000201c00 */
[----:B0-----:R-:W-:Y:S07]  /*0440*/  STG.E.128 desc[UR4][R2.64+0x1000], R4 ;  /* 0x0010000402007986 */ /* 0x001fee000c101d04 */
[----:B------:R-:W0:Y:S02]  /*0450*/  I2F.F64 R18, R19 ;  /* 0x0000001300127312 */ /* 0x000e240000201c00 */
[----:B0-----:R-:W-:Y:S01]  /*0460*/  STG.E.128 desc[UR4][R2.64+0x1800], R16 ;  /* 0x0018001002007986 */ /* 0x001fe2000c101d04 */
[----:B------:R-:W-:Y:S05]  /*0470*/  EXIT ;  /* 0x000000000000794d */ /* 0x000fea0003800000 */
.L_x_7411:
[----:B------:R-:W0:Y:S01]  /*0480*/  S2R R22, SR_TID.X ;  /* 0x0000000000167919 */ /* 0x000e220000002100 */
[----:B------:R-:W-:Y:S02]  /*0490*/  CS2R R8, SRZ ;  /* 0x0000000000087805 */ /* 0x000fe4000001ff00 */
        /* <DEDUP_REMOVED lines=9> */
[----:B------:R-:W-:Y:S01]  /*0530*/  @!P5 IADD3 R13, R23, R0, RZ ;  /* 0x00000000170dd210 */ /* 0x000fe20007ffe0ff */
[----:B------:R-:W-:Y:S01]  /*0540*/  @!P5 VIADD R0, R0, 0x80 ;  /* 0x000000800000d836 */ /* 0x000fe20000000000 */
[----:B------:R-:W2:Y:S01]  /*0550*/  @!P5 LDC.64 R2, c[0x0][0x220] ;  /* 0x00008800ff02db82 */ /* 0x000ea20000000a00 */
[----:B-1----:R-:W-:-:S03]  /*0560*/  @!P6 IMAD.WIDE.U32 R10, R7, 0x8, R10 ;  /* 0x00000008070ae825 */ /* 0x002fc600078e000a */
[C---:B------:R-:W-:Y:S02]  /*0570*/  ISETP.GE.AND P4, PT, R0.reuse, R25, PT ;  /* 0x000000190000720c */ /* 0x040fe40003f86270 */
[----:B------:R1:W5:Y:S11]  /*0580*/  @!P6 LDG.E.64 R8, desc[UR4][R10.64] ;  /* 0x000000040a08e981 */ /* 0x000376000c1e1b00 */
        /* <DEDUP_REMOVED lines=9> */
[----:B------:R-:W-:Y:S01]  /*0620*/  @!P2 VIADD R0, R0, 0x80 ;  /* 0x000000800000a836 */ /* 0x000fe20000000000 */
[----:B-1----:R-:W1:Y:S04]  /*0630*/  @!P2 LDC.64 R10, c[0x0][0x220] ;  /* 0x00008800ff0aab82 */ /* 0x002e680000000a00 */
[----:B------:R-:W-:-:S13]  /*0640*/  ISETP.GE.AND P1, PT, R0, R25, PT ;  /* 0x000000190000720c */ /* 0x000fda0003f26270 */
[----:B------:R-:W-:Y:S02]  /*0650*/  @!P1 IMAD.IADD R29, R23, 0x1, R0 ;  /* 0x00000001171d9824 */ /* 0x000fe400078e0200 */
[----:B------:R-:W-:-:S05]  /*0660*/  @!P1 VIADD R0, R0, 0x80 ;  /* 0x0000008000009836 */ /* 0x000fca0000000000 */
[----:B------:R-:W-:Y:S01]  /*0670*/  ISETP.GE.AND P6, PT, R0, R25, PT ;  /* 0x000000190000720c */ /* 0x000fe20003fc6270 */
[----:B--2---:R-:W-:Y:S02]  /*0680*/  @!P5 IMAD.WIDE.U32 R2, R13, 0x8, R2 ;  /* 0x000000080d02d825 */ /* 0x004fe400078e0002 */
[----:B------:R-:W2:Y:S10]  /*0690*/  @!P1 LDC.64 R12, c[0x0][0x220] ;  /* 0x00008800ff0c9b82 */ /* 0x000eb40000000a00 */
[----:B------:R-:W0:Y:S01]  /*06a0*/  @!P6 LDC.64 R14, c[0x0][0x220] ;  /* 0x00008800ff0eeb82 */ /* 0x000e220000000a00 */
[----:B------:R-:W-:Y:S01]  /*06b0*/  CS2R R6, SRZ ;  /* 0x0000000000067805 */ /* 0x000fe2000001ff00 */
[----:B---3--:R-:W-:-:S04]  /*06c0*/  @!P4 IMAD.WIDE.U32 R18, R4, 0x8, R18 ;  /* 0x000000080412c825 */ /* 0x008fc800078e0012 */
[----:B----4-:R-:W-:Y:S01]  /*06d0*/  @!P3 IMAD.WIDE.U32 R20, R5, 0x8, R20 ;  /* 0x000000080514b825 */ /* 0x010fe200078e0014 */
[----:B------:R-:W-:Y:S01]  /*06e0*/  CS2R R4, SRZ ;  /* 0x0000000000047805 */ /* 0x000fe2000001ff00 */
[----:B------:R3:W5:Y:S02]  /*06f0*/  @!P5 LDG.E.64 R6, desc[UR4][R2.64] ;  /* 0x000000040206d981 */ /* 0x000764000c1e1b00 */
[----:B------:R-:W-:-:S03]  /*0700*/  @!P0 IMAD.IADD R28, R23, 0x1, R22 ;  /* 0x00000001171c8824 */ /* 0x000fc600078e0216 */
[----:B------:R1:W5:Y:S01]  /*0710*/  @!P4 LDG.E.64 R4, desc[UR4][R18.64] ;  /* 0x000000041204c981 */ /* 0x000362000c1e1b00 */
[----:B---3--:R-:W-:Y:S01]  /*0720*/  CS2R R2, SRZ ;  /* 0x0000000000027805 */ /* 0x008fe2000001ff00 */
[----:B--2---:R-:W-:-:S04]  /*0730*/  @!P1 IMAD.WIDE.U32 R12, R29, 0x8, R12 ;  /* 0x000000081d0c9825 */ /* 0x004fc800078e000c */
[----:B-1----:R-:W-:Y:S01]  /*0740*/  @!P2 IMAD.WIDE.U32 R18, R27, 0x8, R10 ;  /* 0x000000081b12a825 */ /* 0x002fe200078e000a */
[----:B------:R1:W5:Y:S03]  /*0750*/  @!P3 LDG.E.64 R2, desc[UR4][R20.64] ;  /* 0x000000041402b981 */ /* 0x000366000c1e1b00 */
[----:B------:R-:W-:Y:S01]  /*0760*/  @!P6 IMAD.IADD R27, R23, 0x1, R0 ;  /* 0x00000001171be824 */ /* 0x000fe200078e0200 */
[----:B------:R-:W-:Y:S01]  /*0770*/  CS2R R10, SRZ ;  /* 0x00000000000a7805 */ /* 0x000fe2000001ff00 */
[----:B0-----:R-:W-:Y:S01]  /*0780*/  @!P0 IMAD.WIDE.U32 R28, R28, 0x8, R16 ;  /* 0x000000081c1c8825 */ /* 0x001fe200078e0010 */
[----:B------:R-:W-:-:S03]  /*0790*/  CS2R R16, SRZ ;  /* 0x0000000000107805 */ /* 0x000fc6000001ff00 */
[----:B------:R-:W-:Y:S01]  /*07a0*/  @!P6 IMAD.WIDE.U32 R26, R27, 0x8, R14 ;  /* 0x000000081b1ae825 */ /* 0x000fe200078e000e */
[----:B------:R-:W-:Y:S02]  /*07b0*/  CS2R R14, SRZ ;  /* 0x00000000000e7805 */ /* 0x000fe4000001ff00 */
[----:B-1----:R-:W-:Y:S01]  /*07c0*/  CS2R R20, SRZ ;  /* 0x0000000000147805 */ /* 0x002fe2000001ff00 */
[----:B------:R0:W5:Y:S04]  /*07d0*/  @!P2 LDG.E.64 R10, desc[UR4][R18.64] ;  /* 0x00000004120aa981 */ /* 0x000168000c1e1b00 */
[----:B------:R0:W5:Y:S04]  /*07e0*/  @!P1 LDG.E.64 R16, desc[UR4][R12.64] ;  /* 0x000000040c109981 */ /* 0x000168000c1e1b00 */
[----:B------:R0:W5:Y:S04]  /*07f0*/  @!P6 LDG.E.64 R14, desc[UR4][R26.64] ;  /* 0x000000041a0ee981 */ /* 0x000168000c1e1b00 */
[----:B------:R0:W5:Y:S01]  /*0800*/  @!P0 LDG.E.64 R20, desc[UR4][R28.64] ;  /* 0x000000041c148981 */ /* 0x000162000c1e1b00 */
[----:B------:R-:W-:Y:S04]  /*0810*/  BSSY B0, `(.L_x_7412) ;  /* 0x000000d000007945 */ /* 0x000fe80003800000 */
[----:B------:R-:W-:Y:S05]  /*0820*/  @P0 BRA `(.L_x_7413) ;  /* 0x00000000002c0947 */ /* 0x000fea0003800000 */
[C---:B-----5:R-:W-:Y:S01]  /*0830*/  DSETP.GT.AND P0, PT, R20.reuse, RZ, PT ;  /* 0x000000ff1400722a */ /* 0x060fe20003f04000 */
[----:B0-----:R-:W0:Y:S01]  /*0840*/  LDC.64 R12, c[0x0][0x218] ;  /* 0x00008600ff0c7b82 */ /* 0x001e220000000a00 */
[----:B------:R-:W-:Y:S01]  /*0850*/  DSETP.GEU.AND P1, PT, R20, RZ, PT ;  /* 0x000000ff1400722a */ /* 0x000fe20003f2e000 */
[----:B------:R-:W-:Y:S02]  /*0860*/  IMAD.IADD R21, R23, 0x1, R22 ;  /* 0x0000000117157824 */ /* 0x000fe400078e0216 */
[----:B------:R-:W-:-:S03]  /*0870*/  VIADD R22, R22, 0x80 ;  /* 0x0000008016167836 */ /* 0x000fc60000000000 */
[----:B------:R-:W-:-:S04]  /*0880*/  SEL R0, RZ, 0x1, P1 ;  /* 0x00000001ff007807 */ /* 0x000fc80000800000 */
[C---:B------:R-:W-:Y:S02]  /*0890*/  IADD3 R18, -R0.reuse, 0x1, RZ ;  /* 0x0000000100127810 */ /* 0x040fe40007ffe1ff */
[----:B------:R-:W-:-:S06]  /*08a0*/  @!P0 IADD3 R18, -R0, RZ, RZ ;  /* 0x000000ff00128210 */ /* 0x000fcc0007ffe1ff */
[----:B------:R-:W1:Y:S01]  /*08b0*/  I2F.F64 R18, R18 ;  /* 0x0000001200127312 */ /* 0x000e620000201c00 */
[----:B0-----:R-:W-:-:S05]  /*08c0*/  IMAD.WIDE.U32 R12, R21, 0x8, R12 ;  /* 0x00000008150c7825 */ /* 0x001fca00078e000c */
[----:B-1----:R1:W-:Y:S02]  /*08d0*/  STG.E.64 desc[UR4][R12.64], R18 ;  /* 0x000000120c007986 */ /* 0x0023e4000c101b04 */
.L_x_7413:
[----:B------:R-:W-:Y:S05]  /*08e0*/  BSYNC B0 ;  /* 0x0000000000007941 */ /* 0x000fea0003800000 */
.L_x_7412:
[----:B------:R-:W-:Y:S01]  /*08f0*/  ISETP.GE.AND P0, PT, R22, R25, PT ;  /* 0x000000191600720c */ /* 0x000fe20003f06270 */
[----:B------:R-:W-:Y:S04]  /*0900*/  BSSY B0, `(.L_x_7414) ;  /* 0x0000052000007945 */ /* 0x000fe80003800000 */
[----:B------:R-:W-:Y:S08]  /*0910*/  BSSY B1, `(.L_x_7415) ;  /* 0x0000045000017945 */ /* 0x000ff00003800000 */
[----:B------:R-:W-:Y:S05]  /*0920*/  @P0 BRA `(.L_x_7416) ;  /* 0x0000000000600947 */ /* 0x000fea0003800000 */
[C---:B-----5:R-:W-:Y:S01]  /*0930*/  DSETP.GT.AND P0, PT, R8.reuse, RZ, PT ;  /* 0x000000ff0800722a */ /* 0x060fe20003f04000 */
[----:B01----:R-:W0:Y:S01]  /*0940*/  LDC.64 R12, c[0x0][0x218] ;  /* 0x00008600ff0c7b82 */ /* 0x003e220000000a00 */
[----:B------:R-:W-:Y:S01]  /*0950*/  DSETP.GEU.AND P1, PT, R8, RZ, PT ;  /* 0x000000ff0800722a */ /* 0x000fe20003f2e000 */
[----:B------:R-:W-:Y:S02]  /*0960*/  IMAD.IADD R19, R23, 0x1, R22 ;  /* 0x0000000117137824 */ /* 0x000fe400078e0216 */
[----:B------:R-:W-:-:S03]  /*0970*/  VIADD R22, R22, 0x80 ;  /* 0x0000008016167836 */ /* 0x000fc60000000000 */
        /* <DEDUP_REMOVED lines=19> */
.L_x_7416:
[----:B------:R-:W-:-:S13]  /*0ab0*/  ISETP.GE.AND P0, PT, R22, R25, PT ;  /* 0x000000191600720c */ /* 0x000fda0003f06270 */
[----:B------:R-:W-:Y:S05]  /*0ac0*/  @P0 BRA `(.L_x_7418) ;  /* 0x0000000000600947 */ /* 0x000fea0003800000 */
[C---:B-----5:R-:W-:Y:S01]  /*0ad0*/  DSETP.GT.AND P0, PT, R4.reuse, RZ, PT ;  /* 0x000000ff0400722a */ /* 0x060fe20003f04000 */
[----:B--2---:R-:W2:Y:S01]  /*0ae0*/  LDC.64 R6, c[0x0][0x218] ;  /* 0x00008600ff067b82 */ /* 0x004ea20000000a00 */
[----:B------:R-:W-:Y:S01]  /*0af0*/  DSETP.GEU.AND P1, PT, R4, RZ, PT ;  /* 0x000000ff0400722a */ /* 0x000fe20003f2e000 */
[----:B------:R-:W-:Y:S02]  /*0b00*/  IMAD.IADD R9, R23, 0x1, R22 ;  /* 0x0000000117097824 */ /* 0x000fe400078e0216 */
[----:B------:R-:W-:-:S03]  /*0b10*/  VIADD R22, R22, 0x80 ;  /* 0x0000008016167836 */ /* 0x000fc60000000000 */
[----:B------:R-:W-:-:S04]  /*0b20*/  SEL R0, RZ, 0x1, P1 ;  /* 0x00000001ff007807 */ /* 0x000fc80000800000 */
[----:B------:R-:W-:Y:S02]  /*0b30*/  IADD3 R4, -R0, 0x1, RZ ;  /* 0x0000000100047810 */ /* 0x000fe40007ffe1ff */
[----:B------:R-:W-:-:S06]  /*0b40*/  @!P0 IMAD.MOV R4, RZ, RZ, -R0 ;  /* 0x000000ffff048224 */ /* 0x000fcc00078e0a00 */
[----:B------:R-:W3:Y:S01]  /*0b50*/  I2F.F64 R4, R4 ;  /* 0x0000000400047312 */ /* 0x000ee20000201c00 */
[----:B--2---:R-:W-:-:S05]  /*0b60*/  IMAD.WIDE.U32 R6, R9, 0x8, R6 ;  /* 0x0000000809067825 */ /* 0x004fca00078e0006 */
[----:B---3--:R2:W-:Y:S02]  /*0b70*/  STG.E.64 desc[UR4][R6.64], R4 ;  /* 0x0000000406007986 */ /* 0x0085e4000c101b04 */
.L_x_7417:
[----:B------:R-:W-:-:S13]  /*0b80*/  ISETP.GE.AND P0, PT, R22, R25, PT ;  /* 0x000000191600720c */ /* 0x000fda0003f06270 */
[----:B------:R-:W-:Y:S05]  /*0b90*/  @P0 BRA `(.L_x_7419) ;  /* 0x0000000000640947 */ /* 0x000fea0003800000 */
[C---:B------:R-:W-:Y:S01]  /*0ba0*/  DSETP.GT.AND P0, PT, R2.reuse, RZ, PT ;  /* 0x000000ff0200722a */ /* 0x040fe20003f04000 */
[----:B--2---:R-:W2:Y:S01]  /*0bb0*/  LDC.64 R4, c[0x0][0x218] ;  /* 0x00008600ff047b82 */ /* 0x004ea20000000a00 */
[----:B------:R-:W-:Y:S01]  /*0bc0*/  DSETP.GEU.AND P1, PT, R2, RZ, PT ;  /* 0x000000ff0200722a */ /* 0x000fe20003f2e000 */
[----:B------:R-:W-:Y:S02]  /*0bd0*/  IMAD.IADD R7, R23, 0x1, R22 ;  /* 0x0000000117077824 */ /* 0x000fe400078e0216 */
[----:B------:R-:W-:-:S03]  /*0be0*/  VIADD R22, R22, 0x80 ;  /* 0x0000008016167836 */ /* 0x000fc60000000000 */
[----:B------:R-:W-:-:S04]  /*0bf0*/  SEL R0, RZ, 0x1, P1 ;  /* 0x00000001ff007807 */ /* 0x000fc80000800000 */
[C---:B------:R-:W-:Y:S02]  /*0c00*/  IADD3 R2, -R0.reuse, 0x1, RZ ;  /* 0x0000000100027810 */ /* 0x040fe40007ffe1ff */
[----:B------:R-:W-:-:S06]  /*0c10*/  @!P0 IADD3 R2, -R0, RZ, RZ ;  /* 0x000000ff00028210 */ /* 0x000fcc0007ffe1ff */
[----:B------:R-:W3:Y:S01]  /*0c20*/  I2F.F64 R2, R2 ;  /* 0x0000000200027312 */ /* 0x000ee20000201c00 */
[----:B--2---:R-:W-:-:S05]  /*0c30*/  IMAD.WIDE.U32 R4, R7, 0x8, R4 ;  /* 0x0000000807047825 */ /* 0x004fca00078e0004 */
[----:B---3--:R3:W-:Y:S02]  /*0c40*/  STG.E.64 desc[UR4][R4.64], R2 ;  /* 0x0000000204007986 */ /* 0x0087e4000c101b04 */
.L_x_7418:
[----:B------:R-:W-:-:S13]  /*0c50*/  ISETP.GE.AND P0, PT, R22, R25, PT ;  /* 0x000000191600720c */ /* 0x000fda0003f06270 */
[----:B------:R-:W-:Y:S05]  /*0c60*/  @P0 BREAK B1 ;  /* 0x0000000000010942 */ /* 0x000fea0003800000 */
[----:B------:R-:W-:Y:S05]  /*0c70*/  @P0 BRA `(.L_x_7420) ;  /* 0x0000000000680947 */ /* 0x000fea0003800000 */
[C---:B-----5:R-:W-:Y:S01]  /*0c80*/  DSETP.GT.AND P0, PT, R10.reuse, RZ, PT ;  /* 0x000000ff0a00722a */ /* 0x060fe20003f04000 */
[----:B---3--:R-:W3:Y:S01]  /*0c90*/  LDC.64 R4, c[0x0][0x218] ;  /* 0x00008600ff047b82 */ /* 0x008ee20000000a00 */
[----:B------:R-:W-:Y:S01]  /*0ca0*/  DSETP.GEU.AND P1, PT, R10, RZ, PT ;  /* 0x000000ff0a00722a */ /* 0x000fe20003f2e000 */
[----:B--2---:R-:W-:Y:S02]  /*0cb0*/  IMAD.IADD R7, R23, 0x1, R22 ;  /* 0x0000000117077824 */ /* 0x004fe400078e0216 */
[----:B------:R-:W-:-:S03]  /*0cc0*/  VIADD R22, R22, 0x80 ;  /* 0x0000008016167836 */ /* 0x000fc60000000000 */
[----:B------:R-:W-:-:S04]  /*0cd0*/  SEL R0, RZ, 0x1, P1 ;  /* 0x00000001ff007807 */ /* 0x000fc80000800000 */
[----:B------:R-:W-:Y:S02]  /*0ce0*/  IADD3 R2, -R0, 0x1, RZ ;  /* 0x0000000100027810 */ /* 0x000fe40007ffe1ff */
[----:B------:R-:W-:-:S06]  /*0cf0*/  @!P0 IMAD.MOV R2, RZ, RZ, -R0 ;  /* 0x000000ffff028224 */ /* 0x000fcc00078e0a00 */
[----:B------:R-:W2:Y:S01]  /*0d00*/  I2F.F64 R2, R2 ;  /* 0x0000000200027312 */ /* 0x000ea20000201c00 */
[----:B---3--:R-:W-:-:S05]  /*0d10*/  IMAD.WIDE.U32 R4, R7, 0x8, R4 ;  /* 0x0000000807047825 */ /* 0x008fca00078e0004 */
[----:B--2---:R3:W-:Y:S02]  /*0d20*/  STG.E.64 desc[UR4][R4.64], R2 ;  /* 0x0000000204007986 */ /* 0x0047e4000c101b04 */
.L_x_7419:
[----:B------:R-:W-:-:S13]  /*0d30*/  ISETP.GE.AND P0, PT, R22, R25, PT ;  /* 0x000000191600720c */ /* 0x000fda0003f06270 */
[----:B------:R-:W-:Y:S05]  /*0d40*/  @P0 BREAK B1 ;  /* 0x0000000000010942 */ /* 0x000fea0003800000 */
[----:B------:R-:W-:Y:S05]  /*0d50*/  @P0 BRA `(.L_x_7420) ;  /* 0x0000000000300947 */ /* 0x000fea0003800000 */
[----:B------:R-:W-:Y:S05]  /*0d60*/  BSYNC B1 ;  /* 0x0000000000017941 */ /* 0x000fea0003800000 */
.L_x_7415:
[C---:B------:R-:W-:Y:S01]  /*0d70*/  DSETP.GT.AND P0, PT, R16.reuse, RZ, PT ;  /* 0x000000ff1000722a */ /* 0x040fe20003f04000 */
[----:B--23--:R-:W2:Y:S01]  /*0d80*/  LDC.64 R4, c[0x0][0x218] ;  /* 0x00008600ff047b82 */ /* 0x00cea20000000a00 */
        /* <DEDUP_REMOVED lines=9> */
.L_x_7420:
[----:B------:R-:W-:Y:S05]  /*0e20*/  BSYNC B0 ;  /* 0x0000000000007941 */ /* 0x000fea0003800000 */
.L_x_7414:
[----:B------:R-:W-:Y:S05]  /*0e30*/  WARPSYNC.ALL ;  /* 0x0000000000007948 */ /* 0x000fea0003800000 */
[----:B------:R-:W-:-:S13]  /*0e40*/  ISETP.GE.AND P0, PT, R22, R25, PT ;  /* 0x000000191600720c */ /* 0x000fda0003f06270 */
[----:B------:R-:W-:Y:S05]  /*0e50*/  @P0 EXIT ;  /* 0x000000000000094d */ /* 0x000fea0003800000 */
[C---:B-----5:R-:W-:Y:S01]  /*0e60*/  DSETP.GT.AND P0, PT, R14.reuse, RZ, PT ;  /* 0x000000ff0e00722a */ /* 0x060fe20003f04000 */
[----:B---34-:R-:W3:Y:S01]  /*0e70*/  LDC.64 R2, c[0x0][0x218] ;  /* 0x00008600ff027b82 */ /* 0x018ee20000000a00 */
[----:B------:R-:W-:Y:S01]  /*0e80*/  DSETP.GEU.AND P1, PT, R14, RZ, PT ;  /* 0x000000ff0e00722a */ /* 0x000fe20003f2e000 */
[----:B------:R-:W-:-:S05]  /*0e90*/  IMAD.IADD R23, R23, 0x1, R22 ;  /* 0x0000000117177824 */ /* 0x000fca00078e0216 */
[----:B------:R-:W-:-:S04]  /*0ea0*/  SEL R0, RZ, 0x1, P1 ;  /* 0x00000001ff007807 */ /* 0x000fc80000800000 */
[----:B--2---:R-:W-:Y:S02]  /*0eb0*/  IADD3 R4, -R0, 0x1, RZ ;  /* 0x0000000100047810 */ /* 0x004fe40007ffe1ff */
[----:B------:R-:W-:-:S06]  /*0ec0*/  @!P0 IMAD.MOV R4, RZ, RZ, -R0 ;  /* 0x000000ffff048224 */ /* 0x000fcc00078e0a00 */
[----:B------:R-:W2:Y:S01]  /*0ed0*/  I2F.F64 R4, R4 ;  /* 0x0000000400047312 */ /* 0x000ea20000201c00 */
[----:B---3--:R-:W-:-:S05]  /*0ee0*/  IMAD.WIDE.U32 R2, R23, 0x8, R2 ;  /* 0x0000000817027825 */ /* 0x008fca00078e0002 */
[----:B--2---:R-:W-:Y:S01]  /*0ef0*/  STG.E.64 desc[UR4][R2.64], R4 ;  /* 0x0000000402007986 */ /* 0x004fe2000c101b04 */
[----:B------:R-:W-:Y:S05]  /*0f00*/  EXIT ;  /* 0x000000000000794d */ /* 0x000fea0003800000 */
.L_x_7421:
        /* <DEDUP_REMOVED lines=15> */
.L_x_23516:


//--------------------- .text._ZN2at6native29vectorized_elementwise_kernelILi4EZZZNS0_16sign_kernel_cudaERNS_18TensorIteratorBaseEENKUlvE_clEvENKUlvE4_clEvEUldE_St5arrayIPcLm2EEEEviT0_T1_ --------------------------
	.section	.text._ZN2at6native29vectorized_elementwise_kernelILi4EZZZNS0_16sign_kernel_cudaERNS_18TensorIteratorBaseEENKUlvE_clEvENKUlvE4_clEvEUldE_St5arrayIPcLm2EEEEviT0_T1_,"ax",@progbits
	.align	128
        .global         _ZN2at6native29vectorized_elementwise_kernelILi4EZZZNS0_16sign_kernel_cudaERNS_18TensorIteratorBaseEENKUlvE_clEvENKUlvE4_clEvEUldE_St5arrayIPcLm2EEEEviT0_T1_
        .type           _ZN2at6native29vectorized_elementwise_kernelILi4EZZZNS0_16sign_kernel_cudaERNS_18TensorIteratorBaseEENKUlvE_clEvENKUlvE4_clEvEUldE_St5arrayIPcLm2EEEEviT0_T1_,@function
        .size           _ZN2at6native29vectorized_elementwise_kernelILi4EZZZNS0_16sign_kernel_cudaERNS_18TensorIteratorBaseEENKUlvE_clEvENKUlvE4_clEvEUldE_St5arrayIPcLm2EEEEviT0_T1_,(.L_x_23517 - _ZN2at6native29vectorized_elementwise_kernelILi4EZZZNS0_16sign_kernel_cudaERNS_18TensorIteratorBaseEENKUlvE_clEvENKUlvE4_clEvEUldE_St5arrayIPcLm2EEEEviT0_T1_)
        .other          _ZN2at6native29vectorized_elementwise_kernelILi4EZZZNS0_16sign_kernel_cudaERNS_18TensorIteratorBaseEENKUlvE_clEvENKUlvE4_clEvEUldE_St5arrayIPcLm2EEEEviT0_T1_,@"STO_CUDA_ENTRY STV_DEFAULT"
_ZN2at6native29vectorized_elementwise_kernelILi4EZZZNS0_16sign_kernel_cudaERNS_18TensorIteratorBaseEENKUlvE_clEvENKUlvE4_clEvEUldE_St5arrayIPcLm2EEEEviT0_T1_:
.text._ZN2at6native29vectorized_elementwise_kernelILi4EZZZNS0_16sign_kernel_cudaERNS_18TensorIteratorBaseEENKUlvE_clEvENKUlvE4_clEvEUldE_St5arrayIPcLm2EEEEviT0_T1_:
        /* <DEDUP_REMOVED lines=72> */
.L_x_7422:
        /* <DEDUP_REMOVED lines=70> */
.L_x_7424:
[----:B------:R-:W-:Y:S05]  /*08e0*/  BSYNC B0 ;  /* 0x0000000000007941 */ /* 0x000fea0003800000 */
.L_x_7423:
        /* <DEDUP_REMOVED lines=28> */
.L_x_7427:
        /* <DEDUP_REMOVED lines=13> */
.L_x_7428:
        /* <DEDUP_REMOVED lines=13> */
.L_x_7429:
        /* <DEDUP_REMOVED lines=14> */
.L_x_7430:
[----:B------:R-:W-:-:S13]  /*0d30*/  ISETP.GE.AND P0, PT, R22, R25, PT ;  /* 0x000000191600720c */ /* 0x000fda0003f06270 */
[----:B------:R-:W-:Y:S05]  /*0d40*/  @P0 BREAK B1 ;  /* 0x0000000000010942 */ /* 0x000fea0003800000 */
[----:B------:R-:W-:Y:S05]  /*0d50*/  @P0 BRA `(.L_x_7431) ;  /* 0x0000000000300947 */ /* 0x000fea0003800000 */
[----:B------:R-:W-:Y:S05]  /*0d60*/  BSYNC B1 ;  /* 0x0000000000017941 */ /* 0x000fea0003800000 */
.L_x_7426:
        /* <DEDUP_REMOVED lines=11> */
.L_x_7431:
[----:B------:R-:W-:Y:S05]  /*0e20*/  BSYNC B0 ;  /* 0x0000000000007941 */ /* 0x000fea0003800000 */
.L_x_7425:
        /* <DEDUP_REMOVED lines=14> */
.L_x_7432:
        /* <DEDUP_REMOVED lines=15> */
.L_x_23517:


//--------------------- .text._ZN2at6native29vectorized_elementwise_kernelILi8EZZZNS0_16sign_kernel_cudaERNS_18TensorIteratorBaseEENKUlvE_clEvENKUlvE4_clEvEUldE_St5arrayIPcLm2EEEEviT0_T1_ --------------------------
	.section	.text._ZN2at6native29vectorized_elementwise_kernelILi8EZZZNS0_16sign_kernel_cudaERNS_18TensorIteratorBaseEENKUlvE_clEvENKUlvE4_clEvEUldE_St5arrayIPcLm2EEEEviT0_T1_,"ax",@progbits
	.align	128
        .global         _ZN2at6native29vectorized_elementwise_kernelILi8EZZZNS0_16sign_kernel_cudaERNS_18TensorIteratorBaseEENKUlvE_clEvENKUlvE4_clEvEUldE_St5arrayIPcLm2EEEEviT0_T1_
        .type           _ZN2at6native29vectorized_elementwise_kernelILi8EZZZNS0_16sign_kernel_cudaERNS_18TensorIteratorBaseEENKUlvE_clEvENKUlvE4_clEvEUldE_St5arrayIPcLm2EEEEviT0_T1_,@function
        .size           _ZN2at6native29vectorized_elementwise_kernelILi8EZZZNS0_16sign_kernel_cudaERNS_18TensorIteratorBaseEENKUlvE_clEvENKUlvE4_clEvEUldE_St5arrayIPcLm2EEEEviT0_T1_,(.L_x_23518 - _ZN2at6native29vectorized_elementwise_kernelILi8EZZZNS0_16sign_kernel_cudaERNS_18TensorIteratorBaseEENKUlvE_clEvENKUlvE4_clEvEUldE_St5arrayIPcLm2EEEEviT0_T1_)
        .other          _ZN2at6native29vectorized_elementwise_kernelILi8EZZZNS0_16sign_kernel_cudaERNS_18TensorIteratorBaseEENKUlvE_clEvENKUlvE4_clEvEUldE_St5arrayIPcLm2EEEEviT0_T1_,@"STO_CUDA_ENTRY STV_DEFAULT"
_ZN2at6native29vectorized_elementwise_kernelILi8EZZZNS0_16sign_kernel_cudaERNS_18TensorIteratorBaseEENKUlvE_clEvENKUlvE4_clEvEUldE_St5arrayIPcLm2EEEEviT0_T1_:
.text._ZN2at6native29vectorized_elementwise_kernelILi8EZZZNS0_16sign_kernel_cudaERNS_18TensorIteratorBaseEENKUlvE_clEvENKUlvE4_clEvEUldE_St5arrayIPcLm2EEEEviT0_T1_:
        /* <DEDUP_REMOVED lines=72> */
.L_x_7433:
        /* <DEDUP_REMOVED lines=70> */
.L_x_7435:
[----:B------:R-:W-:Y:S05]  /*08e0*/  BSYNC B0 ;  /* 0x0000000000007941 */ /* 0x000fea0003800000 */
.L_x_7434:
        /* <DEDUP_REMOVED lines=28> */
.L_x_7438:
        /* <DEDUP_REMOVED lines=13> */
.L_x_7439:
        /* <DEDUP_REMOVED lines=13> */
.L_x_7440:
        /* <DEDUP_REMOVED lines=14> */
.L_x_7441:
[----:B------:R-:W-:-:S13]  /*0d30*/  ISETP.GE.AND P0, PT, R22, R25, PT ;  /* 0x000000191600720c */ /* 0x000fda0003f06270 */
[----:B------:R-:W-:Y:S05]  /*0d40*/  @P0 BREAK B1 ;  /* 0x0000000000010942 */ /* 0x000fea0003800000 */
[----:B------:R-:W-:Y:S05]  /*0d50*/  @P0 BRA `(.L_x_7442) ;  /* 0x0000000000300947 */ /* 0x000fea0003800000 */
[----:B------:R-:W-:Y:S05]  /*0d60*/  BSYNC B1 ;  /* 0x0000000000017941 */ /* 0x000fea0003800000 */
.L_x_7437:
        /* <DEDUP_REMOVED lines=11> */
.L_x_7442:
[----:B------:R-:W-:Y:S05]  /*0e20*/  BSYNC B0 ;  /* 0x0000000000007941 */ /* 0x000fea0003800000 */
.L_x_7436:
        /* <DEDUP_REMOVED lines=14> */
.L_x_7443:
        /* <DEDUP_REMOVED lines=15> */
.L_x_23518:


//--------------------- .text._ZN2at6native18elementwise_kernelILi128ELi4EZNS0_15gpu_kernel_implIZZZNS0_16sign_kernel_cudaERNS_18TensorIteratorBaseEENKUlvE_clEvENKUlvE3_clEvEUlsE_EEvS4_RKT_EUliE_EEviT1_ --------------------------
	.section	.text._ZN2at6native18elementwise_kernelILi128ELi4EZNS0_15gpu_kernel_implIZZZNS0_16sign_kernel_cudaERNS_18TensorIteratorBaseEENKUlvE_clEvENKUlvE3_clEvEUlsE_EEvS4_RKT_EUliE_EEviT1_,"ax",@progbits
	.align	128
        .global         _ZN2at6native18elementwise_kernelILi128ELi4EZNS0_15gpu_kernel_implIZZZNS0_16sign_kernel_cudaERNS_18TensorIteratorBaseEENKUlvE_clEvENKUlvE3_clEvEUlsE_EEvS4_RKT_EUliE_EEviT1_
        .type           _ZN2at6native18elementwise_kernelILi128ELi4EZNS0_15gpu_kernel_implIZZZNS0_16sign_kernel_cudaERNS_18TensorIteratorBaseEENKUlvE_clEvENKUlvE3_clEvEUlsE_EEvS4_RKT_EUliE_EEviT1_,@function
        .size           _ZN2at6native18elementwise_kernelILi128ELi4EZNS0_15gpu_kernel_implIZZZNS0_16sign_kernel_cudaERNS_18TensorIteratorBaseEENKUlvE_clEvENKUlvE3_clEvEUlsE_EEvS4_RKT_EUliE_EEviT1_,(.L_x_23519 - _ZN2at6native18elementwise_kernelILi128ELi4EZNS0_15gpu_kernel_implIZZZNS0_16sign_kernel_cudaERNS_18TensorIteratorBaseEENKUlvE_clEvENKUlvE3_clEvEUlsE_EEvS4_RKT_EUliE_EEviT1_)
        .other          _ZN2at6native18elementwise_kernelILi128ELi4EZNS0_15gpu_kernel_implIZZZNS0_16sign_kernel_cudaERNS_18TensorIteratorBaseEENKUlvE_clEvENKUlvE3_clEvEUlsE_EEvS4_RKT_EUliE_EEviT1_,@"STO_CUDA_ENTRY STV_DEFAULT"
_ZN2at6native18elementwise_kernelILi128ELi4EZNS0_15gpu_kernel_implIZZZNS0_16sign_kernel_cudaERNS_18TensorIteratorBaseEENKUlvE_clEvENKUlvE3_clEvEUlsE_EEvS4_RKT_EUliE_EEviT1_:
.text._ZN2at6native18elementwise_kernelILi128ELi4EZNS0_15gpu_kernel_implIZZZNS0_16sign_kernel_cudaERNS_18TensorIteratorBaseEENKUlvE_clEvENKUlvE3_clEvEUlsE_EEvS4_RKT_EUliE_EEviT1_:
        /* <DEDUP_REMOVED lines=313> */
.L_x_7446:
        /* <DEDUP_REMOVED lines=20> */
.L_x_7450:
[----:B------:R0:W5:Y:S01]  /*14d0*/  LDG.E.U8 R0, desc[UR36][R2.64] ;  /* 0x0000002402007981 */ /* 0x000162000c1e1100 */
[----:B------:R-:W-:Y:S05]  /*14e0*/  BRA `(.L_x_7452) ;  /* 0x0000000c00547947 */ /* 0x000fea0003800000 */
.L_x_7449:
        /* <DEDUP_REMOVED lines=8> */
.L_x_7454:
[----:B------:R0:W5:Y:S01]  /*1570*/  LDG.E.U16 R0, desc[UR36][R2.64] ;  /* 0x0000002402007981 */ /* 0x000162000c1e1500 */
[----:B------:R-:W-:Y:S05]  /*1580*/  BRA `(.L_x_7452) ;  /* 0x0000000c002c7947 */ /* 0x000fea0003800000 */
.L_x_7453:
[----:B------:R0:W5:Y:S01]  /*1590*/  LDG.E.U16 R0, desc[UR36][R2.64] ;  /* 0x0000002402007981 */ /* 0x000162000c1e1500 */
[----:B------:R-:W-:Y:S05]  /*15a0*/  BRA `(.L_x_7452) ;  /* 0x0000000c00247947 */ /* 0x000fea0003800000 */
.L_x_7448:
        /* <DEDUP_REMOVED lines=9> */
.L_x_7456:
[----:B------:R-:W2:Y:S02]  /*1640*/  LDG.E.U16 R4, desc[UR36][R2.64] ;  /* 0x0000002402047981 */ /* 0x000ea4000c1e1500 */
[----:B--2---:R-:W-:-:S06]  /*1650*/  HADD2.F32 R4, -RZ, R4.H0_H0 ;  /* 0x20000004ff047230 */ /* 0x004fcc0000004100 */
[----:B------:R-:W0:Y:S02]  /*1660*/  F2I.FTZ.TRUNC.NTZ R4, R4 ;  /* 0x0000000400047305 */ /* 0x000e24000021f100 */
[----:B0-----:R-:W-:Y:S01]  /*1670*/  PRMT R0, R4, 0x7610, R0 ;  /* 0x0000761004007816 */ /* 0x001fe20000000000 */
[----:B------:R-:W-:Y:S06]  /*1680*/  BRA `(.L_x_7452) ;  /* 0x0000000800ec7947 */ /* 0x000fec0003800000 */
.L_x_7455:
        /* <DEDUP_REMOVED lines=9> */
.L_x_7458:
[----:B------:R-:W2:Y:S02]  /*1720*/  LDG.E.U16 R2, desc[UR36][R2.64] ;  /* 0x0000002402027981 */ /* 0x000ea4000c1e1500 */
[----:B--2---:R-:W-:-:S06]  /*1730*/  HADD2.F32 R4, -RZ, R2.H0_H0 ;  /* 0x20000002ff047230 */ /* 0x004fcc0000004100 */
[----:B------:R-:W0:Y:S02]  /*1740*/  F2I.FTZ.TRUNC.NTZ R4, R4 ;  /* 0x0000000400047305 */ /* 0x000e24000021f100 */
[----:B0-----:R-:W-:Y:S01]  /*1750*/  PRMT R0, R4, 0x7610, R0 ;  /* 0x0000761004007816 */ /* 0x001fe20000000000 */
[----:B------:R-:W-:Y:S06]  /*1760*/  BRA `(.L_x_7452) ;  /* 0x0000000800b47947 */ /* 0x000fec0003800000 */
.L_x_7457:
[----:B------:R-:W2:Y:S02]  /*1770*/  LDG.E.64 R2, desc[UR36][R2.64] ;  /* 0x0000002402027981 */ /* 0x000ea4000c1e1b00 */
[----:B--2---:R0:W1:Y:S01]  /*1780*/  F2I.F64.TRUNC R0, R2 ;  /* 0x0000000200007311 */ /* 0x004062000030d100 */
[----:B------:R-:W-:Y:S05]  /*1790*/  BRA `(.L_x_7452) ;  /* 0x0000000800a87947 */ /* 0x000fea0003800000 */
.L_x_7447:
        /* <DEDUP_REMOVED lines=12> */
.L_x_7461:
[----:B------:R-:W2:Y:S02]  /*1860*/  LDG.E.64 R2, desc[UR36][R2.64] ;  /* 0x0000002402027981 */ /* 0x000ea4000c1e1b00 */
[----:B--2---:R3:W4:Y:S01]  /*1870*/  F2I.F64.TRUNC R0, R2 ;  /* 0x0000000200007311 */ /* 0x004722000030d100 */
[----:B------:R-:W-:Y:S05]  /*1880*/  BRA `(.L_x_7452) ;  /* 0x00000008006c7947 */ /* 0x000fea0003800000 */
.L_x_7460:
        /* <DEDUP_REMOVED lines=28> */
.L_x_7463:
        /* <DEDUP_REMOVED lines=15> */
.L_x_7462:
[----:B------:R-:W2:Y:S02]  /*1b40*/  LDG.E.U16 R4, desc[UR36][R2.64] ;  /* 0x0000002402047981 */ /* 0x000ea4000c1e1500 */
[----:B--2---:R-:W-:-:S06]  /*1b50*/  IMAD.U32 R4, R4, 0x10000, RZ ;  /* 0x0001000004047824 */ /* 0x004fcc00078e00ff */
[----:B------:R-:W0:Y:S02]  /*1b60*/  F2I.FTZ.TRUNC.NTZ R4, R4 ;  /* 0x0000000400047305 */ /* 0x000e24000021f100 */
[----:B0-----:R-:W-:Y:S01]  /*1b70*/  PRMT R0, R4, 0x7610, R0 ;  /* 0x0000761004007816 */ /* 0x001fe20000000000 */
[----:B------:R-:W-:Y:S06]  /*1b80*/  BRA `(.L_x_7452) ;  /* 0x0000000400ac7947 */ /* 0x000fec0003800000 */
.L_x_7459:
        /* <DEDUP_REMOVED lines=10> */
.L_x_7466:
        /* <DEDUP_REMOVED lines=21> */
.L_x_7470:
[----:B------:R-:W-:Y:S05]  /*1d80*/  BSYNC B1 ;  /* 0x0000000000017941 */ /* 0x000fea0003800000 */
.L_x_7469:
[----:B------:R-:W-:Y:S01]  /*1d90*/  IMAD.SHL.U32 R2, R2, 0x100000, RZ ;  /* 0x0010000002027824 */ /* 0x000fe200078e00ff */
[----:B------:R-:W-:-:S04]  /*1da0*/  LEA R3, R0, 0x3b800000, 0x17 ;  /* 0x3b80000000037811 */ /* 0x000fc800078eb8ff */
[----:B------:R-:W-:-:S07]  /*1db0*/  LOP3.LUT R4, R3, R2, R4, 0xfe, !PT ;  /* 0x0000000203047212 */ /* 0x000fce00078efe04 */
.L_x_7468:
[----:B------:R-:W-:Y:S05]  /*1dc0*/  BSYNC B0 ;  /* 0x0000000000007941 */ /* 0x000fea0003800000 */
.L_x_7467:
[----:B------:R-:W0:Y:S02]  /*1dd0*/  F2I.FTZ.TRUNC.NTZ R4, R4 ;  /* 0x0000000400047305 */ /* 0x000e24000021f100 */
[----:B0-----:R-:W-:Y:S01]  /*1de0*/  PRMT R0, R4, 0x7610, R0 ;  /* 0x0000761004007816 */ /* 0x001fe20000000000 */
[----:B------:R-:W-:Y:S06]  /*1df0*/  BRA `(.L_x_7452) ;  /* 0x0000000400107947 */ /* 0x000fec0003800000 */
.L_x_7465:
        /* <DEDUP_REMOVED lines=21> */
.L_x_7474:
[----:B------:R-:W-:Y:S05]  /*1f50*/  BSYNC B1 ;  /* 0x0000000000017941 */ /* 0x000fea0003800000 */
.L_x_7473:
[----:B------:R-:W-:Y:S01]  /*1f60*/  IMAD.SHL.U32 R2, R2, 0x200000, RZ ;  /* 0x0020000002027824 */ /* 0x000fe200078e00ff */
[----:B------:R-:W-:-:S04]  /*1f70*/  LEA R3, R0, 0x37800000, 0x17 ;  /* 0x3780000000037811 */ /* 0x000fc800078eb8ff */
[----:B------:R-:W-:-:S07]  /*1f80*/  LOP3.LUT R4, R3, R2, R4, 0xfe, !PT ;  /* 0x0000000203047212 */ /* 0x000fce00078efe04 */
.L_x_7472:
[----:B------:R-:W-:Y:S05]  /*1f90*/  BSYNC B0 ;  /* 0x0000000000007941 */ /* 0x000fea0003800000 */
.L_x_7471:
[----:B------:R-:W0:Y:S02]  /*1fa0*/  F2I.FTZ.TRUNC.NTZ R4, R4 ;  /* 0x0000000400047305 */ /* 0x000e24000021f100 */
[----:B0-----:R-:W-:Y:S01]  /*1fb0*/  PRMT R0, R4, 0x7610, R0 ;  /* 0x0000761004007816 */ /* 0x001fe20000000000 */
[----:B------:R-:W-:Y:S06]  /*1fc0*/  BRA `(.L_x_7452) ;  /* 0x00000000009c7947 */ /* 0x000fec0003800000 */
.L_x_7464:
        /* <DEDUP_REMOVED lines=14> */
.L_x_7478:
[----:B------:R-:W-:Y:S05]  /*20b0*/  BSYNC B0 ;  /* 0x0000000000007941 */ /* 0x000fea0003800000 */
.L_x_7477:
[----:B------:R-:W0:Y:S02]  /*20c0*/  F2I.FTZ.TRUNC.NTZ R4, R4 ;  /* 0x0000000400047305 */ /* 0x000e24000021f100 */
[----:B0-----:R-:W-:Y:S01]  /*20d0*/  PRMT R0, R4, 0x7610, R0 ;  /* 0x0000761004007816 */ /* 0x001fe20000000000 */
[----:B------:R-:W-:Y:S06]  /*20e0*/  BRA `(.L_x_7452) ;  /* 0x0000000000547947 */ /* 0x000fec0003800000 */
.L_x_7451:
        /* <DEDUP_REMOVED lines=16> */
.L_x_7479:
[----:B------:R-:W-:Y:S01]  /*21f0*/  PRMT R0, RZ, 0x7610, R0 ;  /* 0x00007610ff007816 */ /* 0x000fe20000000000 */
[----:B------:R-:W-:Y:S06]  /*2200*/  BRA `(.L_x_7452) ;  /* 0x00000000000c7947 */ /* 0x000fec0003800000 */
.L_x_7476:
[----:B------:R2:W5:Y:S01]  /*2210*/  LDG.E.U16 R0, desc[UR36][R2.64] ;  /* 0x0000002402007981 */ /* 0x000562000c1e1500 */
[----:B------:R-:W-:Y:S05]  /*2220*/  BRA `(.L_x_7452) ;  /* 0x0000000000047947 */ /* 0x000fea0003800000 */
.L_x_7475:
[----:B------:R1:W5:Y:S02]  /*2230*/  LDG.E.U16 R0, desc[UR36][R2.64] ;  /* 0x0000002402007981 */ /* 0x000364000c1e1500 */
.L_x_7452:
[----:B------:R-:W0:Y:S02]  /*2240*/  LDC.U8 R4, c[0x0][0x421] ;  /* 0x00010840ff047b82 */ /* 0x000e240000000000 */
[----:B012345:R-:W-:-:S04]  /*2250*/  PRMT R3, R0, 0x9910, RZ ;  /* 0x0000991000037816 */ /* 0x03ffc800000000ff */
[C---:B------:R-:W-:Y:S02]  /*2260*/  ISETP.GT.AND P0, PT, R3.reuse, RZ, PT ;  /* 0x000000ff0300720c */ /* 0x040fe40003f04270 */
[----:B------:R-:W-:Y:S02]  /*2270*/  SHF.R.S32.HI R2, RZ, 0xf, R3 ;  /* 0x0000000fff027819 */ /* 0x000fe40000011403 */
[----:B------:R-:W-:-:S09]  /*2280*/  LEA.HI.SX32 R3, R3, 0x1, 0x11 ;  /* 0x0000000103037811 */ /* 0x000fd200078f8aff */
[----:B------:R-:W-:Y:S01]  /*2290*/  @!P0 IMAD.MOV R3, RZ, RZ, R2 ;  /* 0x000000ffff038224 */ /* 0x000fe200078e0202 */
        /* <DEDUP_REMOVED lines=13> */
.L_x_7483:
[----:B------:R3:W-:Y:S01]  /*2370*/  STG.E.U8 desc[UR36][R16.64], R3 ;  /* 0x0000000310007986 */ /* 0x0007e2000c101124 */
[----:B------:R-:W-:Y:S05]  /*2380*/  BRA `(.L_x_7485) ;  /* 0x0000000c00707947 */ /* 0x000fea0003800000 */
.L_x_7482:
[----:B------:R-:W-:-:S13]  /*2390*/  ISETP.NE.AND P0, PT, R0, 0x2, PT ;  /* 0x000000020000780c */ /* 0x000fda0003f05270 */
[----:B------:R-:W-:Y:S05]  /*23a0*/  @!P0 BRA `(.L_x_7486) ;  /* 0x0000000000308947 */ /* 0x000fea0003800000 */
[----:B------:R-:W-:-:S13]  /*23b0*/  ISETP.NE.AND P0, PT, R0, 0x3, PT ;  /* 0x000000030000780c */ /* 0x000fda0003f05270 */
[----:B------:R-:W-:Y:S05]  /*23c0*/  @!P0 BRA `(.L_x_7487) ;  /* 0x00000000001c8947 */ /* 0x000fea0003800000 */
[----:B------:R-:W-:-:S13]  /*23d0*/  ISETP.NE.AND P0, PT, R0, 0x4, PT ;  /* 0x000000040000780c */ /* 0x000fda0003f05270 */
[----:B------:R-:W-:Y:S05]  /*23e0*/  @P0 BRA `(.L_x_7484) ;  /* 0x0000000800f80947 */ /* 0x000fea0003800000 */
[----:B------:R-:W-:-:S05]  /*23f0*/  PRMT R3, R3, 0x9910, RZ ;  /* 0x0000991003037816 */ /* 0x000fca00000000ff */
[----:B------:R-:W-:-:S05]  /*2400*/  IMAD.MOV.U32 R2, RZ, RZ, R3 ;  /* 0x000000ffff027224 */ /* 0x000fca00078e0003 */
[----:B------:R-:W-:-:S05]  /*2410*/  SHF.R.S32.HI R3, RZ, 0x1f, R2 ;  /* 0x0000001fff037819 */ /* 0x000fca0000011402 */
[----:B------:R0:W-:Y:S01]  /*2420*/  STG.E.64 desc[UR36][R16.64], R2 ;  /* 0x0000000210007986 */ /* 0x0001e2000c101b24 */
[----:B------:R-:W-:Y:S05]  /*2430*/  BRA `(.L_x_7485) ;  /* 0x0000000c00447947 */ /* 0x000fea0003800000 */
.L_x_7487:
[----:B------:R-:W-:-:S05]  /*2440*/  PRMT R3, R3, 0x9910, RZ ;  /* 0x0000991003037816 */ /* 0x000fca00000000ff */
[----:B------:R1:W-:Y:S01]  /*2450*/  STG.E desc[UR36][R16.64], R3 ;  /* 0x0000000310007986 */ /* 0x0003e2000c101924 */
[----:B------:R-:W-:Y:S05]  /*2460*/  BRA `(.L_x_7485) ;  /* 0x0000000c00387947 */ /* 0x000fea0003800000 */
.L_x_7486:
[----:B------:R2:W-:Y:S01]  /*2470*/  STG.E.U16 desc[UR36][R16.64], R3 ;  /* 0x0000000310007986 */ /* 0x0005e2000c101524 */
[----:B------:R-:W-:Y:S05]  /*2480*/  BRA `(.L_x_7485) ;  /* 0x0000000c00307947 */ /* 0x000fea0003800000 */
.L_x_7481:
        /* <DEDUP_REMOVED lines=9> */
.L_x_7489:
[----:B------:R-:W0:Y:S02]  /*2520*/  I2F.S16 R0, R3 ;  /* 0x0000000300007306 */ /* 0x000e240000101400 */
[----:B0-----:R-:W-:-:S05]  /*2530*/  F2FP.F16.F32.PACK_AB R0, RZ, R0 ;  /* 0x00000000ff00723e */ /* 0x001fca00000000ff */
[----:B------:R0:W-:Y:S01]  /*2540*/  STG.E.U16 desc[UR36][R16.64], R0 ;  /* 0x0000000010007986 */ /* 0x0001e2000c101524 */
[----:B------:R-:W-:Y:S05]  /*2550*/  BRA `(.L_x_7485) ;  /* 0x0000000800fc7947 */ /* 0x000fea0003800000 */
.L_x_7488:
        /* <DEDUP_REMOVED lines=10> */
.L_x_7491:
[----:B------:R-:W0:Y:S02]  /*2600*/  I2F.S16 R3, R3 ;  /* 0x0000000300037306 */ /* 0x000e240000101400 */
[----:B0-----:R-:W-:-:S04]  /*2610*/  F2FP.F16.F32.PACK_AB R3, RZ, R3 ;  /* 0x00000003ff03723e */ /* 0x001fc800000000ff */
[----:B------:R-:W-:-:S05]  /*2620*/  PRMT R3, R3, 0x5410, RZ ;  /* 0x0000541003037816 */ /* 0x000fca00000000ff */
[----:B------:R0:W-:Y:S01]  /*2630*/  STG.E desc[UR36][R16.64], R3 ;  /* 0x0000000310007986 */ /* 0x0001e2000c101924 */
[----:B------:R-:W-:Y:S05]  /*2640*/  BRA `(.L_x_7485) ;  /* 0x0000000800c07947 */ /* 0x000fea0003800000 */
.L_x_7490:
[----:B------:R-:W0:Y:S02]  /*2650*/  I2F.F64.S16 R2, R3 ;  /* 0x0000000300027312 */ /* 0x000e240000101c00 */
[----:B0-----:R0:W-:Y:S01]  /*2660*/  STG.E.64 desc[UR36][R16.64], R2 ;  /* 0x0000000210007986 */ /* 0x0011e2000c101b24 */
[----:B------:R-:W-:Y:S05]  /*2670*/  BRA `(.L_x_7485) ;  /* 0x0000000800b47947 */ /* 0x000fea0003800000 */
.L_x_7480:
        /* <DEDUP_REMOVED lines=8> */
[----:B------:R-:W-:-:S04]  /*2700*/  PRMT R0, R3, 0x9910, RZ ;  /* 0x0000991003007816 */ /* 0x000fc800000000ff */
[----:B------:R-:W-:-:S04]  /*2710*/  ISETP.NE.AND P0, PT, R0, RZ, PT ;  /* 0x000000ff0000720c */ /* 0x000fc80003f05270 */
[----:B------:R-:W-:-:S05]  /*2720*/  SEL R3, RZ, 0x1, !P0 ;  /* 0x00000001ff037807 */ /* 0x000fca0004000000 */
[----:B------:R0:W-:Y:S01]  /*2730*/  STG.E.U8 desc[UR36][R16.64], R3 ;  /* 0x0000000310007986 */ /* 0x0001e2000c101124 */
[----:B------:R-:W-:Y:S05]  /*2740*/  BRA `(.L_x_7485) ;  /* 0x0000000800807947 */ /* 0x000fea0003800000 */
.L_x_7494:
[----:B------:R-:W0:Y:S01]  /*2750*/  I2F.F64.S16 R4, R3 ;  /* 0x0000000300047312 */ /* 0x000e220000101c00 */
[----:B------:R-:W-:-:S05]  /*2760*/  CS2R R6, SRZ ;  /* 0x0000000000067805 */ /* 0x000fca000001ff00 */
[----:B0-----:R0:W-:Y:S01]  /*2770*/  STG.E.128 desc[UR36][R16.64], R4 ;  /* 0x0000000410007986 */ /* 0x0011e2000c101d24 */
[----:B------:R-:W-:Y:S05]  /*2780*/  BRA `(.L_x_7485) ;  /* 0x0000000800707947 */ /* 0x000fea0003800000 */
.L_x_7493:
        /* <DEDUP_REMOVED lines=21> */
.L_x_7498:
[----:B------:R-:W-:Y:S05]  /*28e0*/  BSYNC B0 ;  /* 0x0000000000007941 */ /* 0x000fea0003800000 */
.L_x_7497:
[----:B------:R-:W-:-:S05]  /*28f0*/  LOP3.LUT R5, R0, R5, RZ, 0xfc, !PT ;  /* 0x0000000500057212 */ /* 0x000fca00078efcff */
[----:B------:R0:W-:Y:S01]  /*2900*/  STG.E.U8 desc[UR36][R16.64], R5 ;  /* 0x0000000510007986 */ /* 0x0001e2000c101124 */
[----:B------:R-:W-:Y:S05]  /*2910*/  BRA `(.L_x_7485) ;  /* 0x00000008000c7947 */ /* 0x000fea0003800000 */
.L_x_7496:
        /* <DEDUP_REMOVED lines=13> */
.L_x_7500:
[----:B------:R-:W-:Y:S01]  /*29f0*/  IMAD.MOV.U32 R0, RZ, RZ, 0x7f ;  /* 0x0000007fff007424 */ /* 0x000fe200078e00ff */
[----:B------:R-:W-:-:S04]  /*2a00*/  ISETP.GT.U32.AND P0, PT, R2, 0x7f800000, PT ;  /* 0x7f8000000200780c */ /* 0x000fc80003f04070 */
[----:B------:R-:W-:-:S09]  /*2a10*/  SEL R0, R0, 0x7c, P0 ;  /* 0x0000007c00007807 */ /* 0x000fd20000000000 */
.L_x_7501:
[----:B------:R-:W-:Y:S05]  /*2a20*/  BSYNC B0 ;  /* 0x0000000000007941 */ /* 0x000fea0003800000 */
.L_x_7499:
[----:B------:R-:W-:-:S04]  /*2a30*/  LOP3.LUT R2, R3, 0x80000000, RZ, 0xc0, !PT ;  /* 0x8000000003027812 */ /* 0x000fc800078ec0ff */
[----:B------:R-:W-:-:S04]  /*2a40*/  SHF.R.U32.HI R3, RZ, 0x18, R2 ;  /* 0x00000018ff037819 */ /* 0x000fc80000011602 */
[----:B------:R-:W-:-:S05]  /*2a50*/  LOP3.LUT R3, R0, R3, RZ, 0xfc, !PT ;  /* 0x0000000300037212 */ /* 0x000fca00078efcff */
[----:B------:R0:W-:Y:S01]  /*2a60*/  STG.E.U8 desc[UR36][R16.64], R3 ;  /* 0x0000000310007986 */ /* 0x0001e2000c101124 */
[----:B------:R-:W-:Y:S05]  /*2a70*/  BRA `(.L_x_7485) ;  /* 0x0000000400b47947 */ /* 0x000fea0003800000 */
.L_x_7495:
[----:B------:R-:W0:Y:S02]  /*2a80*/  I2F.S16 R0, R3 ;  /* 0x0000000300007306 */ /* 0x000e240000101400 */
[----:B0-----:R-:W-:-:S05]  /*2a90*/  F2FP.BF16.F32.PACK_AB R0, RZ, R0 ;  /* 0x00000000ff00723e */ /* 0x001fca00000010ff */
[----:B------:R0:W-:Y:S01]  /*2aa0*/  STG.E.U16 desc[UR36][R16.64], R0 ;  /* 0x0000000010007986 */ /* 0x0001e2000c101524 */
[----:B------:R-:W-:Y:S05]  /*2ab0*/  BRA `(.L_x_7485) ;  /* 0x0000000400a47947 */ /* 0x000fea0003800000 */
.L_x_7492:
        /* <DEDUP_REMOVED lines=10> */
.L_x_7504:
        /* <DEDUP_REMOVED lines=17> */
.L_x_7507:
[----:B------:R-:W-:-:S04]  /*2c70*/  LOP3.LUT R2, R3, 0x80000000, RZ, 0xc0, !PT ;  /* 0x8000000003027812 */ /* 0x000fc800078ec0ff */
[----:B------:R-:W-:-:S04]  /*2c80*/  SHF.R.U32.HI R3, RZ, 0x18, R2 ;  /* 0x00000018ff037819 */ /* 0x000fc80000011602 */
[----:B------:R-:W-:-:S04]  /*2c90*/  LOP3.LUT R0, R0, R3, RZ, 0xfc, !PT ;  /* 0x0000000300007212 */ /* 0x000fc800078efcff */
[----:B------:R-:W-:-:S07]  /*2ca0*/  PRMT R8, R0, 0x7610, R8 ;  /* 0x0000761000087816 */ /* 0x000fce0000000008 */
.L_x_7506:
[----:B------:R-:W-:Y:S05]  /*2cb0*/  BSYNC B0 ;  /* 0x0000000000007941 */ /* 0x000fea0003800000 */
.L_x_7505:
[----:B------:R0:W-:Y:S01]  /*2cc0*/  STG.E.U8 desc[UR36][R16.64], R8 ;  /* 0x0000000810007986 */ /* 0x0001e2000c101124 */
[----:B------:R-:W-:Y:S05]  /*2cd0*/  BRA `(.L_x_7485) ;  /* 0x00000004001c7947 */ /* 0x000fea0003800000 */
.L_x_7503:
        /* <DEDUP_REMOVED lines=17> */
.L_x_7510:
[----:B------:R-:W-:-:S04]  /*2df0*/  LOP3.LUT R2, R3, 0x80000000, RZ, 0xc0, !PT ;  /* 0x8000000003027812 */ /* 0x000fc800078ec0ff */
[----:B------:R-:W-:-:S04]  /*2e00*/  SHF.R.U32.HI R3, RZ, 0x18, R2 ;  /* 0x00000018ff037819 */ /* 0x000fc80000011602 */
[----:B------:R-:W-:-:S04]  /*2e10*/  LOP3.LUT R0, R0, R3, RZ, 0xfc, !PT ;  /* 0x0000000300007212 */ /* 0x000fc800078efcff */
[----:B------:R-:W-:-:S07]  /*2e20*/  PRMT R8, R0, 0x7610, R8 ;  /* 0x0000761000087816 */ /* 0x000fce0000000008 */
.L_x_7509:
[----:B------:R-:W-:Y:S05]  /*2e30*/  BSYNC B0 ;  /* 0x0000000000007941 */ /* 0x000fea0003800000 */
.L_x_7508:
[----:B------:R0:W-:Y:S01]  /*2e40*/  STG.E.U8 desc[UR36][R16.64], R8 ;  /* 0x0000000810007986 */ /* 0x0001e2000c101124 */
[----:B------:R-:W-:Y:S05]  /*2e50*/  BRA `(.L_x_7485) ;  /* 0x0000000000bc7947 */ /* 0x000fea0003800000 */
.L_x_7502:
        /* <DEDUP_REMOVED lines=23> */
.L_x_7484:
        /* <DEDUP_REMOVED lines=16> */
.L_x_7513:
[----:B------:R-:W-:Y:S05]  /*30d0*/  BRA `(.L_x_7485) ;  /* 0x00000000001c7947 */ /* 0x000fea0003800000 */
.L_x_7512:
[----:B------:R-:W-:-:S05]  /*30e0*/  PRMT R3, R3, 0x9910, RZ ;  /* 0x0000991003037816 */ /* 0x000fca00000000ff */
[----:B------:R-:W-:-:S05]  /*30f0*/  IMAD.MOV.U32 R2, RZ, RZ, R3 ;  /* 0x000000ffff027224 */ /* 0x000fca00078e0003 */
[----:B------:R-:W-:-:S05]  /*3100*/  SHF.R.S32.HI R3, RZ, 0x1f, R2 ;  /* 0x0000001fff037819 */ /* 0x000fca0000011402 */
[----:B------:R0:W-:Y:S01]  /*3110*/  STG.E.64 desc[UR36][R16.64], R2 ;  /* 0x0000000210007986 */ /* 0x0001e2000c101b24 */
[----:B------:R-:W-:Y:S05]  /*3120*/  BRA `(.L_x_7485) ;  /* 0x0000000000087947 */ /* 0x000fea0003800000 */
.L_x_7511:
[----:B------:R-:W-:-:S05]  /*3130*/  PRMT R3, R3, 0x9910, RZ ;  /* 0x0000991003037816 */ /* 0x000fca00000000ff */
[----:B------:R0:W-:Y:S02]  /*3140*/  STG.E desc[UR36][R16.64], R3 ;  /* 0x0000000310007986 */ /* 0x0001e4000c101924 */
.L_x_7485:
[----:B------:R-:W-:-:S04]  /*3150*/  IMAD R18, R23, 0x200, R18 ;  /* 0x0000020017127824 */ /* 0x000fc800078e0212 */
[----:B------:R-:W-:-:S07]  /*3160*/  VIADD R19, R18, 0x80 ;  /* 0x0000008012137836 */ /* 0x000fce0000000000 */
.L_x_7445:
[----:B------:R-:W-:Y:S05]  /*3170*/  BSYNC B6 ;  /* 0x0000000000067941 */ /* 0x000fea0003800000 */
.L_x_7444:
        /* <DEDUP_REMOVED lines=307> */
.L_x_7516:
        /* <DEDUP_REMOVED lines=20> */
.L_x_7520:
[----:B------:R0:W5:Y:S01]  /*45f0*/  LDG.E.U8 R0, desc[UR36][R2.64] ;  /* 0x0000002402007981 */ /* 0x000162000c1e1100 */
[----:B------:R-:W-:Y:S05]  /*4600*/  BRA `(.L_x_7522) ;  /* 0x0000000c00547947 */ /* 0x000fea0003800000 */
.L_x_7519:
        /* <DEDUP_REMOVED lines=8> */
.L_x_7524:
[----:B------:R0:W5:Y:S01]  /*4690*/  LDG.E.U16 R0, desc[UR36][R2.64] ;  /* 0x0000002402007981 */ /* 0x000162000c1e1500 */
[----:B------:R-:W-:Y:S05]  /*46a0*/  BRA `(.L_x_7522) ;  /* 0x0000000c002c7947 */ /* 0x000fea0003800000 */
.L_x_7523:
[----:B------:R0:W5:Y:S01]  /*46b0*/  LDG.E.U16 R0, desc[UR36][R2.64] ;  /* 0x0000002402007981 */ /* 0x000162000c1e1500 */
[----:B------:R-:W-:Y:S05]  /*46c0*/  BRA `(.L_x_7522) ;  /* 0x0000000c00247947 */ /* 0x000fea0003800000 */
.L_x_7518:
        /* <DEDUP_REMOVED lines=9> */
.L_x_7526:
[----:B------:R-:W2:Y:S02]  /*4760*/  LDG.E.U16 R4, desc[UR36][R2.64] ;  /* 0x0000002402047981 */ /* 0x000ea4000c1e1500 */
[----:B--2---:R-:W-:-:S06]  /*4770*/  HADD2.F32 R4, -RZ, R4.H0_H0 ;  /* 0x20000004ff047230 */ /* 0x004fcc0000004100 */
[----:B------:R-:W0:Y:S02]  /*4780*/  F2I.FTZ.TRUNC.NTZ R4, R4 ;  /* 0x0000000400047305 */ /* 0x000e24000021f100 */
[----:B0-----:R-:W-:Y:S01]  /*4790*/  PRMT R0, R4, 0x7610, R0 ;  /* 0x0000761004007816 */ /* 0x001fe20000000000 */
[----:B------:R-:W-:Y:S06]  /*47a0*/  BRA `(.L_x_7522) ;  /* 0x0000000800ec7947 */ /* 0x000fec0003800000 */
.L_x_7525:
        /* <DEDUP_REMOVED lines=9> */
.L_x_7528:
[----:B------:R-:W2:Y:S02]  /*4840*/  LDG.E.U16 R2, desc[UR36][R2.64] ;  /* 0x0000002402027981 */ /* 0x000ea4000c1e1500 */
[----:B--2---:R-:W-:-:S06]  /*4850*/  HADD2.F32 R4, -RZ, R2.H0_H0 ;  /* 0x20000002ff047230 */ /* 0x004fcc0000004100 */
[----:B------:R-:W0:Y:S02]  /*4860*/  F2I.FTZ.TRUNC.NTZ R4, R4 ;  /* 0x0000000400047305 */ /* 0x000e24000021f100 */
[----:B0-----:R-:W-:Y:S01]  /*4870*/  PRMT R0, R4, 0x7610, R0 ;  /* 0x0000761004007816 */ /* 0x001fe20000000000 */
[----:B------:R-:W-:Y:S06]  /*4880*/  BRA `(.L_x_7522) ;  /* 0x0000000800b47947 */ /* 0x000fec0003800000 */
.L_x_7527:
[----:B------:R-:W2:Y:S02]  /*4890*/  LDG.E.64 R2, desc[UR36][R2.64] ;  /* 0x0000002402027981 */ /* 0x000ea4000c1e1b00 */
[----:B--2---:R0:W1:Y:S01]  /*48a0*/  F2I.F64.TRUNC R0, R2 ;  /* 0x0000000200007311 */ /* 0x004062000030d100 */
[----:B------:R-:W-:Y:S05]  /*48b0*/  BRA `(.L_x_7522) ;  /* 0x0000000800a87947 */ /* 0x000fea0003800000 */
.L_x_7517:
        /* <DEDUP_REMOVED lines=12> */
.L_x_7531:
[----:B------:R-:W2:Y:S02]  /*4980*/  LDG.E.64 R2, desc[UR36][R2.64] ;  /* 0x0000002402027981 */ /* 0x000ea4000c1e1b00 */
[----:B--2---:R3:W4:Y:S01]  /*4990*/  F2I.F64.TRUNC R0, R2 ;  /* 0x0000000200007311 */ /* 0x004722000030d100 */
[----:B------:R-:W-:Y:S05]  /*49a0*/  BRA `(.L_x_7522) ;  /* 0x00000008006c7947 */ /* 0x000fea0003800000 */
.L_x_7530:
        /* <DEDUP_REMOVED lines=28> */
.L_x_7533:
        /* <DEDUP_REMOVED lines=15> */
.L_x_7532:
[----:B------:R-:W2:Y:S02]  /*4c60*/  LDG.E.U16 R4, desc[UR36][R2.64] ;  /* 0x0000002402047981 */ /* 0x000ea4000c1e1500 */
[----:B--2---:R-:W-:-:S06]  /*4c70*/  IMAD.U32 R4, R4, 0x10000, RZ ;  /* 0x0001000004047824 */ /* 0x004fcc00078e00ff */
[----:B------:R-:W0:Y:S02]  /*4c80*/  F2I.FTZ.TRUNC.NTZ R4, R4 ;  /* 0x0000000400047305 */ /* 0x000e24000021f100 */
[----:B0-----:R-:W-:Y:S01]  /*4c90*/  PRMT R0, R4, 0x7610, R0 ;  /* 0x0000761004007816 */ /* 0x001fe20000000000 */
[----:B------:R-:W-:Y:S06]  /*4ca0*/  BRA `(.L_x_7522) ;  /* 0x0000000400ac7947 */ /* 0x000fec0003800000 */
.L_x_7529:
        /* <DEDUP_REMOVED lines=10> */
.L_x_7536:
        /* <DEDUP_REMOVED lines=21> */
.L_x_7540:
[----:B------:R-:W-:Y:S05]  /*4ea0*/  BSYNC B1 ;  /* 0x0000000000017941 */ /* 0x000fea0003800000 */
.L_x_7539:
[----:B------:R-:W-:Y:S01]  /*4eb0*/  IMAD.SHL.U32 R2, R2, 0x100000, RZ ;  /* 0x0010000002027824 */ /* 0x000fe200078e00ff */
[----:B------:R-:W-:-:S04]  /*4ec0*/  LEA R3, R0, 0x3b800000, 0x17 ;  /* 0x3b80000000037811 */ /* 0x000fc800078eb8ff */
[----:B------:R-:W-:-:S07]  /*4ed0*/  LOP3.LUT R4, R3, R2, R4, 0xfe, !PT ;  /* 0x0000000203047212 */ /* 0x000fce00078efe04 */
.L_x_7538:
[----:B------:R-:W-:Y:S05]  /*4ee0*/  BSYNC B0 ;  /* 0x0000000000007941 */ /* 0x000fea0003800000 */
.L_x_7537:
[----:B------:R-:W0:Y:S02]  /*4ef0*/  F2I.FTZ.TRUNC.NTZ R4, R4 ;  /* 0x0000000400047305 */ /* 0x000e24000021f100 */
[----:B0-----:R-:W-:Y:S01]  /*4f00*/  PRMT R0, R4, 0x7610, R0 ;  /* 0x0000761004007816 */ /* 0x001fe20000000000 */
[----:B------:R-:W-:Y:S06]  /*4f10*/  BRA `(.L_x_7522) ;  /* 0x0000000400107947 */ /* 0x000fec0003800000 */
.L_x_7535:
        /* <DEDUP_REMOVED lines=21> */
.L_x_7544:
[----:B------:R-:W-:Y:S05]  /*5070*/  BSYNC B1 ;  /* 0x0000000000017941 */ /* 0x000fea0003800000 */
.L_x_7543:
[----:B------:R-:W-:Y:S01]  /*5080*/  IMAD.SHL.U32 R2, R2, 0x200000, RZ ;  /* 0x0020000002027824 */ /* 0x000fe200078e00ff */
[----:B------:R-:W-:-:S04]  /*5090*/  LEA R3, R0, 0x37800000, 0x17 ;  /* 0x3780000000037811 */ /* 0x000fc800078eb8ff */
[----:B------:R-:W-:-:S07]  /*50a0*/  LOP3.LUT R4, R3, R2, R4, 0xfe, !PT ;  /* 0x0000000203047212 */ /* 0x000fce00078efe04 */
.L_x_7542:
[----:B------:R-:W-:Y:S05]  /*50b0*/  BSYNC B0 ;  /* 0x0000000000007941 */ /* 0x000fea0003800000 */
.L_x_7541:
[----:B------:R-:W0:Y:S02]  /*50c0*/  F2I.FTZ.TRUNC.NTZ R4, R4 ;  /* 0x0000000400047305 */ /* 0x000e24000021f100 */
[----:B0-----:R-:W-:Y:S01]  /*50d0*/  PRMT R0, R4, 0x7610, R0 ;  /* 0x0000761004007816 */ /* 0x001fe20000000000 */
[----:B------:R-:W-:Y:S06]  /*50e0*/  BRA `(.L_x_7522) ;  /* 0x00000000009c7947 */ /* 0x000fec0003800000 */
.L_x_7534:
        /* <DEDUP_REMOVED lines=14> */
.L_x_7548:
[----:B------:R-:W-:Y:S05]  /*51d0*/  BSYNC B0 ;  /* 0x0000000000007941 */ /* 0x000fea0003800000 */
.L_x_7547:
[----:B------:R-:W0:Y:S02]  /*51e0*/  F2I.FTZ.TRUNC.NTZ R4, R4 ;  /* 0x0000000400047305 */ /* 0x000e24000021f100 */
[----:B0-----:R-:W-:Y:S01]  /*51f0*/  PRMT R0, R4, 0x7610, R0 ;  /* 0x0000761004007816 */ /* 0x001fe20000000000 */
[----:B------:R-:W-:Y:S06]  /*5200*/  BRA `(.L_x_7522) ;  /* 0x0000000000547947 */ /* 0x000fec0003800000 */
.L_x_7521:
        /* <DEDUP_REMOVED lines=16> */
.L_x_7549:
[----:B------:R-:W-:Y:S01]  /*5310*/  PRMT R0, RZ, 0x7610, R0 ;  /* 0x00007610ff007816 */ /* 0x000fe20000000000 */
[----:B------:R-:W-:Y:S06]  /*5320*/  BRA `(.L_x_7522) ;  /* 0x00000000000c7947 */ /* 0x000fec0003800000 */
.L_x_7546:
[----:B------:R2:W5:Y:S01]  /*5330*/  LDG.E.U16 R0, desc[UR36][R2.64] ;  /* 0x0000002402007981 */ /* 0x000562000c1e1500 */
[----:B------:R-:W-:Y:S05]  /*5340*/  BRA `(.L_x_7522) ;  /* 0x0000000000047947 */ /* 0x000fea0003800000 */
.L_x_7545:
[----:B------:R1:W5:Y:S02]  /*5350*/  LDG.E.U16 R0, desc[UR36][R2.64] ;  /* 0x0000002402007981 */ /* 0x000364000c1e1500 */
.L_x_7522:
        /* <DEDUP_REMOVED lines=19> */
.L_x_7553:
[----:B------:R0:W-:Y:S01]  /*5490*/  STG.E.U8 desc[UR36][R16.64], R3 ;  /* 0x0000000310007986 */ /* 0x0001e2000c101124 */
[----:B------:R-:W-:Y:S05]  /*54a0*/  BRA `(.L_x_7555) ;  /* 0x0000000c00707947 */ /* 0x000fea0003800000 */
.L_x_7552:
        /* <DEDUP_REMOVED lines=11> */
.L_x_7557:
[----:B------:R-:W-:-:S05]  /*5560*/  PRMT R3, R3, 0x9910, RZ ;  /* 0x0000991003037816 */ /* 0x000fca00000000ff */
[----:B------:R0:W-:Y:S01]  /*5570*/  STG.E desc[UR36][R16.64], R3 ;  /* 0x0000000310007986 */ /* 0x0001e2000c101924 */
[----:B------:R-:W-:Y:S05]  /*5580*/  BRA `(.L_x_7555) ;  /* 0x0000000c00387947 */ /* 0x000fea0003800000 */
.L_x_7556:
[----:B------:R0:W-:Y:S01]  /*5590*/  STG.E.U16 desc[UR36][R16.64], R3 ;  /* 0x0000000310007986 */ /* 0x0001e2000c101524 */
[----:B------:R-:W-:Y:S05]  /*55a0*/  BRA `(.L_x_7555) ;  /* 0x0000000c00307947 */ /* 0x000fea0003800000 */
.L_x_7551:
        /* <DEDUP_REMOVED lines=9> */
.L_x_7559:
[----:B------:R-:W0:Y:S02]  /*5640*/  I2F.S16 R0, R3 ;  /* 0x0000000300007306 */ /* 0x000e240000101400 */
[----:B0-----:R-:W-:-:S05]  /*5650*/  F2FP.F16.F32.PACK_AB R0, RZ, R0 ;  /* 0x00000000ff00723e */ /* 0x001fca00000000ff */
[----:B------:R0:W-:Y:S01]  /*5660*/  STG.E.U16 desc[UR36][R16.64], R0 ;  /* 0x0000000010007986 */ /* 0x0001e2000c101524 */
[----:B------:R-:W-:Y:S05]  /*5670*/  BRA `(.L_x_7555) ;  /* 0x0000000800fc7947 */ /* 0x000fea0003800000 */
.L_x_7558:
        /* <DEDUP_REMOVED lines=10> */
.L_x_7561:
[----:B------:R-:W0:Y:S02]  /*5720*/  I2F.S16 R3, R3 ;  /* 0x0000000300037306 */ /* 0x000e240000101400 */
[----:B0-----:R-:W-:-:S04]  /*5730*/  F2FP.F16.F32.PACK_AB R3, RZ, R3 ;  /* 0x00000003ff03723e */ /* 0x001fc800000000ff */
[----:B------:R-:W-:-:S05]  /*5740*/  PRMT R3, R3, 0x5410, RZ ;  /* 0x0000541003037816 */ /* 0x000fca00000000ff */
[----:B------:R0:W-:Y:S01]  /*5750*/  STG.E desc[UR36][R16.64], R3 ;  /* 0x0000000310007986 */ /* 0x0001e2000c101924 */
[----:B------:R-:W-:Y:S05]  /*5760*/  BRA `(.L_x_7555) ;  /* 0x0000000800c07947 */ /* 0x000fea0003800000 */
.L_x_7560:
[----:B------:R-:W0:Y:S02]  /*5770*/  I2F.F64.S16 R2, R3 ;  /* 0x0000000300027312 */ /* 0x000e240000101c00 */
[----:B0-----:R0:W-:Y:S01]  /*5780*/  STG.E.64 desc[UR36][R16.64], R2 ;  /* 0x0000000210007986 */ /* 0x0011e2000c101b24 */
[----:B------:R-:W-:Y:S05]  /*5790*/  BRA `(.L_x_7555) ;  /* 0x0000000800b47947 */ /* 0x000fea0003800000 */
.L_x_7550:
        /* <DEDUP_REMOVED lines=13> */
.L_x_7564:
[----:B------:R-:W0:Y:S01]  /*5870*/  I2F.F64.S16 R4, R3 ;  /* 0x0000000300047312 */ /* 0x000e220000101c00 */
[----:B------:R-:W-:-:S05]  /*5880*/  CS2R R6, SRZ ;  /* 0x0000000000067805 */ /* 0x000fca000001ff00 */
[----:B0-----:R0:W-:Y:S01]  /*5890*/  STG.E.128 desc[UR36][R16.64], R4 ;  /* 0x0000000410007986 */ /* 0x0011e2000c101d24 */
[----:B------:R-:W-:Y:S05]  /*58a0*/  BRA `(.L_x_7555) ;  /* 0x0000000800707947 */ /* 0x000fea0003800000 */
.L_x_7563:
        /* <DEDUP_REMOVED lines=21> */
.L_x_7568:
[----:B------:R-:W-:Y:S05]  /*5a00*/  BSYNC B0 ;  /* 0x0000000000007941 */ /* 0x000fea0003800000 */
.L_x_7567:
[----:B------:R-:W-:-:S05]  /*5a10*/  LOP3.LUT R5, R0, R5, RZ, 0xfc, !PT ;  /* 0x0000000500057212 */ /* 0x000fca00078efcff */
[----:B------:R0:W-:Y:S01]  /*5a20*/  STG.E.U8 desc[UR36][R16.64], R5 ;  /* 0x0000000510007986 */ /* 0x0001e2000c101124 */
[----:B------:R-:W-:Y:S05]  /*5a30*/  BRA `(.L_x_7555) ;  /* 0x00000008000c7947 */ /* 0x000fea0003800000 */
.L_x_7566:
        /* <DEDUP_REMOVED lines=13> */
.L_x_7570:
[----:B------:R-:W-:Y:S01]  /*5b10*/  IMAD.MOV.U32 R0, RZ, RZ, 0x7f ;  /* 0x0000007fff007424 */ /* 0x000fe200078e00ff */
[----:B------:R-:W-:-:S04]  /*5b20*/  ISETP.GT.U32.AND P0, PT, R2, 0x7f800000, PT ;  /* 0x7f8000000200780c */ /* 0x000fc80003f04070 */
[----:B------:R-:W-:-:S09]  /*5b30*/  SEL R0, R0, 0x7c, P0 ;  /* 0x0000007c00007807 */ /* 0x000fd20000000000 */
.L_x_7571:
[----:B------:R-:W-:Y:S05]  /*5b40*/  BSYNC B0 ;  /* 0x0000000000007941 */ /* 0x000fea0003800000 */
.L_x_7569:
[----:B------:R-:W-:-:S04]  /*5b50*/  LOP3.LUT R2, R3, 0x80000000, RZ, 0xc0, !PT ;  /* 0x8000000003027812 */ /* 0x000fc800078ec0ff */
[----:B------:R-:W-:-:S04]  /*5b60*/  SHF.R.U32.HI R3, RZ, 0x18, R2 ;  /* 0x00000018ff037819 */ /* 0x000fc80000011602 */
[----:B------:R-:W-:-:S05]  /*5b70*/  LOP3.LUT R3, R0, R3, RZ, 0xfc, !PT ;  /* 0x0000000300037212 */ /* 0x000fca00078efcff */
[----:B------:R0:W-:Y:S01]  /*5b80*/  STG.E.U8 desc[UR36][R16.64], R3 ;  /* 0x0000000310007986 */ /* 0x0001e2000c101124 */
[----:B------:R-:W-:Y:S05]  /*5b90*/  BRA `(.L_x_7555) ;  /* 0x0000000400b47947 */ /* 0x000fea0003800000 */
.L_x_7565:
[----:B------:R-:W0:Y:S02]  /*5ba0*/  I2F.S16 R0, R3 ;  /* 0x0000000300007306 */ /* 0x000e240000101400 */
[----:B0-----:R-:W-:-:S05]  /*5bb0*/  F2FP.BF16.F32.PACK_AB R0, RZ, R0 ;  /* 0x00000000ff00723e */ /* 0x001fca00000010ff */
[----:B------:R0:W-:Y:S01]  /*5bc0*/  STG.E.U16 desc[UR36][R16.64], R0 ;  /* 0x0000000010007986 */ /* 0x0001e2000c101524 */
[----:B------:R-:W-:Y:S05]  /*5bd0*/  BRA `(.L_x_7555) ;  /* 0x0000000400a47947 */ /* 0x000fea0003800000 */
.L_x_7562:
        /* <DEDUP_REMOVED lines=10> */
.L_x_7574:
        /* <DEDUP_REMOVED lines=17> */
.L_x_7577:
[----:B------:R-:W-:-:S04]  /*5d90*/  LOP3.LUT R2, R3, 0x80000000, RZ, 0xc0, !PT ;  /* 0x8000000003027812 */ /* 0x000fc800078ec0ff */
[----:B------:R-:W-:-:S04]  /*5da0*/  SHF.R.U32.HI R3, RZ, 0x18, R2 ;  /* 0x00000018ff037819 */ /* 0x000fc80000011602 */
[----:B------:R-:W-:-:S04]  /*5db0*/  LOP3.LUT R0, R0, R3, RZ, 0xfc, !PT ;  /* 0x0000000300007212 */ /* 0x000fc800078efcff */
[----:B------:R-:W-:-:S07]  /*5dc0*/  PRMT R8, R0, 0x7610, R8 ;  /* 0x0000761000087816 */ /* 0x000fce0000000008 */
.L_x_7576:
[----:B------:R-:W-:Y:S05]  /*5dd0*/  BSYNC B0 ;  /* 0x0000000000007941 */ /* 0x000fea0003800000 */
.L_x_7575:
[----:B------:R3:W-:Y:S01]  /*5de0*/  STG.E.U8 desc[UR36][R16.64], R8 ;  /* 0x0000000810007986 */ /* 0x0007e2000c101124 */
[----:B------:R-:W-:Y:S05]  /*5df0*/  BRA `(.L_x_7555) ;  /* 0x00000004001c7947 */ /* 0x000fea0003800000 */
.L_x_7573:
        /* <DEDUP_REMOVED lines=17> */
.L_x_7580:
[----:B------:R-:W-:-:S04]  /*5f10*/  LOP3.LUT R2, R3, 0x80000000, RZ, 0xc0, !PT ;  /* 0x8000000003027812 */ /* 0x000fc800078ec0ff */
[----:B------:R-:W-:-:S04]  /*5f20*/  SHF.R.U32.HI R3, RZ, 0x18, R2 ;  /* 0x00000018ff037819 */ /* 0x000fc80000011602 */
[----:B------:R-:W-:-:S04]  /*5f30*/  LOP3.LUT R0, R0, R3, RZ, 0xfc, !PT ;  /* 0x0000000300007212 */ /* 0x000fc800078efcff */
[----:B------:R-:W-:-:S07]  /*5f40*/  PRMT R8, R0, 0x7610, R8 ;  /* 0x0000761000087816 */ /* 0x000fce0000000008 */
.L_x_7579:
[----:B------:R-:W-:Y:S05]  /*5f50*/  BSYNC B0 ;  /* 0x0000000000007941 */ /* 0x000fea0003800000 */
.L_x_7578:
[----:B------:R0:W-:Y:S01]  /*5f60*/  STG.E.U8 desc[UR36][R16.64], R8 ;  /* 0x0000000810007986 */ /* 0x0001e2000c101124 */
[----:B------:R-:W-:Y:S05]  /*5f70*/  BRA `(.L_x_7555) ;  /* 0x0000000000bc7947 */ /* 0x000fea0003800000 */
.L_x_7572:
        /* <DEDUP_REMOVED lines=23> */
.L_x_7554:
        /* <DEDUP_REMOVED lines=16> */
.L_x_7583:
[----:B------:R-:W-:Y:S05]  /*61f0*/  BRA `(.L_x_7555) ;  /* 0x00000000001c7947 */ /* 0x000fea0003800000 */
.L_x_7582:
[----:B------:R-:W-:-:S05]  /*6200*/  PRMT R3, R3, 0x9910, RZ ;  /* 0x0000991003037816 */ /* 0x000fca00000000ff */
[----:B------:R-:W-:-:S05]  /*6210*/  IMAD.MOV.U32 R2, RZ, RZ, R3 ;  /* 0x000000ffff027224 */ /* 0x000fca00078e0003 */
[----:B------:R-:W-:-:S05]  /*6220*/  SHF.R.S32.HI R3, RZ, 0x1f, R2 ;  /* 0x0000001fff037819 */ /* 0x000fca0000011402 */
[----:B------:R2:W-:Y:S01]  /*6230*/  STG.E.64 desc[UR36][R16.64], R2 ;  /* 0x0000000210007986 */ /* 0x0005e2000c101b24 */
[----:B------:R-:W-:Y:S05]  /*6240*/  BRA `(.L_x_7555) ;  /* 0x0000000000087947 */ /* 0x000fea0003800000 */
.L_x_7581:
[----:B------:R-:W-:-:S05]  /*6250*/  PRMT R3, R3, 0x9910, RZ ;  /* 0x0000991003037816 */ /* 0x000fca00000000ff */
[----:B------:R0:W-:Y:S02]  /*6260*/  STG.E desc[UR36][R16.64], R3 ;  /* 0x0000000310007986 */ /* 0x0001e4000c101924 */
.L_x_7555:
[----:B------:R-:W-:-:S07]  /*6270*/  VIADD R19, R19, 0x80 ;  /* 0x0000008013137836 */ /* 0x000fce0000000000 */
.L_x_7515:
[----:B------:R-:W-:Y:S05]  /*6280*/  BSYNC B6 ;  /* 0x0000000000067941 */ /* 0x000fea0003800000 */
.L_x_7514:
        /* <DEDUP_REMOVED lines=307> */
.L_x_7586:
        /* <DEDUP_REMOVED lines=20> */
.L_x_7590:
[----:B------:R0:W5:Y:S01]  /*7700*/  LDG.E.U8 R0, desc[UR36][R2.64] ;  /* 0x0000002402007981 */ /* 0x000162000c1e1100 */
[----:B------:R-:W-:Y:S05]  /*7710*/  BRA `(.L_x_7592) ;  /* 0x0000000c00547947 */ /* 0x000fea0003800000 */
.L_x_7589:
        /* <DEDUP_REMOVED lines=8> */
.L_x_7594:
[----:B------:R0:W5:Y:S01]  /*77a0*/  LDG.E.U16 R0, desc[UR36][R2.64] ;  /* 0x0000002402007981 */ /* 0x000162000c1e1500 */
[----:B------:R-:W-:Y:S05]  /*77b0*/  BRA `(.L_x_7592) ;  /* 0x0000000c002c7947 */ /* 0x000fea0003800000 */
.L_x_7593:
[----:B------:R0:W5:Y:S01]  /*77c0*/  LDG.E.U16 R0, desc[UR36][R2.64] ;  /* 0x0000002402007981 */ /* 0x000162000c1e1500 */
[----:B------:R-:W-:Y:S05]  /*77d0*/  BRA `(.L_x_7592) ;  /* 0x0000000c00247947 */ /* 0x000fea0003800000 */
.L_x_7588:
        /* <DEDUP_REMOVED lines=9> */
.L_x_7596:
[----:B------:R-:W2:Y:S02]  /*7870*/  LDG.E.U16 R4, desc[UR36][R2.64] ;  /* 0x0000002402047981 */ /* 0x000ea4000c1e1500 */
[----:B--2---:R-:W-:-:S06]  /*7880*/  HADD2.F32 R4, -RZ, R4.H0_H0 ;  /* 0x20000004ff047230 */ /* 0x004fcc0000004100 */
[----:B------:R-:W0:Y:S02]  /*7890*/  F2I.FTZ.TRUNC.NTZ R4, R4 ;  /* 0x0000000400047305 */ /* 0x000e24000021f100 */
[----:B0-----:R-:W-:Y:S01]  /*78a0*/  PRMT R0, R4, 0x7610, R0 ;  /* 0x0000761004007816 */ /* 0x001fe20000000000 */
[----:B------:R-:W-:Y:S06]  /*78b0*/  BRA `(.L_x_7592) ;  /* 0x0000000800ec7947 */ /* 0x000fec0003800000 */
.L_x_7595:
        /* <DEDUP_REMOVED lines=9> */
.L_x_7598:
[----:B------:R-:W2:Y:S02]  /*7950*/  LDG.E.U16 R2, desc[UR36][R2.64] ;  /* 0x0000002402027981 */ /* 0x000ea4000c1e1500 */
[----:B--2---:R-:W-:-:S06]  /*7960*/  HADD2.F32 R4, -RZ, R2.H0_H0 ;  /* 0x20000002ff047230 */ /* 0x004fcc0000004100 */
[----:B------:R-:W0:Y:S02]  /*7970*/  F2I.FTZ.TRUNC.NTZ R4, R4 ;  /* 0x0000000400047305 */ /* 0x000e24000021f100 */
[----:B0-----:R-:W-:Y:S01]  /*7980*/  PRMT R0, R4, 0x7610, R0 ;  /* 0x0000761004007816 */ /* 0x001fe20000000000 */
[----:B------:R-:W-:Y:S06]  /*7990*/  BRA `(.L_x_7592) ;  /* 0x0000000800b47947 */ /* 0x000fec0003800000 */
.L_x_7597:
[----:B------:R-:W2:Y:S02]  /*79a0*/  LDG.E.64 R2, desc[UR36][R2.64] ;  /* 0x0000002402027981 */ /* 0x000ea4000c1e1b00 */
[----:B--2---:R0:W1:Y:S01]  /*79b0*/  F2I.F64.TRUNC R0, R2 ;  /* 0x0000000200007311 */ /* 0x004062000030d100 */
[----:B------:R-:W-:Y:S05]  /*79c0*/  BRA `(.L_x_7592) ;  /* 0x0000000800a87947 */ /* 0x000fea0003800000 */
.L_x_7587:
        /* <DEDUP_REMOVED lines=12> */
.L_x_7601:
[----:B------:R-:W2:Y:S02]  /*7a90*/  LDG.E.64 R2, desc[UR36][R2.64] ;  /* 0x0000002402027981 */ /* 0x000ea4000c1e1b00 */
[----:B--2---:R3:W4:Y:S01]  /*7aa0*/  F2I.F64.TRUNC R0, R2 ;  /* 0x0000000200007311 */ /* 0x004722000030d100 */
[----:B------:R-:W-:Y:S05]  /*7ab0*/  BRA `(.L_x_7592) ;  /* 0x00000008006c7947 */ /* 0x000fea0003800000 */
.L_x_7600:
        /* <DEDUP_REMOVED lines=28> */
.L_x_7603:
        /* <DEDUP_REMOVED lines=15> */
.L_x_7602:
[----:B------:R-:W2:Y:S02]  /*7d70*/  LDG.E.U16 R4, desc[UR36][R2.64] ;  /* 0x0000002402047981 */ /* 0x000ea4000c1e1500 */
[----:B--2---:R-:W-:-:S06]  /*7d80*/  IMAD.U32 R4, R4, 0x10000, RZ ;  /* 0x0001000004047824 */ /* 0x004fcc00078e00ff */
[----:B------:R-:W0:Y:S02]  /*7d90*/  F2I.FTZ.TRUNC.NTZ R4, R4 ;  /* 0x0000000400047305 */ /* 0x000e24000021f100 */
[----:B0-----:R-:W-:Y:S01]  /*7da0*/  PRMT R0, R4, 0x7610, R0 ;  /* 0x0000761004007816 */ /* 0x001fe20000000000 */
[----:B------:R-:W-:Y:S06]  /*7db0*/  BRA `(.L_x_7592) ;  /* 0x0000000400ac7947 */ /* 0x000fec0003800000 */
.L_x_7599:
        /* <DEDUP_REMOVED lines=10> */
.L_x_7606:
        /* <DEDUP_REMOVED lines=21> */
.L_x_7610:
[----:B------:R-:W-:Y:S05]  /*7fb0*/  BSYNC B1 ;  /* 0x0000000000017941 */ /* 0x000fea0003800000 */
.L_x_7609:
[----:B------:R-:W-:Y:S01]  /*7fc0*/  IMAD.SHL.U32 R2, R2, 0x100000, RZ ;  /* 0x0010000002027824 */ /* 0x000fe200078e00ff */
[----:B------:R-:W-:-:S04]  /*7fd0*/  LEA R3, R0, 0x3b800000, 0x17 ;  /* 0x3b80000000037811 */ /* 0x000fc800078eb8ff */
[----:B------:R-:W-:-:S07]  /*7fe0*/  LOP3.LUT R4, R3, R2, R4, 0xfe, !PT ;  /* 0x0000000203047212 */ /* 0x000fce00078efe04 */
.L_x_7608:
[----:B------:R-:W-:Y:S05]  /*7ff0*/  BSYNC B0 ;  /* 0x0000000000007941 */ /* 0x000fea0003800000 */
.L_x_7607:
[----:B------:R-:W0:Y:S02]  /*8000*/  F2I.FTZ.TRUNC.NTZ R4, R4 ;  /* 0x0000000400047305 */ /* 0x000e24000021f100 */
[----:B0-----:R-:W-:Y:S01]  /*8010*/  PRMT R0, R4, 0x7610, R0 ;  /* 0x0000761004007816 */ /* 0x001fe20000000000 */
[----:B------:R-:W-:Y:S06]  /*8020*/  BRA `(.L_x_7592) ;  /* 0x0000000400107947 */ /* 0x000fec0003800000 */
.L_x_7605:
        /* <DEDUP_REMOVED lines=21> */
.L_x_7614:
[----:B------:R-:W-:Y:S05]  /*8180*/  BSYNC B1 ;  /* 0x0000000000017941 */ /* 0x000fea0003800000 */
.L_x_7613:
[----:B------:R-:W-:Y:S01]  /*8190*/  IMAD.SHL.U32 R2, R2, 0x200000, RZ ;  /* 0x0020000002027824 */ /* 0x000fe200078e00ff */
[----:B------:R-:W-:-:S04]  /*81a0*/  LEA R3, R0, 0x37800000, 0x17 ;  /* 0x3780000000037811 */ /* 0x000fc800078eb8ff */
[----:B------:R-:W-:-:S07]  /*81b0*/  LOP3.LUT R4, R3, R2, R4, 0xfe, !PT ;  /* 0x0000000203047212 */ /* 0x000fce00078efe04 */
.L_x_7612:
[----:B------:R-:W-:Y:S05]  /*81c0*/  BSYNC B0 ;  /* 0x0000000000007941 */ /* 0x000fea0003800000 */
.L_x_7611:
[----:B------:R-:W0:Y:S02]  /*81d0*/  F2I.FTZ.TRUNC.NTZ R4, R4 ;  /* 0x0000000400047305 */ /* 0x000e24000021f100 */
[----:B0-----:R-:W-:Y:S01]  /*81e0*/  PRMT R0, R4, 0x7610, R0 ;  /* 0x0000761004007816 */ /* 0x001fe20000000000 */
[----:B------:R-:W-:Y:S06]  /*81f0*/  BRA `(.L_x_7592) ;  /* 0x00000000009c7947 */ /* 0x000fec0003800000 */
.L_x_7604:
        /* <DEDUP_REMOVED lines=14> */
.L_x_7618:
[----:B------:R-:W-:Y:S05]  /*82e0*/  BSYNC B0 ;  /* 0x0000000000007941 */ /* 0x000fea0003800000 */
.L_x_7617:
[----:B------:R-:W0:Y:S02]  /*82f0*/  F2I.FTZ.TRUNC.NTZ R4, R4 ;  /* 0x0000000400047305 */ /* 0x000e24000021f100 */
[----:B0-----:R-:W-:Y:S01]  /*8300*/  PRMT R0, R4, 0x7610, R0 ;  /* 0x0000761004007816 */ /* 0x001fe20000000000 */
[----:B------:R-:W-:Y:S06]  /*8310*/  BRA `(.L_x_7592) ;  /* 0x0000000000547947 */ /* 0x000fec0003800000 */
.L_x_7591:
        /* <DEDUP_REMOVED lines=16> */
.L_x_7619:
[----:B------:R-:W-:Y:S01]  /*8420*/  PRMT R0, RZ, 0x7610, R0 ;  /* 0x00007610ff007816 */ /* 0x000fe20000000000 */
[----:B------:R-:W-:Y:S06]  /*8430*/  BRA `(.L_x_7592) ;  /* 0x00000000000c7947 */ /* 0x000fec0003800000 */
.L_x_7616:
[----:B------:R1:W5:Y:S01]  /*8440*/  LDG.E.U16 R0, desc[UR36][R2.64] ;  /* 0x0000002402007981 */ /* 0x000362000c1e1500 */
[----:B------:R-:W-:Y:S05]  /*8450*/  BRA `(.L_x_7592) ;  /* 0x0000000000047947 */ /* 0x000fea0003800000 */
.L_x_7615:
[----:B------:R2:W5:Y:S02]  /*8460*/  LDG.E.U16 R0, desc[UR36][R2.64] ;  /* 0x0000002402007981 */ /* 0x000564000c1e1500 */
.L_x_7592:
        /* <DEDUP_REMOVED lines=19> */
.L_x_7623:
[----:B------:R3:W-:Y:S01]  /*85a0*/  STG.E.U8 desc[UR36][R16.64], R3 ;  /* 0x0000000310007986 */ /* 0x0007e2000c101124 */
[----:B------:R-:W-:Y:S05]  /*85b0*/  BRA `(.L_x_7625) ;  /* 0x0000000c00707947 */ /* 0x000fea0003800000 */
.L_x_7622:
        /* <DEDUP_REMOVED lines=11> */
.L_x_7627:
[----:B------:R-:W-:-:S05]  /*8670*/  PRMT R3, R3, 0x9910, RZ ;  /* 0x0000991003037816 */ /* 0x000fca00000000ff */
[----:B------:R2:W-:Y:S01]  /*8680*/  STG.E desc[UR36][R16.64], R3 ;  /* 0x0000000310007986 */ /* 0x0005e2000c101924 */
[----:B------:R-:W-:Y:S05]  /*8690*/  BRA `(.L_x_7625) ;  /* 0x0000000c00387947 */ /* 0x000fea0003800000 */
.L_x_7626:
[----:B------:R0:W-:Y:S01]  /*86a0*/  STG.E.U16 desc[UR36][R16.64], R3 ;  /* 0x0000000310007986 */ /* 0x0001e2000c101524 */
[----:B------:R-:W-:Y:S05]  /*86b0*/  BRA `(.L_x_7625) ;  /* 0x0000000c00307947 */ /* 0x000fea0003800000 */
.L_x_7621:
        /* <DEDUP_REMOVED lines=9> */
.L_x_7629:
[----:B------:R-:W0:Y:S02]  /*8750*/  I2F.S16 R0, R3 ;  /* 0x0000000300007306 */ /* 0x000e240000101400 */
[----:B0-----:R-:W-:-:S05]  /*8760*/  F2FP.F16.F32.PACK_AB R0, RZ, R0 ;  /* 0x00000000ff00723e */ /* 0x001fca00000000ff */
[----:B------:R0:W-:Y:S01]  /*8770*/  STG.E.U16 desc[UR36][R16.64], R0 ;  /* 0x0000000010007986 */ /* 0x0001e2000c101524 */
[----:B------:R-:W-:Y:S05]  /*8780*/  BRA `(.L_x_7625) ;  /* 0x0000000800fc7947 */ /* 0x000fea0003800000 */
.L_x_7628:
        /* <DEDUP_REMOVED lines=10> */
.L_x_7631:
[----:B------:R-:W0:Y:S02]  /*8830*/  I2F.S16 R3, R3 ;  /* 0x0000000300037306 */ /* 0x000e240000101400 */
[----:B0-----:R-:W-:-:S04]  /*8840*/  F2FP.F16.F32.PACK_AB R3, RZ, R3 ;  /* 0x00000003ff03723e */ /* 0x001fc800000000ff */
[----:B------:R-:W-:-:S05]  /*8850*/  PRMT R3, R3, 0x5410, RZ ;  /* 0x0000541003037816 */ /* 0x000fca00000000ff */
[----:B------:R0:W-:Y:S01]  /*8860*/  STG.E desc[UR36][R16.64], R3 ;  /* 0x0000000310007986 */ /* 0x0001e2000c101924 */
[----:B------:R-:W-:Y:S05]  /*8870*/  BRA `(.L_x_7625) ;  /* 0x0000000800c07947 */ /* 0x000fea0003800000 */
.L_x_7630:
[----:B------:R-:W0:Y:S02]  /*8880*/  I2F.F64.S16 R2, R3 ;  /* 0x0000000300027312 */ /* 0x000e240000101c00 */
[----:B0-----:R0:W-:Y:S01]  /*8890*/  STG.E.64 desc[UR36][R16.64], R2 ;  /* 0x0000000210007986 */ /* 0x0011e2000c101b24 */
[----:B------:R-:W-:Y:S05]  /*88a0*/  BRA `(.L_x_7625) ;  /* 0x0000000800b47947 */ /* 0x000fea0003800000 */
.L_x_7620:
        /* <DEDUP_REMOVED lines=13> */
.L_x_7634:
[----:B------:R-:W0:Y:S01]  /*8980*/  I2F.F64.S16 R4, R3 ;  /* 0x0000000300047312 */ /* 0x000e220000101c00 */
[----:B------:R-:W-:-:S05]  /*8990*/  CS2R R6, SRZ ;  /* 0x0000000000067805 */ /* 0x000fca000001ff00 */
[----:B0-----:R0:W-:Y:S01]  /*89a0*/  STG.E.128 desc[UR36][R16.64], R4 ;  /* 0x0000000410007986 */ /* 0x0011e2000c101d24 */
[----:B------:R-:W-:Y:S05]  /*89b0*/  BRA `(.L_x_7625) ;  /* 0x0000000800707947 */ /* 0x000fea0003800000 */
.L_x_7633:
        /* <DEDUP_REMOVED lines=21> */
.L_x_7638:
[----:B------:R-:W-:Y:S05]  /*8b10*/  BSYNC B0 ;  /* 0x0000000000007941 */ /* 0x000fea0003800000 */
.L_x_7637:
[----:B------:R-:W-:-:S05]  /*8b20*/  LOP3.LUT R5, R0, R5, RZ, 0xfc, !PT ;  /* 0x0000000500057212 */ /* 0x000fca00078efcff */
[----:B------:R0:W-:Y:S01]  /*8b30*/  STG.E.U8 desc[UR36][R16.64], R5 ;  /* 0x0000000510007986 */ /* 0x0001e2000c101124 */
[----:B------:R-:W-:Y:S05]  /*8b40*/  BRA `(.L_x_7625) ;  /* 0x00000008000c7947 */ /* 0x000fea0003800000 */
.L_x_7636:
        /* <DEDUP_REMOVED lines=13> */
.L_x_7640:
[----:B------:R-:W-:Y:S01]  /*8c20*/  IMAD.MOV.U32 R0, RZ, RZ, 0x7f ;  /* 0x0000007fff007424 */ /* 0x000fe200078e00ff */
[----:B------:R-:W-:-:S04]  /*8c30*/  ISETP.GT.U32.AND P0, PT, R2, 0x7f800000, PT ;  /* 0x7f8000000200780c */ /* 0x000fc80003f04070 */
[----:B------:R-:W-:-:S09]  /*8c40*/  SEL R0, R0, 0x7c, P0 ;  /* 0x0000007c00007807 */ /* 0x000fd20000000000 */
.L_x_7641:
[----:B------:R-:W-:Y:S05]  /*8c50*/  BSYNC B0 ;  /* 0x0000000000007941 */ /* 0x000fea0003800000 */
.L_x_7639:
[----:B------:R-:W-:-:S04]  /*8c60*/  LOP3.LUT R2, R3, 0x80000000, RZ, 0xc0, !PT ;  /* 0x8000000003027812 */ /* 0x000fc800078ec0ff */
[----:B------:R-:W-:-:S04]  /*8c70*/  SHF.R.U32.HI R3, RZ, 0x18, R2 ;  /* 0x00000018ff037819 */ /* 0x000fc80000011602 */
[----:B------:R-:W-:-:S05]  /*8c80*/  LOP3.LUT R3, R0, R3, RZ, 0xfc, !PT ;  /* 0x0000000300037212 */ /* 0x000fca00078efcff */
[----:B------:R0:W-:Y:S01]  /*8c90*/  STG.E.U8 desc[UR36][R16.64], R3 ;  /* 0x0000000310007986 */ /* 0x0001e2000c101124 */
[----:B------:R-:W-:Y:S05]  /*8ca0*/  BRA `(.L_x_7625) ;  /* 0x0000000400b47947 */ /* 0x000fea0003800000 */
.L_x_7635:
[----:B------:R-:W0:Y:S02]  /*8cb0*/  I2F.S16 R0, R3 ;  /* 0x0000000300007306 */ /* 0x000e240000101400 */
[----:B0-----:R-:W-:-:S05]  /*8cc0*/  F2FP.BF16.F32.PACK_AB R0, RZ, R0 ;  /* 0x00000000ff00723e */ /* 0x001fca00000010ff */
[----:B------:R0:W-:Y:S01]  /*8cd0*/  STG.E.U16 desc[UR36][R16.64], R0 ;  /* 0x0000000010007986 */ /* 0x0001e2000c101524 */
[----:B------:R-:W-:Y:S05]  /*8ce0*/  BRA `(.L_x_7625) ;  /* 0x0000000400a47947 */ /* 0x000fea0003800000 */
.L_x_7632:
        /* <DEDUP_REMOVED lines=10> */
.L_x_7644:
        /* <DEDUP_REMOVED lines=17> */
.L_x_7647:
[----:B------:R-:W-:-:S04]  /*8ea0*/  LOP3.LUT R2, R3, 0x80000000, RZ, 0xc0, !PT ;  /* 0x8000000003027812 */ /* 0x000fc800078ec0ff */
[----:B------:R-:W-:-:S04]  /*8eb0*/  SHF.R.U32.HI R3, RZ, 0x18, R2 ;  /* 0x00000018ff037819 */ /* 0x000fc80000011602 */
[----:B------:R-:W-:-:S04]  /*8ec0*/  LOP3.LUT R0, R0, R3, RZ, 0xfc, !PT ;  /* 0x0000000300007212 */ /* 0x000fc800078efcff */
[----:B------:R-:W-:-:S07]  /*8ed0*/  PRMT R8, R0, 0x7610, R8 ;  /* 0x0000761000087816 */ /* 0x000fce0000000008 */
.L_x_7646:
[----:B------:R-:W-:Y:S05]  /*8ee0*/  BSYNC B0 ;  /* 0x0000000000007941 */ /* 0x000fea0003800000 */
.L_x_7645:
[----:B------:R0:W-:Y:S01]  /*8ef0*/  STG.E.U8 desc[UR36][R16.64], R8 ;  /* 0x0000000810007986 */ /* 0x0001e2000c101124 */
[----:B------:R-:W-:Y:S05]  /*8f00*/  BRA `(.L_x_7625) ;  /* 0x00000004001c7947 */ /* 0x000fea0003800000 */
.L_x_7643:
        /* <DEDUP_REMOVED lines=17> */
.L_x_7650:
[----:B------:R-:W-:-:S04]  /*9020*/  LOP3.LUT R2, R3, 0x80000000, RZ, 0xc0, !PT ;  /* 0x8000000003027812 */ /* 0x000fc800078ec0ff */
[----:B------:R-:W-:-:S04]  /*9030*/  SHF.R.U32.HI R3, RZ, 0x18, R2 ;  /* 0x00000018ff037819 */ /* 0x000fc80000011602 */
[----:B------:R-:W-:-:S04]  /*9040*/  LOP3.LUT R0, R0, R3, RZ, 0xfc, !PT ;  /* 0x0000000300007212 */ /* 0x000fc800078efcff */
[----:B------:R-:W-:-:S07]  /*9050*/  PRMT R8, R0, 0x7610, R8 ;  /* 0x0000761000087816 */ /* 0x000fce0000000008 */
.L_x_7649:
[----:B------:R-:W-:Y:S05]  /*9060*/  BSYNC B0 ;  /* 0x0000000000007941 */ /* 0x000fea0003800000 */
.L_x_7648:
[----:B------:R0:W-:Y:S01]  /*9070*/  STG.E.U8 desc[UR36][R16.64], R8 ;  /* 0x0000000810007986 */ /* 0x0001e2000c101124 */
[----:B------:R-:W-:Y:S05]  /*9080*/  BRA `(.L_x_7625) ;  /* 0x0000000000bc7947 */ /* 0x000fea0003800000 */
.L_x_7642:
        /* <DEDUP_REMOVED lines=23> */
.L_x_7624:
        /* <DEDUP_REMOVED lines=16> */
.L_x_7653:
[----:B------:R-:W-:Y:S05]  /*9300*/  BRA `(.L_x_7625) ;  /* 0x00000000001c7947 */ /* 0x000fea0003800000 */
.L_x_7652:
[----:B------:R-:W-:-:S05]  /*9310*/  PRMT R3, R3, 0x9910, RZ ;  /* 0x0000991003037816 */ /* 0x000fca00000000ff */
[----:B------:R-:W-:-:S05]  /*9320*/  IMAD.MOV.U32 R2, RZ, RZ, R3 ;  /* 0x000000ffff027224 */ /* 0x000fca00078e0003 */
[----:B------:R-:W-:-:S05]  /*9330*/  SHF.R.S32.HI R3, RZ, 0x1f, R2 ;  /* 0x0000001fff037819 */ /* 0x000fca0000011402 */
[----:B------:R0:W-:Y:S01]  /*9340*/  STG.E.64 desc[UR36][R16.64], R2 ;  /* 0x0000000210007986 */ /* 0x0001e2000c101b24 */
[----:B------:R-:W-:Y:S05]  /*9350*/  BRA `(.L_x_7625) ;  /* 0x0000000000087947 */ /* 0x000fea0003800000 */
.L_x_7651:
[----:B------:R-:W-:-:S05]  /*9360*/  PRMT R3, R3, 0x9910, RZ ;  /* 0x0000991003037816 */ /* 0x000fca00000000ff */
[----:B------:R0:W-:Y:S02]  /*9370*/  STG.E desc[UR36][R16.64], R3 ;  /* 0x0000000310007986 */ /* 0x0001e4000c101924 */
.L_x_7625:
[----:B------:R-:W-:-:S07]  /*9380*/  VIADD R19, R19, 0x80 ;  /* 0x0000008013137836 */ /* 0x000fce0000000000 */
.L_x_7585:
[----:B------:R-:W-:Y:S05]  /*9390*/  BSYNC B6 ;  /* 0x0000000000067941 */ /* 0x000fea0003800000 */
.L_x_7584:
        /* <DEDUP_REMOVED lines=306> */
.L_x_7654:
        /* <DEDUP_REMOVED lines=20> */
.L_x_7658:
[----:B------:R4:W5:Y:S01]  /*a800*/  LDG.E.U8 R0, desc[UR36][R2.64] ;  /* 0x0000002402007981 */ /* 0x000962000c1e1100 */
[----:B------:R-:W-:Y:S05]  /*a810*/  BRA `(.L_x_7660) ;  /* 0x0000000c00547947 */ /* 0x000fea0003800000 */
.L_x_7657:
        /* <DEDUP_REMOVED lines=8> */
.L_x_7662:
[----:B------:R2:W5:Y:S01]  /*a8a0*/  LDG.E.U16 R0, desc[UR36][R2.64] ;  /* 0x0000002402007981 */ /* 0x000562000c1e1500 */
[----:B------:R-:W-:Y:S05]  /*a8b0*/  BRA `(.L_x_7660) ;  /* 0x0000000c002c7947 */ /* 0x000fea0003800000 */
.L_x_7661:
[----:B------:R0:W5:Y:S01]  /*a8c0*/  LDG.E.U16 R0, desc[UR36][R2.64] ;  /* 0x0000002402007981 */ /* 0x000162000c1e1500 */
[----:B------:R-:W-:Y:S05]  /*a8d0*/  BRA `(.L_x_7660) ;  /* 0x0000000c00247947 */ /* 0x000fea0003800000 */
.L_x_7656:
        /* <DEDUP_REMOVED lines=9> */
.L_x_7664:
[----:B------:R-:W2:Y:S02]  /*a970*/  LDG.E.U16 R4, desc[UR36][R2.64] ;  /* 0x0000002402047981 */ /* 0x000ea4000c1e1500 */
[----:B--2---:R-:W-:-:S06]  /*a980*/  HADD2.F32 R4, -RZ, R4.H0_H0 ;  /* 0x20000004ff047230 */ /* 0x004fcc0000004100 */
[----:B------:R-:W0:Y:S02]  /*a990*/  F2I.FTZ.TRUNC.NTZ R4, R4 ;  /* 0x0000000400047305 */ /* 0x000e24000021f100 */
[----:B0-----:R-:W-:Y:S01]  /*a9a0*/  PRMT R0, R4, 0x7610, R0 ;  /* 0x0000761004007816 */ /* 0x001fe20000000000 */
[----:B------:R-:W-:Y:S06]  /*a9b0*/  BRA `(.L_x_7660) ;  /* 0x0000000800ec7947 */ /* 0x000fec0003800000 */
.L_x_7663:
        /* <DEDUP_REMOVED lines=9> */
.L_x_7666:
[----:B------:R-:W2:Y:S02]  /*aa50*/  LDG.E.U16 R2, desc[UR36][R2.64] ;  /* 0x0000002402027981 */ /* 0x000ea4000c1e1500 */
[----:B--2---:R-:W-:-:S06]  /*aa60*/  HADD2.F32 R4, -RZ, R2.H0_H0 ;  /* 0x20000002ff047230 */ /* 0x004fcc0000004100 */
[----:B------:R-:W0:Y:S02]  /*aa70*/  F2I.FTZ.TRUNC.NTZ R4, R4 ;  /* 0x0000000400047305 */ /* 0x000e24000021f100 */
[----:B0-----:R-:W-:Y:S01]  /*aa80*/  PRMT R0, R4, 0x7610, R0 ;  /* 0x0000761004007816 */ /* 0x001fe20000000000 */
[----:B------:R-:W-:Y:S06]  /*aa90*/  BRA `(.L_x_7660) ;  /* 0x0000000800b47947 */ /* 0x000fec0003800000 */
.L_x_7665:
[----:B------:R-:W2:Y:S02]  /*aaa0*/  LDG.E.64 R2, desc[UR36][R2.64] ;  /* 0x0000002402027981 */ /* 0x000ea4000c1e1b00 */
[----:B--2---:R0:W1:Y:S01]  /*aab0*/  F2I.F64.TRUNC R0, R2 ;  /* 0x0000000200007311 */ /* 0x004062000030d100 */
[----:B------:R-:W-:Y:S05]  /*aac0*/  BRA `(.L_x_7660) ;  /* 0x0000000800a87947 */ /* 0x000fea0003800000 */
.L_x_7655:
        /* <DEDUP_REMOVED lines=12> */
.L_x_7669:
[----:B------:R-:W2:Y:S02]  /*ab90*/  LDG.E.64 R2, desc[UR36][R2.64] ;  /* 0x0000002402027981 */ /* 0x000ea4000c1e1b00 */
[----:B--2---:R0:W1:Y:S01]  /*aba0*/  F2I.F64.TRUNC R0, R2 ;  /* 0x0000000200007311 */ /* 0x004062000030d100 */
[----:B------:R-:W-:Y:S05]  /*abb0*/  BRA `(.L_x_7660) ;  /* 0x00000008006c7947 */ /* 0x000fea0003800000 */
.L_x_7668:
        /* <DEDUP_REMOVED lines=28> */
.L_x_7671:
        /* <DEDUP_REMOVED lines=15> */
.L_x_7670:
[----:B------:R-:W2:Y:S02]  /*ae70*/  LDG.E.U16 R4, desc[UR36][R2.64] ;  /* 0x0000002402047981 */ /* 0x000ea4000c1e1500 */
[----:B--2---:R-:W-:-:S06]  /*ae80*/  IMAD.U32 R4, R4, 0x10000, RZ ;  /* 0x0001000004047824 */ /* 0x004fcc00078e00ff */
[----:B------:R-:W0:Y:S02]  /*ae90*/  F2I.FTZ.TRUNC.NTZ R4, R4 ;  /* 0x0000000400047305 */ /* 0x000e24000021f100 */
[----:B0-----:R-:W-:Y:S01]  /*aea0*/  PRMT R0, R4, 0x7610, R0 ;  /* 0x0000761004007816 */ /* 0x001fe20000000000 */
[----:B------:R-:W-:Y:S06]  /*aeb0*/  BRA `(.L_x_7660) ;  /* 0x0000000400ac7947 */ /* 0x000fec0003800000 */
.L_x_7667:
        /* <DEDUP_REMOVED lines=10> */
.L_x_7674:
        /* <DEDUP_REMOVED lines=21> */
.L_x_7678:
[----:B------:R-:W-:Y:S05]  /*b0b0*/  BSYNC B1 ;  /* 0x0000000000017941 */ /* 0x000fea0003800000 */
.L_x_7677:
[----:B------:R-:W-:Y:S01]  /*b0c0*/  IMAD.SHL.U32 R2, R2, 0x100000, RZ ;  /* 0x0010000002027824 */ /* 0x000fe200078e00ff */
[----:B------:R-:W-:-:S04]  /*b0d0*/  LEA R3, R0, 0x3b800000, 0x17 ;  /* 0x3b80000000037811 */ /* 0x000fc800078eb8ff */
[----:B------:R-:W-:-:S07]  /*b0e0*/  LOP3.LUT R4, R3, R2, R4, 0xfe, !PT ;  /* 0x0000000203047212 */ /* 0x000fce00078efe04 */
.L_x_7676:
[----:B------:R-:W-:Y:S05]  /*b0f0*/  BSYNC B0 ;  /* 0x0000000000007941 */ /* 0x000fea0003800000 */
.L_x_7675:
[----:B------:R-:W0:Y:S02]  /*b100*/  F2I.FTZ.TRUNC.NTZ R4, R4 ;  /* 0x0000000400047305 */ /* 0x000e24000021f100 */
[----:B0-----:R-:W-:Y:S01]  /*b110*/  PRMT R0, R4, 0x7610, R0 ;  /* 0x0000761004007816 */ /* 0x001fe20000000000 */
[----:B------:R-:W-:Y:S06]  /*b120*/  BRA `(.L_x_7660) ;  /* 0x0000000400107947 */ /* 0x000fec0003800000 */
.L_x_7673:
        /* <DEDUP_REMOVED lines=21> */
.L_x_7682:
[----:B------:R-:W-:Y:S05]  /*b280*/  BSYNC B1 ;  /* 0x0000000000017941 */ /* 0x000fea0003800000 */
.L_x_7681:
[----:B------:R-:W-:Y:S01]  /*b290*/  IMAD.SHL.U32 R2, R2, 0x200000, RZ ;  /* 0x0020000002027824 */ /* 0x000fe200078e00ff */
[----:B------:R-:W-:-:S04]  /*b2a0*/  LEA R3, R0, 0x37800000, 0x17 ;  /* 0x3780000000037811 */ /* 0x000fc800078eb8ff */
[----:B------:R-:W-:-:S07]  /*b2b0*/  LOP3.LUT R4, R3, R2, R4, 0xfe, !PT ;  /* 0x0000000203047212 */ /* 0x000fce00078efe04 */
.L_x_7680:
[----:B------:R-:W-:Y:S05]  /*b2c0*/  BSYNC B0 ;  /* 0x0000000000007941 */ /* 0x000fea0003800000 */
.L_x_7679:
[----:B------:R-:W0:Y:S02]  /*b2d0*/  F2I.FTZ.TRUNC.NTZ R4, R4 ;  /* 0x0000000400047305 */ /* 0x000e24000021f100 */
[----:B0-----:R-:W-:Y:S01]  /*b2e0*/  PRMT R0, R4, 0x7610, R0 ;  /* 0x0000761004007816 */ /* 0x001fe20000000000 */
[----:B------:R-:W-:Y:S06]  /*b2f0*/  BRA `(.L_x_7660) ;  /* 0x00000000009c7947 */ /* 0x000fec0003800000 */
.L_x_7672:
        /* <DEDUP_REMOVED lines=14> */
.L_x_7686:
[----:B------:R-:W-:Y:S05]  /*b3e0*/  BSYNC B0 ;  /* 0x0000000000007941 */ /* 0x000fea0003800000 */
.L_x_7685:
[----:B------:R-:W0:Y:S02]  /*b3f0*/  F2I.FTZ.TRUNC.NTZ R4, R4 ;  /* 0x0000000400047305 */ /* 0x000e24000021f100 */
[----:B0-----:R-:W-:Y:S01]  /*b400*/  PRMT R0, R4, 0x7610, R0 ;  /* 0x0000761004007816 */ /* 0x001fe20000000000 */
[----:B------:R-:W-:Y:S06]  /*b410*/  BRA `(.L_x_7660) ;  /* 0x0000000000547947 */ /* 0x000fec0003800000 */
.L_x_7659:
        /* <DEDUP_REMOVED lines=16> */
.L_x_7687:
[----:B------:R-:W-:Y:S01]  /*b520*/  PRMT R0, RZ, 0x7610, R0 ;  /* 0x00007610ff007816 */ /* 0x000fe20000000000 */
[----:B------:R-:W-:Y:S06]  /*b530*/  BRA `(.L_x_7660) ;  /* 0x00000000000c7947 */ /* 0x000fec0003800000 */
.L_x_7684:
[----:B------:R0:W5:Y:S01]  /*b540*/  LDG.E.U16 R0, desc[UR36][R2.64] ;  /* 0x0000002402007981 */ /* 0x000162000c1e1500 */
[----:B------:R-:W-:Y:S05]  /*b550*/  BRA `(.L_x_7660) ;  /* 0x0000000000047947 */ /* 0x000fea0003800000 */
.L_x_7683:
[----:B------:R0:W5:Y:S02]  /*b560*/  LDG.E.U16 R0, desc[UR36][R2.64] ;  /* 0x0000002402007981 */ /* 0x000164000c1e1500 */
.L_x_7660:
        /* <DEDUP_REMOVED lines=19> */
.L_x_7691:
[----:B------:R-:W-:Y:S01]  /*b6a0*/  STG.E.U8 desc[UR36][R16.64], R3 ;  /* 0x0000000310007986 */ /* 0x000fe2000c101124 */
[----:B------:R-:W-:Y:S05]  /*b6b0*/  EXIT ;  /* 0x000000000000794d */ /* 0x000fea0003800000 */
.L_x_7690:
        /* <DEDUP_REMOVED lines=9> */
[----:B------:R-:W-:Y:S01]  /*b750*/  STG.E.64 desc[UR36][R16.64], R2 ;  /* 0x0000000210007986 */ /* 0x000fe2000c101b24 */
[----:B------:R-:W-:Y:S05]  /*b760*/  EXIT ;  /* 0x000000000000794d */ /* 0x000fea0003800000 */
.L_x_7694:
[----:B------:R-:W-:-:S05]  /*b770*/  PRMT R3, R3, 0x9910, RZ ;  /* 0x0000991003037816 */ /* 0x000fca00000000ff */
[----:B------:R-:W-:Y:S01]  /*b780*/  STG.E desc[UR36][R16.64], R3 ;  /* 0x0000000310007986 */ /* 0x000fe2000c101924 */
[----:B------:R-:W-:Y:S05]  /*b790*/  EXIT ;  /* 0x000000000000794d */ /* 0x000fea0003800000 */
.L_x_7693:
[----:B------:R-:W-:Y:S01]  /*b7a0*/  STG.E.U16 desc[UR36][R16.64], R3 ;  /* 0x0000000310007986 */ /* 0x000fe2000c101524 */
[----:B------:R-:W-:Y:S05]  /*b7b0*/  EXIT ;  /* 0x000000000000794d */ /* 0x000fea0003800000 */
.L_x_7689:
        /* <DEDUP_REMOVED lines=9> */
.L_x_7696:
[----:B------:R-:W0:Y:S02]  /*b850*/  I2F.S16 R0, R3 ;  /* 0x0000000300007306 */ /* 0x000e240000101400 */
[----:B0-----:R-:W-:-:S05]  /*b860*/  F2FP.F16.F32.PACK_AB R0, RZ, R0 ;  /* 0x00000000ff00723e */ /* 0x001fca00000000ff */
[----:B------:R-:W-:Y:S01]  /*b870*/  STG.E.U16 desc[UR36][R16.64], R0 ;  /* 0x0000000010007986 */ /* 0x000fe2000c101524 */
[----:B------:R-:W-:Y:S05]  /*b880*/  EXIT ;  /* 0x000000000000794d */ /* 0x000fea0003800000 */
.L_x_7695:
        /* <DEDUP_REMOVED lines=10> */
.L_x_7698:
[----:B------:R-:W0:Y:S02]  /*b930*/  I2F.S16 R3, R3 ;  /* 0x0000000300037306 */ /* 0x000e240000101400 */
[----:B0-----:R-:W-:-:S04]  /*b940*/  F2FP.F16.F32.PACK_AB R3, RZ, R3 ;  /* 0x00000003ff03723e */ /* 0x001fc800000000ff */
[----:B------:R-:W-:-:S05]  /*b950*/  PRMT R3, R3, 0x5410, RZ ;  /* 0x0000541003037816 */ /* 0x000fca00000000ff */
[----:B------:R-:W-:Y:S01]  /*b960*/  STG.E desc[UR36][R16.64], R3 ;  /* 0x0000000310007986 */ /* 0x000fe2000c101924 */
[----:B------:R-:W-:Y:S05]  /*b970*/  EXIT ;  /* 0x000000000000794d */ /* 0x000fea0003800000 */
.L_x_7697:
[----:B------:R-:W0:Y:S02]  /*b980*/  I2F.F64.S16 R2, R3 ;  /* 0x0000000300027312 */ /* 0x000e240000101c00 */
[----:B0-----:R-:W-:Y:S01]  /*b990*/  STG.E.64 desc[UR36][R16.64], R2 ;  /* 0x0000000210007986 */ /* 0x001fe2000c101b24 */
[----:B------:R-:W-:Y:S05]  /*b9a0*/  EXIT ;  /* 0x000000000000794d */ /* 0x000fea0003800000 */
.L_x_7688:
        /* <DEDUP_REMOVED lines=11> */
[----:B------:R-:W-:Y:S01]  /*ba60*/  STG.E.U8 desc[UR36][R16.64], R3 ;  /* 0x0000000310007986 */ /* 0x000fe2000c101124 */
[----:B------:R-:W-:Y:S05]  /*ba70*/  EXIT ;  /* 0x000000000000794d */ /* 0x000fea0003800000 */
.L_x_7701:
[----:B------:R-:W0:Y:S01]  /*ba80*/  I2F.F64.S16 R4, R3 ;  /* 0x0000000300047312 */ /* 0x000e220000101c00 */
[----:B------:R-:W-:-:S05]  /*ba90*/  CS2R R6, SRZ ;  /* 0x0000000000067805 */ /* 0x000fca000001ff00 */
[----:B0-----:R-:W-:Y:S01]  /*baa0*/  STG.E.128 desc[UR36][R16.64], R4 ;  /* 0x0000000410007986 */ /* 0x001fe2000c101d24 */
[----:B------:R-:W-:Y:S05]  /*bab0*/  EXIT ;  /* 0x000000000000794d */ /* 0x000fea0003800000 */
.L_x_7700:
        /* <DEDUP_REMOVED lines=21> */
.L_x_7705:
[----:B------:R-:W-:Y:S05]  /*bc10*/  BSYNC B0 ;  /* 0x0000000000007941 */ /* 0x000fea0003800000 */
.L_x_7704:
[----:B------:R-:W-:-:S05]  /*bc20*/  LOP3.LUT R5, R0, R5, RZ, 0xfc, !PT ;  /* 0x0000000500057212 */ /* 0x000fca00078efcff */
[----:B------:R-:W-:Y:S01]  /*bc30*/  STG.E.U8 desc[UR36][R16.64], R5 ;  /* 0x0000000510007986 */ /* 0x000fe2000c101124 */
[----:B------:R-:W-:Y:S05]  /*bc40*/  EXIT ;  /* 0x000000000000794d */ /* 0x000fea0003800000 */
.L_x_7703:
        /* <DEDUP_REMOVED lines=13> */
.L_x_7707:
[----:B------:R-:W-:Y:S01]  /*bd20*/  IMAD.MOV.U32 R0, RZ, RZ, 0x7f ;  /* 0x0000007fff007424 */ /* 0x000fe200078e00ff */
[----:B------:R-:W-:-:S04]  /*bd30*/  ISETP.GT.U32.AND P0, PT, R2, 0x7f800000, PT ;  /* 0x7f8000000200780c */ /* 0x000fc80003f04070 */
[----:B------:R-:W-:-:S09]  /*bd40*/  SEL R0, R0, 0x7c, P0 ;  /* 0x0000007c00007807 */ /* 0x000fd20000000000 */
.L_x_7708:
[----:B------:R-:W-:Y:S05]  /*bd50*/  BSYNC B0 ;  /* 0x0000000000007941 */ /* 0x000fea0003800000 */
.L_x_7706:
[----:B------:R-:W-:-:S04]  /*bd60*/  LOP3.LUT R2, R3, 0x80000000, RZ, 0xc0, !PT ;  /* 0x8000000003027812 */ /* 0x000fc800078ec0ff */
[----:B------:R-:W-:-:S04]  /*bd70*/  SHF.R.U32.HI R3, RZ, 0x18, R2 ;  /* 0x00000018ff037819 */ /* 0x000fc80000011602 */
[----:B------:R-:W-:-:S05]  /*bd80*/  LOP3.LUT R3, R0, R3, RZ, 0xfc, !PT ;  /* 0x0000000300037212 */ /* 0x000fca00078efcff */
[----:B------:R-:W-:Y:S01]  /*bd90*/  STG.E.U8 desc[UR36][R16.64], R3 ;  /* 0x0000000310007986 */ /* 0x000fe2000c101124 */
[----:B------:R-:W-:Y:S05]  /*bda0*/  EXIT ;  /* 0x000000000000794d */ /* 0x000fea0003800000 */
.L_x_7702:
[----:B------:R-:W0:Y:S02]  /*bdb0*/  I2F.S16 R0, R3 ;  /* 0x0000000300007306 */ /* 0x000e240000101400 */
[----:B0-----:R-:W-:-:S05]  /*bdc0*/  F2FP.BF16.F32.PACK_AB R0, RZ, R0 ;  /* 0x00000000ff00723e */ /* 0x001fca00000010ff */
[----:B------:R-:W-:Y:S01]  /*bdd0*/  STG.E.U16 desc[UR36][R16.64], R0 ;  /* 0x0000000010007986 */ /* 0x000fe2000c101524 */
[----:B------:R-:W-:Y:S05]  /*bde0*/  EXIT ;  /* 0x000000000000794d */ /* 0x000fea0003800000 */
.L_x_7699:
        /* <DEDUP_REMOVED lines=10> */
.L_x_7711:
        /* <DEDUP_REMOVED lines=17> */
.L_x_7714:
[----:B------:R-:W-:-:S04]  /*bfa0*/  LOP3.LUT R2, R3, 0x80000000, RZ, 0xc0, !PT ;  /* 0x8000000003027812 */ /* 0x000fc800078ec0ff */
[----:B------:R-:W-:-:S04]  /*bfb0*/  SHF.R.U32.HI R3, RZ, 0x18, R2 ;  /* 0x00000018ff037819 */ /* 0x000fc80000011602 */
[----:B------:R-:W-:-:S04]  /*bfc0*/  LOP3.LUT R0, R0, R3, RZ, 0xfc, !PT ;  /* 0x0000000300007212 */ /* 0x000fc800078efcff */
[----:B------:R-:W-:-:S07]  /*bfd0*/  PRMT R8, R0, 0x7610, R8 ;  /* 0x0000761000087816 */ /* 0x000fce0000000008 */
.L_x_7713:
[----:B------:R-:W-:Y:S05]  /*bfe0*/  BSYNC B0 ;  /* 0x0000000000007941 */ /* 0x000fea0003800000 */
.L_x_7712:
[----:B------:R-:W-:Y:S01]  /*bff0*/  STG.E.U8 desc[UR36][R16.64], R8 ;  /* 0x0000000810007986 */ /* 0x000fe2000c101124 */
[----:B------:R-:W-:Y:S05]  /*c000*/  EXIT ;  /* 0x000000000000794d */ /* 0x000fea0003800000 */
.L_x_7710:
        /* <DEDUP_REMOVED lines=17> */
.L_x_7717:
[----:B------:R-:W-:-:S04]  /*c120*/  LOP3.LUT R2, R3, 0x80000000, RZ, 0xc0, !PT ;  /* 0x8000000003027812 */ /* 0x000fc800078ec0ff */
[----:B------:R-:W-:-:S04]  /*c130*/  SHF.R.U32.HI R3, RZ, 0x18, R2 ;  /* 0x00000018ff037819 */ /* 0x000fc80000011602 */
[----:B------:R-:W-:-:S04]  /*c140*/  LOP3.LUT R0, R0, R3, RZ, 0xfc, !PT ;  /* 0x0000000300007212 */ /* 0x000fc800078efcff */
[----:B------:R-:W-:-:S07]  /*c150*/  PRMT R8, R0, 0x7610, R8 ;  /* 0x0000761000087816 */ /* 0x000fce0000000008 */
.L_x_7716:
[----:B------:R-:W-:Y:S05]  /*c160*/  BSYNC B0 ;  /* 0x0000000000007941 */ /* 0x000fea0003800000 */
.L_x_7715:
[----:B------:R-:W-:Y:S01]  /*c170*/  STG.E.U8 desc[UR36][R16.64], R8 ;  /* 0x0000000810007986 */ /* 0x000fe2000c101124 */
[----:B------:R-:W-:Y:S05]  /*c180*/  EXIT ;  /* 0x000000000000794d */ /* 0x000fea0003800000 */
.L_x_7709:
        /* <DEDUP_REMOVED lines=21> */
[----:B------:R-:W-:Y:S01]  /*c2e0*/  STG.E.U8 desc[UR36][R16.64], R3 ;  /* 0x0000000310007986 */ /* 0x000fe2000c101124 */
[----:B------:R-:W-:Y:S05]  /*c2f0*/  EXIT ;  /* 0x000000000000794d */ /* 0x000fea0003800000 */
.L_x_7692:
        /* <DEDUP_REMOVED lines=16> */
.L_x_7720:
[----:B------:R-:W-:Y:S05]  /*c400*/  EXIT ;  /* 0x000000000000794d */ /* 0x000fea0003800000 */
.L_x_7719:
[----:B------:R-:W-:-:S05]  /*c410*/  PRMT R3, R3, 0x9910, RZ ;  /* 0x0000991003037816 */ /* 0x000fca00000000ff */
[----:B------:R-:W-:-:S05]  /*c420*/  IMAD.MOV.U32 R2, RZ, RZ, R3 ;  /* 0x000000ffff027224 */ /* 0x000fca00078e0003 */
[----:B------:R-:W-:-:S05]  /*c430*/  SHF.R.S32.HI R3, RZ, 0x1f, R2 ;  /* 0x0000001fff037819 */ /* 0x000fca0000011402 */
[----:B------:R-:W-:Y:S01]  /*c440*/  STG.E.64 desc[UR36][R16.64], R2 ;  /* 0x0000000210007986 */ /* 0x000fe2000c101b24 */
[----:B------:R-:W-:Y:S05]  /*c450*/  EXIT ;  /* 0x000000000000794d */ /* 0x000fea0003800000 */
.L_x_7718:
[----:B------:R-:W-:-:S05]  /*c460*/  PRMT R3, R3, 0x9910, RZ ;  /* 0x0000991003037816 */ /* 0x000fca00000000ff */
[----:B------:R-:W-:Y:S01]  /*c470*/  STG.E desc[UR36][R16.64], R3 ;  /* 0x0000000310007986 */ /* 0x000fe2000c101924 */
[----:B------:R-:W-:Y:S05]  /*c480*/  EXIT ;  /* 0x000000000000794d */ /* 0x000fea0003800000 */
.L_x_7721:
        /* <DEDUP_REMOVED lines=15> */
.L_x_23519:


//--------------------- .text._ZN2at6native27unrolled_elementwise_kernelIZZZNS0_16sign_kernel_cudaERNS_18TensorIteratorBaseEENKUlvE_clEvENKUlvE3_clEvEUlsE_St5arrayIPcLm2EELi4E23TrivialOffsetCalculatorILi1EjESB_NS0_6memory12LoadWithCastILi1EEENSC_13StoreWithCastILi1EEEEEviT_T0_T2_T3_T4_T5_ --------------------------
	.section	.text._ZN2at6native27unrolled_elementwise_kernelIZZZNS0_16sign_kernel_cudaERNS_18TensorIteratorBaseEENKUlvE_clEvENKUlvE3_clEvEUlsE_St5arrayIPcLm2EELi4E23TrivialOffsetCalculatorILi1EjESB_NS0_6memory12LoadWithCastILi1EEENSC_13StoreWithCastILi1EEEEEviT_T0_T2_T3_T4_T5_,"ax",@progbits
	.align	128
        .global         _ZN2at6native27unrolled_elementwise_kernelIZZZNS0_16sign_kernel_cudaERNS_18TensorIteratorBaseEENKUlvE_clEvENKUlvE3_clEvEUlsE_St5arrayIPcLm2EELi4E23TrivialOffsetCalculatorILi1EjESB_NS0_6memory12LoadWithCastILi1EEENSC_13StoreWithCastILi1EEEEEviT_T0_T2_T3_T4_T5_
        .type           _ZN2at6native27unrolled_elementwise_kernelIZZZNS0_16sign_kernel_cudaERNS_18TensorIteratorBaseEENKUlvE_clEvENKUlvE3_clEvEUlsE_St5arrayIPcLm2EELi4E23TrivialOffsetCalculatorILi1EjESB_NS0_6memory12LoadWithCastILi1EEENSC_13StoreWithCastILi1EEEEEviT_T0_T2_T3_T4_T5_,@function
        .size           _ZN2at6native27unrolled_elementwise_kernelIZZZNS0_16sign_kernel_cudaERNS_18TensorIteratorBaseEENKUlvE_clEvENKUlvE3_clEvEUlsE_St5arrayIPcLm2EELi4E23TrivialOffsetCalculatorILi1EjESB_NS0_6memory12LoadWithCastILi1EEENSC_13StoreWithCastILi1EEEEEviT_T0_T2_T3_T4_T5_,(.L_x_23520 - _ZN2at6native27unrolled_elementwise_kernelIZZZNS0_16sign_kernel_cudaERNS_18TensorIteratorBaseEENKUlvE_clEvENKUlvE3_clEvEUlsE_St5arrayIPcLm2EELi4E23TrivialOffsetCalculatorILi1EjESB_NS0_6memory12LoadWithCastILi1EEENSC_13StoreWithCastILi1EEEEEviT_T0_T2_T3_T4_T5_)
        .other          _ZN2at6native27unrolled_elementwise_kernelIZZZNS0_16sign_kernel_cudaERNS_18TensorIteratorBaseEENKUlvE_clEvENKUlvE3_clEvEUlsE_St5arrayIPcLm2EELi4E23TrivialOffsetCalculatorILi1EjESB_NS0_6memory12LoadWithCastILi1EEENSC_13StoreWithCastILi1EEEEEviT_T0_T2_T3_T4_T5_,@"STO_CUDA_ENTRY STV_DEFAULT"
_ZN2at6native27unrolled_elementwise_kernelIZZZNS0_16sign_kernel_cudaERNS_18TensorIteratorBaseEENKUlvE_clEvENKUlvE3_clEvEUlsE_St5arrayIPcLm2EELi4E23TrivialOffsetCalculatorILi1EjESB_NS0_6memory12LoadWithCastILi1EEENSC_13StoreWithCastILi1EEEEEviT_T0_T2_T3_T4_T5_:
.text._ZN2at6native27unrolled_elementwise_kernelIZZZNS0_16sign_kernel_cudaERNS_18TensorIteratorBaseEENKUlvE_clEvENKUlvE3_clEvEUlsE_St5arrayIPcLm2EELi4E23TrivialOffsetCalculatorILi1EjESB_NS0_6memory12LoadWithCastILi1EEENSC_13StoreWithCastILi1EEEEEviT_T0_T2_T3_T4_T5_:
        /* <DEDUP_REMOVED lines=31> */
.L_x_7727:
[----:B------:R3:W5:Y:S01]  /*01f0*/  LDG.E.U8 R17, desc[UR36][R2.64] ;  /* 0x0000002402117981 */ /* 0x000762000c1e1100 */
[----:B------:R-:W-:Y:S05]  /*0200*/  BRA `(.L_x_7729) ;  /* 0x0000000c00587947 */ /* 0x000fea0003800000 */
.L_x_7726:
        /* <DEDUP_REMOVED lines=8> */
.L_x_7731:
[----:B------:R1:W5:Y:S01]  /*0290*/  LDG.E.U16 R17, desc[UR36][R2.64] ;  /* 0x0000002402117981 */ /* 0x000362000c1e1500 */
[----:B------:R-:W-:Y:S05]  /*02a0*/  BRA `(.L_x_7729) ;  /* 0x0000000c00307947 */ /* 0x000fea0003800000 */
.L_x_7730:
[----:B------:R2:W5:Y:S01]  /*02b0*/  LDG.E.U16 R17, desc[UR36][R2.64] ;  /* 0x0000002402117981 */ /* 0x000562000c1e1500 */
[----:B------:R-:W-:Y:S05]  /*02c0*/  BRA `(.L_x_7729) ;  /* 0x0000000c00287947 */ /* 0x000fea0003800000 */
.L_x_7725:
        /* <DEDUP_REMOVED lines=9> */
.L_x_7733:
[----:B------:R-:W2:Y:S02]  /*0360*/  LDG.E.U16 R0, desc[UR36][R2.64] ;  /* 0x0000002402007981 */ /* 0x000ea4000c1e1500 */
[----:B--2---:R-:W-:-:S06]  /*0370*/  HADD2.F32 R0, -RZ, R0.H0_H0 ;  /* 0x20000000ff007230 */ /* 0x004fcc0000004100 */
[----:B------:R-:W0:Y:S02]  /*0380*/  F2I.FTZ.TRUNC.NTZ R0, R0 ;  /* 0x0000000000007305 */ /* 0x000e24000021f100 */
[----:B0-----:R-:W-:Y:S01]  /*0390*/  PRMT R17, R0, 0x7610, R17 ;  /* 0x0000761000117816 */ /* 0x001fe20000000011 */
[----:B------:R-:W-:Y:S06]  /*03a0*/  BRA `(.L_x_7729) ;  /* 0x0000000800f07947 */ /* 0x000fec0003800000 */
.L_x_7732:
        /* <DEDUP_REMOVED lines=9> */
.L_x_7735:
[----:B------:R-:W2:Y:S02]  /*0440*/  LDG.E.U16 R2, desc[UR36][R2.64] ;  /* 0x0000002402027981 */ /* 0x000ea4000c1e1500 */
[----:B--2---:R-:W-:-:S06]  /*0450*/  HADD2.F32 R0, -RZ, R2.H0_H0 ;  /* 0x20000002ff007230 */ /* 0x004fcc0000004100 */
[----:B------:R-:W0:Y:S02]  /*0460*/  F2I.FTZ.TRUNC.NTZ R0, R0 ;  /* 0x0000000000007305 */ /* 0x000e24000021f100 */
[----:B0-----:R-:W-:Y:S01]  /*0470*/  PRMT R17, R0, 0x7610, R17 ;  /* 0x0000761000117816 */ /* 0x001fe20000000011 */
[----:B------:R-:W-:Y:S06]  /*0480*/  BRA `(.L_x_7729) ;  /* 0x0000000800b87947 */ /* 0x000fec0003800000 */
.L_x_7734:
[----:B------:R-:W2:Y:S02]  /*0490*/  LDG.E.64 R2, desc[UR36][R2.64] ;  /* 0x0000002402027981 */ /* 0x000ea4000c1e1b00 */
[----:B--2---:R0:W1:Y:S01]  /*04a0*/  F2I.F64.TRUNC R17, R2 ;  /* 0x0000000200117311 */ /* 0x004062000030d100 */
[----:B------:R-:W-:Y:S05]  /*04b0*/  BRA `(.L_x_7729) ;  /* 0x0000000800ac7947 */ /* 0x000fea0003800000 */
.L_x_7724:
        /* <DEDUP_REMOVED lines=12> */
.L_x_7738:
[----:B------:R-:W2:Y:S02]  /*0580*/  LDG.E.64 R2, desc[UR36][R2.64] ;  /* 0x0000002402027981 */ /* 0x000ea4000c1e1b00 */
[----:B--2---:R0:W1:Y:S01]  /*0590*/  F2I.F64.TRUNC R17, R2 ;  /* 0x0000000200117311 */ /* 0x004062000030d100 */
[----:B------:R-:W-:Y:S05]  /*05a0*/  BRA `(.L_x_7729) ;  /* 0x0000000800707947 */ /* 0x000fea0003800000 */
.L_x_7737:
        /* <DEDUP_REMOVED lines=28> */
.L_x_7740:
        /* <DEDUP_REMOVED lines=16> */
.L_x_7739:
[----:B------:R-:W2:Y:S02]  /*0870*/  LDG.E.U16 R0, desc[UR36][R2.64] ;  /* 0x0000002402007981 */ /* 0x000ea4000c1e1500 */
[----:B--2---:R-:W-:-:S06]  /*0880*/  IMAD.U32 R0, R0, 0x10000, RZ ;  /* 0x0001000000007824 */ /* 0x004fcc00078e00ff */
[----:B------:R-:W0:Y:S02]  /*0890*/  F2I.FTZ.TRUNC.NTZ R0, R0 ;  /* 0x0000000000007305 */ /* 0x000e24000021f100 */
[----:B0-----:R-:W-:Y:S01]  /*08a0*/  PRMT R17, R0, 0x7610, R17 ;  /* 0x0000761000117816 */ /* 0x001fe20000000011 */
[----:B------:R-:W-:Y:S06]  /*08b0*/  BRA `(.L_x_7729) ;  /* 0x0000000400ac7947 */ /* 0x000fec0003800000 */
.L_x_7736:
        /* <DEDUP_REMOVED lines=10> */
.L_x_7743:
        /* <DEDUP_REMOVED lines=21> */
.L_x_7747:
[----:B------:R-:W-:Y:S05]  /*0ab0*/  BSYNC B1 ;  /* 0x0000000000017941 */ /* 0x000fea0003800000 */
.L_x_7746:
[----:B------:R-:W-:Y:S01]  /*0ac0*/  LEA R3, R0, 0x3b800000, 0x17 ;  /* 0x3b80000000037811 */ /* 0x000fe200078eb8ff */
[----:B------:R-:W-:-:S05]  /*0ad0*/  IMAD.SHL.U32 R0, R2, 0x100000, RZ ;  /* 0x0010000002007824 */ /* 0x000fca00078e00ff */
[----:B------:R-:W-:-:S07]  /*0ae0*/  LOP3.LUT R0, R3, R0, R4, 0xfe, !PT ;  /* 0x0000000003007212 */ /* 0x000fce00078efe04 */
.L_x_7745:
[----:B------:R-:W-:Y:S05]  /*0af0*/  BSYNC B0 ;  /* 0x0000000000007941 */ /* 0x000fea0003800000 */
.L_x_7744:
[----:B------:R-:W0:Y:S02]  /*0b00*/  F2I.FTZ.TRUNC.NTZ R0, R0 ;  /* 0x0000000000007305 */ /* 0x000e24000021f100 */
[----:B0-----:R-:W-:Y:S01]  /*0b10*/  PRMT R17, R0, 0x7610, R17 ;  /* 0x0000761000117816 */ /* 0x001fe20000000011 */
[----:B------:R-:W-:Y:S06]  /*0b20*/  BRA `(.L_x_7729) ;  /* 0x0000000400107947 */ /* 0x000fec0003800000 */
.L_x_7742:
        /* <DEDUP_REMOVED lines=21> */
.L_x_7751:
[----:B------:R-:W-:Y:S05]  /*0c80*/  BSYNC B1 ;  /* 0x0000000000017941 */ /* 0x000fea0003800000 */
.L_x_7750:
[----:B------:R-:W-:Y:S01]  /*0c90*/  LEA R3, R0, 0x37800000, 0x17 ;  /* 0x3780000000037811 */ /* 0x000fe200078eb8ff */
[----:B------:R-:W-:-:S05]  /*0ca0*/  IMAD.SHL.U32 R0, R2, 0x200000, RZ ;  /* 0x0020000002007824 */ /* 0x000fca00078e00ff */
[----:B------:R-:W-:-:S07]  /*0cb0*/  LOP3.LUT R0, R3, R0, R4, 0xfe, !PT ;  /* 0x0000000003007212 */ /* 0x000fce00078efe04 */
.L_x_7749:
[----:B------:R-:W-:Y:S05]  /*0cc0*/  BSYNC B0 ;  /* 0x0000000000007941 */ /* 0x000fea0003800000 */
.L_x_7748:
[----:B------:R-:W0:Y:S02]  /*0cd0*/  F2I.FTZ.TRUNC.NTZ R0, R0 ;  /* 0x0000000000007305 */ /* 0x000e24000021f100 */
[----:B0-----:R-:W-:Y:S01]  /*0ce0*/  PRMT R17, R0, 0x7610, R17 ;  /* 0x0000761000117816 */ /* 0x001fe20000000011 */
[----:B------:R-:W-:Y:S06]  /*0cf0*/  BRA `(.L_x_7729) ;  /* 0x00000000009c7947 */ /* 0x000fec0003800000 */
.L_x_7741:
        /* <DEDUP_REMOVED lines=14> */
.L_x_7755:
[----:B------:R-:W-:Y:S05]  /*0de0*/  BSYNC B0 ;  /* 0x0000000000007941 */ /* 0x000fea0003800000 */
.L_x_7754:
[----:B------:R-:W0:Y:S02]  /*0df0*/  F2I.FTZ.TRUNC.NTZ R0, R0 ;  /* 0x0000000000007305 */ /* 0x000e24000021f100 */
[----:B0-----:R-:W-:Y:S01]  /*0e00*/  PRMT R17, R0, 0x7610, R17 ;  /* 0x0000761000117816 */ /* 0x001fe20000000011 */
[----:B------:R-:W-:Y:S06]  /*0e10*/  BRA `(.L_x_7729) ;  /* 0x0000000000547947 */ /* 0x000fec0003800000 */
.L_x_7728:
        /* <DEDUP_REMOVED lines=16> */
.L_x_7756:
[----:B------:R-:W-:Y:S01]  /*0f20*/  PRMT R17, RZ, 0x7610, R17 ;  /* 0x00007610ff117816 */ /* 0x000fe20000000011 */
[----:B------:R-:W-:Y:S06]  /*0f30*/  BRA `(.L_x_7729) ;  /* 0x00000000000c7947 */ /* 0x000fec0003800000 */
.L_x_7753:
[----:B------:R0:W5:Y:S01]  /*0f40*/  LDG.E.U16 R17, desc[UR36][R2.64] ;  /* 0x0000002402117981 */ /* 0x000162000c1e1500 */
[----:B------:R-:W-:Y:S05]  /*0f50*/  BRA `(.L_x_7729) ;  /* 0x0000000000047947 */ /* 0x000fea0003800000 */
.L_x_7752:
[----:B------:R0:W5:Y:S02]  /*0f60*/  LDG.E.U16 R17, desc[UR36][R2.64] ;  /* 0x0000002402117981 */ /* 0x000164000c1e1500 */
.L_x_7729:
[----:B------:R-:W2:Y:S02]  /*0f70*/  S2R R24, SR_TID.X ;  /* 0x0000000000187919 */ /* 0x000ea40000002100 */
[----:B--2---:R-:W-:-:S07]  /*0f80*/  VIADD R24, R24, 0x80 ;  /* 0x0000008018187836 */ /* 0x004fce0000000000 */
.L_x_7723:
[----:B------:R-:W-:Y:S05]  /*0f90*/  BSYNC B6 ;  /* 0x0000000000067941 */ /* 0x000fea0003800000 */
.L_x_7722:
        /* <DEDUP_REMOVED lines=23> */
.L_x_7762:
[----:B------:R0:W5:Y:S01]  /*1110*/  LDG.E.U8 R16, desc[UR36][R2.64] ;  /* 0x0000002402107981 */ /* 0x000162000c1e1100 */
[----:B------:R-:W-:Y:S05]  /*1120*/  BRA `(.L_x_7764) ;  /* 0x0000000c00547947 */ /* 0x000fea0003800000 */
.L_x_7761:
        /* <DEDUP_REMOVED lines=8> */
.L_x_7766:
[----:B------:R0:W5:Y:S01]  /*11b0*/  LDG.E.U16 R16, desc[UR36][R2.64] ;  /* 0x0000002402107981 */ /* 0x000162000c1e1500 */
[----:B------:R-:W-:Y:S05]  /*11c0*/  BRA `(.L_x_7764) ;  /* 0x0000000c002c7947 */ /* 0x000fea0003800000 */
.L_x_7765:
[----:B------:R0:W5:Y:S01]  /*11d0*/  LDG.E.U16 R16, desc[UR36][R2.64] ;  /* 0x0000002402107981 */ /* 0x000162000c1e1500 */
[----:B------:R-:W-:Y:S05]  /*11e0*/  BRA `(.L_x_7764) ;  /* 0x0000000c00247947 */ /* 0x000fea0003800000 */
.L_x_7760:
        /* <DEDUP_REMOVED lines=9> */
.L_x_7768:
[----:B------:R-:W2:Y:S02]  /*1280*/  LDG.E.U16 R0, desc[UR36][R2.64] ;  /* 0x0000002402007981 */ /* 0x000ea4000c1e1500 */
[----:B--2---:R-:W-:-:S06]  /*1290*/  HADD2.F32 R0, -RZ, R0.H0_H0 ;  /* 0x20000000ff007230 */ /* 0x004fcc0000004100 */
[----:B------:R-:W0:Y:S02]  /*12a0*/  F2I.FTZ.TRUNC.NTZ R0, R0 ;  /* 0x0000000000007305 */ /* 0x000e24000021f100 */
[----:B0-----:R-:W-:Y:S01]  /*12b0*/  PRMT R16, R0, 0x7610, R16 ;  /* 0x0000761000107816 */ /* 0x001fe20000000010 */
[----:B------:R-:W-:Y:S06]  /*12c0*/  BRA `(.L_x_7764) ;  /* 0x0000000800ec7947 */ /* 0x000fec0003800000 */
.L_x_7767:
        /* <DEDUP_REMOVED lines=9> */
.L_x_7770:
[----:B------:R-:W2:Y:S02]  /*1360*/  LDG.E.U16 R2, desc[UR36][R2.64] ;  /* 0x0000002402027981 */ /* 0x000ea4000c1e1500 */
[----:B--2---:R-:W-:-:S06]  /*1370*/  HADD2.F32 R0, -RZ, R2.H0_H0 ;  /* 0x20000002ff007230 */ /* 0x004fcc0000004100 */
[----:B------:R-:W0:Y:S02]  /*1380*/  F2I.FTZ.TRUNC.NTZ R0, R0 ;  /* 0x0000000000007305 */ /* 0x000e24000021f100 */
[----:B0-----:R-:W-:Y:S01]  /*1390*/  PRMT R16, R0, 0x7610, R16 ;  /* 0x0000761000107816 */ /* 0x001fe20000000010 */
[----:B------:R-:W-:Y:S06]  /*13a0*/  BRA `(.L_x_7764) ;  /* 0x0000000800b47947 */ /* 0x000fec0003800000 */
.L_x_7769:
[----:B------:R-:W2:Y:S02]  /*13b0*/  LDG.E.64 R2, desc[UR36][R2.64] ;  /* 0x0000002402027981 */ /* 0x000ea4000c1e1b00 */
[----:B--2---:R0:W1:Y:S01]  /*13c0*/  F2I.F64.TRUNC R16, R2 ;  /* 0x0000000200107311 */ /* 0x004062000030d100 */
[----:B------:R-:W-:Y:S05]  /*13d0*/  BRA `(.L_x_7764) ;  /* 0x0000000800a87947 */ /* 0x000fea0003800000 */
.L_x_7759:
        /* <DEDUP_REMOVED lines=12> */
.L_x_7773:
[----:B------:R-:W2:Y:S02]  /*14a0*/  LDG.E.64 R2, desc[UR36][R2.64] ;  /* 0x0000002402027981 */ /* 0x000ea4000c1e1b00 */
[----:B--2---:R0:W1:Y:S01]  /*14b0*/  F2I.F64.TRUNC R16, R2 ;  /* 0x0000000200107311 */ /* 0x004062000030d100 */
[----:B------:R-:W-:Y:S05]  /*14c0*/  BRA `(.L_x_7764) ;  /* 0x00000008006c7947 */ /* 0x000fea0003800000 */
.L_x_7772:
        /* <DEDUP_REMOVED lines=28> */
.L_x_7775:
        /* <DEDUP_REMOVED lines=15> */
.L_x_7774:
[----:B------:R-:W2:Y:S02]  /*1780*/  LDG.E.U16 R0, desc[UR36][R2.64] ;  /* 0x0000002402007981 */ /* 0x000ea4000c1e1500 */
[----:B--2---:R-:W-:-:S06]  /*1790*/  IMAD.U32 R0, R0, 0x10000, RZ ;  /* 0x0001000000007824 */ /* 0x004fcc00078e00ff */
[----:B------:R-:W0:Y:S02]  /*17a0*/  F2I.FTZ.TRUNC.NTZ R0, R0 ;  /* 0x0000000000007305 */ /* 0x000e24000021f100 */
[----:B0-----:R-:W-:Y:S01]  /*17b0*/  PRMT R16, R0, 0x7610, R16 ;  /* 0x0000761000107816 */ /* 0x001fe20000000010 */
[----:B------:R-:W-:Y:S06]  /*17c0*/  BRA `(.L_x_7764) ;  /* 0x0000000400ac7947 */ /* 0x000fec0003800000 */
.L_x_7771:
        /* <DEDUP_REMOVED lines=10> */
.L_x_7778:
        /* <DEDUP_REMOVED lines=21> */
.L_x_7782:
[----:B------:R-:W-:Y:S05]  /*19c0*/  BSYNC B1 ;  /* 0x0000000000017941 */ /* 0x000fea0003800000 */
.L_x_7781:
[----:B------:R-:W-:Y:S01]  /*19d0*/  LEA R3, R0, 0x3b800000, 0x17 ;  /* 0x3b80000000037811 */ /* 0x000fe200078eb8ff */
[----:B------:R-:W-:-:S05]  /*19e0*/  IMAD.SHL.U32 R0, R2, 0x100000, RZ ;  /* 0x0010000002007824 */ /* 0x000fca00078e00ff */
[----:B------:R-:W-:-:S07]  /*19f0*/  LOP3.LUT R0, R3, R0, R4, 0xfe, !PT ;  /* 0x0000000003007212 */ /* 0x000fce00078efe04 */
.L_x_7780:
[----:B------:R-:W-:Y:S05]  /*1a00*/  BSYNC B0 ;  /* 0x0000000000007941 */ /* 0x000fea0003800000 */
.L_x_7779:
[----:B------:R-:W0:Y:S02]  /*1a10*/  F2I.FTZ.TRUNC.NTZ R0, R0 ;  /* 0x0000000000007305 */ /* 0x000e24000021f100 */
[----:B0-----:R-:W-:Y:S01]  /*1a20*/  PRMT R16, R0, 0x7610, R16 ;  /* 0x0000761000107816 */ /* 0x001fe20000000010 */
[----:B------:R-:W-:Y:S06]  /*1a30*/  BRA `(.L_x_7764) ;  /* 0x0000000400107947 */ /* 0x000fec0003800000 */
.L_x_7777:
        /* <DEDUP_REMOVED lines=21> */
.L_x_7786:
[----:B------:R-:W-:Y:S05]  /*1b90*/  BSYNC B1 ;  /* 0x0000000000017941 */ /* 0x000fea0003800000 */
.L_x_7785:
[----:B------:R-:W-:Y:S01]  /*1ba0*/  LEA R3, R0, 0x37800000, 0x17 ;  /* 0x3780000000037811 */ /* 0x000fe200078eb8ff */
[----:B------:R-:W-:-:S05]  /*1bb0*/  IMAD.SHL.U32 R0, R2, 0x200000, RZ ;  /* 0x0020000002007824 */ /* 0x000fca00078e00ff */
[----:B------:R-:W-:-:S07]  /*1bc0*/  LOP3.LUT R0, R3, R0, R4, 0xfe, !PT ;  /* 0x0000000003007212 */ /* 0x000fce00078efe04 */
.L_x_7784:
[----:B------:R-:W-:Y:S05]  /*1bd0*/  BSYNC B0 ;  /* 0x0000000000007941 */ /* 0x000fea0003800000 */
.L_x_7783:
[----:B------:R-:W0:Y:S02]  /*1be0*/  F2I.FTZ.TRUNC.NTZ R0, R0 ;  /* 0x0000000000007305 */ /* 0x000e24000021f100 */
[----:B0-----:R-:W-:Y:S01]  /*1bf0*/  PRMT R16, R0, 0x7610, R16 ;  /* 0x0000761000107816 */ /* 0x001fe20000000010 */
[----:B------:R-:W-:Y:S06]  /*1c00*/  BRA `(.L_x_7764) ;  /* 0x00000000009c7947 */ /* 0x000fec0003800000 */
.L_x_7776:
        /* <DEDUP_REMOVED lines=14> */
.L_x_7790:
[----:B------:R-:W-:Y:S05]  /*1cf0*/  BSYNC B0 ;  /* 0x0000000000007941 */ /* 0x000fea0003800000 */
.L_x_7789:
[----:B------:R-:W0:Y:S02]  /*1d00*/  F2I.FTZ.TRUNC.NTZ R0, R0 ;  /* 0x0000000000007305 */ /* 0x000e24000021f100 */
[----:B0-----:R-:W-:Y:S01]  /*1d10*/  PRMT R16, R0, 0x7610, R16 ;  /* 0x0000761000107816 */ /* 0x001fe20000000010 */
[----:B------:R-:W-:Y:S06]  /*1d20*/  BRA `(.L_x_7764) ;  /* 0x0000000000547947 */ /* 0x000fec0003800000 */
.L_x_7763:
        /* <DEDUP_REMOVED lines=16> */
.L_x_7791:
[----:B------:R-:W-:Y:S01]  /*1e30*/  PRMT R16, RZ, 0x7610, R16 ;  /* 0x00007610ff107816 */ /* 0x000fe20000000010 */
[----:B------:R-:W-:Y:S06]  /*1e40*/  BRA `(.L_x_7764) ;  /* 0x00000000000c7947 */ /* 0x000fec0003800000 */
.L_x_7788:
[----:B------:R3:W5:Y:S01]  /*1e50*/  LDG.E.U16 R16, desc[UR36][R2.64] ;  /* 0x0000002402107981 */ /* 0x000762000c1e1500 */
[----:B------:R-:W-:Y:S05]  /*1e60*/  BRA `(.L_x_7764) ;  /* 0x0000000000047947 */ /* 0x000fea0003800000 */
.L_x_7787:
[----:B------:R2:W5:Y:S02]  /*1e70*/  LDG.E.U16 R16, desc[UR36][R2.64] ;  /* 0x0000002402107981 */ /* 0x000564000c1e1500 */
.L_x_7764:
[----:B------:R-:W-:-:S07]  /*1e80*/  VIADD R24, R24, 0x80 ;  /* 0x0000008018187836 */ /* 0x000fce0000000000 */
.L_x_7758:
[----:B------:R-:W-:Y:S05]  /*1e90*/  BSYNC B6 ;  /* 0x0000000000067941 */ /* 0x000fea0003800000 */
.L_x_7757:
        /* <DEDUP_REMOVED lines=25> */
.L_x_7797:
[----:B------:R0:W5:Y:S01]  /*2030*/  LDG.E.U8 R25, desc[UR36][R2.64] ;  /* 0x0000002402197981 */ /* 0x000162000c1e1100 */
[----:B------:R-:W-:Y:S05]  /*2040*/  BRA `(.L_x_7799) ;  /* 0x0000000c00547947 */ /* 0x000fea0003800000 */
.L_x_7796:
        /* <DEDUP_REMOVED lines=8> */
.L_x_7801:
[----:B------:R0:W5:Y:S01]  /*20d0*/  LDG.E.U16 R25, desc[UR36][R2.64] ;  /* 0x0000002402197981 */ /* 0x000162000c1e1500 */
[----:B------:R-:W-:Y:S05]  /*20e0*/  BRA `(.L_x_7799) ;  /* 0x0000000c002c7947 */ /* 0x000fea0003800000 */
.L_x_7800:
[----:B------:R0:W5:Y:S01]  /*20f0*/  LDG.E.U16 R25, desc[UR36][R2.64] ;  /* 0x0000002402197981 */ /* 0x000162000c1e1500 */
[----:B------:R-:W-:Y:S05]  /*2100*/  BRA `(.L_x_7799) ;  /* 0x0000000c00247947 */ /* 0x000fea0003800000 */
.L_x_7795:
        /* <DEDUP_REMOVED lines=9> */
.L_x_7803:
[----:B------:R-:W2:Y:S02]  /*21a0*/  LDG.E.U16 R0, desc[UR36][R2.64] ;  /* 0x0000002402007981 */ /* 0x000ea4000c1e1500 */
[----:B--2---:R-:W-:-:S06]  /*21b0*/  HADD2.F32 R0, -RZ, R0.H0_H0 ;  /* 0x20000000ff007230 */ /* 0x004fcc0000004100 */
[----:B------:R-:W0:Y:S02]  /*21c0*/  F2I.FTZ.TRUNC.NTZ R0, R0 ;  /* 0x0000000000007305 */ /* 0x000e24000021f100 */
[----:B0-----:R-:W-:Y:S01]  /*21d0*/  PRMT R25, R0, 0x7610, R25 ;  /* 0x0000761000197816 */ /* 0x001fe20000000019 */
[----:B------:R-:W-:Y:S06]  /*21e0*/  BRA `(.L_x_7799) ;  /* 0x0000000800ec7947 */ /* 0x000fec0003800000 */
.L_x_7802:
        /* <DEDUP_REMOVED lines=9> */
.L_x_7805:
[----:B------:R-:W2:Y:S02]  /*2280*/  LDG.E.U16 R2, desc[UR36][R2.64] ;  /* 0x0000002402027981 */ /* 0x000ea4000c1e1500 */
[----:B--2---:R-:W-:-:S06]  /*2290*/  HADD2.F32 R0, -RZ, R2.H0_H0 ;  /* 0x20000002ff007230 */ /* 0x004fcc0000004100 */
[----:B------:R-:W0:Y:S02]  /*22a0*/  F2I.FTZ.TRUNC.NTZ R0, R0 ;  /* 0x0000000000007305 */ /* 0x000e24000021f100 */
[----:B0-----:R-:W-:Y:S01]  /*22b0*/  PRMT R25, R0, 0x7610, R25 ;  /* 0x0000761000197816 */ /* 0x001fe20000000019 */
[----:B------:R-:W-:Y:S06]  /*22c0*/  BRA `(.L_x_7799) ;  /* 0x0000000800b47947 */ /* 0x000fec0003800000 */
.L_x_7804:
[----:B------:R-:W2:Y:S02]  /*22d0*/  LDG.E.64 R2, desc[UR36][R2.64] ;  /* 0x0000002402027981 */ /* 0x000ea4000c1e1b00 */
[----:B--2---:R0:W1:Y:S01]  /*22e0*/  F2I.F64.TRUNC R25, R2 ;  /* 0x0000000200197311 */ /* 0x004062000030d100 */
[----:B------:R-:W-:Y:S05]  /*22f0*/  BRA `(.L_x_7799) ;  /* 0x0000000800a87947 */ /* 0x000fea0003800000 */
.L_x_7794:
        /* <DEDUP_REMOVED lines=12> */
.L_x_7808:
[----:B------:R-:W2:Y:S02]  /*23c0*/  LDG.E.64 R2, desc[UR36][R2.64] ;  /* 0x0000002402027981 */ /* 0x000ea4000c1e1b00 */
[----:B--2---:R3:W4:Y:S01]  /*23d0*/  F2I.F64.TRUNC R25, R2 ;  /* 0x0000000200197311 */ /* 0x004722000030d100 */
[----:B------:R-:W-:Y:S05]  /*23e0*/  BRA `(.L_x_7799) ;  /* 0x00000008006c7947 */ /* 0x000fea0003800000 */
.L_x_7807:
        /* <DEDUP_REMOVED lines=28> */
.L_x_7810:
        /* <DEDUP_REMOVED lines=15> */
.L_x_7809:
[----:B------:R-:W2:Y:S02]  /*26a0*/  LDG.E.U16 R0, desc[UR36][R2.64] ;  /* 0x0000002402007981 */ /* 0x000ea4000c1e1500 */
[----:B--2---:R-:W-:-:S06]  /*26b0*/  IMAD.U32 R0, R0, 0x10000, RZ ;  /* 0x0001000000007824 */ /* 0x004fcc00078e00ff */
[----:B------:R-:W0:Y:S02]  /*26c0*/  F2I.FTZ.TRUNC.NTZ R0, R0 ;  /* 0x0000000000007305 */ /* 0x000e24000021f100 */
[----:B0-----:R-:W-:Y:S01]  /*26d0*/  PRMT R25, R0, 0x7610, R25 ;  /* 0x0000761000197816 */ /* 0x001fe20000000019 */
[----:B------:R-:W-:Y:S06]  /*26e0*/  BRA `(.L_x_7799) ;  /* 0x0000000400ac7947 */ /* 0x000fec0003800000 */
.L_x_7806:
        /* <DEDUP_REMOVED lines=10> */
.L_x_7813:
        /* <DEDUP_REMOVED lines=21> */
.L_x_7817:
[----:B------:R-:W-:Y:S05]  /*28e0*/  BSYNC B1 ;  /* 0x0000000000017941 */ /* 0x000fea0003800000 */
.L_x_7816:
[----:B------:R-:W-:Y:S01]  /*28f0*/  LEA R3, R0, 0x3b800000, 0x17 ;  /* 0x3b80000000037811 */ /* 0x000fe200078eb8ff */
[----:B------:R-:W-:-:S05]  /*2900*/  IMAD.SHL.U32 R0, R2, 0x100000, RZ ;  /* 0x0010000002007824 */ /* 0x000fca00078e00ff */
[----:B------:R-:W-:-:S07]  /*2910*/  LOP3.LUT R0, R3, R0, R4, 0xfe, !PT ;  /* 0x0000000003007212 */ /* 0x000fce00078efe04 */
.L_x_7815:
[----:B------:R-:W-:Y:S05]  /*2920*/  BSYNC B0 ;  /* 0x0000000000007941 */ /* 0x000fea0003800000 */
.L_x_7814:
[----:B------:R-:W0:Y:S02]  /*2930*/  F2I.FTZ.TRUNC.NTZ R0, R0 ;  /* 0x0000000000007305 */ /* 0x000e24000021f100 */
[----:B0-----:R-:W-:Y:S01]  /*2940*/  PRMT R25, R0, 0x7610, R25 ;  /* 0x0000761000197816 */ /* 0x001fe20000000019 */
[----:B------:R-:W-:Y:S06]  /*2950*/  BRA `(.L_x_7799) ;  /* 0x0000000400107947 */ /* 0x000fec0003800000 */
.L_x_7812:
        /* <DEDUP_REMOVED lines=21> */
.L_x_7821:
[----:B------:R-:W-:Y:S05]  /*2ab0*/  BSYNC B1 ;  /* 0x0000000000017941 */ /* 0x000fea0003800000 */
.L_x_7820:
[----:B------:R-:W-:Y:S01]  /*2ac0*/  LEA R3, R0, 0x37800000, 0x17 ;  /* 0x3780000000037811 */ /* 0x000fe200078eb8ff */
[----:B------:R-:W-:-:S05]  /*2ad0*/  IMAD.SHL.U32 R0, R2, 0x200000, RZ ;  /* 0x0020000002007824 */ /* 0x000fca00078e00ff */
[----:B------:R-:W-:-:S07]  /*2ae0*/  LOP3.LUT R0, R3, R0, R4, 0xfe, !PT ;  /* 0x0000000003007212 */ /* 0x000fce00078efe04 */
.L_x_7819:
[----:B------:R-:W-:Y:S05]  /*2af0*/  BSYNC B0 ;  /* 0x0000000000007941 */ /* 0x000fea0003800000 */
.L_x_7818:
[----:B------:R-:W0:Y:S02]  /*2b00*/  F2I.FTZ.TRUNC.NTZ R0, R0 ;  /* 0x0000000000007305 */ /* 0x000e24000021f100 */
[----:B0-----:R-:W-:Y:S01]  /*2b10*/  PRMT R25, R0, 0x7610, R25 ;  /* 0x0000761000197816 */ /* 0x001fe20000000019 */
[----:B------:R-:W-:Y:S06]  /*2b20*/  BRA `(.L_x_7799) ;  /* 0x00000000009c7947 */ /* 0x000fec0003800000 */
.L_x_7811:
        /* <DEDUP_REMOVED lines=14> */
.L_x_7825:
[----:B------:R-:W-:Y:S05]  /*2c10*/  BSYNC B0 ;  /* 0x0000000000007941 */ /* 0x000fea0003800000 */
.L_x_7824:
[----:B------:R-:W0:Y:S02]  /*2c20*/  F2I.FTZ.TRUNC.NTZ R0, R0 ;  /* 0x0000000000007305 */ /* 0x000e24000021f100 */
[----:B0-----:R-:W-:Y:S01]  /*2c30*/  PRMT R25, R0, 0x7610, R25 ;  /* 0x0000761000197816 */ /* 0x001fe20000000019 */
[----:B------:R-:W-:Y:S06]  /*2c40*/  BRA `(.L_x_7799) ;  /* 0x0000000000547947 */ /* 0x000fec0003800000 */
.L_x_7798:
        /* <DEDUP_REMOVED lines=16> */
.L_x_7826:
[----:B------:R-:W-:Y:S01]  /*2d50*/  PRMT R25, RZ, 0x7610, R25 ;  /* 0x00007610ff197816 */ /* 0x000fe20000000019 */
[----:B------:R-:W-:Y:S06]  /*2d60*/  BRA `(.L_x_7799) ;  /* 0x00000000000c7947 */ /* 0x000fec0003800000 */
.L_x_7823:
[----:B------:R2:W5:Y:S01]  /*2d70*/  LDG.E.U16 R25, desc[UR36][R2.64] ;  /* 0x0000002402197981 */ /* 0x000562000c1e1500 */
[----:B------:R-:W-:Y:S05]  /*2d80*/  BRA `(.L_x_7799) ;  /* 0x0000000000047947 */ /* 0x000fea0003800000 */
.L_x_7822:
[----:B------:R1:W5:Y:S02]  /*2d90*/  LDG.E.U16 R25, desc[UR36][R2.64] ;  /* 0x0000002402197981 */ /* 0x000364000c1e1500 */
.L_x_7799:
[----:B------:R-:W-:-:S07]  /*2da0*/  VIADD R24, R24, 0x80 ;  /* 0x0000008018187836 */ /* 0x000fce0000000000 */
.L_x_7793:
[----:B------:R-:W-:Y:S05]  /*2db0*/  BSYNC B6 ;  /* 0x0000000000067941 */ /* 0x000fea0003800000 */
.L_x_7792:
        /* <DEDUP_REMOVED lines=22> */
.L_x_7832:
[----:B------:R0:W5:Y:S01]  /*2f20*/  LDG.E.U8 R18, desc[UR36][R2.64] ;  /* 0x0000002402127981 */ /* 0x000162000c1e1100 */
[----:B------:R-:W-:Y:S05]  /*2f30*/  BRA `(.L_x_7828) ;  /* 0x0000000c00507947 */ /* 0x000fea0003800000 */
.L_x_7831:
        /* <DEDUP_REMOVED lines=8> */
.L_x_7835:
[----:B------:R0:W5:Y:S01]  /*2fc0*/  LDG.E.U16 R18, desc[UR36][R2.64] ;  /* 0x0000002402127981 */ /* 0x000162000c1e1500 */
[----:B------:R-:W-:Y:S05]  /*2fd0*/  BRA `(.L_x_7828) ;  /* 0x0000000c00287947 */ /* 0x000fea0003800000 */
.L_x_7834:
[----:B------:R0:W5:Y:S01]  /*2fe0*/  LDG.E.U16 R18, desc[UR36][R2.64] ;  /* 0x0000002402127981 */ /* 0x000162000c1e1500 */
[----:B------:R-:W-:Y:S05]  /*2ff0*/  BRA `(.L_x_7828) ;  /* 0x0000000c00207947 */ /* 0x000fea0003800000 */
.L_x_7830:
        /* <DEDUP_REMOVED lines=9> */
.L_x_7837:
[----:B------:R-:W2:Y:S02]  /*3090*/  LDG.E.U16 R0, desc[UR36][R2.64] ;  /* 0x0000002402007981 */ /* 0x000ea4000c1e1500 */
[----:B--2---:R-:W-:-:S06]  /*30a0*/  HADD2.F32 R0, -RZ, R0.H0_H0 ;  /* 0x20000000ff007230 */ /* 0x004fcc0000004100 */
[----:B------:R-:W0:Y:S02]  /*30b0*/  F2I.FTZ.TRUNC.NTZ R0, R0 ;  /* 0x0000000000007305 */ /* 0x000e24000021f100 */
[----:B0-----:R-:W-:Y:S01]  /*30c0*/  PRMT R18, R0, 0x7610, R18 ;  /* 0x0000761000127816 */ /* 0x001fe20000000012 */
[----:B------:R-:W-:Y:S06]  /*30d0*/  BRA `(.L_x_7828) ;  /* 0x0000000800e87947 */ /* 0x000fec0003800000 */
.L_x_7836:
        /* <DEDUP_REMOVED lines=9> */
.L_x_7839:
[----:B------:R-:W2:Y:S02]  /*3170*/  LDG.E.U16 R2, desc[UR36][R2.64] ;  /* 0x0000002402027981 */ /* 0x000ea4000c1e1500 */
[----:B--2---:R-:W-:-:S06]  /*3180*/  HADD2.F32 R0, -RZ, R2.H0_H0 ;  /* 0x20000002ff007230 */ /* 0x004fcc0000004100 */
[----:B------:R-:W0:Y:S02]  /*3190*/  F2I.FTZ.TRUNC.NTZ R0, R0 ;  /* 0x0000000000007305 */ /* 0x000e24000021f100 */
[----:B0-----:R-:W-:Y:S01]  /*31a0*/  PRMT R18, R0, 0x7610, R18 ;  /* 0x0000761000127816 */ /* 0x001fe20000000012 */
[----:B------:R-:W-:Y:S06]  /*31b0*/  BRA `(.L_x_7828) ;  /* 0x0000000800b07947 */ /* 0x000fec0003800000 */
.L_x_7838:
[----:B------:R-:W2:Y:S02]  /*31c0*/  LDG.E.64 R2, desc[UR36][R2.64] ;  /* 0x0000002402027981 */ /* 0x000ea4000c1e1b00 */
[----:B--2---:R0:W1:Y:S01]  /*31d0*/  F2I.F64.TRUNC R18, R2 ;  /* 0x0000000200127311 */ /* 0x004062000030d100 */
[----:B------:R-:W-:Y:S05]  /*31e0*/  BRA `(.L_x_7828) ;  /* 0x0000000800a47947 */ /* 0x000fea0003800000 */
.L_x_7829:
        /* <DEDUP_REMOVED lines=12> */
.L_x_7842:
[----:B------:R-:W2:Y:S02]  /*32b0*/  LDG.E.64 R2, desc[UR36][R2.64] ;  /* 0x0000002402027981 */ /* 0x000ea4000c1e1b00 */
[----:B--2---:R0:W1:Y:S01]  /*32c0*/  F2I.F64.TRUNC R18, R2 ;  /* 0x0000000200127311 */ /* 0x004062000030d100 */
[----:B------:R-:W-:Y:S05]  /*32d0*/  BRA `(.L_x_7828) ;  /* 0x0000000800687947 */ /* 0x000fea0003800000 */
.L_x_7841:
        /* <DEDUP_REMOVED lines=28> */
.L_x_7844:
        /* <DEDUP_REMOVED lines=15> */
.L_x_7843:
[----:B------:R-:W2:Y:S02]  /*3590*/  LDG.E.U16 R0, desc[UR36][R2.64] ;  /* 0x0000002402007981 */ /* 0x000ea4000c1e1500 */
[----:B--2---:R-:W-:-:S06]  /*35a0*/  IMAD.U32 R0, R0, 0x10000, RZ ;  /* 0x0001000000007824 */ /* 0x004fcc00078e00ff */
[----:B------:R-:W0:Y:S02]  /*35b0*/  F2I.FTZ.TRUNC.NTZ R0, R0 ;  /* 0x0000000000007305 */ /* 0x000e24000021f100 */
[----:B0-----:R-:W-:Y:S01]  /*35c0*/  PRMT R18, R0, 0x7610, R18 ;  /* 0x0000761000127816 */ /* 0x001fe20000000012 */
[----:B------:R-:W-:Y:S06]  /*35d0*/  BRA `(.L_x_7828) ;  /* 0x0000000400a87947 */ /* 0x000fec0003800000 */
.L_x_7840:
        /* <DEDUP_REMOVED lines=10> */
.L_x_7847:
        /* <DEDUP_REMOVED lines=21> */
.L_x_7851:
[----:B------:R-:W-:Y:S05]  /*37d0*/  BSYNC B1 ;  /* 0x0000000000017941 */ /* 0x000fea0003800000 */
.L_x_7850:
[----:B------:R-:W-:Y:S01]  /*37e0*/  LEA R3, R0, 0x3b800000, 0x17 ;  /* 0x3b80000000037811 */ /* 0x000fe200078eb8ff */
[----:B------:R-:W-:-:S05]  /*37f0*/  IMAD.SHL.U32 R0, R2, 0x100000, RZ ;  /* 0x0010000002007824 */ /* 0x000fca00078e00ff */
[----:B------:R-:W-:-:S07]  /*3800*/  LOP3.LUT R0, R3, R0, R4, 0xfe, !PT ;  /* 0x0000000003007212 */ /* 0x000fce00078efe04 */
.L_x_7849:
[----:B------:R-:W-:Y:S05]  /*3810*/  BSYNC B0 ;  /* 0x0000000000007941 */ /* 0x000fea0003800000 */
.L_x_7848:
[----:B------:R-:W0:Y:S02]  /*3820*/  F2I.FTZ.TRUNC.NTZ R0, R0 ;  /* 0x0000000000007305 */ /* 0x000e24000021f100 */
[----:B0-----:R-:W-:Y:S01]  /*3830*/  PRMT R18, R0, 0x7610, R18 ;  /* 0x0000761000127816 */ /* 0x001fe20000000012 */
[----:B------:R-:W-:Y:S06]  /*3840*/  BRA `(.L_x_7828) ;  /* 0x00000004000c7947 */ /* 0x000fec0003800000 */
.L_x_7846:
        /* <DEDUP_REMOVED lines=21> */
.L_x_7855:
[----:B------:R-:W-:Y:S05]  /*39a0*/  BSYNC B1 ;  /* 0x0000000000017941 */ /* 0x000fea0003800000 */
.L_x_7854:
[----:B------:R-:W-:Y:S01]  /*39b0*/  LEA R3, R0, 0x37800000, 0x17 ;  /* 0x3780000000037811 */ /* 0x000fe200078eb8ff */
[----:B------:R-:W-:-:S05]  /*39c0*/  IMAD.SHL.U32 R0, R2, 0x200000, RZ ;  /* 0x0020000002007824 */ /* 0x000fca00078e00ff */
[----:B------:R-:W-:-:S07]  /*39d0*/  LOP3.LUT R0, R3, R0, R4, 0xfe, !PT ;  /* 0x0000000003007212 */ /* 0x000fce00078efe04 */
.L_x_7853:
[----:B------:R-:W-:Y:S05]  /*39e0*/  BSYNC B0 ;  /* 0x0000000000007941 */ /* 0x000fea0003800000 */
.L_x_7852:
[----:B------:R-:W0:Y:S02]  /*39f0*/  F2I.FTZ.TRUNC.NTZ R0, R0 ;  /* 0x0000000000007305 */ /* 0x000e24000021f100 */
[----:B0-----:R-:W-:Y:S01]  /*3a00*/  PRMT R18, R0, 0x7610, R18 ;  /* 0x0000761000127816 */ /* 0x001fe20000000012 */
[----:B------:R-:W-:Y:S06]  /*3a10*/  BRA `(.L_x_7828) ;  /* 0x0000000000987947 */ /* 0x000fec0003800000 */
.L_x_7845:
        /* <DEDUP_REMOVED lines=14> */
.L_x_7859:
[----:B------:R-:W-:Y:S05]  /*3b00*/  BSYNC B0 ;  /* 0x0000000000007941 */ /* 0x000fea0003800000 */
.L_x_7858:
[----:B------:R-:W0:Y:S02]  /*3b10*/  F2I.FTZ.TRUNC.NTZ R0, R0 ;  /* 0x0000000000007305 */ /* 0x000e24000021f100 */
[----:B0-----:R-:W-:Y:S01]  /*3b20*/  PRMT R18, R0, 0x7610, R18 ;  /* 0x0000761000127816 */ /* 0x001fe20000000012 */
[----:B------:R-:W-:Y:S06]  /*3b30*/  BRA `(.L_x_7828) ;  /* 0x0000000000507947 */ /* 0x000fec0003800000 */
.L_x_7833:
        /* <DEDUP_REMOVED lines=16> */
.L_x_7860:
[----:B------:R-:W-:Y:S05]  /*3c40*/  BRA `(.L_x_7828) ;  /* 0x00000000000c7947 */ /* 0x000fea0003800000 */
.L_x_7857:
[----:B------:R0:W5:Y:S01]  /*3c50*/  LDG.E.U16 R18, desc[UR36][R2.64] ;  /* 0x0000002402127981 */ /* 0x000162000c1e1500 */
[----:B------:R-:W-:Y:S05]  /*3c60*/  BRA `(.L_x_7828) ;  /* 0x0000000000047947 */ /* 0x000fea0003800000 */
.L_x_7856:
[----:B------:R0:W5:Y:S02]  /*3c70*/  LDG.E.U16 R18, desc[UR36][R2.64] ;  /* 0x0000002402127981 */ /* 0x000164000c1e1500 */
.L_x_7828:
[----:B------:R-:W-:Y:S05]  /*3c80*/  BSYNC B6 ;  /* 0x0000000000067941 */ /* 0x000fea0003800000 */
.L_x_7827:
[----:B01234-:R-:W0:Y:S01]  /*3c90*/  S2R R2, SR_TID.X ;  /* 0x0000000000027919 */ /* 0x01fe220000002100 */
[----:B-----5:R-:W-:Y:S01]  /*3ca0*/  PRMT R16, R16, 0x9910, RZ ;  /* 0x0000991010107816 */ /* 0x020fe200000000ff */
[----:B------:R-:W1:Y:S01]  /*3cb0*/  LDC.U8 R19, c[0x0][0x234] ;  /* 0x00008d00ff137b82 */ /* 0x000e620000000000 */
[----:B------:R-:W-:Y:S01]  /*3cc0*/  PRMT R0, R18, 0x9910, RZ ;  /* 0x0000991012007816 */ /* 0x000fe200000000ff */
[----:B------:R-:W-:Y:S01]  /*3cd0*/  BSSY B6, `(.L_x_7861) ;  /* 0x0000109000067945 */ /* 0x000fe20003800000 */
[----:B------:R-:W-:Y:S01]  /*3ce0*/  PRMT R5, R17, 0x9910, RZ ;  /* 0x0000991011057816 */ /* 0x000fe200000000ff */
[----:B------:R-:W-:Y:S01]  /*3cf0*/  IMAD.MOV.U32 R18, RZ, RZ, R16 ;  /* 0x000000ffff127224 */ /* 0x000fe200078e0010 */
[----:B------:R-:W-:Y:S01]  /*3d00*/  PRMT R17, R25, 0x9910, RZ ;  /* 0x0000991019117816 */ /* 0x000fe200000000ff */
[----:B------:R-:W-:Y:S01]  /*3d10*/  IMAD.MOV.U32 R16, RZ, RZ, R0 ;  /* 0x000000ffff107224 */ /* 0x000fe200078e0000 */
[----:B------:R-:W-:Y:S02]  /*3d20*/  ISETP.GT.AND P0, PT, R5, RZ, PT ;  /* 0x000000ff0500720c */ /* 0x000fe40003f04270 */
[----:B------:R-:W-:-:S02]  /*3d30*/  ISETP.GT.AND P1, PT, R18, RZ, PT ;  /* 0x000000ff1200720c */ /* 0x000fc40003f24270 */
[----:B------:R-:W-:Y:S02]  /*3d40*/  ISETP.GT.AND P2, PT, R17, RZ, PT ;  /* 0x000000ff1100720c */ /* 0x000fe40003f44270 */
[----:B------:R-:W-:Y:S02]  /*3d50*/  ISETP.GT.AND P3, PT, R16, RZ, PT ;  /* 0x000000ff1000720c */ /* 0x000fe40003f64270 */
[----:B------:R-:W-:Y:S02]  /*3d60*/  SHF.R.S32.HI R0, RZ, 0xf, R5 ;  /* 0x0000000fff007819 */ /* 0x000fe40000011405 */
[----:B------:R-:W-:Y:S02]  /*3d70*/  SHF.R.S32.HI R3, RZ, 0xf, R18 ;  /* 0x0000000fff037819 */ /* 0x000fe40000011412 */
[----:B------:R-:W-:Y:S02]  /*3d80*/  SHF.R.S32.HI R4, RZ, 0xf, R17 ;  /* 0x0000000fff047819 */ /* 0x000fe40000011411 */
[----:B------:R-:W-:-:S02]  /*3d90*/  SHF.R.S32.HI R6, RZ, 0xf, R16 ;  /* 0x0000000fff067819 */ /* 0x000fc40000011410 */
[----:B------:R-:W-:Y:S01]  /*3da0*/  LEA.HI.SX32 R5, R5, 0x1, 0x11 ;  /* 0x0000000105057811 */ /* 0x000fe200078f8aff */
[----:B------:R-:W-:Y:S01]  /*3db0*/  @!P0 IMAD.MOV R5, RZ, RZ, R0 ;  /* 0x000000ffff058224 */ /* 0x000fe200078e0200 */
[----:B------:R-:W-:Y:S01]  /*3dc0*/  LEA.HI.SX32 R18, R18, 0x1, 0x11 ;  /* 0x0000000112127811 */ /* 0x000fe200078f8aff */
[----:B------:R-:W-:Y:S01]  /*3dd0*/  @!P1 IMAD.MOV R18, RZ, RZ, R3 ;  /* 0x000000ffff129224 */ /* 0x000fe200078e0203 */
[----:B------:R-:W-:Y:S01]  /*3de0*/  LEA.HI.SX32 R17, R17, 0x1, 0x11 ;  /* 0x0000000111117811 */ /* 0x000fe200078f8aff */
[----:B------:R-:W-:Y:S01]  /*3df0*/  @!P2 IMAD.MOV R17, RZ, RZ, R4 ;  /* 0x000000ffff11a224 */ /* 0x000fe200078e0204 */
[----:B------:R-:W-:Y:S01]  /*3e00*/  LEA.HI.SX32 R16, R16, 0x1, 0x11 ;  /* 0x0000000110107811 */ /* 0x000fe200078f8aff */
[----:B------:R-:W-:Y:S01]  /*3e10*/  @!P3 IMAD.MOV R16, RZ, RZ, R6 ;  /* 0x000000ffff10b224 */ /* 0x000fe200078e0206 */
        /* <DEDUP_REMOVED lines=23> */
.L_x_7866:
[----:B------:R0:W-:Y:S01]  /*3f90*/  STG.E.U8 desc[UR36][R8.64], R5 ;  /* 0x0000000508007986 */ /* 0x0001e2000c101124 */
[----:B------:R-:W-:Y:S05]  /*3fa0*/  BRA `(.L_x_7862) ;  /* 0x0000000c006c7947 */ /* 0x000fea0003800000 */
.L_x_7865:
        /* <DEDUP_REMOVED lines=11> */
.L_x_7869:
[----:B------:R-:W-:-:S05]  /*4060*/  PRMT R3, R5, 0x9910, RZ ;  /* 0x0000991005037816 */ /* 0x000fca00000000ff */
[----:B------:R0:W-:Y:S01]  /*4070*/  STG.E desc[UR36][R8.64], R3 ;  /* 0x0000000308007986 */ /* 0x0001e2000c101924 */
[----:B------:R-:W-:Y:S05]  /*4080*/  BRA `(.L_x_7862) ;  /* 0x0000000c00347947 */ /* 0x000fea0003800000 */
.L_x_7868:
[----:B------:R0:W-:Y:S01]  /*4090*/  STG.E.U16 desc[UR36][R8.64], R5 ;  /* 0x0000000508007986 */ /* 0x0001e2000c101524 */
[----:B------:R-:W-:Y:S05]  /*40a0*/  BRA `(.L_x_7862) ;  /* 0x0000000c002c7947 */ /* 0x000fea0003800000 */
.L_x_7864:
        /* <DEDUP_REMOVED lines=9> */
.L_x_7871:
[----:B------:R-:W0:Y:S02]  /*4140*/  I2F.S16 R0, R5 ;  /* 0x0000000500007306 */ /* 0x000e240000101400 */
[----:B0-----:R-:W-:-:S05]  /*4150*/  F2FP.F16.F32.PACK_AB R0, RZ, R0 ;  /* 0x00000000ff00723e */ /* 0x001fca00000000ff */
[----:B------:R0:W-:Y:S01]  /*4160*/  STG.E.U16 desc[UR36][R8.64], R0 ;  /* 0x0000000008007986 */ /* 0x0001e2000c101524 */
[----:B------:R-:W-:Y:S05]  /*4170*/  BRA `(.L_x_7862) ;  /* 0x0000000800f87947 */ /* 0x000fea0003800000 */
.L_x_7870:
        /* <DEDUP_REMOVED lines=10> */
.L_x_7873:
[----:B------:R-:W0:Y:S02]  /*4220*/  I2F.S16 R5, R5 ;  /* 0x0000000500057306 */ /* 0x000e240000101400 */
[----:B0-----:R-:W-:-:S04]  /*4230*/  F2FP.F16.F32.PACK_AB R3, RZ, R5 ;  /* 0x00000005ff03723e */ /* 0x001fc800000000ff */
[----:B------:R-:W-:-:S05]  /*4240*/  PRMT R3, R3, 0x5410, RZ ;  /* 0x0000541003037816 */ /* 0x000fca00000000ff */
[----:B------:R0:W-:Y:S01]  /*4250*/  STG.E desc[UR36][R8.64], R3 ;  /* 0x0000000308007986 */ /* 0x0001e2000c101924 */
[----:B------:R-:W-:Y:S05]  /*4260*/  BRA `(.L_x_7862) ;  /* 0x0000000800bc7947 */ /* 0x000fea0003800000 */
.L_x_7872:
[----:B------:R-:W0:Y:S02]  /*4270*/  I2F.F64.S16 R4, R5 ;  /* 0x0000000500047312 */ /* 0x000e240000101c00 */
[----:B0-----:R0:W-:Y:S01]  /*4280*/  STG.E.64 desc[UR36][R8.64], R4 ;  /* 0x0000000408007986 */ /* 0x0011e2000c101b24 */
[----:B------:R-:W-:Y:S05]  /*4290*/  BRA `(.L_x_7862) ;  /* 0x0000000800b07947 */ /* 0x000fea0003800000 */
.L_x_7863:
        /* <DEDUP_REMOVED lines=13> */
.L_x_7876:
[----:B------:R-:W0:Y:S01]  /*4370*/  I2F.F64.S16 R4, R5 ;  /* 0x0000000500047312 */ /* 0x000e220000101c00 */
[----:B------:R-:W-:-:S05]  /*4380*/  CS2R R6, SRZ ;  /* 0x0000000000067805 */ /* 0x000fca000001ff00 */
[----:B0-----:R0:W-:Y:S01]  /*4390*/  STG.E.128 desc[UR36][R8.64], R4 ;  /* 0x0000000408007986 */ /* 0x0011e2000c101d24 */
[----:B------:R-:W-:Y:S05]  /*43a0*/  BRA `(.L_x_7862) ;  /* 0x00000008006c7947 */ /* 0x000fea0003800000 */
.L_x_7875:
        /* <DEDUP_REMOVED lines=21> */
.L_x_7880:
[----:B------:R-:W-:Y:S05]  /*4500*/  BSYNC B0 ;  /* 0x0000000000007941 */ /* 0x000fea0003800000 */
.L_x_7879:
[----:B------:R-:W-:-:S05]  /*4510*/  LOP3.LUT R7, R0, R7, RZ, 0xfc, !PT ;  /* 0x0000000700077212 */ /* 0x000fca00078efcff */
[----:B------:R0:W-:Y:S01]  /*4520*/  STG.E.U8 desc[UR36][R8.64], R7 ;  /* 0x0000000708007986 */ /* 0x0001e2000c101124 */
[----:B------:R-:W-:Y:S05]  /*4530*/  BRA `(.L_x_7862) ;  /* 0x0000000800087947 */ /* 0x000fea0003800000 */
.L_x_7878:
        /* <DEDUP_REMOVED lines=13> */
.L_x_7882:
[----:B------:R-:W-:Y:S01]  /*4610*/  IMAD.MOV.U32 R0, RZ, RZ, 0x7f ;  /* 0x0000007fff007424 */ /* 0x000fe200078e00ff */
[----:B------:R-:W-:-:S04]  /*4620*/  ISETP.GT.U32.AND P0, PT, R3, 0x7f800000, PT ;  /* 0x7f8000000300780c */ /* 0x000fc80003f04070 */
[----:B------:R-:W-:-:S09]  /*4630*/  SEL R0, R0, 0x7c, P0 ;  /* 0x0000007c00007807 */ /* 0x000fd20000000000 */
.L_x_7883:
[----:B------:R-:W-:Y:S05]  /*4640*/  BSYNC B0 ;  /* 0x0000000000007941 */ /* 0x000fea0003800000 */
.L_x_7881:
[----:B------:R-:W-:-:S04]  /*4650*/  LOP3.LUT R3, R5, 0x80000000, RZ, 0xc0, !PT ;  /* 0x8000000005037812 */ /* 0x000fc800078ec0ff */
[----:B------:R-:W-:-:S04]  /*4660*/  SHF.R.U32.HI R3, RZ, 0x18, R3 ;  /* 0x00000018ff037819 */ /* 0x000fc80000011603 */
[----:B------:R-:W-:-:S05]  /*4670*/  LOP3.LUT R3, R0, R3, RZ, 0xfc, !PT ;  /* 0x0000000300037212 */ /* 0x000fca00078efcff */
[----:B------:R0:W-:Y:S01]  /*4680*/  STG.E.U8 desc[UR36][R8.64], R3 ;  /* 0x0000000308007986 */ /* 0x0001e2000c101124 */
[----:B------:R-:W-:Y:S05]  /*4690*/  BRA `(.L_x_7862) ;  /* 0x0000000400b07947 */ /* 0x000fea0003800000 */
.L_x_7877:
[----:B------:R-:W0:Y:S02]  /*46a0*/  I2F.S16 R0, R5 ;  /* 0x0000000500007306 */ /* 0x000e240000101400 */
[----:B0-----:R-:W-:-:S05]  /*46b0*/  F2FP.BF16.F32.PACK_AB R0, RZ, R0 ;  /* 0x00000000ff00723e */ /* 0x001fca00000010ff */
[----:B------:R0:W-:Y:S01]  /*46c0*/  STG.E.U16 desc[UR36][R8.64], R0 ;  /* 0x0000000008007986 */ /* 0x0001e2000c101524 */
[----:B------:R-:W-:Y:S05]  /*46d0*/  BRA `(.L_x_7862) ;  /* 0x0000000400a07947 */ /* 0x000fea0003800000 */
.L_x_7874:
        /* <DEDUP_REMOVED lines=10> */
.L_x_7886:
        /* <DEDUP_REMOVED lines=17> */
.L_x_7889:
[----:B------:R-:W-:-:S04]  /*4890*/  LOP3.LUT R3, R5, 0x80000000, RZ, 0xc0, !PT ;  /* 0x8000000005037812 */ /* 0x000fc800078ec0ff */
[----:B------:R-:W-:-:S04]  /*48a0*/  SHF.R.U32.HI R3, RZ, 0x18, R3 ;  /* 0x00000018ff037819 */ /* 0x000fc80000011603 */
[----:B------:R-:W-:-:S04]  /*48b0*/  LOP3.LUT R0, R0, R3, RZ, 0xfc, !PT ;  /* 0x0000000300007212 */ /* 0x000fc800078efcff */
[----:B------:R-:W-:-:S07]  /*48c0*/  PRMT R4, R0, 0x7610, R4 ;  /* 0x0000761000047816 */ /* 0x000fce0000000004 */
.L_x_7888:
[----:B------:R-:W-:Y:S05]  /*48d0*/  BSYNC B0 ;  /* 0x0000000000007941 */ /* 0x000fea0003800000 */
.L_x_7887:
[----:B------:R4:W-:Y:S01]  /*48e0*/  STG.E.U8 desc[UR36][R8.64], R4 ;  /* 0x0000000408007986 */ /* 0x0009e2000c101124 */
[----:B------:R-:W-:Y:S05]  /*48f0*/  BRA `(.L_x_7862) ;  /* 0x0000000400187947 */ /* 0x000fea0003800000 */
.L_x_7885:
        /* <DEDUP_REMOVED lines=17> */
.L_x_7892:
[----:B------:R-:W-:-:S04]  /*4a10*/  LOP3.LUT R3, R5, 0x80000000, RZ, 0xc0, !PT ;  /* 0x8000000005037812 */ /* 0x000fc800078ec0ff */
[----:B------:R-:W-:-:S04]  /*4a20*/  SHF.R.U32.HI R3, RZ, 0x18, R3 ;  /* 0x00000018ff037819 */ /* 0x000fc80000011603 */
[----:B------:R-:W-:-:S04]  /*4a30*/  LOP3.LUT R0, R0, R3, RZ, 0xfc, !PT ;  /* 0x0000000300007212 */ /* 0x000fc800078efcff */
[----:B------:R-:W-:-:S07]  /*4a40*/  PRMT R4, R0, 0x7610, R4 ;  /* 0x0000761000047816 */ /* 0x000fce0000000004 */
.L_x_7891:
[----:B------:R-:W-:Y:S05]  /*4a50*/  BSYNC B0 ;  /* 0x0000000000007941 */ /* 0x000fea0003800000 */
.L_x_7890:
[----:B------:R0:W-:Y:S01]  /*4a60*/  STG.E.U8 desc[UR36][R8.64], R4 ;  /* 0x0000000408007986 */ /* 0x0001e2000c101124 */
[----:B------:R-:W-:Y:S05]  /*4a70*/  BRA `(.L_x_7862) ;  /* 0x0000000000b87947 */ /* 0x000fea0003800000 */
.L_x_7884:
        /* <DEDUP_REMOVED lines=22> */
.L_x_7867:
        /* <DEDUP_REMOVED lines=16> */
.L_x_7895:
[----:B------:R-:W-:Y:S05]  /*4ce0*/  BRA `(.L_x_7862) ;  /* 0x00000000001c7947 */ /* 0x000fea0003800000 */
.L_x_7894:
[----:B------:R-:W-:-:S05]  /*4cf0*/  PRMT R5, R5, 0x9910, RZ ;  /* 0x0000991005057816 */ /* 0x000fca00000000ff */
[----:B------:R-:W-:-:S05]  /*4d00*/  IMAD.MOV.U32 R4, RZ, RZ, R5 ;  /* 0x000000ffff047224 */ /* 0x000fca00078e0005 */
[----:B------:R-:W-:-:S05]  /*4d10*/  SHF.R.S32.HI R5, RZ, 0x1f, R4 ;  /* 0x0000001fff057819 */ /* 0x000fca0000011404 */
[----:B------:R3:W-:Y:S01]  /*4d20*/  STG.E.64 desc[UR36][R8.64], R4 ;  /* 0x0000000408007986 */ /* 0x0007e2000c101b24 */
[----:B------:R-:W-:Y:S05]  /*4d30*/  BRA `(.L_x_7862) ;  /* 0x0000000000087947 */ /* 0x000fea0003800000 */
.L_x_7893:
[----:B------:R-:W-:-:S05]  /*4d40*/  PRMT R3, R5, 0x9910, RZ ;  /* 0x0000991005037816 */ /* 0x000fca00000000ff */
[----:B------:R0:W-:Y:S02]  /*4d50*/  STG.E desc[UR36][R8.64], R3 ;  /* 0x0000000308007986 */ /* 0x0001e4000c101924 */
.L_x_7862:
[----:B------:R-:W-:Y:S05]  /*4d60*/  BSYNC B6 ;  /* 0x0000000000067941 */ /* 0x000fea0003800000 */
.L_x_7861:
        /* <DEDUP_REMOVED lines=23> */
.L_x_7901:
[----:B------:R0:W-:Y:S01]  /*4ee0*/  STG.E.U8 desc[UR36][R8.64], R18 ;  /* 0x0000001208007986 */ /* 0x0001e2000c101124 */
[----:B------:R-:W-:Y:S05]  /*4ef0*/  BRA `(.L_x_7903) ;  /* 0x0000000c00647947 */ /* 0x000fea0003800000 */
.L_x_7900:
        /* <DEDUP_REMOVED lines=10> */
.L_x_7905:
[----:B------:R-:W-:-:S05]  /*4fa0*/  PRMT R3, R18, 0x9910, RZ ;  /* 0x0000991012037816 */ /* 0x000fca00000000ff */
[----:B------:R0:W-:Y:S01]  /*4fb0*/  STG.E desc[UR36][R8.64], R3 ;  /* 0x0000000308007986 */ /* 0x0001e2000c101924 */
[----:B------:R-:W-:Y:S05]  /*4fc0*/  BRA `(.L_x_7903) ;  /* 0x0000000c00307947 */ /* 0x000fea0003800000 */
.L_x_7904:
[----:B------:R0:W-:Y:S01]  /*4fd0*/  STG.E.U16 desc[UR36][R8.64], R18 ;  /* 0x0000001208007986 */ /* 0x0001e2000c101524 */
[----:B------:R-:W-:Y:S05]  /*4fe0*/  BRA `(.L_x_7903) ;  /* 0x0000000c00287947 */ /* 0x000fea0003800000 */
.L_x_7899:
        /* <DEDUP_REMOVED lines=9> */
.L_x_7907:
[----:B------:R-:W0:Y:S02]  /*5080*/  I2F.S16 R0, R18 ;  /* 0x0000001200007306 */ /* 0x000e240000101400 */
[----:B0-----:R-:W-:-:S05]  /*5090*/  F2FP.F16.F32.PACK_AB R0, RZ, R0 ;  /* 0x00000000ff00723e */ /* 0x001fca00000000ff */
[----:B------:R0:W-:Y:S01]  /*50a0*/  STG.E.U16 desc[UR36][R8.64], R0 ;  /* 0x0000000008007986 */ /* 0x0001e2000c101524 */
[----:B------:R-:W-:Y:S05]  /*50b0*/  BRA `(.L_x_7903) ;  /* 0x0000000800f47947 */ /* 0x000fea0003800000 */
.L_x_7906:
        /* <DEDUP_REMOVED lines=10> */
.L_x_7909:
[----:B------:R-:W0:Y:S02]  /*5160*/  I2F.S16 R18, R18 ;  /* 0x0000001200127306 */ /* 0x000e240000101400 */
[----:B0-----:R-:W-:-:S04]  /*5170*/  F2FP.F16.F32.PACK_AB R3, RZ, R18 ;  /* 0x00000012ff03723e */ /* 0x001fc800000000ff */
[----:B------:R-:W-:-:S05]  /*5180*/  PRMT R3, R3, 0x5410, RZ ;  /* 0x0000541003037816 */ /* 0x000fca00000000ff */
[----:B------:R0:W-:Y:S01]  /*5190*/  STG.E desc[UR36][R8.64], R3 ;  /* 0x0000000308007986 */ /* 0x0001e2000c101924 */
[----:B------:R-:W-:Y:S05]  /*51a0*/  BRA `(.L_x_7903) ;  /* 0x0000000800b87947 */ /* 0x000fea0003800000 */
.L_x_7908:
[----:B------:R-:W0:Y:S02]  /*51b0*/  I2F.F64.S16 R4, R18 ;  /* 0x0000001200047312 */ /* 0x000e240000101c00 */
[----:B0-----:R0:W-:Y:S01]  /*51c0*/  STG.E.64 desc[UR36][R8.64], R4 ;  /* 0x0000000408007986 */ /* 0x0011e2000c101b24 */
[----:B------:R-:W-:Y:S05]  /*51d0*/  BRA `(.L_x_7903) ;  /* 0x0000000800ac7947 */ /* 0x000fea0003800000 */
.L_x_7898:
        /* <DEDUP_REMOVED lines=13> */
.L_x_7912:
[----:B------:R-:W0:Y:S01]  /*52b0*/  I2F.F64.S16 R4, R18 ;  /* 0x0000001200047312 */ /* 0x000e220000101c00 */
[----:B------:R-:W-:-:S05]  /*52c0*/  CS2R R6, SRZ ;  /* 0x0000000000067805 */ /* 0x000fca000001ff00 */
[----:B0-----:R0:W-:Y:S01]  /*52d0*/  STG.E.128 desc[UR36][R8.64], R4 ;  /* 0x0000000408007986 */ /* 0x0011e2000c101d24 */
[----:B------:R-:W-:Y:S05]  /*52e0*/  BRA `(.L_x_7903) ;  /* 0x0000000800687947 */ /* 0x000fea0003800000 */
.L_x_7911:
        /* <DEDUP_REMOVED lines=21> */
.L_x_7916:
[----:B------:R-:W-:Y:S05]  /*5440*/  BSYNC B0 ;  /* 0x0000000000007941 */ /* 0x000fea0003800000 */
.L_x_7915:
[----:B------:R-:W-:-:S05]  /*5450*/  LOP3.LUT R5, R0, R5, RZ, 0xfc, !PT ;  /* 0x0000000500057212 */ /* 0x000fca00078efcff */
[----:B------:R0:W-:Y:S01]  /*5460*/  STG.E.U8 desc[UR36][R8.64], R5 ;  /* 0x0000000508007986 */ /* 0x0001e2000c101124 */
[----:B------:R-:W-:Y:S05]  /*5470*/  BRA `(.L_x_7903) ;  /* 0x0000000800047947 */ /* 0x000fea0003800000 */
.L_x_7914:
        /* <DEDUP_REMOVED lines=13> */
.L_x_7918:
[----:B------:R-:W-:Y:S01]  /*5550*/  IMAD.MOV.U32 R0, RZ, RZ, 0x7f ;  /* 0x0000007fff007424 */ /* 0x000fe200078e00ff */
[----:B------:R-:W-:-:S04]  /*5560*/  ISETP.GT.U32.AND P0, PT, R3, 0x7f800000, PT ;  /* 0x7f8000000300780c */ /* 0x000fc80003f04070 */
[----:B------:R-:W-:-:S09]  /*5570*/  SEL R0, R0, 0x7c, P0 ;  /* 0x0000007c00007807 */ /* 0x000fd20000000000 */
.L_x_7919:
[----:B------:R-:W-:Y:S05]  /*5580*/  BSYNC B0 ;  /* 0x0000000000007941 */ /* 0x000fea0003800000 */
.L_x_7917:
[----:B------:R-:W-:-:S04]  /*5590*/  LOP3.LUT R3, R5, 0x80000000, RZ, 0xc0, !PT ;  /* 0x8000000005037812 */ /* 0x000fc800078ec0ff */
[----:B------:R-:W-:-:S04]  /*55a0*/  SHF.R.U32.HI R3, RZ, 0x18, R3 ;  /* 0x00000018ff037819 */ /* 0x000fc80000011603 */
[----:B------:R-:W-:-:S05]  /*55b0*/  LOP3.LUT R3, R0, R3, RZ, 0xfc, !PT ;  /* 0x0000000300037212 */ /* 0x000fca00078efcff */
[----:B------:R0:W-:Y:S01]  /*55c0*/  STG.E.U8 desc[UR36][R8.64], R3 ;  /* 0x0000000308007986 */ /* 0x0001e2000c101124 */
[----:B------:R-:W-:Y:S05]  /*55d0*/  BRA `(.L_x_7903) ;  /* 0x0000000400ac7947 */ /* 0x000fea0003800000 */
.L_x_7913:
[----:B------:R-:W0:Y:S02]  /*55e0*/  I2F.S16 R0, R18 ;  /* 0x0000001200007306 */ /* 0x000e240000101400 */
[----:B0-----:R-:W-:-:S05]  /*55f0*/  F2FP.BF16.F32.PACK_AB R0, RZ, R0 ;  /* 0x00000000ff00723e */ /* 0x001fca00000010ff */
[----:B------:R0:W-:Y:S01]  /*5600*/  STG.E.U16 desc[UR36][R8.64], R0 ;  /* 0x0000000008007986 */ /* 0x0001e2000c101524 */
[----:B------:R-:W-:Y:S05]  /*5610*/  BRA `(.L_x_7903) ;  /* 0x00000004009c7947 */ /* 0x000fea0003800000 */
.L_x_7910:
        /* <DEDUP_REMOVED lines=10> */
.L_x_7922:
        /* <DEDUP_REMOVED lines=17> */
.L_x_7925:
[----:B------:R-:W-:-:S04]  /*57d0*/  LOP3.LUT R3, R5, 0x80000000, RZ, 0xc0, !PT ;  /* 0x8000000005037812 */ /* 0x000fc800078ec0ff */
[----:B------:R-:W-:-:S04]  /*57e0*/  SHF.R.U32.HI R3, RZ, 0x18, R3 ;  /* 0x00000018ff037819 */ /* 0x000fc80000011603 */
[----:B------:R-:W-:-:S04]  /*57f0*/  LOP3.LUT R0, R0, R3, RZ, 0xfc, !PT ;  /* 0x0000000300007212 */ /* 0x000fc800078efcff */
[----:B------:R-:W-:-:S07]  /*5800*/  PRMT R4, R0, 0x7610, R4 ;  /* 0x0000761000047816 */ /* 0x000fce0000000004 */
.L_x_7924:
[----:B------:R-:W-:Y:S05]  /*5810*/  BSYNC B0 ;  /* 0x0000000000007941 */ /* 0x000fea0003800000 */
.L_x_7923:
[----:B------:R3:W-:Y:S01]  /*5820*/  STG.E.U8 desc[UR36][R8.64], R4 ;  /* 0x0000000408007986 */ /* 0x0007e2000c101124 */
[----:B------:R-:W-:Y:S05]  /*5830*/  BRA `(.L_x_7903) ;  /* 0x0000000400147947 */ /* 0x000fea0003800000 */
.L_x_7921:
        /* <DEDUP_REMOVED lines=17> */
.L_x_7928:
[----:B------:R-:W-:-:S04]  /*5950*/  LOP3.LUT R3, R5, 0x80000000, RZ, 0xc0, !PT ;  /* 0x8000000005037812 */ /* 0x000fc800078ec0ff */
[----:B------:R-:W-:-:S04]  /*5960*/  SHF.R.U32.HI R3, RZ, 0x18, R3 ;  /* 0x00000018ff037819 */ /* 0x000fc80000011603 */
[----:B------:R-:W-:-:S04]  /*5970*/  LOP3.LUT R0, R0, R3, RZ, 0xfc, !PT ;  /* 0x0000000300007212 */ /* 0x000fc800078efcff */
[----:B------:R-:W-:-:S07]  /*5980*/  PRMT R4, R0, 0x7610, R4 ;  /* 0x0000761000047816 */ /* 0x000fce0000000004 */
.L_x_7927:
[----:B------:R-:W-:Y:S05]  /*5990*/  BSYNC B0 ;  /* 0x0000000000007941 */ /* 0x000fea0003800000 */
.L_x_7926:
[----:B------:R0:W-:Y:S01]  /*59a0*/  STG.E.U8 desc[UR36][R8.64], R4 ;  /* 0x0000000408007986 */ /* 0x0001e2000c101124 */
[----:B------:R-:W-:Y:S05]  /*59b0*/  BRA `(.L_x_7903) ;  /* 0x0000000000b47947 */ /* 0x000fea0003800000 */
.L_x_7920:
        /* <DEDUP_REMOVED lines=22> */
.L_x_7902:
        /* <DEDUP_REMOVED lines=16> */
.L_x_7931:
[----:B------:R-:W-:Y:S05]  /*5c20*/  BRA `(.L_x_7903) ;  /* 0x0000000000187947 */ /* 0x000fea0003800000 */
.L_x_7930:
[----:B------:R-:W-:-:S04]  /*5c30*/  PRMT R4, R18, 0x9910, RZ ;  /* 0x0000991012047816 */ /* 0x000fc800000000ff */
[----:B------:R-:W-:-:S05]  /*5c40*/  SHF.R.S32.HI R5, RZ, 0x1f, R4 ;  /* 0x0000001fff057819 */ /* 0x000fca0000011404 */
[----:B------:R2:W-:Y:S01]  /*5c50*/  STG.E.64 desc[UR36][R8.64], R4 ;  /* 0x0000000408007986 */ /* 0x0005e2000c101b24 */
[----:B------:R-:W-:Y:S05]  /*5c60*/  BRA `(.L_x_7903) ;  /* 0x0000000000087947 */ /* 0x000fea0003800000 */
.L_x_7929:
[----:B------:R-:W-:-:S05]  /*5c70*/  PRMT R3, R18, 0x9910, RZ ;  /* 0x0000991012037816 */ /* 0x000fca00000000ff */
[----:B------:R0:W-:Y:S02]  /*5c80*/  STG.E desc[UR36][R8.64], R3 ;  /* 0x0000000308007986 */ /* 0x0001e4000c101924 */
.L_x_7903:
        /* <DEDUP_REMOVED lines=23> */
.L_x_7935:
[----:B------:R3:W-:Y:S01]  /*5e00*/  STG.E.U8 desc[UR36][R8.64], R17 ;  /* 0x0000001108007986 */ /* 0x0007e2000c101124 */
[----:B------:R-:W-:Y:S05]  /*5e10*/  BRA `(.L_x_7937) ;  /* 0x0000000c00647947 */ /* 0x000fea0003800000 */
.L_x_7934:
        /* <DEDUP_REMOVED lines=10> */
.L_x_7939:
[----:B------:R-:W-:-:S05]  /*5ec0*/  PRMT R3, R17, 0x9910, RZ ;  /* 0x0000991011037816 */ /* 0x000fca00000000ff */
[----:B------:R2:W-:Y:S01]  /*5ed0*/  STG.E desc[UR36][R8.64], R3 ;  /* 0x0000000308007986 */ /* 0x0005e2000c101924 */
[----:B------:R-:W-:Y:S05]  /*5ee0*/  BRA `(.L_x_7937) ;  /* 0x0000000c00307947 */ /* 0x000fea0003800000 */
.L_x_7938:
[----:B------:R0:W-:Y:S01]  /*5ef0*/  STG.E.U16 desc[UR36][R8.64], R17 ;  /* 0x0000001108007986 */ /* 0x0001e2000c101524 */
[----:B------:R-:W-:Y:S05]  /*5f00*/  BRA `(.L_x_7937) ;  /* 0x0000000c00287947 */ /* 0x000fea0003800000 */
.L_x_7933:
        /* <DEDUP_REMOVED lines=9> */
.L_x_7941:
[----:B------:R-:W0:Y:S02]  /*5fa0*/  I2F.S16 R0, R17 ;  /* 0x0000001100007306 */ /* 0x000e240000101400 */
[----:B0-----:R-:W-:-:S05]  /*5fb0*/  F2FP.F16.F32.PACK_AB R0, RZ, R0 ;  /* 0x00000000ff00723e */ /* 0x001fca00000000ff */
[----:B------:R0:W-:Y:S01]  /*5fc0*/  STG.E.U16 desc[UR36][R8.64], R0 ;  /* 0x0000000008007986 */ /* 0x0001e2000c101524 */
[----:B------:R-:W-:Y:S05]  /*5fd0*/  BRA `(.L_x_7937) ;  /* 0x0000000800f47947 */ /* 0x000fea0003800000 */
.L_x_7940:
        /* <DEDUP_REMOVED lines=10> */
.L_x_7943:
[----:B------:R-:W0:Y:S02]  /*6080*/  I2F.S16 R17, R17 ;  /* 0x0000001100117306 */ /* 0x000e240000101400 */
[----:B0-----:R-:W-:-:S04]  /*6090*/  F2FP.F16.F32.PACK_AB R3, RZ, R17 ;  /* 0x00000011ff03723e */ /* 0x001fc800000000ff */
[----:B------:R-:W-:-:S05]  /*60a0*/  PRMT R3, R3, 0x5410, RZ ;  /* 0x0000541003037816 */ /* 0x000fca00000000ff */
[----:B------:R0:W-:Y:S01]  /*60b0*/  STG.E desc[UR36][R8.64], R3 ;  /* 0x0000000308007986 */ /* 0x0001e2000c101924 */
[----:B------:R-:W-:Y:S05]  /*60c0*/  BRA `(.L_x_7937) ;  /* 0x0000000800b87947 */ /* 0x000fea0003800000 */
.L_x_7942:
[----:B------:R-:W0:Y:S02]  /*60d0*/  I2F.F64.S16 R4, R17 ;  /* 0x0000001100047312 */ /* 0x000e240000101c00 */
[----:B0-----:R0:W-:Y:S01]  /*60e0*/  STG.E.64 desc[UR36][R8.64], R4 ;  /* 0x0000000408007986 */ /* 0x0011e2000c101b24 */
[----:B------:R-:W-:Y:S05]  /*60f0*/  BRA `(.L_x_7937) ;  /* 0x0000000800ac7947 */ /* 0x000fea0003800000 */
.L_x_7932:
        /* <DEDUP_REMOVED lines=13> */
.L_x_7946:
[----:B------:R-:W0:Y:S01]  /*61d0*/  I2F.F64.S16 R4, R17 ;  /* 0x0000001100047312 */ /* 0x000e220000101c00 */
[----:B------:R-:W-:-:S05]  /*61e0*/  CS2R R6, SRZ ;  /* 0x0000000000067805 */ /* 0x000fca000001ff00 */
[----:B0-----:R0:W-:Y:S01]  /*61f0*/  STG.E.128 desc[UR36][R8.64], R4 ;  /* 0x0000000408007986 */ /* 0x0011e2000c101d24 */
[----:B------:R-:W-:Y:S05]  /*6200*/  BRA `(.L_x_7937) ;  /* 0x0000000800687947 */ /* 0x000fea0003800000 */
.L_x_7945:
        /* <DEDUP_REMOVED lines=21> */
.L_x_7950:
[----:B------:R-:W-:Y:S05]  /*6360*/  BSYNC B0 ;  /* 0x0000000000007941 */ /* 0x000fea0003800000 */
.L_x_7949:
[----:B------:R-:W-:-:S05]  /*6370*/  LOP3.LUT R5, R0, R5, RZ, 0xfc, !PT ;  /* 0x0000000500057212 */ /* 0x000fca00078efcff */
[----:B------:R0:W-:Y:S01]  /*6380*/  STG.E.U8 desc[UR36][R8.64], R5 ;  /* 0x0000000508007986 */ /* 0x0001e2000c101124 */
[----:B------:R-:W-:Y:S05]  /*6390*/  BRA `(.L_x_7937) ;  /* 0x0000000800047947 */ /* 0x000fea0003800000 */
.L_x_7948:
        /* <DEDUP_REMOVED lines=13> */
.L_x_7952:
[----:B------:R-:W-:Y:S01]  /*6470*/  IMAD.MOV.U32 R0, RZ, RZ, 0x7f ;  /* 0x0000007fff007424 */ /* 0x000fe200078e00ff */
[----:B------:R-:W-:-:S04]  /*6480*/  ISETP.GT.U32.AND P0, PT, R3, 0x7f800000, PT ;  /* 0x7f8000000300780c */ /* 0x000fc80003f04070 */
[----:B------:R-:W-:-:S09]  /*6490*/  SEL R0, R0, 0x7c, P0 ;  /* 0x0000007c00007807 */ /* 0x000fd20000000000 */
.L_x_7953:
[----:B------:R-:W-:Y:S05]  /*64a0*/  BSYNC B0 ;  /* 0x0000000000007941 */ /* 0x000fea0003800000 */
.L_x_7951:
[----:B------:R-:W-:-:S04]  /*64b0*/  LOP3.LUT R3, R17, 0x80000000, RZ, 0xc0, !PT ;  /* 0x8000000011037812 */ /* 0x000fc800078ec0ff */
[----:B------:R-:W-:-:S04]  /*64c0*/  SHF.R.U32.HI R3, RZ, 0x18, R3 ;  /* 0x00000018ff037819 */ /* 0x000fc80000011603 */
[----:B------:R-:W-:-:S05]  /*64d0*/  LOP3.LUT R3, R0, R3, RZ, 0xfc, !PT ;  /* 0x0000000300037212 */ /* 0x000fca00078efcff */
[----:B------:R0:W-:Y:S01]  /*64e0*/  STG.E.U8 desc[UR36][R8.64], R3 ;  /* 0x0000000308007986 */ /* 0x0001e2000c101124 */
[----:B------:R-:W-:Y:S05]  /*64f0*/  BRA `(.L_x_7937) ;  /* 0x0000000400ac7947 */ /* 0x000fea0003800000 */
.L_x_7947:
[----:B------:R-:W0:Y:S02]  /*6500*/  I2F.S16 R0, R17 ;  /* 0x0000001100007306 */ /* 0x000e240000101400 */
[----:B0-----:R-:W-:-:S05]  /*6510*/  F2FP.BF16.F32.PACK_AB R0, RZ, R0 ;  /* 0x00000000ff00723e */ /* 0x001fca00000010ff */
[----:B------:R0:W-:Y:S01]  /*6520*/  STG.E.U16 desc[UR36][R8.64], R0 ;  /* 0x0000000008007986 */ /* 0x0001e2000c101524 */
[----:B------:R-:W-:Y:S05]  /*6530*/  BRA `(.L_x_7937) ;  /* 0x00000004009c7947 */ /* 0x000fea0003800000 */
.L_x_7944:
        /* <DEDUP_REMOVED lines=10> */
.L_x_7956:
        /* <DEDUP_REMOVED lines=17> */
.L_x_7959:
[----:B------:R-:W-:-:S04]  /*66f0*/  LOP3.LUT R3, R17, 0x80000000, RZ, 0xc0, !PT ;  /* 0x8000000011037812 */ /* 0x000fc800078ec0ff */
[----:B------:R-:W-:-:S04]  /*6700*/  SHF.R.U32.HI R3, RZ, 0x18, R3 ;  /* 0x00000018ff037819 */ /* 0x000fc80000011603 */
[----:B------:R-:W-:-:S04]  /*6710*/  LOP3.LUT R0, R0, R3, RZ, 0xfc, !PT ;  /* 0x0000000300007212 */ /* 0x000fc800078efcff */
[----:B------:R-:W-:-:S07]  /*6720*/  PRMT R4, R0, 0x7610, R4 ;  /* 0x0000761000047816 */ /* 0x000fce0000000004 */
.L_x_7958:
[----:B------:R-:W-:Y:S05]  /*6730*/  BSYNC B0 ;  /* 0x0000000000007941 */ /* 0x000fea0003800000 */
.L_x_7957:
[----:B------:R0:W-:Y:S01]  /*6740*/  STG.E.U8 desc[UR36][R8.64], R4 ;  /* 0x0000000408007986 */ /* 0x0001e2000c101124 */
[----:B------:R-:W-:Y:S05]  /*6750*/  BRA `(.L_x_7937) ;  /* 0x0000000400147947 */ /* 0x000fea0003800000 */
.L_x_7955:
        /* <DEDUP_REMOVED lines=17> */
.L_x_7962:
[----:B------:R-:W-:-:S04]  /*6870*/  LOP3.LUT R3, R17, 0x80000000, RZ, 0xc0, !PT ;  /* 0x8000000011037812 */ /* 0x000fc800078ec0ff */
[----:B------:R-:W-:-:S04]  /*6880*/  SHF.R.U32.HI R3, RZ, 0x18, R3 ;  /* 0x00000018ff037819 */ /* 0x000fc80000011603 */
[----:B------:R-:W-:-:S04]  /*6890*/  LOP3.LUT R0, R0, R3, RZ, 0xfc, !PT ;  /* 0x0000000300007212 */ /* 0x000fc800078efcff */
[----:B------:R-:W-:-:S07]  /*68a0*/  PRMT R4, R0, 0x7610, R4 ;  /* 0x0000761000047816 */ /* 0x000fce0000000004 */
.L_x_7961:
[----:B------:R-:W-:Y:S05]  /*68b0*/  BSYNC B0 ;  /* 0x0000000000007941 */ /* 0x000fea0003800000 */
.L_x_7960:
[----:B------:R0:W-:Y:S01]  /*68c0*/  STG.E.U8 desc[UR36][R8.64], R4 ;  /* 0x0000000408007986 */ /* 0x0001e2000c101124 */
[----:B------:R-:W-:Y:S05]  /*68d0*/  BRA `(.L_x_7937) ;  /* 0x0000000000b47947 */ /* 0x000fea0003800000 */
.L_x_7954:
        /* <DEDUP_REMOVED lines=22> */
.L_x_7936:
        /* <DEDUP_REMOVED lines=16> */
.L_x_7965:
[----:B------:R-:W-:Y:S05]  /*6b40*/  BRA `(.L_x_7937) ;  /* 0x0000000000187947 */ /* 0x000fea0003800000 */
.L_x_7964:
[----:B------:R-:W-:-:S04]  /*6b50*/  PRMT R4, R17, 0x9910, RZ ;  /* 0x0000991011047816 */ /* 0x000fc800000000ff */
[----:B------:R-:W-:-:S05]  /*6b60*/  SHF.R.S32.HI R5, RZ, 0x1f, R4 ;  /* 0x0000001fff057819 */ /* 0x000fca0000011404 */
[----:B------:R0:W-:Y:S01]  /*6b70*/  STG.E.64 desc[UR36][R8.64], R4 ;  /* 0x0000000408007986 */ /* 0x0001e2000c101b24 */
[----:B------:R-:W-:Y:S05]  /*6b80*/  BRA `(.L_x_7937) ;  /* 0x0000000000087947 */ /* 0x000fea0003800000 */
.L_x_7963:
[----:B------:R-:W-:-:S05]  /*6b90*/  PRMT R3, R17, 0x9910, RZ ;  /* 0x0000991011037816 */ /* 0x000fca00000000ff */
[----:B------:R0:W-:Y:S02]  /*6ba0*/  STG.E desc[UR36][R8.64], R3 ;  /* 0x0000000308007986 */ /* 0x0001e4000c101924 */
.L_x_7937:
[----:B------:R-:W-:-:S07]  /*6bb0*/  VIADD R2, R2, 0x80 ;  /* 0x0000008002027836 */ /* 0x000fce0000000000 */
.L_x_7897:
[----:B------:R-:W-:Y:S05]  /*6bc0*/  BSYNC B6 ;  /* 0x0000000000067941 */ /* 0x000fea0003800000 */
.L_x_7896:
        /* <DEDUP_REMOVED lines=21> */
.L_x_7969:
[----:B------:R-:W-:Y:S01]  /*6d20*/  STG.E.U8 desc[UR36][R2.64], R16 ;  /* 0x0000001002007986 */ /* 0x000fe2000c101124 */
[----:B------:R-:W-:Y:S05]  /*6d30*/  EXIT ;  /* 0x000000000000794d */ /* 0x000fea0003800000 */
.L_x_7968:
        /* <DEDUP_REMOVED lines=10> */
.L_x_7972:
[----:B------:R-:W-:-:S05]  /*6de0*/  PRMT R5, R16, 0x9910, RZ ;  /* 0x0000991010057816 */ /* 0x000fca00000000ff */
[----:B------:R-:W-:Y:S01]  /*6df0*/  STG.E desc[UR36][R2.64], R5 ;  /* 0x0000000502007986 */ /* 0x000fe2000c101924 */
[----:B------:R-:W-:Y:S05]  /*6e00*/  EXIT ;  /* 0x000000000000794d */ /* 0x000fea0003800000 */
.L_x_7971:
[----:B------:R-:W-:Y:S01]  /*6e10*/  STG.E.U16 desc[UR36][R2.64], R16 ;  /* 0x0000001002007986 */ /* 0x000fe2000c101524 */
[----:B------:R-:W-:Y:S05]  /*6e20*/  EXIT ;  /* 0x000000000000794d */ /* 0x000fea0003800000 */
.L_x_7967:
        /* <DEDUP_REMOVED lines=9> */
.L_x_7974:
[----:B------:R-:W0:Y:S02]  /*6ec0*/  I2F.S16 R0, R16 ;  /* 0x0000001000007306 */ /* 0x000e240000101400 */
[----:B0-----:R-:W-:-:S05]  /*6ed0*/  F2FP.F16.F32.PACK_AB R0, RZ, R0 ;  /* 0x00000000ff00723e */ /* 0x001fca00000000ff */
[----:B------:R-:W-:Y:S01]  /*6ee0*/  STG.E.U16 desc[UR36][R2.64], R0 ;  /* 0x0000000002007986 */ /* 0x000fe2000c101524 */
[----:B------:R-:W-:Y:S05]  /*6ef0*/  EXIT ;  /* 0x000000000000794d */ /* 0x000fea0003800000 */
.L_x_7973:
        /* <DEDUP_REMOVED lines=10> */
.L_x_7976:
[----:B------:R-:W0:Y:S02]  /*6fa0*/  I2F.S16 R16, R16 ;  /* 0x0000001000107306 */ /* 0x000e240000101400 */
[----:B0-----:R-:W-:-:S04]  /*6fb0*/  F2FP.F16.F32.PACK_AB R5, RZ, R16 ;  /* 0x00000010ff05723e */ /* 0x001fc800000000ff */
[----:B------:R-:W-:-:S05]  /*6fc0*/  PRMT R5, R5, 0x5410, RZ ;  /* 0x0000541005057816 */ /* 0x000fca00000000ff */
[----:B------:R-:W-:Y:S01]  /*6fd0*/  STG.E desc[UR36][R2.64], R5 ;  /* 0x0000000502007986 */ /* 0x000fe2000c101924 */
[----:B------:R-:W-:Y:S05]  /*6fe0*/  EXIT ;  /* 0x000000000000794d */ /* 0x000fea0003800000 */
.L_x_7975:
[----:B------:R-:W0:Y:S02]  /*6ff0*/  I2F.F64.S16 R16, R16 ;  /* 0x0000001000107312 */ /* 0x000e240000101c00 */
[----:B0-----:R-:W-:Y:S01]  /*7000*/  STG.E.64 desc[UR36][R2.64], R16 ;  /* 0x0000001002007986 */ /* 0x001fe2000c101b24 */
[----:B------:R-:W-:Y:S05]  /*7010*/  EXIT ;  /* 0x000000000000794d */ /* 0x000fea0003800000 */
.L_x_7966:
        /* <DEDUP_REMOVED lines=13> */
.L_x_7979:
[----:B------:R-:W0:Y:S01]  /*70f0*/  I2F.F64.S16 R16, R16 ;  /* 0x0000001000107312 */ /* 0x000e220000101c00 */
[----:B------:R-:W-:-:S05]  /*7100*/  CS2R R18, SRZ ;  /* 0x0000000000127805 */ /* 0x000fca000001ff00 */
[----:B0-----:R-:W-:Y:S01]  /*7110*/  STG.E.128 desc[UR36][R2.64], R16 ;  /* 0x0000001002007986 */ /* 0x001fe2000c101d24 */
[----:B------:R-:W-:Y:S05]  /*7120*/  EXIT ;  /* 0x000000000000794d */ /* 0x000fea0003800000 */
.L_x_7978:
        /* <DEDUP_REMOVED lines=21> */
.L_x_7983:
[----:B------:R-:W-:Y:S05]  /*7280*/  BSYNC B0 ;  /* 0x0000000000007941 */ /* 0x000fea0003800000 */
.L_x_7982:
[----:B------:R-:W-:-:S05]  /*7290*/  LOP3.LUT R5, R0, R5, RZ, 0xfc, !PT ;  /* 0x0000000500057212 */ /* 0x000fca00078efcff */
[----:B------:R-:W-:Y:S01]  /*72a0*/  STG.E.U8 desc[UR36][R2.64], R5 ;  /* 0x0000000502007986 */ /* 0x000fe2000c101124 */
[----:B------:R-:W-:Y:S05]  /*72b0*/  EXIT ;  /* 0x000000000000794d */ /* 0x000fea0003800000 */
.L_x_7981:
        /* <DEDUP_REMOVED lines=13> */
.L_x_7985:
[----:B------:R-:W-:Y:S01]  /*7390*/  IMAD.MOV.U32 R0, RZ, RZ, 0x7f ;  /* 0x0000007fff007424 */ /* 0x000fe200078e00ff */
[----:B------:R-:W-:-:S04]  /*73a0*/  ISETP.GT.U32.AND P0, PT, R4, 0x7f800000, PT ;  /* 0x7f8000000400780c */ /* 0x000fc80003f04070 */
[----:B------:R-:W-:-:S09]  /*73b0*/  SEL R0, R0, 0x7c, P0 ;  /* 0x0000007c00007807 */ /* 0x000fd20000000000 */
.L_x_7986:
[----:B------:R-:W-:Y:S05]  /*73c0*/  BSYNC B0 ;  /* 0x0000000000007941 */ /* 0x000fea0003800000 */
.L_x_7984:
[----:B------:R-:W-:-:S04]  /*73d0*/  LOP3.LUT R4, R5, 0x80000000, RZ, 0xc0, !PT ;  /* 0x8000000005047812 */ /* 0x000fc800078ec0ff */
[----:B------:R-:W-:-:S04]  /*73e0*/  SHF.R.U32.HI R5, RZ, 0x18, R4 ;  /* 0x00000018ff057819 */ /* 0x000fc80000011604 */
[----:B------:R-:W-:-:S05]  /*73f0*/  LOP3.LUT R5, R0, R5, RZ, 0xfc, !PT ;  /* 0x0000000500057212 */ /* 0x000fca00078efcff */
[----:B------:R-:W-:Y:S01]  /*7400*/  STG.E.U8 desc[UR36][R2.64], R5 ;  /* 0x0000000502007986 */ /* 0x000fe2000c101124 */
[----:B------:R-:W-:Y:S05]  /*7410*/  EXIT ;  /* 0x000000000000794d */ /* 0x000fea0003800000 */
.L_x_7980:
[----:B------:R-:W0:Y:S02]  /*7420*/  I2F.S16 R0, R16 ;  /* 0x0000001000007306 */ /* 0x000e240000101400 */
[----:B0-----:R-:W-:-:S05]  /*7430*/  F2FP.BF16.F32.PACK_AB R0, RZ, R0 ;  /* 0x00000000ff00723e */ /* 0x001fca00000010ff */
[----:B------:R-:W-:Y:S01]  /*7440*/  STG.E.U16 desc[UR36][R2.64], R0 ;  /* 0x0000000002007986 */ /* 0x000fe2000c101524 */
[----:B------:R-:W-:Y:S05]  /*7450*/  EXIT ;  /* 0x000000000000794d */ /* 0x000fea0003800000 */
.L_x_7977:
        /* <DEDUP_REMOVED lines=10> */
.L_x_7989:
        /* <DEDUP_REMOVED lines=17> */
.L_x_7992:
[----:B------:R-:W-:-:S04]  /*7610*/  LOP3.LUT R0, R7, 0x80000000, RZ, 0xc0, !PT ;  /* 0x8000000007007812 */ /* 0x000fc800078ec0ff */
[----:B------:R-:W-:-:S04]  /*7620*/  SHF.R.U32.HI R5, RZ, 0x18, R0 ;  /* 0x00000018ff057819 */ /* 0x000fc80000011600 */
[----:B------:R-:W-:-:S04]  /*7630*/  LOP3.LUT R4, R4, R5, RZ, 0xfc, !PT ;  /* 0x0000000504047212 */ /* 0x000fc800078efcff */
[----:B------:R-:W-:-:S07]  /*7640*/  PRMT R0, R4, 0x7610, R0 ;  /* 0x0000761004007816 */ /* 0x000fce0000000000 */
.L_x_7991:
[----:B------:R-:W-:Y:S05]  /*7650*/  BSYNC B0 ;  /* 0x0000000000007941 */ /* 0x000fea0003800000 */
.L_x_7990:
[----:B------:R-:W-:Y:S01]  /*7660*/  STG.E.U8 desc[UR36][R2.64], R0 ;  /* 0x0000000002007986 */ /* 0x000fe2000c101124 */
[----:B------:R-:W-:Y:S05]  /*7670*/  EXIT ;  /* 0x000000000000794d */ /* 0x000fea0003800000 */
.L_x_7988:
        /* <DEDUP_REMOVED lines=17> */
.L_x_7995:
[----:B------:R-:W-:-:S04]  /*7790*/  LOP3.LUT R0, R7, 0x80000000, RZ, 0xc0, !PT ;  /* 0x8000000007007812 */ /* 0x000fc800078ec0ff */
[----:B------:R-:W-:-:S04]  /*77a0*/  SHF.R.U32.HI R5, RZ, 0x18, R0 ;  /* 0x00000018ff057819 */ /* 0x000fc80000011600 */
[----:B------:R-:W-:-:S04]  /*77b0*/  LOP3.LUT R4, R4, R5, RZ, 0xfc, !PT ;  /* 0x0000000504047212 */ /* 0x000fc800078efcff */
[----:B------:R-:W-:-:S07]  /*77c0*/  PRMT R0, R4, 0x7610, R0 ;  /* 0x0000761004007816 */ /* 0x000fce0000000000 */
.L_x_7994:
[----:B------:R-:W-:Y:S05]  /*77d0*/  BSYNC B0 ;  /* 0x0000000000007941 */ /* 0x000fea0003800000 */
.L_x_7993:
[----:B------:R-:W-:Y:S01]  /*77e0*/  STG.E.U8 desc[UR36][R2.64], R0 ;  /* 0x0000000002007986 */ /* 0x000fe2000c101124 */
[----:B------:R-:W-:Y:S05]  /*77f0*/  EXIT ;  /* 0x000000000000794d */ /* 0x000fea0003800000 */
.L_x_7987:
        /* <DEDUP_REMOVED lines=22> */
.L_x_7970:
        /* <DEDUP_REMOVED lines=16> */
.L_x_7998:
[----:B------:R-:W-:Y:S05]  /*7a60*/  EXIT ;  /* 0x000000000000794d */ /* 0x000fea0003800000 */
.L_x_7997:
[----:B------:R-:W-:-:S04]  /*7a70*/  PRMT R4, R16, 0x9910, RZ ;  /* 0x0000991010047816 */ /* 0x000fc800000000ff */
[----:B------:R-:W-:-:S05]  /*7a80*/  SHF.R.S32.HI R5, RZ, 0x1f, R4 ;  /* 0x0000001fff057819 */ /* 0x000fca0000011404 */
[----:B------:R-:W-:Y:S01]  /*7a90*/  STG.E.64 desc[UR36][R2.64], R4 ;  /* 0x0000000402007986 */ /* 0x000fe2000c101b24 */
[----:B------:R-:W-:Y:S05]  /*7aa0*/  EXIT ;  /* 0x000000000000794d */ /* 0x000fea0003800000 */
.L_x_7996:
[----:B------:R-:W-:-:S05]  /*7ab0*/  PRMT R5, R16, 0x9910, RZ ;  /* 0x0000991010057816 */ /* 0x000fca00000000ff */
[----:B------:R-:W-:Y:S01]  /*7ac0*/  STG.E desc[UR36][R2.64], R5 ;  /* 0x0000000502007986 */ /* 0x000fe2000c101924 */
[----:B------:R-:W-:Y:S05]  /*7ad0*/  EXIT ;  /* 0x000000000000794d */ /* 0x000fea0003800000 */
.L_x_7999:
        /* <DEDUP_REMOVED lines=10> */
.L_x_23520:


//--------------------- .text._ZN2at6native18elementwise_kernelILi128ELi4EZNS0_22gpu_kernel_impl_nocastIZZZNS0_16sign_kernel_cudaERNS_18TensorIteratorBaseEENKUlvE_clEvENKUlvE3_clEvEUlsE_EEvS4_RKT_EUliE_EEviT1_ --------------------------
	.section	.text._ZN2at6native18elementwise_kernelILi128ELi4EZNS0_22gpu_kernel_impl_nocastIZZZNS0_16sign_kernel_cudaERNS_18TensorIteratorBaseEENKUlvE_clEvENKUlvE3_clEvEUlsE_EEvS4_RKT_EUliE_EEviT1_,"ax",@progbits
	.align	128
        .global         _ZN2at6native18elementwise_kernelILi128ELi4EZNS0_22gpu_kernel_impl_nocastIZZZNS0_16sign_kernel_cudaERNS_18TensorIteratorBaseEENKUlvE_clEvENKUlvE3_clEvEUlsE_EEvS4_RKT_EUliE_EEviT1_
        .type           _ZN2at6native18elementwise_kernelILi128ELi4EZNS0_22gpu_kernel_impl_nocastIZZZNS0_16sign_kernel_cudaERNS_18TensorIteratorBaseEENKUlvE_clEvENKUlvE3_clEvEUlsE_EEvS4_RKT_EUliE_EEviT1_,@function
        .size           _ZN2at6native18elementwise_kernelILi128ELi4EZNS0_22gpu_kernel_impl_nocastIZZZNS0_16sign_kernel_cudaERNS_18TensorIteratorBaseEENKUlvE_clEvENKUlvE3_clEvEUlsE_EEvS4_RKT_EUliE_EEviT1_,(.L_x_23521 - _ZN2at6native18elementwise_kernelILi128ELi4EZNS0_22gpu_kernel_impl_nocastIZZZNS0_16sign_kernel_cudaERNS_18TensorIteratorBaseEENKUlvE_clEvENKUlvE3_clEvEUlsE_EEvS4_RKT_EUliE_EEviT1_)
        .other          _ZN2at6native18elementwise_kernelILi128ELi4EZNS0_22gpu_kernel_impl_nocastIZZZNS0_16sign_kernel_cudaERNS_18TensorIteratorBaseEENKUlvE_clEvENKUlvE3_clEvEUlsE_EEvS4_RKT_EUliE_EEviT1_,@"STO_CUDA_ENTRY STV_DEFAULT"
_ZN2at6native18elementwise_kernelILi128ELi4EZNS0_22gpu_kernel_impl_nocastIZZZNS0_16sign_kernel_cudaERNS_18TensorIteratorBaseEENKUlvE_clEvENKUlvE3_clEvEUlsE_EEvS4_RKT_EUliE_EEviT1_:
.text._ZN2at6native18elementwise_kernelILi128ELi4EZNS0_22gpu_kernel_impl_nocastIZZZNS0_16sign_kernel_cudaERNS_18TensorIteratorBaseEENKUlvE_clEvENKUlvE3_clEvEUlsE_EEvS4_RKT_EUliE_EEviT1_:
        /* <DEDUP_REMOVED lines=311> */
.L_x_8002:
        /* <DEDUP_REMOVED lines=8> */
[----:B--2---:R-:W-:-:S04]  /*13f0*/  PRMT R7, R4, 0x9910, RZ ;  /* 0x0000991004077816 */ /* 0x004fc800000000ff */
[C---:B------:R-:W-:Y:S02]  /*1400*/  ISETP.GT.AND P0, PT, R7.reuse, RZ, PT ;  /* 0x000000ff0700720c */ /* 0x040fe40003f04270 */
[----:B------:R-:W-:Y:S02]  /*1410*/  SHF.R.S32.HI R6, RZ, 0xf, R7 ;  /* 0x0000000fff067819 */ /* 0x000fe40000011407 */
[----:B------:R-:W-:-:S09]  /*1420*/  LEA.HI.SX32 R7, R7, 0x1, 0x11 ;  /* 0x0000000107077811 */ /* 0x000fd200078f8aff */
[----:B------:R-:W-:-:S05]  /*1430*/  @!P0 IADD3 R7, R6, RZ, RZ ;  /* 0x000000ff06078210 */ /* 0x000fca0007ffe0ff */
[----:B------:R0:W-:Y:S02]  /*1440*/  STG.E.U16 desc[UR4][R2.64], R7 ;  /* 0x0000000702007986 */ /* 0x0001e4000c101504 */
.L_x_8001:
[----:B------:R-:W-:Y:S05]  /*1450*/  BSYNC B0 ;  /* 0x0000000000007941 */ /* 0x000fea0003800000 */
.L_x_8000:
        /* <DEDUP_REMOVED lines=305> */
.L_x_8005:
        /* <DEDUP_REMOVED lines=8> */
[----:B--2---:R-:W-:-:S04]  /*27f0*/  PRMT R7, R4, 0x9910, RZ ;  /* 0x0000991004077816 */ /* 0x004fc800000000ff */
[C---:B------:R-:W-:Y:S02]  /*2800*/  ISETP.GT.AND P0, PT, R7.reuse, RZ, PT ;  /* 0x000000ff0700720c */ /* 0x040fe40003f04270 */
[----:B------:R-:W-:Y:S02]  /*2810*/  SHF.R.S32.HI R6, RZ, 0xf, R7 ;  /* 0x0000000fff067819 */ /* 0x000fe40000011407 */
[----:B------:R-:W-:-:S09]  /*2820*/  LEA.HI.SX32 R7, R7, 0x1, 0x11 ;  /* 0x0000000107077811 */ /* 0x000fd200078f8aff */
[----:B------:R-:W-:Y:S02]  /*2830*/  @!P0 IADD3 R7, R6, RZ, RZ ;  /* 0x000000ff06078210 */ /* 0x000fe40007ffe0ff */
[----:B------:R-:W-:-:S03]  /*2840*/  ISETP.GE.AND P0, PT, R0, UR6, PT ;  /* 0x0000000600007c0c */ /* 0x000fc6000bf06270 */
[----:B------:R1:W-:Y:S10]  /*2850*/  STG.E.U16 desc[UR4][R2.64], R7 ;  /* 0x0000000702007986 */ /* 0x0003f4000c101504 */
[----:B------:R-:W-:Y:S05]  /*2860*/  @P0 BRA `(.L_x_8004) ;  /* 0x0000001000f00947 */ /* 0x000fea0003800000 */
[----:B------:R-:W0:Y:S01]  /*2870*/  LDC R8, c[0x0][0x218] ;  /* 0x00008600ff087b82 */ /* 0x000e220000000800 */
[----:B-1----:R-:W-:Y:S02]  /*2880*/  CS2R R2, SRZ ;  /* 0x0000000000027805 */ /* 0x002fe4000001ff00 */
        /* <DEDUP_REMOVED lines=300> */
.L_x_8006:
        /* <DEDUP_REMOVED lines=12> */
[----:B------:R-:W-:-:S05]  /*3c10*/  @!P0 IADD3 R7, R6, RZ, RZ ;  /* 0x000000ff06078210 */ /* 0x000fca0007ffe0ff */
[----:B------:R2:W-:Y:S02]  /*3c20*/  STG.E.U16 desc[UR4][R2.64], R7 ;  /* 0x0000000702007986 */ /* 0x0005e4000c101504 */
.L_x_8004:
[----:B------:R-:W-:Y:S05]  /*3c30*/  BSYNC B0 ;  /* 0x0000000000007941 */ /* 0x000fea0003800000 */
.L_x_8003:
[----:B------:R-:W-:-:S13]  /*3c40*/  ISETP.GE.AND P0, PT, R0, UR6, PT ;  /* 0x0000000600007c0c */ /* 0x000fda000bf06270 */
[----:B------:R-:W-:Y:S05]  /*3c50*/  @P0 EXIT ;  /* 0x000000000000094d */ /* 0x000fea0003800000 */
[----:B------:R-:W3:Y:S01]  /*3c60*/  LDC R8, c[0x0][0x218] ;  /* 0x00008600ff087b82 */ /* 0x000ee20000000800 */
[----:B012---:R-:W-:Y:S02]  /*3c70*/  CS2R R2, SRZ ;  /* 0x0000000000027805 */ /* 0x007fe4000001ff00 */
[----:B---3--:R-:W-:-:S13]  /*3c80*/  ISETP.NE.AND P0, PT, R8, RZ, PT ;  /* 0x000000ff0800720c */ /* 0x008fda0003f05270 */
[----:B------:R-:W-:Y:S05]  /*3c90*/  @!P0 BRA `(.L_x_8007) ;  /* 0x0000001000a88947 */ /* 0x000fea0003800000 */
[----:B------:R-:W-:Y:S01]  /*3ca0*/  MOV R2, RZ ;  /* 0x000000ff00027202 */ /* 0x000fe20000000f00 */
[----:B------:R-:W-:Y:S01]  /*3cb0*/  IMAD.MOV.U32 R3, RZ, RZ, R0 ;  /* 0x000000ffff037224 */ /* 0x000fe200078e0000 */
        /* <DEDUP_REMOVED lines=296> */
.L_x_8007:
[----:B------:R-:W-:Y:S02]  /*4f40*/  ULDC.64 UR6, c[0x0][0x418] ;  /* 0x0001060000067ab9 */ /* 0x000fe40000000a00 */
[----:B------:R-:W-:-:S04]  /*4f50*/  IADD3 R4, P0, R2, UR6, RZ ;  /* 0x0000000602047c10 */ /* 0x000fc8000ff1e0ff */
[----:B------:R-:W-:Y:S01]  /*4f60*/  IADD3.X R5, RZ, UR7, RZ, P0, !PT ;  /* 0x00000007ff057c10 */ /* 0x000fe200087fe4ff */
[----:B------:R-:W-:-:S04]  /*4f70*/  ULDC.64 UR6, c[0x0][0x410] ;  /* 0x0001040000067ab9 */ /* 0x000fc80000000a00 */
[----:B------:R-:W2:Y:S01]  /*4f80*/  LDG.E.U16 R4, desc[UR4][R4.64] ;  /* 0x0000000404047981 */ /* 0x000ea2000c1e1500 */
[----:B------:R-:W-:-:S04]  /*4f90*/  IADD3 R2, P1, R3, UR6, RZ ;  /* 0x0000000603027c10 */ /* 0x000fc8000ff3e0ff */
[----:B------:R-:W-:Y:S02]  /*4fa0*/  IADD3.X R3, RZ, UR7, RZ, P1, !PT ;  /* 0x00000007ff037c10 */ /* 0x000fe40008ffe4ff */
[----:B--2---:R-:W-:-:S04]  /*4fb0*/  PRMT R7, R4, 0x9910, RZ ;  /* 0x0000991004077816 */ /* 0x004fc800000000ff */
[C---:B------:R-:W-:Y:S02]  /*4fc0*/  ISETP.GT.AND P0, PT, R7.reuse, RZ, PT ;  /* 0x000000ff0700720c */ /* 0x040fe40003f04270 */
[----:B------:R-:W-:Y:S02]  /*4fd0*/  SHF.R.S32.HI R0, RZ, 0xf, R7 ;  /* 0x0000000fff007819 */ /* 0x000fe40000011407 */
[----:B------:R-:W-:-:S09]  /*4fe0*/  LEA.HI.SX32 R7, R7, 0x1, 0x11 ;  /* 0x0000000107077811 */ /* 0x000fd200078f8aff */
[----:B------:R-:W-:-:S05]  /*4ff0*/  @!P0 IADD3 R7, R0, RZ, RZ ;  /* 0x000000ff00078210 */ /* 0x000fca0007ffe0ff */
[----:B------:R-:W-:Y:S01]  /*5000*/  STG.E.U16 desc[UR4][R2.64], R7 ;  /* 0x0000000702007986 */ /* 0x000fe2000c101504 */
[----:B------:R-:W-:Y:S05]  /*5010*/  EXIT ;  /* 0x000000000000794d */ /* 0x000fea0003800000 */
.L_x_8008:
        /* <DEDUP_REMOVED lines=14> */
.L_x_23521:


//--------------------- .text._ZN2at6native27unrolled_elementwise_kernelIZZZNS0_16sign_kernel_cudaERNS_18TensorIteratorBaseEENKUlvE_clEvENKUlvE3_clEvEUlsE_St5arrayIPcLm2EELi4E23TrivialOffsetCalculatorILi1EjESB_NS0_6memory15LoadWithoutCastENSC_16StoreWithoutCastEEEviT_T0_T2_T3_T4_T5_ --------------------------
	.section	.text._ZN2at6native27unrolled_elementwise_kernelIZZZNS0_16sign_kernel_cudaERNS_18TensorIteratorBaseEENKUlvE_clEvENKUlvE3_clEvEUlsE_St5arrayIPcLm2EELi4E23TrivialOffsetCalculatorILi1EjESB_NS0_6memory15LoadWithoutCastENSC_16StoreWithoutCastEEEviT_T0_T2_T3_T4_T5_,"ax",@progbits
	.align	128
        .global         _ZN2at6native27unrolled_elementwise_kernelIZZZNS0_16sign_kernel_cudaERNS_18TensorIteratorBaseEENKUlvE_clEvENKUlvE3_clEvEUlsE_St5arrayIPcLm2EELi4E23TrivialOffsetCalculatorILi1EjESB_NS0_6memory15LoadWithoutCastENSC_16StoreWithoutCastEEEviT_T0_T2_T3_T4_T5_
        .type           _ZN2at6native27unrolled_elementwise_kernelIZZZNS0_16sign_kernel_cudaERNS_18TensorIteratorBaseEENKUlvE_clEvENKUlvE3_clEvEUlsE_St5arrayIPcLm2EELi4E23TrivialOffsetCalculatorILi1EjESB_NS0_6memory15LoadWithoutCastENSC_16StoreWithoutCastEEEviT_T0_T2_T3_T4_T5_,@function
        .size           _ZN2at6native27unrolled_elementwise_kernelIZZZNS0_16sign_kernel_cudaERNS_18TensorIteratorBaseEENKUlvE_clEvENKUlvE3_clEvEUlsE_St5arrayIPcLm2EELi4E23TrivialOffsetCalculatorILi1EjESB_NS0_6memory15LoadWithoutCastENSC_16StoreWithoutCastEEEviT_T0_T2_T3_T4_T5_,(.L_x_23522 - _ZN2at6native27unrolled_elementwise_kernelIZZZNS0_16sign_kernel_cudaERNS_18TensorIteratorBaseEENKUlvE_clEvENKUlvE3_clEvEUlsE_St5arrayIPcLm2EELi4E23TrivialOffsetCalculatorILi1EjESB_NS0_6memory15LoadWithoutCastENSC_16StoreWithoutCastEEEviT_T0_T2_T3_T4_T5_)
        .other          _ZN2at6native27unrolled_elementwise_kernelIZZZNS0_16sign_kernel_cudaERNS_18TensorIteratorBaseEENKUlvE_clEvENKUlvE3_clEvEUlsE_St5arrayIPcLm2EELi4E23TrivialOffsetCalculatorILi1EjESB_NS0_6memory15LoadWithoutCastENSC_16StoreWithoutCastEEEviT_T0_T2_T3_T4_T5_,@"STO_CUDA_ENTRY STV_DEFAULT"
_ZN2at6native27unrolled_elementwise_kernelIZZZNS0_16sign_kernel_cudaERNS_18TensorIteratorBaseEENKUlvE_clEvENKUlvE3_clEvEUlsE_St5arrayIPcLm2EELi4E23TrivialOffsetCalculatorILi1EjESB_NS0_6memory15LoadWithoutCastENSC_16StoreWithoutCastEEEviT_T0_T2_T3_T4_T5_:
.text._ZN2at6native27unrolled_elementwise_kernelIZZZNS0_16sign_kernel_cudaERNS_18TensorIteratorBaseEENKUlvE_clEvENKUlvE3_clEvEUlsE_St5arrayIPcLm2EELi4E23TrivialOffsetCalculatorILi1EjESB_NS0_6memory15LoadWithoutCastENSC_16StoreWithoutCastEEEviT_T0_T2_T3_T4_T5_:
        /* <DEDUP_REMOVED lines=8> */
[----:B------:R-:W-:-:S05]  /*0080*/  @!P0 VIADD R2, R5, 0x80 ;  /* 0x0000008005028836 */ /* 0x000fca0000000000 */
[----:B------:R-:W-:-:S13]  /*0090*/  ISETP.GE.AND P1, PT, R2, R3, PT ;  /* 0x000000030200720c */ /* 0x000fda0003f26270 */
[----:B------:R-:W-:Y:S01]  /*00a0*/  @!P1 IMAD R17, R0, 0x200, R2 ;  /* 0x0000020000119824 */ /* 0x000fe200078e0202 */
[----:B------:R-:W0:Y:S01]  /*00b0*/  @!P1 LDC.64 R8, c[0x0][0x220] ;  /* 0x00008800ff089b82 */ /* 0x000e220000000a00 */
[----:B------:R-:W-:-:S05]  /*00c0*/  @!P1 VIADD R2, R2, 0x80 ;  /* 0x0000008002029836 */ /* 0x000fca0000000000 */
[----:B------:R-:W-:-:S13]  /*00d0*/  ISETP.GE.AND P3, PT, R2, R3, PT ;  /* 0x000000030200720c */ /* 0x000fda0003f66270 */
[----:B------:R-:W-:Y:S01]  /*00e0*/  @!P3 IMAD R19, R0, 0x200, R2 ;  /* 0x000002000013b824 */ /* 0x000fe200078e0202 */
[----:B------:R-:W1:Y:S01]  /*00f0*/  @!P3 LDC.64 R12, c[0x0][0x220] ;  /* 0x00008800ff0cbb82 */ /* 0x000e620000000a00 */
[----:B------:R-:W-:-:S05]  /*0100*/  @!P3 VIADD R2, R2, 0x80 ;  /* 0x000000800202b836 */ /* 0x000fca0000000000 */
[----:B------:R-:W-:-:S13]  /*0110*/  ISETP.GE.AND P2, PT, R2, R3, PT ;  /* 0x000000030200720c */ /* 0x000fda0003f46270 */
[----:B------:R-:W2:Y:S01]  /*0120*/  @!P2 LDC.64 R10, c[0x0][0x220] ;  /* 0x00008800ff0aab82 */ /* 0x000ea20000000a00 */
[C-C-:B------:R-:W-:Y:S01]  /*0130*/  @!P2 IMAD R7, R0.reuse, 0x200, R2.reuse ;  /* 0x000002000007a824 */ /* 0x140fe200078e0202 */
[----:B------:R-:W-:Y:S01]  /*0140*/  PRMT R2, RZ, 0x7610, R2 ;  /* 0x00007610ff027816 */ /* 0x000fe20000000002 */
[----:B------:R-:W-:Y:S02]  /*0150*/  @!P0 IMAD R15, R0, 0x200, R5 ;  /* 0x00000200000f8824 */ /* 0x000fe400078e0205 */
[----:B--2---:R-:W-:-:S03]  /*0160*/  @!P2 IMAD.WIDE.U32 R10, R7, 0x2, R10 ;  /* 0x00000002070aa825 */ /* 0x004fc600078e000a */
[----:B------:R-:W2:Y:S01]  /*0170*/  @!P0 LDC.64 R6, c[0x0][0x220] ;  /* 0x00008800ff068b82 */ /* 0x000ea20000000a00 */
[----:B------:R-:W-:Y:S01]  /*0180*/  PRMT R14, RZ, 0x7610, R14 ;  /* 0x00007610ff0e7816 */ /* 0x000fe2000000000e */
[----:B0-----:R-:W-:Y:S01]  /*0190*/  @!P1 IMAD.WIDE.U32 R8, R17, 0x2, R8 ;  /* 0x0000000211089825 */ /* 0x001fe200078e0008 */
[----:B------:R-:W-:Y:S01]  /*01a0*/  PRMT R4, RZ, 0x7610, R4 ;  /* 0x00007610ff047816 */ /* 0x000fe20000000004 */
[----:B------:R0:W5:Y:S02]  /*01b0*/  @!P2 LDG.E.U16 R2, desc[UR4][R10.64] ;  /* 0x000000040a02a981 */ /* 0x000164000c1e1500 */
[----:B-1----:R-:W-:Y:S02]  /*01c0*/  @!P3 IMAD.WIDE.U32 R12, R19, 0x2, R12 ;  /* 0x00000002130cb825 */ /* 0x002fe400078e000c */
[----:B------:R0:W5:Y:S04]  /*01d0*/  @!P1 LDG.E.U16 R14, desc[UR4][R8.64] ;  /* 0x00000004080e9981 */ /* 0x000168000c1e1500 */
[----:B------:R0:W5:Y:S01]  /*01e0*/  @!P3 LDG.E.U16 R4, desc[UR4][R12.64] ;  /* 0x000000040c04b981 */ /* 0x000162000c1e1500 */
[----:B--2---:R-:W-:Y:S01]  /*01f0*/  @!P0 IMAD.WIDE.U32 R6, R15, 0x2, R6 ;  /* 0x000000020f068825 */ /* 0x004fe200078e0006 */
[----:B------:R-:W-:-:S06]  /*0200*/  PRMT R15, RZ, 0x7610, R15 ;  /* 0x00007610ff0f7816 */ /* 0x000fcc000000000f */
[----:B------:R0:W5:Y:S01]  /*0210*/  @!P0 LDG.E.U16 R15, desc[UR4][R6.64] ;  /* 0x00000004060f8981 */ /* 0x000162000c1e1500 */
[----:B------:R-:W-:Y:S04]  /*0220*/  BSSY B0, `(.L_x_8009) ;  /* 0x000000c000007945 */ /* 0x000fe80003800000 */
[----:B------:R-:W-:Y:S05]  /*0230*/  @P0 BRA `(.L_x_8010) ;  /* 0x0000000000280947 */ /* 0x000fea0003800000 */
[----:B0-----:R-:W0:Y:S01]  /*0240*/  LDC.64 R6, c[0x0][0x218] ;  /* 0x00008600ff067b82 */ /* 0x001e220000000a00 */
[----:B-----5:R-:W-:Y:S01]  /*0250*/  PRMT R11, R15, 0x9910, RZ ;  /* 0x000099100f0b7816 */ /* 0x020fe200000000ff */
[----:B------:R-:W-:Y:S02]  /*0260*/  IMAD R9, R0, 0x200, R5 ;  /* 0x0000020000097824 */ /* 0x000fe400078e0205 */
[----:B------:R-:W-:Y:S01]  /*0270*/  VIADD R5, R5, 0x80 ;  /* 0x0000008005057836 */ /* 0x000fe20000000000 */
[C---:B------:R-:W-:Y:S02]  /*0280*/  ISETP.GT.AND P0, PT, R11.reuse, RZ, PT ;  /* 0x000000ff0b00720c */ /* 0x040fe40003f04270 */
[----:B------:R-:W-:Y:S02]  /*0290*/  SHF.R.S32.HI R8, RZ, 0xf, R11 ;  /* 0x0000000fff087819 */ /* 0x000fe4000001140b */
[----:B------:R-:W-:-:S09]  /*02a0*/  LEA.HI.SX32 R11, R11, 0x1, 0x11 ;  /* 0x000000010b0b7811 */ /* 0x000fd200078f8aff */
[----:B------:R-:W-:Y:S01]  /*02b0*/  @!P0 IADD3 R11, R8, RZ, RZ ;  /* 0x000000ff080b8210 */ /* 0x000fe20007ffe0ff */
[----:B0-----:R-:W-:-:S05]  /*02c0*/  IMAD.WIDE.U32 R6, R9, 0x2, R6 ;  /* 0x0000000209067825 */ /* 0x001fca00078e0006 */
[----:B------:R1:W-:Y:S02]  /*02d0*/  STG.E.U16 desc[UR4][R6.64], R11 ;  /* 0x0000000b06007986 */ /* 0x0003e4000c101504 */
.L_x_8010:
[----:B------:R-:W-:Y:S05]  /*02e0*/  BSYNC B0 ;  /* 0x0000000000007941 */ /* 0x000fea0003800000 */
.L_x_8009:
[----:B------:R-:W-:Y:S01]  /*02f0*/  ISETP.GE.AND P0, PT, R5, R3, PT ;  /* 0x000000030500720c */ /* 0x000fe20003f06270 */
[----:B------:R-:W-:-:S12]  /*0300*/  BSSY B0, `(.L_x_8011) ;  /* 0x0000018000007945 */ /* 0x000fd80003800000 */
[----:B------:R-:W-:Y:S05]  /*0310*/  @P0 BRA `(.L_x_8012) ;  /* 0x0000000000580947 */ /* 0x000fea0003800000 */
[----:B01----:R-:W0:Y:S01]  /*0320*/  LDC.64 R6, c[0x0][0x218] ;  /* 0x00008600ff067b82 */ /* 0x003e220000000a00 */
[----:B-----5:R-:W-:Y:S01]  /*0330*/  PRMT R9, R14, 0x9910, RZ ;  /* 0x000099100e097816 */ /* 0x020fe200000000ff */
[----:B------:R-:W-:Y:S02]  /*0340*/  IMAD R11, R0, 0x200, R5 ;  /* 0x00000200000b7824 */ /* 0x000fe400078e0205 */
[----:B------:R-:W-:Y:S01]  /*0350*/  VIADD R5, R5, 0x80 ;  /* 0x0000008005057836 */ /* 0x000fe20000000000 */
[C---:B------:R-:W-:Y:S02]  /*0360*/  ISETP.GT.AND P0, PT, R9.reuse, RZ, PT ;  /* 0x000000ff0900720c */ /* 0x040fe40003f04270 */
[----:B------:R-:W-:Y:S02]  /*0370*/  SHF.R.S32.HI R8, RZ, 0xf, R9 ;  /* 0x0000000fff087819 */ /* 0x000fe40000011409 */
[----:B------:R-:W-:-:S09]  /*0380*/  LEA.HI.SX32 R9, R9, 0x1, 0x11 ;  /* 0x0000000109097811 */ /* 0x000fd200078f8aff */
[----:B------:R-:W-:Y:S01]  /*0390*/  @!P0 IMAD.MOV R9, RZ, RZ, R8 ;  /* 0x000000ffff098224 */ /* 0x000fe200078e0208 */
[----:B------:R-:W-:Y:S01]  /*03a0*/  ISETP.GE.AND P0, PT, R5, R3, PT ;  /* 0x000000030500720c */ /* 0x000fe20003f06270 */
[----:B0-----:R-:W-:-:S05]  /*03b0*/  IMAD.WIDE.U32 R6, R11, 0x2, R6 ;  /* 0x000000020b067825 */ /* 0x001fca00078e0006 */
[----:B------:R2:W-:Y:S07]  /*03c0*/  STG.E.U16 desc[UR4][R6.64], R9 ;  /* 0x0000000906007986 */ /* 0x0005ee000c101504 */
[----:B------:R-:W-:Y:S05]  /*03d0*/  @P0 BRA `(.L_x_8012) ;  /* 0x0000000000280947 */ /* 0x000fea0003800000 */
[----:B--2---:R-:W0:Y:S01]  /*03e0*/  LDC.64 R6, c[0x0][0x218] ;  /* 0x00008600ff067b82 */ /* 0x004e220000000a00 */
[----:B------:R-:W-:Y:S01]  /*03f0*/  PRMT R9, R4, 0x9910, RZ ;  /* 0x0000991004097816 */ /* 0x000fe200000000ff */
        /* <DEDUP_REMOVED lines=8> */
.L_x_8012:
[----:B------:R-:W-:Y:S05]  /*0480*/  BSYNC B0 ;  /* 0x0000000000007941 */ /* 0x000fea0003800000 */
.L_x_8011:
[----:B------:R-:W-:-:S13]  /*0490*/  ISETP.GE.AND P0, PT, R5, R3, PT ;  /* 0x000000030500720c */ /* 0x000fda0003f06270 */
[----:B------:R-:W-:Y:S05]  /*04a0*/  @P0 EXIT ;  /* 0x000000000000094d */ /* 0x000fea0003800000 */
[----:B0123--:R-:W0:Y:S01]  /*04b0*/  LDC.64 R6, c[0x0][0x218] ;  /* 0x00008600ff067b82 */ /* 0x00fe220000000a00 */
[----:B-----5:R-:W-:Y:S01]  /*04c0*/  PRMT R2, R2, 0x9910, RZ ;  /* 0x0000991002027816 */ /* 0x020fe200000000ff */
[----:B------:R-:W-:-:S03]  /*04d0*/  IMAD R3, R0, 0x200, R5 ;  /* 0x0000020000037824 */ /* 0x000fc600078e0205 */
[C---:B------:R-:W-:Y:S02]  /*04e0*/  ISETP.GT.AND P0, PT, R2.reuse, RZ, PT ;  /* 0x000000ff0200720c */ /* 0x040fe40003f04270 */
[----:B------:R-:W-:Y:S02]  /*04f0*/  SHF.R.S32.HI R0, RZ, 0xf, R2 ;  /* 0x0000000fff007819 */ /* 0x000fe40000011402 */
[----:B------:R-:W-:-:S09]  /*0500*/  LEA.HI.SX32 R5, R2, 0x1, 0x11 ;  /* 0x0000000102057811 */ /* 0x000fd200078f8aff */
[----:B------:R-:W-:Y:S02]  /*0510*/  @!P0 IMAD.MOV R5, RZ, RZ, R0 ;  /* 0x000000ffff058224 */ /* 0x000fe400078e0200 */
[----:B0-----:R-:W-:-:S05]  /*0520*/  IMAD.WIDE.U32 R2, R3, 0x2, R6 ;  /* 0x0000000203027825 */ /* 0x001fca00078e0006 */
[----:B------:R-:W-:Y:S01]  /*0530*/  STG.E.U16 desc[UR4][R2.64], R5 ;  /* 0x0000000502007986 */ /* 0x000fe2000c101504 */
[----:B------:R-:W-:Y:S05]  /*0540*/  EXIT ;  /* 0x000000000000794d */ /* 0x000fea0003800000 */
.L_x_8013:
        /* <DEDUP_REMOVED lines=11> */
.L_x_23522:


//--------------------- .text._ZN2at6native29vectorized_elementwise_kernelILi2EZZZNS0_16sign_kernel_cudaERNS_18TensorIteratorBaseEENKUlvE_clEvENKUlvE3_clEvEUlsE_St5arrayIPcLm2EEEEviT0_T1_ --------------------------
	.section	.text._ZN2at6native29vectorized_elementwise_kernelILi2EZZZNS0_16sign_kernel_cudaERNS_18TensorIteratorBaseEENKUlvE_clEvENKUlvE3_clEvEUlsE_St5arrayIPcLm2EEEEviT0_T1_,"ax",@progbits
	.align	128
        .global         _ZN2at6native29vectorized_elementwise_kernelILi2EZZZNS0_16sign_kernel_cudaERNS_18TensorIteratorBaseEENKUlvE_clEvENKUlvE3_clEvEUlsE_St5arrayIPcLm2EEEEviT0_T1_
        .type           _ZN2at6native29vectorized_elementwise_kernelILi2EZZZNS0_16sign_kernel_cudaERNS_18TensorIteratorBaseEENKUlvE_clEvENKUlvE3_clEvEUlsE_St5arrayIPcLm2EEEEviT0_T1_,@function
        .size           _ZN2at6native29vectorized_elementwise_kernelILi2EZZZNS0_16sign_kernel_cudaERNS_18TensorIteratorBaseEENKUlvE_clEvENKUlvE3_clEvEUlsE_St5arrayIPcLm2EEEEviT0_T1_,(.L_x_23523 - _ZN2at6native29vectorized_elementwise_kernelILi2EZZZNS0_16sign_kernel_cudaERNS_18TensorIteratorBaseEENKUlvE_clEvENKUlvE3_clEvEUlsE_St5arrayIPcLm2EEEEviT0_T1_)
        .other          _ZN2at6native29vectorized_elementwise_kernelILi2EZZZNS0_16sign_kernel_cudaERNS_18TensorIteratorBaseEENKUlvE_clEvENKUlvE3_clEvEUlsE_St5arrayIPcLm2EEEEviT0_T1_,@"STO_CUDA_ENTRY STV_DEFAULT"
_ZN2at6native29vectorized_elementwise_kernelILi2EZZZNS0_16sign_kernel_cudaERNS_18TensorIteratorBaseEENKUlvE_clEvENKUlvE3_clEvEUlsE_St5arrayIPcLm2EEEEviT0_T1_:
.text._ZN2at6native29vectorized_elementwise_kernelILi2EZZZNS0_16sign_kernel_cudaERNS_18TensorIteratorBaseEENKUlvE_clEvENKUlvE3_clEvEUlsE_St5arrayIPcLm2EEEEviT0_T1_:
        /* <DEDUP_REMOVED lines=13> */
[----:B------:R-:W2:Y:S04]  /*00d0*/  LDG.E R3, desc[UR4][R6.64] ;  /* 0x0000000406037981 */ /* 0x000ea8000c1e1900 */
[----:B------:R-:W3:Y:S04]  /*00e0*/  LDG.E R9, desc[UR4][R6.64+0x200] ;  /* 0x0002000406097981 */ /* 0x000ee8000c1e1900 */
[----:B------:R-:W4:Y:S04]  /*00f0*/  LDG.E R10, desc[UR4][R6.64+0x400] ;  /* 0x00040004060a7981 */ /* 0x000f28000c1e1900 */
[----:B------:R1:W5:Y:S01]  /*0100*/  LDG.E R11, desc[UR4][R6.64+0x600] ;  /* 0x00060004060b7981 */ /* 0x000362000c1e1900 */
[----:B0-----:R-:W-:-:S04]  /*0110*/  IMAD.WIDE.U32 R4, R0, 0x2, R4 ;  /* 0x0000000200047825 */ /* 0x001fc800078e0004 */
[----:B------:R-:W-:Y:S01]  /*0120*/  IMAD.WIDE R4, R2, 0x4, R4 ;  /* 0x0000000402047825 */ /* 0x000fe200078e0204 */
[C---:B--2---:R-:W-:Y:S02]  /*0130*/  PRMT R12, R3.reuse, 0x9910, RZ ;  /* 0x00009910030c7816 */ /* 0x044fe400000000ff */
[----:B------:R-:W-:Y:S02]  /*0140*/  PRMT R13, R3, 0xbb32, RZ ;  /* 0x0000bb32030d7816 */ /* 0x000fe400000000ff */
[----:B------:R-:W-:Y:S02]  /*0150*/  ISETP.GT.AND P0, PT, R12, RZ, PT ;  /* 0x000000ff0c00720c */ /* 0x000fe40003f04270 */
[----:B---3--:R-:W-:Y:S02]  /*0160*/  PRMT R14, R9, 0x9910, RZ ;  /* 0x00009910090e7816 */ /* 0x008fe400000000ff */
[----:B------:R-:W-:Y:S02]  /*0170*/  ISETP.GT.AND P1, PT, R13, RZ, PT ;  /* 0x000000ff0d00720c */ /* 0x000fe40003f24270 */
[----:B------:R-:W-:-:S02]  /*0180*/  SHF.R.S32.HI R8, RZ, 0xf, R12 ;  /* 0x0000000fff087819 */ /* 0x000fc4000001140c */
[----:B------:R-:W-:Y:S02]  /*0190*/  ISETP.GT.AND P2, PT, R14, RZ, PT ;  /* 0x000000ff0e00720c */ /* 0x000fe40003f44270 */
[----:B------:R-:W-:Y:S02]  /*01a0*/  LEA.HI.SX32 R3, R12, 0x1, 0x11 ;  /* 0x000000010c037811 */ /* 0x000fe400078f8aff */
[----:B------:R-:W-:Y:S01]  /*01b0*/  PRMT R9, R9, 0xbb32, RZ ;  /* 0x0000bb3209097816 */ /* 0x000fe200000000ff */
[----:B------:R-:W-:Y:S01]  /*01c0*/  @!P0 IMAD.MOV R3, RZ, RZ, R8 ;  /* 0x000000ffff038224 */ /* 0x000fe200078e0208 */
[----:B------:R-:W-:Y:S02]  /*01d0*/  SHF.R.S32.HI R8, RZ, 0xf, R13 ;  /* 0x0000000fff087819 */ /* 0x000fe4000001140d */
[----:B------:R-:W-:Y:S01]  /*01e0*/  SHF.R.S32.HI R12, RZ, 0xf, R14 ;  /* 0x0000000fff0c7819 */ /* 0x000fe2000001140e */
[----:B------:R-:W-:Y:S01]  /*01f0*/  IMAD.MOV.U32 R0, RZ, RZ, R9 ;  /* 0x000000ffff007224 */ /* 0x000fe200078e0009 */
[----:B-1----:R-:W-:Y:S01]  /*0200*/  LEA.HI.SX32 R6, R13, 0x1, 0x11 ;  /* 0x000000010d067811 */ /* 0x002fe200078f8aff */
[----:B------:R-:W-:Y:S01]  /*0210*/  @!P1 IMAD.MOV R6, RZ, RZ, R8 ;  /* 0x000000ffff069224 */ /* 0x000fe200078e0208 */
[----:B------:R-:W-:Y:S01]  /*0220*/  LEA.HI.SX32 R7, R14, 0x1, 0x11 ;  /* 0x000000010e077811 */ /* 0x000fe200078f8aff */
[----:B------:R-:W-:Y:S01]  /*0230*/  @!P2 IMAD.MOV R7, RZ, RZ, R12 ;  /* 0x000000ffff07a224 */ /* 0x000fe200078e020c */
[----:B----4-:R-:W-:-:S02]  /*0240*/  PRMT R9, R10, 0x9910, RZ ;  /* 0x000099100a097816 */ /* 0x010fc400000000ff */
[----:B------:R-:W-:Y:S02]  /*0250*/  PRMT R8, R10, 0xbb32, RZ ;  /* 0x0000bb320a087816 */ /* 0x000fe400000000ff */
[C---:B-----5:R-:W-:Y:S02]  /*0260*/  PRMT R10, R11.reuse, 0x9910, RZ ;  /* 0x000099100b0a7816 */ /* 0x060fe400000000ff */
[----:B------:R-:W-:Y:S02]  /*0270*/  PRMT R12, R11, 0xbb32, RZ ;  /* 0x0000bb320b0c7816 */ /* 0x000fe400000000ff */
[----:B------:R-:W-:Y:S01]  /*0280*/  ISETP.GT.AND P0, PT, R0, RZ, PT ;  /* 0x000000ff0000720c */ /* 0x000fe20003f04270 */
[----:B------:R-:W-:Y:S01]  /*0290*/  IMAD.MOV.U32 R11, RZ, RZ, R10 ;  /* 0x000000ffff0b7224 */ /* 0x000fe200078e000a */
[----:B------:R-:W-:Y:S01]  /*02a0*/  ISETP.GT.AND P1, PT, R9, RZ, PT ;  /* 0x000000ff0900720c */ /* 0x000fe20003f24270 */
[----:B------:R-:W-:Y:S01]  /*02b0*/  IMAD.MOV.U32 R10, RZ, RZ, R12 ;  /* 0x000000ffff0a7224 */ /* 0x000fe200078e000c */
[----:B------:R-:W-:-:S02]  /*02c0*/  ISETP.GT.AND P2, PT, R8, RZ, PT ;  /* 0x000000ff0800720c */ /* 0x000fc40003f44270 */
[----:B------:R-:W-:Y:S02]  /*02d0*/  ISETP.GT.AND P3, PT, R11, RZ, PT ;  /* 0x000000ff0b00720c */ /* 0x000fe40003f64270 */
[----:B------:R-:W-:Y:S02]  /*02e0*/  ISETP.GT.AND P4, PT, R10, RZ, PT ;  /* 0x000000ff0a00720c */ /* 0x000fe40003f84270 */
[----:B------:R-:W-:Y:S02]  /*02f0*/  SHF.R.S32.HI R12, RZ, 0xf, R0 ;  /* 0x0000000fff0c7819 */ /* 0x000fe40000011400 */
[----:B------:R-:W-:Y:S02]  /*0300*/  LEA.HI.SX32 R0, R0, 0x1, 0x11 ;  /* 0x0000000100007811 */ /* 0x000fe400078f8aff */
[----:B------:R-:W-:Y:S01]  /*0310*/  SHF.R.S32.HI R13, RZ, 0xf, R8 ;  /* 0x0000000fff0d7819 */ /* 0x000fe20000011408 */
[----:B------:R-:W-:Y:S01]  /*0320*/  @!P0 IMAD.MOV R0, RZ, RZ, R12 ;  /* 0x000000ffff008224 */ /* 0x000fe200078e020c */
[----:B------:R-:W-:-:S02]  /*0330*/  SHF.R.S32.HI R12, RZ, 0xf, R9 ;  /* 0x0000000fff0c7819 */ /* 0x000fc40000011409 */
[----:B------:R-:W-:Y:S02]  /*0340*/  SHF.R.S32.HI R14, RZ, 0xf, R11 ;  /* 0x0000000fff0e7819 */ /* 0x000fe4000001140b */
[----:B------:R-:W-:Y:S02]  /*0350*/  SHF.R.S32.HI R15, RZ, 0xf, R10 ;  /* 0x0000000fff0f7819 */ /* 0x000fe4000001140a */
        /* <DEDUP_REMOVED lines=8> */
[----:B------:R-:W-:-:S02]  /*03e0*/  PRMT R3, R3, 0x5410, R6 ;  /* 0x0000541003037816 */ /* 0x000fc40000000006 */
[----:B------:R-:W-:Y:S02]  /*03f0*/  PRMT R7, R7, 0x5410, R0 ;  /* 0x0000541007077816 */ /* 0x000fe40000000000 */
[----:B------:R-:W-:Y:S01]  /*0400*/  PRMT R9, R9, 0x5410, R8 ;  /* 0x0000541009097816 */ /* 0x000fe20000000008 */
[----:B------:R-:W-:Y:S01]  /*0410*/  STG.E desc[UR4][R4.64], R3 ;  /* 0x0000000304007986 */ /* 0x000fe2000c101904 */
[----:B------:R-:W-:-:S03]  /*0420*/  PRMT R11, R11, 0x5410, R10 ;  /* 0x000054100b0b7816 */ /* 0x000fc6000000000a */
[----:B------:R-:W-:Y:S04]  /*0430*/  STG.E desc[UR4][R4.64+0x200], R7 ;  /* 0x0002000704007986 */ /* 0x000fe8000c101904 */
[----:B------:R-:W-:Y:S04]  /*0440*/  STG.E desc[UR4][R4.64+0x400], R9 ;  /* 0x0004000904007986 */ /* 0x000fe8000c101904 */
[----:B------:R-:W-:Y:S01]  /*0450*/  STG.E desc[UR4][R4.64+0x600], R11 ;  /* 0x0006000b04007986 */ /* 0x000fe2000c101904 */
[----:B------:R-:W-:Y:S05]  /*0460*/  EXIT ;  /* 0x000000000000794d */ /* 0x000fea0003800000 */
.L_x_8014:
[----:B------:R-:W0:Y:S01]  /*0470*/  S2R R17, SR_TID.X ;  /* 0x0000000000117919 */ /* 0x000e220000002100 */
[----:B------:R-:W-:Y:S02]  /*0480*/  PRMT R18, RZ, 0x7610, R18 ;  /* 0x00007610ff127816 */ /* 0x000fe40000000012 */
        /* <DEDUP_REMOVED lines=14> */
[----:B------:R1:W5:Y:S11]  /*0570*/  @!P6 LDG.E.U16 R18, desc[UR4][R28.64] ;  /* 0x000000041c12e981 */ /* 0x000376000c1e1500 */
        /* <DEDUP_REMOVED lines=12> */
[----:B------:R-:W-:Y:S01]  /*0640*/  @!P1 IMAD.IADD R19, R0, 0x1, R25 ;  /* 0x0000000100139824 */ /* 0x000fe200078e0219 */
[----:B------:R-:W4:Y:S01]  /*0650*/  @!P1 LDC.64 R4, c[0x0][0x220] ;  /* 0x00008800ff049b82 */ /* 0x000f220000000a00 */
[----:B------:R-:W-:-:S05]  /*0660*/  @!P1 VIADD R25, R25, 0x80 ;  /* 0x0000008019199836 */ /* 0x000fca0000000000 */
[----:B------:R-:W-:-:S13]  /*0670*/  ISETP.GE.AND P6, PT, R25, R16, PT ;  /* 0x000000101900720c */ /* 0x000fda0003fc6270 */
[----:B------:R-:W0:Y:S01]  /*0680*/  @!P6 LDC.64 R6, c[0x0][0x220] ;  /* 0x00008800ff06eb82 */ /* 0x000e220000000a00 */
[----:B--2---:R-:W-:Y:S01]  /*0690*/  @!P5 IMAD.WIDE.U32 R12, R20, 0x2, R12 ;  /* 0x00000002140cd825 */ /* 0x004fe200078e000c */
[----:B------:R-:W-:-:S03]  /*06a0*/  PRMT R20, RZ, 0x7610, R20 ;  /* 0x00007610ff147816 */ /* 0x000fc60000000014 */
[----:B---3--:R-:W-:Y:S01]  /*06b0*/  @!P4 IMAD.WIDE.U32 R14, R21, 0x2, R14 ;  /* 0x00000002150ec825 */ /* 0x008fe200078e000e */
[----:B------:R-:W-:Y:S02]  /*06c0*/  PRMT R21, RZ, 0x7610, R21 ;  /* 0x00007610ff157816 */ /* 0x000fe40000000015 */
[----:B------:R2:W5:Y:S01]  /*06d0*/  @!P5 LDG.E.U16 R20, desc[UR4][R12.64] ;  /* 0x000000040c14d981 */ /* 0x000562000c1e1500 */
[C---:B-1----:R-:W-:Y:S02]  /*06e0*/  @!P6 IMAD.IADD R29, R0.reuse, 0x1, R25 ;  /* 0x00000001001de824 */ /* 0x042fe400078e0219 */
[----:B------:R-:W-:Y:S01]  /*06f0*/  @!P0 IMAD.IADD R25, R0, 0x1, R17 ;  /* 0x0000000100198824 */ /* 0x000fe200078e0211 */
[----:B------:R1:W5:Y:S01]  /*0700*/  @!P4 LDG.E.U16 R21, desc[UR4][R14.64] ;  /* 0x000000040e15c981 */ /* 0x000362000c1e1500 */
[----:B----4-:R-:W-:Y:S01]  /*0710*/  @!P1 IMAD.WIDE.U32 R4, R19, 0x2, R4 ;  /* 0x0000000213049825 */ /* 0x010fe200078e0004 */
[----:B------:R-:W-:Y:S02]  /*0720*/  PRMT R19, RZ, 0x7610, R19 ;  /* 0x00007610ff137816 */ /* 0x000fe40000000013 */
[----:B------:R-:W-:Y:S01]  /*0730*/  PRMT R22, RZ, 0x7610, R22 ;  /* 0x00007610ff167816 */ /* 0x000fe20000000016 */
[----:B------:R-:W-:Y:S01]  /*0740*/  @!P3 IMAD.WIDE.U32 R10, R27, 0x2, R10 ;  /* 0x000000021b0ab825 */ /* 0x000fe200078e000a */
[----:B--2---:R-:W-:-:S02]  /*0750*/  PRMT R13, RZ, 0x7610, R13 ;  /* 0x00007610ff0d7816 */ /* 0x004fc4000000000d */
[----:B------:R-:W-:Y:S01]  /*0760*/  PRMT R12, RZ, 0x7610, R12 ;  /* 0x00007610ff0c7816 */ /* 0x000fe2000000000c */
[----:B0-----:R-:W-:Y:S01]  /*0770*/  @!P2 IMAD.WIDE.U32 R2, R23, 0x2, R2 ;  /* 0x000000021702a825 */ /* 0x001fe200078e0002 */
[----:B-1----:R-:W-:Y:S01]  /*0780*/  PRMT R14, RZ, 0x7610, R14 ;  /* 0x00007610ff0e7816 */ /* 0x002fe2000000000e */
[----:B------:R0:W5:Y:S02]  /*0790*/  @!P3 LDG.E.U16 R19, desc[UR4][R10.64] ;  /* 0x000000040a13b981 */ /* 0x000164000c1e1500 */
[----:B------:R-:W-:Y:S02]  /*07a0*/  @!P6 IMAD.WIDE.U32 R6, R29, 0x2, R6 ;  /* 0x000000021d06e825 */ /* 0x000fe400078e0006 */
[----:B------:R0:W5:Y:S02]  /*07b0*/  @!P2 LDG.E.U16 R22, desc[UR4][R2.64] ;  /* 0x000000040216a981 */ /* 0x000164000c1e1500 */
[----:B------:R-:W-:Y:S02]  /*07c0*/  @!P0 IMAD.WIDE.U32 R8, R25, 0x2, R8 ;  /* 0x0000000219088825 */ /* 0x000fe400078e0008 */
[----:B------:R0:W5:Y:S04]  /*07d0*/  @!P1 LDG.E.U16 R13, desc[UR4][R4.64] ;  /* 0x00000004040d9981 */ /* 0x000168000c1e1500 */
[----:B------:R0:W5:Y:S04]  /*07e0*/  @!P6 LDG.E.U16 R12, desc[UR4][R6.64] ;  /* 0x00000004060ce981 */ /* 0x000168000c1e1500 */
[----:B------:R0:W5:Y:S01]  /*07f0*/  @!P0 LDG.E.U16 R14, desc[UR4][R8.64] ;  /* 0x00000004080e8981 */ /* 0x000162000c1e1500 */
[----:B------:R-:W-:Y:S04]  /*0800*/  BSSY B0, `(.L_x_8015) ;  /* 0x000000c000007945 */ /* 0x000fe80003800000 */
[----:B------:R-:W-:Y:S05]  /*0810*/  @P0 BRA `(.L_x_8016) ;  /* 0x0000000000280947 */ /* 0x000fea0003800000 */
[----:B0-----:R-:W0:Y:S01]  /*0820*/  LDC.64 R2, c[0x0][0x218] ;  /* 0x00008600ff027b82 */ /* 0x001e220000000a00 */
[----:B-----5:R-:W-:Y:S01]  /*0830*/  PRMT R7, R14, 0x9910, RZ ;  /* 0x000099100e077816 */ /* 0x020fe200000000ff */
[----:B------:R-:W-:Y:S02]  /*0840*/  IMAD.IADD R5, R0, 0x1, R17 ;  /* 0x0000000100057824 */ /* 0x000fe400078e0211 */
[----:B------:R-:W-:Y:S01]  /*0850*/  VIADD R17, R17, 0x80 ;  /* 0x0000008011117836 */ /* 0x000fe20000000000 */
[C---:B------:R-:W-:Y:S02]  /*0860*/  ISETP.GT.AND P0, PT, R7.reuse, RZ, PT ;  /* 0x000000ff0700720c */ /* 0x040fe40003f04270 */
[----:B------:R-:W-:Y:S02]  /*0870*/  SHF.R.S32.HI R4, RZ, 0xf, R7 ;  /* 0x0000000fff047819 */ /* 0x000fe40000011407 */
[----:B------:R-:W-:-:S09]  /*0880*/  LEA.HI.SX32 R7, R7, 0x1, 0x11 ;  /* 0x0000000107077811 */ /* 0x000fd200078f8aff */
[----:B------:R-:W-:Y:S02]  /*0890*/  @!P0 IMAD.MOV R7, RZ, RZ, R4 ;  /* 0x000000ffff078224 */ /* 0x000fe400078e0204 */
[----:B0-----:R-:W-:-:S05]  /*08a0*/  IMAD.WIDE.U32 R2, R5, 0x2, R2 ;  /* 0x0000000205027825 */ /* 0x001fca00078e0002 */
[----:B------:R1:W-:Y:S02]  /*08b0*/  STG.E.U16 desc[UR4][R2.64], R7 ;  /* 0x0000000702007986 */ /* 0x0003e4000c101504 */
.L_x_8016:
[----:B------:R-:W-:Y:S05]  /*08c0*/  BSYNC B0 ;  /* 0x0000000000007941 */ /* 0x000fea0003800000 */
.L_x_8015:
[----:B------:R-:W-:Y:S01]  /*08d0*/  ISETP.GE.AND P0, PT, R17, R16, PT ;  /* 0x000000101100720c */ /* 0x000fe20003f06270 */
[----:B------:R-:W-:Y:S04]  /*08e0*/  BSSY B0, `(.L_x_8017) ;  /* 0x000004c000007945 */ /* 0x000fe80003800000 */
[----:B------:R-:W-:Y:S08]  /*08f0*/  BSSY B1, `(.L_x_8018) ;  /* 0x0000040000017945 */ /* 0x000ff00003800000 */
[----:B------:R-:W-:Y:S05]  /*0900*/  @P0 BRA `(.L_x_8019) ;  /* 0x0000000000580947 */ /* 0x000fea0003800000 */
[----:B01----:R-:W0:Y:S01]  /*0910*/  LDC.64 R2, c[0x0][0x218] ;  /* 0x00008600ff027b82 */ /* 0x003e220000000a00 */
[----:B-----5:R-:W-:Y:S01]  /*0920*/  PRMT R5, R18, 0x9910, RZ ;  /* 0x0000991012057816 */ /* 0x020fe200000000ff */
[----:B------:R-:W-:Y:S02]  /*0930*/  IMAD.IADD R7, R0, 0x1, R17 ;  /* 0x0000000100077824 */ /* 0x000fe400078e0211 */
        /* <DEDUP_REMOVED lines=9> */
[----:B0-----:R-:W0:Y:S01]  /*09d0*/  LDC.64 R2, c[0x0][0x218] ;  /* 0x00008600ff027b82 */ /* 0x001e220000000a00 */
[----:B------:R-:W-:Y:S01]  /*09e0*/  PRMT R5, R20, 0x9910, RZ ;  /* 0x0000991014057816 */ /* 0x000fe200000000ff */
        /* <DEDUP_REMOVED lines=8> */
.L_x_8019:
[----:B------:R-:W-:-:S13]  /*0a70*/  ISETP.GE.AND P0, PT, R17, R16, PT ;  /* 0x000000101100720c */ /* 0x000fda0003f06270 */
[----:B------:R-:W-:Y:S05]  /*0a80*/  @P0 BRA `(.L_x_8021) ;  /* 0x0000000000580947 */ /* 0x000fea0003800000 */
[----:B012---:R-:W0:Y:S01]  /*0a90*/  LDC.64 R2, c[0x0][0x218] ;  /* 0x00008600ff027b82 */ /* 0x007e220000000a00 */
        /* <DEDUP_REMOVED lines=9> */
.L_x_8020:
[----:B------:R-:W-:-:S13]  /*0b30*/  ISETP.GE.AND P0, PT, R17, R16, PT ;  /* 0x000000101100720c */ /* 0x000fda0003f06270 */
[----:B------:R-:W-:Y:S05]  /*0b40*/  @P0 BRA `(.L_x_8022) ;  /* 0x00000000005c0947 */ /* 0x000fea0003800000 */
[----:B01----:R-:W0:Y:S01]  /*0b50*/  LDC.64 R2, c[0x0][0x218] ;  /* 0x00008600ff027b82 */ /* 0x003e220000000a00 */
        /* <DEDUP_REMOVED lines=9> */
.L_x_8021:
[----:B------:R-:W-:-:S13]  /*0bf0*/  ISETP.GE.AND P0, PT, R17, R16, PT ;  /* 0x000000101100720c */ /* 0x000fda0003f06270 */
[----:B------:R-:W-:Y:S05]  /*0c00*/  @P0 BREAK B1 ;  /* 0x0000000000010942 */ /* 0x000fea0003800000 */
[----:B------:R-:W-:Y:S05]  /*0c10*/  @P0 BRA `(.L_x_8023) ;  /* 0x0000000000600947 */ /* 0x000fea0003800000 */
[----:B0123--:R-:W0:Y:S01]  /*0c20*/  LDC.64 R2, c[0x0][0x218] ;  /* 0x00008600ff027b82 */ /* 0x00fe220000000a00 */
        /* <DEDUP_REMOVED lines=9> */
.L_x_8022:
[----:B------:R-:W-:-:S13]  /*0cc0*/  ISETP.GE.AND P0, PT, R17, R16, PT ;  /* 0x000000101100720c */ /* 0x000fda0003f06270 */
[----:B------:R-:W-:Y:S05]  /*0cd0*/  @P0 BREAK B1 ;  /* 0x0000000000010942 */ /* 0x000fea0003800000 */
[----:B------:R-:W-:Y:S05]  /*0ce0*/  @P0 BRA `(.L_x_8023) ;  /* 0x00000000002c0947 */ /* 0x000fea0003800000 */
[----:B------:R-:W-:Y:S05]  /*0cf0*/  BSYNC B1 ;  /* 0x0000000000017941 */ /* 0x000fea0003800000 */
.L_x_8018:
[----:B012---:R-:W0:Y:S01]  /*0d00*/  LDC.64 R2, c[0x0][0x218] ;  /* 0x00008600ff027b82 */ /* 0x007e220000000a00 */
        /* <DEDUP_REMOVED lines=9> */
.L_x_8023:
[----:B------:R-:W-:Y:S05]  /*0da0*/  BSYNC B0 ;  /* 0x0000000000007941 */ /* 0x000fea0003800000 */
.L_x_8017:
[----:B------:R-:W-:Y:S05]  /*0db0*/  WARPSYNC.ALL ;  /* 0x0000000000007948 */ /* 0x000fea0003800000 */
[----:B------:R-:W-:-:S13]  /*0dc0*/  ISETP.GE.AND P0, PT, R17, R16, PT ;  /* 0x000000101100720c */ /* 0x000fda0003f06270 */
[----:B------:R-:W-:Y:S05]  /*0dd0*/  @P0 EXIT ;  /* 0x000000000000094d */ /* 0x000fea0003800000 */
[----:B01234-:R-:W0:Y:S01]  /*0de0*/  LDC.64 R2, c[0x0][0x218] ;  /* 0x00008600ff027b82 */ /* 0x01fe220000000a00 */
[----:B-----5:R-:W-:Y:S01]  /*0df0*/  PRMT R5, R12, 0x9910, RZ ;  /* 0x000099100c057816 */ /* 0x020fe200000000ff */
[----:B------:R-:W-:-:S03]  /*0e00*/  IMAD.IADD R17, R0, 0x1, R17 ;  /* 0x0000000100117824 */ /* 0x000fc600078e0211 */
[C---:B------:R-:W-:Y:S02]  /*0e10*/  ISETP.GT.AND P0, PT, R5.reuse, RZ, PT ;  /* 0x000000ff0500720c */ /* 0x040fe40003f04270 */
[----:B------:R-:W-:Y:S02]  /*0e20*/  SHF.R.S32.HI R0, RZ, 0xf, R5 ;  /* 0x0000000fff007819 */ /* 0x000fe40000011405 */
[----:B------:R-:W-:-:S09]  /*0e30*/  LEA.HI.SX32 R5, R5, 0x1, 0x11 ;  /* 0x0000000105057811 */ /* 0x000fd200078f8aff */
[----:B------:R-:W-:Y:S02]  /*0e40*/  @!P0 IMAD.MOV R5, RZ, RZ, R0 ;  /* 0x000000ffff058224 */ /* 0x000fe400078e0200 */
[----:B0-----:R-:W-:-:S05]  /*0e50*/  IMAD.WIDE.U32 R2, R17, 0x2, R2 ;  /* 0x0000000211027825 */ /* 0x001fca00078e0002 */
[----:B------:R-:W-:Y:S01]  /*0e60*/  STG.E.U16 desc[UR4][R2.64], R5 ;  /* 0x0000000502007986 */ /* 0x000fe2000c101504 */
[----:B------:R-:W-:Y:S05]  /*0e70*/  EXIT ;  /* 0x000000000000794d */ /* 0x000fea0003800000 */
.L_x_8024:
        /* <DEDUP_REMOVED lines=16> */
.L_x_23523:


//--------------------- .text._ZN2at6native29vectorized_elementwise_kernelILi4EZZZNS0_16sign_kernel_cudaERNS_18TensorIteratorBaseEENKUlvE_clEvENKUlvE3_clEvEUlsE_St5arrayIPcLm2EEEEviT0_T1_ --------------------------
	.section	.text._ZN2at6native29vectorized_elementwise_kernelILi4EZZZNS0_16sign_kernel_cudaERNS_18TensorIteratorBaseEENKUlvE_clEvENKUlvE3_clEvEUlsE_St5arrayIPcLm2EEEEviT0_T1_,"ax",@progbits
	.align	128
        .global         _ZN2at6native29vectorized_elementwise_kernelILi4EZZZNS0_16sign_kernel_cudaERNS_18TensorIteratorBaseEENKUlvE_clEvENKUlvE3_clEvEUlsE_St5arrayIPcLm2EEEEviT0_T1_
        .type           _ZN2at6native29vectorized_elementwise_kernelILi4EZZZNS0_16sign_kernel_cudaERNS_18TensorIteratorBaseEENKUlvE_clEvENKUlvE3_clEvEUlsE_St5arrayIPcLm2EEEEviT0_T1_,@function
        .size           _ZN2at6native29vectorized_elementwise_kernelILi4EZZZNS0_16sign_kernel_cudaERNS_18TensorIteratorBaseEENKUlvE_clEvENKUlvE3_clEvEUlsE_St5arrayIPcLm2EEEEviT0_T1_,(.L_x_23524 - _ZN2at6native29vectorized_elementwise_kernelILi4EZZZNS0_16sign_kernel_cudaERNS_18TensorIteratorBaseEENKUlvE_clEvENKUlvE3_clEvEUlsE_St5arrayIPcLm2EEEEviT0_T1_)
        .other          _ZN2at6native29vectorized_elementwise_kernelILi4EZZZNS0_16sign_kernel_cudaERNS_18TensorIteratorBaseEENKUlvE_clEvENKUlvE3_clEvEUlsE_St5arrayIPcLm2EEEEviT0_T1_,@"STO_CUDA_ENTRY STV_DEFAULT"
_ZN2at6native29vectorized_elementwise_kernelILi4EZZZNS0_16sign_kernel_cudaERNS_18TensorIteratorBaseEENKUlvE_clEvENKUlvE3_clEvEUlsE_St5arrayIPcLm2EEEEviT0_T1_:
.text._ZN2at6native29vectorized_elementwise_kernelILi4EZZZNS0_16sign_kernel_cudaERNS_18TensorIteratorBaseEENKUlvE_clEvENKUlvE3_clEvEUlsE_St5arrayIPcLm2EEEEviT0_T1_:
        /* <DEDUP_REMOVED lines=16> */
[----:B------:R-:W-:Y:S01]  /*0100*/  IMAD.WIDE R4, R2, 0x8, R4 ;  /* 0x0000000802047825 */ /* 0x000fe200078e0204 */
[C---:B--2---:R-:W-:Y:S02]  /*0110*/  PRMT R10, R9.reuse, 0x9910, RZ ;  /* 0x00009910090a7816 */ /* 0x044fe400000000ff */
[C---:B------:R-:W-:Y:S02]  /*0120*/  PRMT R3, R8.reuse, 0x9910, RZ ;  /* 0x0000991008037816 */ /* 0x040fe400000000ff */
[----:B------:R-:W-:Y:S01]  /*0130*/  PRMT R11, R9, 0xbb32, RZ ;  /* 0x0000bb32090b7816 */ /* 0x000fe200000000ff */
[----:B------:R-:W-:Y:S01]  /*0140*/  IMAD.MOV.U32 R9, RZ, RZ, R10 ;  /* 0x000000ffff097224 */ /* 0x000fe200078e000a */
[----:B------:R-:W-:Y:S02]  /*0150*/  PRMT R8, R8, 0xbb32, RZ ;  /* 0x0000bb3208087816 */ /* 0x000fe400000000ff */
[----:B------:R-:W-:Y:S01]  /*0160*/  ISETP.GT.AND P0, PT, R3, RZ, PT ;  /* 0x000000ff0300720c */ /* 0x000fe20003f04270 */
[----:B------:R-:W-:Y:S01]  /*0170*/  IMAD.MOV.U32 R10, RZ, RZ, R11 ;  /* 0x000000ffff0a7224 */ /* 0x000fe200078e000b */
[----:B------:R-:W-:-:S02]  /*0180*/  ISETP.GT.AND P1, PT, R8, RZ, PT ;  /* 0x000000ff0800720c */ /* 0x000fc40003f24270 */
[C---:B------:R-:W-:Y:S02]  /*0190*/  ISETP.GT.AND P2, PT, R9.reuse, RZ, PT ;  /* 0x000000ff0900720c */ /* 0x040fe40003f44270 */
[----:B------:R-:W-:Y:S02]  /*01a0*/  SHF.R.S32.HI R12, RZ, 0xf, R8 ;  /* 0x0000000fff0c7819 */ /* 0x000fe40000011408 */
[----:B------:R-:W-:Y:S02]  /*01b0*/  SHF.R.S32.HI R13, RZ, 0xf, R9 ;  /* 0x0000000fff0d7819 */ /* 0x000fe40000011409 */
[----:B------:R-:W-:Y:S02]  /*01c0*/  ISETP.GT.AND P3, PT, R10, RZ, PT ;  /* 0x000000ff0a00720c */ /* 0x000fe40003f64270 */
[----:B------:R-:W-:Y:S02]  /*01d0*/  LEA.HI.SX32 R8, R8, 0x1, 0x11 ;  /* 0x0000000108087811 */ /* 0x000fe400078f8aff */
[----:B------:R-:W-:Y:S01]  /*01e0*/  LEA.HI.SX32 R9, R9, 0x1, 0x11 ;  /* 0x0000000109097811 */ /* 0x000fe200078f8aff */
[----:B------:R-:W-:Y:S01]  /*01f0*/  @!P1 IMAD.MOV R8, RZ, RZ, R12 ;  /* 0x000000ffff089224 */ /* 0x000fe200078e020c */
[----:B------:R-:W-:Y:S01]  /*0200*/  SHF.R.S32.HI R11, RZ, 0xf, R3 ;  /* 0x0000000fff0b7819 */ /* 0x000fe20000011403 */
[----:B------:R-:W-:Y:S01]  /*0210*/  @!P2 IMAD.MOV R9, RZ, RZ, R13 ;  /* 0x000000ffff09a224 */ /* 0x000fe200078e020d */
[----:B---3--:R-:W-:-:S02]  /*0220*/  PRMT R12, R7, 0x9910, RZ ;  /* 0x00009910070c7816 */ /* 0x008fc400000000ff */
[----:B------:R-:W-:Y:S02]  /*0230*/  PRMT R13, R7, 0xbb32, RZ ;  /* 0x0000bb32070d7816 */ /* 0x000fe400000000ff */
[----:B------:R-:W-:Y:S01]  /*0240*/  LEA.HI.SX32 R3, R3, 0x1, 0x11 ;  /* 0x0000000103037811 */ /* 0x000fe200078f8aff */
[----:B------:R-:W-:Y:S01]  /*0250*/  @!P0 IMAD.MOV R3, RZ, RZ, R11 ;  /* 0x000000ffff038224 */ /* 0x000fe200078e020b */
[----:B------:R-:W-:Y:S01]  /*0260*/  SHF.R.S32.HI R14, RZ, 0xf, R10 ;  /* 0x0000000fff0e7819 */ /* 0x000fe2000001140a */
[----:B------:R-:W-:Y:S01]  /*0270*/  IMAD.MOV.U32 R7, RZ, RZ, R12 ;  /* 0x000000ffff077224 */ /* 0x000fe200078e000c */
[C---:B------:R-:W-:Y:S01]  /*0280*/  PRMT R11, R6.reuse, 0x9910, RZ ;  /* 0x00009910060b7816 */ /* 0x040fe200000000ff */
[----:B------:R-:W-:Y:S01]  /*0290*/  IMAD.MOV.U32 R12, RZ, RZ, R13 ;  /* 0x000000ffff0c7224 */ /* 0x000fe200078e000d */
[----:B------:R-:W-:Y:S02]  /*02a0*/  PRMT R6, R6, 0xbb32, RZ ;  /* 0x0000bb3206067816 */ /* 0x000fe400000000ff */
[----:B------:R-:W-:Y:S01]  /*02b0*/  LEA.HI.SX32 R10, R10, 0x1, 0x11 ;  /* 0x000000010a0a7811 */ /* 0x000fe200078f8aff */
[----:B------:R-:W-:Y:S01]  /*02c0*/  @!P3 IMAD.MOV R10, RZ, RZ, R14 ;  /* 0x000000ffff0ab224 */ /* 0x000fe200078e020e */
[----:B------:R-:W-:-:S02]  /*02d0*/  ISETP.GT.AND P0, PT, R11, RZ, PT ;  /* 0x000000ff0b00720c */ /* 0x000fc40003f04270 */
[----:B------:R-:W-:Y:S02]  /*02e0*/  ISETP.GT.AND P1, PT, R6, RZ, PT ;  /* 0x000000ff0600720c */ /* 0x000fe40003f24270 */
[----:B------:R-:W-:Y:S02]  /*02f0*/  ISETP.GT.AND P2, PT, R7, RZ, PT ;  /* 0x000000ff0700720c */ /* 0x000fe40003f44270 */
[----:B------:R-:W-:Y:S02]  /*0300*/  ISETP.GT.AND P3, PT, R12, RZ, PT ;  /* 0x000000ff0c00720c */ /* 0x000fe40003f64270 */
[----:B------:R-:W-:Y:S02]  /*0310*/  SHF.R.S32.HI R13, RZ, 0xf, R11 ;  /* 0x0000000fff0d7819 */ /* 0x000fe4000001140b */
[----:B------:R-:W-:Y:S02]  /*0320*/  SHF.R.S32.HI R14, RZ, 0xf, R6 ;  /* 0x0000000fff0e7819 */ /* 0x000fe40000011406 */
[----:B------:R-:W-:-:S02]  /*0330*/  SHF.R.S32.HI R15, RZ, 0xf, R7 ;  /* 0x0000000fff0f7819 */ /* 0x000fc40000011407 */
        /* <DEDUP_REMOVED lines=11> */
[----:B------:R-:W-:Y:S02]  /*03f0*/  PRMT R6, R11, 0x5410, R6 ;  /* 0x000054100b067816 */ /* 0x000fe40000000006 */
[----:B------:R-:W-:Y:S01]  /*0400*/  PRMT R7, R7, 0x5410, R0 ;  /* 0x0000541007077816 */ /* 0x000fe20000000000 */
[----:B------:R-:W-:Y:S04]  /*0410*/  STG.E.64 desc[UR4][R4.64], R8 ;  /* 0x0000000804007986 */ /* 0x000fe8000c101b04 */
[----:B------:R-:W-:Y:S01]  /*0420*/  STG.E.64 desc[UR4][R4.64+0x400], R6 ;  /* 0x0004000604007986 */ /* 0x000fe2000c101b04 */
[----:B------:R-:W-:Y:S05]  /*0430*/  EXIT ;  /* 0x000000000000794d */ /* 0x000fea0003800000 */
.L_x_8025:
        /* <DEDUP_REMOVED lines=69> */
.L_x_8027:
[----:B------:R-:W-:Y:S05]  /*0890*/  BSYNC B0 ;  /* 0x0000000000007941 */ /* 0x000fea0003800000 */
.L_x_8026:
        /* <DEDUP_REMOVED lines=26> */
.L_x_8030:
        /* <DEDUP_REMOVED lines=12> */
.L_x_8031:
        /* <DEDUP_REMOVED lines=12> */
.L_x_8032:
        /* <DEDUP_REMOVED lines=13> */
.L_x_8033:
[----:B------:R-:W-:-:S13]  /*0c90*/  ISETP.GE.AND P0, PT, R17, R16, PT ;  /* 0x000000101100720c */ /* 0x000fda0003f06270 */
[----:B------:R-:W-:Y:S05]  /*0ca0*/  @P0 BREAK B1 ;  /* 0x0000000000010942 */ /* 0x000fea0003800000 */
[----:B------:R-:W-:Y:S05]  /*0cb0*/  @P0 BRA `(.L_x_8034) ;  /* 0x00000000002c0947 */ /* 0x000fea0003800000 */
[----:B------:R-:W-:Y:S05]  /*0cc0*/  BSYNC B1 ;  /* 0x0000000000017941 */ /* 0x000fea0003800000 */
.L_x_8029:
        /* <DEDUP_REMOVED lines=10> */
.L_x_8034:
[----:B------:R-:W-:Y:S05]  /*0d70*/  BSYNC B0 ;  /* 0x0000000000007941 */ /* 0x000fea0003800000 */
.L_x_8028:
        /* <DEDUP_REMOVED lines=13> */
.L_x_8035:
        /* <DEDUP_REMOVED lines=11> */
.L_x_23524:


//--------------------- .text._ZN2at6native29vectorized_elementwise_kernelILi8EZZZNS0_16sign_kernel_cudaERNS_18TensorIteratorBaseEENKUlvE_clEvENKUlvE3_clEvEUlsE_St5arrayIPcLm2EEEEviT0_T1_ --------------------------
	.section	.text._ZN2at6native29vectorized_elementwise_kernelILi8EZZZNS0_16sign_kernel_cudaERNS_18TensorIteratorBaseEENKUlvE_clEvENKUlvE3_clEvEUlsE_St5arrayIPcLm2EEEEviT0_T1_,"ax",@progbits
	.align	128
        .global         _ZN2at6native29vectorized_elementwise_kernelILi8EZZZNS0_16sign_kernel_cudaERNS_18TensorIteratorBaseEENKUlvE_clEvENKUlvE3_clEvEUlsE_St5arrayIPcLm2EEEEviT0_T1_
        .type           _ZN2at6native29vectorized_elementwise_kernelILi8EZZZNS0_16sign_kernel_cudaERNS_18TensorIteratorBaseEENKUlvE_clEvENKUlvE3_clEvEUlsE_St5arrayIPcLm2EEEEviT0_T1_,@function
        .size           _ZN2at6native29vectorized_elementwise_kernelILi8EZZZNS0_16sign_kernel_cudaERNS_18TensorIteratorBaseEENKUlvE_clEvENKUlvE3_clEvEUlsE_St5arrayIPcLm2EEEEviT0_T1_,(.L_x_23525 - _ZN2at6native29vectorized_elementwise_kernelILi8EZZZNS0_16sign_kernel_cudaERNS_18TensorIteratorBaseEENKUlvE_clEvENKUlvE3_clEvEUlsE_St5arrayIPcLm2EEEEviT0_T1_)
        .other          _ZN2at6native29vectorized_elementwise_kernelILi8EZZZNS0_16sign_kernel_cudaERNS_18TensorIteratorBaseEENKUlvE_clEvENKUlvE3_clEvEUlsE_St5arrayIPcLm2EEEEviT0_T1_,@"STO_CUDA_ENTRY STV_DEFAULT"
_ZN2at6native29vectorized_elementwise_kernelILi8EZZZNS0_16sign_kernel_cudaERNS_18TensorIteratorBaseEENKUlvE_clEvENKUlvE3_clEvEUlsE_St5arrayIPcLm2EEEEviT0_T1_:
.text._ZN2at6native29vectorized_elementwise_kernelILi8EZZZNS0_16sign_kernel_cudaERNS_18TensorIteratorBaseEENKUlvE_clEvENKUlvE3_clEvEUlsE_St5arrayIPcLm2EEEEviT0_T1_:
        /* <DEDUP_REMOVED lines=12> */
[----:B------:R-:W0:Y:S04]  /*00c0*/  LDC.64 R2, c[0x0][0x218] ;  /* 0x00008600ff027b82 */ /* 0x000e280000000a00 */
[----:B------:R-:W2:Y:S01]  /*00d0*/  LDG.E.128 R4, desc[UR4][R4.64] ;  /* 0x0000000404047981 */ /* 0x000ea2000c1e1d00 */
[----:B0-----:R-:W-:-:S04]  /*00e0*/  IMAD.WIDE.U32 R2, R0, 0x2, R2 ;  /* 0x0000000200027825 */ /* 0x001fc800078e0002 */
[----:B------:R-:W-:Y:S01]  /*00f0*/  IMAD.WIDE R2, R8, 0x10, R2 ;  /* 0x0000001008027825 */ /* 0x000fe200078e0202 */
[C---:B--2---:R-:W-:Y:S02]  /*0100*/  PRMT R9, R4.reuse, 0x9910, RZ ;  /* 0x0000991004097816 */ /* 0x044fe400000000ff */
[C---:B------:R-:W-:Y:S02]  /*0110*/  PRMT R11, R5.reuse, 0x9910, RZ ;  /* 0x00009910050b7816 */ /* 0x040fe400000000ff */
[----:B------:R-:W-:Y:S02]  /*0120*/  PRMT R10, R4, 0xbb32, RZ ;  /* 0x0000bb32040a7816 */ /* 0x000fe400000000ff */
[----:B------:R-:W-:Y:S01]  /*0130*/  PRMT R12, R5, 0xbb32, RZ ;  /* 0x0000bb32050c7816 */ /* 0x000fe200000000ff */
[----:B------:R-:W-:Y:S01]  /*0140*/  IMAD.MOV.U32 R5, RZ, RZ, R11 ;  /* 0x000000ffff057224 */ /* 0x000fe200078e000b */
[C---:B------:R-:W-:Y:S02]  /*0150*/  PRMT R13, R6.reuse, 0x9910, RZ ;  /* 0x00009910060d7816 */ /* 0x040fe400000000ff */
[----:B------:R-:W-:Y:S01]  /*0160*/  PRMT R14, R6, 0xbb32, RZ ;  /* 0x0000bb32060e7816 */ /* 0x000fe200000000ff */
[----:B------:R-:W-:Y:S01]  /*0170*/  IMAD.MOV.U32 R6, RZ, RZ, R9 ;  /* 0x000000ffff067224 */ /* 0x000fe200078e0009 */
[----:B------:R-:W-:Y:S01]  /*0180*/  ISETP.GT.AND P2, PT, R5, RZ, PT ;  /* 0x000000ff0500720c */ /* 0x000fe20003f44270 */
[----:B------:R-:W-:Y:S01]  /*0190*/  IMAD.MOV.U32 R9, RZ, RZ, R10 ;  /* 0x000000ffff097224 */ /* 0x000fe200078e000a */
[----:B------:R-:W-:Y:S01]  /*01a0*/  PRMT R15, R7, 0x9910, RZ ;  /* 0x00009910070f7816 */ /* 0x000fe200000000ff */
[----:B------:R-:W-:Y:S01]  /*01b0*/  IMAD.MOV.U32 R10, RZ, RZ, R12 ;  /* 0x000000ffff0a7224 */ /* 0x000fe200078e000c */
[----:B------:R-:W-:-:S02]  /*01c0*/  ISETP.GT.AND P0, PT, R6, RZ, PT ;  /* 0x000000ff0600720c */ /* 0x000fc40003f04270 */
[----:B------:R-:W-:Y:S02]  /*01d0*/  ISETP.GT.AND P1, PT, R9, RZ, PT ;  /* 0x000000ff0900720c */ /* 0x000fe40003f24270 */
[----:B------:R-:W-:Y:S02]  /*01e0*/  ISETP.GT.AND P3, PT, R10, RZ, PT ;  /* 0x000000ff0a00720c */ /* 0x000fe40003f64270 */
[----:B------:R-:W-:Y:S02]  /*01f0*/  PRMT R12, R7, 0xbb32, RZ ;  /* 0x0000bb32070c7816 */ /* 0x000fe400000000ff */
[----:B------:R-:W-:Y:S02]  /*0200*/  SHF.R.S32.HI R16, RZ, 0xf, R9 ;  /* 0x0000000fff107819 */ /* 0x000fe40000011409 */
[----:B------:R-:W-:Y:S02]  /*0210*/  LEA.HI.SX32 R7, R9, 0x1, 0x11 ;  /* 0x0000000109077811 */ /* 0x000fe400078f8aff */
[----:B------:R-:W-:-:S02]  /*0220*/  SHF.R.S32.HI R11, RZ, 0xf, R6 ;  /* 0x0000000fff0b7819 */ /* 0x000fc40000011406 */
[----:B------:R-:W-:Y:S01]  /*0230*/  SHF.R.S32.HI R9, RZ, 0xf, R5 ;  /* 0x0000000fff097819 */ /* 0x000fe20000011405 */
[----:B------:R-:W-:Y:S01]  /*0240*/  @!P1 IMAD.MOV R7, RZ, RZ, R16 ;  /* 0x000000ffff079224 */ /* 0x000fe200078e0210 */
[----:B------:R-:W-:Y:S01]  /*0250*/  LEA.HI.SX32 R4, R6, 0x1, 0x11 ;  /* 0x0000000106047811 */ /* 0x000fe200078f8aff */
[----:B------:R-:W-:Y:S01]  /*0260*/  @!P0 IMAD.MOV R4, RZ, RZ, R11 ;  /* 0x000000ffff048224 */ /* 0x000fe200078e020b */
[----:B------:R-:W-:Y:S01]  /*0270*/  LEA.HI.SX32 R5, R5, 0x1, 0x11 ;  /* 0x0000000105057811 */ /* 0x000fe200078f8aff */
[----:B------:R-:W-:Y:S01]  /*0280*/  @!P2 IMAD.MOV R5, RZ, RZ, R9 ;  /* 0x000000ffff05a224 */ /* 0x000fe200078e0209 */
[----:B------:R-:W-:Y:S01]  /*0290*/  SHF.R.S32.HI R17, RZ, 0xf, R10 ;  /* 0x0000000fff117819 */ /* 0x000fe2000001140a */
[----:B------:R-:W-:Y:S01]  /*02a0*/  IMAD.MOV.U32 R9, RZ, RZ, R13 ;  /* 0x000000ffff097224 */ /* 0x000fe200078e000d */
[----:B------:R-:W-:Y:S01]  /*02b0*/  LEA.HI.SX32 R6, R10, 0x1, 0x11 ;  /* 0x000000010a067811 */ /* 0x000fe200078f8aff */
[----:B------:R-:W-:Y:S01]  /*02c0*/  IMAD.MOV.U32 R10, RZ, RZ, R14 ;  /* 0x000000ffff0a7224 */ /* 0x000fe200078e000e */
[----:B------:R-:W-:Y:S01]  /*02d0*/  SHF.R.S32.HI R16, RZ, 0xf, R12 ;  /* 0x0000000fff107819 */ /* 0x000fe2000001140c */
[----:B------:R-:W-:Y:S01]  /*02e0*/  IMAD.MOV.U32 R11, RZ, RZ, R15 ;  /* 0x000000ffff0b7224 */ /* 0x000fe200078e000f */
[----:B------:R-:W-:Y:S01]  /*02f0*/  ISETP.GT.AND P0, PT, R9, RZ, PT ;  /* 0x000000ff0900720c */ /* 0x000fe20003f04270 */
[----:B------:R-:W-:Y:S01]  /*0300*/  @!P3 IMAD.MOV R6, RZ, RZ, R17 ;  /* 0x000000ffff06b224 */ /* 0x000fe200078e0211 */
[----:B------:R-:W-:-:S02]  /*0310*/  ISETP.GT.AND P1, PT, R10, RZ, PT ;  /* 0x000000ff0a00720c */ /* 0x000fc40003f24270 */
[----:B------:R-:W-:Y:S02]  /*0320*/  ISETP.GT.AND P2, PT, R11, RZ, PT ;  /* 0x000000ff0b00720c */ /* 0x000fe40003f44270 */
[----:B------:R-:W-:Y:S02]  /*0330*/  ISETP.GT.AND P3, PT, R12, RZ, PT ;  /* 0x000000ff0c00720c */ /* 0x000fe40003f64270 */
[----:B------:R-:W-:Y:S02]  /*0340*/  SHF.R.S32.HI R13, RZ, 0xf, R9 ;  /* 0x0000000fff0d7819 */ /* 0x000fe40000011409 */
        /* <DEDUP_REMOVED lines=13> */
[----:B------:R-:W-:-:S05]  /*0420*/  PRMT R7, R11, 0x5410, R10 ;  /* 0x000054100b077816 */ /* 0x000fca000000000a */
[----:B------:R-:W-:Y:S01]  /*0430*/  STG.E.128 desc[UR4][R2.64], R4 ;  /* 0x0000000402007986 */ /* 0x000fe2000c101d04 */
[----:B------:R-:W-:Y:S05]  /*0440*/  EXIT ;  /* 0x000000000000794d */ /* 0x000fea0003800000 */
.L_x_8036:
        /* <DEDUP_REMOVED lines=69> */
.L_x_8038:
[----:B------:R-:W-:Y:S05]  /*08a0*/  BSYNC B0 ;  /* 0x0000000000007941 */ /* 0x000fea0003800000 */
.L_x_8037:
        /* <DEDUP_REMOVED lines=26> */
.L_x_8041:
        /* <DEDUP_REMOVED lines=12> */
.L_x_8042:
        /* <DEDUP_REMOVED lines=12> */
.L_x_8043:
        /* <DEDUP_REMOVED lines=13> */
.L_x_8044:
[----:B------:R-:W-:-:S13]  /*0ca0*/  ISETP.GE.AND P0, PT, R17, R16, PT ;  /* 0x000000101100720c */ /* 0x000fda0003f06270 */
[----:B------:R-:W-:Y:S05]  /*0cb0*/  @P0 BREAK B1 ;  /* 0x0000000000010942 */ /* 0x000fea0003800000 */
[----:B------:R-:W-:Y:S05]  /*0cc0*/  @P0 BRA `(.L_x_8045) ;  /* 0x00000000002c0947 */ /* 0x000fea0003800000 */
[----:B------:R-:W-:Y:S05]  /*0cd0*/  BSYNC B1 ;  /* 0x0000000000017941 */ /* 0x000fea0003800000 */
.L_x_8040:
        /* <DEDUP_REMOVED lines=10> */
.L_x_8045:
[----:B------:R-:W-:Y:S05]  /*0d80*/  BSYNC B0 ;  /* 0x0000000000007941 */ /* 0x000fea0003800000 */
.L_x_8039:
        /* <DEDUP_REMOVED lines=13> */
.L_x_8046:
        /* <DEDUP_REMOVED lines=10> */
.L_x_23525:


//--------------------- .text._ZN2at6native18elementwise_kernelILi128ELi4EZNS0_15gpu_kernel_implIZZZNS0_16sign_kernel_cudaERNS_18TensorIteratorBaseEENKUlvE_clEvENKUlvE2_clEvEUllE_EEvS4_RKT_EUliE_EEviT1_ --------------------------
	.section	.text._ZN2at6native18elementwise_kernelILi128ELi4EZNS0_15gpu_kernel_implIZZZNS0_16sign_kernel_cudaERNS_18TensorIteratorBaseEENKUlvE_clEvENKUlvE2_clEvEUllE_EEvS4_RKT_EUliE_EEviT1_,"ax",@progbits
	.align	128
        .global         _ZN2at6native18elementwise_kernelILi128ELi4EZNS0_15gpu_kernel_implIZZZNS0_16sign_kernel_cudaERNS_18TensorIteratorBaseEENKUlvE_clEvENKUlvE2_clEvEUllE_EEvS4_RKT_EUliE_EEviT1_
        .type           _ZN2at6native18elementwise_kernelILi128ELi4EZNS0_15gpu_kernel_implIZZZNS0_16sign_kernel_cudaERNS_18TensorIteratorBaseEENKUlvE_clEvENKUlvE2_clEvEUllE_EEvS4_RKT_EUliE_EEviT1_,@function
        .size           _ZN2at6native18elementwise_kernelILi128ELi4EZNS0_15gpu_kernel_implIZZZNS0_16sign_kernel_cudaERNS_18TensorIteratorBaseEENKUlvE_clEvENKUlvE2_clEvEUllE_EEvS4_RKT_EUliE_EEviT1_,(.L_x_23526 - _ZN2at6native18elementwise_kernelILi128ELi4EZNS0_15gpu_kernel_implIZZZNS0_16sign_kernel_cudaERNS_18TensorIteratorBaseEENKUlvE_clEvENKUlvE2_clEvEUllE_EEvS4_RKT_EUliE_EEviT1_)
        .other          _ZN2at6native18elementwise_kernelILi128ELi4EZNS0_15gpu_kernel_implIZZZNS0_16sign_kernel_cudaERNS_18TensorIteratorBaseEENKUlvE_clEvENKUlvE2_clEvEUllE_EEvS4_RKT_EUliE_EEviT1_,@"STO_CUDA_ENTRY STV_DEFAULT"
_ZN2at6native18elementwise_kernelILi128ELi4EZNS0_15gpu_kernel_implIZZZNS0_16sign_kernel_cudaERNS_18TensorIteratorBaseEENKUlvE_clEvENKUlvE2_clEvEUllE_EEvS4_RKT_EUliE_EEviT1_:
.text._ZN2at6native18elementwise_kernelILi128ELi4EZNS0_15gpu_kernel_implIZZZNS0_16sign_kernel_cudaERNS_18TensorIteratorBaseEENKUlvE_clEvENKUlvE2_clEvEUllE_EEvS4_RKT_EUliE_EEviT1_:
        /* <DEDUP_REMOVED lines=313> */
.L_x_8049:
        /* <DEDUP_REMOVED lines=21> */
.L_x_8053:
[----:B------:R0:W5:Y:S01]  /*14e0*/  LDG.E.U8 R2, desc[UR36][R4.64] ;  /* 0x0000002404027981 */ /* 0x000162000c1e1100 */
[----:B------:R-:W-:Y:S01]  /*14f0*/  IMAD.MOV.U32 R3, RZ, RZ, RZ ;  /* 0x000000ffff037224 */ /* 0x000fe200078e00ff */
[----:B------:R-:W-:Y:S06]  /*1500*/  BRA `(.L_x_8055) ;  /* 0x0000000c00487947 */ /* 0x000fec0003800000 */
.L_x_8052:
[----:B------:R-:W-:-:S13]  /*1510*/  ISETP.NE.AND P0, PT, R2, 0x2, PT ;  /* 0x000000020200780c */ /* 0x000fda0003f05270 */
[----:B------:R-:W-:Y:S05]  /*1520*/  @!P0 BRA `(.L_x_8056) ;  /* 0x0000000000248947 */ /* 0x000fea0003800000 */
[----:B------:R-:W-:-:S13]  /*1530*/  ISETP.NE.AND P0, PT, R2, 0x3, PT ;  /* 0x000000030200780c */ /* 0x000fda0003f05270 */
[----:B------:R-:W-:Y:S05]  /*1540*/  @!P0 BRA `(.L_x_8057) ;  /* 0x0000000000108947 */ /* 0x000fea0003800000 */
[----:B------:R-:W-:-:S13]  /*1550*/  ISETP.NE.AND P0, PT, R2, 0x4, PT ;  /* 0x000000040200780c */ /* 0x000fda0003f05270 */
[----:B------:R-:W-:Y:S05]  /*1560*/  @P0 BRA `(.L_x_8054) ;  /* 0x0000000800d80947 */ /* 0x000fea0003800000 */
[----:B------:R0:W5:Y:S01]  /*1570*/  LDG.E.64 R2, desc[UR36][R4.64] ;  /* 0x0000002404027981 */ /* 0x000162000c1e1b00 */
[----:B------:R-:W-:Y:S05]  /*1580*/  BRA `(.L_x_8055) ;  /* 0x0000000c00287947 */ /* 0x000fea0003800000 */
.L_x_8057:
[----:B------:R-:W2:Y:S02]  /*1590*/  LDG.E R2, desc[UR36][R4.64] ;  /* 0x0000002404027981 */ /* 0x000ea4000c1e1900 */
[----:B--2---:R-:W-:Y:S01]  /*15a0*/  SHF.R.S32.HI R3, RZ, 0x1f, R2 ;  /* 0x0000001fff037819 */ /* 0x004fe20000011402 */
[----:B------:R-:W-:Y:S06]  /*15b0*/  BRA `(.L_x_8055) ;  /* 0x0000000c001c7947 */ /* 0x000fec0003800000 */
.L_x_8056:
[----:B------:R-:W2:Y:S02]  /*15c0*/  LDG.E.S16 R2, desc[UR36][R4.64] ;  /* 0x0000002404027981 */ /* 0x000ea4000c1e1700 */
[----:B--2---:R-:W-:Y:S01]  /*15d0*/  SHF.R.S32.HI R3, RZ, 0x1f, R2 ;  /* 0x0000001fff037819 */ /* 0x004fe20000011402 */
[----:B------:R-:W-:Y:S06]  /*15e0*/  BRA `(.L_x_8055) ;  /* 0x0000000c00107947 */ /* 0x000fec0003800000 */
.L_x_8051:
        /* <DEDUP_REMOVED lines=9> */
.L_x_8059:
[----:B------:R-:W2:Y:S02]  /*1680*/  LDG.E.U16 R4, desc[UR36][R4.64] ;  /* 0x0000002404047981 */ /* 0x000ea4000c1e1500 */
[----:B--2---:R-:W-:-:S06]  /*1690*/  HADD2.F32 R2, -RZ, R4.H0_H0 ;  /* 0x20000004ff027230 */ /* 0x004fcc0000004100 */
[----:B------:R-:W0:Y:S01]  /*16a0*/  F2I.S64.TRUNC R2, R2 ;  /* 0x0000000200027311 */ /* 0x000e22000020d900 */
[----:B------:R-:W-:Y:S05]  /*16b0*/  BRA `(.L_x_8055) ;  /* 0x0000000800dc7947 */ /* 0x000fea0003800000 */
.L_x_8058:
        /* <DEDUP_REMOVED lines=9> */
.L_x_8061:
[----:B------:R-:W2:Y:S02]  /*1750*/  LDG.E.U16 R4, desc[UR36][R4.64] ;  /* 0x0000002404047981 */ /* 0x000ea4000c1e1500 */
[----:B--2---:R-:W-:-:S06]  /*1760*/  HADD2.F32 R2, -RZ, R4.H0_H0 ;  /* 0x20000004ff027230 */ /* 0x004fcc0000004100 */
[----:B------:R-:W0:Y:S01]  /*1770*/  F2I.S64.TRUNC R2, R2 ;  /* 0x0000000200027311 */ /* 0x000e22000020d900 */
[----:B------:R-:W-:Y:S05]  /*1780*/  BRA `(.L_x_8055) ;  /* 0x0000000800a87947 */ /* 0x000fea0003800000 */
.L_x_8060:
[----:B------:R-:W2:Y:S02]  /*1790*/  LDG.E.64 R2, desc[UR36][R4.64] ;  /* 0x0000002404027981 */ /* 0x000ea4000c1e1b00 */
[----:B--2---:R-:W0:Y:S01]  /*17a0*/  F2I.S64.F64.TRUNC R2, R2 ;  /* 0x0000000200027311 */ /* 0x004e22000030d900 */
[----:B------:R-:W-:Y:S05]  /*17b0*/  BRA `(.L_x_8055) ;  /* 0x00000008009c7947 */ /* 0x000fea0003800000 */
.L_x_8050:
        /* <DEDUP_REMOVED lines=11> */
[----:B------:R-:W-:Y:S01]  /*1870*/  SEL R2, RZ, 0x1, !P0 ;  /* 0x00000001ff027807 */ /* 0x000fe20004000000 */
[----:B------:R-:W-:Y:S08]  /*1880*/  BRA `(.L_x_8055) ;  /* 0x0000000800687947 */ /* 0x000ff00003800000 */
.L_x_8064:
[----:B------:R-:W2:Y:S02]  /*1890*/  LDG.E.64 R2, desc[UR36][R4.64] ;  /* 0x0000002404027981 */ /* 0x000ea4000c1e1b00 */
[----:B--2---:R-:W0:Y:S01]  /*18a0*/  F2I.S64.F64.TRUNC R2, R2 ;  /* 0x0000000200027311 */ /* 0x004e22000030d900 */
[----:B------:R-:W-:Y:S05]  /*18b0*/  BRA `(.L_x_8055) ;  /* 0x00000008005c7947 */ /* 0x000fea0003800000 */
.L_x_8063:
        /* <DEDUP_REMOVED lines=27> */
.L_x_8066:
        /* <DEDUP_REMOVED lines=14> */
.L_x_8065:
[----:B------:R-:W2:Y:S02]  /*1b50*/  LDG.E.U16 R2, desc[UR36][R4.64] ;  /* 0x0000002404027981 */ /* 0x000ea4000c1e1500 */
[----:B--2---:R-:W-:-:S06]  /*1b60*/  IMAD.U32 R2, R2, 0x10000, RZ ;  /* 0x0001000002027824 */ /* 0x004fcc00078e00ff */
[----:B------:R-:W0:Y:S01]  /*1b70*/  F2I.S64.TRUNC R2, R2 ;  /* 0x0000000200027311 */ /* 0x000e22000020d900 */
[----:B------:R-:W-:Y:S05]  /*1b80*/  BRA `(.L_x_8055) ;  /* 0x0000000400a87947 */ /* 0x000fea0003800000 */
.L_x_8062:
        /* <DEDUP_REMOVED lines=9> */
[----:B------:R-:W-:Y:S01]  /*1c20*/  IMAD.MOV.U32 R3, RZ, RZ, RZ ;  /* 0x000000ffff037224 */ /* 0x000fe200078e00ff */
[----:B------:R-:W-:Y:S06]  /*1c30*/  BRA `(.L_x_8055) ;  /* 0x00000004007c7947 */ /* 0x000fec0003800000 */
.L_x_8069:
        /* <DEDUP_REMOVED lines=21> */
.L_x_8073:
[----:B------:R-:W-:Y:S05]  /*1d90*/  BSYNC B1 ;  /* 0x0000000000017941 */ /* 0x000fea0003800000 */
.L_x_8072:
[----:B------:R-:W-:Y:S01]  /*1da0*/  IMAD.SHL.U32 R2, R2, 0x100000, RZ ;  /* 0x0010000002027824 */ /* 0x000fe200078e00ff */
[----:B------:R-:W-:-:S04]  /*1db0*/  LEA R3, R0, 0x3b800000, 0x17 ;  /* 0x3b80000000037811 */ /* 0x000fc800078eb8ff */
[----:B------:R-:W-:-:S07]  /*1dc0*/  LOP3.LUT R2, R3, R2, R4, 0xfe, !PT ;  /* 0x0000000203027212 */ /* 0x000fce00078efe04 */
.L_x_8071:
[----:B------:R-:W-:Y:S05]  /*1dd0*/  BSYNC B0 ;  /* 0x0000000000007941 */ /* 0x000fea0003800000 */
.L_x_8070:
[----:B------:R-:W1:Y:S01]  /*1de0*/  F2I.S64.TRUNC R2, R2 ;  /* 0x0000000200027311 */ /* 0x000e62000020d900 */
[----:B------:R-:W-:Y:S05]  /*1df0*/  BRA `(.L_x_8055) ;  /* 0x00000004000c7947 */ /* 0x000fea0003800000 */
.L_x_8068:
        /* <DEDUP_REMOVED lines=21> */
.L_x_8077:
[----:B------:R-:W-:Y:S05]  /*1f50*/  BSYNC B1 ;  /* 0x0000000000017941 */ /* 0x000fea0003800000 */
.L_x_8076:
[----:B------:R-:W-:Y:S01]  /*1f60*/  IMAD.SHL.U32 R2, R2, 0x200000, RZ ;  /* 0x0020000002027824 */ /* 0x000fe200078e00ff */
[----:B------:R-:W-:-:S04]  /*1f70*/  LEA R3, R0, 0x37800000, 0x17 ;  /* 0x3780000000037811 */ /* 0x000fc800078eb8ff */
[----:B------:R-:W-:-:S07]  /*1f80*/  LOP3.LUT R2, R3, R2, R4, 0xfe, !PT ;  /* 0x0000000203027212 */ /* 0x000fce00078efe04 */
.L_x_8075:
[----:B------:R-:W-:Y:S05]  /*1f90*/  BSYNC B0 ;  /* 0x0000000000007941 */ /* 0x000fea0003800000 */
.L_x_8074:
[----:B------:R-:W2:Y:S01]  /*1fa0*/  F2I.S64.TRUNC R2, R2 ;  /* 0x0000000200027311 */ /* 0x000ea2000020d900 */
[----:B------:R-:W-:Y:S05]  /*1fb0*/  BRA `(.L_x_8055) ;  /* 0x00000000009c7947 */ /* 0x000fea0003800000 */
.L_x_8067:
        /* <DEDUP_REMOVED lines=14> */
.L_x_8081:
[----:B------:R-:W-:Y:S05]  /*20a0*/  BSYNC B0 ;  /* 0x0000000000007941 */ /* 0x000fea0003800000 */
.L_x_8080:
[----:B------:R-:W4:Y:S01]  /*20b0*/  F2I.S64.TRUNC R2, R2 ;  /* 0x0000000200027311 */ /* 0x000f22000020d900 */
[----:B------:R-:W-:Y:S05]  /*20c0*/  BRA `(.L_x_8055) ;  /* 0x0000000000587947 */ /* 0x000fea0003800000 */
.L_x_8054:
        /* <DEDUP_REMOVED lines=16> */
.L_x_8082:
[----:B------:R-:W-:Y:S01]  /*21d0*/  CS2R R2, SRZ ;  /* 0x0000000000027805 */ /* 0x000fe2000001ff00 */
[----:B------:R-:W-:Y:S06]  /*21e0*/  BRA `(.L_x_8055) ;  /* 0x0000000000107947 */ /* 0x000fec0003800000 */
.L_x_8079:
[----:B------:R0:W5:Y:S01]  /*21f0*/  LDG.E.64 R2, desc[UR36][R4.64] ;  /* 0x0000002404027981 */ /* 0x000162000c1e1b00 */
[----:B------:R-:W-:Y:S05]  /*2200*/  BRA `(.L_x_8055) ;  /* 0x0000000000087947 */ /* 0x000fea0003800000 */
.L_x_8078:
[----:B------:R3:W5:Y:S01]  /*2210*/  LDG.E R2, desc[UR36][R4.64] ;  /* 0x0000002404027981 */ /* 0x000762000c1e1900 */
[----:B------:R-:W-:-:S07]  /*2220*/  IMAD.MOV.U32 R3, RZ, RZ, RZ ;  /* 0x000000ffff037224 */ /* 0x000fce00078e00ff */
.L_x_8055:
[----:B0--3--:R-:W0:Y:S01]  /*2230*/  LDC.U8 R4, c[0x0][0x421] ;  /* 0x00010840ff047b82 */ /* 0x009e220000000000 */
[----:B-12-45:R-:W-:-:S04]  /*2240*/  ISETP.GT.U32.AND P0, PT, R2, RZ, PT ;  /* 0x000000ff0200720c */ /* 0x036fc80003f04070 */
[----:B------:R-:W-:-:S04]  /*2250*/  ISETP.GT.AND.EX P0, PT, R3, RZ, PT, P0 ;  /* 0x000000ff0300720c */ /* 0x000fc80003f04300 */
[----:B------:R-:W-:-:S04]  /*2260*/  SEL R2, RZ, 0x1, !P0 ;  /* 0x00000001ff027807 */ /* 0x000fc80004000000 */
[----:B------:R-:W-:-:S04]  /*2270*/  LEA.HI.SX32 R5, P1, R3, R2, 0x1 ;  /* 0x0000000203057211 */ /* 0x000fc80007830aff */
[----:B------:R-:W-:Y:S01]  /*2280*/  LEA.HI.X.SX32 R3, R3, RZ, 0x1, P1 ;  /* 0x000000ff03037211 */ /* 0x000fe200008f0eff */
        /* <DEDUP_REMOVED lines=14> */
.L_x_8086:
[----:B------:R3:W-:Y:S01]  /*2370*/  STG.E.U8 desc[UR36][R16.64], R5 ;  /* 0x0000000510007986 */ /* 0x0007e2000c101124 */
[----:B------:R-:W-:Y:S05]  /*2380*/  BRA `(.L_x_8088) ;  /* 0x0000000c00507947 */ /* 0x000fea0003800000 */
.L_x_8085:
        /* <DEDUP_REMOVED lines=8> */
.L_x_8090:
[----:B------:R1:W-:Y:S01]  /*2410*/  STG.E desc[UR36][R16.64], R5 ;  /* 0x0000000510007986 */ /* 0x0003e2000c101924 */
[----:B------:R-:W-:Y:S05]  /*2420*/  BRA `(.L_x_8088) ;  /* 0x0000000c00287947 */ /* 0x000fea0003800000 */
.L_x_8089:
[----:B------:R2:W-:Y:S01]  /*2430*/  STG.E.U16 desc[UR36][R16.64], R5 ;  /* 0x0000000510007986 */ /* 0x0005e2000c101524 */
[----:B------:R-:W-:Y:S05]  /*2440*/  BRA `(.L_x_8088) ;  /* 0x0000000c00207947 */ /* 0x000fea0003800000 */
.L_x_8084:
[----:B------:R-:W-:-:S13]  /*2450*/  ISETP.GT.AND P0, PT, R0, 0x6, PT ;  /* 0x000000060000780c */ /* 0x000fda0003f04270 */
[----:B------:R-:W-:Y:S05]  /*2460*/  @P0 BRA `(.L_x_8091) ;  /* 0x00000000002c0947 */ /* 0x000fea0003800000 */
[----:B------:R-:W-:-:S13]  /*2470*/  ISETP.NE.AND P0, PT, R0, 0x5, PT ;  /* 0x000000050000780c */ /* 0x000fda0003f05270 */
[----:B------:R-:W-:Y:S05]  /*2480*/  @!P0 BRA `(.L_x_8092) ;  /* 0x0000000000148947 */ /* 0x000fea0003800000 */
[----:B------:R-:W-:-:S13]  /*2490*/  ISETP.NE.AND P0, PT, R0, 0x6, PT ;  /* 0x000000060000780c */ /* 0x000fda0003f05270 */
[----:B------:R-:W-:Y:S05]  /*24a0*/  @P0 BRA `(.L_x_8087) ;  /* 0x0000000800b80947 */ /* 0x000fea0003800000 */
[----:B------:R-:W0:Y:S02]  /*24b0*/  I2F.S64 R3, R2 ;  /* 0x0000000200037312 */ /* 0x000e240000301400 */
[----:B0-----:R0:W-:Y:S01]  /*24c0*/  STG.E desc[UR36][R16.64], R3 ;  /* 0x0000000310007986 */ /* 0x0011e2000c101924 */
[----:B------:R-:W-:Y:S05]  /*24d0*/  BRA `(.L_x_8088) ;  /* 0x0000000800fc7947 */ /* 0x000fea0003800000 */
.L_x_8092:
[----:B------:R-:W0:Y:S02]  /*24e0*/  I2F.S64 R0, R2 ;  /* 0x0000000200007312 */ /* 0x000e240000301400 */
[----:B0-----:R-:W-:-:S05]  /*24f0*/  F2FP.F16.F32.PACK_AB R0, RZ, R0 ;  /* 0x00000000ff00723e */ /* 0x001fca00000000ff */
[----:B------:R0:W-:Y:S01]  /*2500*/  STG.E.U16 desc[UR36][R16.64], R0 ;  /* 0x0000000010007986 */ /* 0x0001e2000c101524 */
[----:B------:R-:W-:Y:S05]  /*2510*/  BRA `(.L_x_8088) ;  /* 0x0000000800ec7947 */ /* 0x000fea0003800000 */
.L_x_8091:
[----:B------:R-:W-:-:S13]  /*2520*/  ISETP.NE.AND P0, PT, R0, 0x7, PT ;  /* 0x000000070000780c */ /* 0x000fda0003f05270 */
[----:B------:R-:W-:Y:S05]  /*2530*/  @!P0 BRA `(.L_x_8093) ;  /* 0x0000000000348947 */ /* 0x000fea0003800000 */
[----:B------:R-:W-:-:S13]  /*2540*/  ISETP.NE.AND P0, PT, R0, 0x8, PT ;  /* 0x000000080000780c */ /* 0x000fda0003f05270 */
[----:B------:R-:W-:Y:S05]  /*2550*/  @!P0 BRA `(.L_x_8094) ;  /* 0x0000000000188947 */ /* 0x000fea0003800000 */
[----:B------:R-:W-:-:S13]  /*2560*/  ISETP.NE.AND P0, PT, R0, 0x9, PT ;  /* 0x000000090000780c */ /* 0x000fda0003f05270 */
[----:B------:R-:W-:Y:S05]  /*2570*/  @P0 BRA `(.L_x_8087) ;  /* 0x0000000800840947 */ /* 0x000fea0003800000 */
[----:B------:R-:W0:Y:S01]  /*2580*/  I2F.S64 R4, R2 ;  /* 0x0000000200047312 */ /* 0x000e220000301400 */
[----:B------:R-:W-:-:S05]  /*2590*/  IMAD.MOV.U32 R5, RZ, RZ, RZ ;  /* 0x000000ffff057224 */ /* 0x000fca00078e00ff */
[----:B0-----:R0:W-:Y:S01]  /*25a0*/  STG.E.64 desc[UR36][R16.64], R4 ;  /* 0x0000000410007986 */ /* 0x0011e2000c101b24 */
[----:B------:R-:W-:Y:S05]  /*25b0*/  BRA `(.L_x_8088) ;  /* 0x0000000800c47947 */ /* 0x000fea0003800000 */
.L_x_8094:
[----:B------:R-:W0:Y:S02]  /*25c0*/  I2F.S64 R2, R2 ;  /* 0x0000000200027312 */ /* 0x000e240000301400 */
[----:B0-----:R-:W-:-:S04]  /*25d0*/  F2FP.F16.F32.PACK_AB R3, RZ, R2 ;  /* 0x00000002ff03723e */ /* 0x001fc800000000ff */
[----:B------:R-:W-:-:S05]  /*25e0*/  PRMT R3, R3, 0x5410, RZ ;  /* 0x0000541003037816 */ /* 0x000fca00000000ff */
[----:B------:R0:W-:Y:S01]  /*25f0*/  STG.E desc[UR36][R16.64], R3 ;  /* 0x0000000310007986 */ /* 0x0001e2000c101924 */
[----:B------:R-:W-:Y:S05]  /*2600*/  BRA `(.L_x_8088) ;  /* 0x0000000800b07947 */ /* 0x000fea0003800000 */
.L_x_8093:
[----:B------:R-:W0:Y:S02]  /*2610*/  I2F.F64.S64 R2, R2 ;  /* 0x0000000200027312 */ /* 0x000e240000301c00 */
[----:B0-----:R0:W-:Y:S01]  /*2620*/  STG.E.64 desc[UR36][R16.64], R2 ;  /* 0x0000000210007986 */ /* 0x0011e2000c101b24 */
[----:B------:R-:W-:Y:S05]  /*2630*/  BRA `(.L_x_8088) ;  /* 0x0000000800a47947 */ /* 0x000fea0003800000 */
.L_x_8083:
        /* <DEDUP_REMOVED lines=8> */
[----:B------:R-:W-:-:S04]  /*26c0*/  ISETP.NE.U32.AND P0, PT, R5, RZ, PT ;  /* 0x000000ff0500720c */ /* 0x000fc80003f05070 */
[----:B------:R-:W-:-:S04]  /*26d0*/  ISETP.NE.AND.EX P0, PT, R3, RZ, PT, P0 ;  /* 0x000000ff0300720c */ /* 0x000fc80003f05300 */
[----:B------:R-:W-:-:S05]  /*26e0*/  SEL R3, RZ, 0x1, !P0 ;  /* 0x00000001ff037807 */ /* 0x000fca0004000000 */
[----:B------:R0:W-:Y:S01]  /*26f0*/  STG.E.U8 desc[UR36][R16.64], R3 ;  /* 0x0000000310007986 */ /* 0x0001e2000c101124 */
[----:B------:R-:W-:Y:S05]  /*2700*/  BRA `(.L_x_8088) ;  /* 0x0000000800707947 */ /* 0x000fea0003800000 */
.L_x_8097:
[----:B------:R-:W0:Y:S01]  /*2710*/  I2F.F64.S64 R4, R2 ;  /* 0x0000000200047312 */ /* 0x000e220000301c00 */
[----:B------:R-:W-:-:S05]  /*2720*/  CS2R R6, SRZ ;  /* 0x0000000000067805 */ /* 0x000fca000001ff00 */
[----:B0-----:R0:W-:Y:S01]  /*2730*/  STG.E.128 desc[UR36][R16.64], R4 ;  /* 0x0000000410007986 */ /* 0x0011e2000c101d24 */
[----:B------:R-:W-:Y:S05]  /*2740*/  BRA `(.L_x_8088) ;  /* 0x0000000800607947 */ /* 0x000fea0003800000 */
.L_x_8096:
[----:B------:R-:W-:-:S13]  /*2750*/  ISETP.NE.AND P0, PT, R0, 0xf, PT ;  /* 0x0000000f0000780c */ /* 0x000fda0003f05270 */
[----:B------:R-:W-:Y:S05]  /*2760*/  @!P0 BRA `(.L_x_8098) ;  /* 0x0000000000b48947 */ /* 0x000fea0003800000 */
[----:B------:R-:W-:-:S13]  /*2770*/  ISETP.NE.AND P0, PT, R0, 0x17, PT ;  /* 0x000000170000780c */ /* 0x000fda0003f05270 */
[----:B------:R-:W-:Y:S05]  /*2780*/  @!P0 BRA `(.L_x_8099) ;  /* 0x0000000000548947 */ /* 0x000fea0003800000 */
[----:B------:R-:W-:-:S13]  /*2790*/  ISETP.NE.AND P0, PT, R0, 0x18, PT ;  /* 0x000000180000780c */ /* 0x000fda0003f05270 */
[----:B------:R-:W-:Y:S05]  /*27a0*/  @P0 BRA `(.L_x_8087) ;  /* 0x0000000400f80947 */ /* 0x000fea0003800000 */
[----:B------:R-:W0:Y:S01]  /*27b0*/  I2F.S64 R3, R2 ;  /* 0x0000000200037312 */ /* 0x000e220000301400 */
        /* <DEDUP_REMOVED lines=14> */
.L_x_8101:
[----:B------:R-:W-:Y:S05]  /*28a0*/  BSYNC B0 ;  /* 0x0000000000007941 */ /* 0x000fea0003800000 */
.L_x_8100:
[----:B------:R-:W-:-:S05]  /*28b0*/  LOP3.LUT R5, R0, R5, RZ, 0xfc, !PT ;  /* 0x0000000500057212 */ /* 0x000fca00078efcff */
[----:B------:R0:W-:Y:S01]  /*28c0*/  STG.E.U8 desc[UR36][R16.64], R5 ;  /* 0x0000000510007986 */ /* 0x0001e2000c101124 */
[----:B------:R-:W-:Y:S05]  /*28d0*/  BRA `(.L_x_8088) ;  /* 0x0000000400fc7947 */ /* 0x000fea0003800000 */
.L_x_8099:
[----:B------:R-:W0:Y:S01]  /*28e0*/  I2F.S64 R3, R2 ;  /* 0x0000000200037312 */ /* 0x000e220000301400 */
        /* <DEDUP_REMOVED lines=12> */
.L_x_8103:
[----:B------:R-:W-:Y:S01]  /*29b0*/  IMAD.MOV.U32 R0, RZ, RZ, 0x7f ;  /* 0x0000007fff007424 */ /* 0x000fe200078e00ff */
[----:B------:R-:W-:-:S04]  /*29c0*/  ISETP.GT.U32.AND P0, PT, R4, 0x7f800000, PT ;  /* 0x7f8000000400780c */ /* 0x000fc80003f04070 */
[----:B------:R-:W-:-:S09]  /*29d0*/  SEL R0, R0, 0x7c, P0 ;  /* 0x0000007c00007807 */ /* 0x000fd20000000000 */
.L_x_8104:
[----:B------:R-:W-:Y:S05]  /*29e0*/  BSYNC B0 ;  /* 0x0000000000007941 */ /* 0x000fea0003800000 */
.L_x_8102:
[----:B------:R-:W-:-:S04]  /*29f0*/  LOP3.LUT R2, R3, 0x80000000, RZ, 0xc0, !PT ;  /* 0x8000000003027812 */ /* 0x000fc800078ec0ff */
[----:B------:R-:W-:-:S04]  /*2a00*/  SHF.R.U32.HI R3, RZ, 0x18, R2 ;  /* 0x00000018ff037819 */ /* 0x000fc80000011602 */
[----:B------:R-:W-:-:S05]  /*2a10*/  LOP3.LUT R3, R0, R3, RZ, 0xfc, !PT ;  /* 0x0000000300037212 */ /* 0x000fca00078efcff */
[----:B------:R0:W-:Y:S01]  /*2a20*/  STG.E.U8 desc[UR36][R16.64], R3 ;  /* 0x0000000310007986 */ /* 0x0001e2000c101124 */
[----:B------:R-:W-:Y:S05]  /*2a30*/  BRA `(.L_x_8088) ;  /* 0x0000000400a47947 */ /* 0x000fea0003800000 */
.L_x_8098:
[----:B------:R-:W0:Y:S02]  /*2a40*/  I2F.S64 R0, R2 ;  /* 0x0000000200007312 */ /* 0x000e240000301400 */
[----:B0-----:R-:W-:-:S05]  /*2a50*/  F2FP.BF16.F32.PACK_AB R0, RZ, R0 ;  /* 0x00000000ff00723e */ /* 0x001fca00000010ff */
[----:B------:R0:W-:Y:S01]  /*2a60*/  STG.E.U16 desc[UR36][R16.64], R0 ;  /* 0x0000000010007986 */ /* 0x0001e2000c101524 */
[----:B------:R-:W-:Y:S05]  /*2a70*/  BRA `(.L_x_8088) ;  /* 0x0000000400947947 */ /* 0x000fea0003800000 */
.L_x_8095:
        /* <DEDUP_REMOVED lines=10> */
.L_x_8107:
[----:B------:R-:W0:Y:S01]  /*2b20*/  I2F.S64 R3, R2 ;  /* 0x0000000200037312 */ /* 0x000e220000301400 */
        /* <DEDUP_REMOVED lines=16> */
.L_x_8110:
[----:B------:R-:W-:-:S04]  /*2c30*/  LOP3.LUT R2, R3, 0x80000000, RZ, 0xc0, !PT ;  /* 0x8000000003027812 */ /* 0x000fc800078ec0ff */
[----:B------:R-:W-:-:S04]  /*2c40*/  SHF.R.U32.HI R3, RZ, 0x18, R2 ;  /* 0x00000018ff037819 */ /* 0x000fc80000011602 */
[----:B------:R-:W-:-:S04]  /*2c50*/  LOP3.LUT R0, R0, R3, RZ, 0xfc, !PT ;  /* 0x0000000300007212 */ /* 0x000fc800078efcff */
[----:B------:R-:W-:-:S07]  /*2c60*/  PRMT R8, R0, 0x7610, R8 ;  /* 0x0000761000087816 */ /* 0x000fce0000000008 */
.L_x_8109:
[----:B------:R-:W-:Y:S05]  /*2c70*/  BSYNC B0 ;  /* 0x0000000000007941 */ /* 0x000fea0003800000 */
.L_x_8108:
[----:B------:R0:W-:Y:S01]  /*2c80*/  STG.E.U8 desc[UR36][R16.64], R8 ;  /* 0x0000000810007986 */ /* 0x0001e2000c101124 */
[----:B------:R-:W-:Y:S05]  /*2c90*/  BRA `(.L_x_8088) ;  /* 0x00000004000c7947 */ /* 0x000fea0003800000 */
.L_x_8106:
        /* <DEDUP_REMOVED lines=17> */
.L_x_8113:
[----:B------:R-:W-:-:S04]  /*2db0*/  LOP3.LUT R2, R3, 0x80000000, RZ, 0xc0, !PT ;  /* 0x8000000003027812 */ /* 0x000fc800078ec0ff */
[----:B------:R-:W-:-:S04]  /*2dc0*/  SHF.R.U32.HI R3, RZ, 0x18, R2 ;  /* 0x00000018ff037819 */ /* 0x000fc80000011602 */
[----:B------:R-:W-:-:S04]  /*2dd0*/  LOP3.LUT R0, R0, R3, RZ, 0xfc, !PT ;  /* 0x0000000300007212 */ /* 0x000fc800078efcff */
[----:B------:R-:W-:-:S07]  /*2de0*/  PRMT R8, R0, 0x7610, R8 ;  /* 0x0000761000087816 */ /* 0x000fce0000000008 */
.L_x_8112:
[----:B------:R-:W-:Y:S05]  /*2df0*/  BSYNC B0 ;  /* 0x0000000000007941 */ /* 0x000fea0003800000 */
.L_x_8111:
[----:B------:R0:W-:Y:S01]  /*2e00*/  STG.E.U8 desc[UR36][R16.64], R8 ;  /* 0x0000000810007986 */ /* 0x0001e2000c101124 */
[----:B------:R-:W-:Y:S05]  /*2e10*/  BRA `(.L_x_8088) ;  /* 0x0000000000ac7947 */ /* 0x000fea0003800000 */
.L_x_8105:
[----:B------:R-:W-:-:S13]  /*2e20*/  ISETP.NE.AND P0, PT, R0, 0x1c, PT ;  /* 0x0000001c0000780c */ /* 0x000fda0003f05270 */
[----:B------:R-:W-:Y:S05]  /*2e30*/  @!P0 BRA `(.L_x_8114) ;  /* 0x0000000000a08947 */ /* 0x000fea0003800000 */
[----:B------:R-:W-:-:S13]  /*2e40*/  ISETP.NE.AND P0, PT, R0, 0x1d, PT ;  /* 0x0000001d0000780c */ /* 0x000fda0003f05270 */
[----:B------:R-:W-:Y:S05]  /*2e50*/  @!P0 BRA `(.L_x_8115) ;  /* 0x0000000000908947 */ /* 0x000fea0003800000 */
[----:B------:R-:W-:-:S13]  /*2e60*/  ISETP.NE.AND P0, PT, R0, 0x2c, PT ;  /* 0x0000002c0000780c */ /* 0x000fda0003f05270 */
[----:B------:R-:W-:Y:S05]  /*2e70*/  @P0 BRA `(.L_x_8087) ;  /* 0x0000000000440947 */ /* 0x000fea0003800000 */
[----:B------:R-:W0:Y:S02]  /*2e80*/  I2F.S64 R2, R2 ;  /* 0x0000000200027312 */ /* 0x000e240000301400 */
        /* <DEDUP_REMOVED lines=16> */
.L_x_8087:
        /* <DEDUP_REMOVED lines=16> */
.L_x_8116:
[----:B------:R-:W-:Y:S05]  /*3090*/  BRA `(.L_x_8088) ;  /* 0x00000000000c7947 */ /* 0x000fea0003800000 */
.L_x_8115:
[----:B------:R0:W-:Y:S01]  /*30a0*/  STG.E.64 desc[UR36][R16.64], R2 ;  /* 0x0000000210007986 */ /* 0x0001e2000c101b24 */
[----:B------:R-:W-:Y:S05]  /*30b0*/  BRA `(.L_x_8088) ;  /* 0x0000000000047947 */ /* 0x000fea0003800000 */
.L_x_8114:
[----:B------:R0:W-:Y:S02]  /*30c0*/  STG.E desc[UR36][R16.64], R5 ;  /* 0x0000000510007986 */ /* 0x0001e4000c101924 */
.L_x_8088:
[----:B------:R-:W-:-:S04]  /*30d0*/  IMAD R18, R23, 0x200, R18 ;  /* 0x0000020017127824 */ /* 0x000fc800078e0212 */
[----:B------:R-:W-:-:S07]  /*30e0*/  VIADD R19, R18, 0x80 ;  /* 0x0000008012137836 */ /* 0x000fce0000000000 */
.L_x_8048:
[----:B------:R-:W-:Y:S05]  /*30f0*/  BSYNC B6 ;  /* 0x0000000000067941 */ /* 0x000fea0003800000 */
.L_x_8047:
        /* <DEDUP_REMOVED lines=307> */
.L_x_8119:
        /* <DEDUP_REMOVED lines=21> */
.L_x_8123:
[----:B------:R0:W5:Y:S01]  /*4580*/  LDG.E.U8 R2, desc[UR36][R4.64] ;  /* 0x0000002404027981 */ /* 0x000162000c1e1100 */
[----:B------:R-:W-:Y:S01]  /*4590*/  IMAD.MOV.U32 R3, RZ, RZ, RZ ;  /* 0x000000ffff037224 */ /* 0x000fe200078e00ff */
[----:B------:R-:W-:Y:S06]  /*45a0*/  BRA `(.L_x_8125) ;  /* 0x0000000c00487947 */ /* 0x000fec0003800000 */
.L_x_8122:
        /* <DEDUP_REMOVED lines=8> */
.L_x_8127:
[----:B------:R-:W2:Y:S02]  /*4630*/  LDG.E R2, desc[UR36][R4.64] ;  /* 0x0000002404027981 */ /* 0x000ea4000c1e1900 */
[----:B--2---:R-:W-:Y:S01]  /*4640*/  SHF.R.S32.HI R3, RZ, 0x1f, R2 ;  /* 0x0000001fff037819 */ /* 0x004fe20000011402 */
[----:B------:R-:W-:Y:S06]  /*4650*/  BRA `(.L_x_8125) ;  /* 0x0000000c001c7947 */ /* 0x000fec0003800000 */
.L_x_8126:
[----:B------:R-:W2:Y:S02]  /*4660*/  LDG.E.S16 R2, desc[UR36][R4.64] ;  /* 0x0000002404027981 */ /* 0x000ea4000c1e1700 */
[----:B--2---:R-:W-:Y:S01]  /*4670*/  SHF.R.S32.HI R3, RZ, 0x1f, R2 ;  /* 0x0000001fff037819 */ /* 0x004fe20000011402 */
[----:B------:R-:W-:Y:S06]  /*4680*/  BRA `(.L_x_8125) ;  /* 0x0000000c00107947 */ /* 0x000fec0003800000 */
.L_x_8121:
        /* <DEDUP_REMOVED lines=9> */
.L_x_8129:
[----:B------:R-:W2:Y:S02]  /*4720*/  LDG.E.U16 R4, desc[UR36][R4.64] ;  /* 0x0000002404047981 */ /* 0x000ea4000c1e1500 */
[----:B--2---:R-:W-:-:S06]  /*4730*/  HADD2.F32 R2, -RZ, R4.H0_H0 ;  /* 0x20000004ff027230 */ /* 0x004fcc0000004100 */
[----:B------:R-:W0:Y:S01]  /*4740*/  F2I.S64.TRUNC R2, R2 ;  /* 0x0000000200027311 */ /* 0x000e22000020d900 */
[----:B------:R-:W-:Y:S05]  /*4750*/  BRA `(.L_x_8125) ;  /* 0x0000000800dc7947 */ /* 0x000fea0003800000 */
.L_x_8128:
        /* <DEDUP_REMOVED lines=9> */
.L_x_8131:
[----:B------:R-:W2:Y:S02]  /*47f0*/  LDG.E.U16 R4, desc[UR36][R4.64] ;  /* 0x0000002404047981 */ /* 0x000ea4000c1e1500 */
[----:B--2---:R-:W-:-:S06]  /*4800*/  HADD2.F32 R2, -RZ, R4.H0_H0 ;  /* 0x20000004ff027230 */ /* 0x004fcc0000004100 */
[----:B------:R-:W0:Y:S01]  /*4810*/  F2I.S64.TRUNC R2, R2 ;  /* 0x0000000200027311 */ /* 0x000e22000020d900 */
[----:B------:R-:W-:Y:S05]  /*4820*/  BRA `(.L_x_8125) ;  /* 0x0000000800a87947 */ /* 0x000fea0003800000 */
.L_x_8130:
[----:B------:R-:W2:Y:S02]  /*4830*/  LDG.E.64 R2, desc[UR36][R4.64] ;  /* 0x0000002404027981 */ /* 0x000ea4000c1e1b00 */
[----:B--2---:R-:W0:Y:S01]  /*4840*/  F2I.S64.F64.TRUNC R2, R2 ;  /* 0x0000000200027311 */ /* 0x004e22000030d900 */
[----:B------:R-:W-:Y:S05]  /*4850*/  BRA `(.L_x_8125) ;  /* 0x00000008009c7947 */ /* 0x000fea0003800000 */
.L_x_8120:
        /* <DEDUP_REMOVED lines=13> */
.L_x_8134:
[----:B------:R-:W2:Y:S02]  /*4930*/  LDG.E.64 R2, desc[UR36][R4.64] ;  /* 0x0000002404027981 */ /* 0x000ea4000c1e1b00 */
[----:B--2---:R-:W0:Y:S01]  /*4940*/  F2I.S64.F64.TRUNC R2, R2 ;  /* 0x0000000200027311 */ /* 0x004e22000030d900 */
[----:B------:R-:W-:Y:S05]  /*4950*/  BRA `(.L_x_8125) ;  /* 0x00000008005c7947 */ /* 0x000fea0003800000 */
.L_x_8133:
        /* <DEDUP_REMOVED lines=27> */
.L_x_8136:
        /* <DEDUP_REMOVED lines=14> */
.L_x_8135:
[----:B------:R-:W2:Y:S02]  /*4bf0*/  LDG.E.U16 R2, desc[UR36][R4.64] ;  /* 0x0000002404027981 */ /* 0x000ea4000c1e1500 */
[----:B--2---:R-:W-:-:S06]  /*4c00*/  IMAD.U32 R2, R2, 0x10000, RZ ;  /* 0x0001000002027824 */ /* 0x004fcc00078e00ff */
[----:B------:R-:W0:Y:S01]  /*4c10*/  F2I.S64.TRUNC R2, R2 ;  /* 0x0000000200027311 */ /* 0x000e22000020d900 */
[----:B------:R-:W-:Y:S05]  /*4c20*/  BRA `(.L_x_8125) ;  /* 0x0000000400a87947 */ /* 0x000fea0003800000 */
.L_x_8132:
        /* <DEDUP_REMOVED lines=11> */
.L_x_8139:
        /* <DEDUP_REMOVED lines=21> */
.L_x_8143:
[----:B------:R-:W-:Y:S05]  /*4e30*/  BSYNC B1 ;  /* 0x0000000000017941 */ /* 0x000fea0003800000 */
.L_x_8142:
[----:B------:R-:W-:Y:S01]  /*4e40*/  IMAD.SHL.U32 R2, R2, 0x100000, RZ ;  /* 0x0010000002027824 */ /* 0x000fe200078e00ff */
[----:B------:R-:W-:-:S04]  /*4e50*/  LEA R3, R0, 0x3b800000, 0x17 ;  /* 0x3b80000000037811 */ /* 0x000fc800078eb8ff */
[----:B------:R-:W-:-:S07]  /*4e60*/  LOP3.LUT R2, R3, R2, R4, 0xfe, !PT ;  /* 0x0000000203027212 */ /* 0x000fce00078efe04 */
.L_x_8141:
[----:B------:R-:W-:Y:S05]  /*4e70*/  BSYNC B0 ;  /* 0x0000000000007941 */ /* 0x000fea0003800000 */
.L_x_8140:
[----:B------:R-:W1:Y:S01]  /*4e80*/  F2I.S64.TRUNC R2, R2 ;  /* 0x0000000200027311 */ /* 0x000e62000020d900 */
[----:B------:R-:W-:Y:S05]  /*4e90*/  BRA `(.L_x_8125) ;  /* 0x00000004000c7947 */ /* 0x000fea0003800000 */
.L_x_8138:
        /* <DEDUP_REMOVED lines=21> */
.L_x_8147:
[----:B------:R-:W-:Y:S05]  /*4ff0*/  BSYNC B1 ;  /* 0x0000000000017941 */ /* 0x000fea0003800000 */
.L_x_8146:
[----:B------:R-:W-:Y:S01]  /*5000*/  IMAD.SHL.U32 R2, R2, 0x200000, RZ ;  /* 0x0020000002027824 */ /* 0x000fe200078e00ff */
[----:B------:R-:W-:-:S04]  /*5010*/  LEA R3, R0, 0x37800000, 0x17 ;  /* 0x3780000000037811 */ /* 0x000fc800078eb8ff */
[----:B------:R-:W-:-:S07]  /*5020*/  LOP3.LUT R2, R3, R2, R4, 0xfe, !PT ;  /* 0x0000000203027212 */ /* 0x000fce00078efe04 */
.L_x_8145:
[----:B------:R-:W-:Y:S05]  /*5030*/  BSYNC B0 ;  /* 0x0000000000007941 */ /* 0x000fea0003800000 */
.L_x_8144:
[----:B------:R-:W2:Y:S01]  /*5040*/  F2I.S64.TRUNC R2, R2 ;  /* 0x0000000200027311 */ /* 0x000ea2000020d900 */
[----:B------:R-:W-:Y:S05]  /*5050*/  BRA `(.L_x_8125) ;  /* 0x00000000009c7947 */ /* 0x000fea0003800000 */
.L_x_8137:
        /* <DEDUP_REMOVED lines=14> */
.L_x_8151:
[----:B------:R-:W-:Y:S05]  /*5140*/  BSYNC B0 ;  /* 0x0000000000007941 */ /* 0x000fea0003800000 */
.L_x_8150:
[----:B------:R-:W0:Y:S01]  /*5150*/  F2I.S64.TRUNC R2, R2 ;  /* 0x0000000200027311 */ /* 0x000e22000020d900 */
[----:B------:R-:W-:Y:S05]  /*5160*/  BRA `(.L_x_8125) ;  /* 0x0000000000587947 */ /* 0x000fea0003800000 */
.L_x_8124:
        /* <DEDUP_REMOVED lines=16> */
.L_x_8152:
[----:B------:R-:W-:Y:S01]  /*5270*/  CS2R R2, SRZ ;  /* 0x0000000000027805 */ /* 0x000fe2000001ff00 */
[----:B------:R-:W-:Y:S06]  /*5280*/  BRA `(.L_x_8125) ;  /* 0x0000000000107947 */ /* 0x000fec0003800000 */
.L_x_8149:
[----:B------:R4:W5:Y:S01]  /*5290*/  LDG.E.64 R2, desc[UR36][R4.64] ;  /* 0x0000002404027981 */ /* 0x000962000c1e1b00 */
[----:B------:R-:W-:Y:S05]  /*52a0*/  BRA `(.L_x_8125) ;  /* 0x0000000000087947 */ /* 0x000fea0003800000 */
.L_x_8148:
[----:B------:R3:W5:Y:S01]  /*52b0*/  LDG.E R2, desc[UR36][R4.64] ;  /* 0x0000002404027981 */ /* 0x000762000c1e1900 */
[----:B------:R-:W-:-:S07]  /*52c0*/  IMAD.MOV.U32 R3, RZ, RZ, RZ ;  /* 0x000000ffff037224 */ /* 0x000fce00078e00ff */
.L_x_8125:
[----:B0--34-:R-:W0:Y:S01]  /*52d0*/  LDC.U8 R4, c[0x0][0x421] ;  /* 0x00010840ff047b82 */ /* 0x019e220000000000 */
[----:B-12--5:R-:W-:-:S04]  /*52e0*/  ISETP.GT.U32.AND P0, PT, R2, RZ, PT ;  /* 0x000000ff0200720c */ /* 0x026fc80003f04070 */
        /* <DEDUP_REMOVED lines=18> */
.L_x_8156:
[----:B------:R0:W-:Y:S01]  /*5410*/  STG.E.U8 desc[UR36][R16.64], R5 ;  /* 0x0000000510007986 */ /* 0x0001e2000c101124 */
[----:B------:R-:W-:Y:S05]  /*5420*/  BRA `(.L_x_8158) ;  /* 0x0000000c00507947 */ /* 0x000fea0003800000 */
.L_x_8155:
        /* <DEDUP_REMOVED lines=8> */
.L_x_8160:
[----:B------:R0:W-:Y:S01]  /*54b0*/  STG.E desc[UR36][R16.64], R5 ;  /* 0x0000000510007986 */ /* 0x0001e2000c101924 */
[----:B------:R-:W-:Y:S05]  /*54c0*/  BRA `(.L_x_8158) ;  /* 0x0000000c00287947 */ /* 0x000fea0003800000 */
.L_x_8159:
[----:B------:R0:W-:Y:S01]  /*54d0*/  STG.E.U16 desc[UR36][R16.64], R5 ;  /* 0x0000000510007986 */ /* 0x0001e2000c101524 */
[----:B------:R-:W-:Y:S05]  /*54e0*/  BRA `(.L_x_8158) ;  /* 0x0000000c00207947 */ /* 0x000fea0003800000 */
.L_x_8154:
        /* <DEDUP_REMOVED lines=9> */
.L_x_8162:
[----:B------:R-:W0:Y:S02]  /*5580*/  I2F.S64 R0, R2 ;  /* 0x0000000200007312 */ /* 0x000e240000301400 */
[----:B0-----:R-:W-:-:S05]  /*5590*/  F2FP.F16.F32.PACK_AB R0, RZ, R0 ;  /* 0x00000000ff00723e */ /* 0x001fca00000000ff */
[----:B------:R0:W-:Y:S01]  /*55a0*/  STG.E.U16 desc[UR36][R16.64], R0 ;  /* 0x0000000010007986 */ /* 0x0001e2000c101524 */
[----:B------:R-:W-:Y:S05]  /*55b0*/  BRA `(.L_x_8158) ;  /* 0x0000000800ec7947 */ /* 0x000fea0003800000 */
.L_x_8161:
        /* <DEDUP_REMOVED lines=10> */
.L_x_8164:
[----:B------:R-:W0:Y:S02]  /*5660*/  I2F.S64 R2, R2 ;  /* 0x0000000200027312 */ /* 0x000e240000301400 */
[----:B0-----:R-:W-:-:S04]  /*5670*/  F2FP.F16.F32.PACK_AB R3, RZ, R2 ;  /* 0x00000002ff03723e */ /* 0x001fc800000000ff */
[----:B------:R-:W-:-:S05]  /*5680*/  PRMT R3, R3, 0x5410, RZ ;  /* 0x0000541003037816 */ /* 0x000fca00000000ff */
[----:B------:R0:W-:Y:S01]  /*5690*/  STG.E desc[UR36][R16.64], R3 ;  /* 0x0000000310007986 */ /* 0x0001e2000c101924 */
[----:B------:R-:W-:Y:S05]  /*56a0*/  BRA `(.L_x_8158) ;  /* 0x0000000800b07947 */ /* 0x000fea0003800000 */
.L_x_8163:
[----:B------:R-:W0:Y:S02]  /*56b0*/  I2F.F64.S64 R2, R2 ;  /* 0x0000000200027312 */ /* 0x000e240000301c00 */
[----:B0-----:R0:W-:Y:S01]  /*56c0*/  STG.E.64 desc[UR36][R16.64], R2 ;  /* 0x0000000210007986 */ /* 0x0011e2000c101b24 */
[----:B------:R-:W-:Y:S05]  /*56d0*/  BRA `(.L_x_8158) ;  /* 0x0000000800a47947 */ /* 0x000fea0003800000 */
.L_x_8153:
        /* <DEDUP_REMOVED lines=13> */
.L_x_8167:
[----:B------:R-:W0:Y:S01]  /*57b0*/  I2F.F64.S64 R4, R2 ;  /* 0x0000000200047312 */ /* 0x000e220000301c00 */
[----:B------:R-:W-:-:S05]  /*57c0*/  CS2R R6, SRZ ;  /* 0x0000000000067805 */ /* 0x000fca000001ff00 */
[----:B0-----:R0:W-:Y:S01]  /*57d0*/  STG.E.128 desc[UR36][R16.64], R4 ;  /* 0x0000000410007986 */ /* 0x0011e2000c101d24 */
[----:B------:R-:W-:Y:S05]  /*57e0*/  BRA `(.L_x_8158) ;  /* 0x0000000800607947 */ /* 0x000fea0003800000 */
.L_x_8166:
        /* <DEDUP_REMOVED lines=21> */
.L_x_8171:
[----:B------:R-:W-:Y:S05]  /*5940*/  BSYNC B0 ;  /* 0x0000000000007941 */ /* 0x000fea0003800000 */
.L_x_8170:
[----:B------:R-:W-:-:S05]  /*5950*/  LOP3.LUT R5, R0, R5, RZ, 0xfc, !PT ;  /* 0x0000000500057212 */ /* 0x000fca00078efcff */
[----:B------:R0:W-:Y:S01]  /*5960*/  STG.E.U8 desc[UR36][R16.64], R5 ;  /* 0x0000000510007986 */ /* 0x0001e2000c101124 */
[----:B------:R-:W-:Y:S05]  /*5970*/  BRA `(.L_x_8158) ;  /* 0x0000000400fc7947 */ /* 0x000fea0003800000 */
.L_x_8169:
        /* <DEDUP_REMOVED lines=13> */
.L_x_8173:
[----:B------:R-:W-:Y:S01]  /*5a50*/  IMAD.MOV.U32 R0, RZ, RZ, 0x7f ;  /* 0x0000007fff007424 */ /* 0x000fe200078e00ff */
[----:B------:R-:W-:-:S04]  /*5a60*/  ISETP.GT.U32.AND P0, PT, R4, 0x7f800000, PT ;  /* 0x7f8000000400780c */ /* 0x000fc80003f04070 */
[----:B------:R-:W-:-:S09]  /*5a70*/  SEL R0, R0, 0x7c, P0 ;  /* 0x0000007c00007807 */ /* 0x000fd20000000000 */
.L_x_8174:
[----:B------:R-:W-:Y:S05]  /*5a80*/  BSYNC B0 ;  /* 0x0000000000007941 */ /* 0x000fea0003800000 */
.L_x_8172:
[----:B------:R-:W-:-:S04]  /*5a90*/  LOP3.LUT R2, R3, 0x80000000, RZ, 0xc0, !PT ;  /* 0x8000000003027812 */ /* 0x000fc800078ec0ff */
[----:B------:R-:W-:-:S04]  /*5aa0*/  SHF.R.U32.HI R3, RZ, 0x18, R2 ;  /* 0x00000018ff037819 */ /* 0x000fc80000011602 */
[----:B------:R-:W-:-:S05]  /*5ab0*/  LOP3.LUT R3, R0, R3, RZ, 0xfc, !PT ;  /* 0x0000000300037212 */ /* 0x000fca00078efcff */
[----:B------:R0:W-:Y:S01]  /*5ac0*/  STG.E.U8 desc[UR36][R16.64], R3 ;  /* 0x0000000310007986 */ /* 0x0001e2000c101124 */
[----:B------:R-:W-:Y:S05]  /*5ad0*/  BRA `(.L_x_8158) ;  /* 0x0000000400a47947 */ /* 0x000fea0003800000 */
.L_x_8168:
[----:B------:R-:W0:Y:S02]  /*5ae0*/  I2F.S64 R0, R2 ;  /* 0x0000000200007312 */ /* 0x000e240000301400 */
[----:B0-----:R-:W-:-:S05]  /*5af0*/  F2FP.BF16.F32.PACK_AB R0, RZ, R0 ;  /* 0x00000000ff00723e */ /* 0x001fca00000010ff */
[----:B------:R0:W-:Y:S01]  /*5b00*/  STG.E.U16 desc[UR36][R16.64], R0 ;  /* 0x0000000010007986 */ /* 0x0001e2000c101524 */
[----:B------:R-:W-:Y:S05]  /*5b10*/  BRA `(.L_x_8158) ;  /* 0x0000000400947947 */ /* 0x000fea0003800000 */
.L_x_8165:
        /* <DEDUP_REMOVED lines=10> */
.L_x_8177:
        /* <DEDUP_REMOVED lines=17> */
.L_x_8180:
[----:B------:R-:W-:-:S04]  /*5cd0*/  LOP3.LUT R2, R3, 0x80000000, RZ, 0xc0, !PT ;  /* 0x8000000003027812 */ /* 0x000fc800078ec0ff */
[----:B------:R-:W-:-:S04]  /*5ce0*/  SHF.R.U32.HI R3, RZ, 0x18, R2 ;  /* 0x00000018ff037819 */ /* 0x000fc80000011602 */
[----:B------:R-:W-:-:S04]  /*5cf0*/  LOP3.LUT R0, R0, R3, RZ, 0xfc, !PT ;  /* 0x0000000300007212 */ /* 0x000fc800078efcff */
[----:B------:R-:W-:-:S07]  /*5d00*/  PRMT R8, R0, 0x7610, R8 ;  /* 0x0000761000087816 */ /* 0x000fce0000000008 */
.L_x_8179:
[----:B------:R-:W-:Y:S05]  /*5d10*/  BSYNC B0 ;  /* 0x0000000000007941 */ /* 0x000fea0003800000 */
.L_x_8178:
[----:B------:R3:W-:Y:S01]  /*5d20*/  STG.E.U8 desc[UR36][R16.64], R8 ;  /* 0x0000000810007986 */ /* 0x0007e2000c101124 */
[----:B------:R-:W-:Y:S05]  /*5d30*/  BRA `(.L_x_8158) ;  /* 0x00000004000c7947 */ /* 0x000fea0003800000 */
.L_x_8176:
        /* <DEDUP_REMOVED lines=17> */
.L_x_8183:
[----:B------:R-:W-:-:S04]  /*5e50*/  LOP3.LUT R2, R3, 0x80000000, RZ, 0xc0, !PT ;  /* 0x8000000003027812 */ /* 0x000fc800078ec0ff */
[----:B------:R-:W-:-:S04]  /*5e60*/  SHF.R.U32.HI R3, RZ, 0x18, R2 ;  /* 0x00000018ff037819 */ /* 0x000fc80000011602 */
[----:B------:R-:W-:-:S04]  /*5e70*/  LOP3.LUT R0, R0, R3, RZ, 0xfc, !PT ;  /* 0x0000000300007212 */ /* 0x000fc800078efcff */
[----:B------:R-:W-:-:S07]  /*5e80*/  PRMT R8, R0, 0x7610, R8 ;  /* 0x0000761000087816 */ /* 0x000fce0000000008 */
.L_x_8182:
[----:B------:R-:W-:Y:S05]  /*5e90*/  BSYNC B0 ;  /* 0x0000000000007941 */ /* 0x000fea0003800000 */
.L_x_8181:
[----:B------:R0:W-:Y:S01]  /*5ea0*/  STG.E.U8 desc[UR36][R16.64], R8 ;  /* 0x0000000810007986 */ /* 0x0001e2000c101124 */
[----:B------:R-:W-:Y:S05]  /*5eb0*/  BRA `(.L_x_8158) ;  /* 0x0000000000ac7947 */ /* 0x000fea0003800000 */
.L_x_8175:
        /* <DEDUP_REMOVED lines=23> */
.L_x_8157:
        /* <DEDUP_REMOVED lines=16> */
.L_x_8186:
[----:B------:R-:W-:Y:S05]  /*6130*/  BRA `(.L_x_8158) ;  /* 0x00000000000c7947 */ /* 0x000fea0003800000 */
.L_x_8185:
[----:B------:R2:W-:Y:S01]  /*6140*/  STG.E.64 desc[UR36][R16.64], R2 ;  /* 0x0000000210007986 */ /* 0x0005e2000c101b24 */
[----:B------:R-:W-:Y:S05]  /*6150*/  BRA `(.L_x_8158) ;  /* 0x0000000000047947 */ /* 0x000fea0003800000 */
.L_x_8184:
[----:B------:R0:W-:Y:S02]  /*6160*/  STG.E desc[UR36][R16.64], R5 ;  /* 0x0000000510007986 */ /* 0x0001e4000c101924 */
.L_x_8158:
[----:B------:R-:W-:-:S07]  /*6170*/  VIADD R19, R19, 0x80 ;  /* 0x0000008013137836 */ /* 0x000fce0000000000 */
.L_x_8118:
[----:B------:R-:W-:Y:S05]  /*6180*/  BSYNC B6 ;  /* 0x0000000000067941 */ /* 0x000fea0003800000 */
.L_x_8117:
        /* <DEDUP_REMOVED lines=307> */
.L_x_8189:
        /* <DEDUP_REMOVED lines=21> */
.L_x_8193:
[----:B------:R0:W5:Y:S01]  /*7610*/  LDG.E.U8 R2, desc[UR36][R4.64] ;  /* 0x0000002404027981 */ /* 0x000162000c1e1100 */
[----:B------:R-:W-:Y:S01]  /*7620*/  IMAD.MOV.U32 R3, RZ, RZ, RZ ;  /* 0x000000ffff037224 */ /* 0x000fe200078e00ff */
[----:B------:R-:W-:Y:S06]  /*7630*/  BRA `(.L_x_8195) ;  /* 0x0000000c00487947 */ /* 0x000fec0003800000 */
.L_x_8192:
        /* <DEDUP_REMOVED lines=8> */
.L_x_8197:
[----:B------:R-:W2:Y:S02]  /*76c0*/  LDG.E R2, desc[UR36][R4.64] ;  /* 0x0000002404027981 */ /* 0x000ea4000c1e1900 */
[----:B--2---:R-:W-:Y:S01]  /*76d0*/  SHF.R.S32.HI R3, RZ, 0x1f, R2 ;  /* 0x0000001fff037819 */ /* 0x004fe20000011402 */
[----:B------:R-:W-:Y:S06]  /*76e0*/  BRA `(.L_x_8195) ;  /* 0x0000000c001c7947 */ /* 0x000fec0003800000 */
.L_x_8196:
[----:B------:R-:W2:Y:S02]  /*76f0*/  LDG.E.S16 R2, desc[UR36][R4.64] ;  /* 0x0000002404027981 */ /* 0x000ea4000c1e1700 */
[----:B--2---:R-:W-:Y:S01]  /*7700*/  SHF.R.S32.HI R3, RZ, 0x1f, R2 ;  /* 0x0000001fff037819 */ /* 0x004fe20000011402 */
[----:B------:R-:W-:Y:S06]  /*7710*/  BRA `(.L_x_8195) ;  /* 0x0000000c00107947 */ /* 0x000fec0003800000 */
.L_x_8191:
        /* <DEDUP_REMOVED lines=9> */
.L_x_8199:
[----:B------:R-:W2:Y:S02]  /*77b0*/  LDG.E.U16 R4, desc[UR36][R4.64] ;  /* 0x0000002404047981 */ /* 0x000ea4000c1e1500 */
[----:B--2---:R-:W-:-:S06]  /*77c0*/  HADD2.F32 R2, -RZ, R4.H0_H0 ;  /* 0x20000004ff027230 */ /* 0x004fcc0000004100 */
[----:B------:R-:W0:Y:S01]  /*77d0*/  F2I.S64.TRUNC R2, R2 ;  /* 0x0000000200027311 */ /* 0x000e22000020d900 */
[----:B------:R-:W-:Y:S05]  /*77e0*/  BRA `(.L_x_8195) ;  /* 0x0000000800dc7947 */ /* 0x000fea0003800000 */
.L_x_8198:
        /* <DEDUP_REMOVED lines=9> */
.L_x_8201:
[----:B------:R-:W2:Y:S02]  /*7880*/  LDG.E.U16 R4, desc[UR36][R4.64] ;  /* 0x0000002404047981 */ /* 0x000ea4000c1e1500 */
[----:B--2---:R-:W-:-:S06]  /*7890*/  HADD2.F32 R2, -RZ, R4.H0_H0 ;  /* 0x20000004ff027230 */ /* 0x004fcc0000004100 */
[----:B------:R-:W0:Y:S01]  /*78a0*/  F2I.S64.TRUNC R2, R2 ;  /* 0x0000000200027311 */ /* 0x000e22000020d900 */
[----:B------:R-:W-:Y:S05]  /*78b0*/  BRA `(.L_x_8195) ;  /* 0x0000000800a87947 */ /* 0x000fea0003800000 */
.L_x_8200:
[----:B------:R-:W2:Y:S02]  /*78c0*/  LDG.E.64 R2, desc[UR36][R4.64] ;  /* 0x0000002404027981 */ /* 0x000ea4000c1e1b00 */
[----:B--2---:R-:W0:Y:S01]  /*78d0*/  F2I.S64.F64.TRUNC R2, R2 ;  /* 0x0000000200027311 */ /* 0x004e22000030d900 */
[----:B------:R-:W-:Y:S05]  /*78e0*/  BRA `(.L_x_8195) ;  /* 0x00000008009c7947 */ /* 0x000fea0003800000 */
.L_x_8190:
        /* <DEDUP_REMOVED lines=13> */
.L_x_8204:
[----:B------:R-:W2:Y:S02]  /*79c0*/  LDG.E.64 R2, desc[UR36][R4.64] ;  /* 0x0000002404027981 */ /* 0x000ea4000c1e1b00 */
[----:B--2---:R-:W0:Y:S01]  /*79d0*/  F2I.S64.F64.TRUNC R2, R2 ;  /* 0x0000000200027311 */ /* 0x004e22000030d900 */
[----:B------:R-:W-:Y:S05]  /*79e0*/  BRA `(.L_x_8195) ;  /* 0x00000008005c7947 */ /* 0x000fea0003800000 */
.L_x_8203:
        /* <DEDUP_REMOVED lines=27> */
.L_x_8206:
        /* <DEDUP_REMOVED lines=14> */
.L_x_8205:
[----:B------:R-:W2:Y:S02]  /*7c80*/  LDG.E.U16 R2, desc[UR36][R4.64] ;  /* 0x0000002404027981 */ /* 0x000ea4000c1e1500 */
[----:B--2---:R-:W-:-:S06]  /*7c90*/  IMAD.U32 R2, R2, 0x10000, RZ ;  /* 0x0001000002027824 */ /* 0x004fcc00078e00ff */
[----:B------:R-:W0:Y:S01]  /*7ca0*/  F2I.S64.TRUNC R2, R2 ;  /* 0x0000000200027311 */ /* 0x000e22000020d900 */
[----:B------:R-:W-:Y:S05]  /*7cb0*/  BRA `(.L_x_8195) ;  /* 0x0000000400a87947 */ /* 0x000fea0003800000 */
.L_x_8202:
        /* <DEDUP_REMOVED lines=11> */
.L_x_8209:
        /* <DEDUP_REMOVED lines=21> */
.L_x_8213:
[----:B------:R-:W-:Y:S05]  /*7ec0*/  BSYNC B1 ;  /* 0x0000000000017941 */ /* 0x000fea0003800000 */
.L_x_8212:
[----:B------:R-:W-:Y:S01]  /*7ed0*/  IMAD.SHL.U32 R2, R2, 0x100000, RZ ;  /* 0x0010000002027824 */ /* 0x000fe200078e00ff */
[----:B------:R-:W-:-:S04]  /*7ee0*/  LEA R3, R0, 0x3b800000, 0x17 ;  /* 0x3b80000000037811 */ /* 0x000fc800078eb8ff */
[----:B------:R-:W-:-:S07]  /*7ef0*/  LOP3.LUT R2, R3, R2, R4, 0xfe, !PT ;  /* 0x0000000203027212 */ /* 0x000fce00078efe04 */
.L_x_8211:
[----:B------:R-:W-:Y:S05]  /*7f00*/  BSYNC B0 ;  /* 0x0000000000007941 */ /* 0x000fea0003800000 */
.L_x_8210:
[----:B------:R-:W1:Y:S01]  /*7f10*/  F2I.S64.TRUNC R2, R2 ;  /* 0x0000000200027311 */ /* 0x000e62000020d900 */
[----:B------:R-:W-:Y:S05]  /*7f20*/  BRA `(.L_x_8195) ;  /* 0x00000004000c7947 */ /* 0x000fea0003800000 */
.L_x_8208:
        /* <DEDUP_REMOVED lines=21> */
.L_x_8217:
[----:B------:R-:W-:Y:S05]  /*8080*/  BSYNC B1 ;  /* 0x0000000000017941 */ /* 0x000fea0003800000 */
.L_x_8216:
[----:B------:R-:W-:Y:S01]  /*8090*/  IMAD.SHL.U32 R2, R2, 0x200000, RZ ;  /* 0x0020000002027824 */ /* 0x000fe200078e00ff */
[----:B------:R-:W-:-:S04]  /*80a0*/  LEA R3, R0, 0x37800000, 0x17 ;  /* 0x3780000000037811 */ /* 0x000fc800078eb8ff */
[----:B------:R-:W-:-:S07]  /*80b0*/  LOP3.LUT R2, R3, R2, R4, 0xfe, !PT ;  /* 0x0000000203027212 */ /* 0x000fce00078efe04 */
.L_x_8215:
[----:B------:R-:W-:Y:S05]  /*80c0*/  BSYNC B0 ;  /* 0x0000000000007941 */ /* 0x000fea0003800000 */
.L_x_8214:
[----:B------:R-:W2:Y:S01]  /*80d0*/  F2I.S64.TRUNC R2, R2 ;  /* 0x0000000200027311 */ /* 0x000ea2000020d900 */
[----:B------:R-:W-:Y:S05]  /*80e0*/  BRA `(.L_x_8195) ;  /* 0x00000000009c7947 */ /* 0x000fea0003800000 */
.L_x_8207:
        /* <DEDUP_REMOVED lines=14> */
.L_x_8221:
[----:B------:R-:W-:Y:S05]  /*81d0*/  BSYNC B0 ;  /* 0x0000000000007941 */ /* 0x000fea0003800000 */
.L_x_8220:
[----:B------:R-:W4:Y:S01]  /*81e0*/  F2I.S64.TRUNC R2, R2 ;  /* 0x0000000200027311 */ /* 0x000f22000020d900 */
[----:B------:R-:W-:Y:S05]  /*81f0*/  BRA `(.L_x_8195) ;  /* 0x0000000000587947 */ /* 0x000fea0003800000 */
.L_x_8194:
        /* <DEDUP_REMOVED lines=16> */
.L_x_8222:
[----:B------:R-:W-:Y:S01]  /*8300*/  CS2R R2, SRZ ;  /* 0x0000000000027805 */ /* 0x000fe2000001ff00 */
[----:B------:R-:W-:Y:S06]  /*8310*/  BRA `(.L_x_8195) ;  /* 0x0000000000107947 */ /* 0x000fec0003800000 */
.L_x_8219:
[----:B------:R3:W5:Y:S01]  /*8320*/  LDG.E.64 R2, desc[UR36][R4.64] ;  /* 0x0000002404027981 */ /* 0x000762000c1e1b00 */
[----:B------:R-:W-:Y:S05]  /*8330*/  BRA `(.L_x_8195) ;  /* 0x0000000000087947 */ /* 0x000fea0003800000 */
.L_x_8218:
[----:B------:R0:W5:Y:S01]  /*8340*/  LDG.E R2, desc[UR36][R4.64] ;  /* 0x0000002404027981 */ /* 0x000162000c1e1900 */
[----:B------:R-:W-:-:S07]  /*8350*/  IMAD.MOV.U32 R3, RZ, RZ, RZ ;  /* 0x000000ffff037224 */ /* 0x000fce00078e00ff */
.L_x_8195:
        /* <DEDUP_REMOVED lines=20> */
.L_x_8226:
[----:B------:R3:W-:Y:S01]  /*84a0*/  STG.E.U8 desc[UR36][R16.64], R5 ;  /* 0x0000000510007986 */ /* 0x0007e2000c101124 */
[----:B------:R-:W-:Y:S05]  /*84b0*/  BRA `(.L_x_8228) ;  /* 0x0000000c00507947 */ /* 0x000fea0003800000 */
.L_x_8225:
        /* <DEDUP_REMOVED lines=8> */
.L_x_8230:
[----:B------:R2:W-:Y:S01]  /*8540*/  STG.E desc[UR36][R16.64], R5 ;  /* 0x0000000510007986 */ /* 0x0005e2000c101924 */
[----:B------:R-:W-:Y:S05]  /*8550*/  BRA `(.L_x_8228) ;  /* 0x0000000c00287947 */ /* 0x000fea0003800000 */
.L_x_8229:
[----:B------:R0:W-:Y:S01]  /*8560*/  STG.E.U16 desc[UR36][R16.64], R5 ;  /* 0x0000000510007986 */ /* 0x0001e2000c101524 */
[----:B------:R-:W-:Y:S05]  /*8570*/  BRA `(.L_x_8228) ;  /* 0x0000000c00207947 */ /* 0x000fea0003800000 */
.L_x_8224:
        /* <DEDUP_REMOVED lines=9> */
.L_x_8232:
[----:B------:R-:W0:Y:S02]  /*8610*/  I2F.S64 R0, R2 ;  /* 0x0000000200007312 */ /* 0x000e240000301400 */
[----:B0-----:R-:W-:-:S05]  /*8620*/  F2FP.F16.F32.PACK_AB R0, RZ, R0 ;  /* 0x00000000ff00723e */ /* 0x001fca00000000ff */
[----:B------:R0:W-:Y:S01]  /*8630*/  STG.E.U16 desc[UR36][R16.64], R0 ;  /* 0x0000000010007986 */ /* 0x0001e2000c101524 */
[----:B------:R-:W-:Y:S05]  /*8640*/  BRA `(.L_x_8228) ;  /* 0x0000000800ec7947 */ /* 0x000fea0003800000 */
.L_x_8231:
        /* <DEDUP_REMOVED lines=10> */
.L_x_8234:
[----:B------:R-:W0:Y:S02]  /*86f0*/  I2F.S64 R2, R2 ;  /* 0x0000000200027312 */ /* 0x000e240000301400 */
[----:B0-----:R-:W-:-:S04]  /*8700*/  F2FP.F16.F32.PACK_AB R3, RZ, R2 ;  /* 0x00000002ff03723e */ /* 0x001fc800000000ff */
[----:B------:R-:W-:-:S05]  /*8710*/  PRMT R3, R3, 0x5410, RZ ;  /* 0x0000541003037816 */ /* 0x000fca00000000ff */
[----:B------:R0:W-:Y:S01]  /*8720*/  STG.E desc[UR36][R16.64], R3 ;  /* 0x0000000310007986 */ /* 0x0001e2000c101924 */
[----:B------:R-:W-:Y:S05]  /*8730*/  BRA `(.L_x_8228) ;  /* 0x0000000800b07947 */ /* 0x000fea0003800000 */
.L_x_8233:
[----:B------:R-:W0:Y:S02]  /*8740*/  I2F.F64.S64 R2, R2 ;  /* 0x0000000200027312 */ /* 0x000e240000301c00 */
[----:B0-----:R0:W-:Y:S01]  /*8750*/  STG.E.64 desc[UR36][R16.64], R2 ;  /* 0x0000000210007986 */ /* 0x0011e2000c101b24 */
[----:B------:R-:W-:Y:S05]  /*8760*/  BRA `(.L_x_8228) ;  /* 0x0000000800a47947 */ /* 0x000fea0003800000 */
.L_x_8223:
        /* <DEDUP_REMOVED lines=13> */
.L_x_8237:
[----:B------:R-:W0:Y:S01]  /*8840*/  I2F.F64.S64 R4, R2 ;  /* 0x0000000200047312 */ /* 0x000e220000301c00 */
[----:B------:R-:W-:-:S05]  /*8850*/  CS2R R6, SRZ ;  /* 0x0000000000067805 */ /* 0x000fca000001ff00 */
[----:B0-----:R0:W-:Y:S01]  /*8860*/  STG.E.128 desc[UR36][R16.64], R4 ;  /* 0x0000000410007986 */ /* 0x0011e2000c101d24 */
[----:B------:R-:W-:Y:S05]  /*8870*/  BRA `(.L_x_8228) ;  /* 0x0000000800607947 */ /* 0x000fea0003800000 */
.L_x_8236:
        /* <DEDUP_REMOVED lines=21> */
.L_x_8241:
[----:B------:R-:W-:Y:S05]  /*89d0*/  BSYNC B0 ;  /* 0x0000000000007941 */ /* 0x000fea0003800000 */
.L_x_8240:
[----:B------:R-:W-:-:S05]  /*89e0*/  LOP3.LUT R5, R0, R5, RZ, 0xfc, !PT ;  /* 0x0000000500057212 */ /* 0x000fca00078efcff */
[----:B------:R0:W-:Y:S01]  /*89f0*/  STG.E.U8 desc[UR36][R16.64], R5 ;  /* 0x0000000510007986 */ /* 0x0001e2000c101124 */
[----:B------:R-:W-:Y:S05]  /*8a00*/  BRA `(.L_x_8228) ;  /* 0x0000000400fc7947 */ /* 0x000fea0003800000 */
.L_x_8239:
        /* <DEDUP_REMOVED lines=13> */
.L_x_8243:
[----:B------:R-:W-:Y:S01]  /*8ae0*/  IMAD.MOV.U32 R0, RZ, RZ, 0x7f ;  /* 0x0000007fff007424 */ /* 0x000fe200078e00ff */
[----:B------:R-:W-:-:S04]  /*8af0*/  ISETP.GT.U32.AND P0, PT, R4, 0x7f800000, PT ;  /* 0x7f8000000400780c */ /* 0x000fc80003f04070 */
[----:B------:R-:W-:-:S09]  /*8b00*/  SEL R0, R0, 0x7c, P0 ;  /* 0x0000007c00007807 */ /* 0x000fd20000000000 */
.L_x_8244:
[----:B------:R-:W-:Y:S05]  /*8b10*/  BSYNC B0 ;  /* 0x0000000000007941 */ /* 0x000fea0003800000 */
.L_x_8242:
[----:B------:R-:W-:-:S04]  /*8b20*/  LOP3.LUT R2, R3, 0x80000000, RZ, 0xc0, !PT ;  /* 0x8000000003027812 */ /* 0x000fc800078ec0ff */
[----:B------:R-:W-:-:S04]  /*8b30*/  SHF.R.U32.HI R3, RZ, 0x18, R2 ;  /* 0x00000018ff037819 */ /* 0x000fc80000011602 */
[----:B------:R-:W-:-:S05]  /*8b40*/  LOP3.LUT R3, R0, R3, RZ, 0xfc, !PT ;  /* 0x0000000300037212 */ /* 0x000fca00078efcff */
[----:B------:R0:W-:Y:S01]  /*8b50*/  STG.E.U8 desc[UR36][R16.64], R3 ;  /* 0x0000000310007986 */ /* 0x0001e2000c101124 */
[----:B------:R-:W-:Y:S05]  /*8b60*/  BRA `(.L_x_8228) ;  /* 0x0000000400a47947 */ /* 0x000fea0003800000 */
.L_x_8238:
[----:B------:R-:W0:Y:S02]  /*8b70*/  I2F.S64 R0, R2 ;  /* 0x0000000200007312 */ /* 0x000e240000301400 */
[----:B0-----:R-:W-:-:S05]  /*8b80*/  F2FP.BF16.F32.PACK_AB R0, RZ, R0 ;  /* 0x00000000ff00723e */ /* 0x001fca00000010ff */
[----:B------:R0:W-:Y:S01]  /*8b90*/  STG.E.U16 desc[UR36][R16.64], R0 ;  /* 0x0000000010007986 */ /* 0x0001e2000c101524 */
[----:B------:R-:W-:Y:S05]  /*8ba0*/  BRA `(.L_x_8228) ;  /* 0x0000000400947947 */ /* 0x000fea0003800000 */
.L_x_8235:
        /* <DEDUP_REMOVED lines=10> */
.L_x_8247:
        /* <DEDUP_REMOVED lines=17> */
.L_x_8250:
[----:B------:R-:W-:-:S04]  /*8d60*/  LOP3.LUT R2, R3, 0x80000000, RZ, 0xc0, !PT ;  /* 0x8000000003027812 */ /* 0x000fc800078ec0ff */
[----:B------:R-:W-:-:S04]  /*8d70*/  SHF.R.U32.HI R3, RZ, 0x18, R2 ;  /* 0x00000018ff037819 */ /* 0x000fc80000011602 */
[----:B------:R-:W-:-:S04]  /*8d80*/  LOP3.LUT R0, R0, R3, RZ, 0xfc, !PT ;  /* 0x0000000300007212 */ /* 0x000fc800078efcff */
[----:B------:R-:W-:-:S07]  /*8d90*/  PRMT R8, R0, 0x7610, R8 ;  /* 0x0000761000087816 */ /* 0x000fce0000000008 */
.L_x_8249:
[----:B------:R-:W-:Y:S05]  /*8da0*/  BSYNC B0 ;  /* 0x0000000000007941 */ /* 0x000fea0003800000 */
.L_x_8248:
[----:B------:R0:W-:Y:S01]  /*8db0*/  STG.E.U8 desc[UR36][R16.64], R8 ;  /* 0x0000000810007986 */ /* 0x0001e2000c101124 */
[----:B------:R-:W-:Y:S05]  /*8dc0*/  BRA `(.L_x_8228) ;  /* 0x00000004000c7947 */ /* 0x000fea0003800000 */
.L_x_8246:
        /* <DEDUP_REMOVED lines=17> */
.L_x_8253:
[----:B------:R-:W-:-:S04]  /*8ee0*/  LOP3.LUT R2, R3, 0x80000000, RZ, 0xc0, !PT ;  /* 0x8000000003027812 */ /* 0x000fc800078ec0ff */
[----:B------:R-:W-:-:S04]  /*8ef0*/  SHF.R.U32.HI R3, RZ, 0x18, R2 ;  /* 0x00000018ff037819 */ /* 0x000fc80000011602 */
[----:B------:R-:W-:-:S04]  /*8f00*/  LOP3.LUT R0, R0, R3, RZ, 0xfc, !PT ;  /* 0x0000000300007212 */ /* 0x000fc800078efcff */
[----:B------:R-:W-:-:S07]  /*8f10*/  PRMT R8, R0, 0x7610, R8 ;  /* 0x0000761000087816 */ /* 0x000fce0000000008 */
.L_x_8252:
[----:B------:R-:W-:Y:S05]  /*8f20*/  BSYNC B0 ;  /* 0x0000000000007941 */ /* 0x000fea0003800000 */
.L_x_8251:
[----:B------:R0:W-:Y:S01]  /*8f30*/  STG.E.U8 desc[UR36][R16.64], R8 ;  /* 0x0000000810007986 */ /* 0x0001e2000c101124 */
[----:B------:R-:W-:Y:S05]  /*8f40*/  BRA `(.L_x_8228) ;  /* 0x0000000000ac7947 */ /* 0x000fea0003800000 */
.L_x_8245:
        /* <DEDUP_REMOVED lines=23> */
.L_x_8227:
        /* <DEDUP_REMOVED lines=16> */
.L_x_8256:
[----:B------:R-:W-:Y:S05]  /*91c0*/  BRA `(.L_x_8228) ;  /* 0x00000000000c7947 */ /* 0x000fea0003800000 */
.L_x_8255:
[----:B------:R0:W-:Y:S01]  /*91d0*/  STG.E.64 desc[UR36][R16.64], R2 ;  /* 0x0000000210007986 */ /* 0x0001e2000c101b24 */
[----:B------:R-:W-:Y:S05]  /*91e0*/  BRA `(.L_x_8228) ;  /* 0x0000000000047947 */ /* 0x000fea0003800000 */
.L_x_8254:
[----:B------:R0:W-:Y:S02]  /*91f0*/  STG.E desc[UR36][R16.64], R5 ;  /* 0x0000000510007986 */ /* 0x0001e4000c101924 */
.L_x_8228:
[----:B------:R-:W-:-:S07]  /*9200*/  VIADD R19, R19, 0x80 ;  /* 0x0000008013137836 */ /* 0x000fce0000000000 */
.L_x_8188:
[----:B------:R-:W-:Y:S05]  /*9210*/  BSYNC B6 ;  /* 0x0000000000067941 */ /* 0x000fea0003800000 */
.L_x_8187:
        /* <DEDUP_REMOVED lines=306> */
.L_x_8257:
        /* <DEDUP_REMOVED lines=21> */
.L_x_8261:
[----:B------:R1:W5:Y:S01]  /*a690*/  LDG.E.U8 R2, desc[UR36][R4.64] ;  /* 0x0000002404027981 */ /* 0x000362000c1e1100 */
[----:B------:R-:W-:Y:S01]  /*a6a0*/  IMAD.MOV.U32 R3, RZ, RZ, RZ ;  /* 0x000000ffff037224 */ /* 0x000fe200078e00ff */
[----:B------:R-:W-:Y:S06]  /*a6b0*/  BRA `(.L_x_8263) ;  /* 0x0000000c00487947 */ /* 0x000fec0003800000 */
.L_x_8260:
        /* <DEDUP_REMOVED lines=8> */
.L_x_8265:
[----:B------:R-:W2:Y:S02]  /*a740*/  LDG.E R2, desc[UR36][R4.64] ;  /* 0x0000002404027981 */ /* 0x000ea4000c1e1900 */
[----:B--2---:R-:W-:Y:S01]  /*a750*/  SHF.R.S32.HI R3, RZ, 0x1f, R2 ;  /* 0x0000001fff037819 */ /* 0x004fe20000011402 */
[----:B------:R-:W-:Y:S06]  /*a760*/  BRA `(.L_x_8263) ;  /* 0x0000000c001c7947 */ /* 0x000fec0003800000 */
.L_x_8264:
[----:B------:R-:W2:Y:S02]  /*a770*/  LDG.E.S16 R2, desc[UR36][R4.64] ;  /* 0x0000002404027981 */ /* 0x000ea4000c1e1700 */
[----:B--2---:R-:W-:Y:S01]  /*a780*/  SHF.R.S32.HI R3, RZ, 0x1f, R2 ;  /* 0x0000001fff037819 */ /* 0x004fe20000011402 */
[----:B------:R-:W-:Y:S06]  /*a790*/  BRA `(.L_x_8263) ;  /* 0x0000000c00107947 */ /* 0x000fec0003800000 */
.L_x_8259:
        /* <DEDUP_REMOVED lines=9> */
.L_x_8267:
[----:B------:R-:W2:Y:S02]  /*a830*/  LDG.E.U16 R4, desc[UR36][R4.64] ;  /* 0x0000002404047981 */ /* 0x000ea4000c1e1500 */
[----:B--2---:R-:W-:-:S06]  /*a840*/  HADD2.F32 R2, -RZ, R4.H0_H0 ;  /* 0x20000004ff027230 */ /* 0x004fcc0000004100 */
[----:B------:R-:W0:Y:S01]  /*a850*/  F2I.S64.TRUNC R2, R2 ;  /* 0x0000000200027311 */ /* 0x000e22000020d900 */
[----:B------:R-:W-:Y:S05]  /*a860*/  BRA `(.L_x_8263) ;  /* 0x0000000800dc7947 */ /* 0x000fea0003800000 */
.L_x_8266:
[----:B------:R-:W-:-:S13]  /*a870*/  ISETP.NE.AND P0, PT, R2, 0x7, PT ;  /* 0x000000070200780c */ /* 0x000fda0003f05270 */
[----:B------:R-:W-:Y:S05]  /*a880*/  @!P0 BRA `(.L_x_8268) ;  /* 0x00000000002c8947 */ /* 0x000fea0003800000 */
[----:B------:R-:W-:-:S13]  /*a890*/  ISETP.NE.AND P0, PT, R2, 0x8, PT ;  /* 0x000000080200780c */ /* 0x000fda0003f05270 */
[----:B------:R-:W-:Y:S05]  /*a8a0*/  @!P0 BRA `(.L_x_8269) ;  /* 0x0000000000148947 */ /* 0x000fea0003800000 */
[----:B------:R-:W-:-:S13]  /*a8b0*/  ISETP.NE.AND P0, PT, R2, 0x9, PT ;  /* 0x000000090200780c */ /* 0x000fda0003f05270 */
[----:B------:R-:W-:Y:S05]  /*a8c0*/  @P0 BRA `(.L_x_8262) ;  /* 0x00000008006c0947 */ /* 0x000fea0003800000 */
[----:B------:R-:W2:Y:S02]  /*a8d0*/  LDG.E R2, desc[UR36][R4.64] ;  /* 0x0000002404027981 */ /* 0x000ea4000c1e1900 */
[----:B--2---:R-:W3:Y:S01]  /*a8e0*/  F2I.S64.TRUNC R2, R2 ;  /* 0x0000000200027311 */ /* 0x004ee2000020d900 */
[----:B------:R-:W-:Y:S05]  /*a8f0*/  BRA `(.L_x_8263) ;  /* 0x0000000800b87947 */ /* 0x000fea0003800000 */
.L_x_8269:
[----:B------:R-:W2:Y:S02]  /*a900*/  LDG.E.U16 R4, desc[UR36][R4.64] ;  /* 0x0000002404047981 */ /* 0x000ea4000c1e1500 */
[----:B--2---:R-:W-:-:S06]  /*a910*/  HADD2.F32 R2, -RZ, R4.H0_H0 ;  /* 0x20000004ff027230 */ /* 0x004fcc0000004100 */
[----:B------:R-:W4:Y:S01]  /*a920*/  F2I.S64.TRUNC R2, R2 ;  /* 0x0000000200027311 */ /* 0x000f22000020d900 */
[----:B------:R-:W-:Y:S05]  /*a930*/  BRA `(.L_x_8263) ;  /* 0x0000000800a87947 */ /* 0x000fea0003800000 */
.L_x_8268:
[----:B------:R-:W2:Y:S02]  /*a940*/  LDG.E.64 R2, desc[UR36][R4.64] ;  /* 0x0000002404027981 */ /* 0x000ea4000c1e1b00 */
[----:B--2---:R-:W2:Y:S01]  /*a950*/  F2I.S64.F64.TRUNC R2, R2 ;  /* 0x0000000200027311 */ /* 0x004ea2000030d900 */
[----:B------:R-:W-:Y:S05]  /*a960*/  BRA `(.L_x_8263) ;  /* 0x00000008009c7947 */ /* 0x000fea0003800000 */
.L_x_8258:
        /* <DEDUP_REMOVED lines=13> */
.L_x_8272:
[----:B------:R-:W2:Y:S02]  /*aa40*/  LDG.E.64 R2, desc[UR36][R4.64] ;  /* 0x0000002404027981 */ /* 0x000ea4000c1e1b00 */
[----:B--2---:R-:W0:Y:S01]  /*aa50*/  F2I.S64.F64.TRUNC R2, R2 ;  /* 0x0000000200027311 */ /* 0x004e22000030d900 */
[----:B------:R-:W-:Y:S05]  /*aa60*/  BRA `(.L_x_8263) ;  /* 0x00000008005c7947 */ /* 0x000fea0003800000 */
.L_x_8271:
        /* <DEDUP_REMOVED lines=27> */
.L_x_8274:
        /* <DEDUP_REMOVED lines=14> */
.L_x_8273:
[----:B------:R-:W2:Y:S02]  /*ad00*/  LDG.E.U16 R2, desc[UR36][R4.64] ;  /* 0x0000002404027981 */ /* 0x000ea4000c1e1500 */
[----:B--2---:R-:W-:-:S06]  /*ad10*/  IMAD.U32 R2, R2, 0x10000, RZ ;  /* 0x0001000002027824 */ /* 0x004fcc00078e00ff */
[----:B------:R-:W0:Y:S01]  /*ad20*/  F2I.S64.TRUNC R2, R2 ;  /* 0x0000000200027311 */ /* 0x000e22000020d900 */
[----:B------:R-:W-:Y:S05]  /*ad30*/  BRA `(.L_x_8263) ;  /* 0x0000000400a87947 */ /* 0x000fea0003800000 */
.L_x_8270:
        /* <DEDUP_REMOVED lines=11> */
.L_x_8277:
        /* <DEDUP_REMOVED lines=21> */
.L_x_8281:
[----:B------:R-:W-:Y:S05]  /*af40*/  BSYNC B1 ;  /* 0x0000000000017941 */ /* 0x000fea0003800000 */
.L_x_8280:
[----:B------:R-:W-:Y:S01]  /*af50*/  IMAD.SHL.U32 R2, R2, 0x100000, RZ ;  /* 0x0010000002027824 */ /* 0x000fe200078e00ff */
[----:B------:R-:W-:-:S04]  /*af60*/  LEA R3, R0, 0x3b800000, 0x17 ;  /* 0x3b80000000037811 */ /* 0x000fc800078eb8ff */
[----:B------:R-:W-:-:S07]  /*af70*/  LOP3.LUT R2, R3, R2, R4, 0xfe, !PT ;  /* 0x0000000203027212 */ /* 0x000fce00078efe04 */
.L_x_8279:
[----:B------:R-:W-:Y:S05]  /*af80*/  BSYNC B0 ;  /* 0x0000000000007941 */ /* 0x000fea0003800000 */
.L_x_8278:
[----:B------:R-:W0:Y:S01]  /*af90*/  F2I.S64.TRUNC R2, R2 ;  /* 0x0000000200027311 */ /* 0x000e22000020d900 */
[----:B------:R-:W-:Y:S05]  /*afa0*/  BRA `(.L_x_8263) ;  /* 0x00000004000c7947 */ /* 0x000fea0003800000 */
.L_x_8276:
        /* <DEDUP_REMOVED lines=21> */
.L_x_8285:
[----:B------:R-:W-:Y:S05]  /*b100*/  BSYNC B1 ;  /* 0x0000000000017941 */ /* 0x000fea0003800000 */
.L_x_8284:
[----:B------:R-:W-:Y:S01]  /*b110*/  IMAD.SHL.U32 R2, R2, 0x200000, RZ ;  /* 0x0020000002027824 */ /* 0x000fe200078e00ff */
[----:B------:R-:W-:-:S04]  /*b120*/  LEA R3, R0, 0x37800000, 0x17 ;  /* 0x3780000000037811 */ /* 0x000fc800078eb8ff */
[----:B------:R-:W-:-:S07]  /*b130*/  LOP3.LUT R2, R3, R2, R4, 0xfe, !PT ;  /* 0x0000000203027212 */ /* 0x000fce00078efe04 */
.L_x_8283:
[----:B------:R-:W-:Y:S05]  /*b140*/  BSYNC B0 ;  /* 0x0000000000007941 */ /* 0x000fea0003800000 */
.L_x_8282:
[----:B------:R-:W0:Y:S01]  /*b150*/  F2I.S64.TRUNC R2, R2 ;  /* 0x0000000200027311 */ /* 0x000e22000020d900 */
[----:B------:R-:W-:Y:S05]  /*b160*/  BRA `(.L_x_8263) ;  /* 0x00000000009c7947 */ /* 0x000fea0003800000 */
.L_x_8275:
        /* <DEDUP_REMOVED lines=14> */
.L_x_8289:
[----:B------:R-:W-:Y:S05]  /*b250*/  BSYNC B0 ;  /* 0x0000000000007941 */ /* 0x000fea0003800000 */
.L_x_8288:
[----:B------:R-:W0:Y:S01]  /*b260*/  F2I.S64.TRUNC R2, R2 ;  /* 0x0000000200027311 */ /* 0x000e22000020d900 */
[----:B------:R-:W-:Y:S05]  /*b270*/  BRA `(.L_x_8263) ;  /* 0x0000000000587947 */ /* 0x000fea0003800000 */
.L_x_8262:
        /* <DEDUP_REMOVED lines=16> */
.L_x_8290:
[----:B------:R-:W-:Y:S01]  /*b380*/  CS2R R2, SRZ ;  /* 0x0000000000027805 */ /* 0x000fe2000001ff00 */
[----:B------:R-:W-:Y:S06]  /*b390*/  BRA `(.L_x_8263) ;  /* 0x0000000000107947 */ /* 0x000fec0003800000 */
.L_x_8287:
[----:B------:R0:W5:Y:S01]  /*b3a0*/  LDG.E.64 R2, desc[UR36][R4.64] ;  /* 0x0000002404027981 */ /* 0x000162000c1e1b00 */
[----:B------:R-:W-:Y:S05]  /*b3b0*/  BRA `(.L_x_8263) ;  /* 0x0000000000087947 */ /* 0x000fea0003800000 */
.L_x_8286:
[----:B------:R0:W5:Y:S01]  /*b3c0*/  LDG.E R2, desc[UR36][R4.64] ;  /* 0x0000002404027981 */ /* 0x000162000c1e1900 */
[----:B------:R-:W-:-:S07]  /*b3d0*/  IMAD.MOV.U32 R3, RZ, RZ, RZ ;  /* 0x000000ffff037224 */ /* 0x000fce00078e00ff */
.L_x_8263:
[----:B01----:R-:W0:Y:S01]  /*b3e0*/  LDC.U8 R4, c[0x0][0x421] ;  /* 0x00010840ff047b82 */ /* 0x003e220000000000 */
[----:B--2345:R-:W-:-:S04]  /*b3f0*/  ISETP.GT.U32.AND P0, PT, R2, RZ, PT ;  /* 0x000000ff0200720c */ /* 0x03cfc80003f04070 */
        /* <DEDUP_REMOVED lines=18> */
.L_x_8294:
[----:B------:R-:W-:Y:S01]  /*b520*/  STG.E.U8 desc[UR36][R16.64], R5 ;  /* 0x0000000510007986 */ /* 0x000fe2000c101124 */
[----:B------:R-:W-:Y:S05]  /*b530*/  EXIT ;  /* 0x000000000000794d */ /* 0x000fea0003800000 */
.L_x_8293:
        /* <DEDUP_REMOVED lines=8> */
.L_x_8297:
[----:B------:R-:W-:Y:S01]  /*b5c0*/  STG.E desc[UR36][R16.64], R5 ;  /* 0x0000000510007986 */ /* 0x000fe2000c101924 */
[----:B------:R-:W-:Y:S05]  /*b5d0*/  EXIT ;  /* 0x000000000000794d */ /* 0x000fea0003800000 */
.L_x_8296:
[----:B------:R-:W-:Y:S01]  /*b5e0*/  STG.E.U16 desc[UR36][R16.64], R5 ;  /* 0x0000000510007986 */ /* 0x000fe2000c101524 */
[----:B------:R-:W-:Y:S05]  /*b5f0*/  EXIT ;  /* 0x000000000000794d */ /* 0x000fea0003800000 */
.L_x_8292:
[----:B------:R-:W-:-:S13]  /*b600*/  ISETP.GT.AND P0, PT, R0, 0x6, PT ;  /* 0x000000060000780c */ /* 0x000fda0003f04270 */
[----:B------:R-:W-:Y:S05]  /*b610*/  @P0 BRA `(.L_x_8298) ;  /* 0x00000000002c0947 */ /* 0x000fea0003800000 */
[----:B------:R-:W-:-:S13]  /*b620*/  ISETP.NE.AND P0, PT, R0, 0x5, PT ;  /* 0x000000050000780c */ /* 0x000fda0003f05270 */
[----:B------:R-:W-:Y:S05]  /*b630*/  @!P0 BRA `(.L_x_8299) ;  /* 0x0000000000148947 */ /* 0x000fea0003800000 */
[----:B------:R-:W-:-:S13]  /*b640*/  ISETP.NE.AND P0, PT, R0, 0x6, PT ;  /* 0x000000060000780c */ /* 0x000fda0003f05270 */
[----:B------:R-:W-:Y:S05]  /*b650*/  @P0 BRA `(.L_x_8295) ;  /* 0x0000000800b80947 */ /* 0x000fea0003800000 */
[----:B------:R-:W0:Y:S02]  /*b660*/  I2F.S64 R3, R2 ;  /* 0x0000000200037312 */ /* 0x000e240000301400 */
[----:B0-----:R-:W-:Y:S01]  /*b670*/  STG.E desc[UR36][R16.64], R3 ;  /* 0x0000000310007986 */ /* 0x001fe2000c101924 */
[----:B------:R-:W-:Y:S05]  /*b680*/  EXIT ;  /* 0x000000000000794d */ /* 0x000fea0003800000 */
.L_x_8299:
[----:B------:R-:W0:Y:S02]  /*b690*/  I2F.S64 R0, R2 ;  /* 0x0000000200007312 */ /* 0x000e240000301400 */
[----:B0-----:R-:W-:-:S05]  /*b6a0*/  F2FP.F16.F32.PACK_AB R0, RZ, R0 ;  /* 0x00000000ff00723e */ /* 0x001fca00000000ff */
[----:B------:R-:W-:Y:S01]  /*b6b0*/  STG.E.U16 desc[UR36][R16.64], R0 ;  /* 0x0000000010007986 */ /* 0x000fe2000c101524 */
[----:B------:R-:W-:Y:S05]  /*b6c0*/  EXIT ;  /* 0x000000000000794d */ /* 0x000fea0003800000 */
.L_x_8298:
        /* <DEDUP_REMOVED lines=8> */
[----:B0-----:R-:W-:Y:S01]  /*b750*/  STG.E.64 desc[UR36][R16.64], R4 ;  /* 0x0000000410007986 */ /* 0x001fe2000c101b24 */
[----:B------:R-:W-:Y:S05]  /*b760*/  EXIT ;  /* 0x000000000000794d */ /* 0x000fea0003800000 */
.L_x_8301:
[----:B------:R-:W0:Y:S02]  /*b770*/  I2F.S64 R2, R2 ;  /* 0x0000000200027312 */ /* 0x000e240000301400 */
[----:B0-----:R-:W-:-:S04]  /*b780*/  F2FP.F16.F32.PACK_AB R3, RZ, R2 ;  /* 0x00000002ff03723e */ /* 0x001fc800000000ff */
[----:B------:R-:W-:-:S05]  /*b790*/  PRMT R3, R3, 0x5410, RZ ;  /* 0x0000541003037816 */ /* 0x000fca00000000ff */
[----:B------:R-:W-:Y:S01]  /*b7a0*/  STG.E desc[UR36][R16.64], R3 ;  /* 0x0000000310007986 */ /* 0x000fe2000c101924 */
[----:B------:R-:W-:Y:S05]  /*b7b0*/  EXIT ;  /* 0x000000000000794d */ /* 0x000fea0003800000 */
.L_x_8300:
[----:B------:R-:W0:Y:S02]  /*b7c0*/  I2F.F64.S64 R2, R2 ;  /* 0x0000000200027312 */ /* 0x000e240000301c00 */
[----:B0-----:R-:W-:Y:S01]  /*b7d0*/  STG.E.64 desc[UR36][R16.64], R2 ;  /* 0x0000000210007986 */ /* 0x001fe2000c101b24 */
[----:B------:R-:W-:Y:S05]  /*b7e0*/  EXIT ;  /* 0x000000000000794d */ /* 0x000fea0003800000 */
.L_x_8291:
        /* <DEDUP_REMOVED lines=11> */
[----:B------:R-:W-:Y:S01]  /*b8a0*/  STG.E.U8 desc[UR36][R16.64], R3 ;  /* 0x0000000310007986 */ /* 0x000fe2000c101124 */
[----:B------:R-:W-:Y:S05]  /*b8b0*/  EXIT ;  /* 0x000000000000794d */ /* 0x000fea0003800000 */
.L_x_8304:
[----:B------:R-:W0:Y:S01]  /*b8c0*/  I2F.F64.S64 R4, R2 ;  /* 0x0000000200047312 */ /* 0x000e220000301c00 */
[----:B------:R-:W-:-:S05]  /*b8d0*/  CS2R R6, SRZ ;  /* 0x0000000000067805 */ /* 0x000fca000001ff00 */
[----:B0-----:R-:W-:Y:S01]  /*b8e0*/  STG.E.128 desc[UR36][R16.64], R4 ;  /* 0x0000000410007986 */ /* 0x001fe2000c101d24 */
[----:B------:R-:W-:Y:S05]  /*b8f0*/  EXIT ;  /* 0x000000000000794d */ /* 0x000fea0003800000 */
.L_x_8303:
        /* <DEDUP_REMOVED lines=21> */
.L_x_8308:
[----:B------:R-:W-:Y:S05]  /*ba50*/  BSYNC B0 ;  /* 0x0000000000007941 */ /* 0x000fea0003800000 */
.L_x_8307:
[----:B------:R-:W-:-:S05]  /*ba60*/  LOP3.LUT R5, R0, R5, RZ, 0xfc, !PT ;  /* 0x0000000500057212 */ /* 0x000fca00078efcff */
[----:B------:R-:W-:Y:S01]  /*ba70*/  STG.E.U8 desc[UR36][R16.64], R5 ;  /* 0x0000000510007986 */ /* 0x000fe2000c101124 */
[----:B------:R-:W-:Y:S05]  /*ba80*/  EXIT ;  /* 0x000000000000794d */ /* 0x000fea0003800000 */
.L_x_8306:
        /* <DEDUP_REMOVED lines=13> */
.L_x_8310:
[----:B------:R-:W-:Y:S01]  /*bb60*/  IMAD.MOV.U32 R0, RZ, RZ, 0x7f ;  /* 0x0000007fff007424 */ /* 0x000fe200078e00ff */
[----:B------:R-:W-:-:S04]  /*bb70*/  ISETP.GT.U32.AND P0, PT, R4, 0x7f800000, PT ;  /* 0x7f8000000400780c */ /* 0x000fc80003f04070 */
[----:B------:R-:W-:-:S09]  /*bb80*/  SEL R0, R0, 0x7c, P0 ;  /* 0x0000007c00007807 */ /* 0x000fd20000000000 */
.L_x_8311:
[----:B------:R-:W-:Y:S05]  /*bb90*/  BSYNC B0 ;  /* 0x0000000000007941 */ /* 0x000fea0003800000 */
.L_x_8309:
[----:B------:R-:W-:-:S04]  /*bba0*/  LOP3.LUT R2, R3, 0x80000000, RZ, 0xc0, !PT ;  /* 0x8000000003027812 */ /* 0x000fc800078ec0ff */
[----:B------:R-:W-:-:S04]  /*bbb0*/  SHF.R.U32.HI R3, RZ, 0x18, R2 ;  /* 0x00000018ff037819 */ /* 0x000fc80000011602 */
[----:B------:R-:W-:-:S05]  /*bbc0*/  LOP3.LUT R3, R0, R3, RZ, 0xfc, !PT ;  /* 0x0000000300037212 */ /* 0x000fca00078efcff */
[----:B------:R-:W-:Y:S01]  /*bbd0*/  STG.E.U8 desc[UR36][R16.64], R3 ;  /* 0x0000000310007986 */ /* 0x000fe2000c101124 */
[----:B------:R-:W-:Y:S05]  /*bbe0*/  EXIT ;  /* 0x000000000000794d */ /* 0x000fea0003800000 */
.L_x_8305:
[----:B------:R-:W0:Y:S02]  /*bbf0*/  I2F.S64 R0, R2 ;  /* 0x0000000200007312 */ /* 0x000e240000301400 */
[----:B0-----:R-:W-:-:S05]  /*bc00*/  F2FP.BF16.F32.PACK_AB R0, RZ, R0 ;  /* 0x00000000ff00723e */ /* 0x001fca00000010ff */
[----:B------:R-:W-:Y:S01]  /*bc10*/  STG.E.U16 desc[UR36][R16.64], R0 ;  /* 0x0000000010007986 */ /* 0x000fe2000c101524 */
[----:B------:R-:W-:Y:S05]  /*bc20*/  EXIT ;  /* 0x000000000000794d */ /* 0x000fea0003800000 */
.L_x_8302:
        /* <DEDUP_REMOVED lines=10> */
.L_x_8314:
        /* <DEDUP_REMOVED lines=17> */
.L_x_8317:
[----:B------:R-:W-:-:S04]  /*bde0*/  LOP3.LUT R2, R3, 0x80000000, RZ, 0xc0, !PT ;  /* 0x8000000003027812 */ /* 0x000fc800078ec0ff */
[----:B------:R-:W-:-:S04]  /*bdf0*/  SHF.R.U32.HI R3, RZ, 0x18, R2 ;  /* 0x00000018ff037819 */ /* 0x000fc80000011602 */
[----:B------:R-:W-:-:S04]  /*be00*/  LOP3.LUT R0, R0, R3, RZ, 0xfc, !PT ;  /* 0x0000000300007212 */ /* 0x000fc800078efcff */
[----:B------:R-:W-:-:S07]  /*be10*/  PRMT R8, R0, 0x7610, R8 ;  /* 0x0000761000087816 */ /* 0x000fce0000000008 */
.L_x_8316:
[----:B------:R-:W-:Y:S05]  /*be20*/  BSYNC B0 ;  /* 0x0000000000007941 */ /* 0x000fea0003800000 */
.L_x_8315:
[----:B------:R-:W-:Y:S01]  /*be30*/  STG.E.U8 desc[UR36][R16.64], R8 ;  /* 0x0000000810007986 */ /* 0x000fe2000c101124 */
[----:B------:R-:W-:Y:S05]  /*be40*/  EXIT ;  /* 0x000000000000794d */ /* 0x000fea0003800000 */
.L_x_8313:
        /* <DEDUP_REMOVED lines=17> */
.L_x_8320:
[----:B------:R-:W-:-:S04]  /*bf60*/  LOP3.LUT R2, R3, 0x80000000, RZ, 0xc0, !PT ;  /* 0x8000000003027812 */ /* 0x000fc800078ec0ff */
[----:B------:R-:W-:-:S04]  /*bf70*/  SHF.R.U32.HI R3, RZ, 0x18, R2 ;  /* 0x00000018ff037819 */ /* 0x000fc80000011602 */
[----:B------:R-:W-:-:S04]  /*bf80*/  LOP3.LUT R0, R0, R3, RZ, 0xfc, !PT ;  /* 0x0000000300007212 */ /* 0x000fc800078efcff */
[----:B------:R-:W-:-:S07]  /*bf90*/  PRMT R8, R0, 0x7610, R8 ;  /* 0x0000761000087816 */ /* 0x000fce0000000008 */
.L_x_8319:
[----:B------:R-:W-:Y:S05]  /*bfa0*/  BSYNC B0 ;  /* 0x0000000000007941 */ /* 0x000fea0003800000 */
.L_x_8318:
[----:B------:R-:W-:Y:S01]  /*bfb0*/  STG.E.U8 desc[UR36][R16.64], R8 ;  /* 0x0000000810007986 */ /* 0x000fe2000c101124 */
[----:B------:R-:W-:Y:S05]  /*bfc0*/  EXIT ;  /* 0x000000000000794d */ /* 0x000fea0003800000 */
.L_x_8312:
        /* <DEDUP_REMOVED lines=23> */
.L_x_8295:
        /* <DEDUP_REMOVED lines=16> */
.L_x_8323:
[----:B------:R-:W-:Y:S05]  /*c240*/  EXIT ;  /* 0x000000000000794d */ /* 0x000fea0003800000 */
.L_x_8322:
[----:B------:R-:W-:Y:S01]  /*c250*/  STG.E.64 desc[UR36][R16.64], R2 ;  /* 0x0000000210007986 */ /* 0x000fe2000c101b24 */
[----:B------:R-:W-:Y:S05]  /*c260*/  EXIT ;  /* 0x000000000000794d */ /* 0x000fea0003800000 */
.L_x_8321:
[----:B------:R-:W-:Y:S01]  /*c270*/  STG.E desc[UR36][R16.64], R5 ;  /* 0x0000000510007986 */ /* 0x000fe2000c101924 */
[----:B------:R-:W-:Y:S05]  /*c280*/  EXIT ;  /* 0x000000000000794d */ /* 0x000fea0003800000 */
.L_x_8324:
        /* <DEDUP_REMOVED lines=15> */
.L_x_23526:


//--------------------- .text._ZN2at6native27unrolled_elementwise_kernelIZZZNS0_16sign_kernel_cudaERNS_18TensorIteratorBaseEENKUlvE_clEvENKUlvE2_clEvEUllE_St5arrayIPcLm2EELi4E23TrivialOffsetCalculatorILi1EjESB_NS0_6memory12LoadWithCastILi1EEENSC_13StoreWithCastILi1EEEEEviT_T0_T2_T3_T4_T5_ --------------------------
	.section	.text._ZN2at6native27unrolled_elementwise_kernelIZZZNS0_16sign_kernel_cudaERNS_18TensorIteratorBaseEENKUlvE_clEvENKUlvE2_clEvEUllE_St5arrayIPcLm2EELi4E23TrivialOffsetCalculatorILi1EjESB_NS0_6memory12LoadWithCastILi1EEENSC_13StoreWithCastILi1EEEEEviT_T0_T2_T3_T4_T5_,"ax",@progbits
	.align	128
        .global         _ZN2at6native27unrolled_elementwise_kernelIZZZNS0_16sign_kernel_cudaERNS_18TensorIteratorBaseEENKUlvE_clEvENKUlvE2_clEvEUllE_St5arrayIPcLm2EELi4E23TrivialOffsetCalculatorILi1EjESB_NS0_6memory12LoadWithCastILi1EEENSC_13StoreWithCastILi1EEEEEviT_T0_T2_T3_T4_T5_
        .type           _ZN2at6native27unrolled_elementwise_kernelIZZZNS0_16sign_kernel_cudaERNS_18TensorIteratorBaseEENKUlvE_clEvENKUlvE2_clEvEUllE_St5arrayIPcLm2EELi4E23TrivialOffsetCalculatorILi1EjESB_NS0_6memory12LoadWithCastILi1EEENSC_13StoreWithCastILi1EEEEEviT_T0_T2_T3_T4_T5_,@function
        .size           _ZN2at6native27unrolled_elementwise_kernelIZZZNS0_16sign_kernel_cudaERNS_18TensorIteratorBaseEENKUlvE_clEvENKUlvE2_clEvEUllE_St5arrayIPcLm2EELi4E23TrivialOffsetCalculatorILi1EjESB_NS0_6memory12LoadWithCastILi1EEENSC_13StoreWithCastILi1EEEEEviT_T0_T2_T3_T4_T5_,(.L_x_23527 - _ZN2at6native27unrolled_elementwise_kernelIZZZNS0_16sign_kernel_cudaERNS_18TensorIteratorBaseEENKUlvE_clEvENKUlvE2_clEvEUllE_St5arrayIPcLm2EELi4E23TrivialOffsetCalculatorILi1EjESB_NS0_6memory12LoadWithCastILi1EEENSC_13StoreWithCastILi1EEEEEviT_T0_T2_T3_T4_T5_)
        .other          _ZN2at6native27unrolled_elementwise_kernelIZZZNS0_16sign_kernel_cudaERNS_18TensorIteratorBaseEENKUlvE_clEvENKUlvE2_clEvEUllE_St5arrayIPcLm2EELi4E23TrivialOffsetCalculatorILi1EjESB_NS0_6memory12LoadWithCastILi1EEENSC_13StoreWithCastILi1EEEEEviT_T0_T2_T3_T4_T5_,@"STO_CUDA_ENTRY STV_DEFAULT"
_ZN2at6native27unrolled_elementwise_kernelIZZZNS0_16sign_kernel_cudaERNS_18TensorIteratorBaseEENKUlvE_clEvENKUlvE2_clEvEUllE_St5arrayIPcLm2EELi4E23TrivialOffsetCalculatorILi1EjESB_NS0_6memory12LoadWithCastILi1EEENSC_13StoreWithCastILi1EEEEEviT_T0_T2_T3_T4_T5_:
.text._ZN2at6native27unrolled_elementwise_kernelIZZZNS0_16sign_kernel_cudaERNS_18TensorIteratorBaseEENKUlvE_clEvENKUlvE2_clEvEUllE_St5arrayIPcLm2EELi4E23TrivialOffsetCalculatorILi1EjESB_NS0_6memory12LoadWithCastILi1EEENSC_13StoreWithCastILi1EEEEEviT_T0_T2_T3_T4_T5_:
        /* <DEDUP_REMOVED lines=32> */
.L_x_8330:
[----:B------:R1:W5:Y:S01]  /*0200*/  LDG.E.U8 R28, desc[UR36][R4.64] ;  /* 0x00000024041c7981 */ /* 0x000362000c1e1100 */
[----:B------:R-:W-:Y:S01]  /*0210*/  IMAD.MOV.U32 R29, RZ, RZ, RZ ;  /* 0x000000ffff1d7224 */ /* 0x000fe200078e00ff */
[----:B------:R-:W-:Y:S06]  /*0220*/  BRA `(.L_x_8332) ;  /* 0x0000000c004c7947 */ /* 0x000fec0003800000 */
.L_x_8329:
        /* <DEDUP_REMOVED lines=8> */
.L_x_8334:
[----:B------:R-:W2:Y:S02]  /*02b0*/  LDG.E R28, desc[UR36][R4.64] ;  /* 0x00000024041c7981 */ /* 0x000ea4000c1e1900 */
[----:B--2---:R-:W-:Y:S01]  /*02c0*/  SHF.R.S32.HI R29, RZ, 0x1f, R28 ;  /* 0x0000001fff1d7819 */ /* 0x004fe2000001141c */
[----:B------:R-:W-:Y:S06]  /*02d0*/  BRA `(.L_x_8332) ;  /* 0x0000000c00207947 */ /* 0x000fec0003800000 */
.L_x_8333:
[----:B------:R-:W2:Y:S02]  /*02e0*/  LDG.E.S16 R28, desc[UR36][R4.64] ;  /* 0x00000024041c7981 */ /* 0x000ea4000c1e1700 */
[----:B--2---:R-:W-:Y:S01]  /*02f0*/  SHF.R.S32.HI R29, RZ, 0x1f, R28 ;  /* 0x0000001fff1d7819 */ /* 0x004fe2000001141c */
[----:B------:R-:W-:Y:S06]  /*0300*/  BRA `(.L_x_8332) ;  /* 0x0000000c00147947 */ /* 0x000fec0003800000 */
.L_x_8328:
[----:B------:R-:W-:-:S13]  /*0310*/  ISETP.GT.AND P0, PT, R0, 0x6, PT ;  /* 0x000000060000780c */ /* 0x000fda0003f04270 */
[----:B------:R-:W-:Y:S05]  /*0320*/  @P0 BRA `(.L_x_8335) ;  /* 0x00000000002c0947 */ /* 0x000fea0003800000 */
[----:B------:R-:W-:-:S13]  /*0330*/  ISETP.NE.AND P0, PT, R0, 0x5, PT ;  /* 0x000000050000780c */ /* 0x000fda0003f05270 */
[----:B------:R-:W-:Y:S05]  /*0340*/  @!P0 BRA `(.L_x_8336) ;  /* 0x0000000000148947 */ /* 0x000fea0003800000 */
[----:B------:R-:W-:-:S13]  /*0350*/  ISETP.NE.AND P0, PT, R0, 0x6, PT ;  /* 0x000000060000780c */ /* 0x000fda0003f05270 */
[----:B------:R-:W-:Y:S05]  /*0360*/  @P0 BRA `(.L_x_8331) ;  /* 0x0000000800a40947 */ /* 0x000fea0003800000 */
[----:B------:R-:W2:Y:S02]  /*0370*/  LDG.E R4, desc[UR36][R4.64] ;  /* 0x0000002404047981 */ /* 0x000ea4000c1e1900 */
[----:B--2---:R0:W1:Y:S01]  /*0380*/  F2I.S64.TRUNC R28, R4 ;  /* 0x00000004001c7311 */ /* 0x004062000020d900 */
[----:B------:R-:W-:Y:S05]  /*0390*/  BRA `(.L_x_8332) ;  /* 0x0000000800f07947 */ /* 0x000fea0003800000 */
.L_x_8336:
[----:B------:R-:W2:Y:S02]  /*03a0*/  LDG.E.U16 R4, desc[UR36][R4.64] ;  /* 0x0000002404047981 */ /* 0x000ea4000c1e1500 */
[----:B--2---:R-:W-:-:S06]  /*03b0*/  HADD2.F32 R28, -RZ, R4.H0_H0 ;  /* 0x20000004ff1c7230 */ /* 0x004fcc0000004100 */
[----:B------:R-:W0:Y:S01]  /*03c0*/  F2I.S64.TRUNC R28, R28 ;  /* 0x0000001c001c7311 */ /* 0x000e22000020d900 */
[----:B------:R-:W-:Y:S05]  /*03d0*/  BRA `(.L_x_8332) ;  /* 0x0000000800e07947 */ /* 0x000fea0003800000 */
.L_x_8335:
[----:B------:R-:W-:-:S13]  /*03e0*/  ISETP.NE.AND P0, PT, R0, 0x7, PT ;  /* 0x000000070000780c */ /* 0x000fda0003f05270 */
[----:B------:R-:W-:Y:S05]  /*03f0*/  @!P0 BRA `(.L_x_8337) ;  /* 0x00000000002c8947 */ /* 0x000fea0003800000 */
[----:B------:R-:W-:-:S13]  /*0400*/  ISETP.NE.AND P0, PT, R0, 0x8, PT ;  /* 0x000000080000780c */ /* 0x000fda0003f05270 */
[----:B------:R-:W-:Y:S05]  /*0410*/  @!P0 BRA `(.L_x_8338) ;  /* 0x0000000000148947 */ /* 0x000fea0003800000 */
[----:B------:R-:W-:-:S13]  /*0420*/  ISETP.NE.AND P0, PT, R0, 0x9, PT ;  /* 0x000000090000780c */ /* 0x000fda0003f05270 */
[----:B------:R-:W-:Y:S05]  /*0430*/  @P0 BRA `(.L_x_8331) ;  /* 0x0000000800700947 */ /* 0x000fea0003800000 */
[----:B------:R-:W2:Y:S02]  /*0440*/  LDG.E R4, desc[UR36][R4.64] ;  /* 0x0000002404047981 */ /* 0x000ea4000c1e1900 */
[----:B--2---:R0:W1:Y:S01]  /*0450*/  F2I.S64.TRUNC R28, R4 ;  /* 0x00000004001c7311 */ /* 0x004062000020d900 */
[----:B------:R-:W-:Y:S05]  /*0460*/  BRA `(.L_x_8332) ;  /* 0x0000000800bc7947 */ /* 0x000fea0003800000 */
.L_x_8338:
[----:B------:R-:W2:Y:S02]  /*0470*/  LDG.E.U16 R4, desc[UR36][R4.64] ;  /* 0x0000002404047981 */ /* 0x000ea4000c1e1500 */
[----:B--2---:R-:W-:-:S06]  /*0480*/  HADD2.F32 R28, -RZ, R4.H0_H0 ;  /* 0x20000004ff1c7230 */ /* 0x004fcc0000004100 */
[----:B------:R-:W4:Y:S01]  /*0490*/  F2I.S64.TRUNC R28, R28 ;  /* 0x0000001c001c7311 */ /* 0x000f22000020d900 */
[----:B------:R-:W-:Y:S05]  /*04a0*/  BRA `(.L_x_8332) ;  /* 0x0000000800ac7947 */ /* 0x000fea0003800000 */
.L_x_8337:
[----:B------:R-:W2:Y:S02]  /*04b0*/  LDG.E.64 R4, desc[UR36][R4.64] ;  /* 0x0000002404047981 */ /* 0x000ea4000c1e1b00 */
[----:B--2---:R2:W3:Y:S01]  /*04c0*/  F2I.S64.F64.TRUNC R28, R4 ;  /* 0x00000004001c7311 */ /* 0x0044e2000030d900 */
[----:B------:R-:W-:Y:S05]  /*04d0*/  BRA `(.L_x_8332) ;  /* 0x0000000800a07947 */ /* 0x000fea0003800000 */
.L_x_8327:
        /* <DEDUP_REMOVED lines=13> */
.L_x_8341:
[----:B------:R-:W2:Y:S02]  /*05b0*/  LDG.E.64 R4, desc[UR36][R4.64] ;  /* 0x0000002404047981 */ /* 0x000ea4000c1e1b00 */
[----:B--2---:R0:W1:Y:S01]  /*05c0*/  F2I.S64.F64.TRUNC R28, R4 ;  /* 0x00000004001c7311 */ /* 0x004062000030d900 */
[----:B------:R-:W-:Y:S05]  /*05d0*/  BRA `(.L_x_8332) ;  /* 0x0000000800607947 */ /* 0x000fea0003800000 */
.L_x_8340:
        /* <DEDUP_REMOVED lines=27> */
.L_x_8343:
        /* <DEDUP_REMOVED lines=13> */
[----:B------:R0:W1:Y:S01]  /*0860*/  F2I.S64.TRUNC R28, R0 ;  /* 0x00000000001c7311 */ /* 0x000062000020d900 */
[----:B------:R-:W-:Y:S05]  /*0870*/  BRA `(.L_x_8332) ;  /* 0x0000000400b87947 */ /* 0x000fea0003800000 */
.L_x_8342:
[----:B------:R-:W2:Y:S02]  /*0880*/  LDG.E.U16 R28, desc[UR36][R4.64] ;  /* 0x00000024041c7981 */ /* 0x000ea4000c1e1500 */
[----:B--2---:R-:W-:-:S06]  /*0890*/  IMAD.U32 R28, R28, 0x10000, RZ ;  /* 0x000100001c1c7824 */ /* 0x004fcc00078e00ff */
[----:B------:R-:W0:Y:S01]  /*08a0*/  F2I.S64.TRUNC R28, R28 ;  /* 0x0000001c001c7311 */ /* 0x000e22000020d900 */
[----:B------:R-:W-:Y:S05]  /*08b0*/  BRA `(.L_x_8332) ;  /* 0x0000000400a87947 */ /* 0x000fea0003800000 */
.L_x_8339:
        /* <DEDUP_REMOVED lines=11> */
.L_x_8346:
        /* <DEDUP_REMOVED lines=21> */
.L_x_8350:
[----:B------:R-:W-:Y:S05]  /*0ac0*/  BSYNC B1 ;  /* 0x0000000000017941 */ /* 0x000fea0003800000 */
.L_x_8349:
[----:B------:R-:W-:Y:S01]  /*0ad0*/  IMAD.SHL.U32 R3, R3, 0x100000, RZ ;  /* 0x0010000003037824 */ /* 0x000fe200078e00ff */
[----:B------:R-:W-:-:S04]  /*0ae0*/  LEA R5, R0, 0x3b800000, 0x17 ;  /* 0x3b80000000057811 */ /* 0x000fc800078eb8ff */
[----:B------:R-:W-:-:S07]  /*0af0*/  LOP3.LUT R28, R5, R3, R28, 0xfe, !PT ;  /* 0x00000003051c7212 */ /* 0x000fce00078efe1c */
.L_x_8348:
[----:B------:R-:W-:Y:S05]  /*0b00*/  BSYNC B0 ;  /* 0x0000000000007941 */ /* 0x000fea0003800000 */
.L_x_8347:
[----:B------:R-:W0:Y:S01]  /*0b10*/  F2I.S64.TRUNC R28, R28 ;  /* 0x0000001c001c7311 */ /* 0x000e22000020d900 */
[----:B------:R-:W-:Y:S05]  /*0b20*/  BRA `(.L_x_8332) ;  /* 0x00000004000c7947 */ /* 0x000fea0003800000 */
.L_x_8345:
        /* <DEDUP_REMOVED lines=21> */
.L_x_8354:
[----:B------:R-:W-:Y:S05]  /*0c80*/  BSYNC B1 ;  /* 0x0000000000017941 */ /* 0x000fea0003800000 */
.L_x_8353:
[----:B------:R-:W-:Y:S01]  /*0c90*/  IMAD.SHL.U32 R3, R3, 0x200000, RZ ;  /* 0x0020000003037824 */ /* 0x000fe200078e00ff */
[----:B------:R-:W-:-:S04]  /*0ca0*/  LEA R5, R0, 0x37800000, 0x17 ;  /* 0x3780000000057811 */ /* 0x000fc800078eb8ff */
[----:B------:R-:W-:-:S07]  /*0cb0*/  LOP3.LUT R28, R5, R3, R28, 0xfe, !PT ;  /* 0x00000003051c7212 */ /* 0x000fce00078efe1c */
.L_x_8352:
[----:B------:R-:W-:Y:S05]  /*0cc0*/  BSYNC B0 ;  /* 0x0000000000007941 */ /* 0x000fea0003800000 */
.L_x_8351:
[----:B------:R-:W0:Y:S01]  /*0cd0*/  F2I.S64.TRUNC R28, R28 ;  /* 0x0000001c001c7311 */ /* 0x000e22000020d900 */
[----:B------:R-:W-:Y:S05]  /*0ce0*/  BRA `(.L_x_8332) ;  /* 0x00000000009c7947 */ /* 0x000fea0003800000 */
.L_x_8344:
        /* <DEDUP_REMOVED lines=14> */
.L_x_8358:
[----:B------:R-:W-:Y:S05]  /*0dd0*/  BSYNC B0 ;  /* 0x0000000000007941 */ /* 0x000fea0003800000 */
.L_x_8357:
[----:B------:R-:W0:Y:S01]  /*0de0*/  F2I.S64.TRUNC R28, R28 ;  /* 0x0000001c001c7311 */ /* 0x000e22000020d900 */
[----:B------:R-:W-:Y:S05]  /*0df0*/  BRA `(.L_x_8332) ;  /* 0x0000000000587947 */ /* 0x000fea0003800000 */
.L_x_8331:
        /* <DEDUP_REMOVED lines=16> */
.L_x_8359:
[----:B------:R-:W-:Y:S01]  /*0f00*/  CS2R R28, SRZ ;  /* 0x00000000001c7805 */ /* 0x000fe2000001ff00 */
[----:B------:R-:W-:Y:S06]  /*0f10*/  BRA `(.L_x_8332) ;  /* 0x0000000000107947 */ /* 0x000fec0003800000 */
.L_x_8356:
[----:B------:R0:W5:Y:S01]  /*0f20*/  LDG.E.64 R28, desc[UR36][R4.64] ;  /* 0x00000024041c7981 */ /* 0x000162000c1e1b00 */
[----:B------:R-:W-:Y:S05]  /*0f30*/  BRA `(.L_x_8332) ;  /* 0x0000000000087947 */ /* 0x000fea0003800000 */
.L_x_8355:
[----:B------:R0:W5:Y:S01]  /*0f40*/  LDG.E R28, desc[UR36][R4.64] ;  /* 0x00000024041c7981 */ /* 0x000162000c1e1900 */
[----:B------:R-:W-:-:S07]  /*0f50*/  IMAD.MOV.U32 R29, RZ, RZ, RZ ;  /* 0x000000ffff1d7224 */ /* 0x000fce00078e00ff */
.L_x_8332:
[----:B------:R-:W2:Y:S02]  /*0f60*/  S2R R19, SR_TID.X ;  /* 0x0000000000137919 */ /* 0x000ea40000002100 */
[----:B--2---:R-:W-:-:S07]  /*0f70*/  VIADD R19, R19, 0x80 ;  /* 0x0000008013137836 */ /* 0x004fce0000000000 */
.L_x_8326:
[----:B------:R-:W-:Y:S05]  /*0f80*/  BSYNC B6 ;  /* 0x0000000000067941 */ /* 0x000fea0003800000 */
.L_x_8325:
        /* <DEDUP_REMOVED lines=24> */
.L_x_8365:
[----:B------:R0:W5:Y:S01]  /*1110*/  LDG.E.U8 R24, desc[UR36][R4.64] ;  /* 0x0000002404187981 */ /* 0x000162000c1e1100 */
[----:B------:R-:W-:Y:S01]  /*1120*/  IMAD.MOV.U32 R25, RZ, RZ, RZ ;  /* 0x000000ffff197224 */ /* 0x000fe200078e00ff */
[----:B------:R-:W-:Y:S06]  /*1130*/  BRA `(.L_x_8367) ;  /* 0x0000000c00487947 */ /* 0x000fec0003800000 */
.L_x_8364:
        /* <DEDUP_REMOVED lines=8> */
.L_x_8369:
[----:B------:R-:W2:Y:S02]  /*11c0*/  LDG.E R24, desc[UR36][R4.64] ;  /* 0x0000002404187981 */ /* 0x000ea4000c1e1900 */
[----:B--2---:R-:W-:Y:S01]  /*11d0*/  SHF.R.S32.HI R25, RZ, 0x1f, R24 ;  /* 0x0000001fff197819 */ /* 0x004fe20000011418 */
[----:B------:R-:W-:Y:S06]  /*11e0*/  BRA `(.L_x_8367) ;  /* 0x0000000c001c7947 */ /* 0x000fec0003800000 */
.L_x_8368:
[----:B------:R-:W2:Y:S02]  /*11f0*/  LDG.E.S16 R24, desc[UR36][R4.64] ;  /* 0x0000002404187981 */ /* 0x000ea4000c1e1700 */
[----:B--2---:R-:W-:Y:S01]  /*1200*/  SHF.R.S32.HI R25, RZ, 0x1f, R24 ;  /* 0x0000001fff197819 */ /* 0x004fe20000011418 */
[----:B------:R-:W-:Y:S06]  /*1210*/  BRA `(.L_x_8367) ;  /* 0x0000000c00107947 */ /* 0x000fec0003800000 */
.L_x_8363:
        /* <DEDUP_REMOVED lines=9> */
.L_x_8371:
[----:B------:R-:W2:Y:S02]  /*12b0*/  LDG.E.U16 R4, desc[UR36][R4.64] ;  /* 0x0000002404047981 */ /* 0x000ea4000c1e1500 */
[----:B--2---:R-:W-:-:S06]  /*12c0*/  HADD2.F32 R24, -RZ, R4.H0_H0 ;  /* 0x20000004ff187230 */ /* 0x004fcc0000004100 */
[----:B------:R-:W0:Y:S01]  /*12d0*/  F2I.S64.TRUNC R24, R24 ;  /* 0x0000001800187311 */ /* 0x000e22000020d900 */
[----:B------:R-:W-:Y:S05]  /*12e0*/  BRA `(.L_x_8367) ;  /* 0x0000000800dc7947 */ /* 0x000fea0003800000 */
.L_x_8370:
        /* <DEDUP_REMOVED lines=9> */
.L_x_8373:
[----:B------:R-:W2:Y:S02]  /*1380*/  LDG.E.U16 R4, desc[UR36][R4.64] ;  /* 0x0000002404047981 */ /* 0x000ea4000c1e1500 */
[----:B--2---:R-:W-:-:S06]  /*1390*/  HADD2.F32 R24, -RZ, R4.H0_H0 ;  /* 0x20000004ff187230 */ /* 0x004fcc0000004100 */
[----:B------:R-:W0:Y:S01]  /*13a0*/  F2I.S64.TRUNC R24, R24 ;  /* 0x0000001800187311 */ /* 0x000e22000020d900 */
[----:B------:R-:W-:Y:S05]  /*13b0*/  BRA `(.L_x_8367) ;  /* 0x0000000800a87947 */ /* 0x000fea0003800000 */
.L_x_8372:
[----:B------:R-:W2:Y:S02]  /*13c0*/  LDG.E.64 R4, desc[UR36][R4.64] ;  /* 0x0000002404047981 */ /* 0x000ea4000c1e1b00 */
[----:B--2---:R0:W1:Y:S01]  /*13d0*/  F2I.S64.F64.TRUNC R24, R4 ;  /* 0x0000000400187311 */ /* 0x004062000030d900 */
[----:B------:R-:W-:Y:S05]  /*13e0*/  BRA `(.L_x_8367) ;  /* 0x00000008009c7947 */ /* 0x000fea0003800000 */
.L_x_8362:
        /* <DEDUP_REMOVED lines=13> */
.L_x_8376:
[----:B------:R-:W2:Y:S02]  /*14c0*/  LDG.E.64 R4, desc[UR36][R4.64] ;  /* 0x0000002404047981 */ /* 0x000ea4000c1e1b00 */
[----:B--2---:R0:W1:Y:S01]  /*14d0*/  F2I.S64.F64.TRUNC R24, R4 ;  /* 0x0000000400187311 */ /* 0x004062000030d900 */
[----:B------:R-:W-:Y:S05]  /*14e0*/  BRA `(.L_x_8367) ;  /* 0x00000008005c7947 */ /* 0x000fea0003800000 */
.L_x_8375:
        /* <DEDUP_REMOVED lines=27> */
.L_x_8378:
        /* <DEDUP_REMOVED lines=12> */
[----:B------:R2:W0:Y:S01]  /*1760*/  F2I.S64.TRUNC R24, R0 ;  /* 0x0000000000187311 */ /* 0x000422000020d900 */
[----:B------:R-:W-:Y:S05]  /*1770*/  BRA `(.L_x_8367) ;  /* 0x0000000400b87947 */ /* 0x000fea0003800000 */
.L_x_8377:
[----:B------:R-:W2:Y:S02]  /*1780*/  LDG.E.U16 R24, desc[UR36][R4.64] ;  /* 0x0000002404187981 */ /* 0x000ea4000c1e1500 */
[----:B--2---:R-:W-:-:S06]  /*1790*/  IMAD.U32 R24, R24, 0x10000, RZ ;  /* 0x0001000018187824 */ /* 0x004fcc00078e00ff */
[----:B------:R-:W0:Y:S01]  /*17a0*/  F2I.S64.TRUNC R24, R24 ;  /* 0x0000001800187311 */ /* 0x000e22000020d900 */
[----:B------:R-:W-:Y:S05]  /*17b0*/  BRA `(.L_x_8367) ;  /* 0x0000000400a87947 */ /* 0x000fea0003800000 */
.L_x_8374:
        /* <DEDUP_REMOVED lines=11> */
.L_x_8381:
        /* <DEDUP_REMOVED lines=21> */
.L_x_8385:
[----:B------:R-:W-:Y:S05]  /*19c0*/  BSYNC B1 ;  /* 0x0000000000017941 */ /* 0x000fea0003800000 */
.L_x_8384:
[----:B------:R-:W-:Y:S01]  /*19d0*/  IMAD.SHL.U32 R3, R3, 0x100000, RZ ;  /* 0x0010000003037824 */ /* 0x000fe200078e00ff */
[----:B------:R-:W-:-:S04]  /*19e0*/  LEA R5, R0, 0x3b800000, 0x17 ;  /* 0x3b80000000057811 */ /* 0x000fc800078eb8ff */
[----:B------:R-:W-:-:S07]  /*19f0*/  LOP3.LUT R24, R5, R3, R24, 0xfe, !PT ;  /* 0x0000000305187212 */ /* 0x000fce00078efe18 */
.L_x_8383:
[----:B------:R-:W-:Y:S05]  /*1a00*/  BSYNC B0 ;  /* 0x0000000000007941 */ /* 0x000fea0003800000 */
.L_x_8382:
[----:B------:R-:W0:Y:S01]  /*1a10*/  F2I.S64.TRUNC R24, R24 ;  /* 0x0000001800187311 */ /* 0x000e22000020d900 */
[----:B------:R-:W-:Y:S05]  /*1a20*/  BRA `(.L_x_8367) ;  /* 0x00000004000c7947 */ /* 0x000fea0003800000 */
.L_x_8380:
        /* <DEDUP_REMOVED lines=21> */
.L_x_8389:
[----:B------:R-:W-:Y:S05]  /*1b80*/  BSYNC B1 ;  /* 0x0000000000017941 */ /* 0x000fea0003800000 */
.L_x_8388:
[----:B------:R-:W-:Y:S01]  /*1b90*/  IMAD.SHL.U32 R3, R3, 0x200000, RZ ;  /* 0x0020000003037824 */ /* 0x000fe200078e00ff */
[----:B------:R-:W-:-:S04]  /*1ba0*/  LEA R5, R0, 0x37800000, 0x17 ;  /* 0x3780000000057811 */ /* 0x000fc800078eb8ff */
[----:B------:R-:W-:-:S07]  /*1bb0*/  LOP3.LUT R24, R5, R3, R24, 0xfe, !PT ;  /* 0x0000000305187212 */ /* 0x000fce00078efe18 */
.L_x_8387:
[----:B------:R-:W-:Y:S05]  /*1bc0*/  BSYNC B0 ;  /* 0x0000000000007941 */ /* 0x000fea0003800000 */
.L_x_8386:
[----:B------:R-:W0:Y:S01]  /*1bd0*/  F2I.S64.TRUNC R24, R24 ;  /* 0x0000001800187311 */ /* 0x000e22000020d900 */
[----:B------:R-:W-:Y:S05]  /*1be0*/  BRA `(.L_x_8367) ;  /* 0x00000000009c7947 */ /* 0x000fea0003800000 */
.L_x_8379:
        /* <DEDUP_REMOVED lines=14> */
.L_x_8393:
[----:B------:R-:W-:Y:S05]  /*1cd0*/  BSYNC B0 ;  /* 0x0000000000007941 */ /* 0x000fea0003800000 */
.L_x_8392:
[----:B------:R-:W0:Y:S01]  /*1ce0*/  F2I.S64.TRUNC R24, R24 ;  /* 0x0000001800187311 */ /* 0x000e22000020d900 */
[----:B------:R-:W-:Y:S05]  /*1cf0*/  BRA `(.L_x_8367) ;  /* 0x0000000000587947 */ /* 0x000fea0003800000 */
.L_x_8366:
        /* <DEDUP_REMOVED lines=16> */
.L_x_8394:
[----:B------:R-:W-:Y:S01]  /*1e00*/  CS2R R24, SRZ ;  /* 0x0000000000187805 */ /* 0x000fe2000001ff00 */
[----:B------:R-:W-:Y:S06]  /*1e10*/  BRA `(.L_x_8367) ;  /* 0x0000000000107947 */ /* 0x000fec0003800000 */
.L_x_8391:
[----:B------:R0:W5:Y:S01]  /*1e20*/  LDG.E.64 R24, desc[UR36][R4.64] ;  /* 0x0000002404187981 */ /* 0x000162000c1e1b00 */
[----:B------:R-:W-:Y:S05]  /*1e30*/  BRA `(.L_x_8367) ;  /* 0x0000000000087947 */ /* 0x000fea0003800000 */
.L_x_8390:
[----:B------:R0:W5:Y:S01]  /*1e40*/  LDG.E R24, desc[UR36][R4.64] ;  /* 0x0000002404187981 */ /* 0x000162000c1e1900 */
[----:B------:R-:W-:-:S07]  /*1e50*/  IMAD.MOV.U32 R25, RZ, RZ, RZ ;  /* 0x000000ffff197224 */ /* 0x000fce00078e00ff */
.L_x_8367:
[----:B------:R-:W-:-:S07]  /*1e60*/  VIADD R19, R19, 0x80 ;  /* 0x0000008013137836 */ /* 0x000fce0000000000 */
.L_x_8361:
[----:B------:R-:W-:Y:S05]  /*1e70*/  BSYNC B6 ;  /* 0x0000000000067941 */ /* 0x000fea0003800000 */
.L_x_8360:
[----:B------:R-:W-:Y:S01]  /*1e80*/  ISETP.GE.AND P0, PT, R19, R16, PT ;  /* 0x000000101300720c */ /* 0x000fe20003f06270 */
[----:B------:R-:W-:Y:S01]  /*1e90*/  BSSY B6, `(.L_x_8395) ;  /* 0x00000ef000067945 */ /* 0x000fe20003800000 */
[----:B------:R-:W-:Y:S02]  /*1ea0*/  CS2R R22, SRZ ;  /* 0x0000000000167805 */ /* 0x000fe4000001ff00 */
[----:B------:R-:W-:-:S09]  /*1eb0*/  CS2R R26, SRZ ;  /* 0x00000000001a7805 */ /* 0x000fd2000001ff00 */
[----:B------:R-:W-:Y:S05]  /*1ec0*/  @P0 BRA `(.L_x_8396) ;  /* 0x0000000c00ac0947 */ /* 0x000fea0003800000 */
[----:B01----:R-:W0:Y:S01]  /*1ed0*/  LDC.64 R4, c[0x0][0x220] ;  /* 0x00008800ff047b82 */ /* 0x003e220000000a00 */
        /* <DEDUP_REMOVED lines=20> */
.L_x_8400:
[----:B------:R0:W5:Y:S01]  /*2020*/  LDG.E.U8 R26, desc[UR36][R4.64] ;  /* 0x00000024041a7981 */ /* 0x000162000c1e1100 */
[----:B------:R-:W-:Y:S01]  /*2030*/  IMAD.MOV.U32 R27, RZ, RZ, RZ ;  /* 0x000000ffff1b7224 */ /* 0x000fe200078e00ff */
[----:B------:R-:W-:Y:S06]  /*2040*/  BRA `(.L_x_8402) ;  /* 0x0000000c00487947 */ /* 0x000fec0003800000 */
.L_x_8399:
        /* <DEDUP_REMOVED lines=8> */
.L_x_8404:
[----:B------:R-:W2:Y:S02]  /*20d0*/  LDG.E R26, desc[UR36][R4.64] ;  /* 0x00000024041a7981 */ /* 0x000ea4000c1e1900 */
[----:B--2---:R-:W-:Y:S01]  /*20e0*/  SHF.R.S32.HI R27, RZ, 0x1f, R26 ;  /* 0x0000001fff1b7819 */ /* 0x004fe2000001141a */
[----:B------:R-:W-:Y:S06]  /*20f0*/  BRA `(.L_x_8402) ;  /* 0x0000000c001c7947 */ /* 0x000fec0003800000 */
.L_x_8403:
[----:B------:R-:W2:Y:S02]  /*2100*/  LDG.E.S16 R26, desc[UR36][R4.64] ;  /* 0x00000024041a7981 */ /* 0x000ea4000c1e1700 */
[----:B--2---:R-:W-:Y:S01]  /*2110*/  SHF.R.S32.HI R27, RZ, 0x1f, R26 ;  /* 0x0000001fff1b7819 */ /* 0x004fe2000001141a */
[----:B------:R-:W-:Y:S06]  /*2120*/  BRA `(.L_x_8402) ;  /* 0x0000000c00107947 */ /* 0x000fec0003800000 */
.L_x_8398:
        /* <DEDUP_REMOVED lines=9> */
.L_x_8406:
[----:B------:R-:W2:Y:S02]  /*21c0*/  LDG.E.U16 R4, desc[UR36][R4.64] ;  /* 0x0000002404047981 */ /* 0x000ea4000c1e1500 */
[----:B--2---:R-:W-:-:S06]  /*21d0*/  HADD2.F32 R26, -RZ, R4.H0_H0 ;  /* 0x20000004ff1a7230 */ /* 0x004fcc0000004100 */
[----:B------:R-:W0:Y:S01]  /*21e0*/  F2I.S64.TRUNC R26, R26 ;  /* 0x0000001a001a7311 */ /* 0x000e22000020d900 */
[----:B------:R-:W-:Y:S05]  /*21f0*/  BRA `(.L_x_8402) ;  /* 0x0000000800dc7947 */ /* 0x000fea0003800000 */
.L_x_8405:
        /* <DEDUP_REMOVED lines=9> */
.L_x_8408:
[----:B------:R-:W2:Y:S02]  /*2290*/  LDG.E.U16 R4, desc[UR36][R4.64] ;  /* 0x0000002404047981 */ /* 0x000ea4000c1e1500 */
[----:B--2---:R-:W-:-:S06]  /*22a0*/  HADD2.F32 R26, -RZ, R4.H0_H0 ;  /* 0x20000004ff1a7230 */ /* 0x004fcc0000004100 */
[----:B------:R-:W0:Y:S01]  /*22b0*/  F2I.S64.TRUNC R26, R26 ;  /* 0x0000001a001a7311 */ /* 0x000e22000020d900 */
[----:B------:R-:W-:Y:S05]  /*22c0*/  BRA `(.L_x_8402) ;  /* 0x0000000800a87947 */ /* 0x000fea0003800000 */
.L_x_8407:
[----:B------:R-:W2:Y:S02]  /*22d0*/  LDG.E.64 R4, desc[UR36][R4.64] ;  /* 0x0000002404047981 */ /* 0x000ea4000c1e1b00 */
[----:B--2---:R0:W1:Y:S01]  /*22e0*/  F2I.S64.F64.TRUNC R26, R4 ;  /* 0x00000004001a7311 */ /* 0x004062000030d900 */
[----:B------:R-:W-:Y:S05]  /*22f0*/  BRA `(.L_x_8402) ;  /* 0x00000008009c7947 */ /* 0x000fea0003800000 */
.L_x_8397:
        /* <DEDUP_REMOVED lines=13> */
.L_x_8411:
[----:B------:R-:W2:Y:S02]  /*23d0*/  LDG.E.64 R4, desc[UR36][R4.64] ;  /* 0x0000002404047981 */ /* 0x000ea4000c1e1b00 */
[----:B--2---:R0:W1:Y:S01]  /*23e0*/  F2I.S64.F64.TRUNC R26, R4 ;  /* 0x00000004001a7311 */ /* 0x004062000030d900 */
[----:B------:R-:W-:Y:S05]  /*23f0*/  BRA `(.L_x_8402) ;  /* 0x00000008005c7947 */ /* 0x000fea0003800000 */
.L_x_8410:
        /* <DEDUP_REMOVED lines=27> */
.L_x_8413:
        /* <DEDUP_REMOVED lines=14> */
.L_x_8412:
[----:B------:R-:W2:Y:S02]  /*2690*/  LDG.E.U16 R26, desc[UR36][R4.64] ;  /* 0x00000024041a7981 */ /* 0x000ea4000c1e1500 */
[----:B--2---:R-:W-:-:S06]  /*26a0*/  IMAD.U32 R26, R26, 0x10000, RZ ;  /* 0x000100001a1a7824 */ /* 0x004fcc00078e00ff */
[----:B------:R-:W0:Y:S01]  /*26b0*/  F2I.S64.TRUNC R26, R26 ;  /* 0x0000001a001a7311 */ /* 0x000e22000020d900 */
[----:B------:R-:W-:Y:S05]  /*26c0*/  BRA `(.L_x_8402) ;  /* 0x0000000400a87947 */ /* 0x000fea0003800000 */
.L_x_8409:
        /* <DEDUP_REMOVED lines=11> */
.L_x_8416:
        /* <DEDUP_REMOVED lines=21> */
.L_x_8420:
[----:B------:R-:W-:Y:S05]  /*28d0*/  BSYNC B1 ;  /* 0x0000000000017941 */ /* 0x000fea0003800000 */
.L_x_8419:
[----:B------:R-:W-:Y:S01]  /*28e0*/  IMAD.SHL.U32 R3, R3, 0x100000, RZ ;  /* 0x0010000003037824 */ /* 0x000fe200078e00ff */
[----:B------:R-:W-:-:S04]  /*28f0*/  LEA R5, R0, 0x3b800000, 0x17 ;  /* 0x3b80000000057811 */ /* 0x000fc800078eb8ff */
[----:B------:R-:W-:-:S07]  /*2900*/  LOP3.LUT R26, R5, R3, R26, 0xfe, !PT ;  /* 0x00000003051a7212 */ /* 0x000fce00078efe1a */
.L_x_8418:
[----:B------:R-:W-:Y:S05]  /*2910*/  BSYNC B0 ;  /* 0x0000000000007941 */ /* 0x000fea0003800000 */
.L_x_8417:
[----:B------:R-:W1:Y:S01]  /*2920*/  F2I.S64.TRUNC R26, R26 ;  /* 0x0000001a001a7311 */ /* 0x000e62000020d900 */
[----:B------:R-:W-:Y:S05]  /*2930*/  BRA `(.L_x_8402) ;  /* 0x00000004000c7947 */ /* 0x000fea0003800000 */
.L_x_8415:
        /* <DEDUP_REMOVED lines=21> */
.L_x_8424:
[----:B------:R-:W-:Y:S05]  /*2a90*/  BSYNC B1 ;  /* 0x0000000000017941 */ /* 0x000fea0003800000 */
.L_x_8423:
[----:B------:R-:W-:Y:S01]  /*2aa0*/  IMAD.SHL.U32 R3, R3, 0x200000, RZ ;  /* 0x0020000003037824 */ /* 0x000fe200078e00ff */
[----:B------:R-:W-:-:S04]  /*2ab0*/  LEA R5, R0, 0x37800000, 0x17 ;  /* 0x3780000000057811 */ /* 0x000fc800078eb8ff */
[----:B------:R-:W-:-:S07]  /*2ac0*/  LOP3.LUT R26, R5, R3, R26, 0xfe, !PT ;  /* 0x00000003051a7212 */ /* 0x000fce00078efe1a */
.L_x_8422:
[----:B------:R-:W-:Y:S05]  /*2ad0*/  BSYNC B0 ;  /* 0x0000000000007941 */ /* 0x000fea0003800000 */
.L_x_8421:
[----:B------:R-:W2:Y:S01]  /*2ae0*/  F2I.S64.TRUNC R26, R26 ;  /* 0x0000001a001a7311 */ /* 0x000ea2000020d900 */
[----:B------:R-:W-:Y:S05]  /*2af0*/  BRA `(.L_x_8402) ;  /* 0x00000000009c7947 */ /* 0x000fea0003800000 */
.L_x_8414:
        /* <DEDUP_REMOVED lines=14> */
.L_x_8428:
[----:B------:R-:W-:Y:S05]  /*2be0*/  BSYNC B0 ;  /* 0x0000000000007941 */ /* 0x000fea0003800000 */
.L_x_8427:
[----:B------:R-:W0:Y:S01]  /*2bf0*/  F2I.S64.TRUNC R26, R26 ;  /* 0x0000001a001a7311 */ /* 0x000e22000020d900 */
[----:B------:R-:W-:Y:S05]  /*2c00*/  BRA `(.L_x_8402) ;  /* 0x0000000000587947 */ /* 0x000fea0003800000 */
.L_x_8401:
        /* <DEDUP_REMOVED lines=16> */
.L_x_8429:
[----:B------:R-:W-:Y:S01]  /*2d10*/  CS2R R26, SRZ ;  /* 0x00000000001a7805 */ /* 0x000fe2000001ff00 */
[----:B------:R-:W-:Y:S06]  /*2d20*/  BRA `(.L_x_8402) ;  /* 0x0000000000107947 */ /* 0x000fec0003800000 */
.L_x_8426:
[----:B------:R0:W5:Y:S01]  /*2d30*/  LDG.E.64 R26, desc[UR36][R4.64] ;  /* 0x00000024041a7981 */ /* 0x000162000c1e1b00 */
[----:B------:R-:W-:Y:S05]  /*2d40*/  BRA `(.L_x_8402) ;  /* 0x0000000000087947 */ /* 0x000fea0003800000 */
.L_x_8425:
[----:B------:R0:W5:Y:S01]  /*2d50*/  LDG.E R26, desc[UR36][R4.64] ;  /* 0x00000024041a7981 */ /* 0x000162000c1e1900 */
[----:B------:R-:W-:-:S07]  /*2d60*/  IMAD.MOV.U32 R27, RZ, RZ, RZ ;  /* 0x000000ffff1b7224 */ /* 0x000fce00078e00ff */
.L_x_8402:
[----:B------:R-:W-:-:S07]  /*2d70*/  VIADD R19, R19, 0x80 ;  /* 0x0000008013137836 */ /* 0x000fce0000000000 */
.L_x_8396:
[----:B------:R-:W-:Y:S05]  /*2d80*/  BSYNC B6 ;  /* 0x0000000000067941 */ /* 0x000fea0003800000 */
.L_x_8395:
[----:B------:R-:W-:Y:S01]  /*2d90*/  ISETP.GE.AND P0, PT, R19, R16, PT ;  /* 0x000000101300720c */ /* 0x000fe20003f06270 */
[----:B------:R-:W-:-:S12]  /*2da0*/  BSSY B6, `(.L_x_8430) ;  /* 0x00000ea000067945 */ /* 0x000fd80003800000 */
[----:B------:R-:W-:Y:S05]  /*2db0*/  @P0 BRA `(.L_x_8431) ;  /* 0x0000000c00a00947 */ /* 0x000fea0003800000 */
[----:B01----:R-:W0:Y:S01]  /*2dc0*/  LDC.64 R4, c[0x0][0x220] ;  /* 0x00008800ff047b82 */ /* 0x003e220000000a00 */
        /* <DEDUP_REMOVED lines=19> */
.L_x_8435:
[----:B------:R0:W5:Y:S01]  /*2f00*/  LDG.E.U8 R22, desc[UR36][R4.64] ;  /* 0x0000002404167981 */ /* 0x000162000c1e1100 */
[----:B------:R-:W-:Y:S01]  /*2f10*/  IMAD.MOV.U32 R23, RZ, RZ, RZ ;  /* 0x000000ffff177224 */ /* 0x000fe200078e00ff */
[----:B------:R-:W-:Y:S06]  /*2f20*/  BRA `(.L_x_8431) ;  /* 0x0000000c00447947 */ /* 0x000fec0003800000 */
.L_x_8434:
        /* <DEDUP_REMOVED lines=8> */
.L_x_8438:
[----:B------:R-:W2:Y:S02]  /*2fb0*/  LDG.E R22, desc[UR36][R4.64] ;  /* 0x0000002404167981 */ /* 0x000ea4000c1e1900 */
[----:B--2---:R-:W-:Y:S01]  /*2fc0*/  SHF.R.S32.HI R23, RZ, 0x1f, R22 ;  /* 0x0000001fff177819 */ /* 0x004fe20000011416 */
[----:B------:R-:W-:Y:S06]  /*2fd0*/  BRA `(.L_x_8431) ;  /* 0x0000000c00187947 */ /* 0x000fec0003800000 */
.L_x_8437:
[----:B------:R-:W2:Y:S02]  /*2fe0*/  LDG.E.S16 R22, desc[UR36][R4.64] ;  /* 0x0000002404167981 */ /* 0x000ea4000c1e1700 */
[----:B--2---:R-:W-:Y:S01]  /*2ff0*/  SHF.R.S32.HI R23, RZ, 0x1f, R22 ;  /* 0x0000001fff177819 */ /* 0x004fe20000011416 */
[----:B------:R-:W-:Y:S06]  /*3000*/  BRA `(.L_x_8431) ;  /* 0x0000000c000c7947 */ /* 0x000fec0003800000 */
.L_x_8433:
        /* <DEDUP_REMOVED lines=9> */
.L_x_8440:
[----:B------:R-:W2:Y:S02]  /*30a0*/  LDG.E.U16 R4, desc[UR36][R4.64] ;  /* 0x0000002404047981 */ /* 0x000ea4000c1e1500 */
[----:B--2---:R-:W-:-:S06]  /*30b0*/  HADD2.F32 R22, -RZ, R4.H0_H0 ;  /* 0x20000004ff167230 */ /* 0x004fcc0000004100 */
[----:B------:R-:W0:Y:S01]  /*30c0*/  F2I.S64.TRUNC R22, R22 ;  /* 0x0000001600167311 */ /* 0x000e22000020d900 */
[----:B------:R-:W-:Y:S05]  /*30d0*/  BRA `(.L_x_8431) ;  /* 0x0000000800d87947 */ /* 0x000fea0003800000 */
.L_x_8439:
        /* <DEDUP_REMOVED lines=9> */
.L_x_8442:
[----:B------:R-:W2:Y:S02]  /*3170*/  LDG.E.U16 R4, desc[UR36][R4.64] ;  /* 0x0000002404047981 */ /* 0x000ea4000c1e1500 */
[----:B--2---:R-:W-:-:S06]  /*3180*/  HADD2.F32 R22, -RZ, R4.H0_H0 ;  /* 0x20000004ff167230 */ /* 0x004fcc0000004100 */
[----:B------:R-:W0:Y:S01]  /*3190*/  F2I.S64.TRUNC R22, R22 ;  /* 0x0000001600167311 */ /* 0x000e22000020d900 */
[----:B------:R-:W-:Y:S05]  /*31a0*/  BRA `(.L_x_8431) ;  /* 0x0000000800a47947 */ /* 0x000fea0003800000 */
.L_x_8441:
[----:B------:R-:W2:Y:S02]  /*31b0*/  LDG.E.64 R4, desc[UR36][R4.64] ;  /* 0x0000002404047981 */ /* 0x000ea4000c1e1b00 */
[----:B--2---:R0:W1:Y:S01]  /*31c0*/  F2I.S64.F64.TRUNC R22, R4 ;  /* 0x0000000400167311 */ /* 0x004062000030d900 */
[----:B------:R-:W-:Y:S05]  /*31d0*/  BRA `(.L_x_8431) ;  /* 0x0000000800987947 */ /* 0x000fea0003800000 */
.L_x_8432:
        /* <DEDUP_REMOVED lines=13> */
.L_x_8445:
[----:B------:R-:W2:Y:S02]  /*32b0*/  LDG.E.64 R4, desc[UR36][R4.64] ;  /* 0x0000002404047981 */ /* 0x000ea4000c1e1b00 */
[----:B--2---:R0:W1:Y:S01]  /*32c0*/  F2I.S64.F64.TRUNC R22, R4 ;  /* 0x0000000400167311 */ /* 0x004062000030d900 */
[----:B------:R-:W-:Y:S05]  /*32d0*/  BRA `(.L_x_8431) ;  /* 0x0000000800587947 */ /* 0x000fea0003800000 */
.L_x_8444:
        /* <DEDUP_REMOVED lines=27> */
.L_x_8447:
        /* <DEDUP_REMOVED lines=14> */
.L_x_8446:
[----:B------:R-:W2:Y:S02]  /*3570*/  LDG.E.U16 R22, desc[UR36][R4.64] ;  /* 0x0000002404167981 */ /* 0x000ea4000c1e1500 */
[----:B--2---:R-:W-:-:S06]  /*3580*/  IMAD.U32 R22, R22, 0x10000, RZ ;  /* 0x0001000016167824 */ /* 0x004fcc00078e00ff */
[----:B------:R-:W0:Y:S01]  /*3590*/  F2I.S64.TRUNC R22, R22 ;  /* 0x0000001600167311 */ /* 0x000e22000020d900 */
[----:B------:R-:W-:Y:S05]  /*35a0*/  BRA `(.L_x_8431) ;  /* 0x0000000400a47947 */ /* 0x000fea0003800000 */
.L_x_8443:
        /* <DEDUP_REMOVED lines=11> */
.L_x_8450:
        /* <DEDUP_REMOVED lines=21> */
.L_x_8454:
[----:B------:R-:W-:Y:S05]  /*37b0*/  BSYNC B1 ;  /* 0x0000000000017941 */ /* 0x000fea0003800000 */
.L_x_8453:
[----:B------:R-:W-:Y:S01]  /*37c0*/  IMAD.SHL.U32 R3, R3, 0x100000, RZ ;  /* 0x0010000003037824 */ /* 0x000fe200078e00ff */
[----:B------:R-:W-:-:S04]  /*37d0*/  LEA R5, R0, 0x3b800000, 0x17 ;  /* 0x3b80000000057811 */ /* 0x000fc800078eb8ff */
[----:B------:R-:W-:-:S07]  /*37e0*/  LOP3.LUT R22, R5, R3, R22, 0xfe, !PT ;  /* 0x0000000305167212 */ /* 0x000fce00078efe16 */
.L_x_8452:
[----:B------:R-:W-:Y:S05]  /*37f0*/  BSYNC B0 ;  /* 0x0000000000007941 */ /* 0x000fea0003800000 */
.L_x_8451:
[----:B------:R-:W0:Y:S01]  /*3800*/  F2I.S64.TRUNC R22, R22 ;  /* 0x0000001600167311 */ /* 0x000e22000020d900 */
[----:B------:R-:W-:Y:S05]  /*3810*/  BRA `(.L_x_8431) ;  /* 0x0000000400087947 */ /* 0x000fea0003800000 */
.L_x_8449:
        /* <DEDUP_REMOVED lines=21> */
.L_x_8458:
[----:B------:R-:W-:Y:S05]  /*3970*/  BSYNC B1 ;  /* 0x0000000000017941 */ /* 0x000fea0003800000 */
.L_x_8457:
[----:B------:R-:W-:Y:S01]  /*3980*/  IMAD.SHL.U32 R3, R3, 0x200000, RZ ;  /* 0x0020000003037824 */ /* 0x000fe200078e00ff */
[----:B------:R-:W-:-:S04]  /*3990*/  LEA R5, R0, 0x37800000, 0x17 ;  /* 0x3780000000057811 */ /* 0x000fc800078eb8ff */
[----:B------:R-:W-:-:S07]  /*39a0*/  LOP3.LUT R22, R5, R3, R22, 0xfe, !PT ;  /* 0x0000000305167212 */ /* 0x000fce00078efe16 */
.L_x_8456:
[----:B------:R-:W-:Y:S05]  /*39b0*/  BSYNC B0 ;  /* 0x0000000000007941 */ /* 0x000fea0003800000 */
.L_x_8455:
[----:B------:R-:W0:Y:S01]  /*39c0*/  F2I.S64.TRUNC R22, R22 ;  /* 0x0000001600167311 */ /* 0x000e22000020d900 */
[----:B------:R-:W-:Y:S05]  /*39d0*/  BRA `(.L_x_8431) ;  /* 0x0000000000987947 */ /* 0x000fea0003800000 */
.L_x_8448:
        /* <DEDUP_REMOVED lines=14> */
.L_x_8462:
[----:B------:R-:W-:Y:S05]  /*3ac0*/  BSYNC B0 ;  /* 0x0000000000007941 */ /* 0x000fea0003800000 */
.L_x_8461:
[----:B------:R-:W0:Y:S01]  /*3ad0*/  F2I.S64.TRUNC R22, R22 ;  /* 0x0000001600167311 */ /* 0x000e22000020d900 */
[----:B------:R-:W-:Y:S05]  /*3ae0*/  BRA `(.L_x_8431) ;  /* 0x0000000000547947 */ /* 0x000fea0003800000 */
.L_x_8436:
        /* <DEDUP_REMOVED lines=16> */
.L_x_8463:
[----:B------:R-:W-:Y:S05]  /*3bf0*/  BRA `(.L_x_8431) ;  /* 0x0000000000107947 */ /* 0x000fea0003800000 */
.L_x_8460:
[----:B------:R0:W5:Y:S01]  /*3c00*/  LDG.E.64 R22, desc[UR36][R4.64] ;  /* 0x0000002404167981 */ /* 0x000162000c1e1b00 */
[----:B------:R-:W-:Y:S05]  /*3c10*/  BRA `(.L_x_8431) ;  /* 0x0000000000087947 */ /* 0x000fea0003800000 */
.L_x_8459:
[----:B------:R0:W5:Y:S01]  /*3c20*/  LDG.E R22, desc[UR36][R4.64] ;  /* 0x0000002404167981 */ /* 0x000162000c1e1900 */
[----:B------:R-:W-:-:S07]  /*3c30*/  IMAD.MOV.U32 R23, RZ, RZ, RZ ;  /* 0x000000ffff177224 */ /* 0x000fce00078e00ff */
.L_x_8431:
[----:B------:R-:W-:Y:S05]  /*3c40*/  BSYNC B6 ;  /* 0x0000000000067941 */ /* 0x000fea0003800000 */
.L_x_8430:
[----:B------:R-:W3:Y:S01]  /*3c50*/  S2R R19, SR_TID.X ;  /* 0x0000000000137919 */ /* 0x000ee20000002100 */
[----:B------:R-:W3:Y:S01]  /*3c60*/  LDC.U8 R17, c[0x0][0x234] ;  /* 0x00008d00ff117b82 */ /* 0x000ee20000000000 */
[----:B012--5:R-:W-:Y:S01]  /*3c70*/  ISETP.GT.U32.AND P3, PT, R26, RZ, PT ;  /* 0x000000ff1a00720c */ /* 0x027fe20003f64070 */
[----:B------:R-:W-:Y:S01]  /*3c80*/  BSSY B6, `(.L_x_8464) ;  /* 0x0000100000067945 */ /* 0x000fe20003800000 */
[----:B---34-:R-:W-:Y:S02]  /*3c90*/  ISETP.GT.U32.AND P1, PT, R28, RZ, PT ;  /* 0x000000ff1c00720c */ /* 0x018fe40003f24070 */
[----:B------:R-:W-:Y:S02]  /*3ca0*/  ISETP.GT.U32.AND P0, PT, R24, RZ, PT ;  /* 0x000000ff1800720c */ /* 0x000fe40003f04070 */
[----:B------:R-:W-:Y:S02]  /*3cb0*/  ISETP.GT.U32.AND P2, PT, R22, RZ, PT ;  /* 0x000000ff1600720c */ /* 0x000fe40003f44070 */
[----:B------:R-:W-:-:S02]  /*3cc0*/  ISETP.GT.AND.EX P3, PT, R27, RZ, PT, P3 ;  /* 0x000000ff1b00720c */ /* 0x000fc40003f64330 */
[----:B------:R-:W-:Y:S02]  /*3cd0*/  ISETP.GT.AND.EX P1, PT, R29, RZ, PT, P1 ;  /* 0x000000ff1d00720c */ /* 0x000fe40003f24310 */
[----:B------:R-:W-:Y:S02]  /*3ce0*/  ISETP.GT.AND.EX P0, PT, R25, RZ, PT, P0 ;  /* 0x000000ff1900720c */ /* 0x000fe40003f04300 */
[----:B------:R-:W-:Y:S02]  /*3cf0*/  ISETP.GT.AND.EX P2, PT, R23, RZ, PT, P2 ;  /* 0x000000ff1700720c */ /* 0x000fe40003f44320 */
[----:B------:R-:W-:Y:S02]  /*3d00*/  SEL R3, RZ, 0x1, !P3 ;  /* 0x00000001ff037807 */ /* 0x000fe40005800000 */
[----:B------:R-:W-:Y:S02]  /*3d10*/  SEL R24, RZ, 0x1, !P0 ;  /* 0x00000001ff187807 */ /* 0x000fe40004000000 */
[----:B------:R-:W-:-:S02]  /*3d20*/  SEL R22, RZ, 0x1, !P2 ;  /* 0x00000001ff167807 */ /* 0x000fc40005000000 */
[----:B------:R-:W-:Y:S02]  /*3d30*/  SEL R5, RZ, 0x1, !P1 ;  /* 0x00000001ff057807 */ /* 0x000fe40004800000 */
[----:B------:R-:W-:Y:S02]  /*3d40*/  LEA.HI.SX32 R18, P2, R27, R3, 0x1 ;  /* 0x000000031b127211 */ /* 0x000fe40007850aff */
[----:B------:R-:W-:Y:S02]  /*3d50*/  LEA.HI.SX32 R24, P1, R25, R24, 0x1 ;  /* 0x0000001819187211 */ /* 0x000fe40007830aff */
[----:B------:R-:W-:Y:S01]  /*3d60*/  LEA.HI.SX32 R22, P3, R23, R22, 0x1 ;  /* 0x0000001617167211 */ /* 0x000fe20007870aff */
[----:B------:R-:W-:Y:S01]  /*3d70*/  IMAD.MOV.U32 R26, RZ, RZ, R18 ;  /* 0x000000ffff1a7224 */ /* 0x000fe200078e0012 */
[----:B------:R-:W-:Y:S02]  /*3d80*/  ISETP.GE.AND P4, PT, R19, R16, PT ;  /* 0x000000101300720c */ /* 0x000fe40003f86270 */
[----:B------:R-:W-:-:S02]  /*3d90*/  LEA.HI.SX32 R3, P0, R29, R5, 0x1 ;  /* 0x000000051d037211 */ /* 0x000fc40007810aff */
[----:B------:R-:W-:Y:S02]  /*3da0*/  LEA.HI.X.SX32 R25, R25, RZ, 0x1, P1 ;  /* 0x000000ff19197211 */ /* 0x000fe400008f0eff */
[----:B------:R-:W-:Y:S02]  /*3db0*/  LEA.HI.X.SX32 R27, R27, RZ, 0x1, P2 ;  /* 0x000000ff1b1b7211 */ /* 0x000fe400010f0eff */
[----:B------:R-:W-:Y:S02]  /*3dc0*/  LEA.HI.X.SX32 R23, R23, RZ, 0x1, P3 ;  /* 0x000000ff17177211 */ /* 0x000fe400018f0eff */
[----:B------:R-:W-:-:S03]  /*3dd0*/  LEA.HI.X.SX32 R5, R29, RZ, 0x1, P0 ;  /* 0x000000ff1d057211 */ /* 0x000fc600000f0eff */
[----:B------:R-:W-:Y:S05]  /*3de0*/  @P4 BRA `(.L_x_8465) ;  /* 0x0000000c00a44947 */ /* 0x000fea0003800000 */
[----:B------:R-:W0:Y:S01]  /*3df0*/  LDC.64 R8, c[0x0][0x218] ;  /* 0x00008600ff087b82 */ /* 0x000e220000000a00 */
[----:B------:R-:W-:Y:S01]  /*3e00*/  IMAD R0, R2, 0x200, R19 ;  /* 0x0000020002007824 */ /* 0x000fe200078e0213 */
[----:B------:R-:W-:Y:S01]  /*3e10*/  PRMT R4, R17, 0x9910, RZ ;  /* 0x0000991011047816 */ /* 0x000fe200000000ff */
[----:B------:R-:W-:Y:S01]  /*3e20*/  ULDC UR4, c[0x0][0x238] ;  /* 0x00008e0000047ab9 */ /* 0x000fe20000000800 */
[----:B------:R-:W-:Y:S02]  /*3e30*/  VIADD R19, R19, 0x80 ;  /* 0x0000008013137836 */ /* 0x000fe40000000000 */
[----:B------:R-:W-:Y:S02]  /*3e40*/  IMAD R7, R0, UR4, RZ ;  /* 0x0000000400077c24 */ /* 0x000fe4000f8e02ff */
[----:B------:R-:W-:Y:S02]  /*3e50*/  IMAD.MOV.U32 R0, RZ, RZ, R4 ;  /* 0x000000ffff007224 */ /* 0x000fe400078e0004 */
[----:B------:R-:W-:-:S03]  /*3e60*/  IMAD.MOV.U32 R4, RZ, RZ, R3 ;  /* 0x000000ffff047224 */ /* 0x000fc600078e0003 */
        /* <DEDUP_REMOVED lines=14> */
.L_x_8469:
[----:B------:R0:W-:Y:S01]  /*3f50*/  STG.E.U8 desc[UR36][R8.64], R3 ;  /* 0x0000000308007986 */ /* 0x0001e2000c101124 */
[----:B------:R-:W-:Y:S05]  /*3f60*/  BRA `(.L_x_8465) ;  /* 0x0000000c00447947 */ /* 0x000fea0003800000 */
.L_x_8468:
        /* <DEDUP_REMOVED lines=8> */
.L_x_8472:
[----:B------:R0:W-:Y:S01]  /*3ff0*/  STG.E desc[UR36][R8.64], R3 ;  /* 0x0000000308007986 */ /* 0x0001e2000c101924 */
[----:B------:R-:W-:Y:S05]  /*4000*/  BRA `(.L_x_8465) ;  /* 0x0000000c001c7947 */ /* 0x000fea0003800000 */
.L_x_8471:
[----:B------:R0:W-:Y:S01]  /*4010*/  STG.E.U16 desc[UR36][R8.64], R3 ;  /* 0x0000000308007986 */ /* 0x0001e2000c101524 */
[----:B------:R-:W-:Y:S05]  /*4020*/  BRA `(.L_x_8465) ;  /* 0x0000000c00147947 */ /* 0x000fea0003800000 */
.L_x_8467:
        /* <DEDUP_REMOVED lines=9> */
.L_x_8474:
[----:B------:R-:W0:Y:S02]  /*40c0*/  I2F.S64 R0, R4 ;  /* 0x0000000400007312 */ /* 0x000e240000301400 */
[----:B0-----:R-:W-:-:S05]  /*40d0*/  F2FP.F16.F32.PACK_AB R0, RZ, R0 ;  /* 0x00000000ff00723e */ /* 0x001fca00000000ff */
[----:B------:R0:W-:Y:S01]  /*40e0*/  STG.E.U16 desc[UR36][R8.64], R0 ;  /* 0x0000000008007986 */ /* 0x0001e2000c101524 */
[----:B------:R-:W-:Y:S05]  /*40f0*/  BRA `(.L_x_8465) ;  /* 0x0000000800e07947 */ /* 0x000fea0003800000 */
.L_x_8473:
        /* <DEDUP_REMOVED lines=10> */
.L_x_8476:
[----:B------:R-:W0:Y:S02]  /*41a0*/  I2F.S64 R4, R4 ;  /* 0x0000000400047312 */ /* 0x000e240000301400 */
[----:B0-----:R-:W-:-:S04]  /*41b0*/  F2FP.F16.F32.PACK_AB R3, RZ, R4 ;  /* 0x00000004ff03723e */ /* 0x001fc800000000ff */
[----:B------:R-:W-:-:S05]  /*41c0*/  PRMT R3, R3, 0x5410, RZ ;  /* 0x0000541003037816 */ /* 0x000fca00000000ff */
[----:B------:R0:W-:Y:S01]  /*41d0*/  STG.E desc[UR36][R8.64], R3 ;  /* 0x0000000308007986 */ /* 0x0001e2000c101924 */
[----:B------:R-:W-:Y:S05]  /*41e0*/  BRA `(.L_x_8465) ;  /* 0x0000000800a47947 */ /* 0x000fea0003800000 */
.L_x_8475:
[----:B------:R-:W0:Y:S02]  /*41f0*/  I2F.F64.S64 R4, R4 ;  /* 0x0000000400047312 */ /* 0x000e240000301c00 */
[----:B0-----:R0:W-:Y:S01]  /*4200*/  STG.E.64 desc[UR36][R8.64], R4 ;  /* 0x0000000408007986 */ /* 0x0011e2000c101b24 */
[----:B------:R-:W-:Y:S05]  /*4210*/  BRA `(.L_x_8465) ;  /* 0x0000000800987947 */ /* 0x000fea0003800000 */
.L_x_8466:
        /* <DEDUP_REMOVED lines=13> */
.L_x_8479:
[----:B------:R-:W0:Y:S01]  /*42f0*/  I2F.F64.S64 R4, R4 ;  /* 0x0000000400047312 */ /* 0x000e220000301c00 */
[----:B------:R-:W-:-:S05]  /*4300*/  CS2R R6, SRZ ;  /* 0x0000000000067805 */ /* 0x000fca000001ff00 */
[----:B0-----:R0:W-:Y:S01]  /*4310*/  STG.E.128 desc[UR36][R8.64], R4 ;  /* 0x0000000408007986 */ /* 0x0011e2000c101d24 */
[----:B------:R-:W-:Y:S05]  /*4320*/  BRA `(.L_x_8465) ;  /* 0x0000000800547947 */ /* 0x000fea0003800000 */
.L_x_8478:
        /* <DEDUP_REMOVED lines=21> */
.L_x_8483:
[----:B------:R-:W-:Y:S05]  /*4480*/  BSYNC B0 ;  /* 0x0000000000007941 */ /* 0x000fea0003800000 */
.L_x_8482:
[----:B------:R-:W-:-:S05]  /*4490*/  LOP3.LUT R7, R0, R7, RZ, 0xfc, !PT ;  /* 0x0000000700077212 */ /* 0x000fca00078efcff */
[----:B------:R0:W-:Y:S01]  /*44a0*/  STG.E.U8 desc[UR36][R8.64], R7 ;  /* 0x0000000708007986 */ /* 0x0001e2000c101124 */
[----:B------:R-:W-:Y:S05]  /*44b0*/  BRA `(.L_x_8465) ;  /* 0x0000000400f07947 */ /* 0x000fea0003800000 */
.L_x_8481:
        /* <DEDUP_REMOVED lines=13> */
.L_x_8485:
[----:B------:R-:W-:Y:S01]  /*4590*/  IMAD.MOV.U32 R0, RZ, RZ, 0x7f ;  /* 0x0000007fff007424 */ /* 0x000fe200078e00ff */
[----:B------:R-:W-:-:S04]  /*45a0*/  ISETP.GT.U32.AND P0, PT, R3, 0x7f800000, PT ;  /* 0x7f8000000300780c */ /* 0x000fc80003f04070 */
[----:B------:R-:W-:-:S09]  /*45b0*/  SEL R0, R0, 0x7c, P0 ;  /* 0x0000007c00007807 */ /* 0x000fd20000000000 */
.L_x_8486:
[----:B------:R-:W-:Y:S05]  /*45c0*/  BSYNC B0 ;  /* 0x0000000000007941 */ /* 0x000fea0003800000 */
.L_x_8484:
[----:B------:R-:W-:-:S04]  /*45d0*/  LOP3.LUT R3, R5, 0x80000000, RZ, 0xc0, !PT ;  /* 0x8000000005037812 */ /* 0x000fc800078ec0ff */
[----:B------:R-:W-:-:S04]  /*45e0*/  SHF.R.U32.HI R3, RZ, 0x18, R3 ;  /* 0x00000018ff037819 */ /* 0x000fc80000011603 */
[----:B------:R-:W-:-:S05]  /*45f0*/  LOP3.LUT R3, R0, R3, RZ, 0xfc, !PT ;  /* 0x0000000300037212 */ /* 0x000fca00078efcff */
[----:B------:R0:W-:Y:S01]  /*4600*/  STG.E.U8 desc[UR36][R8.64], R3 ;  /* 0x0000000308007986 */ /* 0x0001e2000c101124 */
[----:B------:R-:W-:Y:S05]  /*4610*/  BRA `(.L_x_8465) ;  /* 0x0000000400987947 */ /* 0x000fea0003800000 */
.L_x_8480:
[----:B------:R-:W0:Y:S02]  /*4620*/  I2F.S64 R0, R4 ;  /* 0x0000000400007312 */ /* 0x000e240000301400 */
[----:B0-----:R-:W-:-:S05]  /*4630*/  F2FP.BF16.F32.PACK_AB R0, RZ, R0 ;  /* 0x00000000ff00723e */ /* 0x001fca00000010ff */
[----:B------:R0:W-:Y:S01]  /*4640*/  STG.E.U16 desc[UR36][R8.64], R0 ;  /* 0x0000000008007986 */ /* 0x0001e2000c101524 */
[----:B------:R-:W-:Y:S05]  /*4650*/  BRA `(.L_x_8465) ;  /* 0x0000000400887947 */ /* 0x000fea0003800000 */
.L_x_8477:
        /* <DEDUP_REMOVED lines=10> */
.L_x_8489:
        /* <DEDUP_REMOVED lines=17> */
.L_x_8492:
[----:B------:R-:W-:-:S04]  /*4810*/  LOP3.LUT R0, R5, 0x80000000, RZ, 0xc0, !PT ;  /* 0x8000000005007812 */ /* 0x000fc800078ec0ff */
[----:B------:R-:W-:-:S04]  /*4820*/  SHF.R.U32.HI R0, RZ, 0x18, R0 ;  /* 0x00000018ff007819 */ /* 0x000fc80000011600 */
[----:B------:R-:W-:-:S07]  /*4830*/  LOP3.LUT R0, R3, R0, RZ, 0xfc, !PT ;  /* 0x0000000003007212 */ /* 0x000fce00078efcff */
.L_x_8491:
[----:B------:R-:W-:Y:S05]  /*4840*/  BSYNC B0 ;  /* 0x0000000000007941 */ /* 0x000fea0003800000 */
.L_x_8490:
[----:B------:R3:W-:Y:S01]  /*4850*/  STG.E.U8 desc[UR36][R8.64], R0 ;  /* 0x0000000008007986 */ /* 0x0007e2000c101124 */
[----:B------:R-:W-:Y:S05]  /*4860*/  BRA `(.L_x_8465) ;  /* 0x0000000400047947 */ /* 0x000fea0003800000 */
.L_x_8488:
        /* <DEDUP_REMOVED lines=17> */
.L_x_8495:
[----:B------:R-:W-:-:S04]  /*4980*/  LOP3.LUT R0, R5, 0x80000000, RZ, 0xc0, !PT ;  /* 0x8000000005007812 */ /* 0x000fc800078ec0ff */
[----:B------:R-:W-:-:S04]  /*4990*/  SHF.R.U32.HI R0, RZ, 0x18, R0 ;  /* 0x00000018ff007819 */ /* 0x000fc80000011600 */
[----:B------:R-:W-:-:S07]  /*49a0*/  LOP3.LUT R0, R3, R0, RZ, 0xfc, !PT ;  /* 0x0000000003007212 */ /* 0x000fce00078efcff */
.L_x_8494:
[----:B------:R-:W-:Y:S05]  /*49b0*/  BSYNC B0 ;  /* 0x0000000000007941 */ /* 0x000fea0003800000 */
.L_x_8493:
[----:B------:R0:W-:Y:S01]  /*49c0*/  STG.E.U8 desc[UR36][R8.64], R0 ;  /* 0x0000000008007986 */ /* 0x0001e2000c101124 */
[----:B------:R-:W-:Y:S05]  /*49d0*/  BRA `(.L_x_8465) ;  /* 0x0000000000a87947 */ /* 0x000fea0003800000 */
.L_x_8487:
        /* <DEDUP_REMOVED lines=22> */
.L_x_8470:
        /* <DEDUP_REMOVED lines=16> */
.L_x_8498:
[----:B------:R-:W-:Y:S05]  /*4c40*/  BRA `(.L_x_8465) ;  /* 0x00000000000c7947 */ /* 0x000fea0003800000 */
.L_x_8497:
[----:B------:R2:W-:Y:S01]  /*4c50*/  STG.E.64 desc[UR36][R8.64], R4 ;  /* 0x0000000408007986 */ /* 0x0005e2000c101b24 */
[----:B------:R-:W-:Y:S05]  /*4c60*/  BRA `(.L_x_8465) ;  /* 0x0000000000047947 */ /* 0x000fea0003800000 */
.L_x_8496:
[----:B------:R0:W-:Y:S02]  /*4c70*/  STG.E desc[UR36][R8.64], R3 ;  /* 0x0000000308007986 */ /* 0x0001e4000c101924 */
.L_x_8465:
[----:B------:R-:W-:Y:S05]  /*4c80*/  BSYNC B6 ;  /* 0x0000000000067941 */ /* 0x000fea0003800000 */
.L_x_8464:
        /* <DEDUP_REMOVED lines=23> */
.L_x_8504:
[----:B------:R0:W-:Y:S01]  /*4e00*/  STG.E.U8 desc[UR36][R8.64], R24 ;  /* 0x0000001808007986 */ /* 0x0001e2000c101124 */
[----:B------:R-:W-:Y:S05]  /*4e10*/  BRA `(.L_x_8506) ;  /* 0x0000000c004c7947 */ /* 0x000fea0003800000 */
.L_x_8503:
        /* <DEDUP_REMOVED lines=8> */
.L_x_8508:
[----:B------:R0:W-:Y:S01]  /*4ea0*/  STG.E desc[UR36][R8.64], R24 ;  /* 0x0000001808007986 */ /* 0x0001e2000c101924 */
[----:B------:R-:W-:Y:S05]  /*4eb0*/  BRA `(.L_x_8506) ;  /* 0x0000000c00247947 */ /* 0x000fea0003800000 */
.L_x_8507:
[----:B------:R0:W-:Y:S01]  /*4ec0*/  STG.E.U16 desc[UR36][R8.64], R24 ;  /* 0x0000001808007986 */ /* 0x0001e2000c101524 */
[----:B------:R-:W-:Y:S05]  /*4ed0*/  BRA `(.L_x_8506) ;  /* 0x0000000c001c7947 */ /* 0x000fea0003800000 */
.L_x_8502:
        /* <DEDUP_REMOVED lines=9> */
.L_x_8510:
[----:B------:R-:W0:Y:S02]  /*4f70*/  I2F.S64 R0, R24 ;  /* 0x0000001800007312 */ /* 0x000e240000301400 */
[----:B0-----:R-:W-:-:S05]  /*4f80*/  F2FP.F16.F32.PACK_AB R0, RZ, R0 ;  /* 0x00000000ff00723e */ /* 0x001fca00000000ff */
[----:B------:R0:W-:Y:S01]  /*4f90*/  STG.E.U16 desc[UR36][R8.64], R0 ;  /* 0x0000000008007986 */ /* 0x0001e2000c101524 */
[----:B------:R-:W-:Y:S05]  /*4fa0*/  BRA `(.L_x_8506) ;  /* 0x0000000800e87947 */ /* 0x000fea0003800000 */
.L_x_8509:
        /* <DEDUP_REMOVED lines=10> */
.L_x_8512:
[----:B------:R-:W0:Y:S02]  /*5050*/  I2F.S64 R24, R24 ;  /* 0x0000001800187312 */ /* 0x000e240000301400 */
[----:B0-----:R-:W-:-:S04]  /*5060*/  F2FP.F16.F32.PACK_AB R3, RZ, R24 ;  /* 0x00000018ff03723e */ /* 0x001fc800000000ff */
[----:B------:R-:W-:-:S05]  /*5070*/  PRMT R3, R3, 0x5410, RZ ;  /* 0x0000541003037816 */ /* 0x000fca00000000ff */
[----:B------:R0:W-:Y:S01]  /*5080*/  STG.E desc[UR36][R8.64], R3 ;  /* 0x0000000308007986 */ /* 0x0001e2000c101924 */
[----:B------:R-:W-:Y:S05]  /*5090*/  BRA `(.L_x_8506) ;  /* 0x0000000800ac7947 */ /* 0x000fea0003800000 */
.L_x_8511:
[----:B------:R-:W0:Y:S02]  /*50a0*/  I2F.F64.S64 R24, R24 ;  /* 0x0000001800187312 */ /* 0x000e240000301c00 */
[----:B0-----:R0:W-:Y:S01]  /*50b0*/  STG.E.64 desc[UR36][R8.64], R24 ;  /* 0x0000001808007986 */ /* 0x0011e2000c101b24 */
[----:B------:R-:W-:Y:S05]  /*50c0*/  BRA `(.L_x_8506) ;  /* 0x0000000800a07947 */ /* 0x000fea0003800000 */
.L_x_8501:
        /* <DEDUP_REMOVED lines=13> */
.L_x_8515:
[----:B------:R-:W0:Y:S01]  /*51a0*/  I2F.F64.S64 R4, R24 ;  /* 0x0000001800047312 */ /* 0x000e220000301c00 */
[----:B------:R-:W-:-:S05]  /*51b0*/  CS2R R6, SRZ ;  /* 0x0000000000067805 */ /* 0x000fca000001ff00 */
[----:B0-----:R0:W-:Y:S01]  /*51c0*/  STG.E.128 desc[UR36][R8.64], R4 ;  /* 0x0000000408007986 */ /* 0x0011e2000c101d24 */
[----:B------:R-:W-:Y:S05]  /*51d0*/  BRA `(.L_x_8506) ;  /* 0x00000008005c7947 */ /* 0x000fea0003800000 */
.L_x_8514:
        /* <DEDUP_REMOVED lines=21> */
.L_x_8519:
[----:B------:R-:W-:Y:S05]  /*5330*/  BSYNC B0 ;  /* 0x0000000000007941 */ /* 0x000fea0003800000 */
.L_x_8518:
[----:B------:R-:W-:-:S05]  /*5340*/  LOP3.LUT R5, R0, R5, RZ, 0xfc, !PT ;  /* 0x0000000500057212 */ /* 0x000fca00078efcff */
[----:B------:R0:W-:Y:S01]  /*5350*/  STG.E.U8 desc[UR36][R8.64], R5 ;  /* 0x0000000508007986 */ /* 0x0001e2000c101124 */
[----:B------:R-:W-:Y:S05]  /*5360*/  BRA `(.L_x_8506) ;  /* 0x0000000400f87947 */ /* 0x000fea0003800000 */
.L_x_8517:
        /* <DEDUP_REMOVED lines=13> */
.L_x_8521:
[----:B------:R-:W-:Y:S01]  /*5440*/  IMAD.MOV.U32 R0, RZ, RZ, 0x7f ;  /* 0x0000007fff007424 */ /* 0x000fe200078e00ff */
[----:B------:R-:W-:-:S04]  /*5450*/  ISETP.GT.U32.AND P0, PT, R3, 0x7f800000, PT ;  /* 0x7f8000000300780c */ /* 0x000fc80003f04070 */
[----:B------:R-:W-:-:S09]  /*5460*/  SEL R0, R0, 0x7c, P0 ;  /* 0x0000007c00007807 */ /* 0x000fd20000000000 */
.L_x_8522:
[----:B------:R-:W-:Y:S05]  /*5470*/  BSYNC B0 ;  /* 0x0000000000007941 */ /* 0x000fea0003800000 */
.L_x_8520:
[----:B------:R-:W-:-:S04]  /*5480*/  LOP3.LUT R3, R25, 0x80000000, RZ, 0xc0, !PT ;  /* 0x8000000019037812 */ /* 0x000fc800078ec0ff */
[----:B------:R-:W-:-:S04]  /*5490*/  SHF.R.U32.HI R3, RZ, 0x18, R3 ;  /* 0x00000018ff037819 */ /* 0x000fc80000011603 */
[----:B------:R-:W-:-:S05]  /*54a0*/  LOP3.LUT R3, R0, R3, RZ, 0xfc, !PT ;  /* 0x0000000300037212 */ /* 0x000fca00078efcff */
[----:B------:R0:W-:Y:S01]  /*54b0*/  STG.E.U8 desc[UR36][R8.64], R3 ;  /* 0x0000000308007986 */ /* 0x0001e2000c101124 */
[----:B------:R-:W-:Y:S05]  /*54c0*/  BRA `(.L_x_8506) ;  /* 0x0000000400a07947 */ /* 0x000fea0003800000 */
.L_x_8516:
[----:B------:R-:W0:Y:S02]  /*54d0*/  I2F.S64 R0, R24 ;  /* 0x0000001800007312 */ /* 0x000e240000301400 */
[----:B0-----:R-:W-:-:S05]  /*54e0*/  F2FP.BF16.F32.PACK_AB R0, RZ, R0 ;  /* 0x00000000ff00723e */ /* 0x001fca00000010ff */
[----:B------:R0:W-:Y:S01]  /*54f0*/  STG.E.U16 desc[UR36][R8.64], R0 ;  /* 0x0000000008007986 */ /* 0x0001e2000c101524 */
[----:B------:R-:W-:Y:S05]  /*5500*/  BRA `(.L_x_8506) ;  /* 0x0000000400907947 */ /* 0x000fea0003800000 */
.L_x_8513:
        /* <DEDUP_REMOVED lines=10> */
.L_x_8525:
        /* <DEDUP_REMOVED lines=17> */
.L_x_8528:
[----:B------:R-:W-:-:S04]  /*56c0*/  LOP3.LUT R3, R25, 0x80000000, RZ, 0xc0, !PT ;  /* 0x8000000019037812 */ /* 0x000fc800078ec0ff */
[----:B------:R-:W-:-:S04]  /*56d0*/  SHF.R.U32.HI R3, RZ, 0x18, R3 ;  /* 0x00000018ff037819 */ /* 0x000fc80000011603 */
[----:B------:R-:W-:-:S04]  /*56e0*/  LOP3.LUT R0, R0, R3, RZ, 0xfc, !PT ;  /* 0x0000000300007212 */ /* 0x000fc800078efcff */
[----:B------:R-:W-:-:S07]  /*56f0*/  PRMT R4, R0, 0x7610, R4 ;  /* 0x0000761000047816 */ /* 0x000fce0000000004 */
.L_x_8527:
[----:B------:R-:W-:Y:S05]  /*5700*/  BSYNC B0 ;  /* 0x0000000000007941 */ /* 0x000fea0003800000 */
.L_x_8526:
[----:B------:R3:W-:Y:S01]  /*5710*/  STG.E.U8 desc[UR36][R8.64], R4 ;  /* 0x0000000408007986 */ /* 0x0007e2000c101124 */
[----:B------:R-:W-:Y:S05]  /*5720*/  BRA `(.L_x_8506) ;  /* 0x0000000400087947 */ /* 0x000fea0003800000 */
.L_x_8524:
        /* <DEDUP_REMOVED lines=17> */
.L_x_8531:
[----:B------:R-:W-:-:S04]  /*5840*/  LOP3.LUT R3, R25, 0x80000000, RZ, 0xc0, !PT ;  /* 0x8000000019037812 */ /* 0x000fc800078ec0ff */
[----:B------:R-:W-:-:S04]  /*5850*/  SHF.R.U32.HI R3, RZ, 0x18, R3 ;  /* 0x00000018ff037819 */ /* 0x000fc80000011603 */
[----:B------:R-:W-:-:S04]  /*5860*/  LOP3.LUT R0, R0, R3, RZ, 0xfc, !PT ;  /* 0x0000000300007212 */ /* 0x000fc800078efcff */
[----:B------:R-:W-:-:S07]  /*5870*/  PRMT R4, R0, 0x7610, R4 ;  /* 0x0000761000047816 */ /* 0x000fce0000000004 */
.L_x_8530:
[----:B------:R-:W-:Y:S05]  /*5880*/  BSYNC B0 ;  /* 0x0000000000007941 */ /* 0x000fea0003800000 */
.L_x_8529:
[----:B------:R0:W-:Y:S01]  /*5890*/  STG.E.U8 desc[UR36][R8.64], R4 ;  /* 0x0000000408007986 */ /* 0x0001e2000c101124 */
[----:B------:R-:W-:Y:S05]  /*58a0*/  BRA `(.L_x_8506) ;  /* 0x0000000000a87947 */ /* 0x000fea0003800000 */
.L_x_8523:
        /* <DEDUP_REMOVED lines=22> */
.L_x_8505:
        /* <DEDUP_REMOVED lines=16> */
.L_x_8534:
[----:B------:R-:W-:Y:S05]  /*5b10*/  BRA `(.L_x_8506) ;  /* 0x00000000000c7947 */ /* 0x000fea0003800000 */
.L_x_8533:
[----:B------:R2:W-:Y:S01]  /*5b20*/  STG.E.64 desc[UR36][R8.64], R24 ;  /* 0x0000001808007986 */ /* 0x0005e2000c101b24 */
[----:B------:R-:W-:Y:S05]  /*5b30*/  BRA `(.L_x_8506) ;  /* 0x0000000000047947 */ /* 0x000fea0003800000 */
.L_x_8532:
[----:B------:R0:W-:Y:S02]  /*5b40*/  STG.E desc[UR36][R8.64], R24 ;  /* 0x0000001808007986 */ /* 0x0001e4000c101924 */
.L_x_8506:
        /* <DEDUP_REMOVED lines=23> */
.L_x_8538:
[----:B------:R3:W-:Y:S01]  /*5cc0*/  STG.E.U8 desc[UR36][R8.64], R18 ;  /* 0x0000001208007986 */ /* 0x0007e2000c101124 */
[----:B------:R-:W-:Y:S05]  /*5cd0*/  BRA `(.L_x_8540) ;  /* 0x0000000c004c7947 */ /* 0x000fea0003800000 */
.L_x_8537:
        /* <DEDUP_REMOVED lines=8> */
.L_x_8542:
[----:B------:R2:W-:Y:S01]  /*5d60*/  STG.E desc[UR36][R8.64], R18 ;  /* 0x0000001208007986 */ /* 0x0005e2000c101924 */
[----:B------:R-:W-:Y:S05]  /*5d70*/  BRA `(.L_x_8540) ;  /* 0x0000000c00247947 */ /* 0x000fea0003800000 */
.L_x_8541:
[----:B------:R0:W-:Y:S01]  /*5d80*/  STG.E.U16 desc[UR36][R8.64], R18 ;  /* 0x0000001208007986 */ /* 0x0001e2000c101524 */
[----:B------:R-:W-:Y:S05]  /*5d90*/  BRA `(.L_x_8540) ;  /* 0x0000000c001c7947 */ /* 0x000fea0003800000 */
.L_x_8536:
        /* <DEDUP_REMOVED lines=9> */
.L_x_8544:
[----:B------:R-:W0:Y:S02]  /*5e30*/  I2F.S64 R0, R26 ;  /* 0x0000001a00007312 */ /* 0x000e240000301400 */
[----:B0-----:R-:W-:-:S05]  /*5e40*/  F2FP.F16.F32.PACK_AB R0, RZ, R0 ;  /* 0x00000000ff00723e */ /* 0x001fca00000000ff */
[----:B------:R0:W-:Y:S01]  /*5e50*/  STG.E.U16 desc[UR36][R8.64], R0 ;  /* 0x0000000008007986 */ /* 0x0001e2000c101524 */
[----:B------:R-:W-:Y:S05]  /*5e60*/  BRA `(.L_x_8540) ;  /* 0x0000000800e87947 */ /* 0x000fea0003800000 */
.L_x_8543:
        /* <DEDUP_REMOVED lines=10> */
.L_x_8546:
[----:B------:R-:W0:Y:S02]  /*5f10*/  I2F.S64 R26, R26 ;  /* 0x0000001a001a7312 */ /* 0x000e240000301400 */
[----:B0-----:R-:W-:-:S04]  /*5f20*/  F2FP.F16.F32.PACK_AB R3, RZ, R26 ;  /* 0x0000001aff03723e */ /* 0x001fc800000000ff */
[----:B------:R-:W-:-:S05]  /*5f30*/  PRMT R3, R3, 0x5410, RZ ;  /* 0x0000541003037816 */ /* 0x000fca00000000ff */
[----:B------:R0:W-:Y:S01]  /*5f40*/  STG.E desc[UR36][R8.64], R3 ;  /* 0x0000000308007986 */ /* 0x0001e2000c101924 */
[----:B------:R-:W-:Y:S05]  /*5f50*/  BRA `(.L_x_8540) ;  /* 0x0000000800ac7947 */ /* 0x000fea0003800000 */
.L_x_8545:
[----:B------:R-:W0:Y:S02]  /*5f60*/  I2F.F64.S64 R26, R26 ;  /* 0x0000001a001a7312 */ /* 0x000e240000301c00 */
[----:B0-----:R0:W-:Y:S01]  /*5f70*/  STG.E.64 desc[UR36][R8.64], R26 ;  /* 0x0000001a08007986 */ /* 0x0011e2000c101b24 */
[----:B------:R-:W-:Y:S05]  /*5f80*/  BRA `(.L_x_8540) ;  /* 0x0000000800a07947 */ /* 0x000fea0003800000 */
.L_x_8535:
        /* <DEDUP_REMOVED lines=13> */
.L_x_8549:
[----:B------:R-:W0:Y:S01]  /*6060*/  I2F.F64.S64 R4, R26 ;  /* 0x0000001a00047312 */ /* 0x000e220000301c00 */
[----:B------:R-:W-:-:S05]  /*6070*/  CS2R R6, SRZ ;  /* 0x0000000000067805 */ /* 0x000fca000001ff00 */
[----:B0-----:R0:W-:Y:S01]  /*6080*/  STG.E.128 desc[UR36][R8.64], R4 ;  /* 0x0000000408007986 */ /* 0x0011e2000c101d24 */
[----:B------:R-:W-:Y:S05]  /*6090*/  BRA `(.L_x_8540) ;  /* 0x00000008005c7947 */ /* 0x000fea0003800000 */
.L_x_8548:
        /* <DEDUP_REMOVED lines=21> */
.L_x_8553:
[----:B------:R-:W-:Y:S05]  /*61f0*/  BSYNC B0 ;  /* 0x0000000000007941 */ /* 0x000fea0003800000 */
.L_x_8552:
[----:B------:R-:W-:-:S05]  /*6200*/  LOP3.LUT R5, R0, R5, RZ, 0xfc, !PT ;  /* 0x0000000500057212 */ /* 0x000fca00078efcff */
[----:B------:R0:W-:Y:S01]  /*6210*/  STG.E.U8 desc[UR36][R8.64], R5 ;  /* 0x0000000508007986 */ /* 0x0001e2000c101124 */
[----:B------:R-:W-:Y:S05]  /*6220*/  BRA `(.L_x_8540) ;  /* 0x0000000400f87947 */ /* 0x000fea0003800000 */
.L_x_8551:
        /* <DEDUP_REMOVED lines=13> */
.L_x_8555:
[----:B------:R-:W-:Y:S01]  /*6300*/  IMAD.MOV.U32 R0, RZ, RZ, 0x7f ;  /* 0x0000007fff007424 */ /* 0x000fe200078e00ff */
[----:B------:R-:W-:-:S04]  /*6310*/  ISETP.GT.U32.AND P0, PT, R3, 0x7f800000, PT ;  /* 0x7f8000000300780c */ /* 0x000fc80003f04070 */
[----:B------:R-:W-:-:S09]  /*6320*/  SEL R0, R0, 0x7c, P0 ;  /* 0x0000007c00007807 */ /* 0x000fd20000000000 */
.L_x_8556:
[----:B------:R-:W-:Y:S05]  /*6330*/  BSYNC B0 ;  /* 0x0000000000007941 */ /* 0x000fea0003800000 */
.L_x_8554:
[----:B------:R-:W-:-:S04]  /*6340*/  LOP3.LUT R3, R27, 0x80000000, RZ, 0xc0, !PT ;  /* 0x800000001b037812 */ /* 0x000fc800078ec0ff */
[----:B------:R-:W-:-:S04]  /*6350*/  SHF.R.U32.HI R3, RZ, 0x18, R3 ;  /* 0x00000018ff037819 */ /* 0x000fc80000011603 */
[----:B------:R-:W-:-:S05]  /*6360*/  LOP3.LUT R3, R0, R3, RZ, 0xfc, !PT ;  /* 0x0000000300037212 */ /* 0x000fca00078efcff */
[----:B------:R0:W-:Y:S01]  /*6370*/  STG.E.U8 desc[UR36][R8.64], R3 ;  /* 0x0000000308007986 */ /* 0x0001e2000c101124 */
[----:B------:R-:W-:Y:S05]  /*6380*/  BRA `(.L_x_8540) ;  /* 0x0000000400a07947 */ /* 0x000fea0003800000 */
.L_x_8550:
[----:B------:R-:W0:Y:S02]  /*6390*/  I2F.S64 R0, R26 ;  /* 0x0000001a00007312 */ /* 0x000e240000301400 */
[----:B0-----:R-:W-:-:S05]  /*63a0*/  F2FP.BF16.F32.PACK_AB R0, RZ, R0 ;  /* 0x00000000ff00723e */ /* 0x001fca00000010ff */
[----:B------:R0:W-:Y:S01]  /*63b0*/  STG.E.U16 desc[UR36][R8.64], R0 ;  /* 0x0000000008007986 */ /* 0x0001e2000c101524 */
[----:B------:R-:W-:Y:S05]  /*63c0*/  BRA `(.L_x_8540) ;  /* 0x0000000400907947 */ /* 0x000fea0003800000 */
.L_x_8547:
        /* <DEDUP_REMOVED lines=10> */
.L_x_8559:
        /* <DEDUP_REMOVED lines=17> */
.L_x_8562:
[----:B------:R-:W-:-:S04]  /*6580*/  LOP3.LUT R3, R27, 0x80000000, RZ, 0xc0, !PT ;  /* 0x800000001b037812 */ /* 0x000fc800078ec0ff */
[----:B------:R-:W-:-:S04]  /*6590*/  SHF.R.U32.HI R3, RZ, 0x18, R3 ;  /* 0x00000018ff037819 */ /* 0x000fc80000011603 */
[----:B------:R-:W-:-:S04]  /*65a0*/  LOP3.LUT R0, R0, R3, RZ, 0xfc, !PT ;  /* 0x0000000300007212 */ /* 0x000fc800078efcff */
[----:B------:R-:W-:-:S07]  /*65b0*/  PRMT R4, R0, 0x7610, R4 ;  /* 0x0000761000047816 */ /* 0x000fce0000000004 */
.L_x_8561:
[----:B------:R-:W-:Y:S05]  /*65c0*/  BSYNC B0 ;  /* 0x0000000000007941 */ /* 0x000fea0003800000 */
.L_x_8560:
[----:B------:R0:W-:Y:S01]  /*65d0*/  STG.E.U8 desc[UR36][R8.64], R4 ;  /* 0x0000000408007986 */ /* 0x0001e2000c101124 */
[----:B------:R-:W-:Y:S05]  /*65e0*/  BRA `(.L_x_8540) ;  /* 0x0000000400087947 */ /* 0x000fea0003800000 */
.L_x_8558:
        /* <DEDUP_REMOVED lines=17> */
.L_x_8565:
[----:B------:R-:W-:-:S04]  /*6700*/  LOP3.LUT R3, R27, 0x80000000, RZ, 0xc0, !PT ;  /* 0x800000001b037812 */ /* 0x000fc800078ec0ff */
[----:B------:R-:W-:-:S04]  /*6710*/  SHF.R.U32.HI R3, RZ, 0x18, R3 ;  /* 0x00000018ff037819 */ /* 0x000fc80000011603 */
[----:B------:R-:W-:-:S04]  /*6720*/  LOP3.LUT R0, R0, R3, RZ, 0xfc, !PT ;  /* 0x0000000300007212 */ /* 0x000fc800078efcff */
[----:B------:R-:W-:-:S07]  /*6730*/  PRMT R4, R0, 0x7610, R4 ;  /* 0x0000761000047816 */ /* 0x000fce0000000004 */
.L_x_8564:
[----:B------:R-:W-:Y:S05]  /*6740*/  BSYNC B0 ;  /* 0x0000000000007941 */ /* 0x000fea0003800000 */
.L_x_8563:
[----:B------:R0:W-:Y:S01]  /*6750*/  STG.E.U8 desc[UR36][R8.64], R4 ;  /* 0x0000000408007986 */ /* 0x0001e2000c101124 */
[----:B------:R-:W-:Y:S05]  /*6760*/  BRA `(.L_x_8540) ;  /* 0x0000000000a87947 */ /* 0x000fea0003800000 */
.L_x_8557:
        /* <DEDUP_REMOVED lines=22> */
.L_x_8539:
        /* <DEDUP_REMOVED lines=16> */
.L_x_8568:
[----:B------:R-:W-:Y:S05]  /*69d0*/  BRA `(.L_x_8540) ;  /* 0x00000000000c7947 */ /* 0x000fea0003800000 */
.L_x_8567:
[----:B------:R0:W-:Y:S01]  /*69e0*/  STG.E.64 desc[UR36][R8.64], R26 ;  /* 0x0000001a08007986 */ /* 0x0001e2000c101b24 */
[----:B------:R-:W-:Y:S05]  /*69f0*/  BRA `(.L_x_8540) ;  /* 0x0000000000047947 */ /* 0x000fea0003800000 */
.L_x_8566:
[----:B------:R0:W-:Y:S02]  /*6a00*/  STG.E desc[UR36][R8.64], R18 ;  /* 0x0000001208007986 */ /* 0x0001e4000c101924 */
.L_x_8540:
[----:B------:R-:W-:-:S07]  /*6a10*/  VIADD R19, R19, 0x80 ;  /* 0x0000008013137836 */ /* 0x000fce0000000000 */
.L_x_8500:
[----:B------:R-:W-:Y:S05]  /*6a20*/  BSYNC B6 ;  /* 0x0000000000067941 */ /* 0x000fea0003800000 */
.L_x_8499:
[----:B------:R-:W-:-:S13]  /*6a30*/  ISETP.GE.AND P0, PT, R19, R16, PT ;  /* 0x000000101300720c */ /* 0x000fda0003f06270 */
[----:B------:R-:W-:Y:S05]  /*6a40*/  @P0 EXIT ;  /* 0x000000000000094d */ /* 0x000fea0003800000 */
[----:B0-23--:R-:W0:Y:S01]  /*6a50*/  LDC.64 R4, c[0x0][0x218] ;  /* 0x00008600ff047b82 */ /* 0x00de220000000a00 */
[----:B------:R-:W-:Y:S01]  /*6a60*/  PRMT R0, R17, 0x9910, RZ ;  /* 0x0000991011007816 */ /* 0x000fe200000000ff */
[----:B------:R-:W-:Y:S01]  /*6a70*/  IMAD R2, R2, 0x200, R19 ;  /* 0x0000020002027824 */ /* 0x000fe200078e0213 */
[----:B------:R-:W-:Y:S02]  /*6a80*/  ULDC UR4, c[0x0][0x238] ;  /* 0x00008e0000047ab9 */ /* 0x000fe40000000800 */
[----:B------:R-:W-:Y:S01]  /*6a90*/  ISETP.GT.AND P1, PT, R0, 0x9, PT ;  /* 0x000000090000780c */ /* 0x000fe20003f24270 */
[----:B-1--4-:R-:W-:-:S05]  /*6aa0*/  IMAD R3, R2, UR4, RZ ;  /* 0x0000000402037c24 */ /* 0x012fca000f8e02ff */
        /* <DEDUP_REMOVED lines=13> */
.L_x_8572:
[----:B------:R-:W-:Y:S01]  /*6b80*/  STG.E.U8 desc[UR36][R2.64], R22 ;  /* 0x0000001602007986 */ /* 0x000fe2000c101124 */
[----:B------:R-:W-:Y:S05]  /*6b90*/  EXIT ;  /* 0x000000000000794d */ /* 0x000fea0003800000 */
.L_x_8571:
        /* <DEDUP_REMOVED lines=8> */
.L_x_8575:
[----:B------:R-:W-:Y:S01]  /*6c20*/  STG.E desc[UR36][R2.64], R22 ;  /* 0x0000001602007986 */ /* 0x000fe2000c101924 */
[----:B------:R-:W-:Y:S05]  /*6c30*/  EXIT ;  /* 0x000000000000794d */ /* 0x000fea0003800000 */
.L_x_8574:
[----:B------:R-:W-:Y:S01]  /*6c40*/  STG.E.U16 desc[UR36][R2.64], R22 ;  /* 0x0000001602007986 */ /* 0x000fe2000c101524 */
[----:B------:R-:W-:Y:S05]  /*6c50*/  EXIT ;  /* 0x000000000000794d */ /* 0x000fea0003800000 */
.L_x_8570:
        /* <DEDUP_REMOVED lines=9> */
.L_x_8577:
[----:B------:R-:W0:Y:S02]  /*6cf0*/  I2F.S64 R0, R22 ;  /* 0x0000001600007312 */ /* 0x000e240000301400 */
[----:B0-----:R-:W-:-:S05]  /*6d00*/  F2FP.F16.F32.PACK_AB R0, RZ, R0 ;  /* 0x00000000ff00723e */ /* 0x001fca00000000ff */
[----:B------:R-:W-:Y:S01]  /*6d10*/  STG.E.U16 desc[UR36][R2.64], R0 ;  /* 0x0000000002007986 */ /* 0x000fe2000c101524 */
[----:B------:R-:W-:Y:S05]  /*6d20*/  EXIT ;  /* 0x000000000000794d */ /* 0x000fea0003800000 */
.L_x_8576:
        /* <DEDUP_REMOVED lines=10> */
.L_x_8579:
[----:B------:R-:W0:Y:S02]  /*6dd0*/  I2F.S64 R22, R22 ;  /* 0x0000001600167312 */ /* 0x000e240000301400 */
[----:B0-----:R-:W-:-:S04]  /*6de0*/  F2FP.F16.F32.PACK_AB R5, RZ, R22 ;  /* 0x00000016ff05723e */ /* 0x001fc800000000ff */
[----:B------:R-:W-:-:S05]  /*6df0*/  PRMT R5, R5, 0x5410, RZ ;  /* 0x0000541005057816 */ /* 0x000fca00000000ff */
[----:B------:R-:W-:Y:S01]  /*6e00*/  STG.E desc[UR36][R2.64], R5 ;  /* 0x0000000502007986 */ /* 0x000fe2000c101924 */
[----:B------:R-:W-:Y:S05]  /*6e10*/  EXIT ;  /* 0x000000000000794d */ /* 0x000fea0003800000 */
.L_x_8578:
[----:B------:R-:W0:Y:S02]  /*6e20*/  I2F.F64.S64 R22, R22 ;  /* 0x0000001600167312 */ /* 0x000e240000301c00 */
[----:B0-----:R-:W-:Y:S01]  /*6e30*/  STG.E.64 desc[UR36][R2.64], R22 ;  /* 0x0000001602007986 */ /* 0x001fe2000c101b24 */
[----:B------:R-:W-:Y:S05]  /*6e40*/  EXIT ;  /* 0x000000000000794d */ /* 0x000fea0003800000 */
.L_x_8569:
        /* <DEDUP_REMOVED lines=13> */
.L_x_8582:
[----:B------:R-:W0:Y:S01]  /*6f20*/  I2F.F64.S64 R4, R22 ;  /* 0x0000001600047312 */ /* 0x000e220000301c00 */
[----:B------:R-:W-:-:S05]  /*6f30*/  CS2R R6, SRZ ;  /* 0x0000000000067805 */ /* 0x000fca000001ff00 */
[----:B0-----:R-:W-:Y:S01]  /*6f40*/  STG.E.128 desc[UR36][R2.64], R4 ;  /* 0x0000000402007986 */ /* 0x001fe2000c101d24 */
[----:B------:R-:W-:Y:S05]  /*6f50*/  EXIT ;  /* 0x000000000000794d */ /* 0x000fea0003800000 */
.L_x_8581:
        /* <DEDUP_REMOVED lines=21> */
.L_x_8586:
[----:B------:R-:W-:Y:S05]  /*70b0*/  BSYNC B0 ;  /* 0x0000000000007941 */ /* 0x000fea0003800000 */
.L_x_8585:
[----:B------:R-:W-:-:S05]  /*70c0*/  LOP3.LUT R5, R0, R5, RZ, 0xfc, !PT ;  /* 0x0000000500057212 */ /* 0x000fca00078efcff */
[----:B------:R-:W-:Y:S01]  /*70d0*/  STG.E.U8 desc[UR36][R2.64], R5 ;  /* 0x0000000502007986 */ /* 0x000fe2000c101124 */
[----:B------:R-:W-:Y:S05]  /*70e0*/  EXIT ;  /* 0x000000000000794d */ /* 0x000fea0003800000 */
.L_x_8584:
        /* <DEDUP_REMOVED lines=13> */
.L_x_8588:
[----:B------:R-:W-:Y:S01]  /*71c0*/  IMAD.MOV.U32 R0, RZ, RZ, 0x7f ;  /* 0x0000007fff007424 */ /* 0x000fe200078e00ff */
[----:B------:R-:W-:-:S04]  /*71d0*/  ISETP.GT.U32.AND P0, PT, R4, 0x7f800000, PT ;  /* 0x7f8000000400780c */ /* 0x000fc80003f04070 */
[----:B------:R-:W-:-:S09]  /*71e0*/  SEL R0, R0, 0x7c, P0 ;  /* 0x0000007c00007807 */ /* 0x000fd20000000000 */
.L_x_8589:
[----:B------:R-:W-:Y:S05]  /*71f0*/  BSYNC B0 ;  /* 0x0000000000007941 */ /* 0x000fea0003800000 */
.L_x_8587:
[----:B------:R-:W-:-:S04]  /*7200*/  LOP3.LUT R4, R23, 0x80000000, RZ, 0xc0, !PT ;  /* 0x8000000017047812 */ /* 0x000fc800078ec0ff */
[----:B------:R-:W-:-:S04]  /*7210*/  SHF.R.U32.HI R5, RZ, 0x18, R4 ;  /* 0x00000018ff057819 */ /* 0x000fc80000011604 */
[----:B------:R-:W-:-:S05]  /*7220*/  LOP3.LUT R5, R0, R5, RZ, 0xfc, !PT ;  /* 0x0000000500057212 */ /* 0x000fca00078efcff */
[----:B------:R-:W-:Y:S01]  /*7230*/  STG.E.U8 desc[UR36][R2.64], R5 ;  /* 0x0000000502007986 */ /* 0x000fe2000c101124 */
[----:B------:R-:W-:Y:S05]  /*7240*/  EXIT ;  /* 0x000000000000794d */ /* 0x000fea0003800000 */
.L_x_8583:
[----:B------:R-:W0:Y:S02]  /*7250*/  I2F.S64 R0, R22 ;  /* 0x0000001600007312 */ /* 0x000e240000301400 */
[----:B0-----:R-:W-:-:S05]  /*7260*/  F2FP.BF16.F32.PACK_AB R0, RZ, R0 ;  /* 0x00000000ff00723e */ /* 0x001fca00000010ff */
[----:B------:R-:W-:Y:S01]  /*7270*/  STG.E.U16 desc[UR36][R2.64], R0 ;  /* 0x0000000002007986 */ /* 0x000fe2000c101524 */
[----:B------:R-:W-:Y:S05]  /*7280*/  EXIT ;  /* 0x000000000000794d */ /* 0x000fea0003800000 */
.L_x_8580:
        /* <DEDUP_REMOVED lines=10> */
.L_x_8592:
        /* <DEDUP_REMOVED lines=17> */
.L_x_8595:
[----:B------:R-:W-:-:S04]  /*7440*/  LOP3.LUT R0, R23, 0x80000000, RZ, 0xc0, !PT ;  /* 0x8000000017007812 */ /* 0x000fc800078ec0ff */
[----:B------:R-:W-:-:S04]  /*7450*/  SHF.R.U32.HI R5, RZ, 0x18, R0 ;  /* 0x00000018ff057819 */ /* 0x000fc80000011600 */
[----:B------:R-:W-:-:S04]  /*7460*/  LOP3.LUT R4, R4, R5, RZ, 0xfc, !PT ;  /* 0x0000000504047212 */ /* 0x000fc800078efcff */
[----:B------:R-:W-:-:S07]  /*7470*/  PRMT R0, R4, 0x7610, R0 ;  /* 0x0000761004007816 */ /* 0x000fce0000000000 */
.L_x_8594:
[----:B------:R-:W-:Y:S05]  /*7480*/  BSYNC B0 ;  /* 0x0000000000007941 */ /* 0x000fea0003800000 */
.L_x_8593:
[----:B------:R-:W-:Y:S01]  /*7490*/  STG.E.U8 desc[UR36][R2.64], R0 ;  /* 0x0000000002007986 */ /* 0x000fe2000c101124 */
[----:B------:R-:W-:Y:S05]  /*74a0*/  EXIT ;  /* 0x000000000000794d */ /* 0x000fea0003800000 */
.L_x_8591:
        /* <DEDUP_REMOVED lines=17> */
.L_x_8598:
[----:B------:R-:W-:-:S04]  /*75c0*/  LOP3.LUT R0, R23, 0x80000000, RZ, 0xc0, !PT ;  /* 0x8000000017007812 */ /* 0x000fc800078ec0ff */
[----:B------:R-:W-:-:S04]  /*75d0*/  SHF.R.U32.HI R5, RZ, 0x18, R0 ;  /* 0x00000018ff057819 */ /* 0x000fc80000011600 */
[----:B------:R-:W-:-:S04]  /*75e0*/  LOP3.LUT R4, R4, R5, RZ, 0xfc, !PT ;  /* 0x0000000504047212 */ /* 0x000fc800078efcff */
[----:B------:R-:W-:-:S07]  /*75f0*/  PRMT R0, R4, 0x7610, R0 ;  /* 0x0000761004007816 */ /* 0x000fce0000000000 */
.L_x_8597:
[----:B------:R-:W-:Y:S05]  /*7600*/  BSYNC B0 ;  /* 0x0000000000007941 */ /* 0x000fea0003800000 */
.L_x_8596:
[----:B------:R-:W-:Y:S01]  /*7610*/  STG.E.U8 desc[UR36][R2.64], R0 ;  /* 0x0000000002007986 */ /* 0x000fe2000c101124 */
[----:B------:R-:W-:Y:S05]  /*7620*/  EXIT ;  /* 0x000000000000794d */ /* 0x000fea0003800000 */
.L_x_8590:
        /* <DEDUP_REMOVED lines=22> */
.L_x_8573:
        /* <DEDUP_REMOVED lines=16> */
.L_x_8601:
[----:B------:R-:W-:Y:S05]  /*7890*/  EXIT ;  /* 0x000000000000794d */ /* 0x000fea0003800000 */
.L_x_8600:
[----:B------:R-:W-:Y:S01]  /*78a0*/  STG.E.64 desc[UR36][R2.64], R22 ;  /* 0x0000001602007986 */ /* 0x000fe2000c101b24 */
[----:B------:R-:W-:Y:S05]  /*78b0*/  EXIT ;  /* 0x000000000000794d */ /* 0x000fea0003800000 */
.L_x_8599:
[----:B------:R-:W-:Y:S01]  /*78c0*/  STG.E desc[UR36][R2.64], R22 ;  /* 0x0000001602007986 */ /* 0x000fe2000c101924 */
[----:B------:R-:W-:Y:S05]  /*78d0*/  EXIT ;  /* 0x000000000000794d */ /* 0x000fea0003800000 */
.L_x_8602:
        /* <DEDUP_REMOVED lines=10> */
.L_x_23527:


//--------------------- .text._ZN2at6native18elementwise_kernelILi128ELi2EZNS0_22gpu_kernel_impl_nocastIZZZNS0_16sign_kernel_cudaERNS_18TensorIteratorBaseEENKUlvE_clEvENKUlvE2_clEvEUllE_EEvS4_RKT_EUliE_EEviT1_ --------------------------
	.section	.text._ZN2at6native18elementwise_kernelILi128ELi2EZNS0_22gpu_kernel_impl_nocastIZZZNS0_16sign_kernel_cudaERNS_18TensorIteratorBaseEENKUlvE_clEvENKUlvE2_clEvEUllE_EEvS4_RKT_EUliE_EEviT1_,"ax",@progbits
	.align	128
        .global         _ZN2at6native18elementwise_kernelILi128ELi2EZNS0_22gpu_kernel_impl_nocastIZZZNS0_16sign_kernel_cudaERNS_18TensorIteratorBaseEENKUlvE_clEvENKUlvE2_clEvEUllE_EEvS4_RKT_EUliE_EEviT1_
        .type           _ZN2at6native18elementwise_kernelILi128ELi2EZNS0_22gpu_kernel_impl_nocastIZZZNS0_16sign_kernel_cudaERNS_18TensorIteratorBaseEENKUlvE_clEvENKUlvE2_clEvEUllE_EEvS4_RKT_EUliE_EEviT1_,@function
        .size           _ZN2at6native18elementwise_kernelILi128ELi2EZNS0_22gpu_kernel_impl_nocastIZZZNS0_16sign_kernel_cudaERNS_18TensorIteratorBaseEENKUlvE_clEvENKUlvE2_clEvEUllE_EEvS4_RKT_EUliE_EEviT1_,(.L_x_23528 - _ZN2at6native18elementwise_kernelILi128ELi2EZNS0_22gpu_kernel_impl_nocastIZZZNS0_16sign_kernel_cudaERNS_18TensorIteratorBaseEENKUlvE_clEvENKUlvE2_clEvEUllE_EEvS4_RKT_EUliE_EEviT1_)
        .other          _ZN2at6native18elementwise_kernelILi128ELi2EZNS0_22gpu_kernel_impl_nocastIZZZNS0_16sign_kernel_cudaERNS_18TensorIteratorBaseEENKUlvE_clEvENKUlvE2_clEvEUllE_EEvS4_RKT_EUliE_EEviT1_,@"STO_CUDA_ENTRY STV_DEFAULT"
_ZN2at6native18elementwise_kernelILi128ELi2EZNS0_22gpu_kernel_impl_nocastIZZZNS0_16sign_kernel_cudaERNS_18TensorIteratorBaseEENKUlvE_clEvENKUlvE2_clEvEUllE_EEvS4_RKT_EUliE_EEviT1_:
.text._ZN2at6native18elementwise_kernelILi128ELi2EZNS0_22gpu_kernel_impl_nocastIZZZNS0_16sign_kernel_cudaERNS_18TensorIteratorBaseEENKUlvE_clEvENKUlvE2_clEvEUllE_EEvS4_RKT_EUliE_EEviT1_:
        /* <DEDUP_REMOVED lines=312> */
.L_x_8605:
[----:B------:R-:W-:Y:S02]  /*1380*/  ULDC.64 UR8, c[0x0][0x418] ;  /* 0x0001060000087ab9 */ /* 0x000fe40000000a00 */
[----:B------:R-:W-:-:S04]  /*1390*/  IADD3 R4, P0, R2, UR8, RZ ;  /* 0x0000000802047c10 */ /* 0x000fc8000ff1e0ff */
[----:B------:R-:W-:Y:S01]  /*13a0*/  IADD3.X R5, RZ, UR9, RZ, P0, !PT ;  /* 0x00000009ff057c10 */ /* 0x000fe200087fe4ff */
[----:B------:R-:W-:-:S05]  /*13b0*/  ULDC.64 UR8, c[0x0][0x410] ;  /* 0x0001040000087ab9 */ /* 0x000fca0000000a00 */
[----:B------:R-:W2:Y:S01]  /*13c0*/  LDG.E.64 R4, desc[UR4][R4.64] ;  /* 0x0000000404047981 */ /* 0x000ea2000c1e1b00 */
[----:B------:R-:W-:Y:S01]  /*13d0*/  VIADD R9, R0, 0x80 ;  /* 0x0000008000097836 */ /* 0x000fe20000000000 */
[----:B--2---:R-:W-:-:S04]  /*13e0*/  ISETP.GT.U32.AND P0, PT, R4, RZ, PT ;  /* 0x000000ff0400720c */ /* 0x004fc80003f04070 */
[----:B------:R-:W-:-:S04]  /*13f0*/  ISETP.GT.AND.EX P0, PT, R5, RZ, PT, P0 ;  /* 0x000000ff0500720c */ /* 0x000fc80003f04300 */
[----:B------:R-:W-:Y:S02]  /*1400*/  SEL R7, RZ, 0x1, !P0 ;  /* 0x00000001ff077807 */ /* 0x000fe40004000000 */
[----:B------:R-:W-:Y:S02]  /*1410*/  IADD3 R6, P0, R3, UR8, RZ ;  /* 0x0000000803067c10 */ /* 0x000fe4000ff1e0ff */
[C---:B------:R-:W-:Y:S02]  /*1420*/  LEA.HI.SX32 R2, P1, R5.reuse, R7, 0x1 ;  /* 0x0000000705027211 */ /* 0x040fe40007830aff */
[----:B------:R-:W-:Y:S02]  /*1430*/  IADD3.X R7, RZ, UR9, RZ, P0, !PT ;  /* 0x00000009ff077c10 */ /* 0x000fe400087fe4ff */
[----:B------:R-:W-:-:S05]  /*1440*/  LEA.HI.X.SX32 R3, R5, RZ, 0x1, P1 ;  /* 0x000000ff05037211 */ /* 0x000fca00008f0eff */
[----:B------:R0:W-:Y:S04]  /*1450*/  STG.E.64 desc[UR4][R6.64], R2 ;  /* 0x0000000206007986 */ /* 0x0001e8000c101b04 */
.L_x_8604:
[----:B------:R-:W-:Y:S05]  /*1460*/  BSYNC B0 ;  /* 0x0000000000007941 */ /* 0x000fea0003800000 */
.L_x_8603:
        /* <DEDUP_REMOVED lines=305> */
.L_x_8606:
[----:B------:R-:W-:Y:S02]  /*2780*/  ULDC.64 UR6, c[0x0][0x418] ;  /* 0x0001060000067ab9 */ /* 0x000fe40000000a00 */
[----:B------:R-:W-:-:S04]  /*2790*/  IADD3 R4, P0, R0, UR6, RZ ;  /* 0x0000000600047c10 */ /* 0x000fc8000ff1e0ff */
[----:B------:R-:W-:Y:S01]  /*27a0*/  IADD3.X R5, RZ, UR7, RZ, P0, !PT ;  /* 0x00000007ff057c10 */ /* 0x000fe200087fe4ff */
[----:B------:R-:W-:-:S05]  /*27b0*/  ULDC.64 UR6, c[0x0][0x410] ;  /* 0x0001040000067ab9 */ /* 0x000fca0000000a00 */
[----:B------:R-:W2:Y:S02]  /*27c0*/  LDG.E.64 R4, desc[UR4][R4.64] ;  /* 0x0000000404047981 */ /* 0x000ea4000c1e1b00 */
[----:B--2---:R-:W-:-:S04]  /*27d0*/  ISETP.GT.U32.AND P0, PT, R4, RZ, PT ;  /* 0x000000ff0400720c */ /* 0x004fc80003f04070 */
[----:B------:R-:W-:-:S04]  /*27e0*/  ISETP.GT.AND.EX P0, PT, R5, RZ, PT, P0 ;  /* 0x000000ff0500720c */ /* 0x000fc80003f04300 */
[----:B------:R-:W-:Y:S02]  /*27f0*/  SEL R7, RZ, 0x1, !P0 ;  /* 0x00000001ff077807 */ /* 0x000fe40004000000 */
[----:B------:R-:W-:Y:S02]  /*2800*/  IADD3 R6, P0, R3, UR6, RZ ;  /* 0x0000000603067c10 */ /* 0x000fe4000ff1e0ff */
[C---:B------:R-:W-:Y:S02]  /*2810*/  LEA.HI.SX32 R2, P1, R5.reuse, R7, 0x1 ;  /* 0x0000000705027211 */ /* 0x040fe40007830aff */
[----:B------:R-:W-:Y:S02]  /*2820*/  IADD3.X R7, RZ, UR7, RZ, P0, !PT ;  /* 0x00000007ff077c10 */ /* 0x000fe400087fe4ff */
[----:B------:R-:W-:-:S05]  /*2830*/  LEA.HI.X.SX32 R3, R5, RZ, 0x1, P1 ;  /* 0x000000ff05037211 */ /* 0x000fca00008f0eff */
[----:B------:R-:W-:Y:S01]  /*2840*/  STG.E.64 desc[UR4][R6.64], R2 ;  /* 0x0000000206007986 */ /* 0x000fe2000c101b04 */
[----:B------:R-:W-:Y:S05]  /*2850*/  EXIT ;  /* 0x000000000000794d */ /* 0x000fea0003800000 */
.L_x_8607:
        /* <DEDUP_REMOVED lines=10> */
.L_x_23528:


//--------------------- .text._ZN2at6native27unrolled_elementwise_kernelIZZZNS0_16sign_kernel_cudaERNS_18TensorIteratorBaseEENKUlvE_clEvENKUlvE2_clEvEUllE_St5arrayIPcLm2EELi4E23TrivialOffsetCalculatorILi1EjESB_NS0_6memory15LoadWithoutCastENSC_16StoreWithoutCastEEEviT_T0_T2_T3_T4_T5_ --------------------------
	.section	.text._ZN2at6native27unrolled_elementwise_kernelIZZZNS0_16sign_kernel_cudaERNS_18TensorIteratorBaseEENKUlvE_clEvENKUlvE2_clEvEUllE_St5arrayIPcLm2EELi4E23TrivialOffsetCalculatorILi1EjESB_NS0_6memory15LoadWithoutCastENSC_16StoreWithoutCastEEEviT_T0_T2_T3_T4_T5_,"ax",@progbits
	.align	128
        .global         _ZN2at6native27unrolled_elementwise_kernelIZZZNS0_16sign_kernel_cudaERNS_18TensorIteratorBaseEENKUlvE_clEvENKUlvE2_clEvEUllE_St5arrayIPcLm2EELi4E23TrivialOffsetCalculatorILi1EjESB_NS0_6memory15LoadWithoutCastENSC_16StoreWithoutCastEEEviT_T0_T2_T3_T4_T5_
        .type           _ZN2at6native27unrolled_elementwise_kernelIZZZNS0_16sign_kernel_cudaERNS_18TensorIteratorBaseEENKUlvE_clEvENKUlvE2_clEvEUllE_St5arrayIPcLm2EELi4E23TrivialOffsetCalculatorILi1EjESB_NS0_6memory15LoadWithoutCastENSC_16StoreWithoutCastEEEviT_T0_T2_T3_T4_T5_,@function
        .size           _ZN2at6native27unrolled_elementwise_kernelIZZZNS0_16sign_kernel_cudaERNS_18TensorIteratorBaseEENKUlvE_clEvENKUlvE2_clEvEUllE_St5arrayIPcLm2EELi4E23TrivialOffsetCalculatorILi1EjESB_NS0_6memory15LoadWithoutCastENSC_16StoreWithoutCastEEEviT_T0_T2_T3_T4_T5_,(.L_x_23529 - _ZN2at6native27unrolled_elementwise_kernelIZZZNS0_16sign_kernel_cudaERNS_18TensorIteratorBaseEENKUlvE_clEvENKUlvE2_clEvEUllE_St5arrayIPcLm2EELi4E23TrivialOffsetCalculatorILi1EjESB_NS0_6memory15LoadWithoutCastENSC_16StoreWithoutCastEEEviT_T0_T2_T3_T4_T5_)
        .other          _ZN2at6native27unrolled_elementwise_kernelIZZZNS0_16sign_kernel_cudaERNS_18TensorIteratorBaseEENKUlvE_clEvENKUlvE2_clEvEUllE_St5arrayIPcLm2EELi4E23TrivialOffsetCalculatorILi1EjESB_NS0_6memory15LoadWithoutCastENSC_16StoreWithoutCastEEEviT_T0_T2_T3_T4_T5_,@"STO_CUDA_ENTRY STV_DEFAULT"
_ZN2at6native27unrolled_elementwise_kernelIZZZNS0_16sign_kernel_cudaERNS_18TensorIteratorBaseEENKUlvE_clEvENKUlvE2_clEvEUllE_St5arrayIPcLm2EELi4E23TrivialOffsetCalculatorILi1EjESB_NS0_6memory15LoadWithoutCastENSC_16StoreWithoutCastEEEviT_T0_T2_T3_T4_T5_:
.text._ZN2at6native27unrolled_elementwise_kernelIZZZNS0_16sign_kernel_cudaERNS_18TensorIteratorBaseEENKUlvE_clEvENKUlvE2_clEvEUllE_St5arrayIPcLm2EELi4E23TrivialOffsetCalculatorILi1EjESB_NS0_6memory15LoadWithoutCastENSC_16StoreWithoutCastEEEviT_T0_T2_T3_T4_T5_:
        /* <DEDUP_REMOVED lines=19> */
[C---:B------:R-:W-:Y:S01]  /*0130*/  @!P2 IMAD R7, R0.reuse, 0x200, R3 ;  /* 0x000002000007a824 */ /* 0x040fe200078e0203 */
[----:B------:R-:W-:Y:S01]  /*0140*/  CS2R R2, SRZ ;  /* 0x0000000000027805 */ /* 0x000fe2000001ff00 */
[----:B------:R-:W-:Y:S02]  /*0150*/  @!P0 IMAD R9, R0, 0x200, R5 ;  /* 0x0000020000098824 */ /* 0x000fe400078e0205 */
[----:B--2---:R-:W-:-:S03]  /*0160*/  @!P2 IMAD.WIDE.U32 R16, R7, 0x8, R16 ;  /* 0x000000080710a825 */ /* 0x004fc600078e0010 */
[----:B------:R-:W2:Y:S01]  /*0170*/  @!P3 LDC.64 R6, c[0x0][0x220] ;  /* 0x00008800ff06bb82 */ /* 0x000ea20000000a00 */
        /* <DEDUP_REMOVED lines=12> */
[----:B-1----:R-:W0:Y:S01]  /*0240*/  LDC.64 R14, c[0x0][0x218] ;  /* 0x00008600ff0e7b82 */ /* 0x002e220000000a00 */
[----:B-----5:R-:W-:Y:S01]  /*0250*/  ISETP.GT.U32.AND P0, PT, R10, RZ, PT ;  /* 0x000000ff0a00720c */ /* 0x020fe20003f04070 */
[----:B------:R-:W-:Y:S02]  /*0260*/  IMAD R17, R0, 0x200, R5 ;  /* 0x0000020000117824 */ /* 0x000fe400078e0205 */
[----:B------:R-:W-:Y:S01]  /*0270*/  VIADD R5, R5, 0x80 ;  /* 0x0000008005057836 */ /* 0x000fe20000000000 */
[----:B------:R-:W-:-:S04]  /*0280*/  ISETP.GT.AND.EX P0, PT, R11, RZ, PT, P0 ;  /* 0x000000ff0b00720c */ /* 0x000fc80003f04300 */
[----:B------:R-:W-:-:S04]  /*0290*/  SEL R13, RZ, 0x1, !P0 ;  /* 0x00000001ff0d7807 */ /* 0x000fc80004000000 */
[----:B------:R-:W-:-:S04]  /*02a0*/  LEA.HI.SX32 R12, P0, R11, R13, 0x1 ;  /* 0x0000000d0b0c7211 */ /* 0x000fc80007810aff */
[----:B------:R-:W-:Y:S01]  /*02b0*/  LEA.HI.X.SX32 R13, R11, RZ, 0x1, P0 ;  /* 0x000000ff0b0d7211 */ /* 0x000fe200000f0eff */
[----:B0-----:R-:W-:-:S05]  /*02c0*/  IMAD.WIDE.U32 R10, R17, 0x8, R14 ;  /* 0x00000008110a7825 */ /* 0x001fca00078e000e */
[----:B------:R0:W-:Y:S03]  /*02d0*/  STG.E.64 desc[UR4][R10.64], R12 ;  /* 0x0000000c0a007986 */ /* 0x0001e6000c101b04 */
.L_x_8609:
[----:B------:R-:W-:Y:S05]  /*02e0*/  BSYNC B0 ;  /* 0x0000000000007941 */ /* 0x000fea0003800000 */
.L_x_8608:
[----:B------:R-:W-:Y:S01]  /*02f0*/  ISETP.GE.AND P0, PT, R5, R4, PT ;  /* 0x000000040500720c */ /* 0x000fe20003f06270 */
[----:B------:R-:W-:-:S12]  /*0300*/  BSSY B0, `(.L_x_8610) ;  /* 0x0000018000007945 */ /* 0x000fd80003800000 */
[----:B------:R-:W-:Y:S05]  /*0310*/  @P0 BRA `(.L_x_8611) ;  /* 0x0000000000580947 */ /* 0x000fea0003800000 */
[----:B0----5:R-:W0:Y:S01]  /*0320*/  LDC.64 R10, c[0x0][0x218] ;  /* 0x00008600ff0a7b82 */ /* 0x021e220000000a00 */
[----:B------:R-:W-:Y:S01]  /*0330*/  ISETP.GT.U32.AND P0, PT, R8, RZ, PT ;  /* 0x000000ff0800720c */ /* 0x000fe20003f04070 */
[----:B-1----:R-:W-:Y:S02]  /*0340*/  IMAD R13, R0, 0x200, R5 ;  /* 0x00000200000d7824 */ /* 0x002fe400078e0205 */
[----:B------:R-:W-:Y:S01]  /*0350*/  VIADD R5, R5, 0x80 ;  /* 0x0000008005057836 */ /* 0x000fe20000000000 */
[----:B------:R-:W-:-:S04]  /*0360*/  ISETP.GT.AND.EX P0, PT, R9, RZ, PT, P0 ;  /* 0x000000ff0900720c */ /* 0x000fc80003f04300 */
[----:B------:R-:W-:-:S04]  /*0370*/  SEL R8, RZ, 0x1, !P0 ;  /* 0x00000001ff087807 */ /* 0x000fc80004000000 */
[----:B------:R-:W-:-:S04]  /*0380*/  LEA.HI.SX32 R8, P0, R9, R8, 0x1 ;  /* 0x0000000809087211 */ /* 0x000fc80007810aff */
[----:B------:R-:W-:Y:S02]  /*0390*/  LEA.HI.X.SX32 R9, R9, RZ, 0x1, P0 ;  /* 0x000000ff09097211 */ /* 0x000fe400000f0eff */
[----:B------:R-:W-:Y:S01]  /*03a0*/  ISETP.GE.AND P0, PT, R5, R4, PT ;  /* 0x000000040500720c */ /* 0x000fe20003f06270 */
[----:B0-----:R-:W-:-:S05]  /*03b0*/  IMAD.WIDE.U32 R10, R13, 0x8, R10 ;  /* 0x000000080d0a7825 */ /* 0x001fca00078e000a */
[----:B------:R2:W-:Y:S07]  /*03c0*/  STG.E.64 desc[UR4][R10.64], R8 ;  /* 0x000000080a007986 */ /* 0x0005ee000c101b04 */
[----:B------:R-:W-:Y:S05]  /*03d0*/  @P0 BRA `(.L_x_8611) ;  /* 0x0000000000280947 */ /* 0x000fea0003800000 */
[----:B--2---:R-:W0:Y:S01]  /*03e0*/  LDC.64 R8, c[0x0][0x218] ;  /* 0x00008600ff087b82 */ /* 0x004e220000000a00 */
[----:B------:R-:W-:Y:S01]  /*03f0*/  ISETP.GT.U32.AND P0, PT, R6, RZ, PT ;  /* 0x000000ff0600720c */ /* 0x000fe20003f04070 */
        /* <DEDUP_REMOVED lines=8> */
.L_x_8611:
[----:B------:R-:W-:Y:S05]  /*0480*/  BSYNC B0 ;  /* 0x0000000000007941 */ /* 0x000fea0003800000 */
.L_x_8610:
[----:B------:R-:W-:-:S13]  /*0490*/  ISETP.GE.AND P0, PT, R5, R4, PT ;  /* 0x000000040500720c */ /* 0x000fda0003f06270 */
[----:B------:R-:W-:Y:S05]  /*04a0*/  @P0 EXIT ;  /* 0x000000000000094d */ /* 0x000fea0003800000 */
[----:B---3-5:R-:W3:Y:S01]  /*04b0*/  LDC.64 R6, c[0x0][0x218] ;  /* 0x00008600ff067b82 */ /* 0x028ee20000000a00 */
[----:B------:R-:W-:Y:S01]  /*04c0*/  ISETP.GT.U32.AND P0, PT, R2, RZ, PT ;  /* 0x000000ff0200720c */ /* 0x000fe20003f04070 */
[----:B--2---:R-:W-:-:S03]  /*04d0*/  IMAD R9, R0, 0x200, R5 ;  /* 0x0000020000097824 */ /* 0x004fc600078e0205 */
[----:B------:R-:W-:-:S04]  /*04e0*/  ISETP.GT.AND.EX P0, PT, R3, RZ, PT, P0 ;  /* 0x000000ff0300720c */ /* 0x000fc80003f04300 */
[----:B------:R-:W-:-:S04]  /*04f0*/  SEL R2, RZ, 0x1, !P0 ;  /* 0x00000001ff027807 */ /* 0x000fc80004000000 */
[----:B------:R-:W-:-:S04]  /*0500*/  LEA.HI.SX32 R4, P0, R3, R2, 0x1 ;  /* 0x0000000203047211 */ /* 0x000fc80007810aff */
[----:B------:R-:W-:Y:S01]  /*0510*/  LEA.HI.X.SX32 R5, R3, RZ, 0x1, P0 ;  /* 0x000000ff03057211 */ /* 0x000fe200000f0eff */
[----:B---3--:R-:W-:-:S05]  /*0520*/  IMAD.WIDE.U32 R2, R9, 0x8, R6 ;  /* 0x0000000809027825 */ /* 0x008fca00078e0006 */
[----:B------:R-:W-:Y:S01]  /*0530*/  STG.E.64 desc[UR4][R2.64], R4 ;  /* 0x0000000402007986 */ /* 0x000fe2000c101b04 */
[----:B------:R-:W-:Y:S05]  /*0540*/  EXIT ;  /* 0x000000000000794d */ /* 0x000fea0003800000 */
.L_x_8612:
        /* <DEDUP_REMOVED lines=11> */
.L_x_23529:


//--------------------- .text._ZN2at6native29vectorized_elementwise_kernelILi2EZZZNS0_16sign_kernel_cudaERNS_18TensorIteratorBaseEENKUlvE_clEvENKUlvE2_clEvEUllE_St5arrayIPcLm2EEEEviT0_T1_ --------------------------
	.section	.text._ZN2at6native29vectorized_elementwise_kernelILi2EZZZNS0_16sign_kernel_cudaERNS_18TensorIteratorBaseEENKUlvE_clEvENKUlvE2_clEvEUllE_St5arrayIPcLm2EEEEviT0_T1_,"ax",@progbits
	.align	128
        .global         _ZN2at6native29vectorized_elementwise_kernelILi2EZZZNS0_16sign_kernel_cudaERNS_18TensorIteratorBaseEENKUlvE_clEvENKUlvE2_clEvEUllE_St5arrayIPcLm2EEEEviT0_T1_
        .type           _ZN2at6native29vectorized_elementwise_kernelILi2EZZZNS0_16sign_kernel_cudaERNS_18TensorIteratorBaseEENKUlvE_clEvENKUlvE2_clEvEUllE_St5arrayIPcLm2EEEEviT0_T1_,@function
        .size           _ZN2at6native29vectorized_elementwise_kernelILi2EZZZNS0_16sign_kernel_cudaERNS_18TensorIteratorBaseEENKUlvE_clEvENKUlvE2_clEvEUllE_St5arrayIPcLm2EEEEviT0_T1_,(.L_x_23530 - _ZN2at6native29vectorized_elementwise_kernelILi2EZZZNS0_16sign_kernel_cudaERNS_18TensorIteratorBaseEENKUlvE_clEvENKUlvE2_clEvEUllE_St5arrayIPcLm2EEEEviT0_T1_)
        .other          _ZN2at6native29vectorized_elementwise_kernelILi2EZZZNS0_16sign_kernel_cudaERNS_18TensorIteratorBaseEENKUlvE_clEvENKUlvE2_clEvEUllE_St5arrayIPcLm2EEEEviT0_T1_,@"STO_CUDA_ENTRY STV_DEFAULT"
_ZN2at6native29vectorized_elementwise_kernelILi2EZZZNS0_16sign_kernel_cudaERNS_18TensorIteratorBaseEENKUlvE_clEvENKUlvE2_clEvEUllE_St5arrayIPcLm2EEEEviT0_T1_:
.text._ZN2at6native29vectorized_elementwise_kernelILi2EZZZNS0_16sign_kernel_cudaERNS_18TensorIteratorBaseEENKUlvE_clEvENKUlvE2_clEvEUllE_St5arrayIPcLm2EEEEviT0_T1_:
        /* <DEDUP_REMOVED lines=13> */
[----:B------:R-:W3:Y:S04]  /*00d0*/  LDG.E.128 R16, desc[UR4][R2.64] ;  /* 0x0000000402107981 */ /* 0x000ee8000c1e1d00 */
[----:B------:R-:W4:Y:S04]  /*00e0*/  LDG.E.128 R4, desc[UR4][R2.64+0x800] ;  /* 0x0008000402047981 */ /* 0x000f28000c1e1d00 */
[----:B------:R-:W5:Y:S04]  /*00f0*/  LDG.E.128 R12, desc[UR4][R2.64+0x1000] ;  /* 0x00100004020c7981 */ /* 0x000f68000c1e1d00 */
[----:B------:R0:W5:Y:S01]  /*0100*/  LDG.E.128 R8, desc[UR4][R2.64+0x1800] ;  /* 0x0018000402087981 */ /* 0x000162000c1e1d00 */
[----:B--2---:R-:W-:-:S04]  /*0110*/  IMAD.WIDE.U32 R22, R22, 0x8, R24 ;  /* 0x0000000816167825 */ /* 0x004fc800078e0018 */
[----:B------:R-:W-:Y:S01]  /*0120*/  IMAD.WIDE R22, R21, 0x10, R22 ;  /* 0x0000001015167825 */ /* 0x000fe200078e0216 */
[----:B---3--:R-:W-:Y:S02]  /*0130*/  ISETP.GT.U32.AND P0, PT, R16, RZ, PT ;  /* 0x000000ff1000720c */ /* 0x008fe40003f04070 */
[----:B------:R-:W-:Y:S02]  /*0140*/  ISETP.GT.U32.AND P1, PT, R18, RZ, PT ;  /* 0x000000ff1200720c */ /* 0x000fe40003f24070 */
[----:B----4-:R-:W-:Y:S02]  /*0150*/  ISETP.GT.U32.AND P3, PT, R6, RZ, PT ;  /* 0x000000ff0600720c */ /* 0x010fe40003f64070 */
[----:B------:R-:W-:Y:S02]  /*0160*/  ISETP.GT.AND.EX P0, PT, R17, RZ, PT, P0 ;  /* 0x000000ff1100720c */ /* 0x000fe40003f04300 */
[----:B------:R-:W-:Y:S02]  /*0170*/  ISETP.GT.AND.EX P1, PT, R19, RZ, PT, P1 ;  /* 0x000000ff1300720c */ /* 0x000fe40003f24310 */
[----:B------:R-:W-:-:S02]  /*0180*/  ISETP.GT.U32.AND P2, PT, R4, RZ, PT ;  /* 0x000000ff0400720c */ /* 0x000fc40003f44070 */
[----:B------:R-:W-:Y:S02]  /*0190*/  ISETP.GT.AND.EX P3, PT, R7, RZ, PT, P3 ;  /* 0x000000ff0700720c */ /* 0x000fe40003f64330 */
[----:B------:R-:W-:Y:S02]  /*01a0*/  SEL R16, RZ, 0x1, !P0 ;  /* 0x00000001ff107807 */ /* 0x000fe40004000000 */
[----:B------:R-:W-:Y:S02]  /*01b0*/  SEL R18, RZ, 0x1, !P1 ;  /* 0x00000001ff127807 */ /* 0x000fe40004800000 */
[----:B------:R-:W-:Y:S02]  /*01c0*/  ISETP.GT.AND.EX P2, PT, R5, RZ, PT, P2 ;  /* 0x000000ff0500720c */ /* 0x000fe40003f44320 */
[----:B0-----:R-:W-:Y:S02]  /*01d0*/  SEL R3, RZ, 0x1, !P3 ;  /* 0x00000001ff037807 */ /* 0x001fe40005800000 */
[----:B------:R-:W-:-:S02]  /*01e0*/  LEA.HI.SX32 R6, P1, R17, R16, 0x1 ;  /* 0x0000001011067211 */ /* 0x000fc40007830aff */
[----:B------:R-:W-:Y:S02]  /*01f0*/  LEA.HI.SX32 R4, P0, R19, R18, 0x1 ;  /* 0x0000001213047211 */ /* 0x000fe40007810aff */
[----:B------:R-:W-:Y:S02]  /*0200*/  SEL R25, RZ, 0x1, !P2 ;  /* 0x00000001ff197807 */ /* 0x000fe40005000000 */
[----:B------:R-:W-:Y:S02]  /*0210*/  LEA.HI.SX32 R0, P2, R7, R3, 0x1 ;  /* 0x0000000307007211 */ /* 0x000fe40007850aff */
[----:B------:R-:W-:Y:S02]  /*0220*/  LEA.HI.X.SX32 R17, R17, RZ, 0x1, P1 ;  /* 0x000000ff11117211 */ /* 0x000fe400008f0eff */
[----:B------:R-:W-:Y:S02]  /*0230*/  LEA.HI.X.SX32 R3, R19, RZ, 0x1, P0 ;  /* 0x000000ff13037211 */ /* 0x000fe400000f0eff */
[----:B------:R-:W-:-:S02]  /*0240*/  LEA.HI.SX32 R2, P3, R5, R25, 0x1 ;  /* 0x0000001905027211 */ /* 0x000fc40007870aff */
[----:B-----5:R-:W-:Y:S02]  /*0250*/  ISETP.GT.U32.AND P0, PT, R12, RZ, PT ;  /* 0x000000ff0c00720c */ /* 0x020fe40003f04070 */
[----:B------:R-:W-:Y:S02]  /*0260*/  ISETP.GT.U32.AND P1, PT, R14, RZ, PT ;  /* 0x000000ff0e00720c */ /* 0x000fe40003f24070 */
[----:B------:R-:W-:Y:S02]  /*0270*/  LEA.HI.X.SX32 R5, R5, RZ, 0x1, P3 ;  /* 0x000000ff05057211 */ /* 0x000fe400018f0eff */
[----:B------:R-:W-:Y:S02]  /*0280*/  LEA.HI.X.SX32 R7, R7, RZ, 0x1, P2 ;  /* 0x000000ff07077211 */ /* 0x000fe400010f0eff */
[----:B------:R-:W-:Y:S02]  /*0290*/  ISETP.GT.AND.EX P0, PT, R13, RZ, PT, P0 ;  /* 0x000000ff0d00720c */ /* 0x000fe40003f04300 */
[----:B------:R-:W-:-:S02]  /*02a0*/  ISETP.GT.AND.EX P1, PT, R15, RZ, PT, P1 ;  /* 0x000000ff0f00720c */ /* 0x000fc40003f24310 */
[----:B------:R-:W-:Y:S02]  /*02b0*/  ISETP.GT.U32.AND P3, PT, R10, RZ, PT ;  /* 0x000000ff0a00720c */ /* 0x000fe40003f64070 */
[----:B------:R-:W-:Y:S02]  /*02c0*/  ISETP.GT.U32.AND P2, PT, R8, RZ, PT ;  /* 0x000000ff0800720c */ /* 0x000fe40003f44070 */
[----:B------:R-:W-:Y:S02]  /*02d0*/  SEL R12, RZ, 0x1, !P0 ;  /* 0x00000001ff0c7807 */ /* 0x000fe40004000000 */
[----:B------:R-:W-:Y:S02]  /*02e0*/  SEL R14, RZ, 0x1, !P1 ;  /* 0x00000001ff0e7807 */ /* 0x000fe40004800000 */
[----:B------:R-:W-:Y:S02]  /*02f0*/  ISETP.GT.AND.EX P3, PT, R11, RZ, PT, P3 ;  /* 0x000000ff0b00720c */ /* 0x000fe40003f64330 */
[----:B------:R-:W-:-:S02]  /*0300*/  ISETP.GT.AND.EX P2, PT, R9, RZ, PT, P2 ;  /* 0x000000ff0900720c */ /* 0x000fc40003f44320 */
[----:B------:R-:W-:Y:S01]  /*0310*/  LEA.HI.SX32 R18, P1, R13, R12, 0x1 ;  /* 0x0000000c0d127211 */ /* 0x000fe20007830aff */
[----:B------:R-:W-:Y:S01]  /*0320*/  IMAD.MOV.U32 R12, RZ, RZ, R6 ;  /* 0x000000ffff0c7224 */ /* 0x000fe200078e0006 */
[----:B------:R-:W-:Y:S01]  /*0330*/  LEA.HI.SX32 R16, P0, R15, R14, 0x1 ;  /* 0x0000000e0f107211 */ /* 0x000fe20007810aff */
[----:B------:R-:W-:Y:S01]  /*0340*/  IMAD.MOV.U32 R14, RZ, RZ, R4 ;  /* 0x000000ffff0e7224 */ /* 0x000fe200078e0004 */
[----:B------:R-:W-:Y:S01]  /*0350*/  SEL R10, RZ, 0x1, !P3 ;  /* 0x00000001ff0a7807 */ /* 0x000fe20005800000 */
[----:B------:R-:W-:Y:S01]  /*0360*/  IMAD.MOV.U32 R4, RZ, RZ, R2 ;  /* 0x000000ffff047224 */ /* 0x000fe200078e0002 */
[----:B------:R-:W-:Y:S01]  /*0370*/  SEL R8, RZ, 0x1, !P2 ;  /* 0x00000001ff087807 */ /* 0x000fe20005000000 */
[----:B------:R-:W-:Y:S01]  /*0380*/  IMAD.MOV.U32 R6, RZ, RZ, R0 ;  /* 0x000000ffff067224 */ /* 0x000fe200078e0000 */
[----:B------:R-:W-:Y:S01]  /*0390*/  LEA.HI.X.SX32 R19, R13, RZ, 0x1, P1 ;  /* 0x000000ff0d137211 */ /* 0x000fe200008f0eff */
[----:B------:R-:W-:Y:S01]  /*03a0*/  IMAD.MOV.U32 R13, RZ, RZ, R17 ;  /* 0x000000ffff0d7224 */ /* 0x000fe200078e0011 */
[----:B------:R-:W-:Y:S01]  /*03b0*/  LEA.HI.X.SX32 R21, R15, RZ, 0x1, P0 ;  /* 0x000000ff0f157211 */ /* 0x000fe200000f0eff */
[----:B------:R-:W-:Y:S01]  /*03c0*/  IMAD.MOV.U32 R15, RZ, RZ, R3 ;  /* 0x000000ffff0f7224 */ /* 0x000fe200078e0003 */
[----:B------:R-:W-:Y:S01]  /*03d0*/  LEA.HI.SX32 R10, P2, R11, R10, 0x1 ;  /* 0x0000000a0b0a7211 */ /* 0x000fe20007850aff */
[----:B------:R0:W-:Y:S01]  /*03e0*/  STG.E.128 desc[UR4][R22.64+0x800], R4 ;  /* 0x0008000416007986 */ /* 0x0001e2000c101d04 */
[----:B------:R-:W-:-:S02]  /*03f0*/  LEA.HI.SX32 R8, P3, R9, R8, 0x1 ;  /* 0x0000000809087211 */ /* 0x000fc40007870aff */
[----:B------:R-:W-:Y:S01]  /*0400*/  LEA.HI.X.SX32 R11, R11, RZ, 0x1, P2 ;  /* 0x000000ff0b0b7211 */ /* 0x000fe200010f0eff */
[----:B------:R-:W-:Y:S01]  /*0410*/  STG.E.128 desc[UR4][R22.64], R12 ;  /* 0x0000000c16007986 */ /* 0x000fe2000c101d04 */
[----:B------:R-:W-:-:S05]  /*0420*/  LEA.HI.X.SX32 R9, R9, RZ, 0x1, P3 ;  /* 0x000000ff09097211 */ /* 0x000fca00018f0eff */
[----:B------:R-:W-:Y:S01]  /*0430*/  STG.E.128 desc[UR4][R22.64+0x1800], R8 ;  /* 0x0018000816007986 */ /* 0x000fe2000c101d04 */
[----:B0-----:R-:W-:Y:S02]  /*0440*/  IMAD.MOV.U32 R4, RZ, RZ, R18 ;  /* 0x000000ffff047224 */ /* 0x001fe400078e0012 */
[----:B------:R-:W-:Y:S02]  /*0450*/  IMAD.MOV.U32 R5, RZ, RZ, R19 ;  /* 0x000000ffff057224 */ /* 0x000fe400078e0013 */
[----:B------:R-:W-:Y:S02]  /*0460*/  IMAD.MOV.U32 R6, RZ, RZ, R16 ;  /* 0x000000ffff067224 */ /* 0x000fe400078e0010 */
[----:B------:R-:W-:-:S05]  /*0470*/  IMAD.MOV.U32 R7, RZ, RZ, R21 ;  /* 0x000000ffff077224 */ /* 0x000fca00078e0015 */
[----:B------:R-:W-:Y:S01]  /*0480*/  STG.E.128 desc[UR4][R22.64+0x1000], R4 ;  /* 0x0010000416007986 */ /* 0x000fe2000c101d04 */
[----:B------:R-:W-:Y:S05]  /*0490*/  EXIT ;  /* 0x000000000000794d */ /* 0x000fea0003800000 */
.L_x_8613:
        /* <DEDUP_REMOVED lines=26> */
[----:B-1----:R-:W1:Y:S01]  /*0640*/  @!P2 LDC.64 R10, c[0x0][0x220] ;  /* 0x00008800ff0aab82 */ /* 0x002e620000000a00 */
[----:B------:R-:W-:-:S05]  /*0650*/  @!P2 VIADD R23, R23, 0x80 ;  /* 0x000000801717a836 */ /* 0x000fca0000000000 */
[----:B------:R-:W-:-:S13]  /*0660*/  ISETP.GE.AND P1, PT, R23, R0, PT ;  /* 0x000000001700720c */ /* 0x000fda0003f26270 */
[----:B------:R-:W-:Y:S02]  /*0670*/  @!P1 IMAD.IADD R29, R22, 0x1, R23 ;  /* 0x00000001161d9824 */ /* 0x000fe400078e0217 */
[----:B------:R-:W-:-:S05]  /*0680*/  @!P1 VIADD R23, R23, 0x80 ;  /* 0x0000008017179836 */ /* 0x000fca0000000000 */
[----:B------:R-:W-:Y:S01]  /*0690*/  ISETP.GE.AND P6, PT, R23, R0, PT ;  /* 0x000000001700720c */ /* 0x000fe20003fc6270 */
[----:B--2---:R-:W-:Y:S02]  /*06a0*/  @!P5 IMAD.WIDE.U32 R2, R13, 0x8, R2 ;  /* 0x000000080d02d825 */ /* 0x004fe400078e0002 */
[----:B------:R-:W2:Y:S01]  /*06b0*/  @!P1 LDC.64 R12, c[0x0][0x220] ;  /* 0x00008800ff0c9b82 */ /* 0x000ea20000000a00 */
[----:B------:R-:W-:Y:S01]  /*06c0*/  CS2R R6, SRZ ;  /* 0x0000000000067805 */ /* 0x000fe2000001ff00 */
[----:B----4-:R-:W-:-:S05]  /*06d0*/  @!P3 IMAD.WIDE.U32 R20, R5, 0x8, R20 ;  /* 0x000000080514b825 */ /* 0x010fca00078e0014 */
[----:B------:R4:W5:Y:S03]  /*06e0*/  @!P5 LDG.E.64 R6, desc[UR4][R2.64] ;  /* 0x000000040206d981 */ /* 0x000966000c1e1b00 */
[----:B------:R-:W0:Y:S01]  /*06f0*/  @!P6 LDC.64 R14, c[0x0][0x220] ;  /* 0x00008800ff0eeb82 */ /* 0x000e220000000a00 */
[----:B---3--:R-:W-:Y:S01]  /*0700*/  @!P4 IMAD.WIDE.U32 R18, R4, 0x8, R18 ;  /* 0x000000080412c825 */ /* 0x008fe200078e0012 */
[----:B----4-:R-:W-:Y:S02]  /*0710*/  CS2R R2, SRZ ;  /* 0x0000000000027805 */ /* 0x010fe4000001ff00 */
[----:B------:R-:W-:-:S04]  /*0720*/  CS2R R4, SRZ ;  /* 0x0000000000047805 */ /* 0x000fc8000001ff00 */
[----:B------:R1:W5:Y:S01]  /*0730*/  @!P3 LDG.E.64 R2, desc[UR4][R20.64] ;  /* 0x000000041402b981 */ /* 0x000362000c1e1b00 */
[----:B--2---:R-:W-:-:S03]  /*0740*/  @!P1 IMAD.WIDE.U32 R12, R29, 0x8, R12 ;  /* 0x000000081d0c9825 */ /* 0x004fc600078e000c */
[----:B------:R2:W5:Y:S01]  /*0750*/  @!P4 LDG.E.64 R4, desc[UR4][R18.64] ;  /* 0x000000041204c981 */ /* 0x000562000c1e1b00 */
[----:B-1----:R-:W-:-:S04]  /*0760*/  @!P2 IMAD.WIDE.U32 R20, R27, 0x8, R10 ;  /* 0x000000081b14a825 */ /* 0x002fc800078e000a */
[C---:B------:R-:W-:Y:S02]  /*0770*/  @!P6 IMAD.IADD R27, R22.reuse, 0x1, R23 ;  /* 0x00000001161be824 */ /* 0x040fe400078e0217 */
[----:B------:R-:W-:Y:S01]  /*0780*/  @!P0 IMAD.IADD R23, R22, 0x1, R25 ;  /* 0x0000000116178824 */ /* 0x000fe200078e0219 */
[----:B------:R-:W-:Y:S01]  /*0790*/  CS2R R10, SRZ ;  /* 0x00000000000a7805 */ /* 0x000fe2000001ff00 */
[----:B0-----:R-:W-:Y:S01]  /*07a0*/  @!P6 IMAD.WIDE.U32 R26, R27, 0x8, R14 ;  /* 0x000000081b1ae825 */ /* 0x001fe200078e000e */
[----:B------:R-:W-:Y:S02]  /*07b0*/  CS2R R14, SRZ ;  /* 0x00000000000e7805 */ /* 0x000fe4000001ff00 */
[----:B--2---:R-:W-:Y:S01]  /*07c0*/  CS2R R18, SRZ ;  /* 0x0000000000127805 */ /* 0x004fe2000001ff00 */
[----:B------:R-:W-:Y:S01]  /*07d0*/  @!P0 IMAD.WIDE.U32 R28, R23, 0x8, R16 ;  /* 0x00000008171c8825 */ /* 0x000fe200078e0010 */
[----:B------:R-:W-:Y:S01]  /*07e0*/  CS2R R16, SRZ ;  /* 0x0000000000107805 */ /* 0x000fe2000001ff00 */
[----:B------:R0:W5:Y:S04]  /*07f0*/  @!P2 LDG.E.64 R10, desc[UR4][R20.64] ;  /* 0x00000004140aa981 */ /* 0x000168000c1e1b00 */
[----:B------:R0:W5:Y:S04]  /*0800*/  @!P6 LDG.E.64 R14, desc[UR4][R26.64] ;  /* 0x000000041a0ee981 */ /* 0x000168000c1e1b00 */
[----:B------:R0:W5:Y:S04]  /*0810*/  @!P1 LDG.E.64 R16, desc[UR4][R12.64] ;  /* 0x000000040c109981 */ /* 0x000168000c1e1b00 */
[----:B------:R0:W5:Y:S01]  /*0820*/  @!P0 LDG.E.64 R18, desc[UR4][R28.64] ;  /* 0x000000041c128981 */ /* 0x000162000c1e1b00 */
[----:B------:R-:W-:Y:S04]  /*0830*/  BSSY B0, `(.L_x_8614) ;  /* 0x000000c000007945 */ /* 0x000fe80003800000 */
[----:B------:R-:W-:Y:S05]  /*0840*/  @P0 BRA `(.L_x_8615) ;  /* 0x0000000000280947 */ /* 0x000fea0003800000 */
[----:B0-----:R-:W0:Y:S01]  /*0850*/  LDC.64 R12, c[0x0][0x218] ;  /* 0x00008600ff0c7b82 */ /* 0x001e220000000a00 */
[----:B-----5:R-:W-:Y:S01]  /*0860*/  ISETP.GT.U32.AND P0, PT, R18, RZ, PT ;  /* 0x000000ff1200720c */ /* 0x020fe20003f04070 */
[----:B------:R-:W-:Y:S02]  /*0870*/  IMAD.IADD R21, R22, 0x1, R25 ;  /* 0x0000000116157824 */ /* 0x000fe400078e0219 */
[----:B------:R-:W-:Y:S01]  /*0880*/  VIADD R25, R25, 0x80 ;  /* 0x0000008019197836 */ /* 0x000fe20000000000 */
[----:B------:R-:W-:-:S04]  /*0890*/  ISETP.GT.AND.EX P0, PT, R19, RZ, PT, P0 ;  /* 0x000000ff1300720c */ /* 0x000fc80003f04300 */
[----:B------:R-:W-:-:S04]  /*08a0*/  SEL R18, RZ, 0x1, !P0 ;  /* 0x00000001ff127807 */ /* 0x000fc80004000000 */
[----:B------:R-:W-:-:S04]  /*08b0*/  LEA.HI.SX32 R18, P0, R19, R18, 0x1 ;  /* 0x0000001213127211 */ /* 0x000fc80007810aff */
[----:B------:R-:W-:Y:S01]  /*08c0*/  LEA.HI.X.SX32 R19, R19, RZ, 0x1, P0 ;  /* 0x000000ff13137211 */ /* 0x000fe200000f0eff */
[----:B0-----:R-:W-:-:S05]  /*08d0*/  IMAD.WIDE.U32 R12, R21, 0x8, R12 ;  /* 0x00000008150c7825 */ /* 0x001fca00078e000c */
[----:B------:R1:W-:Y:S03]  /*08e0*/  STG.E.64 desc[UR4][R12.64], R18 ;  /* 0x000000120c007986 */ /* 0x0003e6000c101b04 */
.L_x_8615:
[----:B------:R-:W-:Y:S05]  /*08f0*/  BSYNC B0 ;  /* 0x0000000000007941 */ /* 0x000fea0003800000 */
.L_x_8614:
[----:B------:R-:W-:Y:S01]  /*0900*/  ISETP.GE.AND P0, PT, R25, R0, PT ;  /* 0x000000001900720c */ /* 0x000fe20003f06270 */
[----:B------:R-:W-:Y:S04]  /*0910*/  BSSY B0, `(.L_x_8616) ;  /* 0x000004c000007945 */ /* 0x000fe80003800000 */
[----:B------:R-:W-:Y:S08]  /*0920*/  BSSY B1, `(.L_x_8617) ;  /* 0x0000040000017945 */ /* 0x000ff00003800000 */
[----:B------:R-:W-:Y:S05]  /*0930*/  @P0 BRA `(.L_x_8618) ;  /* 0x0000000000580947 */ /* 0x000fea0003800000 */
[----:B01----:R-:W0:Y:S01]  /*0940*/  LDC.64 R12, c[0x0][0x218] ;  /* 0x00008600ff0c7b82 */ /* 0x003e220000000a00 */
[----:B-----5:R-:W-:Y:S01]  /*0950*/  ISETP.GT.U32.AND P0, PT, R8, RZ, PT ;  /* 0x000000ff0800720c */ /* 0x020fe20003f04070 */
[----:B------:R-:W-:Y:S02]  /*0960*/  IMAD.IADD R19, R22, 0x1, R25 ;  /* 0x0000000116137824 */ /* 0x000fe400078e0219 */
        /* <DEDUP_REMOVED lines=9> */
[----:B0-----:R-:W0:Y:S01]  /*0a00*/  LDC.64 R8, c[0x0][0x218] ;  /* 0x00008600ff087b82 */ /* 0x001e220000000a00 */
[----:B------:R-:W-:Y:S01]  /*0a10*/  ISETP.GT.U32.AND P0, PT, R6, RZ, PT ;  /* 0x000000ff0600720c */ /* 0x000fe20003f04070 */
        /* <DEDUP_REMOVED lines=8> */
.L_x_8618:
[----:B------:R-:W-:-:S13]  /*0aa0*/  ISETP.GE.AND P0, PT, R25, R0, PT ;  /* 0x000000001900720c */ /* 0x000fda0003f06270 */
[----:B------:R-:W-:Y:S05]  /*0ab0*/  @P0 BRA `(.L_x_8620) ;  /* 0x0000000000580947 */ /* 0x000fea0003800000 */
[----:B--2--5:R-:W2:Y:S01]  /*0ac0*/  LDC.64 R6, c[0x0][0x218] ;  /* 0x00008600ff067b82 */ /* 0x024ea20000000a00 */
[----:B------:R-:W-:Y:S01]  /*0ad0*/  ISETP.GT.U32.AND P0, PT, R4, RZ, PT ;  /* 0x000000ff0400720c */ /* 0x000fe20003f04070 */
[----:B------:R-:W-:Y:S02]  /*0ae0*/  IMAD.IADD R9, R22, 0x1, R25 ;  /* 0x0000000116097824 */ /* 0x000fe400078e0219 */
[----:B------:R-:W-:Y:S01]  /*0af0*/  VIADD R25, R25, 0x80 ;  /* 0x0000008019197836 */ /* 0x000fe20000000000 */
[----:B------:R-:W-:-:S04]  /*0b00*/  ISETP.GT.AND.EX P0, PT, R5, RZ, PT, P0 ;  /* 0x000000ff0500720c */ /* 0x000fc80003f04300 */
[----:B------:R-:W-:-:S04]  /*0b10*/  SEL R4, RZ, 0x1, !P0 ;  /* 0x00000001ff047807 */ /* 0x000fc80004000000 */
[----:B------:R-:W-:-:S04]  /*0b20*/  LEA.HI.SX32 R4, P0, R5, R4, 0x1 ;  /* 0x0000000405047211 */ /* 0x000fc80007810aff */
[----:B------:R-:W-:Y:S01]  /*0b30*/  LEA.HI.X.SX32 R5, R5, RZ, 0x1, P0 ;  /* 0x000000ff05057211 */ /* 0x000fe200000f0eff */
[----:B--2---:R-:W-:-:S05]  /*0b40*/  IMAD.WIDE.U32 R6, R9, 0x8, R6 ;  /* 0x0000000809067825 */ /* 0x004fca00078e0006 */
[----:B------:R2:W-:Y:S03]  /*0b50*/  STG.E.64 desc[UR4][R6.64], R4 ;  /* 0x0000000406007986 */ /* 0x0005e6000c101b04 */
.L_x_8619:
[----:B------:R-:W-:-:S13]  /*0b60*/  ISETP.GE.AND P0, PT, R25, R0, PT ;  /* 0x000000001900720c */ /* 0x000fda0003f06270 */
[----:B------:R-:W-:Y:S05]  /*0b70*/  @P0 BRA `(.L_x_8621) ;  /* 0x00000000005c0947 */ /* 0x000fea0003800000 */
[----:B--2---:R-:W2:Y:S01]  /*0b80*/  LDC.64 R4, c[0x0][0x218] ;  /* 0x00008600ff047b82 */ /* 0x004ea20000000a00 */
        /* <DEDUP_REMOVED lines=9> */
.L_x_8620:
[----:B------:R-:W-:-:S13]  /*0c20*/  ISETP.GE.AND P0, PT, R25, R0, PT ;  /* 0x000000001900720c */ /* 0x000fda0003f06270 */
[----:B------:R-:W-:Y:S05]  /*0c30*/  @P0 BREAK B1 ;  /* 0x0000000000010942 */ /* 0x000fea0003800000 */
[----:B------:R-:W-:Y:S05]  /*0c40*/  @P0 BRA `(.L_x_8622) ;  /* 0x0000000000600947 */ /* 0x000fea0003800000 */
[----:B---3-5:R-:W3:Y:S01]  /*0c50*/  LDC.64 R4, c[0x0][0x218] ;  /* 0x00008600ff047b82 */ /* 0x028ee20000000a00 */
[----:B------:R-:W-:Y:S01]  /*0c60*/  ISETP.GT.U32.AND P0, PT, R10, RZ, PT ;  /* 0x000000ff0a00720c */ /* 0x000fe20003f04070 */
[----:B--2---:R-:W-:Y:S02]  /*0c70*/  IMAD.IADD R7, R22, 0x1, R25 ;  /* 0x0000000116077824 */ /* 0x004fe400078e0219 */
[----:B------:R-:W-:Y:S01]  /*0c80*/  VIADD R25, R25, 0x80 ;  /* 0x0000008019197836 */ /* 0x000fe20000000000 */
[----:B------:R-:W-:-:S04]  /*0c90*/  ISETP.GT.AND.EX P0, PT, R11, RZ, PT, P0 ;  /* 0x000000ff0b00720c */ /* 0x000fc80003f04300 */
[----:B------:R-:W-:-:S04]  /*0ca0*/  SEL R3, RZ, 0x1, !P0 ;  /* 0x00000001ff037807 */ /* 0x000fc80004000000 */
[----:B------:R-:W-:-:S04]  /*0cb0*/  LEA.HI.SX32 R2, P0, R11, R3, 0x1 ;  /* 0x000000030b027211 */ /* 0x000fc80007810aff */
[----:B------:R-:W-:Y:S01]  /*0cc0*/  LEA.HI.X.SX32 R3, R11, RZ, 0x1, P0 ;  /* 0x000000ff0b037211 */ /* 0x000fe200000f0eff */
[----:B---3--:R-:W-:-:S05]  /*0cd0*/  IMAD.WIDE.U32 R4, R7, 0x8, R4 ;  /* 0x0000000807047825 */ /* 0x008fca00078e0004 */
[----:B------:R3:W-:Y:S03]  /*0ce0*/  STG.E.64 desc[UR4][R4.64], R2 ;  /* 0x0000000204007986 */ /* 0x0007e6000c101b04 */
.L_x_8621:
[----:B------:R-:W-:-:S13]  /*0cf0*/  ISETP.GE.AND P0, PT, R25, R0, PT ;  /* 0x000000001900720c */ /* 0x000fda0003f06270 */
[----:B------:R-:W-:Y:S05]  /*0d00*/  @P0 BREAK B1 ;  /* 0x0000000000010942 */ /* 0x000fea0003800000 */
[----:B------:R-:W-:Y:S05]  /*0d10*/  @P0 BRA `(.L_x_8622) ;  /* 0x00000000002c0947 */ /* 0x000fea0003800000 */
[----:B------:R-:W-:Y:S05]  /*0d20*/  BSYNC B1 ;  /* 0x0000000000017941 */ /* 0x000fea0003800000 */
.L_x_8617:
[----:B--23--:R-:W2:Y:S01]  /*0d30*/  LDC.64 R4, c[0x0][0x218] ;  /* 0x00008600ff047b82 */ /* 0x00cea20000000a00 */
        /* <DEDUP_REMOVED lines=9> */
.L_x_8622:
[----:B------:R-:W-:Y:S05]  /*0dd0*/  BSYNC B0 ;  /* 0x0000000000007941 */ /* 0x000fea0003800000 */
.L_x_8616:
[----:B------:R-:W-:Y:S05]  /*0de0*/  WARPSYNC.ALL ;  /* 0x0000000000007948 */ /* 0x000fea0003800000 */
[----:B------:R-:W-:-:S13]  /*0df0*/  ISETP.GE.AND P0, PT, R25, R0, PT ;  /* 0x000000001900720c */ /* 0x000fda0003f06270 */
[----:B------:R-:W-:Y:S05]  /*0e00*/  @P0 EXIT ;  /* 0x000000000000094d */ /* 0x000fea0003800000 */
[----:B---345:R-:W3:Y:S01]  /*0e10*/  LDC.64 R2, c[0x0][0x218] ;  /* 0x00008600ff027b82 */ /* 0x038ee20000000a00 */
[----:B------:R-:W-:Y:S01]  /*0e20*/  ISETP.GT.U32.AND P0, PT, R14, RZ, PT ;  /* 0x000000ff0e00720c */ /* 0x000fe20003f04070 */
[----:B------:R-:W-:-:S03]  /*0e30*/  IMAD.IADD R25, R22, 0x1, R25 ;  /* 0x0000000116197824 */ /* 0x000fc600078e0219 */
[----:B------:R-:W-:-:S04]  /*0e40*/  ISETP.GT.AND.EX P0, PT, R15, RZ, PT, P0 ;  /* 0x000000ff0f00720c */ /* 0x000fc80003f04300 */
[----:B--2---:R-:W-:-:S04]  /*0e50*/  SEL R5, RZ, 0x1, !P0 ;  /* 0x00000001ff057807 */ /* 0x004fc80004000000 */
[----:B------:R-:W-:-:S04]  /*0e60*/  LEA.HI.SX32 R4, P0, R15, R5, 0x1 ;  /* 0x000000050f047211 */ /* 0x000fc80007810aff */
[----:B------:R-:W-:Y:S01]  /*0e70*/  LEA.HI.X.SX32 R5, R15, RZ, 0x1, P0 ;  /* 0x000000ff0f057211 */ /* 0x000fe200000f0eff */
[----:B---3--:R-:W-:-:S05]  /*0e80*/  IMAD.WIDE.U32 R2, R25, 0x8, R2 ;  /* 0x0000000819027825 */ /* 0x008fca00078e0002 */
[----:B------:R-:W-:Y:S01]  /*0e90*/  STG.E.64 desc[UR4][R2.64], R4 ;  /* 0x0000000402007986 */ /* 0x000fe2000c101b04 */
[----:B------:R-:W-:Y:S05]  /*0ea0*/  EXIT ;  /* 0x000000000000794d */ /* 0x000fea0003800000 */
.L_x_8623:
        /* <DEDUP_REMOVED lines=13> */
.L_x_23530:


//--------------------- .text._ZN2at6native29vectorized_elementwise_kernelILi4EZZZNS0_16sign_kernel_cudaERNS_18TensorIteratorBaseEENKUlvE_clEvENKUlvE2_clEvEUllE_St5arrayIPcLm2EEEEviT0_T1_ --------------------------
	.section	.text._ZN2at6native29vectorized_elementwise_kernelILi4EZZZNS0_16sign_kernel_cudaERNS_18TensorIteratorBaseEENKUlvE_clEvENKUlvE2_clEvEUllE_St5arrayIPcLm2EEEEviT0_T1_,"ax",@progbits
	.align	128
        .global         _ZN2at6native29vectorized_elementwise_kernelILi4EZZZNS0_16sign_kernel_cudaERNS_18TensorIteratorBaseEENKUlvE_clEvENKUlvE2_clEvEUllE_St5arrayIPcLm2EEEEviT0_T1_
        .type           _ZN2at6native29vectorized_elementwise_kernelILi4EZZZNS0_16sign_kernel_cudaERNS_18TensorIteratorBaseEENKUlvE_clEvENKUlvE2_clEvEUllE_St5arrayIPcLm2EEEEviT0_T1_,@function
        .size           _ZN2at6native29vectorized_elementwise_kernelILi4EZZZNS0_16sign_kernel_cudaERNS_18TensorIteratorBaseEENKUlvE_clEvENKUlvE2_clEvEUllE_St5arrayIPcLm2EEEEviT0_T1_,(.L_x_23531 - _ZN2at6native29vectorized_elementwise_kernelILi4EZZZNS0_16sign_kernel_cudaERNS_18TensorIteratorBaseEENKUlvE_clEvENKUlvE2_clEvEUllE_St5arrayIPcLm2EEEEviT0_T1_)
        .other          _ZN2at6native29vectorized_elementwise_kernelILi4EZZZNS0_16sign_kernel_cudaERNS_18TensorIteratorBaseEENKUlvE_clEvENKUlvE2_clEvEUllE_St5arrayIPcLm2EEEEviT0_T1_,@"STO_CUDA_ENTRY STV_DEFAULT"
_ZN2at6native29vectorized_elementwise_kernelILi4EZZZNS0_16sign_kernel_cudaERNS_18TensorIteratorBaseEENKUlvE_clEvENKUlvE2_clEvEUllE_St5arrayIPcLm2EEEEviT0_T1_:
.text._ZN2at6native29vectorized_elementwise_kernelILi4EZZZNS0_16sign_kernel_cudaERNS_18TensorIteratorBaseEENKUlvE_clEvENKUlvE2_clEvEUllE_St5arrayIPcLm2EEEEviT0_T1_:
        /* <DEDUP_REMOVED lines=74> */
.L_x_8624:
        /* <DEDUP_REMOVED lines=69> */
.L_x_8626:
[----:B------:R-:W-:Y:S05]  /*08f0*/  BSYNC B0 ;  /* 0x0000000000007941 */ /* 0x000fea0003800000 */
.L_x_8625:
        /* <DEDUP_REMOVED lines=26> */
.L_x_8629:
        /* <DEDUP_REMOVED lines=12> */
.L_x_8630:
        /* <DEDUP_REMOVED lines=12> */
.L_x_8631:
        /* <DEDUP_REMOVED lines=13> */
.L_x_8632:
[----:B------:R-:W-:-:S13]  /*0cf0*/  ISETP.GE.AND P0, PT, R25, R0, PT ;  /* 0x000000001900720c */ /* 0x000fda0003f06270 */
[----:B------:R-:W-:Y:S05]  /*0d00*/  @P0 BREAK B1 ;  /* 0x0000000000010942 */ /* 0x000fea0003800000 */
[----:B------:R-:W-:Y:S05]  /*0d10*/  @P0 BRA `(.L_x_8633) ;  /* 0x00000000002c0947 */ /* 0x000fea0003800000 */
[----:B------:R-:W-:Y:S05]  /*0d20*/  BSYNC B1 ;  /* 0x0000000000017941 */ /* 0x000fea0003800000 */
.L_x_8628:
        /* <DEDUP_REMOVED lines=10> */
.L_x_8633:
[----:B------:R-:W-:Y:S05]  /*0dd0*/  BSYNC B0 ;  /* 0x0000000000007941 */ /* 0x000fea0003800000 */
.L_x_8627:
        /* <DEDUP_REMOVED lines=13> */
.L_x_8634:
        /* <DEDUP_REMOVED lines=13> */
.L_x_23531:


//--------------------- .text._ZN2at6native29vectorized_elementwise_kernelILi8EZZZNS0_16sign_kernel_cudaERNS_18TensorIteratorBaseEENKUlvE_clEvENKUlvE2_clEvEUllE_St5arrayIPcLm2EEEEviT0_T1_ --------------------------
	.section	.text._ZN2at6native29vectorized_elementwise_kernelILi8EZZZNS0_16sign_kernel_cudaERNS_18TensorIteratorBaseEENKUlvE_clEvENKUlvE2_clEvEUllE_St5arrayIPcLm2EEEEviT0_T1_,"ax",@progbits
	.align	128
        .global         _ZN2at6native29vectorized_elementwise_kernelILi8EZZZNS0_16sign_kernel_cudaERNS_18TensorIteratorBaseEENKUlvE_clEvENKUlvE2_clEvEUllE_St5arrayIPcLm2EEEEviT0_T1_
        .type           _ZN2at6native29vectorized_elementwise_kernelILi8EZZZNS0_16sign_kernel_cudaERNS_18TensorIteratorBaseEENKUlvE_clEvENKUlvE2_clEvEUllE_St5arrayIPcLm2EEEEviT0_T1_,@function
        .size           _ZN2at6native29vectorized_elementwise_kernelILi8EZZZNS0_16sign_kernel_cudaERNS_18TensorIteratorBaseEENKUlvE_clEvENKUlvE2_clEvEUllE_St5arrayIPcLm2EEEEviT0_T1_,(.L_x_23532 - _ZN2at6native29vectorized_elementwise_kernelILi8EZZZNS0_16sign_kernel_cudaERNS_18TensorIteratorBaseEENKUlvE_clEvENKUlvE2_clEvEUllE_St5arrayIPcLm2EEEEviT0_T1_)
        .other          _ZN2at6native29vectorized_elementwise_kernelILi8EZZZNS0_16sign_kernel_cudaERNS_18TensorIteratorBaseEENKUlvE_clEvENKUlvE2_clEvEUllE_St5arrayIPcLm2EEEEviT0_T1_,@"STO_CUDA_ENTRY STV_DEFAULT"
_ZN2at6native29vectorized_elementwise_kernelILi8EZZZNS0_16sign_kernel_cudaERNS_18TensorIteratorBaseEENKUlvE_clEvENKUlvE2_clEvEUllE_St5arrayIPcLm2EEEEviT0_T1_:
.text._ZN2at6native29vectorized_elementwise_kernelILi8EZZZNS0_16sign_kernel_cudaERNS_18TensorIteratorBaseEENKUlvE_clEvENKUlvE2_clEvEUllE_St5arrayIPcLm2EEEEviT0_T1_:
        /* <DEDUP_REMOVED lines=74> */
.L_x_8635:
        /* <DEDUP_REMOVED lines=69> */
.L_x_8637:
[----:B------:R-:W-:Y:S05]  /*08f0*/  BSYNC B0 ;  /* 0x0000000000007941 */ /* 0x000fea0003800000 */
.L_x_8636:
        /* <DEDUP_REMOVED lines=26> */
.L_x_8640:
        /* <DEDUP_REMOVED lines=12> */
.L_x_8641:
        /* <DEDUP_REMOVED lines=12> */
.L_x_8642:
        /* <DEDUP_REMOVED lines=13> */
.L_x_8643:
[----:B------:R-:W-:-:S13]  /*0cf0*/  ISETP.GE.AND P0, PT, R25, R0, PT ;  /* 0x000000001900720c */ /* 0x000fda0003f06270 */
[----:B------:R-:W-:Y:S05]  /*0d00*/  @P0 BREAK B1 ;  /* 0x0000000000010942 */ /* 0x000fea0003800000 */
[----:B------:R-:W-:Y:S05]  /*0d10*/  @P0 BRA `(.L_x_8644) ;  /* 0x00000000002c0947 */ /* 0x000fea0003800000 */
[----:B------:R-:W-:Y:S05]  /*0d20*/  BSYNC B1 ;  /* 0x0000000000017941 */ /* 0x000fea0003800000 */
.L_x_8639:
        /* <DEDUP_REMOVED lines=10> */
.L_x_8644:
[----:B------:R-:W-:Y:S05]  /*0dd0*/  BSYNC B0 ;  /* 0x0000000000007941 */ /* 0x000fea0003800000 */
.L_x_8638:
        /* <DEDUP_REMOVED lines=13> */
.L_x_8645:
        /* <DEDUP_REMOVED lines=13> */
.L_x_23532:


//--------------------- .text._ZN2at6native18elementwise_kernelILi128ELi4EZNS0_15gpu_kernel_implIZZZNS0_16sign_kernel_cudaERNS_18TensorIteratorBaseEENKUlvE_clEvENKUlvE1_clEvEUliE_EEvS4_RKT_EUliE_EEviT1_ --------------------------
	.section	.text._ZN2at6native18elementwise_kernelILi128ELi4EZNS0_15gpu_kernel_implIZZZNS0_16sign_kernel_cudaERNS_18TensorIteratorBaseEENKUlvE_clEvENKUlvE1_clEvEUliE_EEvS4_RKT_EUliE_EEviT1_,"ax",@progbits
	.align	128
        .global         _ZN2at6native18elementwise_kernelILi128ELi4EZNS0_15gpu_kernel_implIZZZNS0_16sign_kernel_cudaERNS_18TensorIteratorBaseEENKUlvE_clEvENKUlvE1_clEvEUliE_EEvS4_RKT_EUliE_EEviT1_
        .type           _ZN2at6native18elementwise_kernelILi128ELi4EZNS0_15gpu_kernel_implIZZZNS0_16sign_kernel_cudaERNS_18TensorIteratorBaseEENKUlvE_clEvENKUlvE1_clEvEUliE_EEvS4_RKT_EUliE_EEviT1_,@function
        .size           _ZN2at6native18elementwise_kernelILi128ELi4EZNS0_15gpu_kernel_implIZZZNS0_16sign_kernel_cudaERNS_18TensorIteratorBaseEENKUlvE_clEvENKUlvE1_clEvEUliE_EEvS4_RKT_EUliE_EEviT1_,(.L_x_23533 - _ZN2at6native18elementwise_kernelILi128ELi4EZNS0_15gpu_kernel_implIZZZNS0_16sign_kernel_cudaERNS_18TensorIteratorBaseEENKUlvE_clEvENKUlvE1_clEvEUliE_EEvS4_RKT_EUliE_EEviT1_)
        .other          _ZN2at6native18elementwise_kernelILi128ELi4EZNS0_15gpu_kernel_implIZZZNS0_16sign_kernel_cudaERNS_18TensorIteratorBaseEENKUlvE_clEvENKUlvE1_clEvEUliE_EEvS4_RKT_EUliE_EEviT1_,@"STO_CUDA_ENTRY STV_DEFAULT"
_ZN2at6native18elementwise_kernelILi128ELi4EZNS0_15gpu_kernel_implIZZZNS0_16sign_kernel_cudaERNS_18TensorIteratorBaseEENKUlvE_clEvENKUlvE1_clEvEUliE_EEvS4_RKT_EUliE_EEviT1_:
.text._ZN2at6native18elementwise_kernelILi128ELi4EZNS0_15gpu_kernel_implIZZZNS0_16sign_kernel_cudaERNS_18TensorIteratorBaseEENKUlvE_clEvENKUlvE1_clEvEUliE_EEvS4_RKT_EUliE_EEviT1_:
        /* <DEDUP_REMOVED lines=313> */
.L_x_8648:
        /* <DEDUP_REMOVED lines=20> */
.L_x_8652:
[----:B------:R0:W5:Y:S01]  /*14d0*/  LDG.E.U8 R19, desc[UR36][R2.64] ;  /* 0x0000002402137981 */ /* 0x000162000c1e1100 */
[----:B------:R-:W-:Y:S05]  /*14e0*/  BRA `(.L_x_8654) ;  /* 0x0000000c00347947 */ /* 0x000fea0003800000 */
.L_x_8651:
        /* <DEDUP_REMOVED lines=8> */
.L_x_8656:
[----:B------:R0:W5:Y:S01]  /*1570*/  LDG.E R19, desc[UR36][R2.64] ;  /* 0x0000002402137981 */ /* 0x000162000c1e1900 */
[----:B------:R-:W-:Y:S05]  /*1580*/  BRA `(.L_x_8654) ;  /* 0x0000000c000c7947 */ /* 0x000fea0003800000 */
.L_x_8655:
[----:B------:R0:W5:Y:S01]  /*1590*/  LDG.E.S16 R19, desc[UR36][R2.64] ;  /* 0x0000002402137981 */ /* 0x000162000c1e1700 */
[----:B------:R-:W-:Y:S05]  /*15a0*/  BRA `(.L_x_8654) ;  /* 0x0000000c00047947 */ /* 0x000fea0003800000 */
.L_x_8650:
        /* <DEDUP_REMOVED lines=9> */
.L_x_8658:
[----:B------:R-:W2:Y:S02]  /*1640*/  LDG.E.U16 R2, desc[UR36][R2.64] ;  /* 0x0000002402027981 */ /* 0x000ea4000c1e1500 */
[----:B--2---:R-:W-:-:S06]  /*1650*/  HADD2.F32 R19, -RZ, R2.H0_H0 ;  /* 0x20000002ff137230 */ /* 0x004fcc0000004100 */
[----:B------:R-:W0:Y:S01]  /*1660*/  F2I.FTZ.TRUNC.NTZ R19, R19 ;  /* 0x0000001300137305 */ /* 0x000e22000021f100 */
[----:B------:R-:W-:Y:S05]  /*1670*/  BRA `(.L_x_8654) ;  /* 0x0000000800d07947 */ /* 0x000fea0003800000 */
.L_x_8657:
        /* <DEDUP_REMOVED lines=9> */
.L_x_8660:
[----:B------:R-:W2:Y:S02]  /*1710*/  LDG.E.U16 R2, desc[UR36][R2.64] ;  /* 0x0000002402027981 */ /* 0x000ea4000c1e1500 */
[----:B--2---:R-:W-:-:S06]  /*1720*/  HADD2.F32 R19, -RZ, R2.H0_H0 ;  /* 0x20000002ff137230 */ /* 0x004fcc0000004100 */
[----:B------:R-:W0:Y:S01]  /*1730*/  F2I.FTZ.TRUNC.NTZ R19, R19 ;  /* 0x0000001300137305 */ /* 0x000e22000021f100 */
[----:B------:R-:W-:Y:S05]  /*1740*/  BRA `(.L_x_8654) ;  /* 0x00000008009c7947 */ /* 0x000fea0003800000 */
.L_x_8659:
[----:B------:R-:W2:Y:S02]  /*1750*/  LDG.E.64 R2, desc[UR36][R2.64] ;  /* 0x0000002402027981 */ /* 0x000ea4000c1e1b00 */
[----:B--2---:R0:W1:Y:S01]  /*1760*/  F2I.F64.TRUNC R19, R2 ;  /* 0x0000000200137311 */ /* 0x004062000030d100 */
[----:B------:R-:W-:Y:S05]  /*1770*/  BRA `(.L_x_8654) ;  /* 0x0000000800907947 */ /* 0x000fea0003800000 */
.L_x_8649:
        /* <DEDUP_REMOVED lines=12> */
.L_x_8663:
[----:B------:R-:W2:Y:S02]  /*1840*/  LDG.E.64 R2, desc[UR36][R2.64] ;  /* 0x0000002402027981 */ /* 0x000ea4000c1e1b00 */
[----:B--2---:R0:W1:Y:S01]  /*1850*/  F2I.F64.TRUNC R19, R2 ;  /* 0x0000000200137311 */ /* 0x004062000030d100 */
[----:B------:R-:W-:Y:S05]  /*1860*/  BRA `(.L_x_8654) ;  /* 0x0000000800547947 */ /* 0x000fea0003800000 */
.L_x_8662:
        /* <DEDUP_REMOVED lines=27> */
.L_x_8665:
        /* <DEDUP_REMOVED lines=14> */
.L_x_8664:
[----:B------:R-:W2:Y:S02]  /*1b00*/  LDG.E.U16 R19, desc[UR36][R2.64] ;  /* 0x0000002402137981 */ /* 0x000ea4000c1e1500 */
[----:B--2---:R-:W-:-:S06]  /*1b10*/  IMAD.U32 R19, R19, 0x10000, RZ ;  /* 0x0001000013137824 */ /* 0x004fcc00078e00ff */
[----:B------:R-:W0:Y:S01]  /*1b20*/  F2I.FTZ.TRUNC.NTZ R19, R19 ;  /* 0x0000001300137305 */ /* 0x000e22000021f100 */
[----:B------:R-:W-:Y:S05]  /*1b30*/  BRA `(.L_x_8654) ;  /* 0x0000000400a07947 */ /* 0x000fea0003800000 */
.L_x_8661:
        /* <DEDUP_REMOVED lines=10> */
.L_x_8668:
        /* <DEDUP_REMOVED lines=21> */
.L_x_8672:
[----:B------:R-:W-:Y:S05]  /*1d30*/  BSYNC B1 ;  /* 0x0000000000017941 */ /* 0x000fea0003800000 */
.L_x_8671:
[----:B------:R-:W-:Y:S01]  /*1d40*/  IMAD.SHL.U32 R2, R2, 0x100000, RZ ;  /* 0x0010000002027824 */ /* 0x000fe200078e00ff */
[----:B------:R-:W-:-:S04]  /*1d50*/  LEA R0, R0, 0x3b800000, 0x17 ;  /* 0x3b80000000007811 */ /* 0x000fc800078eb8ff */
[----:B------:R-:W-:-:S07]  /*1d60*/  LOP3.LUT R19, R0, R2, R19, 0xfe, !PT ;  /* 0x0000000200137212 */ /* 0x000fce00078efe13 */
.L_x_8670:
[----:B------:R-:W-:Y:S05]  /*1d70*/  BSYNC B0 ;  /* 0x0000000000007941 */ /* 0x000fea0003800000 */
.L_x_8669:
[----:B------:R-:W1:Y:S01]  /*1d80*/  F2I.FTZ.TRUNC.NTZ R19, R19 ;  /* 0x0000001300137305 */ /* 0x000e62000021f100 */
[----:B------:R-:W-:Y:S05]  /*1d90*/  BRA `(.L_x_8654) ;  /* 0x0000000400087947 */ /* 0x000fea0003800000 */
.L_x_8667:
        /* <DEDUP_REMOVED lines=21> */
.L_x_8676:
[----:B------:R-:W-:Y:S05]  /*1ef0*/  BSYNC B1 ;  /* 0x0000000000017941 */ /* 0x000fea0003800000 */
.L_x_8675:
[----:B------:R-:W-:Y:S01]  /*1f00*/  IMAD.SHL.U32 R2, R2, 0x200000, RZ ;  /* 0x0020000002027824 */ /* 0x000fe200078e00ff */
[----:B------:R-:W-:-:S04]  /*1f10*/  LEA R0, R0, 0x37800000, 0x17 ;  /* 0x3780000000007811 */ /* 0x000fc800078eb8ff */
[----:B------:R-:W-:-:S07]  /*1f20*/  LOP3.LUT R19, R0, R2, R19, 0xfe, !PT ;  /* 0x0000000200137212 */ /* 0x000fce00078efe13 */
.L_x_8674:
[----:B------:R-:W-:Y:S05]  /*1f30*/  BSYNC B0 ;  /* 0x0000000000007941 */ /* 0x000fea0003800000 */
.L_x_8673:
[----:B------:R-:W2:Y:S01]  /*1f40*/  F2I.FTZ.TRUNC.NTZ R19, R19 ;  /* 0x0000001300137305 */ /* 0x000ea2000021f100 */
[----:B------:R-:W-:Y:S05]  /*1f50*/  BRA `(.L_x_8654) ;  /* 0x0000000000987947 */ /* 0x000fea0003800000 */
.L_x_8666:
        /* <DEDUP_REMOVED lines=14> */
.L_x_8680:
[----:B------:R-:W-:Y:S05]  /*2040*/  BSYNC B0 ;  /* 0x0000000000007941 */ /* 0x000fea0003800000 */
.L_x_8679:
[----:B------:R-:W4:Y:S01]  /*2050*/  F2I.FTZ.TRUNC.NTZ R19, R19 ;  /* 0x0000001300137305 */ /* 0x000f22000021f100 */
[----:B------:R-:W-:Y:S05]  /*2060*/  BRA `(.L_x_8654) ;  /* 0x0000000000547947 */ /* 0x000fea0003800000 */
.L_x_8653:
        /* <DEDUP_REMOVED lines=17> */
.L_x_8681:
[----:B------:R-:W-:Y:S05]  /*2180*/  BRA `(.L_x_8654) ;  /* 0x00000000000c7947 */ /* 0x000fea0003800000 */
.L_x_8678:
[----:B------:R0:W5:Y:S01]  /*2190*/  LDG.E R19, desc[UR36][R2.64] ;  /* 0x0000002402137981 */ /* 0x000162000c1e1900 */
[----:B------:R-:W-:Y:S05]  /*21a0*/  BRA `(.L_x_8654) ;  /* 0x0000000000047947 */ /* 0x000fea0003800000 */
.L_x_8677:
[----:B------:R3:W5:Y:S02]  /*21b0*/  LDG.E R19, desc[UR36][R2.64] ;  /* 0x0000002402137981 */ /* 0x000764000c1e1900 */
.L_x_8654:
[----:B0-----:R-:W0:Y:S01]  /*21c0*/  LDC.U8 R4, c[0x0][0x421] ;  /* 0x00010840ff047b82 */ /* 0x001e220000000000 */
[C---:B-12-45:R-:W-:Y:S02]  /*21d0*/  ISETP.GT.AND P0, PT, R19.reuse, RZ, PT ;  /* 0x000000ff1300720c */ /* 0x076fe40003f04270 */
[----:B---3--:R-:W-:Y:S02]  /*21e0*/  SHF.R.S32.HI R3, RZ, 0x1f, R19 ;  /* 0x0000001fff037819 */ /* 0x008fe40000011413 */
[----:B------:R-:W-:-:S09]  /*21f0*/  LEA.HI.SX32 R2, R19, 0x1, 0x1 ;  /* 0x0000000113027811 */ /* 0x000fd200078f0aff */
[----:B------:R-:W-:Y:S01]  /*2200*/  @!P0 IMAD.MOV R2, RZ, RZ, R3 ;  /* 0x000000ffff028224 */ /* 0x000fe200078e0203 */
        /* <DEDUP_REMOVED lines=13> */
.L_x_8685:
[----:B------:R3:W-:Y:S01]  /*22e0*/  STG.E.U8 desc[UR36][R16.64], R2 ;  /* 0x0000000210007986 */ /* 0x0007e2000c101124 */
[----:B------:R-:W-:Y:S05]  /*22f0*/  BRA `(.L_x_8687) ;  /* 0x0000000c00507947 */ /* 0x000fea0003800000 */
.L_x_8684:
[----:B------:R-:W-:-:S13]  /*2300*/  ISETP.NE.AND P0, PT, R0, 0x2, PT ;  /* 0x000000020000780c */ /* 0x000fda0003f05270 */
[----:B------:R-:W-:Y:S05]  /*2310*/  @!P0 BRA `(.L_x_8688) ;  /* 0x0000000000248947 */ /* 0x000fea0003800000 */
[----:B------:R-:W-:-:S13]  /*2320*/  ISETP.NE.AND P0, PT, R0, 0x3, PT ;  /* 0x000000030000780c */ /* 0x000fda0003f05270 */
[----:B------:R-:W-:Y:S05]  /*2330*/  @!P0 BRA `(.L_x_8689) ;  /* 0x0000000000148947 */ /* 0x000fea0003800000 */
[----:B------:R-:W-:-:S13]  /*2340*/  ISETP.NE.AND P0, PT, R0, 0x4, PT ;  /* 0x000000040000780c */ /* 0x000fda0003f05270 */
[----:B------:R-:W-:Y:S05]  /*2350*/  @P0 BRA `(.L_x_8686) ;  /* 0x0000000800e40947 */ /* 0x000fea0003800000 */
[----:B------:R-:W-:-:S05]  /*2360*/  SHF.R.S32.HI R3, RZ, 0x1f, R2 ;  /* 0x0000001fff037819 */ /* 0x000fca0000011402 */
[----:B------:R0:W-:Y:S01]  /*2370*/  STG.E.64 desc[UR36][R16.64], R2 ;  /* 0x0000000210007986 */ /* 0x0001e2000c101b24 */
[----:B------:R-:W-:Y:S05]  /*2380*/  BRA `(.L_x_8687) ;  /* 0x0000000c002c7947 */ /* 0x000fea0003800000 */
.L_x_8689:
[----:B------:R1:W-:Y:S01]  /*2390*/  STG.E desc[UR36][R16.64], R2 ;  /* 0x0000000210007986 */ /* 0x0003e2000c101924 */
[----:B------:R-:W-:Y:S05]  /*23a0*/  BRA `(.L_x_8687) ;  /* 0x0000000c00247947 */ /* 0x000fea0003800000 */
.L_x_8688:
[----:B------:R2:W-:Y:S01]  /*23b0*/  STG.E.U16 desc[UR36][R16.64], R2 ;  /* 0x0000000210007986 */ /* 0x0005e2000c101524 */
[----:B------:R-:W-:Y:S05]  /*23c0*/  BRA `(.L_x_8687) ;  /* 0x0000000c001c7947 */ /* 0x000fea0003800000 */
.L_x_8683:
[----:B------:R-:W-:-:S13]  /*23d0*/  ISETP.GT.AND P0, PT, R0, 0x6, PT ;  /* 0x000000060000780c */ /* 0x000fda0003f04270 */
[----:B------:R-:W-:Y:S05]  /*23e0*/  @P0 BRA `(.L_x_8690) ;  /* 0x00000000002c0947 */ /* 0x000fea0003800000 */
[----:B------:R-:W-:-:S13]  /*23f0*/  ISETP.NE.AND P0, PT, R0, 0x5, PT ;  /* 0x000000050000780c */ /* 0x000fda0003f05270 */
[----:B------:R-:W-:Y:S05]  /*2400*/  @!P0 BRA `(.L_x_8691) ;  /* 0x0000000000148947 */ /* 0x000fea0003800000 */
[----:B------:R-:W-:-:S13]  /*2410*/  ISETP.NE.AND P0, PT, R0, 0x6, PT ;  /* 0x000000060000780c */ /* 0x000fda0003f05270 */
[----:B------:R-:W-:Y:S05]  /*2420*/  @P0 BRA `(.L_x_8686) ;  /* 0x0000000800b00947 */ /* 0x000fea0003800000 */
[----:B------:R-:W-:-:S05]  /*2430*/  I2FP.F32.S32 R3, R2 ;  /* 0x0000000200037245 */ /* 0x000fca0000201400 */
[----:B------:R0:W-:Y:S01]  /*2440*/  STG.E desc[UR36][R16.64], R3 ;  /* 0x0000000310007986 */ /* 0x0001e2000c101924 */
[----:B------:R-:W-:Y:S05]  /*2450*/  BRA `(.L_x_8687) ;  /* 0x0000000800f87947 */ /* 0x000fea0003800000 */
.L_x_8691:
[----:B------:R-:W-:-:S04]  /*2460*/  I2FP.F32.S32 R0, R2 ;  /* 0x0000000200007245 */ /* 0x000fc80000201400 */
[----:B------:R-:W-:-:S05]  /*2470*/  F2FP.F16.F32.PACK_AB R0, RZ, R0 ;  /* 0x00000000ff00723e */ /* 0x000fca00000000ff */
[----:B------:R0:W-:Y:S01]  /*2480*/  STG.E.U16 desc[UR36][R16.64], R0 ;  /* 0x0000000010007986 */ /* 0x0001e2000c101524 */
[----:B------:R-:W-:Y:S05]  /*2490*/  BRA `(.L_x_8687) ;  /* 0x0000000800e87947 */ /* 0x000fea0003800000 */
.L_x_8690:
[----:B------:R-:W-:-:S13]  /*24a0*/  ISETP.NE.AND P0, PT, R0, 0x7, PT ;  /* 0x000000070000780c */ /* 0x000fda0003f05270 */
[----:B------:R-:W-:Y:S05]  /*24b0*/  @!P0 BRA `(.L_x_8692) ;  /* 0x0000000000348947 */ /* 0x000fea0003800000 */
[----:B------:R-:W-:-:S13]  /*24c0*/  ISETP.NE.AND P0, PT, R0, 0x8, PT ;  /* 0x000000080000780c */ /* 0x000fda0003f05270 */
[----:B------:R-:W-:Y:S05]  /*24d0*/  @!P0 BRA `(.L_x_8693) ;  /* 0x0000000000188947 */ /* 0x000fea0003800000 */
[----:B------:R-:W-:-:S13]  /*24e0*/  ISETP.NE.AND P0, PT, R0, 0x9, PT ;  /* 0x000000090000780c */ /* 0x000fda0003f05270 */
[----:B------:R-:W-:Y:S05]  /*24f0*/  @P0 BRA `(.L_x_8686) ;  /* 0x00000008007c0947 */ /* 0x000fea0003800000 */
[----:B------:R-:W-:Y:S01]  /*2500*/  I2FP.F32.S32 R2, R2 ;  /* 0x0000000200027245 */ /* 0x000fe20000201400 */
[----:B------:R-:W-:-:S05]  /*2510*/  IMAD.MOV.U32 R3, RZ, RZ, RZ ;  /* 0x000000ffff037224 */ /* 0x000fca00078e00ff */
[----:B------:R0:W-:Y:S01]  /*2520*/  STG.E.64 desc[UR36][R16.64], R2 ;  /* 0x0000000210007986 */ /* 0x0001e2000c101b24 */
[----:B------:R-:W-:Y:S05]  /*2530*/  BRA `(.L_x_8687) ;  /* 0x0000000800c07947 */ /* 0x000fea0003800000 */
.L_x_8693:
[----:B------:R-:W-:-:S04]  /*2540*/  I2FP.F32.S32 R2, R2 ;  /* 0x0000000200027245 */ /* 0x000fc80000201400 */
[----:B------:R-:W-:-:S04]  /*2550*/  F2FP.F16.F32.PACK_AB R3, RZ, R2 ;  /* 0x00000002ff03723e */ /* 0x000fc800000000ff */
[----:B------:R-:W-:-:S05]  /*2560*/  PRMT R3, R3, 0x5410, RZ ;  /* 0x0000541003037816 */ /* 0x000fca00000000ff */
[----:B------:R0:W-:Y:S01]  /*2570*/  STG.E desc[UR36][R16.64], R3 ;  /* 0x0000000310007986 */ /* 0x0001e2000c101924 */
[----:B------:R-:W-:Y:S05]  /*2580*/  BRA `(.L_x_8687) ;  /* 0x0000000800ac7947 */ /* 0x000fea0003800000 */
.L_x_8692:
[----:B------:R-:W0:Y:S02]  /*2590*/  I2F.F64 R2, R2 ;  /* 0x0000000200027312 */ /* 0x000e240000201c00 */
[----:B0-----:R0:W-:Y:S01]  /*25a0*/  STG.E.64 desc[UR36][R16.64], R2 ;  /* 0x0000000210007986 */ /* 0x0011e2000c101b24 */
[----:B------:R-:W-:Y:S05]  /*25b0*/  BRA `(.L_x_8687) ;  /* 0x0000000800a07947 */ /* 0x000fea0003800000 */
.L_x_8682:
        /* <DEDUP_REMOVED lines=12> */
.L_x_8696:
[----:B------:R-:W0:Y:S01]  /*2680*/  I2F.F64 R4, R2 ;  /* 0x0000000200047312 */ /* 0x000e220000201c00 */
[----:B------:R-:W-:-:S05]  /*2690*/  CS2R R6, SRZ ;  /* 0x0000000000067805 */ /* 0x000fca000001ff00 */
[----:B0-----:R0:W-:Y:S01]  /*26a0*/  STG.E.128 desc[UR36][R16.64], R4 ;  /* 0x0000000410007986 */ /* 0x0011e2000c101d24 */
[----:B------:R-:W-:Y:S05]  /*26b0*/  BRA `(.L_x_8687) ;  /* 0x0000000800607947 */ /* 0x000fea0003800000 */
.L_x_8695:
[----:B------:R-:W-:-:S13]  /*26c0*/  ISETP.NE.AND P0, PT, R0, 0xf, PT ;  /* 0x0000000f0000780c */ /* 0x000fda0003f05270 */
[----:B------:R-:W-:Y:S05]  /*26d0*/  @!P0 BRA `(.L_x_8697) ;  /* 0x0000000000b48947 */ /* 0x000fea0003800000 */
[----:B------:R-:W-:-:S13]  /*26e0*/  ISETP.NE.AND P0, PT, R0, 0x17, PT ;  /* 0x000000170000780c */ /* 0x000fda0003f05270 */
[----:B------:R-:W-:Y:S05]  /*26f0*/  @!P0 BRA `(.L_x_8698) ;  /* 0x0000000000548947 */ /* 0x000fea0003800000 */
[----:B------:R-:W-:-:S13]  /*2700*/  ISETP.NE.AND P0, PT, R0, 0x18, PT ;  /* 0x000000180000780c */ /* 0x000fda0003f05270 */
[----:B------:R-:W-:Y:S05]  /*2710*/  @P0 BRA `(.L_x_8686) ;  /* 0x0000000400f40947 */ /* 0x000fea0003800000 */
[----:B------:R-:W-:Y:S01]  /*2720*/  I2FP.F32.S32 R5, R2 ;  /* 0x0000000200057245 */ /* 0x000fe20000201400 */
[----:B------:R-:W-:Y:S03]  /*2730*/  BSSY B0, `(.L_x_8699) ;  /* 0x000000e000007945 */ /* 0x000fe60003800000 */
        /* <DEDUP_REMOVED lines=13> */
.L_x_8700:
[----:B------:R-:W-:Y:S05]  /*2810*/  BSYNC B0 ;  /* 0x0000000000007941 */ /* 0x000fea0003800000 */
.L_x_8699:
[----:B------:R-:W-:-:S05]  /*2820*/  LOP3.LUT R3, R0, R3, RZ, 0xfc, !PT ;  /* 0x0000000300037212 */ /* 0x000fca00078efcff */
[----:B------:R0:W-:Y:S01]  /*2830*/  STG.E.U8 desc[UR36][R16.64], R3 ;  /* 0x0000000310007986 */ /* 0x0001e2000c101124 */
[----:B------:R-:W-:Y:S05]  /*2840*/  BRA `(.L_x_8687) ;  /* 0x0000000400fc7947 */ /* 0x000fea0003800000 */
.L_x_8698:
[----:B------:R-:W-:Y:S01]  /*2850*/  I2FP.F32.S32 R3, R2 ;  /* 0x0000000200037245 */ /* 0x000fe20000201400 */
[----:B------:R-:W-:Y:S03]  /*2860*/  BSSY B0, `(.L_x_8701) ;  /* 0x000000f000007945 */ /* 0x000fe60003800000 */
        /* <DEDUP_REMOVED lines=11> */
.L_x_8702:
[----:B------:R-:W-:Y:S01]  /*2920*/  IMAD.MOV.U32 R0, RZ, RZ, 0x7f ;  /* 0x0000007fff007424 */ /* 0x000fe200078e00ff */
[----:B------:R-:W-:-:S04]  /*2930*/  ISETP.GT.U32.AND P0, PT, R2, 0x7f800000, PT ;  /* 0x7f8000000200780c */ /* 0x000fc80003f04070 */
[----:B------:R-:W-:-:S09]  /*2940*/  SEL R0, R0, 0x7c, P0 ;  /* 0x0000007c00007807 */ /* 0x000fd20000000000 */
.L_x_8703:
[----:B------:R-:W-:Y:S05]  /*2950*/  BSYNC B0 ;  /* 0x0000000000007941 */ /* 0x000fea0003800000 */
.L_x_8701:
[----:B------:R-:W-:-:S04]  /*2960*/  LOP3.LUT R2, R3, 0x80000000, RZ, 0xc0, !PT ;  /* 0x8000000003027812 */ /* 0x000fc800078ec0ff */
[----:B------:R-:W-:-:S04]  /*2970*/  SHF.R.U32.HI R3, RZ, 0x18, R2 ;  /* 0x00000018ff037819 */ /* 0x000fc80000011602 */
[----:B------:R-:W-:-:S05]  /*2980*/  LOP3.LUT R3, R0, R3, RZ, 0xfc, !PT ;  /* 0x0000000300037212 */ /* 0x000fca00078efcff */
[----:B------:R0:W-:Y:S01]  /*2990*/  STG.E.U8 desc[UR36][R16.64], R3 ;  /* 0x0000000310007986 */ /* 0x0001e2000c101124 */
[----:B------:R-:W-:Y:S05]  /*29a0*/  BRA `(.L_x_8687) ;  /* 0x0000000400a47947 */ /* 0x000fea0003800000 */
.L_x_8697:
[----:B------:R-:W-:-:S04]  /*29b0*/  I2FP.F32.S32 R0, R2 ;  /* 0x0000000200007245 */ /* 0x000fc80000201400 */
[----:B------:R-:W-:-:S05]  /*29c0*/  F2FP.BF16.F32.PACK_AB R0, RZ, R0 ;  /* 0x00000000ff00723e */ /* 0x000fca00000010ff */
[----:B------:R0:W-:Y:S01]  /*29d0*/  STG.E.U16 desc[UR36][R16.64], R0 ;  /* 0x0000000010007986 */ /* 0x0001e2000c101524 */
[----:B------:R-:W-:Y:S05]  /*29e0*/  BRA `(.L_x_8687) ;  /* 0x0000000400947947 */ /* 0x000fea0003800000 */
.L_x_8694:
        /* <DEDUP_REMOVED lines=10> */
.L_x_8706:
[----:B------:R-:W-:Y:S01]  /*2a90*/  I2FP.F32.S32 R3, R2 ;  /* 0x0000000200037245 */ /* 0x000fe20000201400 */
[----:B------:R-:W-:Y:S01]  /*2aa0*/  BSSY B0, `(.L_x_8707) ;  /* 0x0000014000007945 */ /* 0x000fe20003800000 */
[----:B------:R-:W-:Y:S02]  /*2ab0*/  IMAD.MOV.U32 R8, RZ, RZ, 0x80 ;  /* 0x00000080ff087424 */ /* 0x000fe400078e00ff */
        /* <DEDUP_REMOVED lines=14> */
.L_x_8709:
[----:B------:R-:W-:-:S04]  /*2ba0*/  LOP3.LUT R2, R3, 0x80000000, RZ, 0xc0, !PT ;  /* 0x8000000003027812 */ /* 0x000fc800078ec0ff */
[----:B------:R-:W-:-:S04]  /*2bb0*/  SHF.R.U32.HI R3, RZ, 0x18, R2 ;  /* 0x00000018ff037819 */ /* 0x000fc80000011602 */
[----:B------:R-:W-:-:S04]  /*2bc0*/  LOP3.LUT R0, R0, R3, RZ, 0xfc, !PT ;  /* 0x0000000300007212 */ /* 0x000fc800078efcff */
[----:B------:R-:W-:-:S07]  /*2bd0*/  PRMT R8, R0, 0x7610, R8 ;  /* 0x0000761000087816 */ /* 0x000fce0000000008 */
.L_x_8708:
[----:B------:R-:W-:Y:S05]  /*2be0*/  BSYNC B0 ;  /* 0x0000000000007941 */ /* 0x000fea0003800000 */
.L_x_8707:
[----:B------:R0:W-:Y:S01]  /*2bf0*/  STG.E.U8 desc[UR36][R16.64], R8 ;  /* 0x0000000810007986 */ /* 0x0001e2000c101124 */
[----:B------:R-:W-:Y:S05]  /*2c00*/  BRA `(.L_x_8687) ;  /* 0x00000004000c7947 */ /* 0x000fea0003800000 */
.L_x_8705:
        /* <DEDUP_REMOVED lines=17> */
.L_x_8712:
[----:B------:R-:W-:-:S04]  /*2d20*/  LOP3.LUT R2, R3, 0x80000000, RZ, 0xc0, !PT ;  /* 0x8000000003027812 */ /* 0x000fc800078ec0ff */
[----:B------:R-:W-:-:S04]  /*2d30*/  SHF.R.U32.HI R3, RZ, 0x18, R2 ;  /* 0x00000018ff037819 */ /* 0x000fc80000011602 */
[----:B------:R-:W-:-:S04]  /*2d40*/  LOP3.LUT R0, R0, R3, RZ, 0xfc, !PT ;  /* 0x0000000300007212 */ /* 0x000fc800078efcff */
[----:B------:R-:W-:-:S07]  /*2d50*/  PRMT R8, R0, 0x7610, R8 ;  /* 0x0000761000087816 */ /* 0x000fce0000000008 */
.L_x_8711:
[----:B------:R-:W-:Y:S05]  /*2d60*/  BSYNC B0 ;  /* 0x0000000000007941 */ /* 0x000fea0003800000 */
.L_x_8710:
[----:B------:R0:W-:Y:S01]  /*2d70*/  STG.E.U8 desc[UR36][R16.64], R8 ;  /* 0x0000000810007986 */ /* 0x0001e2000c101124 */
[----:B------:R-:W-:Y:S05]  /*2d80*/  BRA `(.L_x_8687) ;  /* 0x0000000000ac7947 */ /* 0x000fea0003800000 */
.L_x_8704:
[----:B------:R-:W-:-:S13]  /*2d90*/  ISETP.NE.AND P0, PT, R0, 0x1c, PT ;  /* 0x0000001c0000780c */ /* 0x000fda0003f05270 */
[----:B------:R-:W-:Y:S05]  /*2da0*/  @!P0 BRA `(.L_x_8713) ;  /* 0x0000000000a08947 */ /* 0x000fea0003800000 */
[----:B------:R-:W-:-:S13]  /*2db0*/  ISETP.NE.AND P0, PT, R0, 0x1d, PT ;  /* 0x0000001d0000780c */ /* 0x000fda0003f05270 */
[----:B------:R-:W-:Y:S05]  /*2dc0*/  @!P0 BRA `(.L_x_8714) ;  /* 0x00000000008c8947 */ /* 0x000fea0003800000 */
[----:B------:R-:W-:-:S13]  /*2dd0*/  ISETP.NE.AND P0, PT, R0, 0x2c, PT ;  /* 0x0000002c0000780c */ /* 0x000fda0003f05270 */
[----:B------:R-:W-:Y:S05]  /*2de0*/  @P0 BRA `(.L_x_8686) ;  /* 0x0000000000400947 */ /* 0x000fea0003800000 */
[----:B------:R-:W-:-:S04]  /*2df0*/  I2FP.F32.S32 R3, R2 ;  /* 0x0000000200037245 */ /* 0x000fc80000201400 */
        /* <DEDUP_REMOVED lines=15> */
.L_x_8686:
        /* <DEDUP_REMOVED lines=16> */
.L_x_8715:
[----:B------:R-:W-:Y:S05]  /*2ff0*/  BRA `(.L_x_8687) ;  /* 0x0000000000107947 */ /* 0x000fea0003800000 */
.L_x_8714:
[----:B------:R-:W-:-:S05]  /*3000*/  SHF.R.S32.HI R3, RZ, 0x1f, R2 ;  /* 0x0000001fff037819 */ /* 0x000fca0000011402 */
[----:B------:R0:W-:Y:S01]  /*3010*/  STG.E.64 desc[UR36][R16.64], R2 ;  /* 0x0000000210007986 */ /* 0x0001e2000c101b24 */
[----:B------:R-:W-:Y:S05]  /*3020*/  BRA `(.L_x_8687) ;  /* 0x0000000000047947 */ /* 0x000fea0003800000 */
.L_x_8713:
[----:B------:R0:W-:Y:S02]  /*3030*/  STG.E desc[UR36][R16.64], R2 ;  /* 0x0000000210007986 */ /* 0x0001e4000c101924 */
.L_x_8687:
[----:B------:R-:W-:-:S04]  /*3040*/  IMAD R18, R23, 0x200, R18 ;  /* 0x0000020017127824 */ /* 0x000fc800078e0212 */
[----:B------:R-:W-:-:S07]  /*3050*/  VIADD R19, R18, 0x80 ;  /* 0x0000008012137836 */ /* 0x000fce0000000000 */
.L_x_8647:
[----:B------:R-:W-:Y:S05]  /*3060*/  BSYNC B6 ;  /* 0x0000000000067941 */ /* 0x000fea0003800000 */
.L_x_8646:
        /* <DEDUP_REMOVED lines=307> */
.L_x_8718:
        /* <DEDUP_REMOVED lines=20> */
.L_x_8722:
[----:B------:R0:W5:Y:S01]  /*44e0*/  LDG.E.U8 R18, desc[UR36][R2.64] ;  /* 0x0000002402127981 */ /* 0x000162000c1e1100 */
[----:B------:R-:W-:Y:S05]  /*44f0*/  BRA `(.L_x_8724) ;  /* 0x0000000c00347947 */ /* 0x000fea0003800000 */
.L_x_8721:
        /* <DEDUP_REMOVED lines=8> */
.L_x_8726:
[----:B------:R0:W5:Y:S01]  /*4580*/  LDG.E R18, desc[UR36][R2.64] ;  /* 0x0000002402127981 */ /* 0x000162000c1e1900 */
[----:B------:R-:W-:Y:S05]  /*4590*/  BRA `(.L_x_8724) ;  /* 0x0000000c000c7947 */ /* 0x000fea0003800000 */
.L_x_8725:
[----:B------:R0:W5:Y:S01]  /*45a0*/  LDG.E.S16 R18, desc[UR36][R2.64] ;  /* 0x0000002402127981 */ /* 0x000162000c1e1700 */
[----:B------:R-:W-:Y:S05]  /*45b0*/  BRA `(.L_x_8724) ;  /* 0x0000000c00047947 */ /* 0x000fea0003800000 */
.L_x_8720:
        /* <DEDUP_REMOVED lines=9> */
.L_x_8728:
[----:B------:R-:W2:Y:S02]  /*4650*/  LDG.E.U16 R2, desc[UR36][R2.64] ;  /* 0x0000002402027981 */ /* 0x000ea4000c1e1500 */
[----:B--2---:R-:W-:-:S06]  /*4660*/  HADD2.F32 R18, -RZ, R2.H0_H0 ;  /* 0x20000002ff127230 */ /* 0x004fcc0000004100 */
[----:B------:R-:W0:Y:S01]  /*4670*/  F2I.FTZ.TRUNC.NTZ R18, R18 ;  /* 0x0000001200127305 */ /* 0x000e22000021f100 */
[----:B------:R-:W-:Y:S05]  /*4680*/  BRA `(.L_x_8724) ;  /* 0x0000000800d07947 */ /* 0x000fea0003800000 */
.L_x_8727:
        /* <DEDUP_REMOVED lines=9> */
.L_x_8730:
[----:B------:R-:W2:Y:S02]  /*4720*/  LDG.E.U16 R2, desc[UR36][R2.64] ;  /* 0x0000002402027981 */ /* 0x000ea4000c1e1500 */
[----:B--2---:R-:W-:-:S06]  /*4730*/  HADD2.F32 R18, -RZ, R2.H0_H0 ;  /* 0x20000002ff127230 */ /* 0x004fcc0000004100 */
[----:B------:R-:W0:Y:S01]  /*4740*/  F2I.FTZ.TRUNC.NTZ R18, R18 ;  /* 0x0000001200127305 */ /* 0x000e22000021f100 */
[----:B------:R-:W-:Y:S05]  /*4750*/  BRA `(.L_x_8724) ;  /* 0x00000008009c7947 */ /* 0x000fea0003800000 */
.L_x_8729:
[----:B------:R-:W2:Y:S02]  /*4760*/  LDG.E.64 R2, desc[UR36][R2.64] ;  /* 0x0000002402027981 */ /* 0x000ea4000c1e1b00 */
[----:B--2---:R0:W1:Y:S01]  /*4770*/  F2I.F64.TRUNC R18, R2 ;  /* 0x0000000200127311 */ /* 0x004062000030d100 */
[----:B------:R-:W-:Y:S05]  /*4780*/  BRA `(.L_x_8724) ;  /* 0x0000000800907947 */ /* 0x000fea0003800000 */
.L_x_8719:
        /* <DEDUP_REMOVED lines=12> */
.L_x_8733:
[----:B------:R-:W2:Y:S02]  /*4850*/  LDG.E.64 R2, desc[UR36][R2.64] ;  /* 0x0000002402027981 */ /* 0x000ea4000c1e1b00 */
[----:B--2---:R0:W1:Y:S01]  /*4860*/  F2I.F64.TRUNC R18, R2 ;  /* 0x0000000200127311 */ /* 0x004062000030d100 */
[----:B------:R-:W-:Y:S05]  /*4870*/  BRA `(.L_x_8724) ;  /* 0x0000000800547947 */ /* 0x000fea0003800000 */
.L_x_8732:
        /* <DEDUP_REMOVED lines=27> */
.L_x_8735:
        /* <DEDUP_REMOVED lines=14> */
.L_x_8734:
[----:B------:R-:W2:Y:S02]  /*4b10*/  LDG.E.U16 R18, desc[UR36][R2.64] ;  /* 0x0000002402127981 */ /* 0x000ea4000c1e1500 */
[----:B--2---:R-:W-:-:S06]  /*4b20*/  IMAD.U32 R18, R18, 0x10000, RZ ;  /* 0x0001000012127824 */ /* 0x004fcc00078e00ff */
[----:B------:R-:W0:Y:S01]  /*4b30*/  F2I.FTZ.TRUNC.NTZ R18, R18 ;  /* 0x0000001200127305 */ /* 0x000e22000021f100 */
[----:B------:R-:W-:Y:S05]  /*4b40*/  BRA `(.L_x_8724) ;  /* 0x0000000400a07947 */ /* 0x000fea0003800000 */
.L_x_8731:
        /* <DEDUP_REMOVED lines=10> */
.L_x_8738:
        /* <DEDUP_REMOVED lines=21> */
.L_x_8742:
[----:B------:R-:W-:Y:S05]  /*4d40*/  BSYNC B1 ;  /* 0x0000000000017941 */ /* 0x000fea0003800000 */
.L_x_8741:
[----:B------:R-:W-:Y:S01]  /*4d50*/  IMAD.SHL.U32 R2, R2, 0x100000, RZ ;  /* 0x0010000002027824 */ /* 0x000fe200078e00ff */
[----:B------:R-:W-:-:S04]  /*4d60*/  LEA R3, R0, 0x3b800000, 0x17 ;  /* 0x3b80000000037811 */ /* 0x000fc800078eb8ff */
[----:B------:R-:W-:-:S07]  /*4d70*/  LOP3.LUT R18, R3, R2, R18, 0xfe, !PT ;  /* 0x0000000203127212 */ /* 0x000fce00078efe12 */
.L_x_8740:
[----:B------:R-:W-:Y:S05]  /*4d80*/  BSYNC B0 ;  /* 0x0000000000007941 */ /* 0x000fea0003800000 */
.L_x_8739:
[----:B------:R-:W1:Y:S01]  /*4d90*/  F2I.FTZ.TRUNC.NTZ R18, R18 ;  /* 0x0000001200127305 */ /* 0x000e62000021f100 */
[----:B------:R-:W-:Y:S05]  /*4da0*/  BRA `(.L_x_8724) ;  /* 0x0000000400087947 */ /* 0x000fea0003800000 */
.L_x_8737:
        /* <DEDUP_REMOVED lines=21> */
.L_x_8746:
[----:B------:R-:W-:Y:S05]  /*4f00*/  BSYNC B1 ;  /* 0x0000000000017941 */ /* 0x000fea0003800000 */
.L_x_8745:
[----:B------:R-:W-:Y:S01]  /*4f10*/  IMAD.SHL.U32 R2, R2, 0x200000, RZ ;  /* 0x0020000002027824 */ /* 0x000fe200078e00ff */
[----:B------:R-:W-:-:S04]  /*4f20*/  LEA R3, R0, 0x37800000, 0x17 ;  /* 0x3780000000037811 */ /* 0x000fc800078eb8ff */
[----:B------:R-:W-:-:S07]  /*4f30*/  LOP3.LUT R18, R3, R2, R18, 0xfe, !PT ;  /* 0x0000000203127212 */ /* 0x000fce00078efe12 */
.L_x_8744:
[----:B------:R-:W-:Y:S05]  /*4f40*/  BSYNC B0 ;  /* 0x0000000000007941 */ /* 0x000fea0003800000 */
.L_x_8743:
[----:B------:R-:W2:Y:S01]  /*4f50*/  F2I.FTZ.TRUNC.NTZ R18, R18 ;  /* 0x0000001200127305 */ /* 0x000ea2000021f100 */
[----:B------:R-:W-:Y:S05]  /*4f60*/  BRA `(.L_x_8724) ;  /* 0x0000000000987947 */ /* 0x000fea0003800000 */
.L_x_8736:
        /* <DEDUP_REMOVED lines=14> */
.L_x_8750:
[----:B------:R-:W-:Y:S05]  /*5050*/  BSYNC B0 ;  /* 0x0000000000007941 */ /* 0x000fea0003800000 */
.L_x_8749:
[----:B------:R-:W0:Y:S01]  /*5060*/  F2I.FTZ.TRUNC.NTZ R18, R18 ;  /* 0x0000001200127305 */ /* 0x000e22000021f100 */
[----:B------:R-:W-:Y:S05]  /*5070*/  BRA `(.L_x_8724) ;  /* 0x0000000000547947 */ /* 0x000fea0003800000 */
.L_x_8723:
        /* <DEDUP_REMOVED lines=17> */
.L_x_8751:
[----:B------:R-:W-:Y:S05]  /*5190*/  BRA `(.L_x_8724) ;  /* 0x00000000000c7947 */ /* 0x000fea0003800000 */
.L_x_8748:
[----:B------:R4:W5:Y:S01]  /*51a0*/  LDG.E R18, desc[UR36][R2.64] ;  /* 0x0000002402127981 */ /* 0x000962000c1e1900 */
[----:B------:R-:W-:Y:S05]  /*51b0*/  BRA `(.L_x_8724) ;  /* 0x0000000000047947 */ /* 0x000fea0003800000 */
.L_x_8747:
[----:B------:R3:W5:Y:S02]  /*51c0*/  LDG.E R18, desc[UR36][R2.64] ;  /* 0x0000002402127981 */ /* 0x000764000c1e1900 */
.L_x_8724:
[----:B0-----:R-:W0:Y:S01]  /*51d0*/  LDC.U8 R4, c[0x0][0x421] ;  /* 0x00010840ff047b82 */ /* 0x001e220000000000 */
[C---:B-12--5:R-:W-:Y:S02]  /*51e0*/  ISETP.GT.AND P0, PT, R18.reuse, RZ, PT ;  /* 0x000000ff1200720c */ /* 0x066fe40003f04270 */
[----:B---34-:R-:W-:Y:S02]  /*51f0*/  SHF.R.S32.HI R3, RZ, 0x1f, R18 ;  /* 0x0000001fff037819 */ /* 0x018fe40000011412 */
        /* <DEDUP_REMOVED lines=15> */
.L_x_8755:
[----:B------:R0:W-:Y:S01]  /*52f0*/  STG.E.U8 desc[UR36][R16.64], R2 ;  /* 0x0000000210007986 */ /* 0x0001e2000c101124 */
[----:B------:R-:W-:Y:S05]  /*5300*/  BRA `(.L_x_8757) ;  /* 0x0000000c00507947 */ /* 0x000fea0003800000 */
.L_x_8754:
        /* <DEDUP_REMOVED lines=9> */
.L_x_8759:
[----:B------:R0:W-:Y:S01]  /*53a0*/  STG.E desc[UR36][R16.64], R2 ;  /* 0x0000000210007986 */ /* 0x0001e2000c101924 */
[----:B------:R-:W-:Y:S05]  /*53b0*/  BRA `(.L_x_8757) ;  /* 0x0000000c00247947 */ /* 0x000fea0003800000 */
.L_x_8758:
[----:B------:R0:W-:Y:S01]  /*53c0*/  STG.E.U16 desc[UR36][R16.64], R2 ;  /* 0x0000000210007986 */ /* 0x0001e2000c101524 */
[----:B------:R-:W-:Y:S05]  /*53d0*/  BRA `(.L_x_8757) ;  /* 0x0000000c001c7947 */ /* 0x000fea0003800000 */
.L_x_8753:
        /* <DEDUP_REMOVED lines=9> */
.L_x_8761:
[----:B------:R-:W-:-:S04]  /*5470*/  I2FP.F32.S32 R0, R2 ;  /* 0x0000000200007245 */ /* 0x000fc80000201400 */
[----:B------:R-:W-:-:S05]  /*5480*/  F2FP.F16.F32.PACK_AB R0, RZ, R0 ;  /* 0x00000000ff00723e */ /* 0x000fca00000000ff */
[----:B------:R0:W-:Y:S01]  /*5490*/  STG.E.U16 desc[UR36][R16.64], R0 ;  /* 0x0000000010007986 */ /* 0x0001e2000c101524 */
[----:B------:R-:W-:Y:S05]  /*54a0*/  BRA `(.L_x_8757) ;  /* 0x0000000800e87947 */ /* 0x000fea0003800000 */
.L_x_8760:
        /* <DEDUP_REMOVED lines=10> */
.L_x_8763:
[----:B------:R-:W-:-:S04]  /*5550*/  I2FP.F32.S32 R2, R2 ;  /* 0x0000000200027245 */ /* 0x000fc80000201400 */
[----:B------:R-:W-:-:S04]  /*5560*/  F2FP.F16.F32.PACK_AB R3, RZ, R2 ;  /* 0x00000002ff03723e */ /* 0x000fc800000000ff */
[----:B------:R-:W-:-:S05]  /*5570*/  PRMT R3, R3, 0x5410, RZ ;  /* 0x0000541003037816 */ /* 0x000fca00000000ff */
[----:B------:R0:W-:Y:S01]  /*5580*/  STG.E desc[UR36][R16.64], R3 ;  /* 0x0000000310007986 */ /* 0x0001e2000c101924 */
[----:B------:R-:W-:Y:S05]  /*5590*/  BRA `(.L_x_8757) ;  /* 0x0000000800ac7947 */ /* 0x000fea0003800000 */
.L_x_8762:
[----:B------:R-:W0:Y:S02]  /*55a0*/  I2F.F64 R2, R2 ;  /* 0x0000000200027312 */ /* 0x000e240000201c00 */
[----:B0-----:R0:W-:Y:S01]  /*55b0*/  STG.E.64 desc[UR36][R16.64], R2 ;  /* 0x0000000210007986 */ /* 0x0011e2000c101b24 */
[----:B------:R-:W-:Y:S05]  /*55c0*/  BRA `(.L_x_8757) ;  /* 0x0000000800a07947 */ /* 0x000fea0003800000 */
.L_x_8752:
        /* <DEDUP_REMOVED lines=12> */
.L_x_8766:
[----:B------:R-:W0:Y:S01]  /*5690*/  I2F.F64 R4, R2 ;  /* 0x0000000200047312 */ /* 0x000e220000201c00 */
[----:B------:R-:W-:-:S05]  /*56a0*/  CS2R R6, SRZ ;  /* 0x0000000000067805 */ /* 0x000fca000001ff00 */
[----:B0-----:R0:W-:Y:S01]  /*56b0*/  STG.E.128 desc[UR36][R16.64], R4 ;  /* 0x0000000410007986 */ /* 0x0011e2000c101d24 */
[----:B------:R-:W-:Y:S05]  /*56c0*/  BRA `(.L_x_8757) ;  /* 0x0000000800607947 */ /* 0x000fea0003800000 */
.L_x_8765:
        /* <DEDUP_REMOVED lines=21> */
.L_x_8770:
[----:B------:R-:W-:Y:S05]  /*5820*/  BSYNC B0 ;  /* 0x0000000000007941 */ /* 0x000fea0003800000 */
.L_x_8769:
[----:B------:R-:W-:-:S05]  /*5830*/  LOP3.LUT R3, R0, R3, RZ, 0xfc, !PT ;  /* 0x0000000300037212 */ /* 0x000fca00078efcff */
[----:B------:R0:W-:Y:S01]  /*5840*/  STG.E.U8 desc[UR36][R16.64], R3 ;  /* 0x0000000310007986 */ /* 0x0001e2000c101124 */
[----:B------:R-:W-:Y:S05]  /*5850*/  BRA `(.L_x_8757) ;  /* 0x0000000400fc7947 */ /* 0x000fea0003800000 */
.L_x_8768:
        /* <DEDUP_REMOVED lines=13> */
.L_x_8772:
[----:B------:R-:W-:Y:S01]  /*5930*/  IMAD.MOV.U32 R0, RZ, RZ, 0x7f ;  /* 0x0000007fff007424 */ /* 0x000fe200078e00ff */
[----:B------:R-:W-:-:S04]  /*5940*/  ISETP.GT.U32.AND P0, PT, R2, 0x7f800000, PT ;  /* 0x7f8000000200780c */ /* 0x000fc80003f04070 */
[----:B------:R-:W-:-:S09]  /*5950*/  SEL R0, R0, 0x7c, P0 ;  /* 0x0000007c00007807 */ /* 0x000fd20000000000 */
.L_x_8773:
[----:B------:R-:W-:Y:S05]  /*5960*/  BSYNC B0 ;  /* 0x0000000000007941 */ /* 0x000fea0003800000 */
.L_x_8771:
[----:B------:R-:W-:-:S04]  /*5970*/  LOP3.LUT R2, R3, 0x80000000, RZ, 0xc0, !PT ;  /* 0x8000000003027812 */ /* 0x000fc800078ec0ff */
[----:B------:R-:W-:-:S04]  /*5980*/  SHF.R.U32.HI R3, RZ, 0x18, R2 ;  /* 0x00000018ff037819 */ /* 0x000fc80000011602 */
[----:B------:R-:W-:-:S05]  /*5990*/  LOP3.LUT R3, R0, R3, RZ, 0xfc, !PT ;  /* 0x0000000300037212 */ /* 0x000fca00078efcff */
[----:B------:R0:W-:Y:S01]  /*59a0*/  STG.E.U8 desc[UR36][R16.64], R3 ;  /* 0x0000000310007986 */ /* 0x0001e2000c101124 */
[----:B------:R-:W-:Y:S05]  /*59b0*/  BRA `(.L_x_8757) ;  /* 0x0000000400a47947 */ /* 0x000fea0003800000 */
.L_x_8767:
[----:B------:R-:W-:-:S04]  /*59c0*/  I2FP.F32.S32 R0, R2 ;  /* 0x0000000200007245 */ /* 0x000fc80000201400 */
[----:B------:R-:W-:-:S05]  /*59d0*/  F2FP.BF16.F32.PACK_AB R0, RZ, R0 ;  /* 0x00000000ff00723e */ /* 0x000fca00000010ff */
[----:B------:R0:W-:Y:S01]  /*59e0*/  STG.E.U16 desc[UR36][R16.64], R0 ;  /* 0x0000000010007986 */ /* 0x0001e2000c101524 */
[----:B------:R-:W-:Y:S05]  /*59f0*/  BRA `(.L_x_8757) ;  /* 0x0000000400947947 */ /* 0x000fea0003800000 */
.L_x_8764:
        /* <DEDUP_REMOVED lines=10> */
.L_x_8776:
        /* <DEDUP_REMOVED lines=17> */
.L_x_8779:
[----:B------:R-:W-:-:S04]  /*5bb0*/  LOP3.LUT R2, R3, 0x80000000, RZ, 0xc0, !PT ;  /* 0x8000000003027812 */ /* 0x000fc800078ec0ff */
[----:B------:R-:W-:-:S04]  /*5bc0*/  SHF.R.U32.HI R3, RZ, 0x18, R2 ;  /* 0x00000018ff037819 */ /* 0x000fc80000011602 */
[----:B------:R-:W-:-:S04]  /*5bd0*/  LOP3.LUT R0, R0, R3, RZ, 0xfc, !PT ;  /* 0x0000000300007212 */ /* 0x000fc800078efcff */
[----:B------:R-:W-:-:S07]  /*5be0*/  PRMT R8, R0, 0x7610, R8 ;  /* 0x0000761000087816 */ /* 0x000fce0000000008 */
.L_x_8778:
[----:B------:R-:W-:Y:S05]  /*5bf0*/  BSYNC B0 ;  /* 0x0000000000007941 */ /* 0x000fea0003800000 */
.L_x_8777:
[----:B------:R3:W-:Y:S01]  /*5c00*/  STG.E.U8 desc[UR36][R16.64], R8 ;  /* 0x0000000810007986 */ /* 0x0007e2000c101124 */
[----:B------:R-:W-:Y:S05]  /*5c10*/  BRA `(.L_x_8757) ;  /* 0x00000004000c7947 */ /* 0x000fea0003800000 */
.L_x_8775:
        /* <DEDUP_REMOVED lines=17> */
.L_x_8782:
[----:B------:R-:W-:-:S04]  /*5d30*/  LOP3.LUT R2, R3, 0x80000000, RZ, 0xc0, !PT ;  /* 0x8000000003027812 */ /* 0x000fc800078ec0ff */
[----:B------:R-:W-:-:S04]  /*5d40*/  SHF.R.U32.HI R3, RZ, 0x18, R2 ;  /* 0x00000018ff037819 */ /* 0x000fc80000011602 */
[----:B------:R-:W-:-:S04]  /*5d50*/  LOP3.LUT R0, R0, R3, RZ, 0xfc, !PT ;  /* 0x0000000300007212 */ /* 0x000fc800078efcff */
[----:B------:R-:W-:-:S07]  /*5d60*/  PRMT R8, R0, 0x7610, R8 ;  /* 0x0000761000087816 */ /* 0x000fce0000000008 */
.L_x_8781:
[----:B------:R-:W-:Y:S05]  /*5d70*/  BSYNC B0 ;  /* 0x0000000000007941 */ /* 0x000fea0003800000 */
.L_x_8780:
[----:B------:R0:W-:Y:S01]  /*5d80*/  STG.E.U8 desc[UR36][R16.64], R8 ;  /* 0x0000000810007986 */ /* 0x0001e2000c101124 */
[----:B------:R-:W-:Y:S05]  /*5d90*/  BRA `(.L_x_8757) ;  /* 0x0000000000ac7947 */ /* 0x000fea0003800000 */
.L_x_8774:
        /* <DEDUP_REMOVED lines=22> */
.L_x_8756:
        /* <DEDUP_REMOVED lines=16> */
.L_x_8785:
[----:B------:R-:W-:Y:S05]  /*6000*/  BRA `(.L_x_8757) ;  /* 0x0000000000107947 */ /* 0x000fea0003800000 */
.L_x_8784:
[----:B------:R-:W-:-:S05]  /*6010*/  SHF.R.S32.HI R3, RZ, 0x1f, R2 ;  /* 0x0000001fff037819 */ /* 0x000fca0000011402 */
[----:B------:R2:W-:Y:S01]  /*6020*/  STG.E.64 desc[UR36][R16.64], R2 ;  /* 0x0000000210007986 */ /* 0x0005e2000c101b24 */
[----:B------:R-:W-:Y:S05]  /*6030*/  BRA `(.L_x_8757) ;  /* 0x0000000000047947 */ /* 0x000fea0003800000 */
.L_x_8783:
[----:B------:R0:W-:Y:S02]  /*6040*/  STG.E desc[UR36][R16.64], R2 ;  /* 0x0000000210007986 */ /* 0x0001e4000c101924 */
.L_x_8757:
[----:B------:R-:W-:-:S07]  /*6050*/  VIADD R19, R19, 0x80 ;  /* 0x0000008013137836 */ /* 0x000fce0000000000 */
.L_x_8717:
[----:B------:R-:W-:Y:S05]  /*6060*/  BSYNC B6 ;  /* 0x0000000000067941 */ /* 0x000fea0003800000 */
.L_x_8716:
        /* <DEDUP_REMOVED lines=307> */
.L_x_8788:
        /* <DEDUP_REMOVED lines=20> */
.L_x_8792:
[----:B------:R0:W5:Y:S01]  /*74e0*/  LDG.E.U8 R18, desc[UR36][R2.64] ;  /* 0x0000002402127981 */ /* 0x000162000c1e1100 */
[----:B------:R-:W-:Y:S05]  /*74f0*/  BRA `(.L_x_8794) ;  /* 0x0000000c00347947 */ /* 0x000fea0003800000 */
.L_x_8791:
        /* <DEDUP_REMOVED lines=8> */
.L_x_8796:
[----:B------:R0:W5:Y:S01]  /*7580*/  LDG.E R18, desc[UR36][R2.64] ;  /* 0x0000002402127981 */ /* 0x000162000c1e1900 */
[----:B------:R-:W-:Y:S05]  /*7590*/  BRA `(.L_x_8794) ;  /* 0x0000000c000c7947 */ /* 0x000fea0003800000 */
.L_x_8795:
[----:B------:R0:W5:Y:S01]  /*75a0*/  LDG.E.S16 R18, desc[UR36][R2.64] ;  /* 0x0000002402127981 */ /* 0x000162000c1e1700 */
[----:B------:R-:W-:Y:S05]  /*75b0*/  BRA `(.L_x_8794) ;  /* 0x0000000c00047947 */ /* 0x000fea0003800000 */
.L_x_8790:
        /* <DEDUP_REMOVED lines=9> */
.L_x_8798:
[----:B------:R-:W2:Y:S02]  /*7650*/  LDG.E.U16 R2, desc[UR36][R2.64] ;  /* 0x0000002402027981 */ /* 0x000ea4000c1e1500 */
[----:B--2---:R-:W-:-:S06]  /*7660*/  HADD2.F32 R18, -RZ, R2.H0_H0 ;  /* 0x20000002ff127230 */ /* 0x004fcc0000004100 */
[----:B------:R-:W0:Y:S01]  /*7670*/  F2I.FTZ.TRUNC.NTZ R18, R18 ;  /* 0x0000001200127305 */ /* 0x000e22000021f100 */
[----:B------:R-:W-:Y:S05]  /*7680*/  BRA `(.L_x_8794) ;  /* 0x0000000800d07947 */ /* 0x000fea0003800000 */
.L_x_8797:
        /* <DEDUP_REMOVED lines=9> */
.L_x_8800:
[----:B------:R-:W2:Y:S02]  /*7720*/  LDG.E.U16 R2, desc[UR36][R2.64] ;  /* 0x0000002402027981 */ /* 0x000ea4000c1e1500 */
[----:B--2---:R-:W-:-:S06]  /*7730*/  HADD2.F32 R18, -RZ, R2.H0_H0 ;  /* 0x20000002ff127230 */ /* 0x004fcc0000004100 */
[----:B------:R-:W0:Y:S01]  /*7740*/  F2I.FTZ.TRUNC.NTZ R18, R18 ;  /* 0x0000001200127305 */ /* 0x000e22000021f100 */
[----:B------:R-:W-:Y:S05]  /*7750*/  BRA `(.L_x_8794) ;  /* 0x00000008009c7947 */ /* 0x000fea0003800000 */
.L_x_8799:
[----:B------:R-:W2:Y:S02]  /*7760*/  LDG.E.64 R2, desc[UR36][R2.64] ;  /* 0x0000002402027981 */ /* 0x000ea4000c1e1b00 */
[----:B--2---:R0:W1:Y:S01]  /*7770*/  F2I.F64.TRUNC R18, R2 ;  /* 0x0000000200127311 */ /* 0x004062000030d100 */
[----:B------:R-:W-:Y:S05]  /*7780*/  BRA `(.L_x_8794) ;  /* 0x0000000800907947 */ /* 0x000fea0003800000 */
.L_x_8789:
        /* <DEDUP_REMOVED lines=12> */
.L_x_8803:
[----:B------:R-:W2:Y:S02]  /*7850*/  LDG.E.64 R2, desc[UR36][R2.64] ;  /* 0x0000002402027981 */ /* 0x000ea4000c1e1b00 */
[----:B--2---:R0:W1:Y:S01]  /*7860*/  F2I.F64.TRUNC R18, R2 ;  /* 0x0000000200127311 */ /* 0x004062000030d100 */
[----:B------:R-:W-:Y:S05]  /*7870*/  BRA `(.L_x_8794) ;  /* 0x0000000800547947 */ /* 0x000fea0003800000 */
.L_x_8802:
        /* <DEDUP_REMOVED lines=27> */
.L_x_8805:
        /* <DEDUP_REMOVED lines=14> */
.L_x_8804:
[----:B------:R-:W2:Y:S02]  /*7b10*/  LDG.E.U16 R18, desc[UR36][R2.64] ;  /* 0x0000002402127981 */ /* 0x000ea4000c1e1500 */
[----:B--2---:R-:W-:-:S06]  /*7b20*/  IMAD.U32 R18, R18, 0x10000, RZ ;  /* 0x0001000012127824 */ /* 0x004fcc00078e00ff */
[----:B------:R-:W0:Y:S01]  /*7b30*/  F2I.FTZ.TRUNC.NTZ R18, R18 ;  /* 0x0000001200127305 */ /* 0x000e22000021f100 */
[----:B------:R-:W-:Y:S05]  /*7b40*/  BRA `(.L_x_8794) ;  /* 0x0000000400a07947 */ /* 0x000fea0003800000 */
.L_x_8801:
        /* <DEDUP_REMOVED lines=10> */
.L_x_8808:
        /* <DEDUP_REMOVED lines=21> */
.L_x_8812:
[----:B------:R-:W-:Y:S05]  /*7d40*/  BSYNC B1 ;  /* 0x0000000000017941 */ /* 0x000fea0003800000 */
.L_x_8811:
[----:B------:R-:W-:Y:S01]  /*7d50*/  IMAD.SHL.U32 R2, R2, 0x100000, RZ ;  /* 0x0010000002027824 */ /* 0x000fe200078e00ff */
[----:B------:R-:W-:-:S04]  /*7d60*/  LEA R3, R0, 0x3b800000, 0x17 ;  /* 0x3b80000000037811 */ /* 0x000fc800078eb8ff */
[----:B------:R-:W-:-:S07]  /*7d70*/  LOP3.LUT R18, R3, R2, R18, 0xfe, !PT ;  /* 0x0000000203127212 */ /* 0x000fce00078efe12 */
.L_x_8810:
[----:B------:R-:W-:Y:S05]  /*7d80*/  BSYNC B0 ;  /* 0x0000000000007941 */ /* 0x000fea0003800000 */
.L_x_8809:
[----:B------:R-:W1:Y:S01]  /*7d90*/  F2I.FTZ.TRUNC.NTZ R18, R18 ;  /* 0x0000001200127305 */ /* 0x000e62000021f100 */
[----:B------:R-:W-:Y:S05]  /*7da0*/  BRA `(.L_x_8794) ;  /* 0x0000000400087947 */ /* 0x000fea0003800000 */
.L_x_8807:
        /* <DEDUP_REMOVED lines=21> */
.L_x_8816:
[----:B------:R-:W-:Y:S05]  /*7f00*/  BSYNC B1 ;  /* 0x0000000000017941 */ /* 0x000fea0003800000 */
.L_x_8815:
[----:B------:R-:W-:Y:S01]  /*7f10*/  IMAD.SHL.U32 R2, R2, 0x200000, RZ ;  /* 0x0020000002027824 */ /* 0x000fe200078e00ff */
[----:B------:R-:W-:-:S04]  /*7f20*/  LEA R3, R0, 0x37800000, 0x17 ;  /* 0x3780000000037811 */ /* 0x000fc800078eb8ff */
[----:B------:R-:W-:-:S07]  /*7f30*/  LOP3.LUT R18, R3, R2, R18, 0xfe, !PT ;  /* 0x0000000203127212 */ /* 0x000fce00078efe12 */
.L_x_8814:
[----:B------:R-:W-:Y:S05]  /*7f40*/  BSYNC B0 ;  /* 0x0000000000007941 */ /* 0x000fea0003800000 */
.L_x_8813:
[----:B------:R-:W2:Y:S01]  /*7f50*/  F2I.FTZ.TRUNC.NTZ R18, R18 ;  /* 0x0000001200127305 */ /* 0x000ea2000021f100 */
[----:B------:R-:W-:Y:S05]  /*7f60*/  BRA `(.L_x_8794) ;  /* 0x0000000000987947 */ /* 0x000fea0003800000 */
.L_x_8806:
        /* <DEDUP_REMOVED lines=14> */
.L_x_8820:
[----:B------:R-:W-:Y:S05]  /*8050*/  BSYNC B0 ;  /* 0x0000000000007941 */ /* 0x000fea0003800000 */
.L_x_8819:
[----:B------:R-:W4:Y:S01]  /*8060*/  F2I.FTZ.TRUNC.NTZ R18, R18 ;  /* 0x0000001200127305 */ /* 0x000f22000021f100 */
[----:B------:R-:W-:Y:S05]  /*8070*/  BRA `(.L_x_8794) ;  /* 0x0000000000547947 */ /* 0x000fea0003800000 */
.L_x_8793:
        /* <DEDUP_REMOVED lines=17> */
.L_x_8821:
[----:B------:R-:W-:Y:S05]  /*8190*/  BRA `(.L_x_8794) ;  /* 0x00000000000c7947 */ /* 0x000fea0003800000 */
.L_x_8818:
[----:B------:R3:W5:Y:S01]  /*81a0*/  LDG.E R18, desc[UR36][R2.64] ;  /* 0x0000002402127981 */ /* 0x000762000c1e1900 */
[----:B------:R-:W-:Y:S05]  /*81b0*/  BRA `(.L_x_8794) ;  /* 0x0000000000047947 */ /* 0x000fea0003800000 */
.L_x_8817:
[----:B------:R0:W5:Y:S02]  /*81c0*/  LDG.E R18, desc[UR36][R2.64] ;  /* 0x0000002402127981 */ /* 0x000164000c1e1900 */
.L_x_8794:
        /* <DEDUP_REMOVED lines=18> */
.L_x_8825:
[----:B------:R3:W-:Y:S01]  /*82f0*/  STG.E.U8 desc[UR36][R16.64], R2 ;  /* 0x0000000210007986 */ /* 0x0007e2000c101124 */
[----:B------:R-:W-:Y:S05]  /*8300*/  BRA `(.L_x_8827) ;  /* 0x0000000c00507947 */ /* 0x000fea0003800000 */
.L_x_8824:
        /* <DEDUP_REMOVED lines=9> */
.L_x_8829:
[----:B------:R2:W-:Y:S01]  /*83a0*/  STG.E desc[UR36][R16.64], R2 ;  /* 0x0000000210007986 */ /* 0x0005e2000c101924 */
[----:B------:R-:W-:Y:S05]  /*83b0*/  BRA `(.L_x_8827) ;  /* 0x0000000c00247947 */ /* 0x000fea0003800000 */
.L_x_8828:
[----:B------:R0:W-:Y:S01]  /*83c0*/  STG.E.U16 desc[UR36][R16.64], R2 ;  /* 0x0000000210007986 */ /* 0x0001e2000c101524 */
[----:B------:R-:W-:Y:S05]  /*83d0*/  BRA `(.L_x_8827) ;  /* 0x0000000c001c7947 */ /* 0x000fea0003800000 */
.L_x_8823:
        /* <DEDUP_REMOVED lines=9> */
.L_x_8831:
[----:B------:R-:W-:-:S04]  /*8470*/  I2FP.F32.S32 R0, R2 ;  /* 0x0000000200007245 */ /* 0x000fc80000201400 */
[----:B------:R-:W-:-:S05]  /*8480*/  F2FP.F16.F32.PACK_AB R0, RZ, R0 ;  /* 0x00000000ff00723e */ /* 0x000fca00000000ff */
[----:B------:R0:W-:Y:S01]  /*8490*/  STG.E.U16 desc[UR36][R16.64], R0 ;  /* 0x0000000010007986 */ /* 0x0001e2000c101524 */
[----:B------:R-:W-:Y:S05]  /*84a0*/  BRA `(.L_x_8827) ;  /* 0x0000000800e87947 */ /* 0x000fea0003800000 */
.L_x_8830:
        /* <DEDUP_REMOVED lines=10> */
.L_x_8833:
[----:B------:R-:W-:-:S04]  /*8550*/  I2FP.F32.S32 R2, R2 ;  /* 0x0000000200027245 */ /* 0x000fc80000201400 */
[----:B------:R-:W-:-:S04]  /*8560*/  F2FP.F16.F32.PACK_AB R3, RZ, R2 ;  /* 0x00000002ff03723e */ /* 0x000fc800000000ff */
[----:B------:R-:W-:-:S05]  /*8570*/  PRMT R3, R3, 0x5410, RZ ;  /* 0x0000541003037816 */ /* 0x000fca00000000ff */
[----:B------:R0:W-:Y:S01]  /*8580*/  STG.E desc[UR36][R16.64], R3 ;  /* 0x0000000310007986 */ /* 0x0001e2000c101924 */
[----:B------:R-:W-:Y:S05]  /*8590*/  BRA `(.L_x_8827) ;  /* 0x0000000800ac7947 */ /* 0x000fea0003800000 */
.L_x_8832:
[----:B------:R-:W0:Y:S02]  /*85a0*/  I2F.F64 R2, R2 ;  /* 0x0000000200027312 */ /* 0x000e240000201c00 */
[----:B0-----:R0:W-:Y:S01]  /*85b0*/  STG.E.64 desc[UR36][R16.64], R2 ;  /* 0x0000000210007986 */ /* 0x0011e2000c101b24 */
[----:B------:R-:W-:Y:S05]  /*85c0*/  BRA `(.L_x_8827) ;  /* 0x0000000800a07947 */ /* 0x000fea0003800000 */
.L_x_8822:
        /* <DEDUP_REMOVED lines=12> */
.L_x_8836:
[----:B------:R-:W0:Y:S01]  /*8690*/  I2F.F64 R4, R2 ;  /* 0x0000000200047312 */ /* 0x000e220000201c00 */
[----:B------:R-:W-:-:S05]  /*86a0*/  CS2R R6, SRZ ;  /* 0x0000000000067805 */ /* 0x000fca000001ff00 */
[----:B0-----:R0:W-:Y:S01]  /*86b0*/  STG.E.128 desc[UR36][R16.64], R4 ;  /* 0x0000000410007986 */ /* 0x0011e2000c101d24 */
[----:B------:R-:W-:Y:S05]  /*86c0*/  BRA `(.L_x_8827) ;  /* 0x0000000800607947 */ /* 0x000fea0003800000 */
.L_x_8835:
        /* <DEDUP_REMOVED lines=21> */
.L_x_8840:
[----:B------:R-:W-:Y:S05]  /*8820*/  BSYNC B0 ;  /* 0x0000000000007941 */ /* 0x000fea0003800000 */
.L_x_8839:
[----:B------:R-:W-:-:S05]  /*8830*/  LOP3.LUT R3, R0, R3, RZ, 0xfc, !PT ;  /* 0x0000000300037212 */ /* 0x000fca00078efcff */
[----:B------:R0:W-:Y:S01]  /*8840*/  STG.E.U8 desc[UR36][R16.64], R3 ;  /* 0x0000000310007986 */ /* 0x0001e2000c101124 */
[----:B------:R-:W-:Y:S05]  /*8850*/  BRA `(.L_x_8827) ;  /* 0x0000000400fc7947 */ /* 0x000fea0003800000 */
.L_x_8838:
        /* <DEDUP_REMOVED lines=13> */
.L_x_8842:
[----:B------:R-:W-:Y:S01]  /*8930*/  IMAD.MOV.U32 R0, RZ, RZ, 0x7f ;  /* 0x0000007fff007424 */ /* 0x000fe200078e00ff */
[----:B------:R-:W-:-:S04]  /*8940*/  ISETP.GT.U32.AND P0, PT, R2, 0x7f800000, PT ;  /* 0x7f8000000200780c */ /* 0x000fc80003f04070 */
[----:B------:R-:W-:-:S09]  /*8950*/  SEL R0, R0, 0x7c, P0 ;  /* 0x0000007c00007807 */ /* 0x000fd20000000000 */
.L_x_8843:
[----:B------:R-:W-:Y:S05]  /*8960*/  BSYNC B0 ;  /* 0x0000000000007941 */ /* 0x000fea0003800000 */
.L_x_8841:
[----:B------:R-:W-:-:S04]  /*8970*/  LOP3.LUT R2, R3, 0x80000000, RZ, 0xc0, !PT ;  /* 0x8000000003027812 */ /* 0x000fc800078ec0ff */
[----:B------:R-:W-:-:S04]  /*8980*/  SHF.R.U32.HI R3, RZ, 0x18, R2 ;  /* 0x00000018ff037819 */ /* 0x000fc80000011602 */
[----:B------:R-:W-:-:S05]  /*8990*/  LOP3.LUT R3, R0, R3, RZ, 0xfc, !PT ;  /* 0x0000000300037212 */ /* 0x000fca00078efcff */
[----:B------:R0:W-:Y:S01]  /*89a0*/  STG.E.U8 desc[UR36][R16.64], R3 ;  /* 0x0000000310007986 */ /* 0x0001e2000c101124 */
[----:B------:R-:W-:Y:S05]  /*89b0*/  BRA `(.L_x_8827) ;  /* 0x0000000400a47947 */ /* 0x000fea0003800000 */
.L_x_8837:
[----:B------:R-:W-:-:S04]  /*89c0*/  I2FP.F32.S32 R0, R2 ;  /* 0x0000000200007245 */ /* 0x000fc80000201400 */
[----:B------:R-:W-:-:S05]  /*89d0*/  F2FP.BF16.F32.PACK_AB R0, RZ, R0 ;  /* 0x00000000ff00723e */ /* 0x000fca00000010ff */
[----:B------:R0:W-:Y:S01]  /*89e0*/  STG.E.U16 desc[UR36][R16.64], R0 ;  /* 0x0000000010007986 */ /* 0x0001e2000c101524 */
[----:B------:R-:W-:Y:S05]  /*89f0*/  BRA `(.L_x_8827) ;  /* 0x0000000400947947 */ /* 0x000fea0003800000 */
.L_x_8834:
        /* <DEDUP_REMOVED lines=10> */
.L_x_8846:
        /* <DEDUP_REMOVED lines=17> */
.L_x_8849:
[----:B------:R-:W-:-:S04]  /*8bb0*/  LOP3.LUT R2, R3, 0x80000000, RZ, 0xc0, !PT ;  /* 0x8000000003027812 */ /* 0x000fc800078ec0ff */
[----:B------:R-:W-:-:S04]  /*8bc0*/  SHF.R.U32.HI R3, RZ, 0x18, R2 ;  /* 0x00000018ff037819 */ /* 0x000fc80000011602 */
[----:B------:R-:W-:-:S04]  /*8bd0*/  LOP3.LUT R0, R0, R3, RZ, 0xfc, !PT ;  /* 0x0000000300007212 */ /* 0x000fc800078efcff */
[----:B------:R-:W-:-:S07]  /*8be0*/  PRMT R8, R0, 0x7610, R8 ;  /* 0x0000761000087816 */ /* 0x000fce0000000008 */
.L_x_8848:
[----:B------:R-:W-:Y:S05]  /*8bf0*/  BSYNC B0 ;  /* 0x0000000000007941 */ /* 0x000fea0003800000 */
.L_x_8847:
[----:B------:R0:W-:Y:S01]  /*8c00*/  STG.E.U8 desc[UR36][R16.64], R8 ;  /* 0x0000000810007986 */ /* 0x0001e2000c101124 */
[----:B------:R-:W-:Y:S05]  /*8c10*/  BRA `(.L_x_8827) ;  /* 0x00000004000c7947 */ /* 0x000fea0003800000 */
.L_x_8845:
        /* <DEDUP_REMOVED lines=17> */
.L_x_8852:
[----:B------:R-:W-:-:S04]  /*8d30*/  LOP3.LUT R2, R3, 0x80000000, RZ, 0xc0, !PT ;  /* 0x8000000003027812 */ /* 0x000fc800078ec0ff */
[----:B------:R-:W-:-:S04]  /*8d40*/  SHF.R.U32.HI R3, RZ, 0x18, R2 ;  /* 0x00000018ff037819 */ /* 0x000fc80000011602 */
[----:B------:R-:W-:-:S04]  /*8d50*/  LOP3.LUT R0, R0, R3, RZ, 0xfc, !PT ;  /* 0x0000000300007212 */ /* 0x000fc800078efcff */
[----:B------:R-:W-:-:S07]  /*8d60*/  PRMT R8, R0, 0x7610, R8 ;  /* 0x0000761000087816 */ /* 0x000fce0000000008 */
.L_x_8851:
[----:B------:R-:W-:Y:S05]  /*8d70*/  BSYNC B0 ;  /* 0x0000000000007941 */ /* 0x000fea0003800000 */
.L_x_8850:
[----:B------:R0:W-:Y:S01]  /*8d80*/  STG.E.U8 desc[UR36][R16.64], R8 ;  /* 0x0000000810007986 */ /* 0x0001e2000c101124 */
[----:B------:R-:W-:Y:S05]  /*8d90*/  BRA `(.L_x_8827) ;  /* 0x0000000000ac7947 */ /* 0x000fea0003800000 */
.L_x_8844:
        /* <DEDUP_REMOVED lines=22> */
.L_x_8826:
        /* <DEDUP_REMOVED lines=16> */
.L_x_8855:
[----:B------:R-:W-:Y:S05]  /*9000*/  BRA `(.L_x_8827) ;  /* 0x0000000000107947 */ /* 0x000fea0003800000 */
.L_x_8854:
[----:B------:R-:W-:-:S05]  /*9010*/  SHF.R.S32.HI R3, RZ, 0x1f, R2 ;  /* 0x0000001fff037819 */ /* 0x000fca0000011402 */
[----:B------:R0:W-:Y:S01]  /*9020*/  STG.E.64 desc[UR36][R16.64], R2 ;  /* 0x0000000210007986 */ /* 0x0001e2000c101b24 */
[----:B------:R-:W-:Y:S05]  /*9030*/  BRA `(.L_x_8827) ;  /* 0x0000000000047947 */ /* 0x000fea0003800000 */
.L_x_8853:
[----:B------:R0:W-:Y:S02]  /*9040*/  STG.E desc[UR36][R16.64], R2 ;  /* 0x0000000210007986 */ /* 0x0001e4000c101924 */
.L_x_8827:
[----:B------:R-:W-:-:S07]  /*9050*/  VIADD R19, R19, 0x80 ;  /* 0x0000008013137836 */ /* 0x000fce0000000000 */
.L_x_8787:
[----:B------:R-:W-:Y:S05]  /*9060*/  BSYNC B6 ;  /* 0x0000000000067941 */ /* 0x000fea0003800000 */
.L_x_8786:
        /* <DEDUP_REMOVED lines=306> */
.L_x_8856:
        /* <DEDUP_REMOVED lines=20> */
.L_x_8860:
[----:B------:R4:W5:Y:S01]  /*a4d0*/  LDG.E.U8 R18, desc[UR36][R2.64] ;  /* 0x0000002402127981 */ /* 0x000962000c1e1100 */
[----:B------:R-:W-:Y:S05]  /*a4e0*/  BRA `(.L_x_8862) ;  /* 0x0000000c00347947 */ /* 0x000fea0003800000 */
.L_x_8859:
        /* <DEDUP_REMOVED lines=8> */
.L_x_8864:
[----:B------:R2:W5:Y:S01]  /*a570*/  LDG.E R18, desc[UR36][R2.64] ;  /* 0x0000002402127981 */ /* 0x000562000c1e1900 */
[----:B------:R-:W-:Y:S05]  /*a580*/  BRA `(.L_x_8862) ;  /* 0x0000000c000c7947 */ /* 0x000fea0003800000 */
.L_x_8863:
[----:B------:R0:W5:Y:S01]  /*a590*/  LDG.E.S16 R18, desc[UR36][R2.64] ;  /* 0x0000002402127981 */ /* 0x000162000c1e1700 */
[----:B------:R-:W-:Y:S05]  /*a5a0*/  BRA `(.L_x_8862) ;  /* 0x0000000c00047947 */ /* 0x000fea0003800000 */
.L_x_8858:
        /* <DEDUP_REMOVED lines=9> */
.L_x_8866:
[----:B------:R-:W2:Y:S02]  /*a640*/  LDG.E.U16 R2, desc[UR36][R2.64] ;  /* 0x0000002402027981 */ /* 0x000ea4000c1e1500 */
[----:B--2---:R-:W-:-:S06]  /*a650*/  HADD2.F32 R18, -RZ, R2.H0_H0 ;  /* 0x20000002ff127230 */ /* 0x004fcc0000004100 */
[----:B------:R-:W0:Y:S01]  /*a660*/  F2I.FTZ.TRUNC.NTZ R18, R18 ;  /* 0x0000001200127305 */ /* 0x000e22000021f100 */
[----:B------:R-:W-:Y:S05]  /*a670*/  BRA `(.L_x_8862) ;  /* 0x0000000800d07947 */ /* 0x000fea0003800000 */
.L_x_8865:
        /* <DEDUP_REMOVED lines=9> */
.L_x_8868:
[----:B------:R-:W2:Y:S02]  /*a710*/  LDG.E.U16 R2, desc[UR36][R2.64] ;  /* 0x0000002402027981 */ /* 0x000ea4000c1e1500 */
[----:B--2---:R-:W-:-:S06]  /*a720*/  HADD2.F32 R18, -RZ, R2.H0_H0 ;  /* 0x20000002ff127230 */ /* 0x004fcc0000004100 */
[----:B------:R-:W0:Y:S01]  /*a730*/  F2I.FTZ.TRUNC.NTZ R18, R18 ;  /* 0x0000001200127305 */ /* 0x000e22000021f100 */
[----:B------:R-:W-:Y:S05]  /*a740*/  BRA `(.L_x_8862) ;  /* 0x00000008009c7947 */ /* 0x000fea0003800000 */
.L_x_8867:
[----:B------:R-:W2:Y:S02]  /*a750*/  LDG.E.64 R2, desc[UR36][R2.64] ;  /* 0x0000002402027981 */ /* 0x000ea4000c1e1b00 */
[----:B--2---:R0:W1:Y:S01]  /*a760*/  F2I.F64.TRUNC R18, R2 ;  /* 0x0000000200127311 */ /* 0x004062000030d100 */
[----:B------:R-:W-:Y:S05]  /*a770*/  BRA `(.L_x_8862) ;  /* 0x0000000800907947 */ /* 0x000fea0003800000 */
.L_x_8857:
        /* <DEDUP_REMOVED lines=12> */
.L_x_8871:
[----:B------:R-:W2:Y:S02]  /*a840*/  LDG.E.64 R2, desc[UR36][R2.64] ;  /* 0x0000002402027981 */ /* 0x000ea4000c1e1b00 */
[----:B--2---:R0:W1:Y:S01]  /*a850*/  F2I.F64.TRUNC R18, R2 ;  /* 0x0000000200127311 */ /* 0x004062000030d100 */
[----:B------:R-:W-:Y:S05]  /*a860*/  BRA `(.L_x_8862) ;  /* 0x0000000800547947 */ /* 0x000fea0003800000 */
.L_x_8870:
        /* <DEDUP_REMOVED lines=27> */
.L_x_8873:
        /* <DEDUP_REMOVED lines=14> */
.L_x_8872:
[----:B------:R-:W2:Y:S02]  /*ab00*/  LDG.E.U16 R18, desc[UR36][R2.64] ;  /* 0x0000002402127981 */ /* 0x000ea4000c1e1500 */
[----:B--2---:R-:W-:-:S06]  /*ab10*/  IMAD.U32 R18, R18, 0x10000, RZ ;  /* 0x0001000012127824 */ /* 0x004fcc00078e00ff */
[----:B------:R-:W0:Y:S01]  /*ab20*/  F2I.FTZ.TRUNC.NTZ R18, R18 ;  /* 0x0000001200127305 */ /* 0x000e22000021f100 */
[----:B------:R-:W-:Y:S05]  /*ab30*/  BRA `(.L_x_8862) ;  /* 0x0000000400a07947 */ /* 0x000fea0003800000 */
.L_x_8869:
        /* <DEDUP_REMOVED lines=10> */
.L_x_8876:
        /* <DEDUP_REMOVED lines=21> */
.L_x_8880:
[----:B------:R-:W-:Y:S05]  /*ad30*/  BSYNC B1 ;  /* 0x0000000000017941 */ /* 0x000fea0003800000 */
.L_x_8879:
[----:B------:R-:W-:Y:S01]  /*ad40*/  IMAD.SHL.U32 R2, R2, 0x100000, RZ ;  /* 0x0010000002027824 */ /* 0x000fe200078e00ff */
[----:B------:R-:W-:-:S04]  /*ad50*/  LEA R3, R0, 0x3b800000, 0x17 ;  /* 0x3b80000000037811 */ /* 0x000fc800078eb8ff */
[----:B------:R-:W-:-:S07]  /*ad60*/  LOP3.LUT R18, R3, R2, R18, 0xfe, !PT ;  /* 0x0000000203127212 */ /* 0x000fce00078efe12 */
.L_x_8878:
[----:B------:R-:W-:Y:S05]  /*ad70*/  BSYNC B0 ;  /* 0x0000000000007941 */ /* 0x000fea0003800000 */
.L_x_8877:
[----:B------:R-:W0:Y:S01]  /*ad80*/  F2I.FTZ.TRUNC.NTZ R18, R18 ;  /* 0x0000001200127305 */ /* 0x000e22000021f100 */
[----:B------:R-:W-:Y:S05]  /*ad90*/  BRA `(.L_x_8862) ;  /* 0x0000000400087947 */ /* 0x000fea0003800000 */
.L_x_8875:
        /* <DEDUP_REMOVED lines=21> */
.L_x_8884:
[----:B------:R-:W-:Y:S05]  /*aef0*/  BSYNC B1 ;  /* 0x0000000000017941 */ /* 0x000fea0003800000 */
.L_x_8883:
[----:B------:R-:W-:Y:S01]  /*af00*/  IMAD.SHL.U32 R2, R2, 0x200000, RZ ;  /* 0x0020000002027824 */ /* 0x000fe200078e00ff */
[----:B------:R-:W-:-:S04]  /*af10*/  LEA R3, R0, 0x37800000, 0x17 ;  /* 0x3780000000037811 */ /* 0x000fc800078eb8ff */
[----:B------:R-:W-:-:S07]  /*af20*/  LOP3.LUT R18, R3, R2, R18, 0xfe, !PT ;  /* 0x0000000203127212 */ /* 0x000fce00078efe12 */
.L_x_8882:
[----:B------:R-:W-:Y:S05]  /*af30*/  BSYNC B0 ;  /* 0x0000000000007941 */ /* 0x000fea0003800000 */
.L_x_8881:
[----:B------:R-:W0:Y:S01]  /*af40*/  F2I.FTZ.TRUNC.NTZ R18, R18 ;  /* 0x0000001200127305 */ /* 0x000e22000021f100 */
[----:B------:R-:W-:Y:S05]  /*af50*/  BRA `(.L_x_8862) ;  /* 0x0000000000987947 */ /* 0x000fea0003800000 */
.L_x_8874:
        /* <DEDUP_REMOVED lines=14> */
.L_x_8888:
[----:B------:R-:W-:Y:S05]  /*b040*/  BSYNC B0 ;  /* 0x0000000000007941 */ /* 0x000fea0003800000 */
.L_x_8887:
[----:B------:R-:W0:Y:S01]  /*b050*/  F2I.FTZ.TRUNC.NTZ R18, R18 ;  /* 0x0000001200127305 */ /* 0x000e22000021f100 */
[----:B------:R-:W-:Y:S05]  /*b060*/  BRA `(.L_x_8862) ;  /* 0x0000000000547947 */ /* 0x000fea0003800000 */
.L_x_8861:
        /* <DEDUP_REMOVED lines=17> */
.L_x_8889:
[----:B------:R-:W-:Y:S05]  /*b180*/  BRA `(.L_x_8862) ;  /* 0x00000000000c7947 */ /* 0x000fea0003800000 */
.L_x_8886:
[----:B------:R0:W5:Y:S01]  /*b190*/  LDG.E R18, desc[UR36][R2.64] ;  /* 0x0000002402127981 */ /* 0x000162000c1e1900 */
[----:B------:R-:W-:Y:S05]  /*b1a0*/  BRA `(.L_x_8862) ;  /* 0x0000000000047947 */ /* 0x000fea0003800000 */
.L_x_8885:
[----:B------:R0:W5:Y:S02]  /*b1b0*/  LDG.E R18, desc[UR36][R2.64] ;  /* 0x0000002402127981 */ /* 0x000164000c1e1900 */
.L_x_8862:
[----:B0-----:R-:W0:Y:S01]  /*b1c0*/  LDC.U8 R4, c[0x0][0x421] ;  /* 0x00010840ff047b82 */ /* 0x001e220000000000 */
[C---:B-1---5:R-:W-:Y:S02]  /*b1d0*/  ISETP.GT.AND P0, PT, R18.reuse, RZ, PT ;  /* 0x000000ff1200720c */ /* 0x062fe40003f04270 */
[----:B--234-:R-:W-:Y:S02]  /*b1e0*/  SHF.R.S32.HI R3, RZ, 0x1f, R18 ;  /* 0x0000001fff037819 */ /* 0x01cfe40000011412 */
        /* <DEDUP_REMOVED lines=15> */
.L_x_8893:
[----:B------:R-:W-:Y:S01]  /*b2e0*/  STG.E.U8 desc[UR36][R16.64], R2 ;  /* 0x0000000210007986 */ /* 0x000fe2000c101124 */
[----:B------:R-:W-:Y:S05]  /*b2f0*/  EXIT ;  /* 0x000000000000794d */ /* 0x000fea0003800000 */
.L_x_8892:
[----:B------:R-:W-:-:S13]  /*b300*/  ISETP.NE.AND P0, PT, R0, 0x2, PT ;  /* 0x000000020000780c */ /* 0x000fda0003f05270 */
[----:B------:R-:W-:Y:S05]  /*b310*/  @!P0 BRA `(.L_x_8895) ;  /* 0x0000000000248947 */ /* 0x000fea0003800000 */
[----:B------:R-:W-:-:S13]  /*b320*/  ISETP.NE.AND P0, PT, R0, 0x3, PT ;  /* 0x000000030000780c */ /* 0x000fda0003f05270 */
[----:B------:R-:W-:Y:S05]  /*b330*/  @!P0 BRA `(.L_x_8896) ;  /* 0x0000000000148947 */ /* 0x000fea0003800000 */
[----:B------:R-:W-:-:S13]  /*b340*/  ISETP.NE.AND P0, PT, R0, 0x4, PT ;  /* 0x000000040000780c */ /* 0x000fda0003f05270 */
[----:B------:R-:W-:Y:S05]  /*b350*/  @P0 BRA `(.L_x_8894) ;  /* 0x0000000800e40947 */ /* 0x000fea0003800000 */
[----:B------:R-:W-:-:S05]  /*b360*/  SHF.R.S32.HI R3, RZ, 0x1f, R2 ;  /* 0x0000001fff037819 */ /* 0x000fca0000011402 */
[----:B------:R-:W-:Y:S01]  /*b370*/  STG.E.64 desc[UR36][R16.64], R2 ;  /* 0x0000000210007986 */ /* 0x000fe2000c101b24 */
[----:B------:R-:W-:Y:S05]  /*b380*/  EXIT ;  /* 0x000000000000794d */ /* 0x000fea0003800000 */
.L_x_8896:
[----:B------:R-:W-:Y:S01]  /*b390*/  STG.E desc[UR36][R16.64], R2 ;  /* 0x0000000210007986 */ /* 0x000fe2000c101924 */
[----:B------:R-:W-:Y:S05]  /*b3a0*/  EXIT ;  /* 0x000000000000794d */ /* 0x000fea0003800000 */
.L_x_8895:
[----:B------:R-:W-:Y:S01]  /*b3b0*/  STG.E.U16 desc[UR36][R16.64], R2 ;  /* 0x0000000210007986 */ /* 0x000fe2000c101524 */
[----:B------:R-:W-:Y:S05]  /*b3c0*/  EXIT ;  /* 0x000000000000794d */ /* 0x000fea0003800000 */
.L_x_8891:
[----:B------:R-:W-:-:S13]  /*b3d0*/  ISETP.GT.AND P0, PT, R0, 0x6, PT ;  /* 0x000000060000780c */ /* 0x000fda0003f04270 */
[----:B------:R-:W-:Y:S05]  /*b3e0*/  @P0 BRA `(.L_x_8897) ;  /* 0x00000000002c0947 */ /* 0x000fea0003800000 */
[----:B------:R-:W-:-:S13]  /*b3f0*/  ISETP.NE.AND P0, PT, R0, 0x5, PT ;  /* 0x000000050000780c */ /* 0x000fda0003f05270 */
[----:B------:R-:W-:Y:S05]  /*b400*/  @!P0 BRA `(.L_x_8898) ;  /* 0x0000000000148947 */ /* 0x000fea0003800000 */
[----:B------:R-:W-:-:S13]  /*b410*/  ISETP.NE.AND P0, PT, R0, 0x6, PT ;  /* 0x000000060000780c */ /* 0x000fda0003f05270 */
[----:B------:R-:W-:Y:S05]  /*b420*/  @P0 BRA `(.L_x_8894) ;  /* 0x0000000800b00947 */ /* 0x000fea0003800000 */
[----:B------:R-:W-:-:S05]  /*b430*/  I2FP.F32.S32 R3, R2 ;  /* 0x0000000200037245 */ /* 0x000fca0000201400 */
[----:B------:R-:W-:Y:S01]  /*b440*/  STG.E desc[UR36][R16.64], R3 ;  /* 0x0000000310007986 */ /* 0x000fe2000c101924 */
[----:B------:R-:W-:Y:S05]  /*b450*/  EXIT ;  /* 0x000000000000794d */ /* 0x000fea0003800000 */
.L_x_8898:
[----:B------:R-:W-:-:S04]  /*b460*/  I2FP.F32.S32 R0, R2 ;  /* 0x0000000200007245 */ /* 0x000fc80000201400 */
[----:B------:R-:W-:-:S05]  /*b470*/  F2FP.F16.F32.PACK_AB R0, RZ, R0 ;  /* 0x00000000ff00723e */ /* 0x000fca00000000ff */
[----:B------:R-:W-:Y:S01]  /*b480*/  STG.E.U16 desc[UR36][R16.64], R0 ;  /* 0x0000000010007986 */ /* 0x000fe2000c101524 */
[----:B------:R-:W-:Y:S05]  /*b490*/  EXIT ;  /* 0x000000000000794d */ /* 0x000fea0003800000 */
.L_x_8897:
        /* <DEDUP_REMOVED lines=8> */
[----:B------:R-:W-:Y:S01]  /*b520*/  STG.E.64 desc[UR36][R16.64], R2 ;  /* 0x0000000210007986 */ /* 0x000fe2000c101b24 */
[----:B------:R-:W-:Y:S05]  /*b530*/  EXIT ;  /* 0x000000000000794d */ /* 0x000fea0003800000 */
.L_x_8900:
[----:B------:R-:W-:-:S04]  /*b540*/  I2FP.F32.S32 R2, R2 ;  /* 0x0000000200027245 */ /* 0x000fc80000201400 */
[----:B------:R-:W-:-:S04]  /*b550*/  F2FP.F16.F32.PACK_AB R3, RZ, R2 ;  /* 0x00000002ff03723e */ /* 0x000fc800000000ff */
[----:B------:R-:W-:-:S05]  /*b560*/  PRMT R3, R3, 0x5410, RZ ;  /* 0x0000541003037816 */ /* 0x000fca00000000ff */
[----:B------:R-:W-:Y:S01]  /*b570*/  STG.E desc[UR36][R16.64], R3 ;  /* 0x0000000310007986 */ /* 0x000fe2000c101924 */
[----:B------:R-:W-:Y:S05]  /*b580*/  EXIT ;  /* 0x000000000000794d */ /* 0x000fea0003800000 */
.L_x_8899:
[----:B------:R-:W0:Y:S02]  /*b590*/  I2F.F64 R2, R2 ;  /* 0x0000000200027312 */ /* 0x000e240000201c00 */
[----:B0-----:R-:W-:Y:S01]  /*b5a0*/  STG.E.64 desc[UR36][R16.64], R2 ;  /* 0x0000000210007986 */ /* 0x001fe2000c101b24 */
[----:B------:R-:W-:Y:S05]  /*b5b0*/  EXIT ;  /* 0x000000000000794d */ /* 0x000fea0003800000 */
.L_x_8890:
        /* <DEDUP_REMOVED lines=12> */
.L_x_8903:
[----:B------:R-:W0:Y:S01]  /*b680*/  I2F.F64 R4, R2 ;  /* 0x0000000200047312 */ /* 0x000e220000201c00 */
[----:B------:R-:W-:-:S05]  /*b690*/  CS2R R6, SRZ ;  /* 0x0000000000067805 */ /* 0x000fca000001ff00 */
[----:B0-----:R-:W-:Y:S01]  /*b6a0*/  STG.E.128 desc[UR36][R16.64], R4 ;  /* 0x0000000410007986 */ /* 0x001fe2000c101d24 */
[----:B------:R-:W-:Y:S05]  /*b6b0*/  EXIT ;  /* 0x000000000000794d */ /* 0x000fea0003800000 */
.L_x_8902:
        /* <DEDUP_REMOVED lines=21> */
.L_x_8907:
[----:B------:R-:W-:Y:S05]  /*b810*/  BSYNC B0 ;  /* 0x0000000000007941 */ /* 0x000fea0003800000 */
.L_x_8906:
[----:B------:R-:W-:-:S05]  /*b820*/  LOP3.LUT R3, R0, R3, RZ, 0xfc, !PT ;  /* 0x0000000300037212 */ /* 0x000fca00078efcff */
[----:B------:R-:W-:Y:S01]  /*b830*/  STG.E.U8 desc[UR36][R16.64], R3 ;  /* 0x0000000310007986 */ /* 0x000fe2000c101124 */
[----:B------:R-:W-:Y:S05]  /*b840*/  EXIT ;  /* 0x000000000000794d */ /* 0x000fea0003800000 */
.L_x_8905:
        /* <DEDUP_REMOVED lines=13> */
.L_x_8909:
[----:B------:R-:W-:Y:S01]  /*b920*/  IMAD.MOV.U32 R0, RZ, RZ, 0x7f ;  /* 0x0000007fff007424 */ /* 0x000fe200078e00ff */
[----:B------:R-:W-:-:S04]  /*b930*/  ISETP.GT.U32.AND P0, PT, R2, 0x7f800000, PT ;  /* 0x7f8000000200780c */ /* 0x000fc80003f04070 */
[----:B------:R-:W-:-:S09]  /*b940*/  SEL R0, R0, 0x7c, P0 ;  /* 0x0000007c00007807 */ /* 0x000fd20000000000 */
.L_x_8910:
[----:B------:R-:W-:Y:S05]  /*b950*/  BSYNC B0 ;  /* 0x0000000000007941 */ /* 0x000fea0003800000 */
.L_x_8908:
[----:B------:R-:W-:-:S04]  /*b960*/  LOP3.LUT R2, R3, 0x80000000, RZ, 0xc0, !PT ;  /* 0x8000000003027812 */ /* 0x000fc800078ec0ff */
[----:B------:R-:W-:-:S04]  /*b970*/  SHF.R.U32.HI R3, RZ, 0x18, R2 ;  /* 0x00000018ff037819 */ /* 0x000fc80000011602 */
[----:B------:R-:W-:-:S05]  /*b980*/  LOP3.LUT R3, R0, R3, RZ, 0xfc, !PT ;  /* 0x0000000300037212 */ /* 0x000fca00078efcff */
[----:B------:R-:W-:Y:S01]  /*b990*/  STG.E.U8 desc[UR36][R16.64], R3 ;  /* 0x0000000310007986 */ /* 0x000fe2000c101124 */
[----:B------:R-:W-:Y:S05]  /*b9a0*/  EXIT ;  /* 0x000000000000794d */ /* 0x000fea0003800000 */
.L_x_8904:
[----:B------:R-:W-:-:S04]  /*b9b0*/  I2FP.F32.S32 R0, R2 ;  /* 0x0000000200007245 */ /* 0x000fc80000201400 */
[----:B------:R-:W-:-:S05]  /*b9c0*/  F2FP.BF16.F32.PACK_AB R0, RZ, R0 ;  /* 0x00000000ff00723e */ /* 0x000fca00000010ff */
[----:B------:R-:W-:Y:S01]  /*b9d0*/  STG.E.U16 desc[UR36][R16.64], R0 ;  /* 0x0000000010007986 */ /* 0x000fe2000c101524 */
[----:B------:R-:W-:Y:S05]  /*b9e0*/  EXIT ;  /* 0x000000000000794d */ /* 0x000fea0003800000 */
.L_x_8901:
        /* <DEDUP_REMOVED lines=10> */
.L_x_8913:
        /* <DEDUP_REMOVED lines=17> */
.L_x_8916:
[----:B------:R-:W-:-:S04]  /*bba0*/  LOP3.LUT R2, R3, 0x80000000, RZ, 0xc0, !PT ;  /* 0x8000000003027812 */ /* 0x000fc800078ec0ff */
[----:B------:R-:W-:-:S04]  /*bbb0*/  SHF.R.U32.HI R3, RZ, 0x18, R2 ;  /* 0x00000018ff037819 */ /* 0x000fc80000011602 */
[----:B------:R-:W-:-:S04]  /*bbc0*/  LOP3.LUT R0, R0, R3, RZ, 0xfc, !PT ;  /* 0x0000000300007212 */ /* 0x000fc800078efcff */
[----:B------:R-:W-:-:S07]  /*bbd0*/  PRMT R8, R0, 0x7610, R8 ;  /* 0x0000761000087816 */ /* 0x000fce0000000008 */
.L_x_8915:
[----:B------:R-:W-:Y:S05]  /*bbe0*/  BSYNC B0 ;  /* 0x0000000000007941 */ /* 0x000fea0003800000 */
.L_x_8914:
[----:B------:R-:W-:Y:S01]  /*bbf0*/  STG.E.U8 desc[UR36][R16.64], R8 ;  /* 0x0000000810007986 */ /* 0x000fe2000c101124 */
[----:B------:R-:W-:Y:S05]  /*bc00*/  EXIT ;  /* 0x000000000000794d */ /* 0x000fea0003800000 */
.L_x_8912:
        /* <DEDUP_REMOVED lines=17> */
.L_x_8919:
[----:B------:R-:W-:-:S04]  /*bd20*/  LOP3.LUT R2, R3, 0x80000000, RZ, 0xc0, !PT ;  /* 0x8000000003027812 */ /* 0x000fc800078ec0ff */
[----:B------:R-:W-:-:S04]  /*bd30*/  SHF.R.U32.HI R3, RZ, 0x18, R2 ;  /* 0x00000018ff037819 */ /* 0x000fc80000011602 */
[----:B------:R-:W-:-:S04]  /*bd40*/  LOP3.LUT R0, R0, R3, RZ, 0xfc, !PT ;  /* 0x0000000300007212 */ /* 0x000fc800078efcff */
[----:B------:R-:W-:-:S07]  /*bd50*/  PRMT R8, R0, 0x7610, R8 ;  /* 0x0000761000087816 */ /* 0x000fce0000000008 */
.L_x_8918:
[----:B------:R-:W-:Y:S05]  /*bd60*/  BSYNC B0 ;  /* 0x0000000000007941 */ /* 0x000fea0003800000 */
.L_x_8917:
[----:B------:R-:W-:Y:S01]  /*bd70*/  STG.E.U8 desc[UR36][R16.64], R8 ;  /* 0x0000000810007986 */ /* 0x000fe2000c101124 */
[----:B------:R-:W-:Y:S05]  /*bd80*/  EXIT ;  /* 0x000000000000794d */ /* 0x000fea0003800000 */
.L_x_8911:
        /* <DEDUP_REMOVED lines=22> */
.L_x_8894:
        /* <DEDUP_REMOVED lines=16> */
.L_x_8922:
[----:B------:R-:W-:Y:S05]  /*bff0*/  EXIT ;  /* 0x000000000000794d */ /* 0x000fea0003800000 */
.L_x_8921:
[----:B------:R-:W-:-:S05]  /*c000*/  SHF.R.S32.HI R3, RZ, 0x1f, R2 ;  /* 0x0000001fff037819 */ /* 0x000fca0000011402 */
[----:B------:R-:W-:Y:S01]  /*c010*/  STG.E.64 desc[UR36][R16.64], R2 ;  /* 0x0000000210007986 */ /* 0x000fe2000c101b24 */
[----:B------:R-:W-:Y:S05]  /*c020*/  EXIT ;  /* 0x000000000000794d */ /* 0x000fea0003800000 */
.L_x_8920:
[----:B------:R-:W-:Y:S01]  /*c030*/  STG.E desc[UR36][R16.64], R2 ;  /* 0x0000000210007986 */ /* 0x000fe2000c101924 */
[----:B------:R-:W-:Y:S05]  /*c040*/  EXIT ;  /* 0x000000000000794d */ /* 0x000fea0003800000 */
.L_x_8923:
        /* <DEDUP_REMOVED lines=11> */
.L_x_23533:


//--------------------- .text._ZN2at6native27unrolled_elementwise_kernelIZZZNS0_16sign_kernel_cudaERNS_18TensorIteratorBaseEENKUlvE_clEvENKUlvE1_clEvEUliE_St5arrayIPcLm2EELi4E23TrivialOffsetCalculatorILi1EjESB_NS0_6memory12LoadWithCastILi1EEENSC_13StoreWithCastILi1EEEEEviT_T0_T2_T3_T4_T5_ --------------------------
	.section	.text._ZN2at6native27unrolled_elementwise_kernelIZZZNS0_16sign_kernel_cudaERNS_18TensorIteratorBaseEENKUlvE_clEvENKUlvE1_clEvEUliE_St5arrayIPcLm2EELi4E23TrivialOffsetCalculatorILi1EjESB_NS0_6memory12LoadWithCastILi1EEENSC_13StoreWithCastILi1EEEEEviT_T0_T2_T3_T4_T5_,"ax",@progbits
	.align	128
        .global         _ZN2at6native27unrolled_elementwise_kernelIZZZNS0_16sign_kernel_cudaERNS_18TensorIteratorBaseEENKUlvE_clEvENKUlvE1_clEvEUliE_St5arrayIPcLm2EELi4E23TrivialOffsetCalculatorILi1EjESB_NS0_6memory12LoadWithCastILi1EEENSC_13StoreWithCastILi1EEEEEviT_T0_T2_T3_T4_T5_
        .type           _ZN2at6native27unrolled_elementwise_kernelIZZZNS0_16sign_kernel_cudaERNS_18TensorIteratorBaseEENKUlvE_clEvENKUlvE1_clEvEUliE_St5arrayIPcLm2EELi4E23TrivialOffsetCalculatorILi1EjESB_NS0_6memory12LoadWithCastILi1EEENSC_13StoreWithCastILi1EEEEEviT_T0_T2_T3_T4_T5_,@function
        .size           _ZN2at6native27unrolled_elementwise_kernelIZZZNS0_16sign_kernel_cudaERNS_18TensorIteratorBaseEENKUlvE_clEvENKUlvE1_clEvEUliE_St5arrayIPcLm2EELi4E23TrivialOffsetCalculatorILi1EjESB_NS0_6memory12LoadWithCastILi1EEENSC_13StoreWithCastILi1EEEEEviT_T0_T2_T3_T4_T5_,(.L_x_23534 - _ZN2at6native27unrolled_elementwise_kernelIZZZNS0_16sign_kernel_cudaERNS_18TensorIteratorBaseEENKUlvE_clEvENKUlvE1_clEvEUliE_St5arrayIPcLm2EELi4E23TrivialOffsetCalculatorILi1EjESB_NS0_6memory12LoadWithCastILi1EEENSC_13StoreWithCastILi1EEEEEviT_T0_T2_T3_T4_T5_)
        .other          _ZN2at6native27unrolled_elementwise_kernelIZZZNS0_16sign_kernel_cudaERNS_18TensorIteratorBaseEENKUlvE_clEvENKUlvE1_clEvEUliE_St5arrayIPcLm2EELi4E23TrivialOffsetCalculatorILi1EjESB_NS0_6memory12LoadWithCastILi1EEENSC_13StoreWithCastILi1EEEEEviT_T0_T2_T3_T4_T5_,@"STO_CUDA_ENTRY STV_DEFAULT"
_ZN2at6native27unrolled_elementwise_kernelIZZZNS0_16sign_kernel_cudaERNS_18TensorIteratorBaseEENKUlvE_clEvENKUlvE1_clEvEUliE_St5arrayIPcLm2EELi4E23TrivialOffsetCalculatorILi1EjESB_NS0_6memory12LoadWithCastILi1EEENSC_13StoreWithCastILi1EEEEEviT_T0_T2_T3_T4_T5_:
.text._ZN2at6native27unrolled_elementwise_kernelIZZZNS0_16sign_kernel_cudaERNS_18TensorIteratorBaseEENKUlvE_clEvENKUlvE1_clEvEUliE_St5arrayIPcLm2EELi4E23TrivialOffsetCalculatorILi1EjESB_NS0_6memory12LoadWithCastILi1EEENSC_13StoreWithCastILi1EEEEEviT_T0_T2_T3_T4_T5_:
        /* <DEDUP_REMOVED lines=31> */
.L_x_8929:
[----:B------:R3:W5:Y:S01]  /*01f0*/  LDG.E.U8 R24, desc[UR36][R2.64] ;  /* 0x0000002402187981 */ /* 0x000762000c1e1100 */
[----:B------:R-:W-:Y:S05]  /*0200*/  BRA `(.L_x_8931) ;  /* 0x0000000c00387947 */ /* 0x000fea0003800000 */
.L_x_8928:
        /* <DEDUP_REMOVED lines=8> */
.L_x_8933:
[----:B------:R1:W5:Y:S01]  /*0290*/  LDG.E R24, desc[UR36][R2.64] ;  /* 0x0000002402187981 */ /* 0x000362000c1e1900 */
[----:B------:R-:W-:Y:S05]  /*02a0*/  BRA `(.L_x_8931) ;  /* 0x0000000c00107947 */ /* 0x000fea0003800000 */
.L_x_8932:
[----:B------:R2:W5:Y:S01]  /*02b0*/  LDG.E.S16 R24, desc[UR36][R2.64] ;  /* 0x0000002402187981 */ /* 0x000562000c1e1700 */
[----:B------:R-:W-:Y:S05]  /*02c0*/  BRA `(.L_x_8931) ;  /* 0x0000000c00087947 */ /* 0x000fea0003800000 */
.L_x_8927:
        /* <DEDUP_REMOVED lines=9> */
.L_x_8935:
[----:B------:R-:W2:Y:S02]  /*0360*/  LDG.E.U16 R2, desc[UR36][R2.64] ;  /* 0x0000002402027981 */ /* 0x000ea4000c1e1500 */
[----:B--2---:R-:W-:-:S06]  /*0370*/  HADD2.F32 R24, -RZ, R2.H0_H0 ;  /* 0x20000002ff187230 */ /* 0x004fcc0000004100 */
[----:B------:R-:W0:Y:S01]  /*0380*/  F2I.FTZ.TRUNC.NTZ R24, R24 ;  /* 0x0000001800187305 */ /* 0x000e22000021f100 */
[----:B------:R-:W-:Y:S05]  /*0390*/  BRA `(.L_x_8931) ;  /* 0x0000000800d47947 */ /* 0x000fea0003800000 */
.L_x_8934:
        /* <DEDUP_REMOVED lines=9> */
.L_x_8937:
[----:B------:R-:W2:Y:S02]  /*0430*/  LDG.E.U16 R2, desc[UR36][R2.64] ;  /* 0x0000002402027981 */ /* 0x000ea4000c1e1500 */
[----:B--2---:R-:W-:-:S06]  /*0440*/  HADD2.F32 R24, -RZ, R2.H0_H0 ;  /* 0x20000002ff187230 */ /* 0x004fcc0000004100 */
[----:B------:R-:W0:Y:S01]  /*0450*/  F2I.FTZ.TRUNC.NTZ R24, R24 ;  /* 0x0000001800187305 */ /* 0x000e22000021f100 */
[----:B------:R-:W-:Y:S05]  /*0460*/  BRA `(.L_x_8931) ;  /* 0x0000000800a07947 */ /* 0x000fea0003800000 */
.L_x_8936:
[----:B------:R-:W2:Y:S02]  /*0470*/  LDG.E.64 R24, desc[UR36][R2.64] ;  /* 0x0000002402187981 */ /* 0x000ea4000c1e1b00 */
[----:B--2---:R0:W1:Y:S01]  /*0480*/  F2I.F64.TRUNC R24, R24 ;  /* 0x0000001800187311 */ /* 0x004062000030d100 */
[----:B------:R-:W-:Y:S05]  /*0490*/  BRA `(.L_x_8931) ;  /* 0x0000000800947947 */ /* 0x000fea0003800000 */
.L_x_8926:
        /* <DEDUP_REMOVED lines=12> */
.L_x_8940:
[----:B------:R-:W2:Y:S02]  /*0560*/  LDG.E.64 R2, desc[UR36][R2.64] ;  /* 0x0000002402027981 */ /* 0x000ea4000c1e1b00 */
[----:B--2---:R0:W1:Y:S01]  /*0570*/  F2I.F64.TRUNC R24, R2 ;  /* 0x0000000200187311 */ /* 0x004062000030d100 */
[----:B------:R-:W-:Y:S05]  /*0580*/  BRA `(.L_x_8931) ;  /* 0x0000000800587947 */ /* 0x000fea0003800000 */
.L_x_8939:
        /* <DEDUP_REMOVED lines=27> */
.L_x_8942:
        /* <DEDUP_REMOVED lines=15> */
.L_x_8941:
[----:B------:R-:W2:Y:S02]  /*0830*/  LDG.E.U16 R24, desc[UR36][R2.64] ;  /* 0x0000002402187981 */ /* 0x000ea4000c1e1500 */
[----:B--2---:R-:W-:-:S06]  /*0840*/  IMAD.U32 R24, R24, 0x10000, RZ ;  /* 0x0001000018187824 */ /* 0x004fcc00078e00ff */
[----:B------:R-:W0:Y:S01]  /*0850*/  F2I.FTZ.TRUNC.NTZ R24, R24 ;  /* 0x0000001800187305 */ /* 0x000e22000021f100 */
[----:B------:R-:W-:Y:S05]  /*0860*/  BRA `(.L_x_8931) ;  /* 0x0000000400a07947 */ /* 0x000fea0003800000 */
.L_x_8938:
        /* <DEDUP_REMOVED lines=10> */
.L_x_8945:
        /* <DEDUP_REMOVED lines=21> */
.L_x_8949:
[----:B------:R-:W-:Y:S05]  /*0a60*/  BSYNC B1 ;  /* 0x0000000000017941 */ /* 0x000fea0003800000 */
.L_x_8948:
[----:B------:R-:W-:Y:S01]  /*0a70*/  IMAD.SHL.U32 R2, R2, 0x100000, RZ ;  /* 0x0010000002027824 */ /* 0x000fe200078e00ff */
[----:B------:R-:W-:-:S04]  /*0a80*/  LEA R3, R0, 0x3b800000, 0x17 ;  /* 0x3b80000000037811 */ /* 0x000fc800078eb8ff */
[----:B------:R-:W-:-:S07]  /*0a90*/  LOP3.LUT R24, R3, R2, R24, 0xfe, !PT ;  /* 0x0000000203187212 */ /* 0x000fce00078efe18 */
.L_x_8947:
[----:B------:R-:W-:Y:S05]  /*0aa0*/  BSYNC B0 ;  /* 0x0000000000007941 */ /* 0x000fea0003800000 */
.L_x_8946:
[----:B------:R-:W0:Y:S01]  /*0ab0*/  F2I.FTZ.TRUNC.NTZ R24, R24 ;  /* 0x0000001800187305 */ /* 0x000e22000021f100 */
[----:B------:R-:W-:Y:S05]  /*0ac0*/  BRA `(.L_x_8931) ;  /* 0x0000000400087947 */ /* 0x000fea0003800000 */
.L_x_8944:
        /* <DEDUP_REMOVED lines=21> */
.L_x_8953:
[----:B------:R-:W-:Y:S05]  /*0c20*/  BSYNC B1 ;  /* 0x0000000000017941 */ /* 0x000fea0003800000 */
.L_x_8952:
[----:B------:R-:W-:Y:S01]  /*0c30*/  IMAD.SHL.U32 R2, R2, 0x200000, RZ ;  /* 0x0020000002027824 */ /* 0x000fe200078e00ff */
[----:B------:R-:W-:-:S04]  /*0c40*/  LEA R3, R0, 0x37800000, 0x17 ;  /* 0x3780000000037811 */ /* 0x000fc800078eb8ff */
[----:B------:R-:W-:-:S07]  /*0c50*/  LOP3.LUT R24, R3, R2, R24, 0xfe, !PT ;  /* 0x0000000203187212 */ /* 0x000fce00078efe18 */
.L_x_8951:
[----:B------:R-:W-:Y:S05]  /*0c60*/  BSYNC B0 ;  /* 0x0000000000007941 */ /* 0x000fea0003800000 */
.L_x_8950:
[----:B------:R-:W0:Y:S01]  /*0c70*/  F2I.FTZ.TRUNC.NTZ R24, R24 ;  /* 0x0000001800187305 */ /* 0x000e22000021f100 */
[----:B------:R-:W-:Y:S05]  /*0c80*/  BRA `(.L_x_8931) ;  /* 0x0000000000987947 */ /* 0x000fea0003800000 */
.L_x_8943:
        /* <DEDUP_REMOVED lines=14> */
.L_x_8957:
[----:B------:R-:W-:Y:S05]  /*0d70*/  BSYNC B0 ;  /* 0x0000000000007941 */ /* 0x000fea0003800000 */
.L_x_8956:
[----:B------:R-:W0:Y:S01]  /*0d80*/  F2I.FTZ.TRUNC.NTZ R24, R24 ;  /* 0x0000001800187305 */ /* 0x000e22000021f100 */
[----:B------:R-:W-:Y:S05]  /*0d90*/  BRA `(.L_x_8931) ;  /* 0x0000000000547947 */ /* 0x000fea0003800000 */
.L_x_8930:
        /* <DEDUP_REMOVED lines=17> */
.L_x_8958:
[----:B------:R-:W-:Y:S05]  /*0eb0*/  BRA `(.L_x_8931) ;  /* 0x00000000000c7947 */ /* 0x000fea0003800000 */
.L_x_8955:
[----:B------:R0:W5:Y:S01]  /*0ec0*/  LDG.E R24, desc[UR36][R2.64] ;  /* 0x0000002402187981 */ /* 0x000162000c1e1900 */
[----:B------:R-:W-:Y:S05]  /*0ed0*/  BRA `(.L_x_8931) ;  /* 0x0000000000047947 */ /* 0x000fea0003800000 */
.L_x_8954:
[----:B------:R0:W5:Y:S02]  /*0ee0*/  LDG.E R24, desc[UR36][R2.64] ;  /* 0x0000002402187981 */ /* 0x000164000c1e1900 */
.L_x_8931:
[----:B------:R-:W2:Y:S02]  /*0ef0*/  S2R R26, SR_TID.X ;  /* 0x00000000001a7919 */ /* 0x000ea40000002100 */
[----:B--2---:R-:W-:-:S07]  /*0f00*/  VIADD R26, R26, 0x80 ;  /* 0x000000801a1a7836 */ /* 0x004fce0000000000 */
.L_x_8925:
[----:B------:R-:W-:Y:S05]  /*0f10*/  BSYNC B6 ;  /* 0x0000000000067941 */ /* 0x000fea0003800000 */
.L_x_8924:
        /* <DEDUP_REMOVED lines=23> */
.L_x_8964:
[----:B------:R0:W5:Y:S01]  /*1090*/  LDG.E.U8 R22, desc[UR36][R2.64] ;  /* 0x0000002402167981 */ /* 0x000162000c1e1100 */
[----:B------:R-:W-:Y:S05]  /*10a0*/  BRA `(.L_x_8966) ;  /* 0x0000000c00347947 */ /* 0x000fea0003800000 */
.L_x_8963:
        /* <DEDUP_REMOVED lines=8> */
.L_x_8968:
[----:B------:R0:W5:Y:S01]  /*1130*/  LDG.E R22, desc[UR36][R2.64] ;  /* 0x0000002402167981 */ /* 0x000162000c1e1900 */
[----:B------:R-:W-:Y:S05]  /*1140*/  BRA `(.L_x_8966) ;  /* 0x0000000c000c7947 */ /* 0x000fea0003800000 */
.L_x_8967:
[----:B------:R0:W5:Y:S01]  /*1150*/  LDG.E.S16 R22, desc[UR36][R2.64] ;  /* 0x0000002402167981 */ /* 0x000162000c1e1700 */
[----:B------:R-:W-:Y:S05]  /*1160*/  BRA `(.L_x_8966) ;  /* 0x0000000c00047947 */ /* 0x000fea0003800000 */
.L_x_8962:
        /* <DEDUP_REMOVED lines=9> */
.L_x_8970:
[----:B------:R-:W2:Y:S02]  /*1200*/  LDG.E.U16 R2, desc[UR36][R2.64] ;  /* 0x0000002402027981 */ /* 0x000ea4000c1e1500 */
[----:B--2---:R-:W-:-:S06]  /*1210*/  HADD2.F32 R22, -RZ, R2.H0_H0 ;  /* 0x20000002ff167230 */ /* 0x004fcc0000004100 */
[----:B------:R-:W0:Y:S01]  /*1220*/  F2I.FTZ.TRUNC.NTZ R22, R22 ;  /* 0x0000001600167305 */ /* 0x000e22000021f100 */
[----:B------:R-:W-:Y:S05]  /*1230*/  BRA `(.L_x_8966) ;  /* 0x0000000800d07947 */ /* 0x000fea0003800000 */
.L_x_8969:
        /* <DEDUP_REMOVED lines=9> */
.L_x_8972:
[----:B------:R-:W2:Y:S02]  /*12d0*/  LDG.E.U16 R2, desc[UR36][R2.64] ;  /* 0x0000002402027981 */ /* 0x000ea4000c1e1500 */
[----:B--2---:R-:W-:-:S06]  /*12e0*/  HADD2.F32 R22, -RZ, R2.H0_H0 ;  /* 0x20000002ff167230 */ /* 0x004fcc0000004100 */
[----:B------:R-:W0:Y:S01]  /*12f0*/  F2I.FTZ.TRUNC.NTZ R22, R22 ;  /* 0x0000001600167305 */ /* 0x000e22000021f100 */
[----:B------:R-:W-:Y:S05]  /*1300*/  BRA `(.L_x_8966) ;  /* 0x00000008009c7947 */ /* 0x000fea0003800000 */
.L_x_8971:
[----:B------:R-:W2:Y:S02]  /*1310*/  LDG.E.64 R2, desc[UR36][R2.64] ;  /* 0x0000002402027981 */ /* 0x000ea4000c1e1b00 */
[----:B--2---:R0:W1:Y:S01]  /*1320*/  F2I.F64.TRUNC R22, R2 ;  /* 0x0000000200167311 */ /* 0x004062000030d100 */
[----:B------:R-:W-:Y:S05]  /*1330*/  BRA `(.L_x_8966) ;  /* 0x0000000800907947 */ /* 0x000fea0003800000 */
.L_x_8961:
        /* <DEDUP_REMOVED lines=12> */
.L_x_8975:
[----:B------:R-:W2:Y:S02]  /*1400*/  LDG.E.64 R2, desc[UR36][R2.64] ;  /* 0x0000002402027981 */ /* 0x000ea4000c1e1b00 */
[----:B--2---:R0:W1:Y:S01]  /*1410*/  F2I.F64.TRUNC R22, R2 ;  /* 0x0000000200167311 */ /* 0x004062000030d100 */
[----:B------:R-:W-:Y:S05]  /*1420*/  BRA `(.L_x_8966) ;  /* 0x0000000800547947 */ /* 0x000fea0003800000 */
.L_x_8974:
        /* <DEDUP_REMOVED lines=27> */
.L_x_8977:
        /* <DEDUP_REMOVED lines=14> */
.L_x_8976:
[----:B------:R-:W2:Y:S02]  /*16c0*/  LDG.E.U16 R22, desc[UR36][R2.64] ;  /* 0x0000002402167981 */ /* 0x000ea4000c1e1500 */
[----:B--2---:R-:W-:-:S06]  /*16d0*/  IMAD.U32 R22, R22, 0x10000, RZ ;  /* 0x0001000016167824 */ /* 0x004fcc00078e00ff */
[----:B------:R-:W4:Y:S01]  /*16e0*/  F2I.FTZ.TRUNC.NTZ R22, R22 ;  /* 0x0000001600167305 */ /* 0x000f22000021f100 */
[----:B------:R-:W-:Y:S05]  /*16f0*/  BRA `(.L_x_8966) ;  /* 0x0000000400a07947 */ /* 0x000fea0003800000 */
.L_x_8973:
        /* <DEDUP_REMOVED lines=10> */
.L_x_8980:
        /* <DEDUP_REMOVED lines=21> */
.L_x_8984:
[----:B------:R-:W-:Y:S05]  /*18f0*/  BSYNC B1 ;  /* 0x0000000000017941 */ /* 0x000fea0003800000 */
.L_x_8983:
[----:B------:R-:W-:Y:S01]  /*1900*/  IMAD.SHL.U32 R2, R2, 0x100000, RZ ;  /* 0x0010000002027824 */ /* 0x000fe200078e00ff */
[----:B------:R-:W-:-:S04]  /*1910*/  LEA R3, R0, 0x3b800000, 0x17 ;  /* 0x3b80000000037811 */ /* 0x000fc800078eb8ff */
[----:B------:R-:W-:-:S07]  /*1920*/  LOP3.LUT R22, R3, R2, R22, 0xfe, !PT ;  /* 0x0000000203167212 */ /* 0x000fce00078efe16 */
.L_x_8982:
[----:B------:R-:W-:Y:S05]  /*1930*/  BSYNC B0 ;  /* 0x0000000000007941 */ /* 0x000fea0003800000 */
.L_x_8981:
[----:B------:R-:W0:Y:S01]  /*1940*/  F2I.FTZ.TRUNC.NTZ R22, R22 ;  /* 0x0000001600167305 */ /* 0x000e22000021f100 */
[----:B------:R-:W-:Y:S05]  /*1950*/  BRA `(.L_x_8966) ;  /* 0x0000000400087947 */ /* 0x000fea0003800000 */
.L_x_8979:
        /* <DEDUP_REMOVED lines=21> */
.L_x_8988:
[----:B------:R-:W-:Y:S05]  /*1ab0*/  BSYNC B1 ;  /* 0x0000000000017941 */ /* 0x000fea0003800000 */
.L_x_8987:
[----:B------:R-:W-:Y:S01]  /*1ac0*/  IMAD.SHL.U32 R2, R2, 0x200000, RZ ;  /* 0x0020000002027824 */ /* 0x000fe200078e00ff */
[----:B------:R-:W-:-:S04]  /*1ad0*/  LEA R3, R0, 0x37800000, 0x17 ;  /* 0x3780000000037811 */ /* 0x000fc800078eb8ff */
[----:B------:R-:W-:-:S07]  /*1ae0*/  LOP3.LUT R22, R3, R2, R22, 0xfe, !PT ;  /* 0x0000000203167212 */ /* 0x000fce00078efe16 */
.L_x_8986:
[----:B------:R-:W-:Y:S05]  /*1af0*/  BSYNC B0 ;  /* 0x0000000000007941 */ /* 0x000fea0003800000 */
.L_x_8985:
[----:B------:R-:W0:Y:S01]  /*1b00*/  F2I.FTZ.TRUNC.NTZ R22, R22 ;  /* 0x0000001600167305 */ /* 0x000e22000021f100 */
[----:B------:R-:W-:Y:S05]  /*1b10*/  BRA `(.L_x_8966) ;  /* 0x0000000000987947 */ /* 0x000fea0003800000 */
.L_x_8978:
        /* <DEDUP_REMOVED lines=14> */
.L_x_8992:
[----:B------:R-:W-:Y:S05]  /*1c00*/  BSYNC B0 ;  /* 0x0000000000007941 */ /* 0x000fea0003800000 */
.L_x_8991:
[----:B------:R-:W0:Y:S01]  /*1c10*/  F2I.FTZ.TRUNC.NTZ R22, R22 ;  /* 0x0000001600167305 */ /* 0x000e22000021f100 */
[----:B------:R-:W-:Y:S05]  /*1c20*/  BRA `(.L_x_8966) ;  /* 0x0000000000547947 */ /* 0x000fea0003800000 */
.L_x_8965:
        /* <DEDUP_REMOVED lines=17> */
.L_x_8993:
[----:B------:R-:W-:Y:S05]  /*1d40*/  BRA `(.L_x_8966) ;  /* 0x00000000000c7947 */ /* 0x000fea0003800000 */
.L_x_8990:
[----:B------:R0:W5:Y:S01]  /*1d50*/  LDG.E R22, desc[UR36][R2.64] ;  /* 0x0000002402167981 */ /* 0x000162000c1e1900 */
[----:B------:R-:W-:Y:S05]  /*1d60*/  BRA `(.L_x_8966) ;  /* 0x0000000000047947 */ /* 0x000fea0003800000 */
.L_x_8989:
[----:B------:R0:W5:Y:S02]  /*1d70*/  LDG.E R22, desc[UR36][R2.64] ;  /* 0x0000002402167981 */ /* 0x000164000c1e1900 */
.L_x_8966:
[----:B------:R-:W-:-:S07]  /*1d80*/  VIADD R26, R26, 0x80 ;  /* 0x000000801a1a7836 */ /* 0x000fce0000000000 */
.L_x_8960:
[----:B------:R-:W-:Y:S05]  /*1d90*/  BSYNC B6 ;  /* 0x0000000000067941 */ /* 0x000fea0003800000 */
.L_x_8959:
        /* <DEDUP_REMOVED lines=25> */
.L_x_8999:
[----:B------:R0:W5:Y:S01]  /*1f30*/  LDG.E.U8 R18, desc[UR36][R2.64] ;  /* 0x0000002402127981 */ /* 0x000162000c1e1100 */
[----:B------:R-:W-:Y:S05]  /*1f40*/  BRA `(.L_x_9001) ;  /* 0x0000000c00347947 */ /* 0x000fea0003800000 */
.L_x_8998:
        /* <DEDUP_REMOVED lines=8> */
.L_x_9003:
[----:B------:R0:W5:Y:S01]  /*1fd0*/  LDG.E R18, desc[UR36][R2.64] ;  /* 0x0000002402127981 */ /* 0x000162000c1e1900 */
[----:B------:R-:W-:Y:S05]  /*1fe0*/  BRA `(.L_x_9001) ;  /* 0x0000000c000c7947 */ /* 0x000fea0003800000 */
.L_x_9002:
[----:B------:R0:W5:Y:S01]  /*1ff0*/  LDG.E.S16 R18, desc[UR36][R2.64] ;  /* 0x0000002402127981 */ /* 0x000162000c1e1700 */
[----:B------:R-:W-:Y:S05]  /*2000*/  BRA `(.L_x_9001) ;  /* 0x0000000c00047947 */ /* 0x000fea0003800000 */
.L_x_8997:
        /* <DEDUP_REMOVED lines=9> */
.L_x_9005:
[----:B------:R-:W2:Y:S02]  /*20a0*/  LDG.E.U16 R2, desc[UR36][R2.64] ;  /* 0x0000002402027981 */ /* 0x000ea4000c1e1500 */
[----:B--2---:R-:W-:-:S06]  /*20b0*/  HADD2.F32 R18, -RZ, R2.H0_H0 ;  /* 0x20000002ff127230 */ /* 0x004fcc0000004100 */
[----:B------:R-:W0:Y:S01]  /*20c0*/  F2I.FTZ.TRUNC.NTZ R18, R18 ;  /* 0x0000001200127305 */ /* 0x000e22000021f100 */
[----:B------:R-:W-:Y:S05]  /*20d0*/  BRA `(.L_x_9001) ;  /* 0x0000000800d07947 */ /* 0x000fea0003800000 */
.L_x_9004:
        /* <DEDUP_REMOVED lines=9> */
.L_x_9007:
[----:B------:R-:W2:Y:S02]  /*2170*/  LDG.E.U16 R2, desc[UR36][R2.64] ;  /* 0x0000002402027981 */ /* 0x000ea4000c1e1500 */
[----:B--2---:R-:W-:-:S06]  /*2180*/  HADD2.F32 R18, -RZ, R2.H0_H0 ;  /* 0x20000002ff127230 */ /* 0x004fcc0000004100 */
[----:B------:R-:W0:Y:S01]  /*2190*/  F2I.FTZ.TRUNC.NTZ R18, R18 ;  /* 0x0000001200127305 */ /* 0x000e22000021f100 */
[----:B------:R-:W-:Y:S05]  /*21a0*/  BRA `(.L_x_9001) ;  /* 0x00000008009c7947 */ /* 0x000fea0003800000 */
.L_x_9006:
[----:B------:R-:W2:Y:S02]  /*21b0*/  LDG.E.64 R2, desc[UR36][R2.64] ;  /* 0x0000002402027981 */ /* 0x000ea4000c1e1b00 */
[----:B--2---:R0:W1:Y:S01]  /*21c0*/  F2I.F64.TRUNC R18, R2 ;  /* 0x0000000200127311 */ /* 0x004062000030d100 */
[----:B------:R-:W-:Y:S05]  /*21d0*/  BRA `(.L_x_9001) ;  /* 0x0000000800907947 */ /* 0x000fea0003800000 */
.L_x_8996:
        /* <DEDUP_REMOVED lines=12> */
.L_x_9010:
[----:B------:R-:W2:Y:S02]  /*22a0*/  LDG.E.64 R2, desc[UR36][R2.64] ;  /* 0x0000002402027981 */ /* 0x000ea4000c1e1b00 */
[----:B--2---:R0:W1:Y:S01]  /*22b0*/  F2I.F64.TRUNC R18, R2 ;  /* 0x0000000200127311 */ /* 0x004062000030d100 */
[----:B------:R-:W-:Y:S05]  /*22c0*/  BRA `(.L_x_9001) ;  /* 0x0000000800547947 */ /* 0x000fea0003800000 */
.L_x_9009:
        /* <DEDUP_REMOVED lines=27> */
.L_x_9012:
        /* <DEDUP_REMOVED lines=14> */
.L_x_9011:
[----:B------:R-:W2:Y:S02]  /*2560*/  LDG.E.U16 R18, desc[UR36][R2.64] ;  /* 0x0000002402127981 */ /* 0x000ea4000c1e1500 */
[----:B--2---:R-:W-:-:S06]  /*2570*/  IMAD.U32 R18, R18, 0x10000, RZ ;  /* 0x0001000012127824 */ /* 0x004fcc00078e00ff */
[----:B------:R-:W0:Y:S01]  /*2580*/  F2I.FTZ.TRUNC.NTZ R18, R18 ;  /* 0x0000001200127305 */ /* 0x000e22000021f100 */
[----:B------:R-:W-:Y:S05]  /*2590*/  BRA `(.L_x_9001) ;  /* 0x0000000400a07947 */ /* 0x000fea0003800000 */
.L_x_9008:
        /* <DEDUP_REMOVED lines=10> */
.L_x_9015:
        /* <DEDUP_REMOVED lines=21> */
.L_x_9019:
[----:B------:R-:W-:Y:S05]  /*2790*/  BSYNC B1 ;  /* 0x0000000000017941 */ /* 0x000fea0003800000 */
.L_x_9018:
[----:B------:R-:W-:Y:S01]  /*27a0*/  IMAD.SHL.U32 R2, R2, 0x100000, RZ ;  /* 0x0010000002027824 */ /* 0x000fe200078e00ff */
[----:B------:R-:W-:-:S04]  /*27b0*/  LEA R3, R0, 0x3b800000, 0x17 ;  /* 0x3b80000000037811 */ /* 0x000fc800078eb8ff */
[----:B------:R-:W-:-:S07]  /*27c0*/  LOP3.LUT R18, R3, R2, R18, 0xfe, !PT ;  /* 0x0000000203127212 */ /* 0x000fce00078efe12 */
.L_x_9017:
[----:B------:R-:W-:Y:S05]  /*27d0*/  BSYNC B0 ;  /* 0x0000000000007941 */ /* 0x000fea0003800000 */
.L_x_9016:
[----:B------:R-:W1:Y:S01]  /*27e0*/  F2I.FTZ.TRUNC.NTZ R18, R18 ;  /* 0x0000001200127305 */ /* 0x000e62000021f100 */
[----:B------:R-:W-:Y:S05]  /*27f0*/  BRA `(.L_x_9001) ;  /* 0x0000000400087947 */ /* 0x000fea0003800000 */
.L_x_9014:
        /* <DEDUP_REMOVED lines=21> */
.L_x_9023:
[----:B------:R-:W-:Y:S05]  /*2950*/  BSYNC B1 ;  /* 0x0000000000017941 */ /* 0x000fea0003800000 */
.L_x_9022:
[----:B------:R-:W-:Y:S01]  /*2960*/  IMAD.SHL.U32 R2, R2, 0x200000, RZ ;  /* 0x0020000002027824 */ /* 0x000fe200078e00ff */
[----:B------:R-:W-:-:S04]  /*2970*/  LEA R3, R0, 0x37800000, 0x17 ;  /* 0x3780000000037811 */ /* 0x000fc800078eb8ff */
[----:B------:R-:W-:-:S07]  /*2980*/  LOP3.LUT R18, R3, R2, R18, 0xfe, !PT ;  /* 0x0000000203127212 */ /* 0x000fce00078efe12 */
.L_x_9021:
[----:B------:R-:W-:Y:S05]  /*2990*/  BSYNC B0 ;  /* 0x0000000000007941 */ /* 0x000fea0003800000 */
.L_x_9020:
[----:B------:R-:W2:Y:S01]  /*29a0*/  F2I.FTZ.TRUNC.NTZ R18, R18 ;  /* 0x0000001200127305 */ /* 0x000ea2000021f100 */
[----:B------:R-:W-:Y:S05]  /*29b0*/  BRA `(.L_x_9001) ;  /* 0x0000000000987947 */ /* 0x000fea0003800000 */
.L_x_9013:
        /* <DEDUP_REMOVED lines=14> */
.L_x_9027:
[----:B------:R-:W-:Y:S05]  /*2aa0*/  BSYNC B0 ;  /* 0x0000000000007941 */ /* 0x000fea0003800000 */
.L_x_9026:
[----:B------:R-:W4:Y:S01]  /*2ab0*/  F2I.FTZ.TRUNC.NTZ R18, R18 ;  /* 0x0000001200127305 */ /* 0x000f22000021f100 */
[----:B------:R-:W-:Y:S05]  /*2ac0*/  BRA `(.L_x_9001) ;  /* 0x0000000000547947 */ /* 0x000fea0003800000 */
.L_x_9000:
        /* <DEDUP_REMOVED lines=17> */
.L_x_9028:
[----:B------:R-:W-:Y:S05]  /*2be0*/  BRA `(.L_x_9001) ;  /* 0x00000000000c7947 */ /* 0x000fea0003800000 */
.L_x_9025:
[----:B------:R0:W5:Y:S01]  /*2bf0*/  LDG.E R18, desc[UR36][R2.64] ;  /* 0x0000002402127981 */ /* 0x000162000c1e1900 */
[----:B------:R-:W-:Y:S05]  /*2c00*/  BRA `(.L_x_9001) ;  /* 0x0000000000047947 */ /* 0x000fea0003800000 */
.L_x_9024:
[----:B------:R3:W5:Y:S02]  /*2c10*/  LDG.E R18, desc[UR36][R2.64] ;  /* 0x0000002402127981 */ /* 0x000764000c1e1900 */
.L_x_9001:
[----:B------:R-:W-:-:S07]  /*2c20*/  VIADD R26, R26, 0x80 ;  /* 0x000000801a1a7836 */ /* 0x000fce0000000000 */
.L_x_8995:
[----:B------:R-:W-:Y:S05]  /*2c30*/  BSYNC B6 ;  /* 0x0000000000067941 */ /* 0x000fea0003800000 */
.L_x_8994:
        /* <DEDUP_REMOVED lines=22> */
.L_x_9034:
[----:B------:R0:W5:Y:S01]  /*2da0*/  LDG.E.U8 R16, desc[UR36][R2.64] ;  /* 0x0000002402107981 */ /* 0x000162000c1e1100 */
[----:B------:R-:W-:Y:S05]  /*2db0*/  BRA `(.L_x_9030) ;  /* 0x0000000c00307947 */ /* 0x000fea0003800000 */
.L_x_9033:
        /* <DEDUP_REMOVED lines=8> */
.L_x_9037:
[----:B------:R0:W5:Y:S01]  /*2e40*/  LDG.E R16, desc[UR36][R2.64] ;  /* 0x0000002402107981 */ /* 0x000162000c1e1900 */
[----:B------:R-:W-:Y:S05]  /*2e50*/  BRA `(.L_x_9030) ;  /* 0x0000000c00087947 */ /* 0x000fea0003800000 */
.L_x_9036:
[----:B------:R0:W5:Y:S01]  /*2e60*/  LDG.E.S16 R16, desc[UR36][R2.64] ;  /* 0x0000002402107981 */ /* 0x000162000c1e1700 */
[----:B------:R-:W-:Y:S05]  /*2e70*/  BRA `(.L_x_9030) ;  /* 0x0000000c00007947 */ /* 0x000fea0003800000 */
.L_x_9032:
        /* <DEDUP_REMOVED lines=9> */
.L_x_9039:
[----:B------:R-:W3:Y:S02]  /*2f10*/  LDG.E.U16 R2, desc[UR36][R2.64] ;  /* 0x0000002402027981 */ /* 0x000ee4000c1e1500 */
[----:B---3--:R-:W-:-:S06]  /*2f20*/  HADD2.F32 R16, -RZ, R2.H0_H0 ;  /* 0x20000002ff107230 */ /* 0x008fcc0000004100 */
[----:B------:R-:W0:Y:S01]  /*2f30*/  F2I.FTZ.TRUNC.NTZ R16, R16 ;  /* 0x0000001000107305 */ /* 0x000e22000021f100 */
[----:B------:R-:W-:Y:S05]  /*2f40*/  BRA `(.L_x_9030) ;  /* 0x0000000800cc7947 */ /* 0x000fea0003800000 */
.L_x_9038:
        /* <DEDUP_REMOVED lines=9> */
.L_x_9041:
[----:B------:R-:W3:Y:S02]  /*2fe0*/  LDG.E.U16 R2, desc[UR36][R2.64] ;  /* 0x0000002402027981 */ /* 0x000ee4000c1e1500 */
[----:B---3--:R-:W-:-:S06]  /*2ff0*/  HADD2.F32 R16, -RZ, R2.H0_H0 ;  /* 0x20000002ff107230 */ /* 0x008fcc0000004100 */
[----:B------:R-:W0:Y:S01]  /*3000*/  F2I.FTZ.TRUNC.NTZ R16, R16 ;  /* 0x0000001000107305 */ /* 0x000e22000021f100 */
[----:B------:R-:W-:Y:S05]  /*3010*/  BRA `(.L_x_9030) ;  /* 0x0000000800987947 */ /* 0x000fea0003800000 */
.L_x_9040:
[----:B------:R-:W3:Y:S02]  /*3020*/  LDG.E.64 R16, desc[UR36][R2.64] ;  /* 0x0000002402107981 */ /* 0x000ee4000c1e1b00 */
[----:B---3--:R0:W1:Y:S01]  /*3030*/  F2I.F64.TRUNC R16, R16 ;  /* 0x0000001000107311 */ /* 0x008062000030d100 */
[----:B------:R-:W-:Y:S05]  /*3040*/  BRA `(.L_x_9030) ;  /* 0x00000008008c7947 */ /* 0x000fea0003800000 */
.L_x_9031:
        /* <DEDUP_REMOVED lines=12> */
.L_x_9044:
[----:B------:R-:W3:Y:S02]  /*3110*/  LDG.E.64 R2, desc[UR36][R2.64] ;  /* 0x0000002402027981 */ /* 0x000ee4000c1e1b00 */
[----:B---3--:R0:W1:Y:S01]  /*3120*/  F2I.F64.TRUNC R16, R2 ;  /* 0x0000000200107311 */ /* 0x008062000030d100 */
[----:B------:R-:W-:Y:S05]  /*3130*/  BRA `(.L_x_9030) ;  /* 0x0000000800507947 */ /* 0x000fea0003800000 */
.L_x_9043:
        /* <DEDUP_REMOVED lines=27> */
.L_x_9046:
        /* <DEDUP_REMOVED lines=14> */
.L_x_9045:
[----:B------:R-:W3:Y:S02]  /*33d0*/  LDG.E.U16 R16, desc[UR36][R2.64] ;  /* 0x0000002402107981 */ /* 0x000ee4000c1e1500 */
[----:B---3--:R-:W-:-:S06]  /*33e0*/  IMAD.U32 R16, R16, 0x10000, RZ ;  /* 0x0001000010107824 */ /* 0x008fcc00078e00ff */
[----:B------:R-:W0:Y:S01]  /*33f0*/  F2I.FTZ.TRUNC.NTZ R16, R16 ;  /* 0x0000001000107305 */ /* 0x000e22000021f100 */
[----:B------:R-:W-:Y:S05]  /*3400*/  BRA `(.L_x_9030) ;  /* 0x00000004009c7947 */ /* 0x000fea0003800000 */
.L_x_9042:
        /* <DEDUP_REMOVED lines=10> */
.L_x_9049:
        /* <DEDUP_REMOVED lines=21> */
.L_x_9053:
[----:B------:R-:W-:Y:S05]  /*3600*/  BSYNC B1 ;  /* 0x0000000000017941 */ /* 0x000fea0003800000 */
.L_x_9052:
[----:B------:R-:W-:Y:S01]  /*3610*/  IMAD.SHL.U32 R2, R2, 0x100000, RZ ;  /* 0x0010000002027824 */ /* 0x000fe200078e00ff */
[----:B------:R-:W-:-:S04]  /*3620*/  LEA R3, R0, 0x3b800000, 0x17 ;  /* 0x3b80000000037811 */ /* 0x000fc800078eb8ff */
[----:B------:R-:W-:-:S07]  /*3630*/  LOP3.LUT R16, R3, R2, R16, 0xfe, !PT ;  /* 0x0000000203107212 */ /* 0x000fce00078efe10 */
.L_x_9051:
[----:B------:R-:W-:Y:S05]  /*3640*/  BSYNC B0 ;  /* 0x0000000000007941 */ /* 0x000fea0003800000 */
.L_x_9050:
[----:B------:R-:W0:Y:S01]  /*3650*/  F2I.FTZ.TRUNC.NTZ R16, R16 ;  /* 0x0000001000107305 */ /* 0x000e22000021f100 */
[----:B------:R-:W-:Y:S05]  /*3660*/  BRA `(.L_x_9030) ;  /* 0x0000000400047947 */ /* 0x000fea0003800000 */
.L_x_9048:
        /* <DEDUP_REMOVED lines=21> */
.L_x_9057:
[----:B------:R-:W-:Y:S05]  /*37c0*/  BSYNC B1 ;  /* 0x0000000000017941 */ /* 0x000fea0003800000 */
.L_x_9056:
[----:B------:R-:W-:Y:S01]  /*37d0*/  IMAD.SHL.U32 R2, R2, 0x200000, RZ ;  /* 0x0020000002027824 */ /* 0x000fe200078e00ff */
[----:B------:R-:W-:-:S04]  /*37e0*/  LEA R3, R0, 0x37800000, 0x17 ;  /* 0x3780000000037811 */ /* 0x000fc800078eb8ff */
[----:B------:R-:W-:-:S07]  /*37f0*/  LOP3.LUT R16, R3, R2, R16, 0xfe, !PT ;  /* 0x0000000203107212 */ /* 0x000fce00078efe10 */
.L_x_9055:
[----:B------:R-:W-:Y:S05]  /*3800*/  BSYNC B0 ;  /* 0x0000000000007941 */ /* 0x000fea0003800000 */
.L_x_9054:
[----:B------:R-:W0:Y:S01]  /*3810*/  F2I.FTZ.TRUNC.NTZ R16, R16 ;  /* 0x0000001000107305 */ /* 0x000e22000021f100 */
[----:B------:R-:W-:Y:S05]  /*3820*/  BRA `(.L_x_9030) ;  /* 0x0000000000947947 */ /* 0x000fea0003800000 */
.L_x_9047:
        /* <DEDUP_REMOVED lines=14> */
.L_x_9061:
[----:B------:R-:W-:Y:S05]  /*3910*/  BSYNC B0 ;  /* 0x0000000000007941 */ /* 0x000fea0003800000 */
.L_x_9060:
[----:B------:R-:W0:Y:S01]  /*3920*/  F2I.FTZ.TRUNC.NTZ R16, R16 ;  /* 0x0000001000107305 */ /* 0x000e22000021f100 */
[----:B------:R-:W-:Y:S05]  /*3930*/  BRA `(.L_x_9030) ;  /* 0x0000000000507947 */ /* 0x000fea0003800000 */
.L_x_9035:
        /* <DEDUP_REMOVED lines=16> */
.L_x_9062:
[----:B------:R-:W-:Y:S05]  /*3a40*/  BRA `(.L_x_9030) ;  /* 0x00000000000c7947 */ /* 0x000fea0003800000 */
.L_x_9059:
[----:B------:R0:W5:Y:S01]  /*3a50*/  LDG.E R16, desc[UR36][R2.64] ;  /* 0x0000002402107981 */ /* 0x000162000c1e1900 */
[----:B------:R-:W-:Y:S05]  /*3a60*/  BRA `(.L_x_9030) ;  /* 0x0000000000047947 */ /* 0x000fea0003800000 */
.L_x_9058:
[----:B------:R0:W5:Y:S02]  /*3a70*/  LDG.E R16, desc[UR36][R2.64] ;  /* 0x0000002402107981 */ /* 0x000164000c1e1900 */
.L_x_9030:
[----:B------:R-:W-:Y:S05]  /*3a80*/  BSYNC B6 ;  /* 0x0000000000067941 */ /* 0x000fea0003800000 */
.L_x_9029:
[----:B01-34-:R-:W0:Y:S01]  /*3a90*/  S2R R2, SR_TID.X ;  /* 0x0000000000027919 */ /* 0x01be220000002100 */
[----:B------:R-:W1:Y:S01]  /*3aa0*/  LDC.U8 R17, c[0x0][0x234] ;  /* 0x00008d00ff117b82 */ /* 0x000e620000000000 */
[----:B-----5:R-:W-:Y:S01]  /*3ab0*/  ISETP.GT.AND P0, PT, R24, RZ, PT ;  /* 0x000000ff1800720c */ /* 0x020fe20003f04270 */
[----:B------:R-:W-:Y:S01]  /*3ac0*/  BSSY B6, `(.L_x_9063) ;  /* 0x00000fd000067945 */ /* 0x000fe20003800000 */
[----:B------:R-:W-:Y:S02]  /*3ad0*/  ISETP.GT.AND P1, PT, R22, RZ, PT ;  /* 0x000000ff1600720c */ /* 0x000fe40003f24270 */
[----:B--2---:R-:W-:Y:S02]  /*3ae0*/  ISETP.GT.AND P2, PT, R18, RZ, PT ;  /* 0x000000ff1200720c */ /* 0x004fe40003f44270 */
[----:B------:R-:W-:Y:S02]  /*3af0*/  ISETP.GT.AND P3, PT, R16, RZ, PT ;  /* 0x000000ff1000720c */ /* 0x000fe40003f64270 */
[----:B------:R-:W-:-:S02]  /*3b00*/  SHF.R.S32.HI R0, RZ, 0x1f, R24 ;  /* 0x0000001fff007819 */ /* 0x000fc40000011418 */
        /* <DEDUP_REMOVED lines=34> */
.L_x_9068:
[----:B------:R0:W-:Y:S01]  /*3d30*/  STG.E.U8 desc[UR36][R8.64], R4 ;  /* 0x0000000408007986 */ /* 0x0001e2000c101124 */
[----:B------:R-:W-:Y:S05]  /*3d40*/  BRA `(.L_x_9064) ;  /* 0x0000000c00507947 */ /* 0x000fea0003800000 */
.L_x_9067:
        /* <DEDUP_REMOVED lines=9> */
.L_x_9071:
[----:B------:R0:W-:Y:S01]  /*3de0*/  STG.E desc[UR36][R8.64], R4 ;  /* 0x0000000408007986 */ /* 0x0001e2000c101924 */
[----:B------:R-:W-:Y:S05]  /*3df0*/  BRA `(.L_x_9064) ;  /* 0x0000000c00247947 */ /* 0x000fea0003800000 */
.L_x_9070:
[----:B------:R0:W-:Y:S01]  /*3e00*/  STG.E.U16 desc[UR36][R8.64], R4 ;  /* 0x0000000408007986 */ /* 0x0001e2000c101524 */
[----:B------:R-:W-:Y:S05]  /*3e10*/  BRA `(.L_x_9064) ;  /* 0x0000000c001c7947 */ /* 0x000fea0003800000 */
.L_x_9066:
        /* <DEDUP_REMOVED lines=9> */
.L_x_9073:
[----:B------:R-:W-:-:S04]  /*3eb0*/  I2FP.F32.S32 R0, R4 ;  /* 0x0000000400007245 */ /* 0x000fc80000201400 */
[----:B------:R-:W-:-:S05]  /*3ec0*/  F2FP.F16.F32.PACK_AB R0, RZ, R0 ;  /* 0x00000000ff00723e */ /* 0x000fca00000000ff */
[----:B------:R0:W-:Y:S01]  /*3ed0*/  STG.E.U16 desc[UR36][R8.64], R0 ;  /* 0x0000000008007986 */ /* 0x0001e2000c101524 */
[----:B------:R-:W-:Y:S05]  /*3ee0*/  BRA `(.L_x_9064) ;  /* 0x0000000800e87947 */ /* 0x000fea0003800000 */
.L_x_9072:
        /* <DEDUP_REMOVED lines=10> */
.L_x_9075:
[----:B------:R-:W-:-:S04]  /*3f90*/  I2FP.F32.S32 R4, R4 ;  /* 0x0000000400047245 */ /* 0x000fc80000201400 */
[----:B------:R-:W-:-:S04]  /*3fa0*/  F2FP.F16.F32.PACK_AB R3, RZ, R4 ;  /* 0x00000004ff03723e */ /* 0x000fc800000000ff */
[----:B------:R-:W-:-:S05]  /*3fb0*/  PRMT R3, R3, 0x5410, RZ ;  /* 0x0000541003037816 */ /* 0x000fca00000000ff */
[----:B------:R0:W-:Y:S01]  /*3fc0*/  STG.E desc[UR36][R8.64], R3 ;  /* 0x0000000308007986 */ /* 0x0001e2000c101924 */
[----:B------:R-:W-:Y:S05]  /*3fd0*/  BRA `(.L_x_9064) ;  /* 0x0000000800ac7947 */ /* 0x000fea0003800000 */
.L_x_9074:
[----:B------:R-:W0:Y:S02]  /*3fe0*/  I2F.F64 R4, R4 ;  /* 0x0000000400047312 */ /* 0x000e240000201c00 */
[----:B0-----:R0:W-:Y:S01]  /*3ff0*/  STG.E.64 desc[UR36][R8.64], R4 ;  /* 0x0000000408007986 */ /* 0x0011e2000c101b24 */
[----:B------:R-:W-:Y:S05]  /*4000*/  BRA `(.L_x_9064) ;  /* 0x0000000800a07947 */ /* 0x000fea0003800000 */
.L_x_9065:
        /* <DEDUP_REMOVED lines=12> */
.L_x_9078:
[----:B------:R-:W0:Y:S01]  /*40d0*/  I2F.F64 R4, R4 ;  /* 0x0000000400047312 */ /* 0x000e220000201c00 */
[----:B------:R-:W-:-:S05]  /*40e0*/  CS2R R6, SRZ ;  /* 0x0000000000067805 */ /* 0x000fca000001ff00 */
[----:B0-----:R0:W-:Y:S01]  /*40f0*/  STG.E.128 desc[UR36][R8.64], R4 ;  /* 0x0000000408007986 */ /* 0x0011e2000c101d24 */
[----:B------:R-:W-:Y:S05]  /*4100*/  BRA `(.L_x_9064) ;  /* 0x0000000800607947 */ /* 0x000fea0003800000 */
.L_x_9077:
        /* <DEDUP_REMOVED lines=21> */
.L_x_9082:
[----:B------:R-:W-:Y:S05]  /*4260*/  BSYNC B0 ;  /* 0x0000000000007941 */ /* 0x000fea0003800000 */
.L_x_9081:
[----:B------:R-:W-:-:S05]  /*4270*/  LOP3.LUT R5, R0, R5, RZ, 0xfc, !PT ;  /* 0x0000000500057212 */ /* 0x000fca00078efcff */
[----:B------:R0:W-:Y:S01]  /*4280*/  STG.E.U8 desc[UR36][R8.64], R5 ;  /* 0x0000000508007986 */ /* 0x0001e2000c101124 */
[----:B------:R-:W-:Y:S05]  /*4290*/  BRA `(.L_x_9064) ;  /* 0x0000000400fc7947 */ /* 0x000fea0003800000 */
.L_x_9080:
        /* <DEDUP_REMOVED lines=13> */
.L_x_9084:
[----:B------:R-:W-:Y:S01]  /*4370*/  IMAD.MOV.U32 R0, RZ, RZ, 0x7f ;  /* 0x0000007fff007424 */ /* 0x000fe200078e00ff */
[----:B------:R-:W-:-:S04]  /*4380*/  ISETP.GT.U32.AND P0, PT, R3, 0x7f800000, PT ;  /* 0x7f8000000300780c */ /* 0x000fc80003f04070 */
[----:B------:R-:W-:-:S09]  /*4390*/  SEL R0, R0, 0x7c, P0 ;  /* 0x0000007c00007807 */ /* 0x000fd20000000000 */
.L_x_9085:
[----:B------:R-:W-:Y:S05]  /*43a0*/  BSYNC B0 ;  /* 0x0000000000007941 */ /* 0x000fea0003800000 */
.L_x_9083:
[----:B------:R-:W-:-:S04]  /*43b0*/  LOP3.LUT R3, R5, 0x80000000, RZ, 0xc0, !PT ;  /* 0x8000000005037812 */ /* 0x000fc800078ec0ff */
[----:B------:R-:W-:-:S04]  /*43c0*/  SHF.R.U32.HI R3, RZ, 0x18, R3 ;  /* 0x00000018ff037819 */ /* 0x000fc80000011603 */
[----:B------:R-:W-:-:S05]  /*43d0*/  LOP3.LUT R3, R0, R3, RZ, 0xfc, !PT ;  /* 0x0000000300037212 */ /* 0x000fca00078efcff */
[----:B------:R0:W-:Y:S01]  /*43e0*/  STG.E.U8 desc[UR36][R8.64], R3 ;  /* 0x0000000308007986 */ /* 0x0001e2000c101124 */
[----:B------:R-:W-:Y:S05]  /*43f0*/  BRA `(.L_x_9064) ;  /* 0x0000000400a47947 */ /* 0x000fea0003800000 */
.L_x_9079:
[----:B------:R-:W-:-:S04]  /*4400*/  I2FP.F32.S32 R0, R4 ;  /* 0x0000000400007245 */ /* 0x000fc80000201400 */
[----:B------:R-:W-:-:S05]  /*4410*/  F2FP.BF16.F32.PACK_AB R0, RZ, R0 ;  /* 0x00000000ff00723e */ /* 0x000fca00000010ff */
[----:B------:R0:W-:Y:S01]  /*4420*/  STG.E.U16 desc[UR36][R8.64], R0 ;  /* 0x0000000008007986 */ /* 0x0001e2000c101524 */
[----:B------:R-:W-:Y:S05]  /*4430*/  BRA `(.L_x_9064) ;  /* 0x0000000400947947 */ /* 0x000fea0003800000 */
.L_x_9076:
        /* <DEDUP_REMOVED lines=10> */
.L_x_9088:
        /* <DEDUP_REMOVED lines=17> */
.L_x_9091:
[----:B------:R-:W-:-:S04]  /*45f0*/  LOP3.LUT R3, R5, 0x80000000, RZ, 0xc0, !PT ;  /* 0x8000000005037812 */ /* 0x000fc800078ec0ff */
[----:B------:R-:W-:-:S04]  /*4600*/  SHF.R.U32.HI R3, RZ, 0x18, R3 ;  /* 0x00000018ff037819 */ /* 0x000fc80000011603 */
[----:B------:R-:W-:-:S04]  /*4610*/  LOP3.LUT R0, R0, R3, RZ, 0xfc, !PT ;  /* 0x0000000300007212 */ /* 0x000fc800078efcff */
[----:B------:R-:W-:-:S07]  /*4620*/  PRMT R4, R0, 0x7610, R4 ;  /* 0x0000761000047816 */ /* 0x000fce0000000004 */
.L_x_9090:
[----:B------:R-:W-:Y:S05]  /*4630*/  BSYNC B0 ;  /* 0x0000000000007941 */ /* 0x000fea0003800000 */
.L_x_9089:
[----:B------:R4:W-:Y:S01]  /*4640*/  STG.E.U8 desc[UR36][R8.64], R4 ;  /* 0x0000000408007986 */ /* 0x0009e2000c101124 */
[----:B------:R-:W-:Y:S05]  /*4650*/  BRA `(.L_x_9064) ;  /* 0x00000004000c7947 */ /* 0x000fea0003800000 */
.L_x_9087:
        /* <DEDUP_REMOVED lines=17> */
.L_x_9094:
[----:B------:R-:W-:-:S04]  /*4770*/  LOP3.LUT R3, R5, 0x80000000, RZ, 0xc0, !PT ;  /* 0x8000000005037812 */ /* 0x000fc800078ec0ff */
[----:B------:R-:W-:-:S04]  /*4780*/  SHF.R.U32.HI R3, RZ, 0x18, R3 ;  /* 0x00000018ff037819 */ /* 0x000fc80000011603 */
[----:B------:R-:W-:-:S04]  /*4790*/  LOP3.LUT R0, R0, R3, RZ, 0xfc, !PT ;  /* 0x0000000300007212 */ /* 0x000fc800078efcff */
[----:B------:R-:W-:-:S07]  /*47a0*/  PRMT R4, R0, 0x7610, R4 ;  /* 0x0000761000047816 */ /* 0x000fce0000000004 */
.L_x_9093:
[----:B------:R-:W-:Y:S05]  /*47b0*/  BSYNC B0 ;  /* 0x0000000000007941 */ /* 0x000fea0003800000 */
.L_x_9092:
[----:B------:R0:W-:Y:S01]  /*47c0*/  STG.E.U8 desc[UR36][R8.64], R4 ;  /* 0x0000000408007986 */ /* 0x0001e2000c101124 */
[----:B------:R-:W-:Y:S05]  /*47d0*/  BRA `(.L_x_9064) ;  /* 0x0000000000ac7947 */ /* 0x000fea0003800000 */
.L_x_9086:
        /* <DEDUP_REMOVED lines=22> */
.L_x_9069:
        /* <DEDUP_REMOVED lines=16> */
.L_x_9097:
[----:B------:R-:W-:Y:S05]  /*4a40*/  BRA `(.L_x_9064) ;  /* 0x0000000000107947 */ /* 0x000fea0003800000 */
.L_x_9096:
[----:B------:R-:W-:-:S05]  /*4a50*/  SHF.R.S32.HI R5, RZ, 0x1f, R4 ;  /* 0x0000001fff057819 */ /* 0x000fca0000011404 */
[----:B------:R3:W-:Y:S01]  /*4a60*/  STG.E.64 desc[UR36][R8.64], R4 ;  /* 0x0000000408007986 */ /* 0x0007e2000c101b24 */
[----:B------:R-:W-:Y:S05]  /*4a70*/  BRA `(.L_x_9064) ;  /* 0x0000000000047947 */ /* 0x000fea0003800000 */
.L_x_9095:
[----:B------:R0:W-:Y:S02]  /*4a80*/  STG.E desc[UR36][R8.64], R4 ;  /* 0x0000000408007986 */ /* 0x0001e4000c101924 */
.L_x_9064:
[----:B------:R-:W-:Y:S05]  /*4a90*/  BSYNC B6 ;  /* 0x0000000000067941 */ /* 0x000fea0003800000 */
.L_x_9063:
        /* <DEDUP_REMOVED lines=23> */
.L_x_9103:
[----:B------:R0:W-:Y:S01]  /*4c10*/  STG.E.U8 desc[UR36][R8.64], R22 ;  /* 0x0000001608007986 */ /* 0x0001e2000c101124 */
[----:B------:R-:W-:Y:S05]  /*4c20*/  BRA `(.L_x_9105) ;  /* 0x0000000c00587947 */ /* 0x000fea0003800000 */
.L_x_9102:
[----:B------:R-:W-:-:S13]  /*4c30*/  ISETP.NE.AND P0, PT, R0, 0x2, PT ;  /* 0x000000020000780c */ /* 0x000fda0003f05270 */
[----:B------:R-:W-:Y:S05]  /*4c40*/  @!P0 BRA `(.L_x_9106) ;  /* 0x0000000000288947 */ /* 0x000fea0003800000 */
[----:B------:R-:W-:-:S13]  /*4c50*/  ISETP.NE.AND P0, PT, R0, 0x3, PT ;  /* 0x000000030000780c */ /* 0x000fda0003f05270 */
[----:B------:R-:W-:Y:S05]  /*4c60*/  @!P0 BRA `(.L_x_9107) ;  /* 0x0000000000188947 */ /* 0x000fea0003800000 */
[----:B------:R-:W-:-:S13]  /*4c70*/  ISETP.NE.AND P0, PT, R0, 0x4, PT ;  /* 0x000000040000780c */ /* 0x000fda0003f05270 */
[----:B------:R-:W-:Y:S05]  /*4c80*/  @P0 BRA `(.L_x_9104) ;  /* 0x0000000800e80947 */ /* 0x000fea0003800000 */
[--C-:B------:R-:W-:Y:S01]  /*4c90*/  SHF.R.S32.HI R5, RZ, 0x1f, R22.reuse ;  /* 0x0000001fff057819 */ /* 0x100fe20000011416 */
[----:B------:R-:W-:-:S05]  /*4ca0*/  IMAD.MOV.U32 R4, RZ, RZ, R22 ;  /* 0x000000ffff047224 */ /* 0x000fca00078e0016 */
[----:B------:R0:W-:Y:S01]  /*4cb0*/  STG.E.64 desc[UR36][R8.64], R4 ;  /* 0x0000000408007986 */ /* 0x0001e2000c101b24 */
[----:B------:R-:W-:Y:S05]  /*4cc0*/  BRA `(.L_x_9105) ;  /* 0x0000000c00307947 */ /* 0x000fea0003800000 */
.L_x_9107:
[----:B------:R0:W-:Y:S01]  /*4cd0*/  STG.E desc[UR36][R8.64], R22 ;  /* 0x0000001608007986 */ /* 0x0001e2000c101924 */
[----:B------:R-:W-:Y:S05]  /*4ce0*/  BRA `(.L_x_9105) ;  /* 0x0000000c00287947 */ /* 0x000fea0003800000 */
.L_x_9106:
[----:B------:R0:W-:Y:S01]  /*4cf0*/  STG.E.U16 desc[UR36][R8.64], R22 ;  /* 0x0000001608007986 */ /* 0x0001e2000c101524 */
[----:B------:R-:W-:Y:S05]  /*4d00*/  BRA `(.L_x_9105) ;  /* 0x0000000c00207947 */ /* 0x000fea0003800000 */
.L_x_9101:
        /* <DEDUP_REMOVED lines=9> */
.L_x_9109:
[----:B------:R-:W-:-:S04]  /*4da0*/  I2FP.F32.S32 R0, R22 ;  /* 0x0000001600007245 */ /* 0x000fc80000201400 */
[----:B------:R-:W-:-:S05]  /*4db0*/  F2FP.F16.F32.PACK_AB R0, RZ, R0 ;  /* 0x00000000ff00723e */ /* 0x000fca00000000ff */
[----:B------:R0:W-:Y:S01]  /*4dc0*/  STG.E.U16 desc[UR36][R8.64], R0 ;  /* 0x0000000008007986 */ /* 0x0001e2000c101524 */
[----:B------:R-:W-:Y:S05]  /*4dd0*/  BRA `(.L_x_9105) ;  /* 0x0000000800ec7947 */ /* 0x000fea0003800000 */
.L_x_9108:
        /* <DEDUP_REMOVED lines=10> */
.L_x_9111:
[----:B------:R-:W-:-:S04]  /*4e80*/  I2FP.F32.S32 R22, R22 ;  /* 0x0000001600167245 */ /* 0x000fc80000201400 */
[----:B------:R-:W-:-:S04]  /*4e90*/  F2FP.F16.F32.PACK_AB R3, RZ, R22 ;  /* 0x00000016ff03723e */ /* 0x000fc800000000ff */
[----:B------:R-:W-:-:S05]  /*4ea0*/  PRMT R3, R3, 0x5410, RZ ;  /* 0x0000541003037816 */ /* 0x000fca00000000ff */
[----:B------:R0:W-:Y:S01]  /*4eb0*/  STG.E desc[UR36][R8.64], R3 ;  /* 0x0000000308007986 */ /* 0x0001e2000c101924 */
[----:B------:R-:W-:Y:S05]  /*4ec0*/  BRA `(.L_x_9105) ;  /* 0x0000000800b07947 */ /* 0x000fea0003800000 */
.L_x_9110:
[----:B------:R-:W0:Y:S02]  /*4ed0*/  I2F.F64 R4, R22 ;  /* 0x0000001600047312 */ /* 0x000e240000201c00 */
[----:B0-----:R0:W-:Y:S01]  /*4ee0*/  STG.E.64 desc[UR36][R8.64], R4 ;  /* 0x0000000408007986 */ /* 0x0011e2000c101b24 */
[----:B------:R-:W-:Y:S05]  /*4ef0*/  BRA `(.L_x_9105) ;  /* 0x0000000800a47947 */ /* 0x000fea0003800000 */
.L_x_9100:
        /* <DEDUP_REMOVED lines=12> */
.L_x_9114:
[----:B------:R-:W0:Y:S01]  /*4fc0*/  I2F.F64 R4, R22 ;  /* 0x0000001600047312 */ /* 0x000e220000201c00 */
[----:B------:R-:W-:-:S05]  /*4fd0*/  CS2R R6, SRZ ;  /* 0x0000000000067805 */ /* 0x000fca000001ff00 */
[----:B0-----:R0:W-:Y:S01]  /*4fe0*/  STG.E.128 desc[UR36][R8.64], R4 ;  /* 0x0000000408007986 */ /* 0x0011e2000c101d24 */
[----:B------:R-:W-:Y:S05]  /*4ff0*/  BRA `(.L_x_9105) ;  /* 0x0000000800647947 */ /* 0x000fea0003800000 */
.L_x_9113:
        /* <DEDUP_REMOVED lines=21> */
.L_x_9118:
[----:B------:R-:W-:Y:S05]  /*5150*/  BSYNC B0 ;  /* 0x0000000000007941 */ /* 0x000fea0003800000 */
.L_x_9117:
[----:B------:R-:W-:-:S05]  /*5160*/  LOP3.LUT R5, R0, R5, RZ, 0xfc, !PT ;  /* 0x0000000500057212 */ /* 0x000fca00078efcff */
[----:B------:R0:W-:Y:S01]  /*5170*/  STG.E.U8 desc[UR36][R8.64], R5 ;  /* 0x0000000508007986 */ /* 0x0001e2000c101124 */
[----:B------:R-:W-:Y:S05]  /*5180*/  BRA `(.L_x_9105) ;  /* 0x0000000800007947 */ /* 0x000fea0003800000 */
.L_x_9116:
        /* <DEDUP_REMOVED lines=13> */
.L_x_9120:
[----:B------:R-:W-:Y:S01]  /*5260*/  IMAD.MOV.U32 R0, RZ, RZ, 0x7f ;  /* 0x0000007fff007424 */ /* 0x000fe200078e00ff */
[----:B------:R-:W-:-:S04]  /*5270*/  ISETP.GT.U32.AND P0, PT, R3, 0x7f800000, PT ;  /* 0x7f8000000300780c */ /* 0x000fc80003f04070 */
[----:B------:R-:W-:-:S09]  /*5280*/  SEL R0, R0, 0x7c, P0 ;  /* 0x0000007c00007807 */ /* 0x000fd20000000000 */
.L_x_9121:
[----:B------:R-:W-:Y:S05]  /*5290*/  BSYNC B0 ;  /* 0x0000000000007941 */ /* 0x000fea0003800000 */
.L_x_9119:
[----:B------:R-:W-:-:S04]  /*52a0*/  LOP3.LUT R3, R5, 0x80000000, RZ, 0xc0, !PT ;  /* 0x8000000005037812 */ /* 0x000fc800078ec0ff */
[----:B------:R-:W-:-:S04]  /*52b0*/  SHF.R.U32.HI R3, RZ, 0x18, R3 ;  /* 0x00000018ff037819 */ /* 0x000fc80000011603 */
[----:B------:R-:W-:-:S05]  /*52c0*/  LOP3.LUT R3, R0, R3, RZ, 0xfc, !PT ;  /* 0x0000000300037212 */ /* 0x000fca00078efcff */
[----:B------:R0:W-:Y:S01]  /*52d0*/  STG.E.U8 desc[UR36][R8.64], R3 ;  /* 0x0000000308007986 */ /* 0x0001e2000c101124 */
[----:B------:R-:W-:Y:S05]  /*52e0*/  BRA `(.L_x_9105) ;  /* 0x0000000400a87947 */ /* 0x000fea0003800000 */
.L_x_9115:
[----:B------:R-:W-:-:S04]  /*52f0*/  I2FP.F32.S32 R0, R22 ;  /* 0x0000001600007245 */ /* 0x000fc80000201400 */
[----:B------:R-:W-:-:S05]  /*5300*/  F2FP.BF16.F32.PACK_AB R0, RZ, R0 ;  /* 0x00000000ff00723e */ /* 0x000fca00000010ff */
[----:B------:R0:W-:Y:S01]  /*5310*/  STG.E.U16 desc[UR36][R8.64], R0 ;  /* 0x0000000008007986 */ /* 0x0001e2000c101524 */
[----:B------:R-:W-:Y:S05]  /*5320*/  BRA `(.L_x_9105) ;  /* 0x0000000400987947 */ /* 0x000fea0003800000 */
.L_x_9112:
        /* <DEDUP_REMOVED lines=10> */
.L_x_9124:
        /* <DEDUP_REMOVED lines=17> */
.L_x_9127:
[----:B------:R-:W-:-:S04]  /*54e0*/  LOP3.LUT R3, R5, 0x80000000, RZ, 0xc0, !PT ;  /* 0x8000000005037812 */ /* 0x000fc800078ec0ff */
[----:B------:R-:W-:-:S04]  /*54f0*/  SHF.R.U32.HI R3, RZ, 0x18, R3 ;  /* 0x00000018ff037819 */ /* 0x000fc80000011603 */
[----:B------:R-:W-:-:S04]  /*5500*/  LOP3.LUT R0, R0, R3, RZ, 0xfc, !PT ;  /* 0x0000000300007212 */ /* 0x000fc800078efcff */
[----:B------:R-:W-:-:S07]  /*5510*/  PRMT R4, R0, 0x7610, R4 ;  /* 0x0000761000047816 */ /* 0x000fce0000000004 */
.L_x_9126:
[----:B------:R-:W-:Y:S05]  /*5520*/  BSYNC B0 ;  /* 0x0000000000007941 */ /* 0x000fea0003800000 */
.L_x_9125:
[----:B------:R3:W-:Y:S01]  /*5530*/  STG.E.U8 desc[UR36][R8.64], R4 ;  /* 0x0000000408007986 */ /* 0x0007e2000c101124 */
[----:B------:R-:W-:Y:S05]  /*5540*/  BRA `(.L_x_9105) ;  /* 0x0000000400107947 */ /* 0x000fea0003800000 */
.L_x_9123:
        /* <DEDUP_REMOVED lines=17> */
.L_x_9130:
[----:B------:R-:W-:-:S04]  /*5660*/  LOP3.LUT R3, R5, 0x80000000, RZ, 0xc0, !PT ;  /* 0x8000000005037812 */ /* 0x000fc800078ec0ff */
[----:B------:R-:W-:-:S04]  /*5670*/  SHF.R.U32.HI R3, RZ, 0x18, R3 ;  /* 0x00000018ff037819 */ /* 0x000fc80000011603 */
[----:B------:R-:W-:-:S04]  /*5680*/  LOP3.LUT R0, R0, R3, RZ, 0xfc, !PT ;  /* 0x0000000300007212 */ /* 0x000fc800078efcff */
[----:B------:R-:W-:-:S07]  /*5690*/  PRMT R4, R0, 0x7610, R4 ;  /* 0x0000761000047816 */ /* 0x000fce0000000004 */
.L_x_9129:
[----:B------:R-:W-:Y:S05]  /*56a0*/  BSYNC B0 ;  /* 0x0000000000007941 */ /* 0x000fea0003800000 */
.L_x_9128:
[----:B------:R0:W-:Y:S01]  /*56b0*/  STG.E.U8 desc[UR36][R8.64], R4 ;  /* 0x0000000408007986 */ /* 0x0001e2000c101124 */
[----:B------:R-:W-:Y:S05]  /*56c0*/  BRA `(.L_x_9105) ;  /* 0x0000000000b07947 */ /* 0x000fea0003800000 */
.L_x_9122:
        /* <DEDUP_REMOVED lines=22> */
.L_x_9104:
        /* <DEDUP_REMOVED lines=16> */
.L_x_9133:
[----:B------:R-:W-:Y:S05]  /*5930*/  BRA `(.L_x_9105) ;  /* 0x0000000000147947 */ /* 0x000fea0003800000 */
.L_x_9132:
[--C-:B------:R-:W-:Y:S01]  /*5940*/  SHF.R.S32.HI R5, RZ, 0x1f, R22.reuse ;  /* 0x0000001fff057819 */ /* 0x100fe20000011416 */
[----:B------:R-:W-:-:S05]  /*5950*/  IMAD.MOV.U32 R4, RZ, RZ, R22 ;  /* 0x000000ffff047224 */ /* 0x000fca00078e0016 */
[----:B------:R2:W-:Y:S01]  /*5960*/  STG.E.64 desc[UR36][R8.64], R4 ;  /* 0x0000000408007986 */ /* 0x0005e2000c101b24 */
[----:B------:R-:W-:Y:S05]  /*5970*/  BRA `(.L_x_9105) ;  /* 0x0000000000047947 */ /* 0x000fea0003800000 */
.L_x_9131:
[----:B------:R0:W-:Y:S02]  /*5980*/  STG.E desc[UR36][R8.64], R22 ;  /* 0x0000001608007986 */ /* 0x0001e4000c101924 */
.L_x_9105:
        /* <DEDUP_REMOVED lines=23> */
.L_x_9137:
[----:B------:R3:W-:Y:S01]  /*5b00*/  STG.E.U8 desc[UR36][R8.64], R18 ;  /* 0x0000001208007986 */ /* 0x0007e2000c101124 */
[----:B------:R-:W-:Y:S05]  /*5b10*/  BRA `(.L_x_9139) ;  /* 0x0000000c00587947 */ /* 0x000fea0003800000 */
.L_x_9136:
        /* <DEDUP_REMOVED lines=10> */
.L_x_9141:
[----:B------:R2:W-:Y:S01]  /*5bc0*/  STG.E desc[UR36][R8.64], R18 ;  /* 0x0000001208007986 */ /* 0x0005e2000c101924 */
[----:B------:R-:W-:Y:S05]  /*5bd0*/  BRA `(.L_x_9139) ;  /* 0x0000000c00287947 */ /* 0x000fea0003800000 */
.L_x_9140:
[----:B------:R0:W-:Y:S01]  /*5be0*/  STG.E.U16 desc[UR36][R8.64], R18 ;  /* 0x0000001208007986 */ /* 0x0001e2000c101524 */
[----:B------:R-:W-:Y:S05]  /*5bf0*/  BRA `(.L_x_9139) ;  /* 0x0000000c00207947 */ /* 0x000fea0003800000 */
.L_x_9135:
        /* <DEDUP_REMOVED lines=9> */
.L_x_9143:
[----:B------:R-:W-:-:S04]  /*5c90*/  I2FP.F32.S32 R0, R18 ;  /* 0x0000001200007245 */ /* 0x000fc80000201400 */
[----:B------:R-:W-:-:S05]  /*5ca0*/  F2FP.F16.F32.PACK_AB R0, RZ, R0 ;  /* 0x00000000ff00723e */ /* 0x000fca00000000ff */
[----:B------:R0:W-:Y:S01]  /*5cb0*/  STG.E.U16 desc[UR36][R8.64], R0 ;  /* 0x0000000008007986 */ /* 0x0001e2000c101524 */
[----:B------:R-:W-:Y:S05]  /*5cc0*/  BRA `(.L_x_9139) ;  /* 0x0000000800ec7947 */ /* 0x000fea0003800000 */
.L_x_9142:
        /* <DEDUP_REMOVED lines=10> */
.L_x_9145:
[----:B------:R-:W-:-:S04]  /*5d70*/  I2FP.F32.S32 R18, R18 ;  /* 0x0000001200127245 */ /* 0x000fc80000201400 */
[----:B------:R-:W-:-:S04]  /*5d80*/  F2FP.F16.F32.PACK_AB R3, RZ, R18 ;  /* 0x00000012ff03723e */ /* 0x000fc800000000ff */
[----:B------:R-:W-:-:S05]  /*5d90*/  PRMT R3, R3, 0x5410, RZ ;  /* 0x0000541003037816 */ /* 0x000fca00000000ff */
[----:B------:R0:W-:Y:S01]  /*5da0*/  STG.E desc[UR36][R8.64], R3 ;  /* 0x0000000308007986 */ /* 0x0001e2000c101924 */
[----:B------:R-:W-:Y:S05]  /*5db0*/  BRA `(.L_x_9139) ;  /* 0x0000000800b07947 */ /* 0x000fea0003800000 */
.L_x_9144:
[----:B------:R-:W0:Y:S02]  /*5dc0*/  I2F.F64 R4, R18 ;  /* 0x0000001200047312 */ /* 0x000e240000201c00 */
[----:B0-----:R0:W-:Y:S01]  /*5dd0*/  STG.E.64 desc[UR36][R8.64], R4 ;  /* 0x0000000408007986 */ /* 0x0011e2000c101b24 */
[----:B------:R-:W-:Y:S05]  /*5de0*/  BRA `(.L_x_9139) ;  /* 0x0000000800a47947 */ /* 0x000fea0003800000 */
.L_x_9134:
        /* <DEDUP_REMOVED lines=12> */
.L_x_9148:
[----:B------:R-:W0:Y:S01]  /*5eb0*/  I2F.F64 R4, R18 ;  /* 0x0000001200047312 */ /* 0x000e220000201c00 */
[----:B------:R-:W-:-:S05]  /*5ec0*/  CS2R R6, SRZ ;  /* 0x0000000000067805 */ /* 0x000fca000001ff00 */
[----:B0-----:R0:W-:Y:S01]  /*5ed0*/  STG.E.128 desc[UR36][R8.64], R4 ;  /* 0x0000000408007986 */ /* 0x0011e2000c101d24 */
[----:B------:R-:W-:Y:S05]  /*5ee0*/  BRA `(.L_x_9139) ;  /* 0x0000000800647947 */ /* 0x000fea0003800000 */
.L_x_9147:
        /* <DEDUP_REMOVED lines=21> */
.L_x_9152:
[----:B------:R-:W-:Y:S05]  /*6040*/  BSYNC B0 ;  /* 0x0000000000007941 */ /* 0x000fea0003800000 */
.L_x_9151:
[----:B------:R-:W-:-:S05]  /*6050*/  LOP3.LUT R5, R0, R5, RZ, 0xfc, !PT ;  /* 0x0000000500057212 */ /* 0x000fca00078efcff */
[----:B------:R0:W-:Y:S01]  /*6060*/  STG.E.U8 desc[UR36][R8.64], R5 ;  /* 0x0000000508007986 */ /* 0x0001e2000c101124 */
[----:B------:R-:W-:Y:S05]  /*6070*/  BRA `(.L_x_9139) ;  /* 0x0000000800007947 */ /* 0x000fea0003800000 */
.L_x_9150:
        /* <DEDUP_REMOVED lines=13> */
.L_x_9154:
[----:B------:R-:W-:Y:S01]  /*6150*/  IMAD.MOV.U32 R0, RZ, RZ, 0x7f ;  /* 0x0000007fff007424 */ /* 0x000fe200078e00ff */
[----:B------:R-:W-:-:S04]  /*6160*/  ISETP.GT.U32.AND P0, PT, R3, 0x7f800000, PT ;  /* 0x7f8000000300780c */ /* 0x000fc80003f04070 */
[----:B------:R-:W-:-:S09]  /*6170*/  SEL R0, R0, 0x7c, P0 ;  /* 0x0000007c00007807 */ /* 0x000fd20000000000 */
.L_x_9155:
[----:B------:R-:W-:Y:S05]  /*6180*/  BSYNC B0 ;  /* 0x0000000000007941 */ /* 0x000fea0003800000 */
.L_x_9153:
[----:B------:R-:W-:-:S04]  /*6190*/  LOP3.LUT R3, R5, 0x80000000, RZ, 0xc0, !PT ;  /* 0x8000000005037812 */ /* 0x000fc800078ec0ff */
[----:B------:R-:W-:-:S04]  /*61a0*/  SHF.R.U32.HI R3, RZ, 0x18, R3 ;  /* 0x00000018ff037819 */ /* 0x000fc80000011603 */
[----:B------:R-:W-:-:S05]  /*61b0*/  LOP3.LUT R3, R0, R3, RZ, 0xfc, !PT ;  /* 0x0000000300037212 */ /* 0x000fca00078efcff */
[----:B------:R0:W-:Y:S01]  /*61c0*/  STG.E.U8 desc[UR36][R8.64], R3 ;  /* 0x0000000308007986 */ /* 0x0001e2000c101124 */
[----:B------:R-:W-:Y:S05]  /*61d0*/  BRA `(.L_x_9139) ;  /* 0x0000000400a87947 */ /* 0x000fea0003800000 */
.L_x_9149:
[----:B------:R-:W-:-:S04]  /*61e0*/  I2FP.F32.S32 R0, R18 ;  /* 0x0000001200007245 */ /* 0x000fc80000201400 */
[----:B------:R-:W-:-:S05]  /*61f0*/  F2FP.BF16.F32.PACK_AB R0, RZ, R0 ;  /* 0x00000000ff00723e */ /* 0x000fca00000010ff */
[----:B------:R0:W-:Y:S01]  /*6200*/  STG.E.U16 desc[UR36][R8.64], R0 ;  /* 0x0000000008007986 */ /* 0x0001e2000c101524 */
[----:B------:R-:W-:Y:S05]  /*6210*/  BRA `(.L_x_9139) ;  /* 0x0000000400987947 */ /* 0x000fea0003800000 */
.L_x_9146:
        /* <DEDUP_REMOVED lines=10> */
.L_x_9158:
        /* <DEDUP_REMOVED lines=17> */
.L_x_9161:
[----:B------:R-:W-:-:S04]  /*63d0*/  LOP3.LUT R3, R5, 0x80000000, RZ, 0xc0, !PT ;  /* 0x8000000005037812 */ /* 0x000fc800078ec0ff */
[----:B------:R-:W-:-:S04]  /*63e0*/  SHF.R.U32.HI R3, RZ, 0x18, R3 ;  /* 0x00000018ff037819 */ /* 0x000fc80000011603 */
[----:B------:R-:W-:-:S04]  /*63f0*/  LOP3.LUT R0, R0, R3, RZ, 0xfc, !PT ;  /* 0x0000000300007212 */ /* 0x000fc800078efcff */
[----:B------:R-:W-:-:S07]  /*6400*/  PRMT R4, R0, 0x7610, R4 ;  /* 0x0000761000047816 */ /* 0x000fce0000000004 */
.L_x_9160:
[----:B------:R-:W-:Y:S05]  /*6410*/  BSYNC B0 ;  /* 0x0000000000007941 */ /* 0x000fea0003800000 */
.L_x_9159:
[----:B------:R0:W-:Y:S01]  /*6420*/  STG.E.U8 desc[UR36][R8.64], R4 ;  /* 0x0000000408007986 */ /* 0x0001e2000c101124 */
[----:B------:R-:W-:Y:S05]  /*6430*/  BRA `(.L_x_9139) ;  /* 0x0000000400107947 */ /* 0x000fea0003800000 */
.L_x_9157:
        /* <DEDUP_REMOVED lines=17> */
.L_x_9164:
[----:B------:R-:W-:-:S04]  /*6550*/  LOP3.LUT R3, R5, 0x80000000, RZ, 0xc0, !PT ;  /* 0x8000000005037812 */ /* 0x000fc800078ec0ff */
[----:B------:R-:W-:-:S04]  /*6560*/  SHF.R.U32.HI R3, RZ, 0x18, R3 ;  /* 0x00000018ff037819 */ /* 0x000fc80000011603 */
[----:B------:R-:W-:-:S04]  /*6570*/  LOP3.LUT R0, R0, R3, RZ, 0xfc, !PT ;  /* 0x0000000300007212 */ /* 0x000fc800078efcff */
[----:B------:R-:W-:-:S07]  /*6580*/  PRMT R4, R0, 0x7610, R4 ;  /* 0x0000761000047816 */ /* 0x000fce0000000004 */
.L_x_9163:
[----:B------:R-:W-:Y:S05]  /*6590*/  BSYNC B0 ;  /* 0x0000000000007941 */ /* 0x000fea0003800000 */
.L_x_9162:
[----:B------:R0:W-:Y:S01]  /*65a0*/  STG.E.U8 desc[UR36][R8.64], R4 ;  /* 0x0000000408007986 */ /* 0x0001e2000c101124 */
[----:B------:R-:W-:Y:S05]  /*65b0*/  BRA `(.L_x_9139) ;  /* 0x0000000000b07947 */ /* 0x000fea0003800000 */
.L_x_9156:
        /* <DEDUP_REMOVED lines=22> */
.L_x_9138:
        /* <DEDUP_REMOVED lines=16> */
.L_x_9167:
[----:B------:R-:W-:Y:S05]  /*6820*/  BRA `(.L_x_9139) ;  /* 0x0000000000147947 */ /* 0x000fea0003800000 */
.L_x_9166:
[--C-:B------:R-:W-:Y:S01]  /*6830*/  SHF.R.S32.HI R5, RZ, 0x1f, R18.reuse ;  /* 0x0000001fff057819 */ /* 0x100fe20000011412 */
[----:B------:R-:W-:-:S05]  /*6840*/  IMAD.MOV.U32 R4, RZ, RZ, R18 ;  /* 0x000000ffff047224 */ /* 0x000fca00078e0012 */
[----:B------:R0:W-:Y:S01]  /*6850*/  STG.E.64 desc[UR36][R8.64], R4 ;  /* 0x0000000408007986 */ /* 0x0001e2000c101b24 */
[----:B------:R-:W-:Y:S05]  /*6860*/  BRA `(.L_x_9139) ;  /* 0x0000000000047947 */ /* 0x000fea0003800000 */
.L_x_9165:
[----:B------:R0:W-:Y:S02]  /*6870*/  STG.E desc[UR36][R8.64], R18 ;  /* 0x0000001208007986 */ /* 0x0001e4000c101924 */
.L_x_9139:
[----:B------:R-:W-:-:S07]  /*6880*/  VIADD R2, R2, 0x80 ;  /* 0x0000008002027836 */ /* 0x000fce0000000000 */
.L_x_9099:
[----:B------:R-:W-:Y:S05]  /*6890*/  BSYNC B6 ;  /* 0x0000000000067941 */ /* 0x000fea0003800000 */
.L_x_9098:
        /* <DEDUP_REMOVED lines=21> */
.L_x_9171:
[----:B------:R-:W-:Y:S01]  /*69f0*/  STG.E.U8 desc[UR36][R2.64], R16 ;  /* 0x0000001002007986 */ /* 0x000fe2000c101124 */
[----:B------:R-:W-:Y:S05]  /*6a00*/  EXIT ;  /* 0x000000000000794d */ /* 0x000fea0003800000 */
.L_x_9170:
        /* <DEDUP_REMOVED lines=9> */
.L_x_9174:
[----:B------:R-:W-:Y:S01]  /*6aa0*/  STG.E desc[UR36][R2.64], R16 ;  /* 0x0000001002007986 */ /* 0x000fe2000c101924 */
[----:B------:R-:W-:Y:S05]  /*6ab0*/  EXIT ;  /* 0x000000000000794d */ /* 0x000fea0003800000 */
.L_x_9173:
[----:B------:R-:W-:Y:S01]  /*6ac0*/  STG.E.U16 desc[UR36][R2.64], R16 ;  /* 0x0000001002007986 */ /* 0x000fe2000c101524 */
[----:B------:R-:W-:Y:S05]  /*6ad0*/  EXIT ;  /* 0x000000000000794d */ /* 0x000fea0003800000 */
.L_x_9169:
        /* <DEDUP_REMOVED lines=9> */
.L_x_9176:
[----:B------:R-:W-:-:S04]  /*6b70*/  I2FP.F32.S32 R0, R16 ;  /* 0x0000001000007245 */ /* 0x000fc80000201400 */
[----:B------:R-:W-:-:S05]  /*6b80*/  F2FP.F16.F32.PACK_AB R0, RZ, R0 ;  /* 0x00000000ff00723e */ /* 0x000fca00000000ff */
[----:B------:R-:W-:Y:S01]  /*6b90*/  STG.E.U16 desc[UR36][R2.64], R0 ;  /* 0x0000000002007986 */ /* 0x000fe2000c101524 */
[----:B------:R-:W-:Y:S05]  /*6ba0*/  EXIT ;  /* 0x000000000000794d */ /* 0x000fea0003800000 */
.L_x_9175:
        /* <DEDUP_REMOVED lines=10> */
.L_x_9178:
[----:B------:R-:W-:-:S04]  /*6c50*/  I2FP.F32.S32 R16, R16 ;  /* 0x0000001000107245 */ /* 0x000fc80000201400 */
[----:B------:R-:W-:-:S04]  /*6c60*/  F2FP.F16.F32.PACK_AB R5, RZ, R16 ;  /* 0x00000010ff05723e */ /* 0x000fc800000000ff */
[----:B------:R-:W-:-:S05]  /*6c70*/  PRMT R5, R5, 0x5410, RZ ;  /* 0x0000541005057816 */ /* 0x000fca00000000ff */
[----:B------:R-:W-:Y:S01]  /*6c80*/  STG.E desc[UR36][R2.64], R5 ;  /* 0x0000000502007986 */ /* 0x000fe2000c101924 */
[----:B------:R-:W-:Y:S05]  /*6c90*/  EXIT ;  /* 0x000000000000794d */ /* 0x000fea0003800000 */
.L_x_9177:
[----:B------:R-:W0:Y:S02]  /*6ca0*/  I2F.F64 R16, R16 ;  /* 0x0000001000107312 */ /* 0x000e240000201c00 */
[----:B0-----:R-:W-:Y:S01]  /*6cb0*/  STG.E.64 desc[UR36][R2.64], R16 ;  /* 0x0000001002007986 */ /* 0x001fe2000c101b24 */
[----:B------:R-:W-:Y:S05]  /*6cc0*/  EXIT ;  /* 0x000000000000794d */ /* 0x000fea0003800000 */
.L_x_9168:
        /* <DEDUP_REMOVED lines=12> */
.L_x_9181:
[----:B------:R-:W0:Y:S01]  /*6d90*/  I2F.F64 R16, R16 ;  /* 0x0000001000107312 */ /* 0x000e220000201c00 */
[----:B------:R-:W-:-:S05]  /*6da0*/  CS2R R18, SRZ ;  /* 0x0000000000127805 */ /* 0x000fca000001ff00 */
[----:B0-----:R-:W-:Y:S01]  /*6db0*/  STG.E.128 desc[UR36][R2.64], R16 ;  /* 0x0000001002007986 */ /* 0x001fe2000c101d24 */
[----:B------:R-:W-:Y:S05]  /*6dc0*/  EXIT ;  /* 0x000000000000794d */ /* 0x000fea0003800000 */
.L_x_9180:
        /* <DEDUP_REMOVED lines=21> */
.L_x_9185:
[----:B------:R-:W-:Y:S05]  /*6f20*/  BSYNC B0 ;  /* 0x0000000000007941 */ /* 0x000fea0003800000 */
.L_x_9184:
[----:B------:R-:W-:-:S05]  /*6f30*/  LOP3.LUT R5, R0, R5, RZ, 0xfc, !PT ;  /* 0x0000000500057212 */ /* 0x000fca00078efcff */
[----:B------:R-:W-:Y:S01]  /*6f40*/  STG.E.U8 desc[UR36][R2.64], R5 ;  /* 0x0000000502007986 */ /* 0x000fe2000c101124 */
[----:B------:R-:W-:Y:S05]  /*6f50*/  EXIT ;  /* 0x000000000000794d */ /* 0x000fea0003800000 */
.L_x_9183:
        /* <DEDUP_REMOVED lines=13> */
.L_x_9187:
[----:B------:R-:W-:Y:S01]  /*7030*/  IMAD.MOV.U32 R0, RZ, RZ, 0x7f ;  /* 0x0000007fff007424 */ /* 0x000fe200078e00ff */
[----:B------:R-:W-:-:S04]  /*7040*/  ISETP.GT.U32.AND P0, PT, R4, 0x7f800000, PT ;  /* 0x7f8000000400780c */ /* 0x000fc80003f04070 */
[----:B------:R-:W-:-:S09]  /*7050*/  SEL R0, R0, 0x7c, P0 ;  /* 0x0000007c00007807 */ /* 0x000fd20000000000 */
.L_x_9188:
[----:B------:R-:W-:Y:S05]  /*7060*/  BSYNC B0 ;  /* 0x0000000000007941 */ /* 0x000fea0003800000 */
.L_x_9186:
[----:B------:R-:W-:-:S04]  /*7070*/  LOP3.LUT R4, R5, 0x80000000, RZ, 0xc0, !PT ;  /* 0x8000000005047812 */ /* 0x000fc800078ec0ff */
[----:B------:R-:W-:-:S04]  /*7080*/  SHF.R.U32.HI R5, RZ, 0x18, R4 ;  /* 0x00000018ff057819 */ /* 0x000fc80000011604 */
[----:B------:R-:W-:-:S05]  /*7090*/  LOP3.LUT R5, R0, R5, RZ, 0xfc, !PT ;  /* 0x0000000500057212 */ /* 0x000fca00078efcff */
[----:B------:R-:W-:Y:S01]  /*70a0*/  STG.E.U8 desc[UR36][R2.64], R5 ;  /* 0x0000000502007986 */ /* 0x000fe2000c101124 */
[----:B------:R-:W-:Y:S05]  /*70b0*/  EXIT ;  /* 0x000000000000794d */ /* 0x000fea0003800000 */
.L_x_9182:
[----:B------:R-:W-:-:S04]  /*70c0*/  I2FP.F32.S32 R0, R16 ;  /* 0x0000001000007245 */ /* 0x000fc80000201400 */
[----:B------:R-:W-:-:S05]  /*70d0*/  F2FP.BF16.F32.PACK_AB R0, RZ, R0 ;  /* 0x00000000ff00723e */ /* 0x000fca00000010ff */
[----:B------:R-:W-:Y:S01]  /*70e0*/  STG.E.U16 desc[UR36][R2.64], R0 ;  /* 0x0000000002007986 */ /* 0x000fe2000c101524 */
[----:B------:R-:W-:Y:S05]  /*70f0*/  EXIT ;  /* 0x000000000000794d */ /* 0x000fea0003800000 */
.L_x_9179:
        /* <DEDUP_REMOVED lines=10> */
.L_x_9191:
        /* <DEDUP_REMOVED lines=17> */
.L_x_9194:
[----:B------:R-:W-:-:S04]  /*72b0*/  LOP3.LUT R0, R7, 0x80000000, RZ, 0xc0, !PT ;  /* 0x8000000007007812 */ /* 0x000fc800078ec0ff */
[----:B------:R-:W-:-:S04]  /*72c0*/  SHF.R.U32.HI R5, RZ, 0x18, R0 ;  /* 0x00000018ff057819 */ /* 0x000fc80000011600 */
[----:B------:R-:W-:-:S04]  /*72d0*/  LOP3.LUT R4, R4, R5, RZ, 0xfc, !PT ;  /* 0x0000000504047212 */ /* 0x000fc800078efcff */
[----:B------:R-:W-:-:S07]  /*72e0*/  PRMT R0, R4, 0x7610, R0 ;  /* 0x0000761004007816 */ /* 0x000fce0000000000 */
.L_x_9193:
[----:B------:R-:W-:Y:S05]  /*72f0*/  BSYNC B0 ;  /* 0x0000000000007941 */ /* 0x000fea0003800000 */
.L_x_9192:
[----:B------:R-:W-:Y:S01]  /*7300*/  STG.E.U8 desc[UR36][R2.64], R0 ;  /* 0x0000000002007986 */ /* 0x000fe2000c101124 */
[----:B------:R-:W-:Y:S05]  /*7310*/  EXIT ;  /* 0x000000000000794d */ /* 0x000fea0003800000 */
.L_x_9190:
        /* <DEDUP_REMOVED lines=17> */
.L_x_9197:
[----:B------:R-:W-:-:S04]  /*7430*/  LOP3.LUT R0, R7, 0x80000000, RZ, 0xc0, !PT ;  /* 0x8000000007007812 */ /* 0x000fc800078ec0ff */
[----:B------:R-:W-:-:S04]  /*7440*/  SHF.R.U32.HI R5, RZ, 0x18, R0 ;  /* 0x00000018ff057819 */ /* 0x000fc80000011600 */
[----:B------:R-:W-:-:S04]  /*7450*/  LOP3.LUT R4, R4, R5, RZ, 0xfc, !PT ;  /* 0x0000000504047212 */ /* 0x000fc800078efcff */
[----:B------:R-:W-:-:S07]  /*7460*/  PRMT R0, R4, 0x7610, R0 ;  /* 0x0000761004007816 */ /* 0x000fce0000000000 */
.L_x_9196:
[----:B------:R-:W-:Y:S05]  /*7470*/  BSYNC B0 ;  /* 0x0000000000007941 */ /* 0x000fea0003800000 */
.L_x_9195:
[----:B------:R-:W-:Y:S01]  /*7480*/  STG.E.U8 desc[UR36][R2.64], R0 ;  /* 0x0000000002007986 */ /* 0x000fe2000c101124 */
[----:B------:R-:W-:Y:S05]  /*7490*/  EXIT ;  /* 0x000000000000794d */ /* 0x000fea0003800000 */
.L_x_9189:
        /* <DEDUP_REMOVED lines=22> */
.L_x_9172:
        /* <DEDUP_REMOVED lines=16> */
.L_x_9200:
[----:B------:R-:W-:Y:S05]  /*7700*/  EXIT ;  /* 0x000000000000794d */ /* 0x000fea0003800000 */
.L_x_9199:
[----:B------:R-:W-:-:S05]  /*7710*/  SHF.R.S32.HI R17, RZ, 0x1f, R16 ;  /* 0x0000001fff117819 */ /* 0x000fca0000011410 */
[----:B------:R-:W-:Y:S01]  /*7720*/  STG.E.64 desc[UR36][R2.64], R16 ;  /* 0x0000001002007986 */ /* 0x000fe2000c101b24 */
[----:B------:R-:W-:Y:S05]  /*7730*/  EXIT ;  /* 0x000000000000794d */ /* 0x000fea0003800000 */
.L_x_9198:
[----:B------:R-:W-:Y:S01]  /*7740*/  STG.E desc[UR36][R2.64], R16 ;  /* 0x0000001002007986 */ /* 0x000fe2000c101924 */
[----:B------:R-:W-:Y:S05]  /*7750*/  EXIT ;  /* 0x000000000000794d */ /* 0x000fea0003800000 */
.L_x_9201:
        /* <DEDUP_REMOVED lines=10> */
.L_x_23534:


//--------------------- .text._ZN2at6native18elementwise_kernelILi128ELi2EZNS0_22gpu_kernel_impl_nocastIZZZNS0_16sign_kernel_cudaERNS_18TensorIteratorBaseEENKUlvE_clEvENKUlvE1_clEvEUliE_EEvS4_RKT_EUliE_EEviT1_ --------------------------
	.section	.text._ZN2at6native18elementwise_kernelILi128ELi2EZNS0_22gpu_kernel_impl_nocastIZZZNS0_16sign_kernel_cudaERNS_18TensorIteratorBaseEENKUlvE_clEvENKUlvE1_clEvEUliE_EEvS4_RKT_EUliE_EEviT1_,"ax",@progbits
	.align	128
        .global         _ZN2at6native18elementwise_kernelILi128ELi2EZNS0_22gpu_kernel_impl_nocastIZZZNS0_16sign_kernel_cudaERNS_18TensorIteratorBaseEENKUlvE_clEvENKUlvE1_clEvEUliE_EEvS4_RKT_EUliE_EEviT1_
        .type           _ZN2at6native18elementwise_kernelILi128ELi2EZNS0_22gpu_kernel_impl_nocastIZZZNS0_16sign_kernel_cudaERNS_18TensorIteratorBaseEENKUlvE_clEvENKUlvE1_clEvEUliE_EEvS4_RKT_EUliE_EEviT1_,@function
        .size           _ZN2at6native18elementwise_kernelILi128ELi2EZNS0_22gpu_kernel_impl_nocastIZZZNS0_16sign_kernel_cudaERNS_18TensorIteratorBaseEENKUlvE_clEvENKUlvE1_clEvEUliE_EEvS4_RKT_EUliE_EEviT1_,(.L_x_23535 - _ZN2at6native18elementwise_kernelILi128ELi2EZNS0_22gpu_kernel_impl_nocastIZZZNS0_16sign_kernel_cudaERNS_18TensorIteratorBaseEENKUlvE_clEvENKUlvE1_clEvEUliE_EEvS4_RKT_EUliE_EEviT1_)
        .other          _ZN2at6native18elementwise_kernelILi128ELi2EZNS0_22gpu_kernel_impl_nocastIZZZNS0_16sign_kernel_cudaERNS_18TensorIteratorBaseEENKUlvE_clEvENKUlvE1_clEvEUliE_EEvS4_RKT_EUliE_EEviT1_,@"STO_CUDA_ENTRY STV_DEFAULT"
_ZN2at6native18elementwise_kernelILi128ELi2EZNS0_22gpu_kernel_impl_nocastIZZZNS0_16sign_kernel_cudaERNS_18TensorIteratorBaseEENKUlvE_clEvENKUlvE1_clEvEUliE_EEvS4_RKT_EUliE_EEviT1_:
.text._ZN2at6native18elementwise_kernelILi128ELi2EZNS0_22gpu_kernel_impl_nocastIZZZNS0_16sign_kernel_cudaERNS_18TensorIteratorBaseEENKUlvE_clEvENKUlvE1_clEvEUliE_EEvS4_RKT_EUliE_EEviT1_:
        /* <DEDUP_REMOVED lines=312> */
.L_x_9204:
        /* <DEDUP_REMOVED lines=8> */
[C---:B--2---:R-:W-:Y:S02]  /*1400*/  ISETP.GT.AND P0, PT, R4.reuse, RZ, PT ;  /* 0x000000ff0400720c */ /* 0x044fe40003f04270 */
[----:B------:R-:W-:Y:S02]  /*1410*/  SHF.R.S32.HI R6, RZ, 0x1f, R4 ;  /* 0x0000001fff067819 */ /* 0x000fe40000011404 */
[----:B------:R-:W-:-:S09]  /*1420*/  LEA.HI.SX32 R9, R4, 0x1, 0x1 ;  /* 0x0000000104097811 */ /* 0x000fd200078f0aff */
[----:B------:R-:W-:-:S05]  /*1430*/  @!P0 IMAD.MOV R9, RZ, RZ, R6 ;  /* 0x000000ffff098224 */ /* 0x000fca00078e0206 */
[----:B------:R0:W-:Y:S02]  /*1440*/  STG.E desc[UR4][R2.64], R9 ;  /* 0x0000000902007986 */ /* 0x0001e4000c101904 */
.L_x_9203:
[----:B------:R-:W-:Y:S05]  /*1450*/  BSYNC B0 ;  /* 0x0000000000007941 */ /* 0x000fea0003800000 */
.L_x_9202:
        /* <DEDUP_REMOVED lines=305> */
.L_x_9205:
[----:B------:R-:W-:Y:S02]  /*2770*/  ULDC.64 UR6, c[0x0][0x418] ;  /* 0x0001060000067ab9 */ /* 0x000fe40000000a00 */
[----:B------:R-:W-:-:S04]  /*2780*/  IADD3 R4, P0, R0, UR6, RZ ;  /* 0x0000000600047c10 */ /* 0x000fc8000ff1e0ff */
[----:B------:R-:W-:Y:S01]  /*2790*/  IADD3.X R5, RZ, UR7, RZ, P0, !PT ;  /* 0x00000007ff057c10 */ /* 0x000fe200087fe4ff */
[----:B------:R-:W-:-:S04]  /*27a0*/  ULDC.64 UR6, c[0x0][0x410] ;  /* 0x0001040000067ab9 */ /* 0x000fc80000000a00 */
[----:B------:R-:W2:Y:S01]  /*27b0*/  LDG.E R4, desc[UR4][R4.64] ;  /* 0x0000000404047981 */ /* 0x000ea2000c1e1900 */
[----:B------:R-:W-:-:S04]  /*27c0*/  IADD3 R2, P1, R3, UR6, RZ ;  /* 0x0000000603027c10 */ /* 0x000fc8000ff3e0ff */
[----:B------:R-:W-:Y:S02]  /*27d0*/  IADD3.X R3, RZ, UR7, RZ, P1, !PT ;  /* 0x00000007ff037c10 */ /* 0x000fe40008ffe4ff */
[C---:B--2---:R-:W-:Y:S02]  /*27e0*/  ISETP.GT.AND P0, PT, R4.reuse, RZ, PT ;  /* 0x000000ff0400720c */ /* 0x044fe40003f04270 */
[----:B------:R-:W-:Y:S02]  /*27f0*/  SHF.R.S32.HI R0, RZ, 0x1f, R4 ;  /* 0x0000001fff007819 */ /* 0x000fe40000011404 */
[----:B------:R-:W-:-:S09]  /*2800*/  LEA.HI.SX32 R7, R4, 0x1, 0x1 ;  /* 0x0000000104077811 */ /* 0x000fd200078f0aff */
[----:B------:R-:W-:-:S05]  /*2810*/  @!P0 IADD3 R7, R0, RZ, RZ ;  /* 0x000000ff00078210 */ /* 0x000fca0007ffe0ff */
[----:B------:R-:W-:Y:S01]  /*2820*/  STG.E desc[UR4][R2.64], R7 ;  /* 0x0000000702007986 */ /* 0x000fe2000c101904 */
[----:B------:R-:W-:Y:S05]  /*2830*/  EXIT ;  /* 0x000000000000794d */ /* 0x000fea0003800000 */
.L_x_9206:
        /* <DEDUP_REMOVED lines=12> */
.L_x_23535:


//--------------------- .text._ZN2at6native27unrolled_elementwise_kernelIZZZNS0_16sign_kernel_cudaERNS_18TensorIteratorBaseEENKUlvE_clEvENKUlvE1_clEvEUliE_St5arrayIPcLm2EELi4E23TrivialOffsetCalculatorILi1EjESB_NS0_6memory15LoadWithoutCastENSC_16StoreWithoutCastEEEviT_T0_T2_T3_T4_T5_ --------------------------
	.section	.text._ZN2at6native27unrolled_elementwise_kernelIZZZNS0_16sign_kernel_cudaERNS_18TensorIteratorBaseEENKUlvE_clEvENKUlvE1_clEvEUliE_St5arrayIPcLm2EELi4E23TrivialOffsetCalculatorILi1EjESB_NS0_6memory15LoadWithoutCastENSC_16StoreWithoutCastEEEviT_T0_T2_T3_T4_T5_,"ax",@progbits
	.align	128
        .global         _ZN2at6native27unrolled_elementwise_kernelIZZZNS0_16sign_kernel_cudaERNS_18TensorIteratorBaseEENKUlvE_clEvENKUlvE1_clEvEUliE_St5arrayIPcLm2EELi4E23TrivialOffsetCalculatorILi1EjESB_NS0_6memory15LoadWithoutCastENSC_16StoreWithoutCastEEEviT_T0_T2_T3_T4_T5_
        .type           _ZN2at6native27unrolled_elementwise_kernelIZZZNS0_16sign_kernel_cudaERNS_18TensorIteratorBaseEENKUlvE_clEvENKUlvE1_clEvEUliE_St5arrayIPcLm2EELi4E23TrivialOffsetCalculatorILi1EjESB_NS0_6memory15LoadWithoutCastENSC_16StoreWithoutCastEEEviT_T0_T2_T3_T4_T5_,@function
        .size           _ZN2at6native27unrolled_elementwise_kernelIZZZNS0_16sign_kernel_cudaERNS_18TensorIteratorBaseEENKUlvE_clEvENKUlvE1_clEvEUliE_St5arrayIPcLm2EELi4E23TrivialOffsetCalculatorILi1EjESB_NS0_6memory15LoadWithoutCastENSC_16StoreWithoutCastEEEviT_T0_T2_T3_T4_T5_,(.L_x_23536 - _ZN2at6native27unrolled_elementwise_kernelIZZZNS0_16sign_kernel_cudaERNS_18TensorIteratorBaseEENKUlvE_clEvENKUlvE1_clEvEUliE_St5arrayIPcLm2EELi4E23TrivialOffsetCalculatorILi1EjESB_NS0_6memory15LoadWithoutCastENSC_16StoreWithoutCastEEEviT_T0_T2_T3_T4_T5_)
        .other          _ZN2at6native27unrolled_elementwise_kernelIZZZNS0_16sign_kernel_cudaERNS_18TensorIteratorBaseEENKUlvE_clEvENKUlvE1_clEvEUliE_St5arrayIPcLm2EELi4E23TrivialOffsetCalculatorILi1EjESB_NS0_6memory15LoadWithoutCastENSC_16StoreWithoutCastEEEviT_T0_T2_T3_T4_T5_,@"STO_CUDA_ENTRY STV_DEFAULT"
_ZN2at6native27unrolled_elementwise_kernelIZZZNS0_16sign_kernel_cudaERNS_18TensorIteratorBaseEENKUlvE_clEvENKUlvE1_clEvEUliE_St5arrayIPcLm2EELi4E23TrivialOffsetCalculatorILi1EjESB_NS0_6memory15LoadWithoutCastENSC_16StoreWithoutCastEEEviT_T0_T2_T3_T4_T5_:
.text._ZN2at6native27unrolled_elementwise_kernelIZZZNS0_16sign_kernel_cudaERNS_18TensorIteratorBaseEENKUlvE_clEvENKUlvE1_clEvEUliE_St5arrayIPcLm2EELi4E23TrivialOffsetCalculatorILi1EjESB_NS0_6memory15LoadWithoutCastENSC_16StoreWithoutCastEEEviT_T0_T2_T3_T4_T5_:
        /* <DEDUP_REMOVED lines=11> */
[----:B------:R-:W-:Y:S01]  /*00b0*/  @!P1 IADD3 R2, R2, 0x80, RZ ;  /* 0x0000008002029810 */ /* 0x000fe20007ffe0ff */
[----:B------:R-:W0:Y:S03]  /*00c0*/  @!P1 LDC.64 R8, c[0x0][0x220] ;  /* 0x00008800ff089b82 */ /* 0x000e260000000a00 */
[----:B------:R-:W-:-:S13]  /*00d0*/  ISETP.GE.AND P3, PT, R2, R3, PT ;  /* 0x000000030200720c */ /* 0x000fda0003f66270 */
[----:B------:R-:W-:Y:S01]  /*00e0*/  @!P3 IMAD R19, R0, 0x200, R2 ;  /* 0x000002000013b824 */ /* 0x000fe200078e0202 */
[----:B------:R-:W1:Y:S01]  /*00f0*/  @!P3 LDC.64 R12, c[0x0][0x220] ;  /* 0x00008800ff0cbb82 */ /* 0x000e620000000a00 */
[----:B------:R-:W-:-:S05]  /*0100*/  @!P3 VIADD R2, R2, 0x80 ;  /* 0x000000800202b836 */ /* 0x000fca0000000000 */
[----:B------:R-:W-:-:S13]  /*0110*/  ISETP.GE.AND P2, PT, R2, R3, PT ;  /* 0x000000030200720c */ /* 0x000fda0003f46270 */
[----:B------:R-:W2:Y:S01]  /*0120*/  @!P2 LDC.64 R10, c[0x0][0x220] ;  /* 0x00008800ff0aab82 */ /* 0x000ea20000000a00 */
[C---:B------:R-:W-:Y:S01]  /*0130*/  @!P2 IMAD R7, R0.reuse, 0x200, R2 ;  /* 0x000002000007a824 */ /* 0x040fe200078e0202 */
[----:B------:R-:W-:Y:S01]  /*0140*/  HFMA2.MMA R2, -RZ, RZ, 0, 0 ;  /* 0x00000000ff027435 */ /* 0x000fe200000001ff */
[----:B------:R-:W-:Y:S02]  /*0150*/  @!P0 IMAD R15, R0, 0x200, R5 ;  /* 0x00000200000f8824 */ /* 0x000fe400078e0205 */
[----:B--2---:R-:W-:-:S03]  /*0160*/  @!P2 IMAD.WIDE.U32 R10, R7, 0x4, R10 ;  /* 0x00000004070aa825 */ /* 0x004fc600078e000a */
[----:B------:R-:W2:Y:S01]  /*0170*/  @!P0 LDC.64 R6, c[0x0][0x220] ;  /* 0x00008800ff068b82 */ /* 0x000ea20000000a00 */
[----:B------:R-:W-:-:S03]  /*0180*/  IMAD.MOV.U32 R4, RZ, RZ, RZ ;  /* 0x000000ffff047224 */ /* 0x000fc600078e00ff */
[----:B------:R3:W5:Y:S01]  /*0190*/  @!P2 LDG.E R2, desc[UR4][R10.64] ;  /* 0x000000040a02a981 */ /* 0x000762000c1e1900 */
[----:B0-----:R-:W-:-:S04]  /*01a0*/  @!P1 IMAD.WIDE.U32 R8, R17, 0x4, R8 ;  /* 0x0000000411089825 */ /* 0x001fc800078e0008 */
[----:B-1----:R-:W-:-:S05]  /*01b0*/  @!P3 IMAD.WIDE.U32 R12, R19, 0x4, R12 ;  /* 0x00000004130cb825 */ /* 0x002fca00078e000c */
[----:B------:R3:W5:Y:S01]  /*01c0*/  @!P3 LDG.E R4, desc[UR4][R12.64] ;  /* 0x000000040c04b981 */ /* 0x000762000c1e1900 */
[----:B--2---:R-:W-:Y:S01]  /*01d0*/  @!P0 IMAD.WIDE.U32 R6, R15, 0x4, R6 ;  /* 0x000000040f068825 */ /* 0x004fe200078e0006 */
[----:B------:R-:W-:-:S06]  /*01e0*/  CS2R R14, SRZ ;  /* 0x00000000000e7805 */ /* 0x000fcc000001ff00 */
[----:B------:R3:W5:Y:S04]  /*01f0*/  @!P1 LDG.E R14, desc[UR4][R8.64] ;  /* 0x00000004080e9981 */ /* 0x000768000c1e1900 */
[----:B------:R3:W5:Y:S01]  /*0200*/  @!P0 LDG.E R15, desc[UR4][R6.64] ;  /* 0x00000004060f8981 */ /* 0x000762000c1e1900 */
[----:B------:R-:W-:Y:S04]  /*0210*/  BSSY B0, `(.L_x_9207) ;  /* 0x000000b000007945 */ /* 0x000fe80003800000 */
[----:B------:R-:W-:Y:S05]  /*0220*/  @P0 BRA `(.L_x_9208) ;  /* 0x0000000000240947 */ /* 0x000fea0003800000 */
[----:B---3--:R-:W0:Y:S01]  /*0230*/  LDC.64 R6, c[0x0][0x218] ;  /* 0x00008600ff067b82 */ /* 0x008e220000000a00 */
[----:B-----5:R-:W-:Y:S02]  /*0240*/  ISETP.GT.AND P0, PT, R15, RZ, PT ;  /* 0x000000ff0f00720c */ /* 0x020fe40003f04270 */
[----:B------:R-:W-:Y:S02]  /*0250*/  SHF.R.S32.HI R8, RZ, 0x1f, R15 ;  /* 0x0000001fff087819 */ /* 0x000fe4000001140f */
[----:B------:R-:W-:Y:S01]  /*0260*/  LEA R9, R0, R5, 0x9 ;  /* 0x0000000500097211 */ /* 0x000fe200078e48ff */
[----:B------:R-:W-:Y:S01]  /*0270*/  VIADD R5, R5, 0x80 ;  /* 0x0000008005057836 */ /* 0x000fe20000000000 */
[----:B------:R-:W-:-:S07]  /*0280*/  LEA.HI.SX32 R15, R15, 0x1, 0x1 ;  /* 0x000000010f0f7811 */ /* 0x000fce00078f0aff */
[----:B------:R-:W-:Y:S02]  /*0290*/  @!P0 IMAD.MOV R15, RZ, RZ, R8 ;  /* 0x000000ffff0f8224 */ /* 0x000fe400078e0208 */
[----:B0-----:R-:W-:-:S05]  /*02a0*/  IMAD.WIDE.U32 R6, R9, 0x4, R6 ;  /* 0x0000000409067825 */ /* 0x001fca00078e0006 */
[----:B------:R0:W-:Y:S02]  /*02b0*/  STG.E desc[UR4][R6.64], R15 ;  /* 0x0000000f06007986 */ /* 0x0001e4000c101904 */
.L_x_9208:
[----:B------:R-:W-:Y:S05]  /*02c0*/  BSYNC B0 ;  /* 0x0000000000007941 */ /* 0x000fea0003800000 */
.L_x_9207:
[----:B------:R-:W-:Y:S01]  /*02d0*/  ISETP.GE.AND P0, PT, R5, R3, PT ;  /* 0x000000030500720c */ /* 0x000fe20003f06270 */
[----:B------:R-:W-:-:S12]  /*02e0*/  BSSY B0, `(.L_x_9209) ;  /* 0x0000016000007945 */ /* 0x000fd80003800000 */
[----:B------:R-:W-:Y:S05]  /*02f0*/  @P0 BRA `(.L_x_9210) ;  /* 0x0000000000500947 */ /* 0x000fea0003800000 */
[----:B0--3--:R-:W0:Y:S01]  /*0300*/  LDC.64 R6, c[0x0][0x218] ;  /* 0x00008600ff067b82 */ /* 0x009e220000000a00 */
[----:B-----5:R-:W-:Y:S02]  /*0310*/  ISETP.GT.AND P0, PT, R14, RZ, PT ;  /* 0x000000ff0e00720c */ /* 0x020fe40003f04270 */
[----:B------:R-:W-:Y:S02]  /*0320*/  SHF.R.S32.HI R8, RZ, 0x1f, R14 ;  /* 0x0000001fff087819 */ /* 0x000fe4000001140e */
[----:B------:R-:W-:Y:S01]  /*0330*/  LEA R11, R0, R5, 0x9 ;  /* 0x00000005000b7211 */ /* 0x000fe200078e48ff */
[----:B------:R-:W-:Y:S01]  /*0340*/  VIADD R5, R5, 0x80 ;  /* 0x0000008005057836 */ /* 0x000fe20000000000 */
[----:B------:R-:W-:-:S07]  /*0350*/  LEA.HI.SX32 R9, R14, 0x1, 0x1 ;  /* 0x000000010e097811 */ /* 0x000fce00078f0aff */
[----:B------:R-:W-:Y:S01]  /*0360*/  @!P0 IMAD.MOV R9, RZ, RZ, R8 ;  /* 0x000000ffff098224 */ /* 0x000fe200078e0208 */
[----:B------:R-:W-:Y:S01]  /*0370*/  ISETP.GE.AND P0, PT, R5, R3, PT ;  /* 0x000000030500720c */ /* 0x000fe20003f06270 */
[----:B0-----:R-:W-:-:S05]  /*0380*/  IMAD.WIDE.U32 R6, R11, 0x4, R6 ;  /* 0x000000040b067825 */ /* 0x001fca00078e0006 */
[----:B------:R1:W-:Y:S07]  /*0390*/  STG.E desc[UR4][R6.64], R9 ;  /* 0x0000000906007986 */ /* 0x0003ee000c101904 */
[----:B------:R-:W-:Y:S05]  /*03a0*/  @P0 BRA `(.L_x_9210) ;  /* 0x0000000000240947 */ /* 0x000fea0003800000 */
[----:B-1----:R-:W0:Y:S01]  /*03b0*/  LDC.64 R6, c[0x0][0x218] ;  /* 0x00008600ff067b82 */ /* 0x002e220000000a00 */
[----:B------:R-:W-:Y:S02]  /*03c0*/  ISETP.GT.AND P0, PT, R4, RZ, PT ;  /* 0x000000ff0400720c */ /* 0x000fe40003f04270 */
[----:B------:R-:W-:Y:S02]  /*03d0*/  SHF.R.S32.HI R8, RZ, 0x1f, R4 ;  /* 0x0000001fff087819 */ /* 0x000fe40000011404 */
[----:B------:R-:W-:Y:S01]  /*03e0*/  LEA R11, R0, R5, 0x9 ;  /* 0x00000005000b7211 */ /* 0x000fe200078e48ff */
[----:B------:R-:W-:Y:S01]  /*03f0*/  VIADD R5, R5, 0x80 ;  /* 0x0000008005057836 */ /* 0x000fe20000000000 */
[----:B------:R-:W-:-:S07]  /*0400*/  LEA.HI.SX32 R9, R4, 0x1, 0x1 ;  /* 0x0000000104097811 */ /* 0x000fce00078f0aff */
[----:B------:R-:W-:Y:S02]  /*0410*/  @!P0 IMAD.MOV R9, RZ, RZ, R8 ;  /* 0x000000ffff098224 */ /* 0x000fe400078e0208 */
[----:B0-----:R-:W-:-:S05]  /*0420*/  IMAD.WIDE.U32 R6, R11, 0x4, R6 ;  /* 0x000000040b067825 */ /* 0x001fca00078e0006 */
[----:B------:R2:W-:Y:S02]  /*0430*/  STG.E desc[UR4][R6.64], R9 ;  /* 0x0000000906007986 */ /* 0x0005e4000c101904 */
.L_x_9210:
[----:B------:R-:W-:Y:S05]  /*0440*/  BSYNC B0 ;  /* 0x0000000000007941 */ /* 0x000fea0003800000 */
.L_x_9209:
[----:B------:R-:W-:-:S13]  /*0450*/  ISETP.GE.AND P0, PT, R5, R3, PT ;  /* 0x000000030500720c */ /* 0x000fda0003f06270 */
[----:B------:R-:W-:Y:S05]  /*0460*/  @P0 EXIT ;  /* 0x000000000000094d */ /* 0x000fea0003800000 */
[----:B0123--:R-:W0:Y:S01]  /*0470*/  LDC.64 R6, c[0x0][0x218] ;  /* 0x00008600ff067b82 */ /* 0x00fe220000000a00 */
[----:B-----5:R-:W-:Y:S02]  /*0480*/  ISETP.GT.AND P0, PT, R2, RZ, PT ;  /* 0x000000ff0200720c */ /* 0x020fe40003f04270 */
[----:B------:R-:W-:Y:S02]  /*0490*/  LEA R3, R0, R5, 0x9 ;  /* 0x0000000500037211 */ /* 0x000fe400078e48ff */
[----:B------:R-:W-:Y:S02]  /*04a0*/  SHF.R.S32.HI R0, RZ, 0x1f, R2 ;  /* 0x0000001fff007819 */ /* 0x000fe40000011402 */
[----:B------:R-:W-:-:S07]  /*04b0*/  LEA.HI.SX32 R5, R2, 0x1, 0x1 ;  /* 0x0000000102057811 */ /* 0x000fce00078f0aff */
[----:B------:R-:W-:Y:S02]  /*04c0*/  @!P0 IMAD.MOV R5, RZ, RZ, R0 ;  /* 0x000000ffff058224 */ /* 0x000fe400078e0200 */
[----:B0-----:R-:W-:-:S05]  /*04d0*/  IMAD.WIDE.U32 R2, R3, 0x4, R6 ;  /* 0x0000000403027825 */ /* 0x001fca00078e0006 */
[----:B------:R-:W-:Y:S01]  /*04e0*/  STG.E desc[UR4][R2.64], R5 ;  /* 0x0000000502007986 */ /* 0x000fe2000c101904 */
[----:B------:R-:W-:Y:S05]  /*04f0*/  EXIT ;  /* 0x000000000000794d */ /* 0x000fea0003800000 */
.L_x_9211:
        /* <DEDUP_REMOVED lines=16> */
.L_x_23536:


//--------------------- .text._ZN2at6native29vectorized_elementwise_kernelILi2EZZZNS0_16sign_kernel_cudaERNS_18TensorIteratorBaseEENKUlvE_clEvENKUlvE1_clEvEUliE_St5arrayIPcLm2EEEEviT0_T1_ --------------------------
	.section	.text._ZN2at6native29vectorized_elementwise_kernelILi2EZZZNS0_16sign_kernel_cudaERNS_18TensorIteratorBaseEENKUlvE_clEvENKUlvE1_clEvEUliE_St5arrayIPcLm2EEEEviT0_T1_,"ax",@progbits
	.align	128
        .global         _ZN2at6native29vectorized_elementwise_kernelILi2EZZZNS0_16sign_kernel_cudaERNS_18TensorIteratorBaseEENKUlvE_clEvENKUlvE1_clEvEUliE_St5arrayIPcLm2EEEEviT0_T1_
        .type           _ZN2at6native29vectorized_elementwise_kernelILi2EZZZNS0_16sign_kernel_cudaERNS_18TensorIteratorBaseEENKUlvE_clEvENKUlvE1_clEvEUliE_St5arrayIPcLm2EEEEviT0_T1_,@function
        .size           _ZN2at6native29vectorized_elementwise_kernelILi2EZZZNS0_16sign_kernel_cudaERNS_18TensorIteratorBaseEENKUlvE_clEvENKUlvE1_clEvEUliE_St5arrayIPcLm2EEEEviT0_T1_,(.L_x_23537 - _ZN2at6native29vectorized_elementwise_kernelILi2EZZZNS0_16sign_kernel_cudaERNS_18TensorIteratorBaseEENKUlvE_clEvENKUlvE1_clEvEUliE_St5arrayIPcLm2EEEEviT0_T1_)
        .other          _ZN2at6native29vectorized_elementwise_kernelILi2EZZZNS0_16sign_kernel_cudaERNS_18TensorIteratorBaseEENKUlvE_clEvENKUlvE1_clEvEUliE_St5arrayIPcLm2EEEEviT0_T1_,@"STO_CUDA_ENTRY STV_DEFAULT"
_ZN2at6native29vectorized_elementwise_kernelILi2EZZZNS0_16sign_kernel_cudaERNS_18TensorIteratorBaseEENKUlvE_clEvENKUlvE1_clEvEUliE_St5arrayIPcLm2EEEEviT0_T1_:
.text._ZN2at6native29vectorized_elementwise_kernelILi2EZZZNS0_16sign_kernel_cudaERNS_18TensorIteratorBaseEENKUlvE_clEvENKUlvE1_clEvEUliE_St5arrayIPcLm2EEEEviT0_T1_:
        /* <DEDUP_REMOVED lines=17> */
[----:B--2---:R-:W-:-:S04]  /*0110*/  IMAD.WIDE.U32 R12, R0, 0x4, R12 ;  /* 0x00000004000c7825 */ /* 0x004fc800078e000c */
[----:B0-----:R-:W-:Y:S01]  /*0120*/  IMAD.WIDE R10, R15, 0x8, R12 ;  /* 0x000000080f0a7825 */ /* 0x001fe200078e020c */
[----:B---3--:R-:W-:Y:S02]  /*0130*/  ISETP.GT.AND P1, PT, R8, RZ, PT ;  /* 0x000000ff0800720c */ /* 0x008fe40003f24270 */
[----:B------:R-:W-:Y:S02]  /*0140*/  ISETP.GT.AND P2, PT, R9, RZ, PT ;  /* 0x000000ff0900720c */ /* 0x000fe40003f44270 */
[----:B----4-:R-:W-:Y:S02]  /*0150*/  ISETP.GT.AND P3, PT, R6, RZ, PT ;  /* 0x000000ff0600720c */ /* 0x010fe40003f64270 */
[----:B------:R-:W-:Y:S02]  /*0160*/  SHF.R.S32.HI R0, RZ, 0x1f, R8 ;  /* 0x0000001fff007819 */ /* 0x000fe40000011408 */
[----:B------:R-:W-:Y:S02]  /*0170*/  SHF.R.S32.HI R14, RZ, 0x1f, R9 ;  /* 0x0000001fff0e7819 */ /* 0x000fe40000011409 */
[----:B------:R-:W-:-:S02]  /*0180*/  ISETP.GT.AND P0, PT, R7, RZ, PT ;  /* 0x000000ff0700720c */ /* 0x000fc40003f04270 */
[----:B------:R-:W-:Y:S02]  /*0190*/  SHF.R.S32.HI R16, RZ, 0x1f, R6 ;  /* 0x0000001fff107819 */ /* 0x000fe40000011406 */
[----:B------:R-:W-:Y:S01]  /*01a0*/  LEA.HI.SX32 R8, R8, 0x1, 0x1 ;  /* 0x0000000108087811 */ /* 0x000fe200078f0aff */
[----:B------:R-:W-:Y:S01]  /*01b0*/  @!P1 IMAD.MOV R8, RZ, RZ, R0 ;  /* 0x000000ffff089224 */ /* 0x000fe200078e0200 */
[----:B------:R-:W-:Y:S01]  /*01c0*/  LEA.HI.SX32 R9, R9, 0x1, 0x1 ;  /* 0x0000000109097811 */ /* 0x000fe200078f0aff */
[----:B------:R-:W-:Y:S01]  /*01d0*/  @!P2 IMAD.MOV R9, RZ, RZ, R14 ;  /* 0x000000ffff09a224 */ /* 0x000fe200078e020e */
[----:B------:R-:W-:Y:S01]  /*01e0*/  LEA.HI.SX32 R6, R6, 0x1, 0x1 ;  /* 0x0000000106067811 */ /* 0x000fe200078f0aff */
[----:B------:R-:W-:Y:S01]  /*01f0*/  @!P3 IMAD.MOV R6, RZ, RZ, R16 ;  /* 0x000000ffff06b224 */ /* 0x000fe200078e0210 */
[----:B-----5:R-:W-:Y:S02]  /*0200*/  ISETP.GT.AND P1, PT, R4, RZ, PT ;  /* 0x000000ff0400720c */ /* 0x020fe40003f24270 */
[----:B------:R-:W-:Y:S01]  /*0210*/  ISETP.GT.AND P2, PT, R5, RZ, PT ;  /* 0x000000ff0500720c */ /* 0x000fe20003f44270 */
[----:B------:R-:W-:Y:S01]  /*0220*/  STG.E.64 desc[UR4][R10.64], R8 ;  /* 0x000000080a007986 */ /* 0x000fe2000c101b04 */
[----:B------:R-:W-:-:S02]  /*0230*/  ISETP.GT.AND P3, PT, R2, RZ, PT ;  /* 0x000000ff0200720c */ /* 0x000fc40003f64270 */
[----:B------:R-:W-:Y:S02]  /*0240*/  ISETP.GT.AND P4, PT, R3, RZ, PT ;  /* 0x000000ff0300720c */ /* 0x000fe40003f84270 */
[----:B------:R-:W-:Y:S02]  /*0250*/  SHF.R.S32.HI R0, RZ, 0x1f, R7 ;  /* 0x0000001fff007819 */ /* 0x000fe40000011407 */
[----:B------:R-:W-:Y:S02]  /*0260*/  LEA.HI.SX32 R7, R7, 0x1, 0x1 ;  /* 0x0000000107077811 */ /* 0x000fe400078f0aff */
[----:B------:R-:W-:Y:S01]  /*0270*/  SHF.R.S32.HI R12, RZ, 0x1f, R5 ;  /* 0x0000001fff0c7819 */ /* 0x000fe20000011405 */
[----:B------:R-:W-:Y:S01]  /*0280*/  @!P0 IMAD.MOV R7, RZ, RZ, R0 ;  /* 0x000000ffff078224 */ /* 0x000fe200078e0200 */
[----:B------:R-:W-:Y:S02]  /*0290*/  SHF.R.S32.HI R0, RZ, 0x1f, R4 ;  /* 0x0000001fff007819 */ /* 0x000fe40000011404 */
[----:B------:R-:W-:-:S02]  /*02a0*/  SHF.R.S32.HI R13, RZ, 0x1f, R2 ;  /* 0x0000001fff0d7819 */ /* 0x000fc40000011402 */
[----:B------:R-:W-:Y:S01]  /*02b0*/  SHF.R.S32.HI R14, RZ, 0x1f, R3 ;  /* 0x0000001fff0e7819 */ /* 0x000fe20000011403 */
[----:B------:R-:W-:Y:S01]  /*02c0*/  STG.E.64 desc[UR4][R10.64+0x400], R6 ;  /* 0x000400060a007986 */ /* 0x000fe2000c101b04 */
        /* <DEDUP_REMOVED lines=8> */
[----:B------:R-:W-:Y:S04]  /*0350*/  STG.E.64 desc[UR4][R10.64+0x800], R4 ;  /* 0x000800040a007986 */ /* 0x000fe8000c101b04 */
[----:B------:R-:W-:Y:S01]  /*0360*/  STG.E.64 desc[UR4][R10.64+0xc00], R2 ;  /* 0x000c00020a007986 */ /* 0x000fe2000c101b04 */
[----:B------:R-:W-:Y:S05]  /*0370*/  EXIT ;  /* 0x000000000000794d */ /* 0x000fea0003800000 */
.L_x_9212:
        /* <DEDUP_REMOVED lines=16> */
[----:B------:R1:W5:Y:S11]  /*0480*/  @!P6 LDG.E R18, desc[UR4][R28.64] ;  /* 0x000000041c12e981 */ /* 0x000376000c1e1900 */
        /* <DEDUP_REMOVED lines=13> */
[----:B------:R-:W-:Y:S01]  /*0560*/  @!P1 IADD3 R25, R25, 0x80, RZ ;  /* 0x0000008019199810 */ /* 0x000fe20007ffe0ff */
[----:B------:R-:W4:Y:S03]  /*0570*/  @!P1 LDC.64 R4, c[0x0][0x220] ;  /* 0x00008800ff049b82 */ /* 0x000f260000000a00 */
[----:B------:R-:W-:-:S13]  /*0580*/  ISETP.GE.AND P6, PT, R25, R16, PT ;  /* 0x000000101900720c */ /* 0x000fda0003fc6270 */
[----:B------:R-:W0:Y:S01]  /*0590*/  @!P6 LDC.64 R6, c[0x0][0x220] ;  /* 0x00008800ff06eb82 */ /* 0x000e220000000a00 */
[----:B--2---:R-:W-:-:S04]  /*05a0*/  @!P5 IMAD.WIDE.U32 R12, R20, 0x4, R12 ;  /* 0x00000004140cd825 */ /* 0x004fc800078e000c */
[----:B---3--:R-:W-:Y:S01]  /*05b0*/  @!P4 IMAD.WIDE.U32 R14, R21, 0x4, R14 ;  /* 0x00000004150ec825 */ /* 0x008fe200078e000e */
[----:B------:R-:W-:-:S03]  /*05c0*/  CS2R R20, SRZ ;  /* 0x0000000000147805 */ /* 0x000fc6000001ff00 */
[C---:B-1----:R-:W-:Y:S02]  /*05d0*/  @!P6 IMAD.IADD R29, R0.reuse, 0x1, R25 ;  /* 0x00000001001de824 */ /* 0x042fe400078e0219 */
[----:B------:R-:W-:Y:S01]  /*05e0*/  @!P0 IMAD.IADD R25, R0, 0x1, R17 ;  /* 0x0000000100198824 */ /* 0x000fe200078e0211 */
[----:B------:R1:W5:Y:S01]  /*05f0*/  @!P5 LDG.E R20, desc[UR4][R12.64] ;  /* 0x000000040c14d981 */ /* 0x000362000c1e1900 */
[----:B----4-:R-:W-:-:S03]  /*0600*/  @!P1 IMAD.WIDE.U32 R4, R19, 0x4, R4 ;  /* 0x0000000413049825 */ /* 0x010fc600078e0004 */
[----:B------:R2:W5:Y:S01]  /*0610*/  @!P4 LDG.E R21, desc[UR4][R14.64] ;  /* 0x000000040e15c981 */ /* 0x000562000c1e1900 */
[----:B------:R-:W-:Y:S02]  /*0620*/  IMAD.MOV.U32 R19, RZ, RZ, RZ ;  /* 0x000000ffff137224 */ /* 0x000fe400078e00ff */
[----:B------:R-:W-:Y:S02]  /*0630*/  IMAD.MOV.U32 R22, RZ, RZ, RZ ;  /* 0x000000ffff167224 */ /* 0x000fe400078e00ff */
[----:B------:R-:W-:Y:S01]  /*0640*/  @!P3 IMAD.WIDE.U32 R10, R27, 0x4, R10 ;  /* 0x000000041b0ab825 */ /* 0x000fe200078e000a */
[----:B-1----:R-:W-:-:S03]  /*0650*/  CS2R R12, SRZ ;  /* 0x00000000000c7805 */ /* 0x002fc6000001ff00 */
[----:B0-----:R-:W-:Y:S01]  /*0660*/  @!P2 IMAD.WIDE.U32 R2, R23, 0x4, R2 ;  /* 0x000000041702a825 */ /* 0x001fe200078e0002 */
[----:B------:R0:W5:Y:S03]  /*0670*/  @!P3 LDG.E R19, desc[UR4][R10.64] ;  /* 0x000000040a13b981 */ /* 0x000166000c1e1900 */
[----:B--2---:R-:W-:Y:S01]  /*0680*/  IMAD.MOV.U32 R14, RZ, RZ, RZ ;  /* 0x000000ffff0e7224 */ /* 0x004fe200078e00ff */
[----:B------:R0:W5:Y:S01]  /*0690*/  @!P2 LDG.E R22, desc[UR4][R2.64] ;  /* 0x000000040216a981 */ /* 0x000162000c1e1900 */
[----:B------:R-:W-:-:S03]  /*06a0*/  @!P6 IMAD.WIDE.U32 R6, R29, 0x4, R6 ;  /* 0x000000041d06e825 */ /* 0x000fc600078e0006 */
[----:B------:R0:W5:Y:S01]  /*06b0*/  @!P1 LDG.E R13, desc[UR4][R4.64] ;  /* 0x00000004040d9981 */ /* 0x000162000c1e1900 */
[----:B------:R-:W-:-:S03]  /*06c0*/  @!P0 IMAD.WIDE.U32 R8, R25, 0x4, R8 ;  /* 0x0000000419088825 */ /* 0x000fc600078e0008 */
[----:B------:R0:W5:Y:S04]  /*06d0*/  @!P6 LDG.E R12, desc[UR4][R6.64] ;  /* 0x00000004060ce981 */ /* 0x000168000c1e1900 */
[----:B------:R0:W5:Y:S01]  /*06e0*/  @!P0 LDG.E R14, desc[UR4][R8.64] ;  /* 0x00000004080e8981 */ /* 0x000162000c1e1900 */
[----:B------:R-:W-:Y:S04]  /*06f0*/  BSSY B0, `(.L_x_9213) ;  /* 0x000000b000007945 */ /* 0x000fe80003800000 */
[----:B------:R-:W-:Y:S05]  /*0700*/  @P0 BRA `(.L_x_9214) ;  /* 0x0000000000240947 */ /* 0x000fea0003800000 */
[----:B0-----:R-:W0:Y:S01]  /*0710*/  LDC.64 R2, c[0x0][0x218] ;  /* 0x00008600ff027b82 */ /* 0x001e220000000a00 */
[----:B-----5:R-:W-:Y:S01]  /*0720*/  ISETP.GT.AND P0, PT, R14, RZ, PT ;  /* 0x000000ff0e00720c */ /* 0x020fe20003f04270 */
[----:B------:R-:W-:Y:S01]  /*0730*/  IMAD.IADD R5, R0, 0x1, R17 ;  /* 0x0000000100057824 */ /* 0x000fe200078e0211 */
[----:B------:R-:W-:Y:S01]  /*0740*/  SHF.R.S32.HI R4, RZ, 0x1f, R14 ;  /* 0x0000001fff047819 */ /* 0x000fe2000001140e */
[----:B------:R-:W-:Y:S01]  /*0750*/  VIADD R17, R17, 0x80 ;  /* 0x0000008011117836 */ /* 0x000fe20000000000 */
[----:B------:R-:W-:-:S09]  /*0760*/  LEA.HI.SX32 R7, R14, 0x1, 0x1 ;  /* 0x000000010e077811 */ /* 0x000fd200078f0aff */
[----:B------:R-:W-:Y:S02]  /*0770*/  @!P0 IMAD.MOV R7, RZ, RZ, R4 ;  /* 0x000000ffff078224 */ /* 0x000fe400078e0204 */
[----:B0-----:R-:W-:-:S05]  /*0780*/  IMAD.WIDE.U32 R2, R5, 0x4, R2 ;  /* 0x0000000405027825 */ /* 0x001fca00078e0002 */
[----:B------:R1:W-:Y:S02]  /*0790*/  STG.E desc[UR4][R2.64], R7 ;  /* 0x0000000702007986 */ /* 0x0003e4000c101904 */
.L_x_9214:
[----:B------:R-:W-:Y:S05]  /*07a0*/  BSYNC B0 ;  /* 0x0000000000007941 */ /* 0x000fea0003800000 */
.L_x_9213:
[----:B------:R-:W-:Y:S01]  /*07b0*/  ISETP.GE.AND P0, PT, R17, R16, PT ;  /* 0x000000101100720c */ /* 0x000fe20003f06270 */
[----:B------:R-:W-:Y:S04]  /*07c0*/  BSSY B0, `(.L_x_9215) ;  /* 0x0000046000007945 */ /* 0x000fe80003800000 */
[----:B------:R-:W-:Y:S08]  /*07d0*/  BSSY B1, `(.L_x_9216) ;  /* 0x000003b000017945 */ /* 0x000ff00003800000 */
[----:B------:R-:W-:Y:S05]  /*07e0*/  @P0 BRA `(.L_x_9217) ;  /* 0x0000000000500947 */ /* 0x000fea0003800000 */
[----:B01----:R-:W0:Y:S01]  /*07f0*/  LDC.64 R2, c[0x0][0x218] ;  /* 0x00008600ff027b82 */ /* 0x003e220000000a00 */
[----:B-----5:R-:W-:Y:S01]  /*0800*/  ISETP.GT.AND P0, PT, R18, RZ, PT ;  /* 0x000000ff1200720c */ /* 0x020fe20003f04270 */
[----:B------:R-:W-:Y:S01]  /*0810*/  IMAD.IADD R7, R0, 0x1, R17 ;  /* 0x0000000100077824 */ /* 0x000fe200078e0211 */
[----:B------:R-:W-:Y:S01]  /*0820*/  SHF.R.S32.HI R4, RZ, 0x1f, R18 ;  /* 0x0000001fff047819 */ /* 0x000fe20000011412 */
[----:B------:R-:W-:Y:S01]  /*0830*/  VIADD R17, R17, 0x80 ;  /* 0x0000008011117836 */ /* 0x000fe20000000000 */
[----:B------:R-:W-:-:S09]  /*0840*/  LEA.HI.SX32 R5, R18, 0x1, 0x1 ;  /* 0x0000000112057811 */ /* 0x000fd200078f0aff */
[----:B------:R-:W-:Y:S02]  /*0850*/  @!P0 IADD3 R5, R4, RZ, RZ ;  /* 0x000000ff04058210 */ /* 0x000fe40007ffe0ff */
[----:B------:R-:W-:Y:S01]  /*0860*/  ISETP.GE.AND P0, PT, R17, R16, PT ;  /* 0x000000101100720c */ /* 0x000fe20003f06270 */
[----:B0-----:R-:W-:-:S05]  /*0870*/  IMAD.WIDE.U32 R2, R7, 0x4, R2 ;  /* 0x0000000407027825 */ /* 0x001fca00078e0002 */
[----:B------:R0:W-:Y:S07]  /*0880*/  STG.E desc[UR4][R2.64], R5 ;  /* 0x0000000502007986 */ /* 0x0001ee000c101904 */
[----:B------:R-:W-:Y:S05]  /*0890*/  @P0 BRA `(.L_x_9218) ;  /* 0x0000000000500947 */ /* 0x000fea0003800000 */
[----:B0-----:R-:W0:Y:S01]  /*08a0*/  LDC.64 R2, c[0x0][0x218] ;  /* 0x00008600ff027b82 */ /* 0x001e220000000a00 */
[----:B------:R-:W-:Y:S01]  /*08b0*/  ISETP.GT.AND P0, PT, R20, RZ, PT ;  /* 0x000000ff1400720c */ /* 0x000fe20003f04270 */
[----:B------:R-:W-:Y:S01]  /*08c0*/  IMAD.IADD R7, R0, 0x1, R17 ;  /* 0x0000000100077824 */ /* 0x000fe200078e0211 */
[----:B------:R-:W-:Y:S01]  /*08d0*/  SHF.R.S32.HI R4, RZ, 0x1f, R20 ;  /* 0x0000001fff047819 */ /* 0x000fe20000011414 */
[----:B------:R-:W-:Y:S01]  /*08e0*/  VIADD R17, R17, 0x80 ;  /* 0x0000008011117836 */ /* 0x000fe20000000000 */
[----:B------:R-:W-:-:S09]  /*08f0*/  LEA.HI.SX32 R5, R20, 0x1, 0x1 ;  /* 0x0000000114057811 */ /* 0x000fd200078f0aff */
[----:B------:R-:W-:Y:S02]  /*0900*/  @!P0 IMAD.MOV R5, RZ, RZ, R4 ;  /* 0x000000ffff058224 */ /* 0x000fe400078e0204 */
[----:B0-----:R-:W-:-:S05]  /*0910*/  IMAD.WIDE.U32 R2, R7, 0x4, R2 ;  /* 0x0000000407027825 */ /* 0x001fca00078e0002 */
[----:B------:R2:W-:Y:S02]  /*0920*/  STG.E desc[UR4][R2.64], R5 ;  /* 0x0000000502007986 */ /* 0x0005e4000c101904 */
.L_x_9217:
[----:B------:R-:W-:-:S13]  /*0930*/  ISETP.GE.AND P0, PT, R17, R16, PT ;  /* 0x000000101100720c */ /* 0x000fda0003f06270 */
[----:B------:R-:W-:Y:S05]  /*0940*/  @P0 BRA `(.L_x_9219) ;  /* 0x0000000000500947 */ /* 0x000fea0003800000 */
[----:B012---:R-:W0:Y:S01]  /*0950*/  LDC.64 R2, c[0x0][0x218] ;  /* 0x00008600ff027b82 */ /* 0x007e220000000a00 */
        /* <DEDUP_REMOVED lines=8> */
.L_x_9218:
[----:B------:R-:W-:-:S13]  /*09e0*/  ISETP.GE.AND P0, PT, R17, R16, PT ;  /* 0x000000101100720c */ /* 0x000fda0003f06270 */
[----:B------:R-:W-:Y:S05]  /*09f0*/  @P0 BRA `(.L_x_9220) ;  /* 0x0000000000540947 */ /* 0x000fea0003800000 */
[----:B01----:R-:W0:Y:S01]  /*0a00*/  LDC.64 R2, c[0x0][0x218] ;  /* 0x00008600ff027b82 */ /* 0x003e220000000a00 */
[C---:B------:R-:W-:Y:S01]  /*0a10*/  ISETP.GT.AND P0, PT, R19.reuse, RZ, PT ;  /* 0x000000ff1300720c */ /* 0x040fe20003f04270 */
[----:B------:R-:W-:Y:S01]  /*0a20*/  IMAD.IADD R5, R0, 0x1, R17 ;  /* 0x0000000100057824 */ /* 0x000fe200078e0211 */
[----:B------:R-:W-:Y:S02]  /*0a30*/  SHF.R.S32.HI R4, RZ, 0x1f, R19 ;  /* 0x0000001fff047819 */ /* 0x000fe40000011413 */
[----:B------:R-:W-:Y:S02]  /*0a40*/  LEA.HI.SX32 R19, R19, 0x1, 0x1 ;  /* 0x0000000113137811 */ /* 0x000fe400078f0aff */
[----:B------:R-:W-:-:S07]  /*0a50*/  IADD3 R17, R17, 0x80, RZ ;  /* 0x0000008011117810 */ /* 0x000fce0007ffe0ff */
[----:B------:R-:W-:Y:S02]  /*0a60*/  @!P0 IMAD.MOV R19, RZ, RZ, R4 ;  /* 0x000000ffff138224 */ /* 0x000fe400078e0204 */
[----:B0-----:R-:W-:-:S05]  /*0a70*/  IMAD.WIDE.U32 R2, R5, 0x4, R2 ;  /* 0x0000000405027825 */ /* 0x001fca00078e0002 */
[----:B------:R3:W-:Y:S02]  /*0a80*/  STG.E desc[UR4][R2.64], R19 ;  /* 0x0000001302007986 */ /* 0x0007e4000c101904 */
.L_x_9219:
[----:B------:R-:W-:-:S13]  /*0a90*/  ISETP.GE.AND P0, PT, R17, R16, PT ;  /* 0x000000101100720c */ /* 0x000fda0003f06270 */
[----:B------:R-:W-:Y:S05]  /*0aa0*/  @P0 BREAK B1 ;  /* 0x0000000000010942 */ /* 0x000fea0003800000 */
[----:B------:R-:W-:Y:S05]  /*0ab0*/  @P0 BRA `(.L_x_9221) ;  /* 0x0000000000580947 */ /* 0x000fea0003800000 */
[----:B0123--:R-:W0:Y:S01]  /*0ac0*/  LDC.64 R2, c[0x0][0x218] ;  /* 0x00008600ff027b82 */ /* 0x00fe220000000a00 */
        /* <DEDUP_REMOVED lines=8> */
.L_x_9220:
[----:B------:R-:W-:-:S13]  /*0b50*/  ISETP.GE.AND P0, PT, R17, R16, PT ;  /* 0x000000101100720c */ /* 0x000fda0003f06270 */
[----:B------:R-:W-:Y:S05]  /*0b60*/  @P0 BREAK B1 ;  /* 0x0000000000010942 */ /* 0x000fea0003800000 */
[----:B------:R-:W-:Y:S05]  /*0b70*/  @P0 BRA `(.L_x_9221) ;  /* 0x0000000000280947 */ /* 0x000fea0003800000 */
[----:B------:R-:W-:Y:S05]  /*0b80*/  BSYNC B1 ;  /* 0x0000000000017941 */ /* 0x000fea0003800000 */
.L_x_9216:
[----:B012---:R-:W0:Y:S01]  /*0b90*/  LDC.64 R2, c[0x0][0x218] ;  /* 0x00008600ff027b82 */ /* 0x007e220000000a00 */
        /* <DEDUP_REMOVED lines=8> */
.L_x_9221:
[----:B------:R-:W-:Y:S05]  /*0c20*/  BSYNC B0 ;  /* 0x0000000000007941 */ /* 0x000fea0003800000 */
.L_x_9215:
[----:B------:R-:W-:Y:S05]  /*0c30*/  WARPSYNC.ALL ;  /* 0x0000000000007948 */ /* 0x000fea0003800000 */
[----:B------:R-:W-:-:S13]  /*0c40*/  ISETP.GE.AND P0, PT, R17, R16, PT ;  /* 0x000000101100720c */ /* 0x000fda0003f06270 */
[----:B------:R-:W-:Y:S05]  /*0c50*/  @P0 EXIT ;  /* 0x000000000000094d */ /* 0x000fea0003800000 */
[----:B01234-:R-:W0:Y:S01]  /*0c60*/  LDC.64 R2, c[0x0][0x218] ;  /* 0x00008600ff027b82 */ /* 0x01fe220000000a00 */
[----:B-----5:R-:W-:Y:S01]  /*0c70*/  ISETP.GT.AND P0, PT, R12, RZ, PT ;  /* 0x000000ff0c00720c */ /* 0x020fe20003f04270 */
[----:B------:R-:W-:Y:S01]  /*0c80*/  IMAD.IADD R17, R0, 0x1, R17 ;  /* 0x0000000100117824 */ /* 0x000fe200078e0211 */
[----:B------:R-:W-:Y:S02]  /*0c90*/  SHF.R.S32.HI R0, RZ, 0x1f, R12 ;  /* 0x0000001fff007819 */ /* 0x000fe4000001140c */
[----:B------:R-:W-:-:S09]  /*0ca0*/  LEA.HI.SX32 R5, R12, 0x1, 0x1 ;  /* 0x000000010c057811 */ /* 0x000fd200078f0aff */
[----:B------:R-:W-:Y:S02]  /*0cb0*/  @!P0 IMAD.MOV R5, RZ, RZ, R0 ;  /* 0x000000ffff058224 */ /* 0x000fe400078e0200 */
[----:B0-----:R-:W-:-:S05]  /*0cc0*/  IMAD.WIDE.U32 R2, R17, 0x4, R2 ;  /* 0x0000000411027825 */ /* 0x001fca00078e0002 */
[----:B------:R-:W-:Y:S01]  /*0cd0*/  STG.E desc[UR4][R2.64], R5 ;  /* 0x0000000502007986 */ /* 0x000fe2000c101904 */
[----:B------:R-:W-:Y:S05]  /*0ce0*/  EXIT ;  /* 0x000000000000794d */ /* 0x000fea0003800000 */
.L_x_9222:
        /* <DEDUP_REMOVED lines=9> */
.L_x_23537:


//--------------------- .text._ZN2at6native29vectorized_elementwise_kernelILi4EZZZNS0_16sign_kernel_cudaERNS_18TensorIteratorBaseEENKUlvE_clEvENKUlvE1_clEvEUliE_St5arrayIPcLm2EEEEviT0_T1_ --------------------------
	.section	.text._ZN2at6native29vectorized_elementwise_kernelILi4EZZZNS0_16sign_kernel_cudaERNS_18TensorIteratorBaseEENKUlvE_clEvENKUlvE1_clEvEUliE_St5arrayIPcLm2EEEEviT0_T1_,"ax",@progbits
	.align	128
        .global         _ZN2at6native29vectorized_elementwise_kernelILi4EZZZNS0_16sign_kernel_cudaERNS_18TensorIteratorBaseEENKUlvE_clEvENKUlvE1_clEvEUliE_St5arrayIPcLm2EEEEviT0_T1_
        .type           _ZN2at6native29vectorized_elementwise_kernelILi4EZZZNS0_16sign_kernel_cudaERNS_18TensorIteratorBaseEENKUlvE_clEvENKUlvE1_clEvEUliE_St5arrayIPcLm2EEEEviT0_T1_,@function
        .size           _ZN2at6native29vectorized_elementwise_kernelILi4EZZZNS0_16sign_kernel_cudaERNS_18TensorIteratorBaseEENKUlvE_clEvENKUlvE1_clEvEUliE_St5arrayIPcLm2EEEEviT0_T1_,(.L_x_23538 - _ZN2at6native29vectorized_elementwise_kernelILi4EZZZNS0_16sign_kernel_cudaERNS_18TensorIteratorBaseEENKUlvE_clEvENKUlvE1_clEvEUliE_St5arrayIPcLm2EEEEviT0_T1_)
        .other          _ZN2at6native29vectorized_elementwise_kernelILi4EZZZNS0_16sign_kernel_cudaERNS_18TensorIteratorBaseEENKUlvE_clEvENKUlvE1_clEvEUliE_St5arrayIPcLm2EEEEviT0_T1_,@"STO_CUDA_ENTRY STV_DEFAULT"
_ZN2at6native29vectorized_elementwise_kernelILi4EZZZNS0_16sign_kernel_cudaERNS_18TensorIteratorBaseEENKUlvE_clEvENKUlvE1_clEvEUliE_St5arrayIPcLm2EEEEviT0_T1_:
.text._ZN2at6native29vectorized_elementwise_kernelILi4EZZZNS0_16sign_kernel_cudaERNS_18TensorIteratorBaseEENKUlvE_clEvENKUlvE1_clEvEUliE_St5arrayIPcLm2EEEEviT0_T1_:
        /* <DEDUP_REMOVED lines=14> */
[----:B------:R0:W4:Y:S01]  /*00e0*/  LDG.E.128 R4, desc[UR4][R2.64+0x800] ;  /* 0x0008000402047981 */ /* 0x000122000c1e1d00 */
[----:B--2---:R-:W-:-:S04]  /*00f0*/  IMAD.WIDE.U32 R12, R0, 0x4, R12 ;  /* 0x00000004000c7825 */ /* 0x004fc800078e000c */
[----:B0-----:R-:W-:Y:S01]  /*0100*/  IMAD.WIDE R2, R17, 0x10, R12 ;  /* 0x0000001011027825 */ /* 0x001fe200078e020c */
[----:B---3--:R-:W-:Y:S02]  /*0110*/  ISETP.GT.AND P1, PT, R8, RZ, PT ;  /* 0x000000ff0800720c */ /* 0x008fe40003f24270 */
[----:B------:R-:W-:Y:S02]  /*0120*/  ISETP.GT.AND P2, PT, R9, RZ, PT ;  /* 0x000000ff0900720c */ /* 0x000fe40003f44270 */
[----:B------:R-:W-:Y:S02]  /*0130*/  ISETP.GT.AND P3, PT, R10, RZ, PT ;  /* 0x000000ff0a00720c */ /* 0x000fe40003f64270 */
[----:B------:R-:W-:Y:S02]  /*0140*/  ISETP.GT.AND P0, PT, R11, RZ, PT ;  /* 0x000000ff0b00720c */ /* 0x000fe40003f04270 */
        /* <DEDUP_REMOVED lines=9> */
[----:B----4-:R-:W-:Y:S02]  /*01e0*/  ISETP.GT.AND P1, PT, R4, RZ, PT ;  /* 0x000000ff0400720c */ /* 0x010fe40003f24270 */
        /* <DEDUP_REMOVED lines=9> */
[----:B------:R-:W-:Y:S01]  /*0280*/  SHF.R.S32.HI R14, RZ, 0x1f, R7 ;  /* 0x0000001fff0e7819 */ /* 0x000fe20000011407 */
[----:B------:R-:W-:Y:S01]  /*0290*/  STG.E.128 desc[UR4][R2.64], R8 ;  /* 0x0000000802007986 */ /* 0x000fe2000c101d04 */
[----:B------:R-:W-:Y:S01]  /*02a0*/  LEA.HI.SX32 R4, R4, 0x1, 0x1 ;  /* 0x0000000104047811 */ /* 0x000fe200078f0aff */
[----:B------:R-:W-:Y:S01]  /*02b0*/  @!P1 IMAD.MOV R4, RZ, RZ, R0 ;  /* 0x000000ffff049224 */ /* 0x000fe200078e0200 */
[----:B------:R-:W-:Y:S01]  /*02c0*/  LEA.HI.SX32 R5, R5, 0x1, 0x1 ;  /* 0x0000000105057811 */ /* 0x000fe200078f0aff */
[----:B------:R-:W-:Y:S01]  /*02d0*/  @!P2 IMAD.MOV R5, RZ, RZ, R12 ;  /* 0x000000ffff05a224 */ /* 0x000fe200078e020c */
[----:B------:R-:W-:Y:S01]  /*02e0*/  LEA.HI.SX32 R6, R6, 0x1, 0x1 ;  /* 0x0000000106067811 */ /* 0x000fe200078f0aff */
[----:B------:R-:W-:Y:S01]  /*02f0*/  @!P3 IMAD.MOV R6, RZ, RZ, R13 ;  /* 0x000000ffff06b224 */ /* 0x000fe200078e020d */
[----:B------:R-:W-:Y:S01]  /*0300*/  LEA.HI.SX32 R7, R7, 0x1, 0x1 ;  /* 0x0000000107077811 */ /* 0x000fe200078f0aff */
[----:B------:R-:W-:-:S05]  /*0310*/  @!P4 IMAD.MOV R7, RZ, RZ, R14 ;  /* 0x000000ffff07c224 */ /* 0x000fca00078e020e */
[----:B------:R-:W-:Y:S01]  /*0320*/  STG.E.128 desc[UR4][R2.64+0x800], R4 ;  /* 0x0008000402007986 */ /* 0x000fe2000c101d04 */
[----:B------:R-:W-:Y:S05]  /*0330*/  EXIT ;  /* 0x000000000000794d */ /* 0x000fea0003800000 */
.L_x_9223:
        /* <DEDUP_REMOVED lines=66> */
.L_x_9225:
[----:B------:R-:W-:Y:S05]  /*0760*/  BSYNC B0 ;  /* 0x0000000000007941 */ /* 0x000fea0003800000 */
.L_x_9224:
        /* <DEDUP_REMOVED lines=24> */
.L_x_9228:
        /* <DEDUP_REMOVED lines=11> */
.L_x_9229:
        /* <DEDUP_REMOVED lines=11> */
.L_x_9230:
        /* <DEDUP_REMOVED lines=12> */
.L_x_9231:
[----:B------:R-:W-:-:S13]  /*0b10*/  ISETP.GE.AND P0, PT, R17, R16, PT ;  /* 0x000000101100720c */ /* 0x000fda0003f06270 */
[----:B------:R-:W-:Y:S05]  /*0b20*/  @P0 BREAK B1 ;  /* 0x0000000000010942 */ /* 0x000fea0003800000 */
[----:B------:R-:W-:Y:S05]  /*0b30*/  @P0 BRA `(.L_x_9232) ;  /* 0x0000000000280947 */ /* 0x000fea0003800000 */
[----:B------:R-:W-:Y:S05]  /*0b40*/  BSYNC B1 ;  /* 0x0000000000017941 */ /* 0x000fea0003800000 */
.L_x_9227:
        /* <DEDUP_REMOVED lines=9> */
.L_x_9232:
[----:B------:R-:W-:Y:S05]  /*0be0*/  BSYNC B0 ;  /* 0x0000000000007941 */ /* 0x000fea0003800000 */
.L_x_9226:
        /* <DEDUP_REMOVED lines=12> */
.L_x_9233:
        /* <DEDUP_REMOVED lines=13> */
.L_x_23538:


//--------------------- .text._ZN2at6native29vectorized_elementwise_kernelILi8EZZZNS0_16sign_kernel_cudaERNS_18TensorIteratorBaseEENKUlvE_clEvENKUlvE1_clEvEUliE_St5arrayIPcLm2EEEEviT0_T1_ --------------------------
	.section	.text._ZN2at6native29vectorized_elementwise_kernelILi8EZZZNS0_16sign_kernel_cudaERNS_18TensorIteratorBaseEENKUlvE_clEvENKUlvE1_clEvEUliE_St5arrayIPcLm2EEEEviT0_T1_,"ax",@progbits
	.align	128
        .global         _ZN2at6native29vectorized_elementwise_kernelILi8EZZZNS0_16sign_kernel_cudaERNS_18TensorIteratorBaseEENKUlvE_clEvENKUlvE1_clEvEUliE_St5arrayIPcLm2EEEEviT0_T1_
        .type           _ZN2at6native29vectorized_elementwise_kernelILi8EZZZNS0_16sign_kernel_cudaERNS_18TensorIteratorBaseEENKUlvE_clEvENKUlvE1_clEvEUliE_St5arrayIPcLm2EEEEviT0_T1_,@function
        .size           _ZN2at6native29vectorized_elementwise_kernelILi8EZZZNS0_16sign_kernel_cudaERNS_18TensorIteratorBaseEENKUlvE_clEvENKUlvE1_clEvEUliE_St5arrayIPcLm2EEEEviT0_T1_,(.L_x_23539 - _ZN2at6native29vectorized_elementwise_kernelILi8EZZZNS0_16sign_kernel_cudaERNS_18TensorIteratorBaseEENKUlvE_clEvENKUlvE1_clEvEUliE_St5arrayIPcLm2EEEEviT0_T1_)
        .other          _ZN2at6native29vectorized_elementwise_kernelILi8EZZZNS0_16sign_kernel_cudaERNS_18TensorIteratorBaseEENKUlvE_clEvENKUlvE1_clEvEUliE_St5arrayIPcLm2EEEEviT0_T1_,@"STO_CUDA_ENTRY STV_DEFAULT"
_ZN2at6native29vectorized_elementwise_kernelILi8EZZZNS0_16sign_kernel_cudaERNS_18TensorIteratorBaseEENKUlvE_clEvENKUlvE1_clEvEUliE_St5arrayIPcLm2EEEEviT0_T1_:
.text._ZN2at6native29vectorized_elementwise_kernelILi8EZZZNS0_16sign_kernel_cudaERNS_18TensorIteratorBaseEENKUlvE_clEvENKUlvE1_clEvEUliE_St5arrayIPcLm2EEEEviT0_T1_:
        /* <DEDUP_REMOVED lines=52> */
.L_x_9234:
        /* <DEDUP_REMOVED lines=66> */
.L_x_9236:
[----:B------:R-:W-:Y:S05]  /*0760*/  BSYNC B0 ;  /* 0x0000000000007941 */ /* 0x000fea0003800000 */
.L_x_9235:
        /* <DEDUP_REMOVED lines=24> */
.L_x_9239:
        /* <DEDUP_REMOVED lines=11> */
.L_x_9240:
        /* <DEDUP_REMOVED lines=11> */
.L_x_9241:
        /* <DEDUP_REMOVED lines=12> */
.L_x_9242:
[----:B------:R-:W-:-:S13]  /*0b10*/  ISETP.GE.AND P0, PT, R17, R16, PT ;  /* 0x000000101100720c */ /* 0x000fda0003f06270 */
[----:B------:R-:W-:Y:S05]  /*0b20*/  @P0 BREAK B1 ;  /* 0x0000000000010942 */ /* 0x000fea0003800000 */
[----:B------:R-:W-:Y:S05]  /*0b30*/  @P0 BRA `(.L_x_9243) ;  /* 0x0000000000280947 */ /* 0x000fea0003800000 */
[----:B------:R-:W-:Y:S05]  /*0b40*/  BSYNC B1 ;  /* 0x0000000000017941 */ /* 0x000fea0003800000 */
.L_x_9238:
        /* <DEDUP_REMOVED lines=9> */
.L_x_9243:
[----:B------:R-:W-:Y:S05]  /*0be0*/  BSYNC B0 ;  /* 0x0000000000007941 */ /* 0x000fea0003800000 */
.L_x_9237:
        /* <DEDUP_REMOVED lines=12> */
.L_x_9244:
        /* <DEDUP_REMOVED lines=13> */
.L_x_23539:


//--------------------- .text._ZN2at6native18elementwise_kernelILi128ELi4EZNS0_15gpu_kernel_implIZZZNS0_16sign_kernel_cudaERNS_18TensorIteratorBaseEENKUlvE_clEvENKUlvE0_clEvEUlaE_EEvS4_RKT_EUliE_EEviT1_ --------------------------
	.section	.text._ZN2at6native18elementwise_kernelILi128ELi4EZNS0_15gpu_kernel_implIZZZNS0_16sign_kernel_cudaERNS_18TensorIteratorBaseEENKUlvE_clEvENKUlvE0_clEvEUlaE_EEvS4_RKT_EUliE_EEviT1_,"ax",@progbits
	.align	128
        .global         _ZN2at6native18elementwise_kernelILi128ELi4EZNS0_15gpu_kernel_implIZZZNS0_16sign_kernel_cudaERNS_18TensorIteratorBaseEENKUlvE_clEvENKUlvE0_clEvEUlaE_EEvS4_RKT_EUliE_EEviT1_
        .type           _ZN2at6native18elementwise_kernelILi128ELi4EZNS0_15gpu_kernel_implIZZZNS0_16sign_kernel_cudaERNS_18TensorIteratorBaseEENKUlvE_clEvENKUlvE0_clEvEUlaE_EEvS4_RKT_EUliE_EEviT1_,@function
        .size           _ZN2at6native18elementwise_kernelILi128ELi4EZNS0_15gpu_kernel_implIZZZNS0_16sign_kernel_cudaERNS_18TensorIteratorBaseEENKUlvE_clEvENKUlvE0_clEvEUlaE_EEvS4_RKT_EUliE_EEviT1_,(.L_x_23540 - _ZN2at6native18elementwise_kernelILi128ELi4EZNS0_15gpu_kernel_implIZZZNS0_16sign_kernel_cudaERNS_18TensorIteratorBaseEENKUlvE_clEvENKUlvE0_clEvEUlaE_EEvS4_RKT_EUliE_EEviT1_)
        .other          _ZN2at6native18elementwise_kernelILi128ELi4EZNS0_15gpu_kernel_implIZZZNS0_16sign_kernel_cudaERNS_18TensorIteratorBaseEENKUlvE_clEvENKUlvE0_clEvEUlaE_EEvS4_RKT_EUliE_EEviT1_,@"STO_CUDA_ENTRY STV_DEFAULT"
_ZN2at6native18elementwise_kernelILi128ELi4EZNS0_15gpu_kernel_implIZZZNS0_16sign_kernel_cudaERNS_18TensorIteratorBaseEENKUlvE_clEvENKUlvE0_clEvEUlaE_EEvS4_RKT_EUliE_EEviT1_:
.text._ZN2at6native18elementwise_kernelILi128ELi4EZNS0_15gpu_kernel_implIZZZNS0_16sign_kernel_cudaERNS_18TensorIteratorBaseEENKUlvE_clEvENKUlvE0_clEvEUlaE_EEvS4_RKT_EUliE_EEviT1_:
        /* <DEDUP_REMOVED lines=313> */
.L_x_9247:
        /* <DEDUP_REMOVED lines=20> */
.L_x_9251:
[----:B------:R0:W5:Y:S01]  /*14d0*/  LDG.E.U8 R0, desc[UR36][R2.64] ;  /* 0x0000002402007981 */ /* 0x000162000c1e1100 */
[----:B------:R-:W-:Y:S05]  /*14e0*/  BRA `(.L_x_9253) ;  /* 0x0000000c00547947 */ /* 0x000fea0003800000 */
.L_x_9250:
        /* <DEDUP_REMOVED lines=8> */
.L_x_9255:
[----:B------:R0:W5:Y:S01]  /*1570*/  LDG.E.U8 R0, desc[UR36][R2.64] ;  /* 0x0000002402007981 */ /* 0x000162000c1e1100 */
[----:B------:R-:W-:Y:S05]  /*1580*/  BRA `(.L_x_9253) ;  /* 0x0000000c002c7947 */ /* 0x000fea0003800000 */
.L_x_9254:
[----:B------:R0:W5:Y:S01]  /*1590*/  LDG.E.U16 R0, desc[UR36][R2.64] ;  /* 0x0000002402007981 */ /* 0x000162000c1e1500 */
[----:B------:R-:W-:Y:S05]  /*15a0*/  BRA `(.L_x_9253) ;  /* 0x0000000c00247947 */ /* 0x000fea0003800000 */
.L_x_9249:
        /* <DEDUP_REMOVED lines=9> */
.L_x_9257:
[----:B------:R-:W2:Y:S02]  /*1640*/  LDG.E.U16 R4, desc[UR36][R2.64] ;  /* 0x0000002402047981 */ /* 0x000ea4000c1e1500 */
[----:B--2---:R-:W-:-:S06]  /*1650*/  HADD2.F32 R4, -RZ, R4.H0_H0 ;  /* 0x20000004ff047230 */ /* 0x004fcc0000004100 */
[----:B------:R-:W0:Y:S02]  /*1660*/  F2I.FTZ.TRUNC.NTZ R4, R4 ;  /* 0x0000000400047305 */ /* 0x000e24000021f100 */
[----:B0-----:R-:W-:Y:S01]  /*1670*/  PRMT R0, R4, 0x7610, R0 ;  /* 0x0000761004007816 */ /* 0x001fe20000000000 */
[----:B------:R-:W-:Y:S06]  /*1680*/  BRA `(.L_x_9253) ;  /* 0x0000000800ec7947 */ /* 0x000fec0003800000 */
.L_x_9256:
        /* <DEDUP_REMOVED lines=9> */
.L_x_9259:
[----:B------:R-:W2:Y:S02]  /*1720*/  LDG.E.U16 R2, desc[UR36][R2.64] ;  /* 0x0000002402027981 */ /* 0x000ea4000c1e1500 */
[----:B--2---:R-:W-:-:S06]  /*1730*/  HADD2.F32 R4, -RZ, R2.H0_H0 ;  /* 0x20000002ff047230 */ /* 0x004fcc0000004100 */
[----:B------:R-:W0:Y:S02]  /*1740*/  F2I.FTZ.TRUNC.NTZ R4, R4 ;  /* 0x0000000400047305 */ /* 0x000e24000021f100 */
[----:B0-----:R-:W-:Y:S01]  /*1750*/  PRMT R0, R4, 0x7610, R0 ;  /* 0x0000761004007816 */ /* 0x001fe20000000000 */
[----:B------:R-:W-:Y:S06]  /*1760*/  BRA `(.L_x_9253) ;  /* 0x0000000800b47947 */ /* 0x000fec0003800000 */
.L_x_9258:
[----:B------:R-:W2:Y:S02]  /*1770*/  LDG.E.64 R2, desc[UR36][R2.64] ;  /* 0x0000002402027981 */ /* 0x000ea4000c1e1b00 */
[----:B--2---:R0:W1:Y:S01]  /*1780*/  F2I.F64.TRUNC R0, R2 ;  /* 0x0000000200007311 */ /* 0x004062000030d100 */
[----:B------:R-:W-:Y:S05]  /*1790*/  BRA `(.L_x_9253) ;  /* 0x0000000800a87947 */ /* 0x000fea0003800000 */
.L_x_9248:
        /* <DEDUP_REMOVED lines=12> */
.L_x_9262:
[----:B------:R-:W2:Y:S02]  /*1860*/  LDG.E.64 R2, desc[UR36][R2.64] ;  /* 0x0000002402027981 */ /* 0x000ea4000c1e1b00 */
[----:B--2---:R3:W4:Y:S01]  /*1870*/  F2I.F64.TRUNC R0, R2 ;  /* 0x0000000200007311 */ /* 0x004722000030d100 */
[----:B------:R-:W-:Y:S05]  /*1880*/  BRA `(.L_x_9253) ;  /* 0x00000008006c7947 */ /* 0x000fea0003800000 */
.L_x_9261:
        /* <DEDUP_REMOVED lines=28> */
.L_x_9264:
        /* <DEDUP_REMOVED lines=15> */
.L_x_9263:
[----:B------:R-:W2:Y:S02]  /*1b40*/  LDG.E.U16 R4, desc[UR36][R2.64] ;  /* 0x0000002402047981 */ /* 0x000ea4000c1e1500 */
[----:B--2---:R-:W-:-:S06]  /*1b50*/  IMAD.U32 R4, R4, 0x10000, RZ ;  /* 0x0001000004047824 */ /* 0x004fcc00078e00ff */
[----:B------:R-:W0:Y:S02]  /*1b60*/  F2I.FTZ.TRUNC.NTZ R4, R4 ;  /* 0x0000000400047305 */ /* 0x000e24000021f100 */
[----:B0-----:R-:W-:Y:S01]  /*1b70*/  PRMT R0, R4, 0x7610, R0 ;  /* 0x0000761004007816 */ /* 0x001fe20000000000 */
[----:B------:R-:W-:Y:S06]  /*1b80*/  BRA `(.L_x_9253) ;  /* 0x0000000400ac7947 */ /* 0x000fec0003800000 */
.L_x_9260:
        /* <DEDUP_REMOVED lines=10> */
.L_x_9267:
        /* <DEDUP_REMOVED lines=21> */
.L_x_9271:
[----:B------:R-:W-:Y:S05]  /*1d80*/  BSYNC B1 ;  /* 0x0000000000017941 */ /* 0x000fea0003800000 */
.L_x_9270:
[----:B------:R-:W-:Y:S01]  /*1d90*/  IMAD.SHL.U32 R2, R2, 0x100000, RZ ;  /* 0x0010000002027824 */ /* 0x000fe200078e00ff */
[----:B------:R-:W-:-:S04]  /*1da0*/  LEA R3, R0, 0x3b800000, 0x17 ;  /* 0x3b80000000037811 */ /* 0x000fc800078eb8ff */
[----:B------:R-:W-:-:S07]  /*1db0*/  LOP3.LUT R4, R3, R2, R4, 0xfe, !PT ;  /* 0x0000000203047212 */ /* 0x000fce00078efe04 */
.L_x_9269:
[----:B------:R-:W-:Y:S05]  /*1dc0*/  BSYNC B0 ;  /* 0x0000000000007941 */ /* 0x000fea0003800000 */
.L_x_9268:
[----:B------:R-:W0:Y:S02]  /*1dd0*/  F2I.FTZ.TRUNC.NTZ R4, R4 ;  /* 0x0000000400047305 */ /* 0x000e24000021f100 */
[----:B0-----:R-:W-:Y:S01]  /*1de0*/  PRMT R0, R4, 0x7610, R0 ;  /* 0x0000761004007816 */ /* 0x001fe20000000000 */
[----:B------:R-:W-:Y:S06]  /*1df0*/  BRA `(.L_x_9253) ;  /* 0x0000000400107947 */ /* 0x000fec0003800000 */
.L_x_9266:
        /* <DEDUP_REMOVED lines=21> */
.L_x_9275:
[----:B------:R-:W-:Y:S05]  /*1f50*/  BSYNC B1 ;  /* 0x0000000000017941 */ /* 0x000fea0003800000 */
.L_x_9274:
[----:B------:R-:W-:Y:S01]  /*1f60*/  IMAD.SHL.U32 R2, R2, 0x200000, RZ ;  /* 0x0020000002027824 */ /* 0x000fe200078e00ff */
[----:B------:R-:W-:-:S04]  /*1f70*/  LEA R3, R0, 0x37800000, 0x17 ;  /* 0x3780000000037811 */ /* 0x000fc800078eb8ff */
[----:B------:R-:W-:-:S07]  /*1f80*/  LOP3.LUT R4, R3, R2, R4, 0xfe, !PT ;  /* 0x0000000203047212 */ /* 0x000fce00078efe04 */
.L_x_9273:
[----:B------:R-:W-:Y:S05]  /*1f90*/  BSYNC B0 ;  /* 0x0000000000007941 */ /* 0x000fea0003800000 */
.L_x_9272:
[----:B------:R-:W0:Y:S02]  /*1fa0*/  F2I.FTZ.TRUNC.NTZ R4, R4 ;  /* 0x0000000400047305 */ /* 0x000e24000021f100 */
[----:B0-----:R-:W-:Y:S01]  /*1fb0*/  PRMT R0, R4, 0x7610, R0 ;  /* 0x0000761004007816 */ /* 0x001fe20000000000 */
[----:B------:R-:W-:Y:S06]  /*1fc0*/  BRA `(.L_x_9253) ;  /* 0x00000000009c7947 */ /* 0x000fec0003800000 */
.L_x_9265:
        /* <DEDUP_REMOVED lines=14> */
.L_x_9279:
[----:B------:R-:W-:Y:S05]  /*20b0*/  BSYNC B0 ;  /* 0x0000000000007941 */ /* 0x000fea0003800000 */
.L_x_9278:
[----:B------:R-:W0:Y:S02]  /*20c0*/  F2I.FTZ.TRUNC.NTZ R4, R4 ;  /* 0x0000000400047305 */ /* 0x000e24000021f100 */
[----:B0-----:R-:W-:Y:S01]  /*20d0*/  PRMT R0, R4, 0x7610, R0 ;  /* 0x0000761004007816 */ /* 0x001fe20000000000 */
[----:B------:R-:W-:Y:S06]  /*20e0*/  BRA `(.L_x_9253) ;  /* 0x0000000000547947 */ /* 0x000fec0003800000 */
.L_x_9252:
        /* <DEDUP_REMOVED lines=16> */
.L_x_9280:
[----:B------:R-:W-:Y:S01]  /*21f0*/  PRMT R0, RZ, 0x7610, R0 ;  /* 0x00007610ff007816 */ /* 0x000fe20000000000 */
[----:B------:R-:W-:Y:S06]  /*2200*/  BRA `(.L_x_9253) ;  /* 0x00000000000c7947 */ /* 0x000fec0003800000 */
.L_x_9277:
[----:B------:R2:W5:Y:S01]  /*2210*/  LDG.E.U8 R0, desc[UR36][R2.64] ;  /* 0x0000002402007981 */ /* 0x000562000c1e1100 */
[----:B------:R-:W-:Y:S05]  /*2220*/  BRA `(.L_x_9253) ;  /* 0x0000000000047947 */ /* 0x000fea0003800000 */
.L_x_9276:
[----:B------:R1:W5:Y:S02]  /*2230*/  LDG.E.U8 R0, desc[UR36][R2.64] ;  /* 0x0000002402007981 */ /* 0x000364000c1e1100 */
.L_x_9253:
        /* <DEDUP_REMOVED lines=19> */
.L_x_9284:
[----:B------:R3:W-:Y:S01]  /*2370*/  STG.E.U8 desc[UR36][R16.64], R3 ;  /* 0x0000000310007986 */ /* 0x0007e2000c101124 */
[----:B------:R-:W-:Y:S05]  /*2380*/  BRA `(.L_x_9286) ;  /* 0x0000000c00707947 */ /* 0x000fea0003800000 */
.L_x_9283:
        /* <DEDUP_REMOVED lines=11> */
.L_x_9288:
[----:B------:R-:W-:-:S05]  /*2440*/  PRMT R3, R3, 0x9910, RZ ;  /* 0x0000991003037816 */ /* 0x000fca00000000ff */
[----:B------:R1:W-:Y:S01]  /*2450*/  STG.E desc[UR36][R16.64], R3 ;  /* 0x0000000310007986 */ /* 0x0003e2000c101924 */
[----:B------:R-:W-:Y:S05]  /*2460*/  BRA `(.L_x_9286) ;  /* 0x0000000c00387947 */ /* 0x000fea0003800000 */
.L_x_9287:
[----:B------:R2:W-:Y:S01]  /*2470*/  STG.E.U16 desc[UR36][R16.64], R3 ;  /* 0x0000000310007986 */ /* 0x0005e2000c101524 */
[----:B------:R-:W-:Y:S05]  /*2480*/  BRA `(.L_x_9286) ;  /* 0x0000000c00307947 */ /* 0x000fea0003800000 */
.L_x_9282:
        /* <DEDUP_REMOVED lines=9> */
.L_x_9290:
[----:B------:R-:W0:Y:S02]  /*2520*/  I2F.S16 R0, R3 ;  /* 0x0000000300007306 */ /* 0x000e240000101400 */
[----:B0-----:R-:W-:-:S05]  /*2530*/  F2FP.F16.F32.PACK_AB R0, RZ, R0 ;  /* 0x00000000ff00723e */ /* 0x001fca00000000ff */
[----:B------:R0:W-:Y:S01]  /*2540*/  STG.E.U16 desc[UR36][R16.64], R0 ;  /* 0x0000000010007986 */ /* 0x0001e2000c101524 */
[----:B------:R-:W-:Y:S05]  /*2550*/  BRA `(.L_x_9286) ;  /* 0x0000000800fc7947 */ /* 0x000fea0003800000 */
.L_x_9289:
        /* <DEDUP_REMOVED lines=10> */
.L_x_9292:
[----:B------:R-:W0:Y:S02]  /*2600*/  I2F.S16 R3, R3 ;  /* 0x0000000300037306 */ /* 0x000e240000101400 */
[----:B0-----:R-:W-:-:S04]  /*2610*/  F2FP.F16.F32.PACK_AB R3, RZ, R3 ;  /* 0x00000003ff03723e */ /* 0x001fc800000000ff */
[----:B------:R-:W-:-:S05]  /*2620*/  PRMT R3, R3, 0x5410, RZ ;  /* 0x0000541003037816 */ /* 0x000fca00000000ff */
[----:B------:R0:W-:Y:S01]  /*2630*/  STG.E desc[UR36][R16.64], R3 ;  /* 0x0000000310007986 */ /* 0x0001e2000c101924 */
[----:B------:R-:W-:Y:S05]  /*2640*/  BRA `(.L_x_9286) ;  /* 0x0000000800c07947 */ /* 0x000fea0003800000 */
.L_x_9291:
[----:B------:R-:W0:Y:S02]  /*2650*/  I2F.F64.S16 R2, R3 ;  /* 0x0000000300027312 */ /* 0x000e240000101c00 */
[----:B0-----:R0:W-:Y:S01]  /*2660*/  STG.E.64 desc[UR36][R16.64], R2 ;  /* 0x0000000210007986 */ /* 0x0011e2000c101b24 */
[----:B------:R-:W-:Y:S05]  /*2670*/  BRA `(.L_x_9286) ;  /* 0x0000000800b47947 */ /* 0x000fea0003800000 */
.L_x_9281:
        /* <DEDUP_REMOVED lines=13> */
.L_x_9295:
[----:B------:R-:W0:Y:S01]  /*2750*/  I2F.F64.S16 R4, R3 ;  /* 0x0000000300047312 */ /* 0x000e220000101c00 */
[----:B------:R-:W-:-:S05]  /*2760*/  CS2R R6, SRZ ;  /* 0x0000000000067805 */ /* 0x000fca000001ff00 */
[----:B0-----:R0:W-:Y:S01]  /*2770*/  STG.E.128 desc[UR36][R16.64], R4 ;  /* 0x0000000410007986 */ /* 0x0011e2000c101d24 */
[----:B------:R-:W-:Y:S05]  /*2780*/  BRA `(.L_x_9286) ;  /* 0x0000000800707947 */ /* 0x000fea0003800000 */
.L_x_9294:
        /* <DEDUP_REMOVED lines=21> */
.L_x_9299:
[----:B------:R-:W-:Y:S05]  /*28e0*/  BSYNC B0 ;  /* 0x0000000000007941 */ /* 0x000fea0003800000 */
.L_x_9298:
[----:B------:R-:W-:-:S05]  /*28f0*/  LOP3.LUT R5, R0, R5, RZ, 0xfc, !PT ;  /* 0x0000000500057212 */ /* 0x000fca00078efcff */
[----:B------:R0:W-:Y:S01]  /*2900*/  STG.E.U8 desc[UR36][R16.64], R5 ;  /* 0x0000000510007986 */ /* 0x0001e2000c101124 */
[----:B------:R-:W-:Y:S05]  /*2910*/  BRA `(.L_x_9286) ;  /* 0x00000008000c7947 */ /* 0x000fea0003800000 */
.L_x_9297:
        /* <DEDUP_REMOVED lines=13> */
.L_x_9301:
[----:B------:R-:W-:Y:S01]  /*29f0*/  IMAD.MOV.U32 R0, RZ, RZ, 0x7f ;  /* 0x0000007fff007424 */ /* 0x000fe200078e00ff */
[----:B------:R-:W-:-:S04]  /*2a00*/  ISETP.GT.U32.AND P0, PT, R2, 0x7f800000, PT ;  /* 0x7f8000000200780c */ /* 0x000fc80003f04070 */
[----:B------:R-:W-:-:S09]  /*2a10*/  SEL R0, R0, 0x7c, P0 ;  /* 0x0000007c00007807 */ /* 0x000fd20000000000 */
.L_x_9302:
[----:B------:R-:W-:Y:S05]  /*2a20*/  BSYNC B0 ;  /* 0x0000000000007941 */ /* 0x000fea0003800000 */
.L_x_9300:
[----:B------:R-:W-:-:S04]  /*2a30*/  LOP3.LUT R2, R3, 0x80000000, RZ, 0xc0, !PT ;  /* 0x8000000003027812 */ /* 0x000fc800078ec0ff */
[----:B------:R-:W-:-:S04]  /*2a40*/  SHF.R.U32.HI R3, RZ, 0x18, R2 ;  /* 0x00000018ff037819 */ /* 0x000fc80000011602 */
[----:B------:R-:W-:-:S05]  /*2a50*/  LOP3.LUT R3, R0, R3, RZ, 0xfc, !PT ;  /* 0x0000000300037212 */ /* 0x000fca00078efcff */
[----:B------:R0:W-:Y:S01]  /*2a60*/  STG.E.U8 desc[UR36][R16.64], R3 ;  /* 0x0000000310007986 */ /* 0x0001e2000c101124 */
[----:B------:R-:W-:Y:S05]  /*2a70*/  BRA `(.L_x_9286) ;  /* 0x0000000400b47947 */ /* 0x000fea0003800000 */
.L_x_9296:
[----:B------:R-:W0:Y:S02]  /*2a80*/  I2F.S16 R0, R3 ;  /* 0x0000000300007306 */ /* 0x000e240000101400 */
[----:B0-----:R-:W-:-:S05]  /*2a90*/  F2FP.BF16.F32.PACK_AB R0, RZ, R0 ;  /* 0x00000000ff00723e */ /* 0x001fca00000010ff */
[----:B------:R0:W-:Y:S01]  /*2aa0*/  STG.E.U16 desc[UR36][R16.64], R0 ;  /* 0x0000000010007986 */ /* 0x0001e2000c101524 */
[----:B------:R-:W-:Y:S05]  /*2ab0*/  BRA `(.L_x_9286) ;  /* 0x0000000400a47947 */ /* 0x000fea0003800000 */
.L_x_9293:
        /* <DEDUP_REMOVED lines=10> */
.L_x_9305:
        /* <DEDUP_REMOVED lines=17> */
.L_x_9308:
[----:B------:R-:W-:-:S04]  /*2c70*/  LOP3.LUT R2, R3, 0x80000000, RZ, 0xc0, !PT ;  /* 0x8000000003027812 */ /* 0x000fc800078ec0ff */
[----:B------:R-:W-:-:S04]  /*2c80*/  SHF.R.U32.HI R3, RZ, 0x18, R2 ;  /* 0x00000018ff037819 */ /* 0x000fc80000011602 */
[----:B------:R-:W-:-:S04]  /*2c90*/  LOP3.LUT R0, R0, R3, RZ, 0xfc, !PT ;  /* 0x0000000300007212 */ /* 0x000fc800078efcff */
[----:B------:R-:W-:-:S07]  /*2ca0*/  PRMT R8, R0, 0x7610, R8 ;  /* 0x0000761000087816 */ /* 0x000fce0000000008 */
.L_x_9307:
[----:B------:R-:W-:Y:S05]  /*2cb0*/  BSYNC B0 ;  /* 0x0000000000007941 */ /* 0x000fea0003800000 */
.L_x_9306:
[----:B------:R0:W-:Y:S01]  /*2cc0*/  STG.E.U8 desc[UR36][R16.64], R8 ;  /* 0x0000000810007986 */ /* 0x0001e2000c101124 */
[----:B------:R-:W-:Y:S05]  /*2cd0*/  BRA `(.L_x_9286) ;  /* 0x00000004001c7947 */ /* 0x000fea0003800000 */
.L_x_9304:
        /* <DEDUP_REMOVED lines=17> */
.L_x_9311:
[----:B------:R-:W-:-:S04]  /*2df0*/  LOP3.LUT R2, R3, 0x80000000, RZ, 0xc0, !PT ;  /* 0x8000000003027812 */ /* 0x000fc800078ec0ff */
[----:B------:R-:W-:-:S04]  /*2e00*/  SHF.R.U32.HI R3, RZ, 0x18, R2 ;  /* 0x00000018ff037819 */ /* 0x000fc80000011602 */
[----:B------:R-:W-:-:S04]  /*2e10*/  LOP3.LUT R0, R0, R3, RZ, 0xfc, !PT ;  /* 0x0000000300007212 */ /* 0x000fc800078efcff */
[----:B------:R-:W-:-:S07]  /*2e20*/  PRMT R8, R0, 0x7610, R8 ;  /* 0x0000761000087816 */ /* 0x000fce0000000008 */
.L_x_9310:
[----:B------:R-:W-:Y:S05]  /*2e30*/  BSYNC B0 ;  /* 0x0000000000007941 */ /* 0x000fea0003800000 */
.L_x_9309:
[----:B------:R0:W-:Y:S01]  /*2e40*/  STG.E.U8 desc[UR36][R16.64], R8 ;  /* 0x0000000810007986 */ /* 0x0001e2000c101124 */
[----:B------:R-:W-:Y:S05]  /*2e50*/  BRA `(.L_x_9286) ;  /* 0x0000000000bc7947 */ /* 0x000fea0003800000 */
.L_x_9303:
        /* <DEDUP_REMOVED lines=23> */
.L_x_9285:
        /* <DEDUP_REMOVED lines=16> */
.L_x_9314:
[----:B------:R-:W-:Y:S05]  /*30d0*/  BRA `(.L_x_9286) ;  /* 0x00000000001c7947 */ /* 0x000fea0003800000 */
.L_x_9313:
[----:B------:R-:W-:-:S05]  /*30e0*/  PRMT R3, R3, 0x9910, RZ ;  /* 0x0000991003037816 */ /* 0x000fca00000000ff */
[----:B------:R-:W-:-:S05]  /*30f0*/  IMAD.MOV.U32 R2, RZ, RZ, R3 ;  /* 0x000000ffff027224 */ /* 0x000fca00078e0003 */
[----:B------:R-:W-:-:S05]  /*3100*/  SHF.R.S32.HI R3, RZ, 0x1f, R2 ;  /* 0x0000001fff037819 */ /* 0x000fca0000011402 */
[----:B------:R0:W-:Y:S01]  /*3110*/  STG.E.64 desc[UR36][R16.64], R2 ;  /* 0x0000000210007986 */ /* 0x0001e2000c101b24 */
[----:B------:R-:W-:Y:S05]  /*3120*/  BRA `(.L_x_9286) ;  /* 0x0000000000087947 */ /* 0x000fea0003800000 */
.L_x_9312:
[----:B------:R-:W-:-:S05]  /*3130*/  PRMT R3, R3, 0x9910, RZ ;  /* 0x0000991003037816 */ /* 0x000fca00000000ff */
[----:B------:R0:W-:Y:S02]  /*3140*/  STG.E desc[UR36][R16.64], R3 ;  /* 0x0000000310007986 */ /* 0x0001e4000c101924 */
.L_x_9286:
[----:B------:R-:W-:-:S04]  /*3150*/  IMAD R18, R23, 0x200, R18 ;  /* 0x0000020017127824 */ /* 0x000fc800078e0212 */
[----:B------:R-:W-:-:S07]  /*3160*/  VIADD R19, R18, 0x80 ;  /* 0x0000008012137836 */ /* 0x000fce0000000000 */
.L_x_9246:
[----:B------:R-:W-:Y:S05]  /*3170*/  BSYNC B6 ;  /* 0x0000000000067941 */ /* 0x000fea0003800000 */
.L_x_9245:
        /* <DEDUP_REMOVED lines=307> */
.L_x_9317:
        /* <DEDUP_REMOVED lines=20> */
.L_x_9321:
[----:B------:R0:W5:Y:S01]  /*45f0*/  LDG.E.U8 R0, desc[UR36][R2.64] ;  /* 0x0000002402007981 */ /* 0x000162000c1e1100 */
[----:B------:R-:W-:Y:S05]  /*4600*/  BRA `(.L_x_9323) ;  /* 0x0000000c00547947 */ /* 0x000fea0003800000 */
.L_x_9320:
        /* <DEDUP_REMOVED lines=8> */
.L_x_9325:
[----:B------:R0:W5:Y:S01]  /*4690*/  LDG.E.U8 R0, desc[UR36][R2.64] ;  /* 0x0000002402007981 */ /* 0x000162000c1e1100 */
[----:B------:R-:W-:Y:S05]  /*46a0*/  BRA `(.L_x_9323) ;  /* 0x0000000c002c7947 */ /* 0x000fea0003800000 */
.L_x_9324:
[----:B------:R0:W5:Y:S01]  /*46b0*/  LDG.E.U16 R0, desc[UR36][R2.64] ;  /* 0x0000002402007981 */ /* 0x000162000c1e1500 */
[----:B------:R-:W-:Y:S05]  /*46c0*/  BRA `(.L_x_9323) ;  /* 0x0000000c00247947 */ /* 0x000fea0003800000 */
.L_x_9319:
        /* <DEDUP_REMOVED lines=9> */
.L_x_9327:
[----:B------:R-:W2:Y:S02]  /*4760*/  LDG.E.U16 R4, desc[UR36][R2.64] ;  /* 0x0000002402047981 */ /* 0x000ea4000c1e1500 */
[----:B--2---:R-:W-:-:S06]  /*4770*/  HADD2.F32 R4, -RZ, R4.H0_H0 ;  /* 0x20000004ff047230 */ /* 0x004fcc0000004100 */
[----:B------:R-:W0:Y:S02]  /*4780*/  F2I.FTZ.TRUNC.NTZ R4, R4 ;  /* 0x0000000400047305 */ /* 0x000e24000021f100 */
[----:B0-----:R-:W-:Y:S01]  /*4790*/  PRMT R0, R4, 0x7610, R0 ;  /* 0x0000761004007816 */ /* 0x001fe20000000000 */
[----:B------:R-:W-:Y:S06]  /*47a0*/  BRA `(.L_x_9323) ;  /* 0x0000000800ec7947 */ /* 0x000fec0003800000 */
.L_x_9326:
        /* <DEDUP_REMOVED lines=9> */
.L_x_9329:
[----:B------:R-:W2:Y:S02]  /*4840*/  LDG.E.U16 R2, desc[UR36][R2.64] ;  /* 0x0000002402027981 */ /* 0x000ea4000c1e1500 */
[----:B--2---:R-:W-:-:S06]  /*4850*/  HADD2.F32 R4, -RZ, R2.H0_H0 ;  /* 0x20000002ff047230 */ /* 0x004fcc0000004100 */
[----:B------:R-:W0:Y:S02]  /*4860*/  F2I.FTZ.TRUNC.NTZ R4, R4 ;  /* 0x0000000400047305 */ /* 0x000e24000021f100 */
[----:B0-----:R-:W-:Y:S01]  /*4870*/  PRMT R0, R4, 0x7610, R0 ;  /* 0x0000761004007816 */ /* 0x001fe20000000000 */
[----:B------:R-:W-:Y:S06]  /*4880*/  BRA `(.L_x_9323) ;  /* 0x0000000800b47947 */ /* 0x000fec0003800000 */
.L_x_9328:
[----:B------:R-:W2:Y:S02]  /*4890*/  LDG.E.64 R2, desc[UR36][R2.64] ;  /* 0x0000002402027981 */ /* 0x000ea4000c1e1b00 */
[----:B--2---:R0:W1:Y:S01]  /*48a0*/  F2I.F64.TRUNC R0, R2 ;  /* 0x0000000200007311 */ /* 0x004062000030d100 */
[----:B------:R-:W-:Y:S05]  /*48b0*/  BRA `(.L_x_9323) ;  /* 0x0000000800a87947 */ /* 0x000fea0003800000 */
.L_x_9318:
        /* <DEDUP_REMOVED lines=12> */
.L_x_9332:
[----:B------:R-:W2:Y:S02]  /*4980*/  LDG.E.64 R2, desc[UR36][R2.64] ;  /* 0x0000002402027981 */ /* 0x000ea4000c1e1b00 */
[----:B--2---:R3:W4:Y:S01]  /*4990*/  F2I.F64.TRUNC R0, R2 ;  /* 0x0000000200007311 */ /* 0x004722000030d100 */
[----:B------:R-:W-:Y:S05]  /*49a0*/  BRA `(.L_x_9323) ;  /* 0x00000008006c7947 */ /* 0x000fea0003800000 */
.L_x_9331:
        /* <DEDUP_REMOVED lines=28> */
.L_x_9334:
        /* <DEDUP_REMOVED lines=15> */
.L_x_9333:
[----:B------:R-:W2:Y:S02]  /*4c60*/  LDG.E.U16 R4, desc[UR36][R2.64] ;  /* 0x0000002402047981 */ /* 0x000ea4000c1e1500 */
[----:B--2---:R-:W-:-:S06]  /*4c70*/  IMAD.U32 R4, R4, 0x10000, RZ ;  /* 0x0001000004047824 */ /* 0x004fcc00078e00ff */
[----:B------:R-:W0:Y:S02]  /*4c80*/  F2I.FTZ.TRUNC.NTZ R4, R4 ;  /* 0x0000000400047305 */ /* 0x000e24000021f100 */
[----:B0-----:R-:W-:Y:S01]  /*4c90*/  PRMT R0, R4, 0x7610, R0 ;  /* 0x0000761004007816 */ /* 0x001fe20000000000 */
[----:B------:R-:W-:Y:S06]  /*4ca0*/  BRA `(.L_x_9323) ;  /* 0x0000000400ac7947 */ /* 0x000fec0003800000 */
.L_x_9330:
        /* <DEDUP_REMOVED lines=10> */
.L_x_9337:
        /* <DEDUP_REMOVED lines=21> */
.L_x_9341:
[----:B------:R-:W-:Y:S05]  /*4ea0*/  BSYNC B1 ;  /* 0x0000000000017941 */ /* 0x000fea0003800000 */
.L_x_9340:
[----:B------:R-:W-:Y:S01]  /*4eb0*/  IMAD.SHL.U32 R2, R2, 0x100000, RZ ;  /* 0x0010000002027824 */ /* 0x000fe200078e00ff */
[----:B------:R-:W-:-:S04]  /*4ec0*/  LEA R3, R0, 0x3b800000, 0x17 ;  /* 0x3b80000000037811 */ /* 0x000fc800078eb8ff */
[----:B------:R-:W-:-:S07]  /*4ed0*/  LOP3.LUT R4, R3, R2, R4, 0xfe, !PT ;  /* 0x0000000203047212 */ /* 0x000fce00078efe04 */
.L_x_9339:
[----:B------:R-:W-:Y:S05]  /*4ee0*/  BSYNC B0 ;  /* 0x0000000000007941 */ /* 0x000fea0003800000 */
.L_x_9338:
[----:B------:R-:W0:Y:S02]  /*4ef0*/  F2I.FTZ.TRUNC.NTZ R4, R4 ;  /* 0x0000000400047305 */ /* 0x000e24000021f100 */
[----:B0-----:R-:W-:Y:S01]  /*4f00*/  PRMT R0, R4, 0x7610, R0 ;  /* 0x0000761004007816 */ /* 0x001fe20000000000 */
[----:B------:R-:W-:Y:S06]  /*4f10*/  BRA `(.L_x_9323) ;  /* 0x0000000400107947 */ /* 0x000fec0003800000 */
.L_x_9336:
        /* <DEDUP_REMOVED lines=21> */
.L_x_9345:
[----:B------:R-:W-:Y:S05]  /*5070*/  BSYNC B1 ;  /* 0x0000000000017941 */ /* 0x000fea0003800000 */
.L_x_9344:
[----:B------:R-:W-:Y:S01]  /*5080*/  IMAD.SHL.U32 R2, R2, 0x200000, RZ ;  /* 0x0020000002027824 */ /* 0x000fe200078e00ff */
[----:B------:R-:W-:-:S04]  /*5090*/  LEA R3, R0, 0x37800000, 0x17 ;  /* 0x3780000000037811 */ /* 0x000fc800078eb8ff */
[----:B------:R-:W-:-:S07]  /*50a0*/  LOP3.LUT R4, R3, R2, R4, 0xfe, !PT ;  /* 0x0000000203047212 */ /* 0x000fce00078efe04 */
.L_x_9343:
[----:B------:R-:W-:Y:S05]  /*50b0*/  BSYNC B0 ;  /* 0x0000000000007941 */ /* 0x000fea0003800000 */
.L_x_9342:
[----:B------:R-:W0:Y:S02]  /*50c0*/  F2I.FTZ.TRUNC.NTZ R4, R4 ;  /* 0x0000000400047305 */ /* 0x000e24000021f100 */
[----:B0-----:R-:W-:Y:S01]  /*50d0*/  PRMT R0, R4, 0x7610, R0 ;  /* 0x0000761004007816 */ /* 0x001fe20000000000 */
[----:B------:R-:W-:Y:S06]  /*50e0*/  BRA `(.L_x_9323) ;  /* 0x00000000009c7947 */ /* 0x000fec0003800000 */
.L_x_9335:
        /* <DEDUP_REMOVED lines=14> */
.L_x_9349:
[----:B------:R-:W-:Y:S05]  /*51d0*/  BSYNC B0 ;  /* 0x0000000000007941 */ /* 0x000fea0003800000 */
.L_x_9348:
[----:B------:R-:W0:Y:S02]  /*51e0*/  F2I.FTZ.TRUNC.NTZ R4, R4 ;  /* 0x0000000400047305 */ /* 0x000e24000021f100 */
[----:B0-----:R-:W-:Y:S01]  /*51f0*/  PRMT R0, R4, 0x7610, R0 ;  /* 0x0000761004007816 */ /* 0x001fe20000000000 */
[----:B------:R-:W-:Y:S06]  /*5200*/  BRA `(.L_x_9323) ;  /* 0x0000000000547947 */ /* 0x000fec0003800000 */
.L_x_9322:
        /* <DEDUP_REMOVED lines=16> */
.L_x_9350:
[----:B------:R-:W-:Y:S01]  /*5310*/  PRMT R0, RZ, 0x7610, R0 ;  /* 0x00007610ff007816 */ /* 0x000fe20000000000 */
[----:B------:R-:W-:Y:S06]  /*5320*/  BRA `(.L_x_9323) ;  /* 0x00000000000c7947 */ /* 0x000fec0003800000 */
.L_x_9347:
[----:B------:R2:W5:Y:S01]  /*5330*/  LDG.E.U8 R0, desc[UR36][R2.64] ;  /* 0x0000002402007981 */ /* 0x000562000c1e1100 */
[----:B------:R-:W-:Y:S05]  /*5340*/  BRA `(.L_x_9323) ;  /* 0x0000000000047947 */ /* 0x000fea0003800000 */
.L_x_9346:
[----:B------:R1:W5:Y:S02]  /*5350*/  LDG.E.U8 R0, desc[UR36][R2.64] ;  /* 0x0000002402007981 */ /* 0x000364000c1e1100 */
.L_x_9323:
        /* <DEDUP_REMOVED lines=19> */
.L_x_9354:
[----:B------:R0:W-:Y:S01]  /*5490*/  STG.E.U8 desc[UR36][R16.64], R3 ;  /* 0x0000000310007986 */ /* 0x0001e2000c101124 */
[----:B------:R-:W-:Y:S05]  /*54a0*/  BRA `(.L_x_9356) ;  /* 0x0000000c00707947 */ /* 0x000fea0003800000 */
.L_x_9353:
        /* <DEDUP_REMOVED lines=11> */
.L_x_9358:
[----:B------:R-:W-:-:S05]  /*5560*/  PRMT R3, R3, 0x9910, RZ ;  /* 0x0000991003037816 */ /* 0x000fca00000000ff */
[----:B------:R0:W-:Y:S01]  /*5570*/  STG.E desc[UR36][R16.64], R3 ;  /* 0x0000000310007986 */ /* 0x0001e2000c101924 */
[----:B------:R-:W-:Y:S05]  /*5580*/  BRA `(.L_x_9356) ;  /* 0x0000000c00387947 */ /* 0x000fea0003800000 */
.L_x_9357:
[----:B------:R0:W-:Y:S01]  /*5590*/  STG.E.U16 desc[UR36][R16.64], R3 ;  /* 0x0000000310007986 */ /* 0x0001e2000c101524 */
[----:B------:R-:W-:Y:S05]  /*55a0*/  BRA `(.L_x_9356) ;  /* 0x0000000c00307947 */ /* 0x000fea0003800000 */
.L_x_9352:
        /* <DEDUP_REMOVED lines=9> */
.L_x_9360:
[----:B------:R-:W0:Y:S02]  /*5640*/  I2F.S16 R0, R3 ;  /* 0x0000000300007306 */ /* 0x000e240000101400 */
[----:B0-----:R-:W-:-:S05]  /*5650*/  F2FP.F16.F32.PACK_AB R0, RZ, R0 ;  /* 0x00000000ff00723e */ /* 0x001fca00000000ff */
[----:B------:R0:W-:Y:S01]  /*5660*/  STG.E.U16 desc[UR36][R16.64], R0 ;  /* 0x0000000010007986 */ /* 0x0001e2000c101524 */
[----:B------:R-:W-:Y:S05]  /*5670*/  BRA `(.L_x_9356) ;  /* 0x0000000800fc7947 */ /* 0x000fea0003800000 */
.L_x_9359:
        /* <DEDUP_REMOVED lines=10> */
.L_x_9362:
[----:B------:R-:W0:Y:S02]  /*5720*/  I2F.S16 R3, R3 ;  /* 0x0000000300037306 */ /* 0x000e240000101400 */
[----:B0-----:R-:W-:-:S04]  /*5730*/  F2FP.F16.F32.PACK_AB R3, RZ, R3 ;  /* 0x00000003ff03723e */ /* 0x001fc800000000ff */
[----:B------:R-:W-:-:S05]  /*5740*/  PRMT R3, R3, 0x5410, RZ ;  /* 0x0000541003037816 */ /* 0x000fca00000000ff */
[----:B------:R0:W-:Y:S01]  /*5750*/  STG.E desc[UR36][R16.64], R3 ;  /* 0x0000000310007986 */ /* 0x0001e2000c101924 */
[----:B------:R-:W-:Y:S05]  /*5760*/  BRA `(.L_x_9356) ;  /* 0x0000000800c07947 */ /* 0x000fea0003800000 */
.L_x_9361:
[----:B------:R-:W0:Y:S02]  /*5770*/  I2F.F64.S16 R2, R3 ;  /* 0x0000000300027312 */ /* 0x000e240000101c00 */
[----:B0-----:R0:W-:Y:S01]  /*5780*/  STG.E.64 desc[UR36][R16.64], R2 ;  /* 0x0000000210007986 */ /* 0x0011e2000c101b24 */
[----:B------:R-:W-:Y:S05]  /*5790*/  BRA `(.L_x_9356) ;  /* 0x0000000800b47947 */ /* 0x000fea0003800000 */
.L_x_9351:
        /* <DEDUP_REMOVED lines=13> */
.L_x_9365:
[----:B------:R-:W0:Y:S01]  /*5870*/  I2F.F64.S16 R4, R3 ;  /* 0x0000000300047312 */ /* 0x000e220000101c00 */
[----:B------:R-:W-:-:S05]  /*5880*/  CS2R R6, SRZ ;  /* 0x0000000000067805 */ /* 0x000fca000001ff00 */
[----:B0-----:R0:W-:Y:S01]  /*5890*/  STG.E.128 desc[UR36][R16.64], R4 ;  /* 0x0000000410007986 */ /* 0x0011e2000c101d24 */
[----:B------:R-:W-:Y:S05]  /*58a0*/  BRA `(.L_x_9356) ;  /* 0x0000000800707947 */ /* 0x000fea0003800000 */
.L_x_9364:
        /* <DEDUP_REMOVED lines=21> */
.L_x_9369:
[----:B------:R-:W-:Y:S05]  /*5a00*/  BSYNC B0 ;  /* 0x0000000000007941 */ /* 0x000fea0003800000 */
.L_x_9368:
[----:B------:R-:W-:-:S05]  /*5a10*/  LOP3.LUT R5, R0, R5, RZ, 0xfc, !PT ;  /* 0x0000000500057212 */ /* 0x000fca00078efcff */
[----:B------:R0:W-:Y:S01]  /*5a20*/  STG.E.U8 desc[UR36][R16.64], R5 ;  /* 0x0000000510007986 */ /* 0x0001e2000c101124 */
[----:B------:R-:W-:Y:S05]  /*5a30*/  BRA `(.L_x_9356) ;  /* 0x00000008000c7947 */ /* 0x000fea0003800000 */
.L_x_9367:
        /* <DEDUP_REMOVED lines=13> */
.L_x_9371:
[----:B------:R-:W-:Y:S01]  /*5b10*/  IMAD.MOV.U32 R0, RZ, RZ, 0x7f ;  /* 0x0000007fff007424 */ /* 0x000fe200078e00ff */
[----:B------:R-:W-:-:S04]  /*5b20*/  ISETP.GT.U32.AND P0, PT, R2, 0x7f800000, PT ;  /* 0x7f8000000200780c */ /* 0x000fc80003f04070 */
[----:B------:R-:W-:-:S09]  /*5b30*/  SEL R0, R0, 0x7c, P0 ;  /* 0x0000007c00007807 */ /* 0x000fd20000000000 */
.L_x_9372:
[----:B------:R-:W-:Y:S05]  /*5b40*/  BSYNC B0 ;  /* 0x0000000000007941 */ /* 0x000fea0003800000 */
.L_x_9370:
[----:B------:R-:W-:-:S04]  /*5b50*/  LOP3.LUT R2, R3, 0x80000000, RZ, 0xc0, !PT ;  /* 0x8000000003027812 */ /* 0x000fc800078ec0ff */
[----:B------:R-:W-:-:S04]  /*5b60*/  SHF.R.U32.HI R3, RZ, 0x18, R2 ;  /* 0x00000018ff037819 */ /* 0x000fc80000011602 */
[----:B------:R-:W-:-:S05]  /*5b70*/  LOP3.LUT R3, R0, R3, RZ, 0xfc, !PT ;  /* 0x0000000300037212 */ /* 0x000fca00078efcff */
[----:B------:R0:W-:Y:S01]  /*5b80*/  STG.E.U8 desc[UR36][R16.64], R3 ;  /* 0x0000000310007986 */ /* 0x0001e2000c101124 */
[----:B------:R-:W-:Y:S05]  /*5b90*/  BRA `(.L_x_9356) ;  /* 0x0000000400b47947 */ /* 0x000fea0003800000 */
.L_x_9366:
[----:B------:R-:W0:Y:S02]  /*5ba0*/  I2F.S16 R0, R3 ;  /* 0x0000000300007306 */ /* 0x000e240000101400 */
[----:B0-----:R-:W-:-:S05]  /*5bb0*/  F2FP.BF16.F32.PACK_AB R0, RZ, R0 ;  /* 0x00000000ff00723e */ /* 0x001fca00000010ff */
[----:B------:R0:W-:Y:S01]  /*5bc0*/  STG.E.U16 desc[UR36][R16.64], R0 ;  /* 0x0000000010007986 */ /* 0x0001e2000c101524 */
[----:B------:R-:W-:Y:S05]  /*5bd0*/  BRA `(.L_x_9356) ;  /* 0x0000000400a47947 */ /* 0x000fea0003800000 */
.L_x_9363:
        /* <DEDUP_REMOVED lines=10> */
.L_x_9375:
        /* <DEDUP_REMOVED lines=17> */
.L_x_9378:
[----:B------:R-:W-:-:S04]  /*5d90*/  LOP3.LUT R2, R3, 0x80000000, RZ, 0xc0, !PT ;  /* 0x8000000003027812 */ /* 0x000fc800078ec0ff */
[----:B------:R-:W-:-:S04]  /*5da0*/  SHF.R.U32.HI R3, RZ, 0x18, R2 ;  /* 0x00000018ff037819 */ /* 0x000fc80000011602 */
[----:B------:R-:W-:-:S04]  /*5db0*/  LOP3.LUT R0, R0, R3, RZ, 0xfc, !PT ;  /* 0x0000000300007212 */ /* 0x000fc800078efcff */
[----:B------:R-:W-:-:S07]  /*5dc0*/  PRMT R8, R0, 0x7610, R8 ;  /* 0x0000761000087816 */ /* 0x000fce0000000008 */
.L_x_9377:
[----:B------:R-:W-:Y:S05]  /*5dd0*/  BSYNC B0 ;  /* 0x0000000000007941 */ /* 0x000fea0003800000 */
.L_x_9376:
[----:B------:R3:W-:Y:S01]  /*5de0*/  STG.E.U8 desc[UR36][R16.64], R8 ;  /* 0x0000000810007986 */ /* 0x0007e2000c101124 */
[----:B------:R-:W-:Y:S05]  /*5df0*/  BRA `(.L_x_9356) ;  /* 0x00000004001c7947 */ /* 0x000fea0003800000 */
.L_x_9374:
        /* <DEDUP_REMOVED lines=17> */
.L_x_9381:
[----:B------:R-:W-:-:S04]  /*5f10*/  LOP3.LUT R2, R3, 0x80000000, RZ, 0xc0, !PT ;  /* 0x8000000003027812 */ /* 0x000fc800078ec0ff */
[----:B------:R-:W-:-:S04]  /*5f20*/  SHF.R.U32.HI R3, RZ, 0x18, R2 ;  /* 0x00000018ff037819 */ /* 0x000fc80000011602 */
[----:B------:R-:W-:-:S04]  /*5f30*/  LOP3.LUT R0, R0, R3, RZ, 0xfc, !PT ;  /* 0x0000000300007212 */ /* 0x000fc800078efcff */
[----:B------:R-:W-:-:S07]  /*5f40*/  PRMT R8, R0, 0x7610, R8 ;  /* 0x0000761000087816 */ /* 0x000fce0000000008 */
.L_x_9380:
[----:B------:R-:W-:Y:S05]  /*5f50*/  BSYNC B0 ;  /* 0x0000000000007941 */ /* 0x000fea0003800000 */
.L_x_9379:
[----:B------:R0:W-:Y:S01]  /*5f60*/  STG.E.U8 desc[UR36][R16.64], R8 ;  /* 0x0000000810007986 */ /* 0x0001e2000c101124 */
[----:B------:R-:W-:Y:S05]  /*5f70*/  BRA `(.L_x_9356) ;  /* 0x0000000000bc7947 */ /* 0x000fea0003800000 */
.L_x_9373:
        /* <DEDUP_REMOVED lines=23> */
.L_x_9355:
        /* <DEDUP_REMOVED lines=16> */
.L_x_9384:
[----:B------:R-:W-:Y:S05]  /*61f0*/  BRA `(.L_x_9356) ;  /* 0x00000000001c7947 */ /* 0x000fea0003800000 */
.L_x_9383:
[----:B------:R-:W-:-:S05]  /*6200*/  PRMT R3, R3, 0x9910, RZ ;  /* 0x0000991003037816 */ /* 0x000fca00000000ff */
[----:B------:R-:W-:-:S05]  /*6210*/  IMAD.MOV.U32 R2, RZ, RZ, R3 ;  /* 0x000000ffff027224 */ /* 0x000fca00078e0003 */
[----:B------:R-:W-:-:S05]  /*6220*/  SHF.R.S32.HI R3, RZ, 0x1f, R2 ;  /* 0x0000001fff037819 */ /* 0x000fca0000011402 */
[----:B------:R2:W-:Y:S01]  /*6230*/  STG.E.64 desc[UR36][R16.64], R2 ;  /* 0x0000000210007986 */ /* 0x0005e2000c101b24 */
[----:B------:R-:W-:Y:S05]  /*6240*/  BRA `(.L_x_9356) ;  /* 0x0000000000087947 */ /* 0x000fea0003800000 */
.L_x_9382:
[----:B------:R-:W-:-:S05]  /*6250*/  PRMT R3, R3, 0x9910, RZ ;  /* 0x0000991003037816 */ /* 0x000fca00000000ff */
[----:B------:R0:W-:Y:S02]  /*6260*/  STG.E desc[UR36][R16.64], R3 ;  /* 0x0000000310007986 */ /* 0x0001e4000c101924 */
.L_x_9356:
[----:B------:R-:W-:-:S07]  /*6270*/  VIADD R19, R19, 0x80 ;  /* 0x0000008013137836 */ /* 0x000fce0000000000 */
.L_x_9316:
[----:B------:R-:W-:Y:S05]  /*6280*/  BSYNC B6 ;  /* 0x0000000000067941 */ /* 0x000fea0003800000 */
.L_x_9315:
        /* <DEDUP_REMOVED lines=307> */
.L_x_9387:
        /* <DEDUP_REMOVED lines=20> */
.L_x_9391:
[----:B------:R0:W5:Y:S01]  /*7700*/  LDG.E.U8 R0, desc[UR36][R2.64] ;  /* 0x0000002402007981 */ /* 0x000162000c1e1100 */
[----:B------:R-:W-:Y:S05]  /*7710*/  BRA `(.L_x_9393) ;  /* 0x0000000c00547947 */ /* 0x000fea0003800000 */
.L_x_9390:
        /* <DEDUP_REMOVED lines=8> */
.L_x_9395:
[----:B------:R0:W5:Y:S01]  /*77a0*/  LDG.E.U8 R0, desc[UR36][R2.64] ;  /* 0x0000002402007981 */ /* 0x000162000c1e1100 */
[----:B------:R-:W-:Y:S05]  /*77b0*/  BRA `(.L_x_9393) ;  /* 0x0000000c002c7947 */ /* 0x000fea0003800000 */
.L_x_9394:
[----:B------:R0:W5:Y:S01]  /*77c0*/  LDG.E.U16 R0, desc[UR36][R2.64] ;  /* 0x0000002402007981 */ /* 0x000162000c1e1500 */
[----:B------:R-:W-:Y:S05]  /*77d0*/  BRA `(.L_x_9393) ;  /* 0x0000000c00247947 */ /* 0x000fea0003800000 */
.L_x_9389:
        /* <DEDUP_REMOVED lines=9> */
.L_x_9397:
[----:B------:R-:W2:Y:S02]  /*7870*/  LDG.E.U16 R4, desc[UR36][R2.64] ;  /* 0x0000002402047981 */ /* 0x000ea4000c1e1500 */
[----:B--2---:R-:W-:-:S06]  /*7880*/  HADD2.F32 R4, -RZ, R4.H0_H0 ;  /* 0x20000004ff047230 */ /* 0x004fcc0000004100 */
[----:B------:R-:W0:Y:S02]  /*7890*/  F2I.FTZ.TRUNC.NTZ R4, R4 ;  /* 0x0000000400047305 */ /* 0x000e24000021f100 */
[----:B0-----:R-:W-:Y:S01]  /*78a0*/  PRMT R0, R4, 0x7610, R0 ;  /* 0x0000761004007816 */ /* 0x001fe20000000000 */
[----:B------:R-:W-:Y:S06]  /*78b0*/  BRA `(.L_x_9393) ;  /* 0x0000000800ec7947 */ /* 0x000fec0003800000 */
.L_x_9396:
        /* <DEDUP_REMOVED lines=9> */
.L_x_9399:
[----:B------:R-:W2:Y:S02]  /*7950*/  LDG.E.U16 R2, desc[UR36][R2.64] ;  /* 0x0000002402027981 */ /* 0x000ea4000c1e1500 */
[----:B--2---:R-:W-:-:S06]  /*7960*/  HADD2.F32 R4, -RZ, R2.H0_H0 ;  /* 0x20000002ff047230 */ /* 0x004fcc0000004100 */
[----:B------:R-:W0:Y:S02]  /*7970*/  F2I.FTZ.TRUNC.NTZ R4, R4 ;  /* 0x0000000400047305 */ /* 0x000e24000021f100 */
[----:B0-----:R-:W-:Y:S01]  /*7980*/  PRMT R0, R4, 0x7610, R0 ;  /* 0x0000761004007816 */ /* 0x001fe20000000000 */
[----:B------:R-:W-:Y:S06]  /*7990*/  BRA `(.L_x_9393) ;  /* 0x0000000800b47947 */ /* 0x000fec0003800000 */
.L_x_9398:
[----:B------:R-:W2:Y:S02]  /*79a0*/  LDG.E.64 R2, desc[UR36][R2.64] ;  /* 0x0000002402027981 */ /* 0x000ea4000c1e1b00 */
[----:B--2---:R0:W1:Y:S01]  /*79b0*/  F2I.F64.TRUNC R0, R2 ;  /* 0x0000000200007311 */ /* 0x004062000030d100 */
[----:B------:R-:W-:Y:S05]  /*79c0*/  BRA `(.L_x_9393) ;  /* 0x0000000800a87947 */ /* 0x000fea0003800000 */
.L_x_9388:
        /* <DEDUP_REMOVED lines=12> */
.L_x_9402:
[----:B------:R-:W2:Y:S02]  /*7a90*/  LDG.E.64 R2, desc[UR36][R2.64] ;  /* 0x0000002402027981 */ /* 0x000ea4000c1e1b00 */
[----:B--2---:R3:W4:Y:S01]  /*7aa0*/  F2I.F64.TRUNC R0, R2 ;  /* 0x0000000200007311 */ /* 0x004722000030d100 */
[----:B------:R-:W-:Y:S05]  /*7ab0*/  BRA `(.L_x_9393) ;  /* 0x00000008006c7947 */ /* 0x000fea0003800000 */
.L_x_9401:
        /* <DEDUP_REMOVED lines=28> */
.L_x_9404:
        /* <DEDUP_REMOVED lines=15> */
.L_x_9403:
[----:B------:R-:W2:Y:S02]  /*7d70*/  LDG.E.U16 R4, desc[UR36][R2.64] ;  /* 0x0000002402047981 */ /* 0x000ea4000c1e1500 */
[----:B--2---:R-:W-:-:S06]  /*7d80*/  IMAD.U32 R4, R4, 0x10000, RZ ;  /* 0x0001000004047824 */ /* 0x004fcc00078e00ff */
[----:B------:R-:W0:Y:S02]  /*7d90*/  F2I.FTZ.TRUNC.NTZ R4, R4 ;  /* 0x0000000400047305 */ /* 0x000e24000021f100 */
[----:B0-----:R-:W-:Y:S01]  /*7da0*/  PRMT R0, R4, 0x7610, R0 ;  /* 0x0000761004007816 */ /* 0x001fe20000000000 */
[----:B------:R-:W-:Y:S06]  /*7db0*/  BRA `(.L_x_9393) ;  /* 0x0000000400ac7947 */ /* 0x000fec0003800000 */
.L_x_9400:
        /* <DEDUP_REMOVED lines=10> */
.L_x_9407:
        /* <DEDUP_REMOVED lines=21> */
.L_x_9411:
[----:B------:R-:W-:Y:S05]  /*7fb0*/  BSYNC B1 ;  /* 0x0000000000017941 */ /* 0x000fea0003800000 */
.L_x_9410:
[----:B------:R-:W-:Y:S01]  /*7fc0*/  IMAD.SHL.U32 R2, R2, 0x100000, RZ ;  /* 0x0010000002027824 */ /* 0x000fe200078e00ff */
[----:B------:R-:W-:-:S04]  /*7fd0*/  LEA R3, R0, 0x3b800000, 0x17 ;  /* 0x3b80000000037811 */ /* 0x000fc800078eb8ff */
[----:B------:R-:W-:-:S07]  /*7fe0*/  LOP3.LUT R4, R3, R2, R4, 0xfe, !PT ;  /* 0x0000000203047212 */ /* 0x000fce00078efe04 */
.L_x_9409:
[----:B------:R-:W-:Y:S05]  /*7ff0*/  BSYNC B0 ;  /* 0x0000000000007941 */ /* 0x000fea0003800000 */
.L_x_9408:
[----:B------:R-:W0:Y:S02]  /*8000*/  F2I.FTZ.TRUNC.NTZ R4, R4 ;  /* 0x0000000400047305 */ /* 0x000e24000021f100 */
[----:B0-----:R-:W-:Y:S01]  /*8010*/  PRMT R0, R4, 0x7610, R0 ;  /* 0x0000761004007816 */ /* 0x001fe20000000000 */
[----:B------:R-:W-:Y:S06]  /*8020*/  BRA `(.L_x_9393) ;  /* 0x0000000400107947 */ /* 0x000fec0003800000 */
.L_x_9406:
        /* <DEDUP_REMOVED lines=21> */
.L_x_9415:
[----:B------:R-:W-:Y:S05]  /*8180*/  BSYNC B1 ;  /* 0x0000000000017941 */ /* 0x000fea0003800000 */
.L_x_9414:
[----:B------:R-:W-:Y:S01]  /*8190*/  IMAD.SHL.U32 R2, R2, 0x200000, RZ ;  /* 0x0020000002027824 */ /* 0x000fe200078e00ff */
[----:B------:R-:W-:-:S04]  /*81a0*/  LEA R3, R0, 0x37800000, 0x17 ;  /* 0x3780000000037811 */ /* 0x000fc800078eb8ff */
[----:B------:R-:W-:-:S07]  /*81b0*/  LOP3.LUT R4, R3, R2, R4, 0xfe, !PT ;  /* 0x0000000203047212 */ /* 0x000fce00078efe04 */
.L_x_9413:
[----:B------:R-:W-:Y:S05]  /*81c0*/  BSYNC B0 ;  /* 0x0000000000007941 */ /* 0x000fea0003800000 */
.L_x_9412:
[----:B------:R-:W0:Y:S02]  /*81d0*/  F2I.FTZ.TRUNC.NTZ R4, R4 ;  /* 0x0000000400047305 */ /* 0x000e24000021f100 */
[----:B0-----:R-:W-:Y:S01]  /*81e0*/  PRMT R0, R4, 0x7610, R0 ;  /* 0x0000761004007816 */ /* 0x001fe20000000000 */
[----:B------:R-:W-:Y:S06]  /*81f0*/  BRA `(.L_x_9393) ;  /* 0x00000000009c7947 */ /* 0x000fec0003800000 */
.L_x_9405:
        /* <DEDUP_REMOVED lines=14> */
.L_x_9419:
[----:B------:R-:W-:Y:S05]  /*82e0*/  BSYNC B0 ;  /* 0x0000000000007941 */ /* 0x000fea0003800000 */
.L_x_9418:
[----:B------:R-:W0:Y:S02]  /*82f0*/  F2I.FTZ.TRUNC.NTZ R4, R4 ;  /* 0x0000000400047305 */ /* 0x000e24000021f100 */
[----:B0-----:R-:W-:Y:S01]  /*8300*/  PRMT R0, R4, 0x7610, R0 ;  /* 0x0000761004007816 */ /* 0x001fe20000000000 */
[----:B------:R-:W-:Y:S06]  /*8310*/  BRA `(.L_x_9393) ;  /* 0x0000000000547947 */ /* 0x000fec0003800000 */
.L_x_9392:
        /* <DEDUP_REMOVED lines=16> */
.L_x_9420:
[----:B------:R-:W-:Y:S01]  /*8420*/  PRMT R0, RZ, 0x7610, R0 ;  /* 0x00007610ff007816 */ /* 0x000fe20000000000 */
[----:B------:R-:W-:Y:S06]  /*8430*/  BRA `(.L_x_9393) ;  /* 0x00000000000c7947 */ /* 0x000fec0003800000 */
.L_x_9417:
[----:B------:R1:W5:Y:S01]  /*8440*/  LDG.E.U8 R0, desc[UR36][R2.64] ;  /* 0x0000002402007981 */ /* 0x000362000c1e1100 */
[----:B------:R-:W-:Y:S05]  /*8450*/  BRA `(.L_x_9393) ;  /* 0x0000000000047947 */ /* 0x000fea0003800000 */
.L_x_9416:
[----:B------:R2:W5:Y:S02]  /*8460*/  LDG.E.U8 R0, desc[UR36][R2.64] ;  /* 0x0000002402007981 */ /* 0x000564000c1e1100 */
.L_x_9393:
        /* <DEDUP_REMOVED lines=19> */
.L_x_9424:
[----:B------:R3:W-:Y:S01]  /*85a0*/  STG.E.U8 desc[UR36][R16.64], R3 ;  /* 0x0000000310007986 */ /* 0x0007e2000c101124 */
[----:B------:R-:W-:Y:S05]  /*85b0*/  BRA `(.L_x_9426) ;  /* 0x0000000c00707947 */ /* 0x000fea0003800000 */
.L_x_9423:
        /* <DEDUP_REMOVED lines=11> */
.L_x_9428:
[----:B------:R-:W-:-:S05]  /*8670*/  PRMT R3, R3, 0x9910, RZ ;  /* 0x0000991003037816 */ /* 0x000fca00000000ff */
[----:B------:R2:W-:Y:S01]  /*8680*/  STG.E desc[UR36][R16.64], R3 ;  /* 0x0000000310007986 */ /* 0x0005e2000c101924 */
[----:B------:R-:W-:Y:S05]  /*8690*/  BRA `(.L_x_9426) ;  /* 0x0000000c00387947 */ /* 0x000fea0003800000 */
.L_x_9427:
[----:B------:R0:W-:Y:S01]  /*86a0*/  STG.E.U16 desc[UR36][R16.64], R3 ;  /* 0x0000000310007986 */ /* 0x0001e2000c101524 */
[----:B------:R-:W-:Y:S05]  /*86b0*/  BRA `(.L_x_9426) ;  /* 0x0000000c00307947 */ /* 0x000fea0003800000 */
.L_x_9422:
        /* <DEDUP_REMOVED lines=9> */
.L_x_9430:
[----:B------:R-:W0:Y:S02]  /*8750*/  I2F.S16 R0, R3 ;  /* 0x0000000300007306 */ /* 0x000e240000101400 */
[----:B0-----:R-:W-:-:S05]  /*8760*/  F2FP.F16.F32.PACK_AB R0, RZ, R0 ;  /* 0x00000000ff00723e */ /* 0x001fca00000000ff */
[----:B------:R0:W-:Y:S01]  /*8770*/  STG.E.U16 desc[UR36][R16.64], R0 ;  /* 0x0000000010007986 */ /* 0x0001e2000c101524 */
[----:B------:R-:W-:Y:S05]  /*8780*/  BRA `(.L_x_9426) ;  /* 0x0000000800fc7947 */ /* 0x000fea0003800000 */
.L_x_9429:
        /* <DEDUP_REMOVED lines=10> */
.L_x_9432:
[----:B------:R-:W0:Y:S02]  /*8830*/  I2F.S16 R3, R3 ;  /* 0x0000000300037306 */ /* 0x000e240000101400 */
[----:B0-----:R-:W-:-:S04]  /*8840*/  F2FP.F16.F32.PACK_AB R3, RZ, R3 ;  /* 0x00000003ff03723e */ /* 0x001fc800000000ff */
[----:B------:R-:W-:-:S05]  /*8850*/  PRMT R3, R3, 0x5410, RZ ;  /* 0x0000541003037816 */ /* 0x000fca00000000ff */
[----:B------:R0:W-:Y:S01]  /*8860*/  STG.E desc[UR36][R16.64], R3 ;  /* 0x0000000310007986 */ /* 0x0001e2000c101924 */
[----:B------:R-:W-:Y:S05]  /*8870*/  BRA `(.L_x_9426) ;  /* 0x0000000800c07947 */ /* 0x000fea0003800000 */
.L_x_9431:
[----:B------:R-:W0:Y:S02]  /*8880*/  I2F.F64.S16 R2, R3 ;  /* 0x0000000300027312 */ /* 0x000e240000101c00 */
[----:B0-----:R0:W-:Y:S01]  /*8890*/  STG.E.64 desc[UR36][R16.64], R2 ;  /* 0x0000000210007986 */ /* 0x0011e2000c101b24 */
[----:B------:R-:W-:Y:S05]  /*88a0*/  BRA `(.L_x_9426) ;  /* 0x0000000800b47947 */ /* 0x000fea0003800000 */
.L_x_9421:
        /* <DEDUP_REMOVED lines=13> */
.L_x_9435:
[----:B------:R-:W0:Y:S01]  /*8980*/  I2F.F64.S16 R4, R3 ;  /* 0x0000000300047312 */ /* 0x000e220000101c00 */
[----:B------:R-:W-:-:S05]  /*8990*/  CS2R R6, SRZ ;  /* 0x0000000000067805 */ /* 0x000fca000001ff00 */
[----:B0-----:R0:W-:Y:S01]  /*89a0*/  STG.E.128 desc[UR36][R16.64], R4 ;  /* 0x0000000410007986 */ /* 0x0011e2000c101d24 */
[----:B------:R-:W-:Y:S05]  /*89b0*/  BRA `(.L_x_9426) ;  /* 0x0000000800707947 */ /* 0x000fea0003800000 */
.L_x_9434:
        /* <DEDUP_REMOVED lines=21> */
.L_x_9439:
[----:B------:R-:W-:Y:S05]  /*8b10*/  BSYNC B0 ;  /* 0x0000000000007941 */ /* 0x000fea0003800000 */
.L_x_9438:
[----:B------:R-:W-:-:S05]  /*8b20*/  LOP3.LUT R5, R0, R5, RZ, 0xfc, !PT ;  /* 0x0000000500057212 */ /* 0x000fca00078efcff */
[----:B------:R0:W-:Y:S01]  /*8b30*/  STG.E.U8 desc[UR36][R16.64], R5 ;  /* 0x0000000510007986 */ /* 0x0001e2000c101124 */
[----:B------:R-:W-:Y:S05]  /*8b40*/  BRA `(.L_x_9426) ;  /* 0x00000008000c7947 */ /* 0x000fea0003800000 */
.L_x_9437:
        /* <DEDUP_REMOVED lines=13> */
.L_x_9441:
[----:B------:R-:W-:Y:S01]  /*8c20*/  IMAD.MOV.U32 R0, RZ, RZ, 0x7f ;  /* 0x0000007fff007424 */ /* 0x000fe200078e00ff */
[----:B------:R-:W-:-:S04]  /*8c30*/  ISETP.GT.U32.AND P0, PT, R2, 0x7f800000, PT ;  /* 0x7f8000000200780c */ /* 0x000fc80003f04070 */
[----:B------:R-:W-:-:S09]  /*8c40*/  SEL R0, R0, 0x7c, P0 ;  /* 0x0000007c00007807 */ /* 0x000fd20000000000 */
.L_x_9442:
[----:B------:R-:W-:Y:S05]  /*8c50*/  BSYNC B0 ;  /* 0x0000000000007941 */ /* 0x000fea0003800000 */
.L_x_9440:
[----:B------:R-:W-:-:S04]  /*8c60*/  LOP3.LUT R2, R3, 0x80000000, RZ, 0xc0, !PT ;  /* 0x8000000003027812 */ /* 0x000fc800078ec0ff */
[----:B------:R-:W-:-:S04]  /*8c70*/  SHF.R.U32.HI R3, RZ, 0x18, R2 ;  /* 0x00000018ff037819 */ /* 0x000fc80000011602 */
[----:B------:R-:W-:-:S05]  /*8c80*/  LOP3.LUT R3, R0, R3, RZ, 0xfc, !PT ;  /* 0x0000000300037212 */ /* 0x000fca00078efcff */
[----:B------:R0:W-:Y:S01]  /*8c90*/  STG.E.U8 desc[UR36][R16.64], R3 ;  /* 0x0000000310007986 */ /* 0x0001e2000c101124 */
[----:B------:R-:W-:Y:S05]  /*8ca0*/  BRA `(.L_x_9426) ;  /* 0x0000000400b47947 */ /* 0x000fea0003800000 */
.L_x_9436:
[----:B------:R-:W0:Y:S02]  /*8cb0*/  I2F.S16 R0, R3 ;  /* 0x0000000300007306 */ /* 0x000e240000101400 */
[----:B0-----:R-:W-:-:S05]  /*8cc0*/  F2FP.BF16.F32.PACK_AB R0, RZ, R0 ;  /* 0x00000000ff00723e */ /* 0x001fca00000010ff */
[----:B------:R0:W-:Y:S01]  /*8cd0*/  STG.E.U16 desc[UR36][R16.64], R0 ;  /* 0x0000000010007986 */ /* 0x0001e2000c101524 */
[----:B------:R-:W-:Y:S05]  /*8ce0*/  BRA `(.L_x_9426) ;  /* 0x0000000400a47947 */ /* 0x000fea0003800000 */
.L_x_9433:
        /* <DEDUP_REMOVED lines=10> */
.L_x_9445:
        /* <DEDUP_REMOVED lines=17> */
.L_x_9448:
[----:B------:R-:W-:-:S04]  /*8ea0*/  LOP3.LUT R2, R3, 0x80000000, RZ, 0xc0, !PT ;  /* 0x8000000003027812 */ /* 0x000fc800078ec0ff */
[----:B------:R-:W-:-:S04]  /*8eb0*/  SHF.R.U32.HI R3, RZ, 0x18, R2 ;  /* 0x00000018ff037819 */ /* 0x000fc80000011602 */
[----:B------:R-:W-:-:S04]  /*8ec0*/  LOP3.LUT R0, R0, R3, RZ, 0xfc, !PT ;  /* 0x0000000300007212 */ /* 0x000fc800078efcff */
[----:B------:R-:W-:-:S07]  /*8ed0*/  PRMT R8, R0, 0x7610, R8 ;  /* 0x0000761000087816 */ /* 0x000fce0000000008 */
.L_x_9447:
[----:B------:R-:W-:Y:S05]  /*8ee0*/  BSYNC B0 ;  /* 0x0000000000007941 */ /* 0x000fea0003800000 */
.L_x_9446:
[----:B------:R0:W-:Y:S01]  /*8ef0*/  STG.E.U8 desc[UR36][R16.64], R8 ;  /* 0x0000000810007986 */ /* 0x0001e2000c101124 */
[----:B------:R-:W-:Y:S05]  /*8f00*/  BRA `(.L_x_9426) ;  /* 0x00000004001c7947 */ /* 0x000fea0003800000 */
.L_x_9444:
        /* <DEDUP_REMOVED lines=17> */
.L_x_9451:
[----:B------:R-:W-:-:S04]  /*9020*/  LOP3.LUT R2, R3, 0x80000000, RZ, 0xc0, !PT ;  /* 0x8000000003027812 */ /* 0x000fc800078ec0ff */
[----:B------:R-:W-:-:S04]  /*9030*/  SHF.R.U32.HI R3, RZ, 0x18, R2 ;  /* 0x00000018ff037819 */ /* 0x000fc80000011602 */
[----:B------:R-:W-:-:S04]  /*9040*/  LOP3.LUT R0, R0, R3, RZ, 0xfc, !PT ;  /* 0x0000000300007212 */ /* 0x000fc800078efcff */
[----:B------:R-:W-:-:S07]  /*9050*/  PRMT R8, R0, 0x7610, R8 ;  /* 0x0000761000087816 */ /* 0x000fce0000000008 */
.L_x_9450:
[----:B------:R-:W-:Y:S05]  /*9060*/  BSYNC B0 ;  /* 0x0000000000007941 */ /* 0x000fea0003800000 */
.L_x_9449:
[----:B------:R0:W-:Y:S01]  /*9070*/  STG.E.U8 desc[UR36][R16.64], R8 ;  /* 0x0000000810007986 */ /* 0x0001e2000c101124 */
[----:B------:R-:W-:Y:S05]  /*9080*/  BRA `(.L_x_9426) ;  /* 0x0000000000bc7947 */ /* 0x000fea0003800000 */
.L_x_9443:
        /* <DEDUP_REMOVED lines=23> */
.L_x_9425:
        /* <DEDUP_REMOVED lines=16> */
.L_x_9454:
[----:B------:R-:W-:Y:S05]  /*9300*/  BRA `(.L_x_9426) ;  /* 0x00000000001c7947 */ /* 0x000fea0003800000 */
.L_x_9453:
[----:B------:R-:W-:-:S05]  /*9310*/  PRMT R3, R3, 0x9910, RZ ;  /* 0x0000991003037816 */ /* 0x000fca00000000ff */
[----:B------:R-:W-:-:S05]  /*9320*/  IMAD.MOV.U32 R2, RZ, RZ, R3 ;  /* 0x000000ffff027224 */ /* 0x000fca00078e0003 */
[----:B------:R-:W-:-:S05]  /*9330*/  SHF.R.S32.HI R3, RZ, 0x1f, R2 ;  /* 0x0000001fff037819 */ /* 0x000fca0000011402 */
[----:B------:R0:W-:Y:S01]  /*9340*/  STG.E.64 desc[UR36][R16.64], R2 ;  /* 0x0000000210007986 */ /* 0x0001e2000c101b24 */
[----:B------:R-:W-:Y:S05]  /*9350*/  BRA `(.L_x_9426) ;  /* 0x0000000000087947 */ /* 0x000fea0003800000 */
.L_x_9452:
[----:B------:R-:W-:-:S05]  /*9360*/  PRMT R3, R3, 0x9910, RZ ;  /* 0x0000991003037816 */ /* 0x000fca00000000ff */
[----:B------:R0:W-:Y:S02]  /*9370*/  STG.E desc[UR36][R16.64], R3 ;  /* 0x0000000310007986 */ /* 0x0001e4000c101924 */
.L_x_9426:
[----:B------:R-:W-:-:S07]  /*9380*/  VIADD R19, R19, 0x80 ;  /* 0x0000008013137836 */ /* 0x000fce0000000000 */
.L_x_9386:
[----:B------:R-:W-:Y:S05]  /*9390*/  BSYNC B6 ;  /* 0x0000000000067941 */ /* 0x000fea0003800000 */
.L_x_9385:
        /* <DEDUP_REMOVED lines=306> */
.L_x_9455:
        /* <DEDUP_REMOVED lines=20> */
.L_x_9459:
[----:B------:R4:W5:Y:S01]  /*a800*/  LDG.E.U8 R0, desc[UR36][R2.64] ;  /* 0x0000002402007981 */ /* 0x000962000c1e1100 */
[----:B------:R-:W-:Y:S05]  /*a810*/  BRA `(.L_x_9461) ;  /* 0x0000000c00547947 */ /* 0x000fea0003800000 */
.L_x_9458:
        /* <DEDUP_REMOVED lines=8> */
.L_x_9463:
[----:B------:R2:W5:Y:S01]  /*a8a0*/  LDG.E.U8 R0, desc[UR36][R2.64] ;  /* 0x0000002402007981 */ /* 0x000562000c1e1100 */
[----:B------:R-:W-:Y:S05]  /*a8b0*/  BRA `(.L_x_9461) ;  /* 0x0000000c002c7947 */ /* 0x000fea0003800000 */
.L_x_9462:
[----:B------:R0:W5:Y:S01]  /*a8c0*/  LDG.E.U16 R0, desc[UR36][R2.64] ;  /* 0x0000002402007981 */ /* 0x000162000c1e1500 */
[----:B------:R-:W-:Y:S05]  /*a8d0*/  BRA `(.L_x_9461) ;  /* 0x0000000c00247947 */ /* 0x000fea0003800000 */
.L_x_9457:
        /* <DEDUP_REMOVED lines=9> */
.L_x_9465:
[----:B------:R-:W2:Y:S02]  /*a970*/  LDG.E.U16 R4, desc[UR36][R2.64] ;  /* 0x0000002402047981 */ /* 0x000ea4000c1e1500 */
[----:B--2---:R-:W-:-:S06]  /*a980*/  HADD2.F32 R4, -RZ, R4.H0_H0 ;  /* 0x20000004ff047230 */ /* 0x004fcc0000004100 */
[----:B------:R-:W0:Y:S02]  /*a990*/  F2I.FTZ.TRUNC.NTZ R4, R4 ;  /* 0x0000000400047305 */ /* 0x000e24000021f100 */
[----:B0-----:R-:W-:Y:S01]  /*a9a0*/  PRMT R0, R4, 0x7610, R0 ;  /* 0x0000761004007816 */ /* 0x001fe20000000000 */
[----:B------:R-:W-:Y:S06]  /*a9b0*/  BRA `(.L_x_9461) ;  /* 0x0000000800ec7947 */ /* 0x000fec0003800000 */
.L_x_9464:
        /* <DEDUP_REMOVED lines=9> */
.L_x_9467:
[----:B------:R-:W2:Y:S02]  /*aa50*/  LDG.E.U16 R2, desc[UR36][R2.64] ;  /* 0x0000002402027981 */ /* 0x000ea4000c1e1500 */
[----:B--2---:R-:W-:-:S06]  /*aa60*/  HADD2.F32 R4, -RZ, R2.H0_H0 ;  /* 0x20000002ff047230 */ /* 0x004fcc0000004100 */
[----:B------:R-:W0:Y:S02]  /*aa70*/  F2I.FTZ.TRUNC.NTZ R4, R4 ;  /* 0x0000000400047305 */ /* 0x000e24000021f100 */
[----:B0-----:R-:W-:Y:S01]  /*aa80*/  PRMT R0, R4, 0x7610, R0 ;  /* 0x0000761004007816 */ /* 0x001fe20000000000 */
[----:B------:R-:W-:Y:S06]  /*aa90*/  BRA `(.L_x_9461) ;  /* 0x0000000800b47947 */ /* 0x000fec0003800000 */
.L_x_9466:
[----:B------:R-:W2:Y:S02]  /*aaa0*/  LDG.E.64 R2, desc[UR36][R2.64] ;  /* 0x0000002402027981 */ /* 0x000ea4000c1e1b00 */
[----:B--2---:R0:W1:Y:S01]  /*aab0*/  F2I.F64.TRUNC R0, R2 ;  /* 0x0000000200007311 */ /* 0x004062000030d100 */
[----:B------:R-:W-:Y:S05]  /*aac0*/  BRA `(.L_x_9461) ;  /* 0x0000000800a87947 */ /* 0x000fea0003800000 */
.L_x_9456:
        /* <DEDUP_REMOVED lines=12> */
.L_x_9470:
[----:B------:R-:W2:Y:S02]  /*ab90*/  LDG.E.64 R2, desc[UR36][R2.64] ;  /* 0x0000002402027981 */ /* 0x000ea4000c1e1b00 */
[----:B--2---:R0:W1:Y:S01]  /*aba0*/  F2I.F64.TRUNC R0, R2 ;  /* 0x0000000200007311 */ /* 0x004062000030d100 */
[----:B------:R-:W-:Y:S05]  /*abb0*/  BRA `(.L_x_9461) ;  /* 0x00000008006c7947 */ /* 0x000fea0003800000 */
.L_x_9469:
        /* <DEDUP_REMOVED lines=28> */
.L_x_9472:
        /* <DEDUP_REMOVED lines=15> */
.L_x_9471:
[----:B------:R-:W2:Y:S02]  /*ae70*/  LDG.E.U16 R4, desc[UR36][R2.64] ;  /* 0x0000002402047981 */ /* 0x000ea4000c1e1500 */
[----:B--2---:R-:W-:-:S06]  /*ae80*/  IMAD.U32 R4, R4, 0x10000, RZ ;  /* 0x0001000004047824 */ /* 0x004fcc00078e00ff */
[----:B------:R-:W0:Y:S02]  /*ae90*/  F2I.FTZ.TRUNC.NTZ R4, R4 ;  /* 0x0000000400047305 */ /* 0x000e24000021f100 */
[----:B0-----:R-:W-:Y:S01]  /*aea0*/  PRMT R0, R4, 0x7610, R0 ;  /* 0x0000761004007816 */ /* 0x001fe20000000000 */
[----:B------:R-:W-:Y:S06]  /*aeb0*/  BRA `(.L_x_9461) ;  /* 0x0000000400ac7947 */ /* 0x000fec0003800000 */
.L_x_9468:
        /* <DEDUP_REMOVED lines=10> */
.L_x_9475:
        /* <DEDUP_REMOVED lines=21> */
.L_x_9479:
[----:B------:R-:W-:Y:S05]  /*b0b0*/  BSYNC B1 ;  /* 0x0000000000017941 */ /* 0x000fea0003800000 */
.L_x_9478:
[----:B------:R-:W-:Y:S01]  /*b0c0*/  IMAD.SHL.U32 R2, R2, 0x100000, RZ ;  /* 0x0010000002027824 */ /* 0x000fe200078e00ff */
[----:B------:R-:W-:-:S04]  /*b0d0*/  LEA R3, R0, 0x3b800000, 0x17 ;  /* 0x3b80000000037811 */ /* 0x000fc800078eb8ff */
[----:B------:R-:W-:-:S07]  /*b0e0*/  LOP3.LUT R4, R3, R2, R4, 0xfe, !PT ;  /* 0x0000000203047212 */ /* 0x000fce00078efe04 */
.L_x_9477:
[----:B------:R-:W-:Y:S05]  /*b0f0*/  BSYNC B0 ;  /* 0x0000000000007941 */ /* 0x000fea0003800000 */
.L_x_9476:
[----:B------:R-:W0:Y:S02]  /*b100*/  F2I.FTZ.TRUNC.NTZ R4, R4 ;  /* 0x0000000400047305 */ /* 0x000e24000021f100 */
[----:B0-----:R-:W-:Y:S01]  /*b110*/  PRMT R0, R4, 0x7610, R0 ;  /* 0x0000761004007816 */ /* 0x001fe20000000000 */
[----:B------:R-:W-:Y:S06]  /*b120*/  BRA `(.L_x_9461) ;  /* 0x0000000400107947 */ /* 0x000fec0003800000 */
.L_x_9474:
        /* <DEDUP_REMOVED lines=21> */
.L_x_9483:
[----:B------:R-:W-:Y:S05]  /*b280*/  BSYNC B1 ;  /* 0x0000000000017941 */ /* 0x000fea0003800000 */
.L_x_9482:
[----:B------:R-:W-:Y:S01]  /*b290*/  IMAD.SHL.U32 R2, R2, 0x200000, RZ ;  /* 0x0020000002027824 */ /* 0x000fe200078e00ff */
[----:B------:R-:W-:-:S04]  /*b2a0*/  LEA R3, R0, 0x37800000, 0x17 ;  /* 0x3780000000037811 */ /* 0x000fc800078eb8ff */
[----:B------:R-:W-:-:S07]  /*b2b0*/  LOP3.LUT R4, R3, R2, R4, 0xfe, !PT ;  /* 0x0000000203047212 */ /* 0x000fce00078efe04 */
.L_x_9481:
[----:B------:R-:W-:Y:S05]  /*b2c0*/  BSYNC B0 ;  /* 0x0000000000007941 */ /* 0x000fea0003800000 */
.L_x_9480:
[----:B------:R-:W0:Y:S02]  /*b2d0*/  F2I.FTZ.TRUNC.NTZ R4, R4 ;  /* 0x0000000400047305 */ /* 0x000e24000021f100 */
[----:B0-----:R-:W-:Y:S01]  /*b2e0*/  PRMT R0, R4, 0x7610, R0 ;  /* 0x0000761004007816 */ /* 0x001fe20000000000 */
[----:B------:R-:W-:Y:S06]  /*b2f0*/  BRA `(.L_x_9461) ;  /* 0x00000000009c7947 */ /* 0x000fec0003800000 */
.L_x_9473:
        /* <DEDUP_REMOVED lines=14> */
.L_x_9487:
[----:B------:R-:W-:Y:S05]  /*b3e0*/  BSYNC B0 ;  /* 0x0000000000007941 */ /* 0x000fea0003800000 */
.L_x_9486:
[----:B------:R-:W0:Y:S02]  /*b3f0*/  F2I.FTZ.TRUNC.NTZ R4, R4 ;  /* 0x0000000400047305 */ /* 0x000e24000021f100 */
[----:B0-----:R-:W-:Y:S01]  /*b400*/  PRMT R0, R4, 0x7610, R0 ;  /* 0x0000761004007816 */ /* 0x001fe20000000000 */
[----:B------:R-:W-:Y:S06]  /*b410*/  BRA `(.L_x_9461) ;  /* 0x0000000000547947 */ /* 0x000fec0003800000 */
.L_x_9460:
        /* <DEDUP_REMOVED lines=16> */
.L_x_9488:
[----:B------:R-:W-:Y:S01]  /*b520*/  PRMT R0, RZ, 0x7610, R0 ;  /* 0x00007610ff007816 */ /* 0x000fe20000000000 */
[----:B------:R-:W-:Y:S06]  /*b530*/  BRA `(.L_x_9461) ;  /* 0x00000000000c7947 */ /* 0x000fec0003800000 */
.L_x_9485:
[----:B------:R0:W5:Y:S01]  /*b540*/  LDG.E.U8 R0, desc[UR36][R2.64] ;  /* 0x0000002402007981 */ /* 0x000162000c1e1100 */
[----:B------:R-:W-:Y:S05]  /*b550*/  BRA `(.L_x_9461) ;  /* 0x0000000000047947 */ /* 0x000fea0003800000 */
.L_x_9484:
[----:B------:R0:W5:Y:S02]  /*b560*/  LDG.E.U8 R0, desc[UR36][R2.64] ;  /* 0x0000002402007981 */ /* 0x000164000c1e1100 */
.L_x_9461:
        /* <DEDUP_REMOVED lines=19> */
.L_x_9492:
[----:B------:R-:W-:Y:S01]  /*b6a0*/  STG.E.U8 desc[UR36][R16.64], R3 ;  /* 0x0000000310007986 */ /* 0x000fe2000c101124 */
[----:B------:R-:W-:Y:S05]  /*b6b0*/  EXIT ;  /* 0x000000000000794d */ /* 0x000fea0003800000 */
.L_x_9491:
        /* <DEDUP_REMOVED lines=11> */
.L_x_9495:
[----:B------:R-:W-:-:S05]  /*b770*/  PRMT R3, R3, 0x9910, RZ ;  /* 0x0000991003037816 */ /* 0x000fca00000000ff */
[----:B------:R-:W-:Y:S01]  /*b780*/  STG.E desc[UR36][R16.64], R3 ;  /* 0x0000000310007986 */ /* 0x000fe2000c101924 */
[----:B------:R-:W-:Y:S05]  /*b790*/  EXIT ;  /* 0x000000000000794d */ /* 0x000fea0003800000 */
.L_x_9494:
[----:B------:R-:W-:Y:S01]  /*b7a0*/  STG.E.U16 desc[UR36][R16.64], R3 ;  /* 0x0000000310007986 */ /* 0x000fe2000c101524 */
[----:B------:R-:W-:Y:S05]  /*b7b0*/  EXIT ;  /* 0x000000000000794d */ /* 0x000fea0003800000 */
.L_x_9490:
        /* <DEDUP_REMOVED lines=9> */
.L_x_9497:
[----:B------:R-:W0:Y:S02]  /*b850*/  I2F.S16 R0, R3 ;  /* 0x0000000300007306 */ /* 0x000e240000101400 */
[----:B0-----:R-:W-:-:S05]  /*b860*/  F2FP.F16.F32.PACK_AB R0, RZ, R0 ;  /* 0x00000000ff00723e */ /* 0x001fca00000000ff */
[----:B------:R-:W-:Y:S01]  /*b870*/  STG.E.U16 desc[UR36][R16.64], R0 ;  /* 0x0000000010007986 */ /* 0x000fe2000c101524 */
[----:B------:R-:W-:Y:S05]  /*b880*/  EXIT ;  /* 0x000000000000794d */ /* 0x000fea0003800000 */
.L_x_9496:
        /* <DEDUP_REMOVED lines=10> */
.L_x_9499:
[----:B------:R-:W0:Y:S02]  /*b930*/  I2F.S16 R3, R3 ;  /* 0x0000000300037306 */ /* 0x000e240000101400 */
[----:B0-----:R-:W-:-:S04]  /*b940*/  F2FP.F16.F32.PACK_AB R3, RZ, R3 ;  /* 0x00000003ff03723e */ /* 0x001fc800000000ff */
[----:B------:R-:W-:-:S05]  /*b950*/  PRMT R3, R3, 0x5410, RZ ;  /* 0x0000541003037816 */ /* 0x000fca00000000ff */
[----:B------:R-:W-:Y:S01]  /*b960*/  STG.E desc[UR36][R16.64], R3 ;  /* 0x0000000310007986 */ /* 0x000fe2000c101924 */
[----:B------:R-:W-:Y:S05]  /*b970*/  EXIT ;  /* 0x000000000000794d */ /* 0x000fea0003800000 */
.L_x_9498:
[----:B------:R-:W0:Y:S02]  /*b980*/  I2F.F64.S16 R2, R3 ;  /* 0x0000000300027312 */ /* 0x000e240000101c00 */
[----:B0-----:R-:W-:Y:S01]  /*b990*/  STG.E.64 desc[UR36][R16.64], R2 ;  /* 0x0000000210007986 */ /* 0x001fe2000c101b24 */
[----:B------:R-:W-:Y:S05]  /*b9a0*/  EXIT ;  /* 0x000000000000794d */ /* 0x000fea0003800000 */
.L_x_9489:
        /* <DEDUP_REMOVED lines=13> */
.L_x_9502:
[----:B------:R-:W0:Y:S01]  /*ba80*/  I2F.F64.S16 R4, R3 ;  /* 0x0000000300047312 */ /* 0x000e220000101c00 */
[----:B------:R-:W-:-:S05]  /*ba90*/  CS2R R6, SRZ ;  /* 0x0000000000067805 */ /* 0x000fca000001ff00 */
[----:B0-----:R-:W-:Y:S01]  /*baa0*/  STG.E.128 desc[UR36][R16.64], R4 ;  /* 0x0000000410007986 */ /* 0x001fe2000c101d24 */
[----:B------:R-:W-:Y:S05]  /*bab0*/  EXIT ;  /* 0x000000000000794d */ /* 0x000fea0003800000 */
.L_x_9501:
        /* <DEDUP_REMOVED lines=21> */
.L_x_9506:
[----:B------:R-:W-:Y:S05]  /*bc10*/  BSYNC B0 ;  /* 0x0000000000007941 */ /* 0x000fea0003800000 */
.L_x_9505:
[----:B------:R-:W-:-:S05]  /*bc20*/  LOP3.LUT R5, R0, R5, RZ, 0xfc, !PT ;  /* 0x0000000500057212 */ /* 0x000fca00078efcff */
[----:B------:R-:W-:Y:S01]  /*bc30*/  STG.E.U8 desc[UR36][R16.64], R5 ;  /* 0x0000000510007986 */ /* 0x000fe2000c101124 */
[----:B------:R-:W-:Y:S05]  /*bc40*/  EXIT ;  /* 0x000000000000794d */ /* 0x000fea0003800000 */
.L_x_9504:
        /* <DEDUP_REMOVED lines=13> */
.L_x_9508:
[----:B------:R-:W-:Y:S01]  /*bd20*/  IMAD.MOV.U32 R0, RZ, RZ, 0x7f ;  /* 0x0000007fff007424 */ /* 0x000fe200078e00ff */
[----:B------:R-:W-:-:S04]  /*bd30*/  ISETP.GT.U32.AND P0, PT, R2, 0x7f800000, PT ;  /* 0x7f8000000200780c */ /* 0x000fc80003f04070 */
[----:B------:R-:W-:-:S09]  /*bd40*/  SEL R0, R0, 0x7c, P0 ;  /* 0x0000007c00007807 */ /* 0x000fd20000000000 */
.L_x_9509:
[----:B------:R-:W-:Y:S05]  /*bd50*/  BSYNC B0 ;  /* 0x0000000000007941 */ /* 0x000fea0003800000 */
.L_x_9507:
[----:B------:R-:W-:-:S04]  /*bd60*/  LOP3.LUT R2, R3, 0x80000000, RZ, 0xc0, !PT ;  /* 0x8000000003027812 */ /* 0x000fc800078ec0ff */
[----:B------:R-:W-:-:S04]  /*bd70*/  SHF.R.U32.HI R3, RZ, 0x18, R2 ;  /* 0x00000018ff037819 */ /* 0x000fc80000011602 */
[----:B------:R-:W-:-:S05]  /*bd80*/  LOP3.LUT R3, R0, R3, RZ, 0xfc, !PT ;  /* 0x0000000300037212 */ /* 0x000fca00078efcff */
[----:B------:R-:W-:Y:S01]  /*bd90*/  STG.E.U8 desc[UR36][R16.64], R3 ;  /* 0x0000000310007986 */ /* 0x000fe2000c101124 */
[----:B------:R-:W-:Y:S05]  /*bda0*/  EXIT ;  /* 0x000000000000794d */ /* 0x000fea0003800000 */
.L_x_9503:
[----:B------:R-:W0:Y:S02]  /*bdb0*/  I2F.S16 R0, R3 ;  /* 0x0000000300007306 */ /* 0x000e240000101400 */
[----:B0-----:R-:W-:-:S05]  /*bdc0*/  F2FP.BF16.F32.PACK_AB R0, RZ, R0 ;  /* 0x00000000ff00723e */ /* 0x001fca00000010ff */
[----:B------:R-:W-:Y:S01]  /*bdd0*/  STG.E.U16 desc[UR36][R16.64], R0 ;  /* 0x0000000010007986 */ /* 0x000fe2000c101524 */
[----:B------:R-:W-:Y:S05]  /*bde0*/  EXIT ;  /* 0x000000000000794d */ /* 0x000fea0003800000 */
.L_x_9500:
        /* <DEDUP_REMOVED lines=10> */
.L_x_9512:
        /* <DEDUP_REMOVED lines=17> */
.L_x_9515:
[----:B------:R-:W-:-:S04]  /*bfa0*/  LOP3.LUT R2, R3, 0x80000000, RZ, 0xc0, !PT ;  /* 0x8000000003027812 */ /* 0x000fc800078ec0ff */
[----:B------:R-:W-:-:S04]  /*bfb0*/  SHF.R.U32.HI R3, RZ, 0x18, R2 ;  /* 0x00000018ff037819 */ /* 0x000fc80000011602 */
[----:B------:R-:W-:-:S04]  /*bfc0*/  LOP3.LUT R0, R0, R3, RZ, 0xfc, !PT ;  /* 0x0000000300007212 */ /* 0x000fc800078efcff */
[----:B------:R-:W-:-:S07]  /*bfd0*/  PRMT R8, R0, 0x7610, R8 ;  /* 0x0000761000087816 */ /* 0x000fce0000000008 */
.L_x_9514:
[----:B------:R-:W-:Y:S05]  /*bfe0*/  BSYNC B0 ;  /* 0x0000000000007941 */ /* 0x000fea0003800000 */
.L_x_9513:
[----:B------:R-:W-:Y:S01]  /*bff0*/  STG.E.U8 desc[UR36][R16.64], R8 ;  /* 0x0000000810007986 */ /* 0x000fe2000c101124 */
[----:B------:R-:W-:Y:S05]  /*c000*/  EXIT ;  /* 0x000000000000794d */ /* 0x000fea0003800000 */
.L_x_9511:
        /* <DEDUP_REMOVED lines=17> */
.L_x_9518:
[----:B------:R-:W-:-:S04]  /*c120*/  LOP3.LUT R2, R3, 0x80000000, RZ, 0xc0, !PT ;  /* 0x8000000003027812 */ /* 0x000fc800078ec0ff */
[----:B------:R-:W-:-:S04]  /*c130*/  SHF.R.U32.HI R3, RZ, 0x18, R2 ;  /* 0x00000018ff037819 */ /* 0x000fc80000011602 */
[----:B------:R-:W-:-:S04]  /*c140*/  LOP3.LUT R0, R0, R3, RZ, 0xfc, !PT ;  /* 0x0000000300007212 */ /* 0x000fc800078efcff */
[----:B------:R-:W-:-:S07]  /*c150*/  PRMT R8, R0, 0x7610, R8 ;  /* 0x0000761000087816 */ /* 0x000fce0000000008 */
.L_x_9517:
[----:B------:R-:W-:Y:S05]  /*c160*/  BSYNC B0 ;  /* 0x0000000000007941 */ /* 0x000fea0003800000 */
.L_x_9516:
[----:B------:R-:W-:Y:S01]  /*c170*/  STG.E.U8 desc[UR36][R16.64], R8 ;  /* 0x0000000810007986 */ /* 0x000fe2000c101124 */
[----:B------:R-:W-:Y:S05]  /*c180*/  EXIT ;  /* 0x000000000000794d */ /* 0x000fea0003800000 */
.L_x_9510:
        /* <DEDUP_REMOVED lines=23> */
.L_x_9493:
        /* <DEDUP_REMOVED lines=16> */
.L_x_9521:
[----:B------:R-:W-:Y:S05]  /*c400*/  EXIT ;  /* 0x000000000000794d */ /* 0x000fea0003800000 */
.L_x_9520:
[----:B------:R-:W-:-:S05]  /*c410*/  PRMT R3, R3, 0x9910, RZ ;  /* 0x0000991003037816 */ /* 0x000fca00000000ff */
[----:B------:R-:W-:-:S05]  /*c420*/  IMAD.MOV.U32 R2, RZ, RZ, R3 ;  /* 0x000000ffff027224 */ /* 0x000fca00078e0003 */
[----:B------:R-:W-:-:S05]  /*c430*/  SHF.R.S32.HI R3, RZ, 0x1f, R2 ;  /* 0x0000001fff037819 */ /* 0x000fca0000011402 */
[----:B------:R-:W-:Y:S01]  /*c440*/  STG.E.64 desc[UR36][R16.64], R2 ;  /* 0x0000000210007986 */ /* 0x000fe2000c101b24 */
[----:B------:R-:W-:Y:S05]  /*c450*/  EXIT ;  /* 0x000000000000794d */ /* 0x000fea0003800000 */
.L_x_9519:
[----:B------:R-:W-:-:S05]  /*c460*/  PRMT R3, R3, 0x9910, RZ ;  /* 0x0000991003037816 */ /* 0x000fca00000000ff */
[----:B------:R-:W-:Y:S01]  /*c470*/  STG.E desc[UR36][R16.64], R3 ;  /* 0x0000000310007986 */ /* 0x000fe2000c101924 */
[----:B------:R-:W-:Y:S05]  /*c480*/  EXIT ;  /* 0x000000000000794d */ /* 0x000fea0003800000 */
.L_x_9522:
        /* <DEDUP_REMOVED lines=15> */
.L_x_23540:


//--------------------- .text._ZN2at6native27unrolled_elementwise_kernelIZZZNS0_16sign_kernel_cudaERNS_18TensorIteratorBaseEENKUlvE_clEvENKUlvE0_clEvEUlaE_St5arrayIPcLm2EELi4E23TrivialOffsetCalculatorILi1EjESB_NS0_6memory12LoadWithCastILi1EEENSC_13StoreWithCastILi1EEEEEviT_T0_T2_T3_T4_T5_ --------------------------
	.section	.text._ZN2at6native27unrolled_elementwise_kernelIZZZNS0_16sign_kernel_cudaERNS_18TensorIteratorBaseEENKUlvE_clEvENKUlvE0_clEvEUlaE_St5arrayIPcLm2EELi4E23TrivialOffsetCalculatorILi1EjESB_NS0_6memory12LoadWithCastILi1EEENSC_13StoreWithCastILi1EEEEEviT_T0_T2_T3_T4_T5_,"ax",@progbits
	.align	128
        .global         _ZN2at6native27unrolled_elementwise_kernelIZZZNS0_16sign_kernel_cudaERNS_18TensorIteratorBaseEENKUlvE_clEvENKUlvE0_clEvEUlaE_St5arrayIPcLm2EELi4E23TrivialOffsetCalculatorILi1EjESB_NS0_6memory12LoadWithCastILi1EEENSC_13StoreWithCastILi1EEEEEviT_T0_T2_T3_T4_T5_
        .type           _ZN2at6native27unrolled_elementwise_kernelIZZZNS0_16sign_kernel_cudaERNS_18TensorIteratorBaseEENKUlvE_clEvENKUlvE0_clEvEUlaE_St5arrayIPcLm2EELi4E23TrivialOffsetCalculatorILi1EjESB_NS0_6memory12LoadWithCastILi1EEENSC_13StoreWithCastILi1EEEEEviT_T0_T2_T3_T4_T5_,@function
        .size           _ZN2at6native27unrolled_elementwise_kernelIZZZNS0_16sign_kernel_cudaERNS_18TensorIteratorBaseEENKUlvE_clEvENKUlvE0_clEvEUlaE_St5arrayIPcLm2EELi4E23TrivialOffsetCalculatorILi1EjESB_NS0_6memory12LoadWithCastILi1EEENSC_13StoreWithCastILi1EEEEEviT_T0_T2_T3_T4_T5_,(.L_x_23541 - _ZN2at6native27unrolled_elementwise_kernelIZZZNS0_16sign_kernel_cudaERNS_18TensorIteratorBaseEENKUlvE_clEvENKUlvE0_clEvEUlaE_St5arrayIPcLm2EELi4E23TrivialOffsetCalculatorILi1EjESB_NS0_6memory12LoadWithCastILi1EEENSC_13StoreWithCastILi1EEEEEviT_T0_T2_T3_T4_T5_)
        .other          _ZN2at6native27unrolled_elementwise_kernelIZZZNS0_16sign_kernel_cudaERNS_18TensorIteratorBaseEENKUlvE_clEvENKUlvE0_clEvEUlaE_St5arrayIPcLm2EELi4E23TrivialOffsetCalculatorILi1EjESB_NS0_6memory12LoadWithCastILi1EEENSC_13StoreWithCastILi1EEEEEviT_T0_T2_T3_T4_T5_,@"STO_CUDA_ENTRY STV_DEFAULT"
_ZN2at6native27unrolled_elementwise_kernelIZZZNS0_16sign_kernel_cudaERNS_18TensorIteratorBaseEENKUlvE_clEvENKUlvE0_clEvEUlaE_St5arrayIPcLm2EELi4E23TrivialOffsetCalculatorILi1EjESB_NS0_6memory12LoadWithCastILi1EEENSC_13StoreWithCastILi1EEEEEviT_T0_T2_T3_T4_T5_:
.text._ZN2at6native27unrolled_elementwise_kernelIZZZNS0_16sign_kernel_cudaERNS_18TensorIteratorBaseEENKUlvE_clEvENKUlvE0_clEvEUlaE_St5arrayIPcLm2EELi4E23TrivialOffsetCalculatorILi1EjESB_NS0_6memory12LoadWithCastILi1EEENSC_13StoreWithCastILi1EEEEEviT_T0_T2_T3_T4_T5_:
        /* <DEDUP_REMOVED lines=31> */
.L_x_9528:
[----:B------:R3:W5:Y:S01]  /*01f0*/  LDG.E.U8 R17, desc[UR36][R2.64] ;  /* 0x0000002402117981 */ /* 0x000762000c1e1100 */
[----:B------:R-:W-:Y:S05]  /*0200*/  BRA `(.L_x_9530) ;  /* 0x0000000c00587947 */ /* 0x000fea0003800000 */
.L_x_9527:
        /* <DEDUP_REMOVED lines=8> */
.L_x_9532:
[----:B------:R1:W5:Y:S01]  /*0290*/  LDG.E.U8 R17, desc[UR36][R2.64] ;  /* 0x0000002402117981 */ /* 0x000362000c1e1100 */
[----:B------:R-:W-:Y:S05]  /*02a0*/  BRA `(.L_x_9530) ;  /* 0x0000000c00307947 */ /* 0x000fea0003800000 */
.L_x_9531:
[----:B------:R2:W5:Y:S01]  /*02b0*/  LDG.E.U16 R17, desc[UR36][R2.64] ;  /* 0x0000002402117981 */ /* 0x000562000c1e1500 */
[----:B------:R-:W-:Y:S05]  /*02c0*/  BRA `(.L_x_9530) ;  /* 0x0000000c00287947 */ /* 0x000fea0003800000 */
.L_x_9526:
        /* <DEDUP_REMOVED lines=9> */
.L_x_9534:
[----:B------:R-:W2:Y:S02]  /*0360*/  LDG.E.U16 R0, desc[UR36][R2.64] ;  /* 0x0000002402007981 */ /* 0x000ea4000c1e1500 */
[----:B--2---:R-:W-:-:S06]  /*0370*/  HADD2.F32 R0, -RZ, R0.H0_H0 ;  /* 0x20000000ff007230 */ /* 0x004fcc0000004100 */
[----:B------:R-:W0:Y:S02]  /*0380*/  F2I.FTZ.TRUNC.NTZ R0, R0 ;  /* 0x0000000000007305 */ /* 0x000e24000021f100 */
[----:B0-----:R-:W-:Y:S01]  /*0390*/  PRMT R17, R0, 0x7610, R17 ;  /* 0x0000761000117816 */ /* 0x001fe20000000011 */
[----:B------:R-:W-:Y:S06]  /*03a0*/  BRA `(.L_x_9530) ;  /* 0x0000000800f07947 */ /* 0x000fec0003800000 */
.L_x_9533:
        /* <DEDUP_REMOVED lines=9> */
.L_x_9536:
[----:B------:R-:W2:Y:S02]  /*0440*/  LDG.E.U16 R2, desc[UR36][R2.64] ;  /* 0x0000002402027981 */ /* 0x000ea4000c1e1500 */
[----:B--2---:R-:W-:-:S06]  /*0450*/  HADD2.F32 R0, -RZ, R2.H0_H0 ;  /* 0x20000002ff007230 */ /* 0x004fcc0000004100 */
[----:B------:R-:W0:Y:S02]  /*0460*/  F2I.FTZ.TRUNC.NTZ R0, R0 ;  /* 0x0000000000007305 */ /* 0x000e24000021f100 */
[----:B0-----:R-:W-:Y:S01]  /*0470*/  PRMT R17, R0, 0x7610, R17 ;  /* 0x0000761000117816 */ /* 0x001fe20000000011 */
[----:B------:R-:W-:Y:S06]  /*0480*/  BRA `(.L_x_9530) ;  /* 0x0000000800b87947 */ /* 0x000fec0003800000 */
.L_x_9535:
[----:B------:R-:W2:Y:S02]  /*0490*/  LDG.E.64 R2, desc[UR36][R2.64] ;  /* 0x0000002402027981 */ /* 0x000ea4000c1e1b00 */
[----:B--2---:R0:W1:Y:S01]  /*04a0*/  F2I.F64.TRUNC R17, R2 ;  /* 0x0000000200117311 */ /* 0x004062000030d100 */
[----:B------:R-:W-:Y:S05]  /*04b0*/  BRA `(.L_x_9530) ;  /* 0x0000000800ac7947 */ /* 0x000fea0003800000 */
.L_x_9525:
        /* <DEDUP_REMOVED lines=12> */
.L_x_9539:
[----:B------:R-:W2:Y:S02]  /*0580*/  LDG.E.64 R2, desc[UR36][R2.64] ;  /* 0x0000002402027981 */ /* 0x000ea4000c1e1b00 */
[----:B--2---:R0:W1:Y:S01]  /*0590*/  F2I.F64.TRUNC R17, R2 ;  /* 0x0000000200117311 */ /* 0x004062000030d100 */
[----:B------:R-:W-:Y:S05]  /*05a0*/  BRA `(.L_x_9530) ;  /* 0x0000000800707947 */ /* 0x000fea0003800000 */
.L_x_9538:
        /* <DEDUP_REMOVED lines=28> */
.L_x_9541:
        /* <DEDUP_REMOVED lines=16> */
.L_x_9540:
[----:B------:R-:W2:Y:S02]  /*0870*/  LDG.E.U16 R0, desc[UR36][R2.64] ;  /* 0x0000002402007981 */ /* 0x000ea4000c1e1500 */
[----:B--2---:R-:W-:-:S06]  /*0880*/  IMAD.U32 R0, R0, 0x10000, RZ ;  /* 0x0001000000007824 */ /* 0x004fcc00078e00ff */
[----:B------:R-:W0:Y:S02]  /*0890*/  F2I.FTZ.TRUNC.NTZ R0, R0 ;  /* 0x0000000000007305 */ /* 0x000e24000021f100 */
[----:B0-----:R-:W-:Y:S01]  /*08a0*/  PRMT R17, R0, 0x7610, R17 ;  /* 0x0000761000117816 */ /* 0x001fe20000000011 */
[----:B------:R-:W-:Y:S06]  /*08b0*/  BRA `(.L_x_9530) ;  /* 0x0000000400ac7947 */ /* 0x000fec0003800000 */
.L_x_9537:
        /* <DEDUP_REMOVED lines=10> */
.L_x_9544:
        /* <DEDUP_REMOVED lines=21> */
.L_x_9548:
[----:B------:R-:W-:Y:S05]  /*0ab0*/  BSYNC B1 ;  /* 0x0000000000017941 */ /* 0x000fea0003800000 */
.L_x_9547:
[----:B------:R-:W-:Y:S01]  /*0ac0*/  LEA R3, R0, 0x3b800000, 0x17 ;  /* 0x3b80000000037811 */ /* 0x000fe200078eb8ff */
[----:B------:R-:W-:-:S05]  /*0ad0*/  IMAD.SHL.U32 R0, R2, 0x100000, RZ ;  /* 0x0010000002007824 */ /* 0x000fca00078e00ff */
[----:B------:R-:W-:-:S07]  /*0ae0*/  LOP3.LUT R0, R3, R0, R4, 0xfe, !PT ;  /* 0x0000000003007212 */ /* 0x000fce00078efe04 */
.L_x_9546:
[----:B------:R-:W-:Y:S05]  /*0af0*/  BSYNC B0 ;  /* 0x0000000000007941 */ /* 0x000fea0003800000 */
.L_x_9545:
[----:B------:R-:W0:Y:S02]  /*0b00*/  F2I.FTZ.TRUNC.NTZ R0, R0 ;  /* 0x0000000000007305 */ /* 0x000e24000021f100 */
[----:B0-----:R-:W-:Y:S01]  /*0b10*/  PRMT R17, R0, 0x7610, R17 ;  /* 0x0000761000117816 */ /* 0x001fe20000000011 */
[----:B------:R-:W-:Y:S06]  /*0b20*/  BRA `(.L_x_9530) ;  /* 0x0000000400107947 */ /* 0x000fec0003800000 */
.L_x_9543:
        /* <DEDUP_REMOVED lines=21> */
.L_x_9552:
[----:B------:R-:W-:Y:S05]  /*0c80*/  BSYNC B1 ;  /* 0x0000000000017941 */ /* 0x000fea0003800000 */
.L_x_9551:
[----:B------:R-:W-:Y:S01]  /*0c90*/  LEA R3, R0, 0x37800000, 0x17 ;  /* 0x3780000000037811 */ /* 0x000fe200078eb8ff */
[----:B------:R-:W-:-:S05]  /*0ca0*/  IMAD.SHL.U32 R0, R2, 0x200000, RZ ;  /* 0x0020000002007824 */ /* 0x000fca00078e00ff */
[----:B------:R-:W-:-:S07]  /*0cb0*/  LOP3.LUT R0, R3, R0, R4, 0xfe, !PT ;  /* 0x0000000003007212 */ /* 0x000fce00078efe04 */
.L_x_9550:
[----:B------:R-:W-:Y:S05]  /*0cc0*/  BSYNC B0 ;  /* 0x0000000000007941 */ /* 0x000fea0003800000 */
.L_x_9549:
[----:B------:R-:W0:Y:S02]  /*0cd0*/  F2I.FTZ.TRUNC.NTZ R0, R0 ;  /* 0x0000000000007305 */ /* 0x000e24000021f100 */
[----:B0-----:R-:W-:Y:S01]  /*0ce0*/  PRMT R17, R0, 0x7610, R17 ;  /* 0x0000761000117816 */ /* 0x001fe20000000011 */
[----:B------:R-:W-:Y:S06]  /*0cf0*/  BRA `(.L_x_9530) ;  /* 0x00000000009c7947 */ /* 0x000fec0003800000 */
.L_x_9542:
        /* <DEDUP_REMOVED lines=14> */
.L_x_9556:
[----:B------:R-:W-:Y:S05]  /*0de0*/  BSYNC B0 ;  /* 0x0000000000007941 */ /* 0x000fea0003800000 */
.L_x_9555:
[----:B------:R-:W0:Y:S02]  /*0df0*/  F2I.FTZ.TRUNC.NTZ R0, R0 ;  /* 0x0000000000007305 */ /* 0x000e24000021f100 */
[----:B0-----:R-:W-:Y:S01]  /*0e00*/  PRMT R17, R0, 0x7610, R17 ;  /* 0x0000761000117816 */ /* 0x001fe20000000011 */
[----:B------:R-:W-:Y:S06]  /*0e10*/  BRA `(.L_x_9530) ;  /* 0x0000000000547947 */ /* 0x000fec0003800000 */
.L_x_9529:
        /* <DEDUP_REMOVED lines=16> */
.L_x_9557:
[----:B------:R-:W-:Y:S01]  /*0f20*/  PRMT R17, RZ, 0x7610, R17 ;  /* 0x00007610ff117816 */ /* 0x000fe20000000011 */
[----:B------:R-:W-:Y:S06]  /*0f30*/  BRA `(.L_x_9530) ;  /* 0x00000000000c7947 */ /* 0x000fec0003800000 */
.L_x_9554:
[----:B------:R0:W5:Y:S01]  /*0f40*/  LDG.E.U8 R17, desc[UR36][R2.64] ;  /* 0x0000002402117981 */ /* 0x000162000c1e1100 */
[----:B------:R-:W-:Y:S05]  /*0f50*/  BRA `(.L_x_9530) ;  /* 0x0000000000047947 */ /* 0x000fea0003800000 */
.L_x_9553:
[----:B------:R0:W5:Y:S02]  /*0f60*/  LDG.E.U8 R17, desc[UR36][R2.64] ;  /* 0x0000002402117981 */ /* 0x000164000c1e1100 */
.L_x_9530:
[----:B------:R-:W2:Y:S02]  /*0f70*/  S2R R24, SR_TID.X ;  /* 0x0000000000187919 */ /* 0x000ea40000002100 */
[----:B--2---:R-:W-:-:S07]  /*0f80*/  VIADD R24, R24, 0x80 ;  /* 0x0000008018187836 */ /* 0x004fce0000000000 */
.L_x_9524:
[----:B------:R-:W-:Y:S05]  /*0f90*/  BSYNC B6 ;  /* 0x0000000000067941 */ /* 0x000fea0003800000 */
.L_x_9523:
        /* <DEDUP_REMOVED lines=23> */
.L_x_9563:
[----:B------:R0:W5:Y:S01]  /*1110*/  LDG.E.U8 R16, desc[UR36][R2.64] ;  /* 0x0000002402107981 */ /* 0x000162000c1e1100 */
[----:B------:R-:W-:Y:S05]  /*1120*/  BRA `(.L_x_9565) ;  /* 0x0000000c00547947 */ /* 0x000fea0003800000 */
.L_x_9562:
        /* <DEDUP_REMOVED lines=8> */
.L_x_9567:
[----:B------:R0:W5:Y:S01]  /*11b0*/  LDG.E.U8 R16, desc[UR36][R2.64] ;  /* 0x0000002402107981 */ /* 0x000162000c1e1100 */
[----:B------:R-:W-:Y:S05]  /*11c0*/  BRA `(.L_x_9565) ;  /* 0x0000000c002c7947 */ /* 0x000fea0003800000 */
.L_x_9566:
[----:B------:R0:W5:Y:S01]  /*11d0*/  LDG.E.U16 R16, desc[UR36][R2.64] ;  /* 0x0000002402107981 */ /* 0x000162000c1e1500 */
[----:B------:R-:W-:Y:S05]  /*11e0*/  BRA `(.L_x_9565) ;  /* 0x0000000c00247947 */ /* 0x000fea0003800000 */
.L_x_9561:
        /* <DEDUP_REMOVED lines=9> */
.L_x_9569:
[----:B------:R-:W2:Y:S02]  /*1280*/  LDG.E.U16 R0, desc[UR36][R2.64] ;  /* 0x0000002402007981 */ /* 0x000ea4000c1e1500 */
[----:B--2---:R-:W-:-:S06]  /*1290*/  HADD2.F32 R0, -RZ, R0.H0_H0 ;  /* 0x20000000ff007230 */ /* 0x004fcc0000004100 */
[----:B------:R-:W0:Y:S02]  /*12a0*/  F2I.FTZ.TRUNC.NTZ R0, R0 ;  /* 0x0000000000007305 */ /* 0x000e24000021f100 */
[----:B0-----:R-:W-:Y:S01]  /*12b0*/  PRMT R16, R0, 0x7610, R16 ;  /* 0x0000761000107816 */ /* 0x001fe20000000010 */
[----:B------:R-:W-:Y:S06]  /*12c0*/  BRA `(.L_x_9565) ;  /* 0x0000000800ec7947 */ /* 0x000fec0003800000 */
.L_x_9568:
        /* <DEDUP_REMOVED lines=9> */
.L_x_9571:
[----:B------:R-:W2:Y:S02]  /*1360*/  LDG.E.U16 R2, desc[UR36][R2.64] ;  /* 0x0000002402027981 */ /* 0x000ea4000c1e1500 */
[----:B--2---:R-:W-:-:S06]  /*1370*/  HADD2.F32 R0, -RZ, R2.H0_H0 ;  /* 0x20000002ff007230 */ /* 0x004fcc0000004100 */
[----:B------:R-:W0:Y:S02]  /*1380*/  F2I.FTZ.TRUNC.NTZ R0, R0 ;  /* 0x0000000000007305 */ /* 0x000e24000021f100 */
[----:B0-----:R-:W-:Y:S01]  /*1390*/  PRMT R16, R0, 0x7610, R16 ;  /* 0x0000761000107816 */ /* 0x001fe20000000010 */
[----:B------:R-:W-:Y:S06]  /*13a0*/  BRA `(.L_x_9565) ;  /* 0x0000000800b47947 */ /* 0x000fec0003800000 */
.L_x_9570:
[----:B------:R-:W2:Y:S02]  /*13b0*/  LDG.E.64 R2, desc[UR36][R2.64] ;  /* 0x0000002402027981 */ /* 0x000ea4000c1e1b00 */
[----:B--2---:R0:W1:Y:S01]  /*13c0*/  F2I.F64.TRUNC R16, R2 ;  /* 0x0000000200107311 */ /* 0x004062000030d100 */
[----:B------:R-:W-:Y:S05]  /*13d0*/  BRA `(.L_x_9565) ;  /* 0x0000000800a87947 */ /* 0x000fea0003800000 */
.L_x_9560:
        /* <DEDUP_REMOVED lines=12> */
.L_x_9574:
[----:B------:R-:W2:Y:S02]  /*14a0*/  LDG.E.64 R2, desc[UR36][R2.64] ;  /* 0x0000002402027981 */ /* 0x000ea4000c1e1b00 */
[----:B--2---:R0:W1:Y:S01]  /*14b0*/  F2I.F64.TRUNC R16, R2 ;  /* 0x0000000200107311 */ /* 0x004062000030d100 */
[----:B------:R-:W-:Y:S05]  /*14c0*/  BRA `(.L_x_9565) ;  /* 0x00000008006c7947 */ /* 0x000fea0003800000 */
.L_x_9573:
        /* <DEDUP_REMOVED lines=28> */
.L_x_9576:
        /* <DEDUP_REMOVED lines=15> */
.L_x_9575:
[----:B------:R-:W2:Y:S02]  /*1780*/  LDG.E.U16 R0, desc[UR36][R2.64] ;  /* 0x0000002402007981 */ /* 0x000ea4000c1e1500 */
[----:B--2---:R-:W-:-:S06]  /*1790*/  IMAD.U32 R0, R0, 0x10000, RZ ;  /* 0x0001000000007824 */ /* 0x004fcc00078e00ff */
[----:B------:R-:W0:Y:S02]  /*17a0*/  F2I.FTZ.TRUNC.NTZ R0, R0 ;  /* 0x0000000000007305 */ /* 0x000e24000021f100 */
[----:B0-----:R-:W-:Y:S01]  /*17b0*/  PRMT R16, R0, 0x7610, R16 ;  /* 0x0000761000107816 */ /* 0x001fe20000000010 */
[----:B------:R-:W-:Y:S06]  /*17c0*/  BRA `(.L_x_9565) ;  /* 0x0000000400ac7947 */ /* 0x000fec0003800000 */
.L_x_9572:
        /* <DEDUP_REMOVED lines=10> */
.L_x_9579:
        /* <DEDUP_REMOVED lines=21> */
.L_x_9583:
[----:B------:R-:W-:Y:S05]  /*19c0*/  BSYNC B1 ;  /* 0x0000000000017941 */ /* 0x000fea0003800000 */
.L_x_9582:
[----:B------:R-:W-:Y:S01]  /*19d0*/  LEA R3, R0, 0x3b800000, 0x17 ;  /* 0x3b80000000037811 */ /* 0x000fe200078eb8ff */
[----:B------:R-:W-:-:S05]  /*19e0*/  IMAD.SHL.U32 R0, R2, 0x100000, RZ ;  /* 0x0010000002007824 */ /* 0x000fca00078e00ff */
[----:B------:R-:W-:-:S07]  /*19f0*/  LOP3.LUT R0, R3, R0, R4, 0xfe, !PT ;  /* 0x0000000003007212 */ /* 0x000fce00078efe04 */
.L_x_9581:
[----:B------:R-:W-:Y:S05]  /*1a00*/  BSYNC B0 ;  /* 0x0000000000007941 */ /* 0x000fea0003800000 */
.L_x_9580:
[----:B------:R-:W0:Y:S02]  /*1a10*/  F2I.FTZ.TRUNC.NTZ R0, R0 ;  /* 0x0000000000007305 */ /* 0x000e24000021f100 */
[----:B0-----:R-:W-:Y:S01]  /*1a20*/  PRMT R16, R0, 0x7610, R16 ;  /* 0x0000761000107816 */ /* 0x001fe20000000010 */
[----:B------:R-:W-:Y:S06]  /*1a30*/  BRA `(.L_x_9565) ;  /* 0x0000000400107947 */ /* 0x000fec0003800000 */
.L_x_9578:
        /* <DEDUP_REMOVED lines=21> */
.L_x_9587:
[----:B------:R-:W-:Y:S05]  /*1b90*/  BSYNC B1 ;  /* 0x0000000000017941 */ /* 0x000fea0003800000 */
.L_x_9586:
[----:B------:R-:W-:Y:S01]  /*1ba0*/  LEA R3, R0, 0x37800000, 0x17 ;  /* 0x3780000000037811 */ /* 0x000fe200078eb8ff */
[----:B------:R-:W-:-:S05]  /*1bb0*/  IMAD.SHL.U32 R0, R2, 0x200000, RZ ;  /* 0x0020000002007824 */ /* 0x000fca00078e00ff */
[----:B------:R-:W-:-:S07]  /*1bc0*/  LOP3.LUT R0, R3, R0, R4, 0xfe, !PT ;  /* 0x0000000003007212 */ /* 0x000fce00078efe04 */
.L_x_9585:
[----:B------:R-:W-:Y:S05]  /*1bd0*/  BSYNC B0 ;  /* 0x0000000000007941 */ /* 0x000fea0003800000 */
.L_x_9584:
[----:B------:R-:W0:Y:S02]  /*1be0*/  F2I.FTZ.TRUNC.NTZ R0, R0 ;  /* 0x0000000000007305 */ /* 0x000e24000021f100 */
[----:B0-----:R-:W-:Y:S01]  /*1bf0*/  PRMT R16, R0, 0x7610, R16 ;  /* 0x0000761000107816 */ /* 0x001fe20000000010 */
[----:B------:R-:W-:Y:S06]  /*1c00*/  BRA `(.L_x_9565) ;  /* 0x00000000009c7947 */ /* 0x000fec0003800000 */
.L_x_9577:
        /* <DEDUP_REMOVED lines=14> */
.L_x_9591:
[----:B------:R-:W-:Y:S05]  /*1cf0*/  BSYNC B0 ;  /* 0x0000000000007941 */ /* 0x000fea0003800000 */
.L_x_9590:
[----:B------:R-:W0:Y:S02]  /*1d00*/  F2I.FTZ.TRUNC.NTZ R0, R0 ;  /* 0x0000000000007305 */ /* 0x000e24000021f100 */
[----:B0-----:R-:W-:Y:S01]  /*1d10*/  PRMT R16, R0, 0x7610, R16 ;  /* 0x0000761000107816 */ /* 0x001fe20000000010 */
[----:B------:R-:W-:Y:S06]  /*1d20*/  BRA `(.L_x_9565) ;  /* 0x0000000000547947 */ /* 0x000fec0003800000 */
.L_x_9564:
        /* <DEDUP_REMOVED lines=16> */
.L_x_9592:
[----:B------:R-:W-:Y:S01]  /*1e30*/  PRMT R16, RZ, 0x7610, R16 ;  /* 0x00007610ff107816 */ /* 0x000fe20000000010 */
[----:B------:R-:W-:Y:S06]  /*1e40*/  BRA `(.L_x_9565) ;  /* 0x00000000000c7947 */ /* 0x000fec0003800000 */
.L_x_9589:
[----:B------:R3:W5:Y:S01]  /*1e50*/  LDG.E.U8 R16, desc[UR36][R2.64] ;  /* 0x0000002402107981 */ /* 0x000762000c1e1100 */
[----:B------:R-:W-:Y:S05]  /*1e60*/  BRA `(.L_x_9565) ;  /* 0x0000000000047947 */ /* 0x000fea0003800000 */
.L_x_9588:
[----:B------:R2:W5:Y:S02]  /*1e70*/  LDG.E.U8 R16, desc[UR36][R2.64] ;  /* 0x0000002402107981 */ /* 0x000564000c1e1100 */
.L_x_9565:
[----:B------:R-:W-:-:S07]  /*1e80*/  VIADD R24, R24, 0x80 ;  /* 0x0000008018187836 */ /* 0x000fce0000000000 */
.L_x_9559:
[----:B------:R-:W-:Y:S05]  /*1e90*/  BSYNC B6 ;  /* 0x0000000000067941 */ /* 0x000fea0003800000 */
.L_x_9558:
        /* <DEDUP_REMOVED lines=25> */
.L_x_9598:
[----:B------:R0:W5:Y:S01]  /*2030*/  LDG.E.U8 R25, desc[UR36][R2.64] ;  /* 0x0000002402197981 */ /* 0x000162000c1e1100 */
[----:B------:R-:W-:Y:S05]  /*2040*/  BRA `(.L_x_9600) ;  /* 0x0000000c00547947 */ /* 0x000fea0003800000 */
.L_x_9597:
        /* <DEDUP_REMOVED lines=8> */
.L_x_9602:
[----:B------:R0:W5:Y:S01]  /*20d0*/  LDG.E.U8 R25, desc[UR36][R2.64] ;  /* 0x0000002402197981 */ /* 0x000162000c1e1100 */
[----:B------:R-:W-:Y:S05]  /*20e0*/  BRA `(.L_x_9600) ;  /* 0x0000000c002c7947 */ /* 0x000fea0003800000 */
.L_x_9601:
[----:B------:R0:W5:Y:S01]  /*20f0*/  LDG.E.U16 R25, desc[UR36][R2.64] ;  /* 0x0000002402197981 */ /* 0x000162000c1e1500 */
[----:B------:R-:W-:Y:S05]  /*2100*/  BRA `(.L_x_9600) ;  /* 0x0000000c00247947 */ /* 0x000fea0003800000 */
.L_x_9596:
        /* <DEDUP_REMOVED lines=9> */
.L_x_9604:
[----:B------:R-:W2:Y:S02]  /*21a0*/  LDG.E.U16 R0, desc[UR36][R2.64] ;  /* 0x0000002402007981 */ /* 0x000ea4000c1e1500 */
[----:B--2---:R-:W-:-:S06]  /*21b0*/  HADD2.F32 R0, -RZ, R0.H0_H0 ;  /* 0x20000000ff007230 */ /* 0x004fcc0000004100 */
[----:B------:R-:W0:Y:S02]  /*21c0*/  F2I.FTZ.TRUNC.NTZ R0, R0 ;  /* 0x0000000000007305 */ /* 0x000e24000021f100 */
[----:B0-----:R-:W-:Y:S01]  /*21d0*/  PRMT R25, R0, 0x7610, R25 ;  /* 0x0000761000197816 */ /* 0x001fe20000000019 */
[----:B------:R-:W-:Y:S06]  /*21e0*/  BRA `(.L_x_9600) ;  /* 0x0000000800ec7947 */ /* 0x000fec0003800000 */
.L_x_9603:
        /* <DEDUP_REMOVED lines=9> */
.L_x_9606:
[----:B------:R-:W2:Y:S02]  /*2280*/  LDG.E.U16 R2, desc[UR36][R2.64] ;  /* 0x0000002402027981 */ /* 0x000ea4000c1e1500 */
[----:B--2---:R-:W-:-:S06]  /*2290*/  HADD2.F32 R0, -RZ, R2.H0_H0 ;  /* 0x20000002ff007230 */ /* 0x004fcc0000004100 */
[----:B------:R-:W0:Y:S02]  /*22a0*/  F2I.FTZ.TRUNC.NTZ R0, R0 ;  /* 0x0000000000007305 */ /* 0x000e24000021f100 */
[----:B0-----:R-:W-:Y:S01]  /*22b0*/  PRMT R25, R0, 0x7610, R25 ;  /* 0x0000761000197816 */ /* 0x001fe20000000019 */
[----:B------:R-:W-:Y:S06]  /*22c0*/  BRA `(.L_x_9600) ;  /* 0x0000000800b47947 */ /* 0x000fec0003800000 */
.L_x_9605:
[----:B------:R-:W2:Y:S02]  /*22d0*/  LDG.E.64 R2, desc[UR36][R2.64] ;  /* 0x0000002402027981 */ /* 0x000ea4000c1e1b00 */
[----:B--2---:R0:W1:Y:S01]  /*22e0*/  F2I.F64.TRUNC R25, R2 ;  /* 0x0000000200197311 */ /* 0x004062000030d100 */
[----:B------:R-:W-:Y:S05]  /*22f0*/  BRA `(.L_x_9600) ;  /* 0x0000000800a87947 */ /* 0x000fea0003800000 */
.L_x_9595:
        /* <DEDUP_REMOVED lines=12> */
.L_x_9609:
[----:B------:R-:W2:Y:S02]  /*23c0*/  LDG.E.64 R2, desc[UR36][R2.64] ;  /* 0x0000002402027981 */ /* 0x000ea4000c1e1b00 */
[----:B--2---:R3:W4:Y:S01]  /*23d0*/  F2I.F64.TRUNC R25, R2 ;  /* 0x0000000200197311 */ /* 0x004722000030d100 */
[----:B------:R-:W-:Y:S05]  /*23e0*/  BRA `(.L_x_9600) ;  /* 0x00000008006c7947 */ /* 0x000fea0003800000 */
.L_x_9608:
        /* <DEDUP_REMOVED lines=28> */
.L_x_9611:
        /* <DEDUP_REMOVED lines=15> */
.L_x_9610:
[----:B------:R-:W2:Y:S02]  /*26a0*/  LDG.E.U16 R0, desc[UR36][R2.64] ;  /* 0x0000002402007981 */ /* 0x000ea4000c1e1500 */
[----:B--2---:R-:W-:-:S06]  /*26b0*/  IMAD.U32 R0, R0, 0x10000, RZ ;  /* 0x0001000000007824 */ /* 0x004fcc00078e00ff */
[----:B------:R-:W0:Y:S02]  /*26c0*/  F2I.FTZ.TRUNC.NTZ R0, R0 ;  /* 0x0000000000007305 */ /* 0x000e24000021f100 */
[----:B0-----:R-:W-:Y:S01]  /*26d0*/  PRMT R25, R0, 0x7610, R25 ;  /* 0x0000761000197816 */ /* 0x001fe20000000019 */
[----:B------:R-:W-:Y:S06]  /*26e0*/  BRA `(.L_x_9600) ;  /* 0x0000000400ac7947 */ /* 0x000fec0003800000 */
.L_x_9607:
        /* <DEDUP_REMOVED lines=10> */
.L_x_9614:
        /* <DEDUP_REMOVED lines=21> */
.L_x_9618:
[----:B------:R-:W-:Y:S05]  /*28e0*/  BSYNC B1 ;  /* 0x0000000000017941 */ /* 0x000fea0003800000 */
.L_x_9617:
[----:B------:R-:W-:Y:S01]  /*28f0*/  LEA R3, R0, 0x3b800000, 0x17 ;  /* 0x3b80000000037811 */ /* 0x000fe200078eb8ff */
[----:B------:R-:W-:-:S05]  /*2900*/  IMAD.SHL.U32 R0, R2, 0x100000, RZ ;  /* 0x0010000002007824 */ /* 0x000fca00078e00ff */
[----:B------:R-:W-:-:S07]  /*2910*/  LOP3.LUT R0, R3, R0, R4, 0xfe, !PT ;  /* 0x0000000003007212 */ /* 0x000fce00078efe04 */
.L_x_9616:
[----:B------:R-:W-:Y:S05]  /*2920*/  BSYNC B0 ;  /* 0x0000000000007941 */ /* 0x000fea0003800000 */
.L_x_9615:
[----:B------:R-:W0:Y:S02]  /*2930*/  F2I.FTZ.TRUNC.NTZ R0, R0 ;  /* 0x0000000000007305 */ /* 0x000e24000021f100 */
[----:B0-----:R-:W-:Y:S01]  /*2940*/  PRMT R25, R0, 0x7610, R25 ;  /* 0x0000761000197816 */ /* 0x001fe20000000019 */
[----:B------:R-:W-:Y:S06]  /*2950*/  BRA `(.L_x_9600) ;  /* 0x0000000400107947 */ /* 0x000fec0003800000 */
.L_x_9613:
        /* <DEDUP_REMOVED lines=21> */
.L_x_9622:
[----:B------:R-:W-:Y:S05]  /*2ab0*/  BSYNC B1 ;  /* 0x0000000000017941 */ /* 0x000fea0003800000 */
.L_x_9621:
[----:B------:R-:W-:Y:S01]  /*2ac0*/  LEA R3, R0, 0x37800000, 0x17 ;  /* 0x3780000000037811 */ /* 0x000fe200078eb8ff */
[----:B------:R-:W-:-:S05]  /*2ad0*/  IMAD.SHL.U32 R0, R2, 0x200000, RZ ;  /* 0x0020000002007824 */ /* 0x000fca00078e00ff */
[----:B------:R-:W-:-:S07]  /*2ae0*/  LOP3.LUT R0, R3, R0, R4, 0xfe, !PT ;  /* 0x0000000003007212 */ /* 0x000fce00078efe04 */
.L_x_9620:
[----:B------:R-:W-:Y:S05]  /*2af0*/  BSYNC B0 ;  /* 0x0000000000007941 */ /* 0x000fea0003800000 */
.L_x_9619:
[----:B------:R-:W0:Y:S02]  /*2b00*/  F2I.FTZ.TRUNC.NTZ R0, R0 ;  /* 0x0000000000007305 */ /* 0x000e24000021f100 */
[----:B0-----:R-:W-:Y:S01]  /*2b10*/  PRMT R25, R0, 0x7610, R25 ;  /* 0x0000761000197816 */ /* 0x001fe20000000019 */
[----:B------:R-:W-:Y:S06]  /*2b20*/  BRA `(.L_x_9600) ;  /* 0x00000000009c7947 */ /* 0x000fec0003800000 */
.L_x_9612:
        /* <DEDUP_REMOVED lines=14> */
.L_x_9626:
[----:B------:R-:W-:Y:S05]  /*2c10*/  BSYNC B0 ;  /* 0x0000000000007941 */ /* 0x000fea0003800000 */
.L_x_9625:
[----:B------:R-:W0:Y:S02]  /*2c20*/  F2I.FTZ.TRUNC.NTZ R0, R0 ;  /* 0x0000000000007305 */ /* 0x000e24000021f100 */
[----:B0-----:R-:W-:Y:S01]  /*2c30*/  PRMT R25, R0, 0x7610, R25 ;  /* 0x0000761000197816 */ /* 0x001fe20000000019 */
[----:B------:R-:W-:Y:S06]  /*2c40*/  BRA `(.L_x_9600) ;  /* 0x0000000000547947 */ /* 0x000fec0003800000 */
.L_x_9599:
        /* <DEDUP_REMOVED lines=16> */
.L_x_9627:
[----:B------:R-:W-:Y:S01]  /*2d50*/  PRMT R25, RZ, 0x7610, R25 ;  /* 0x00007610ff197816 */ /* 0x000fe20000000019 */
[----:B------:R-:W-:Y:S06]  /*2d60*/  BRA `(.L_x_9600) ;  /* 0x00000000000c7947 */ /* 0x000fec0003800000 */
.L_x_9624:
[----:B------:R2:W5:Y:S01]  /*2d70*/  LDG.E.U8 R25, desc[UR36][R2.64] ;  /* 0x0000002402197981 */ /* 0x000562000c1e1100 */
[----:B------:R-:W-:Y:S05]  /*2d80*/  BRA `(.L_x_9600) ;  /* 0x0000000000047947 */ /* 0x000fea0003800000 */
.L_x_9623:
[----:B------:R1:W5:Y:S02]  /*2d90*/  LDG.E.U8 R25, desc[UR36][R2.64] ;  /* 0x0000002402197981 */ /* 0x000364000c1e1100 */
.L_x_9600:
[----:B------:R-:W-:-:S07]  /*2da0*/  VIADD R24, R24, 0x80 ;  /* 0x0000008018187836 */ /* 0x000fce0000000000 */
.L_x_9594:
[----:B------:R-:W-:Y:S05]  /*2db0*/  BSYNC B6 ;  /* 0x0000000000067941 */ /* 0x000fea0003800000 */
.L_x_9593:
        /* <DEDUP_REMOVED lines=22> */
.L_x_9633:
[----:B------:R0:W5:Y:S01]  /*2f20*/  LDG.E.U8 R18, desc[UR36][R2.64] ;  /* 0x0000002402127981 */ /* 0x000162000c1e1100 */
[----:B------:R-:W-:Y:S05]  /*2f30*/  BRA `(.L_x_9629) ;  /* 0x0000000c00507947 */ /* 0x000fea0003800000 */
.L_x_9632:
        /* <DEDUP_REMOVED lines=8> */
.L_x_9636:
[----:B------:R0:W5:Y:S01]  /*2fc0*/  LDG.E.U8 R18, desc[UR36][R2.64] ;  /* 0x0000002402127981 */ /* 0x000162000c1e1100 */
[----:B------:R-:W-:Y:S05]  /*2fd0*/  BRA `(.L_x_9629) ;  /* 0x0000000c00287947 */ /* 0x000fea0003800000 */
.L_x_9635:
[----:B------:R0:W5:Y:S01]  /*2fe0*/  LDG.E.U16 R18, desc[UR36][R2.64] ;  /* 0x0000002402127981 */ /* 0x000162000c1e1500 */
[----:B------:R-:W-:Y:S05]  /*2ff0*/  BRA `(.L_x_9629) ;  /* 0x0000000c00207947 */ /* 0x000fea0003800000 */
.L_x_9631:
        /* <DEDUP_REMOVED lines=9> */
.L_x_9638:
[----:B------:R-:W2:Y:S02]  /*3090*/  LDG.E.U16 R0, desc[UR36][R2.64] ;  /* 0x0000002402007981 */ /* 0x000ea4000c1e1500 */
[----:B--2---:R-:W-:-:S06]  /*30a0*/  HADD2.F32 R0, -RZ, R0.H0_H0 ;  /* 0x20000000ff007230 */ /* 0x004fcc0000004100 */
[----:B------:R-:W0:Y:S02]  /*30b0*/  F2I.FTZ.TRUNC.NTZ R0, R0 ;  /* 0x0000000000007305 */ /* 0x000e24000021f100 */
[----:B0-----:R-:W-:Y:S01]  /*30c0*/  PRMT R18, R0, 0x7610, R18 ;  /* 0x0000761000127816 */ /* 0x001fe20000000012 */
[----:B------:R-:W-:Y:S06]  /*30d0*/  BRA `(.L_x_9629) ;  /* 0x0000000800e87947 */ /* 0x000fec0003800000 */
.L_x_9637:
        /* <DEDUP_REMOVED lines=9> */
.L_x_9640:
[----:B------:R-:W2:Y:S02]  /*3170*/  LDG.E.U16 R2, desc[UR36][R2.64] ;  /* 0x0000002402027981 */ /* 0x000ea4000c1e1500 */
[----:B--2---:R-:W-:-:S06]  /*3180*/  HADD2.F32 R0, -RZ, R2.H0_H0 ;  /* 0x20000002ff007230 */ /* 0x004fcc0000004100 */
[----:B------:R-:W0:Y:S02]  /*3190*/  F2I.FTZ.TRUNC.NTZ R0, R0 ;  /* 0x0000000000007305 */ /* 0x000e24000021f100 */
[----:B0-----:R-:W-:Y:S01]  /*31a0*/  PRMT R18, R0, 0x7610, R18 ;  /* 0x0000761000127816 */ /* 0x001fe20000000012 */
[----:B------:R-:W-:Y:S06]  /*31b0*/  BRA `(.L_x_9629) ;  /* 0x0000000800b07947 */ /* 0x000fec0003800000 */
.L_x_9639:
[----:B------:R-:W2:Y:S02]  /*31c0*/  LDG.E.64 R2, desc[UR36][R2.64] ;  /* 0x0000002402027981 */ /* 0x000ea4000c1e1b00 */
[----:B--2---:R0:W1:Y:S01]  /*31d0*/  F2I.F64.TRUNC R18, R2 ;  /* 0x0000000200127311 */ /* 0x004062000030d100 */
[----:B------:R-:W-:Y:S05]  /*31e0*/  BRA `(.L_x_9629) ;  /* 0x0000000800a47947 */ /* 0x000fea0003800000 */
.L_x_9630:
        /* <DEDUP_REMOVED lines=12> */
.L_x_9643:
[----:B------:R-:W2:Y:S02]  /*32b0*/  LDG.E.64 R2, desc[UR36][R2.64] ;  /* 0x0000002402027981 */ /* 0x000ea4000c1e1b00 */
[----:B--2---:R0:W1:Y:S01]  /*32c0*/  F2I.F64.TRUNC R18, R2 ;  /* 0x0000000200127311 */ /* 0x004062000030d100 */
[----:B------:R-:W-:Y:S05]  /*32d0*/  BRA `(.L_x_9629) ;  /* 0x0000000800687947 */ /* 0x000fea0003800000 */
.L_x_9642:
        /* <DEDUP_REMOVED lines=28> */
.L_x_9645:
        /* <DEDUP_REMOVED lines=15> */
.L_x_9644:
[----:B------:R-:W2:Y:S02]  /*3590*/  LDG.E.U16 R0, desc[UR36][R2.64] ;  /* 0x0000002402007981 */ /* 0x000ea4000c1e1500 */
[----:B--2---:R-:W-:-:S06]  /*35a0*/  IMAD.U32 R0, R0, 0x10000, RZ ;  /* 0x0001000000007824 */ /* 0x004fcc00078e00ff */
[----:B------:R-:W0:Y:S02]  /*35b0*/  F2I.FTZ.TRUNC.NTZ R0, R0 ;  /* 0x0000000000007305 */ /* 0x000e24000021f100 */
[----:B0-----:R-:W-:Y:S01]  /*35c0*/  PRMT R18, R0, 0x7610, R18 ;  /* 0x0000761000127816 */ /* 0x001fe20000000012 */
[----:B------:R-:W-:Y:S06]  /*35d0*/  BRA `(.L_x_9629) ;  /* 0x0000000400a87947 */ /* 0x000fec0003800000 */
.L_x_9641:
        /* <DEDUP_REMOVED lines=10> */
.L_x_9648:
        /* <DEDUP_REMOVED lines=21> */
.L_x_9652:
[----:B------:R-:W-:Y:S05]  /*37d0*/  BSYNC B1 ;  /* 0x0000000000017941 */ /* 0x000fea0003800000 */
.L_x_9651:
[----:B------:R-:W-:Y:S01]  /*37e0*/  LEA R3, R0, 0x3b800000, 0x17 ;  /* 0x3b80000000037811 */ /* 0x000fe200078eb8ff */
[----:B------:R-:W-:-:S05]  /*37f0*/  IMAD.SHL.U32 R0, R2, 0x100000, RZ ;  /* 0x0010000002007824 */ /* 0x000fca00078e00ff */
[----:B------:R-:W-:-:S07]  /*3800*/  LOP3.LUT R0, R3, R0, R4, 0xfe, !PT ;  /* 0x0000000003007212 */ /* 0x000fce00078efe04 */
.L_x_9650:
[----:B------:R-:W-:Y:S05]  /*3810*/  BSYNC B0 ;  /* 0x0000000000007941 */ /* 0x000fea0003800000 */
.L_x_9649:
[----:B------:R-:W0:Y:S02]  /*3820*/  F2I.FTZ.TRUNC.NTZ R0, R0 ;  /* 0x0000000000007305 */ /* 0x000e24000021f100 */
[----:B0-----:R-:W-:Y:S01]  /*3830*/  PRMT R18, R0, 0x7610, R18 ;  /* 0x0000761000127816 */ /* 0x001fe20000000012 */
[----:B------:R-:W-:Y:S06]  /*3840*/  BRA `(.L_x_9629) ;  /* 0x00000004000c7947 */ /* 0x000fec0003800000 */
.L_x_9647:
        /* <DEDUP_REMOVED lines=21> */
.L_x_9656:
[----:B------:R-:W-:Y:S05]  /*39a0*/  BSYNC B1 ;  /* 0x0000000000017941 */ /* 0x000fea0003800000 */
.L_x_9655:
[----:B------:R-:W-:Y:S01]  /*39b0*/  LEA R3, R0, 0x37800000, 0x17 ;  /* 0x3780000000037811 */ /* 0x000fe200078eb8ff */
[----:B------:R-:W-:-:S05]  /*39c0*/  IMAD.SHL.U32 R0, R2, 0x200000, RZ ;  /* 0x0020000002007824 */ /* 0x000fca00078e00ff */
[----:B------:R-:W-:-:S07]  /*39d0*/  LOP3.LUT R0, R3, R0, R4, 0xfe, !PT ;  /* 0x0000000003007212 */ /* 0x000fce00078efe04 */
.L_x_9654:
[----:B------:R-:W-:Y:S05]  /*39e0*/  BSYNC B0 ;  /* 0x0000000000007941 */ /* 0x000fea0003800000 */
.L_x_9653:
[----:B------:R-:W0:Y:S02]  /*39f0*/  F2I.FTZ.TRUNC.NTZ R0, R0 ;  /* 0x0000000000007305 */ /* 0x000e24000021f100 */
[----:B0-----:R-:W-:Y:S01]  /*3a00*/  PRMT R18, R0, 0x7610, R18 ;  /* 0x0000761000127816 */ /* 0x001fe20000000012 */
[----:B------:R-:W-:Y:S06]  /*3a10*/  BRA `(.L_x_9629) ;  /* 0x0000000000987947 */ /* 0x000fec0003800000 */
.L_x_9646:
        /* <DEDUP_REMOVED lines=14> */
.L_x_9660:
[----:B------:R-:W-:Y:S05]  /*3b00*/  BSYNC B0 ;  /* 0x0000000000007941 */ /* 0x000fea0003800000 */
.L_x_9659:
[----:B------:R-:W0:Y:S02]  /*3b10*/  F2I.FTZ.TRUNC.NTZ R0, R0 ;  /* 0x0000000000007305 */ /* 0x000e24000021f100 */
[----:B0-----:R-:W-:Y:S01]  /*3b20*/  PRMT R18, R0, 0x7610, R18 ;  /* 0x0000761000127816 */ /* 0x001fe20000000012 */
[----:B------:R-:W-:Y:S06]  /*3b30*/  BRA `(.L_x_9629) ;  /* 0x0000000000507947 */ /* 0x000fec0003800000 */
.L_x_9634:
        /* <DEDUP_REMOVED lines=16> */
.L_x_9661:
[----:B------:R-:W-:Y:S05]  /*3c40*/  BRA `(.L_x_9629) ;  /* 0x00000000000c7947 */ /* 0x000fea0003800000 */
.L_x_9658:
[----:B------:R0:W5:Y:S01]  /*3c50*/  LDG.E.U8 R18, desc[UR36][R2.64] ;  /* 0x0000002402127981 */ /* 0x000162000c1e1100 */
[----:B------:R-:W-:Y:S05]  /*3c60*/  BRA `(.L_x_9629) ;  /* 0x0000000000047947 */ /* 0x000fea0003800000 */
.L_x_9657:
[----:B------:R0:W5:Y:S02]  /*3c70*/  LDG.E.U8 R18, desc[UR36][R2.64] ;  /* 0x0000002402127981 */ /* 0x000164000c1e1100 */
.L_x_9629:
[----:B------:R-:W-:Y:S05]  /*3c80*/  BSYNC B6 ;  /* 0x0000000000067941 */ /* 0x000fea0003800000 */
.L_x_9628:
        /* <DEDUP_REMOVED lines=48> */
.L_x_9667:
[----:B------:R0:W-:Y:S01]  /*3f90*/  STG.E.U8 desc[UR36][R8.64], R5 ;  /* 0x0000000508007986 */ /* 0x0001e2000c101124 */
[----:B------:R-:W-:Y:S05]  /*3fa0*/  BRA `(.L_x_9663) ;  /* 0x0000000c006c7947 */ /* 0x000fea0003800000 */
.L_x_9666:
        /* <DEDUP_REMOVED lines=11> */
.L_x_9670:
[----:B------:R-:W-:-:S05]  /*4060*/  PRMT R3, R5, 0x9910, RZ ;  /* 0x0000991005037816 */ /* 0x000fca00000000ff */
[----:B------:R0:W-:Y:S01]  /*4070*/  STG.E desc[UR36][R8.64], R3 ;  /* 0x0000000308007986 */ /* 0x0001e2000c101924 */
[----:B------:R-:W-:Y:S05]  /*4080*/  BRA `(.L_x_9663) ;  /* 0x0000000c00347947 */ /* 0x000fea0003800000 */
.L_x_9669:
[----:B------:R0:W-:Y:S01]  /*4090*/  STG.E.U16 desc[UR36][R8.64], R5 ;  /* 0x0000000508007986 */ /* 0x0001e2000c101524 */
[----:B------:R-:W-:Y:S05]  /*40a0*/  BRA `(.L_x_9663) ;  /* 0x0000000c002c7947 */ /* 0x000fea0003800000 */
.L_x_9665:
        /* <DEDUP_REMOVED lines=9> */
.L_x_9672:
[----:B------:R-:W0:Y:S02]  /*4140*/  I2F.S16 R0, R5 ;  /* 0x0000000500007306 */ /* 0x000e240000101400 */
[----:B0-----:R-:W-:-:S05]  /*4150*/  F2FP.F16.F32.PACK_AB R0, RZ, R0 ;  /* 0x00000000ff00723e */ /* 0x001fca00000000ff */
[----:B------:R0:W-:Y:S01]  /*4160*/  STG.E.U16 desc[UR36][R8.64], R0 ;  /* 0x0000000008007986 */ /* 0x0001e2000c101524 */
[----:B------:R-:W-:Y:S05]  /*4170*/  BRA `(.L_x_9663) ;  /* 0x0000000800f87947 */ /* 0x000fea0003800000 */
.L_x_9671:
        /* <DEDUP_REMOVED lines=10> */
.L_x_9674:
[----:B------:R-:W0:Y:S02]  /*4220*/  I2F.S16 R5, R5 ;  /* 0x0000000500057306 */ /* 0x000e240000101400 */
[----:B0-----:R-:W-:-:S04]  /*4230*/  F2FP.F16.F32.PACK_AB R3, RZ, R5 ;  /* 0x00000005ff03723e */ /* 0x001fc800000000ff */
[----:B------:R-:W-:-:S05]  /*4240*/  PRMT R3, R3, 0x5410, RZ ;  /* 0x0000541003037816 */ /* 0x000fca00000000ff */
[----:B------:R0:W-:Y:S01]  /*4250*/  STG.E desc[UR36][R8.64], R3 ;  /* 0x0000000308007986 */ /* 0x0001e2000c101924 */
[----:B------:R-:W-:Y:S05]  /*4260*/  BRA `(.L_x_9663) ;  /* 0x0000000800bc7947 */ /* 0x000fea0003800000 */
.L_x_9673:
[----:B------:R-:W0:Y:S02]  /*4270*/  I2F.F64.S16 R4, R5 ;  /* 0x0000000500047312 */ /* 0x000e240000101c00 */
[----:B0-----:R0:W-:Y:S01]  /*4280*/  STG.E.64 desc[UR36][R8.64], R4 ;  /* 0x0000000408007986 */ /* 0x0011e2000c101b24 */
[----:B------:R-:W-:Y:S05]  /*4290*/  BRA `(.L_x_9663) ;  /* 0x0000000800b07947 */ /* 0x000fea0003800000 */
.L_x_9664:
        /* <DEDUP_REMOVED lines=13> */
.L_x_9677:
[----:B------:R-:W0:Y:S01]  /*4370*/  I2F.F64.S16 R4, R5 ;  /* 0x0000000500047312 */ /* 0x000e220000101c00 */
[----:B------:R-:W-:-:S05]  /*4380*/  CS2R R6, SRZ ;  /* 0x0000000000067805 */ /* 0x000fca000001ff00 */
[----:B0-----:R0:W-:Y:S01]  /*4390*/  STG.E.128 desc[UR36][R8.64], R4 ;  /* 0x0000000408007986 */ /* 0x0011e2000c101d24 */
[----:B------:R-:W-:Y:S05]  /*43a0*/  BRA `(.L_x_9663) ;  /* 0x00000008006c7947 */ /* 0x000fea0003800000 */
.L_x_9676:
        /* <DEDUP_REMOVED lines=21> */
.L_x_9681:
[----:B------:R-:W-:Y:S05]  /*4500*/  BSYNC B0 ;  /* 0x0000000000007941 */ /* 0x000fea0003800000 */
.L_x_9680:
[----:B------:R-:W-:-:S05]  /*4510*/  LOP3.LUT R7, R0, R7, RZ, 0xfc, !PT ;  /* 0x0000000700077212 */ /* 0x000fca00078efcff */
[----:B------:R0:W-:Y:S01]  /*4520*/  STG.E.U8 desc[UR36][R8.64], R7 ;  /* 0x0000000708007986 */ /* 0x0001e2000c101124 */
[----:B------:R-:W-:Y:S05]  /*4530*/  BRA `(.L_x_9663) ;  /* 0x0000000800087947 */ /* 0x000fea0003800000 */
.L_x_9679:
        /* <DEDUP_REMOVED lines=13> */
.L_x_9683:
[----:B------:R-:W-:Y:S01]  /*4610*/  IMAD.MOV.U32 R0, RZ, RZ, 0x7f ;  /* 0x0000007fff007424 */ /* 0x000fe200078e00ff */
[----:B------:R-:W-:-:S04]  /*4620*/  ISETP.GT.U32.AND P0, PT, R3, 0x7f800000, PT ;  /* 0x7f8000000300780c */ /* 0x000fc80003f04070 */
[----:B------:R-:W-:-:S09]  /*4630*/  SEL R0, R0, 0x7c, P0 ;  /* 0x0000007c00007807 */ /* 0x000fd20000000000 */
.L_x_9684:
[----:B------:R-:W-:Y:S05]  /*4640*/  BSYNC B0 ;  /* 0x0000000000007941 */ /* 0x000fea0003800000 */
.L_x_9682:
[----:B------:R-:W-:-:S04]  /*4650*/  LOP3.LUT R3, R5, 0x80000000, RZ, 0xc0, !PT ;  /* 0x8000000005037812 */ /* 0x000fc800078ec0ff */
[----:B------:R-:W-:-:S04]  /*4660*/  SHF.R.U32.HI R3, RZ, 0x18, R3 ;  /* 0x00000018ff037819 */ /* 0x000fc80000011603 */
[----:B------:R-:W-:-:S05]  /*4670*/  LOP3.LUT R3, R0, R3, RZ, 0xfc, !PT ;  /* 0x0000000300037212 */ /* 0x000fca00078efcff */
[----:B------:R0:W-:Y:S01]  /*4680*/  STG.E.U8 desc[UR36][R8.64], R3 ;  /* 0x0000000308007986 */ /* 0x0001e2000c101124 */
[----:B------:R-:W-:Y:S05]  /*4690*/  BRA `(.L_x_9663) ;  /* 0x0000000400b07947 */ /* 0x000fea0003800000 */
.L_x_9678:
[----:B------:R-:W0:Y:S02]  /*46a0*/  I2F.S16 R0, R5 ;  /* 0x0000000500007306 */ /* 0x000e240000101400 */
[----:B0-----:R-:W-:-:S05]  /*46b0*/  F2FP.BF16.F32.PACK_AB R0, RZ, R0 ;  /* 0x00000000ff00723e */ /* 0x001fca00000010ff */
[----:B------:R0:W-:Y:S01]  /*46c0*/  STG.E.U16 desc[UR36][R8.64], R0 ;  /* 0x0000000008007986 */ /* 0x0001e2000c101524 */
[----:B------:R-:W-:Y:S05]  /*46d0*/  BRA `(.L_x_9663) ;  /* 0x0000000400a07947 */ /* 0x000fea0003800000 */
.L_x_9675:
        /* <DEDUP_REMOVED lines=10> */
.L_x_9687:
        /* <DEDUP_REMOVED lines=17> */
.L_x_9690:
[----:B------:R-:W-:-:S04]  /*4890*/  LOP3.LUT R3, R5, 0x80000000, RZ, 0xc0, !PT ;  /* 0x8000000005037812 */ /* 0x000fc800078ec0ff */
[----:B------:R-:W-:-:S04]  /*48a0*/  SHF.R.U32.HI R3, RZ, 0x18, R3 ;  /* 0x00000018ff037819 */ /* 0x000fc80000011603 */
[----:B------:R-:W-:-:S04]  /*48b0*/  LOP3.LUT R0, R0, R3, RZ, 0xfc, !PT ;  /* 0x0000000300007212 */ /* 0x000fc800078efcff */
[----:B------:R-:W-:-:S07]  /*48c0*/  PRMT R4, R0, 0x7610, R4 ;  /* 0x0000761000047816 */ /* 0x000fce0000000004 */
.L_x_9689:
[----:B------:R-:W-:Y:S05]  /*48d0*/  BSYNC B0 ;  /* 0x0000000000007941 */ /* 0x000fea0003800000 */
.L_x_9688:
[----:B------:R4:W-:Y:S01]  /*48e0*/  STG.E.U8 desc[UR36][R8.64], R4 ;  /* 0x0000000408007986 */ /* 0x0009e2000c101124 */
[----:B------:R-:W-:Y:S05]  /*48f0*/  BRA `(.L_x_9663) ;  /* 0x0000000400187947 */ /* 0x000fea0003800000 */
.L_x_9686:
        /* <DEDUP_REMOVED lines=17> */
.L_x_9693:
[----:B------:R-:W-:-:S04]  /*4a10*/  LOP3.LUT R3, R5, 0x80000000, RZ, 0xc0, !PT ;  /* 0x8000000005037812 */ /* 0x000fc800078ec0ff */
[----:B------:R-:W-:-:S04]  /*4a20*/  SHF.R.U32.HI R3, RZ, 0x18, R3 ;  /* 0x00000018ff037819 */ /* 0x000fc80000011603 */
[----:B------:R-:W-:-:S04]  /*4a30*/  LOP3.LUT R0, R0, R3, RZ, 0xfc, !PT ;  /* 0x0000000300007212 */ /* 0x000fc800078efcff */
[----:B------:R-:W-:-:S07]  /*4a40*/  PRMT R4, R0, 0x7610, R4 ;  /* 0x0000761000047816 */ /* 0x000fce0000000004 */
.L_x_9692:
[----:B------:R-:W-:Y:S05]  /*4a50*/  BSYNC B0 ;  /* 0x0000000000007941 */ /* 0x000fea0003800000 */
.L_x_9691:
[----:B------:R0:W-:Y:S01]  /*4a60*/  STG.E.U8 desc[UR36][R8.64], R4 ;  /* 0x0000000408007986 */ /* 0x0001e2000c101124 */
[----:B------:R-:W-:Y:S05]  /*4a70*/  BRA `(.L_x_9663) ;  /* 0x0000000000b87947 */ /* 0x000fea0003800000 */
.L_x_9685:
        /* <DEDUP_REMOVED lines=22> */
.L_x_9668:
        /* <DEDUP_REMOVED lines=16> */
.L_x_9696:
[----:B------:R-:W-:Y:S05]  /*4ce0*/  BRA `(.L_x_9663) ;  /* 0x00000000001c7947 */ /* 0x000fea0003800000 */
.L_x_9695:
[----:B------:R-:W-:-:S05]  /*4cf0*/  PRMT R5, R5, 0x9910, RZ ;  /* 0x0000991005057816 */ /* 0x000fca00000000ff */
[----:B------:R-:W-:-:S05]  /*4d00*/  IMAD.MOV.U32 R4, RZ, RZ, R5 ;  /* 0x000000ffff047224 */ /* 0x000fca00078e0005 */
[----:B------:R-:W-:-:S05]  /*4d10*/  SHF.R.S32.HI R5, RZ, 0x1f, R4 ;  /* 0x0000001fff057819 */ /* 0x000fca0000011404 */
[----:B------:R3:W-:Y:S01]  /*4d20*/  STG.E.64 desc[UR36][R8.64], R4 ;  /* 0x0000000408007986 */ /* 0x0007e2000c101b24 */
[----:B------:R-:W-:Y:S05]  /*4d30*/  BRA `(.L_x_9663) ;  /* 0x0000000000087947 */ /* 0x000fea0003800000 */
.L_x_9694:
[----:B------:R-:W-:-:S05]  /*4d40*/  PRMT R3, R5, 0x9910, RZ ;  /* 0x0000991005037816 */ /* 0x000fca00000000ff */
[----:B------:R0:W-:Y:S02]  /*4d50*/  STG.E desc[UR36][R8.64], R3 ;  /* 0x0000000308007986 */ /* 0x0001e4000c101924 */
.L_x_9663:
[----:B------:R-:W-:Y:S05]  /*4d60*/  BSYNC B6 ;  /* 0x0000000000067941 */ /* 0x000fea0003800000 */
.L_x_9662:
        /* <DEDUP_REMOVED lines=23> */
.L_x_9702:
[----:B------:R0:W-:Y:S01]  /*4ee0*/  STG.E.U8 desc[UR36][R8.64], R18 ;  /* 0x0000001208007986 */ /* 0x0001e2000c101124 */
[----:B------:R-:W-:Y:S05]  /*4ef0*/  BRA `(.L_x_9704) ;  /* 0x0000000c00647947 */ /* 0x000fea0003800000 */
.L_x_9701:
        /* <DEDUP_REMOVED lines=10> */
.L_x_9706:
[----:B------:R-:W-:-:S05]  /*4fa0*/  PRMT R3, R18, 0x9910, RZ ;  /* 0x0000991012037816 */ /* 0x000fca00000000ff */
[----:B------:R0:W-:Y:S01]  /*4fb0*/  STG.E desc[UR36][R8.64], R3 ;  /* 0x0000000308007986 */ /* 0x0001e2000c101924 */
[----:B------:R-:W-:Y:S05]  /*4fc0*/  BRA `(.L_x_9704) ;  /* 0x0000000c00307947 */ /* 0x000fea0003800000 */
.L_x_9705:
[----:B------:R0:W-:Y:S01]  /*4fd0*/  STG.E.U16 desc[UR36][R8.64], R18 ;  /* 0x0000001208007986 */ /* 0x0001e2000c101524 */
[----:B------:R-:W-:Y:S05]  /*4fe0*/  BRA `(.L_x_9704) ;  /* 0x0000000c00287947 */ /* 0x000fea0003800000 */
.L_x_9700:
        /* <DEDUP_REMOVED lines=9> */
.L_x_9708:
[----:B------:R-:W0:Y:S02]  /*5080*/  I2F.S16 R0, R18 ;  /* 0x0000001200007306 */ /* 0x000e240000101400 */
[----:B0-----:R-:W-:-:S05]  /*5090*/  F2FP.F16.F32.PACK_AB R0, RZ, R0 ;  /* 0x00000000ff00723e */ /* 0x001fca00000000ff */
[----:B------:R0:W-:Y:S01]  /*50a0*/  STG.E.U16 desc[UR36][R8.64], R0 ;  /* 0x0000000008007986 */ /* 0x0001e2000c101524 */
[----:B------:R-:W-:Y:S05]  /*50b0*/  BRA `(.L_x_9704) ;  /* 0x0000000800f47947 */ /* 0x000fea0003800000 */
.L_x_9707:
        /* <DEDUP_REMOVED lines=10> */
.L_x_9710:
[----:B------:R-:W0:Y:S02]  /*5160*/  I2F.S16 R18, R18 ;  /* 0x0000001200127306 */ /* 0x000e240000101400 */
[----:B0-----:R-:W-:-:S04]  /*5170*/  F2FP.F16.F32.PACK_AB R3, RZ, R18 ;  /* 0x00000012ff03723e */ /* 0x001fc800000000ff */
[----:B------:R-:W-:-:S05]  /*5180*/  PRMT R3, R3, 0x5410, RZ ;  /* 0x0000541003037816 */ /* 0x000fca00000000ff */
[----:B------:R0:W-:Y:S01]  /*5190*/  STG.E desc[UR36][R8.64], R3 ;  /* 0x0000000308007986 */ /* 0x0001e2000c101924 */
[----:B------:R-:W-:Y:S05]  /*51a0*/  BRA `(.L_x_9704) ;  /* 0x0000000800b87947 */ /* 0x000fea0003800000 */
.L_x_9709:
[----:B------:R-:W0:Y:S02]  /*51b0*/  I2F.F64.S16 R4, R18 ;  /* 0x0000001200047312 */ /* 0x000e240000101c00 */
[----:B0-----:R0:W-:Y:S01]  /*51c0*/  STG.E.64 desc[UR36][R8.64], R4 ;  /* 0x0000000408007986 */ /* 0x0011e2000c101b24 */
[----:B------:R-:W-:Y:S05]  /*51d0*/  BRA `(.L_x_9704) ;  /* 0x0000000800ac7947 */ /* 0x000fea0003800000 */
.L_x_9699:
        /* <DEDUP_REMOVED lines=13> */
.L_x_9713:
[----:B------:R-:W0:Y:S01]  /*52b0*/  I2F.F64.S16 R4, R18 ;  /* 0x0000001200047312 */ /* 0x000e220000101c00 */
[----:B------:R-:W-:-:S05]  /*52c0*/  CS2R R6, SRZ ;  /* 0x0000000000067805 */ /* 0x000fca000001ff00 */
[----:B0-----:R0:W-:Y:S01]  /*52d0*/  STG.E.128 desc[UR36][R8.64], R4 ;  /* 0x0000000408007986 */ /* 0x0011e2000c101d24 */
[----:B------:R-:W-:Y:S05]  /*52e0*/  BRA `(.L_x_9704) ;  /* 0x0000000800687947 */ /* 0x000fea0003800000 */
.L_x_9712:
        /* <DEDUP_REMOVED lines=21> */
.L_x_9717:
[----:B------:R-:W-:Y:S05]  /*5440*/  BSYNC B0 ;  /* 0x0000000000007941 */ /* 0x000fea0003800000 */
.L_x_9716:
[----:B------:R-:W-:-:S05]  /*5450*/  LOP3.LUT R5, R0, R5, RZ, 0xfc, !PT ;  /* 0x0000000500057212 */ /* 0x000fca00078efcff */
[----:B------:R0:W-:Y:S01]  /*5460*/  STG.E.U8 desc[UR36][R8.64], R5 ;  /* 0x0000000508007986 */ /* 0x0001e2000c101124 */
[----:B------:R-:W-:Y:S05]  /*5470*/  BRA `(.L_x_9704) ;  /* 0x0000000800047947 */ /* 0x000fea0003800000 */
.L_x_9715:
        /* <DEDUP_REMOVED lines=13> */
.L_x_9719:
[----:B------:R-:W-:Y:S01]  /*5550*/  IMAD.MOV.U32 R0, RZ, RZ, 0x7f ;  /* 0x0000007fff007424 */ /* 0x000fe200078e00ff */
[----:B------:R-:W-:-:S04]  /*5560*/  ISETP.GT.U32.AND P0, PT, R3, 0x7f800000, PT ;  /* 0x7f8000000300780c */ /* 0x000fc80003f04070 */
[----:B------:R-:W-:-:S09]  /*5570*/  SEL R0, R0, 0x7c, P0 ;  /* 0x0000007c00007807 */ /* 0x000fd20000000000 */
.L_x_9720:
[----:B------:R-:W-:Y:S05]  /*5580*/  BSYNC B0 ;  /* 0x0000000000007941 */ /* 0x000fea0003800000 */
.L_x_9718:
[----:B------:R-:W-:-:S04]  /*5590*/  LOP3.LUT R3, R5, 0x80000000, RZ, 0xc0, !PT ;  /* 0x8000000005037812 */ /* 0x000fc800078ec0ff */
[----:B------:R-:W-:-:S04]  /*55a0*/  SHF.R.U32.HI R3, RZ, 0x18, R3 ;  /* 0x00000018ff037819 */ /* 0x000fc80000011603 */
[----:B------:R-:W-:-:S05]  /*55b0*/  LOP3.LUT R3, R0, R3, RZ, 0xfc, !PT ;  /* 0x0000000300037212 */ /* 0x000fca00078efcff */
[----:B------:R0:W-:Y:S01]  /*55c0*/  STG.E.U8 desc[UR36][R8.64], R3 ;  /* 0x0000000308007986 */ /* 0x0001e2000c101124 */
[----:B------:R-:W-:Y:S05]  /*55d0*/  BRA `(.L_x_9704) ;  /* 0x0000000400ac7947 */ /* 0x000fea0003800000 */
.L_x_9714:
[----:B------:R-:W0:Y:S02]  /*55e0*/  I2F.S16 R0, R18 ;  /* 0x0000001200007306 */ /* 0x000e240000101400 */
[----:B0-----:R-:W-:-:S05]  /*55f0*/  F2FP.BF16.F32.PACK_AB R0, RZ, R0 ;  /* 0x00000000ff00723e */ /* 0x001fca00000010ff */
[----:B------:R0:W-:Y:S01]  /*5600*/  STG.E.U16 desc[UR36][R8.64], R0 ;  /* 0x0000000008007986 */ /* 0x0001e2000c101524 */
[----:B------:R-:W-:Y:S05]  /*5610*/  BRA `(.L_x_9704) ;  /* 0x00000004009c7947 */ /* 0x000fea0003800000 */
.L_x_9711:
        /* <DEDUP_REMOVED lines=10> */
.L_x_9723:
        /* <DEDUP_REMOVED lines=17> */
.L_x_9726:
[----:B------:R-:W-:-:S04]  /*57d0*/  LOP3.LUT R3, R5, 0x80000000, RZ, 0xc0, !PT ;  /* 0x8000000005037812 */ /* 0x000fc800078ec0ff */
[----:B------:R-:W-:-:S04]  /*57e0*/  SHF.R.U32.HI R3, RZ, 0x18, R3 ;  /* 0x00000018ff037819 */ /* 0x000fc80000011603 */
[----:B------:R-:W-:-:S04]  /*57f0*/  LOP3.LUT R0, R0, R3, RZ, 0xfc, !PT ;  /* 0x0000000300007212 */ /* 0x000fc800078efcff */
[----:B------:R-:W-:-:S07]  /*5800*/  PRMT R4, R0, 0x7610, R4 ;  /* 0x0000761000047816 */ /* 0x000fce0000000004 */
.L_x_9725:
[----:B------:R-:W-:Y:S05]  /*5810*/  BSYNC B0 ;  /* 0x0000000000007941 */ /* 0x000fea0003800000 */
.L_x_9724:
[----:B------:R3:W-:Y:S01]  /*5820*/  STG.E.U8 desc[UR36][R8.64], R4 ;  /* 0x0000000408007986 */ /* 0x0007e2000c101124 */
[----:B------:R-:W-:Y:S05]  /*5830*/  BRA `(.L_x_9704) ;  /* 0x0000000400147947 */ /* 0x000fea0003800000 */
.L_x_9722:
        /* <DEDUP_REMOVED lines=17> */
.L_x_9729:
[----:B------:R-:W-:-:S04]  /*5950*/  LOP3.LUT R3, R5, 0x80000000, RZ, 0xc0, !PT ;  /* 0x8000000005037812 */ /* 0x000fc800078ec0ff */
[----:B------:R-:W-:-:S04]  /*5960*/  SHF.R.U32.HI R3, RZ, 0x18, R3 ;  /* 0x00000018ff037819 */ /* 0x000fc80000011603 */
[----:B------:R-:W-:-:S04]  /*5970*/  LOP3.LUT R0, R0, R3, RZ, 0xfc, !PT ;  /* 0x0000000300007212 */ /* 0x000fc800078efcff */
[----:B------:R-:W-:-:S07]  /*5980*/  PRMT R4, R0, 0x7610, R4 ;  /* 0x0000761000047816 */ /* 0x000fce0000000004 */
.L_x_9728:
[----:B------:R-:W-:Y:S05]  /*5990*/  BSYNC B0 ;  /* 0x0000000000007941 */ /* 0x000fea0003800000 */
.L_x_9727:
[----:B------:R0:W-:Y:S01]  /*59a0*/  STG.E.U8 desc[UR36][R8.64], R4 ;  /* 0x0000000408007986 */ /* 0x0001e2000c101124 */
[----:B------:R-:W-:Y:S05]  /*59b0*/  BRA `(.L_x_9704) ;  /* 0x0000000000b47947 */ /* 0x000fea0003800000 */
.L_x_9721:
        /* <DEDUP_REMOVED lines=22> */
.L_x_9703:
        /* <DEDUP_REMOVED lines=16> */
.L_x_9732:
[----:B------:R-:W-:Y:S05]  /*5c20*/  BRA `(.L_x_9704) ;  /* 0x0000000000187947 */ /* 0x000fea0003800000 */
.L_x_9731:
[----:B------:R-:W-:-:S04]  /*5c30*/  PRMT R4, R18, 0x9910, RZ ;  /* 0x0000991012047816 */ /* 0x000fc800000000ff */
[----:B------:R-:W-:-:S05]  /*5c40*/  SHF.R.S32.HI R5, RZ, 0x1f, R4 ;  /* 0x0000001fff057819 */ /* 0x000fca0000011404 */
[----:B------:R2:W-:Y:S01]  /*5c50*/  STG.E.64 desc[UR36][R8.64], R4 ;  /* 0x0000000408007986 */ /* 0x0005e2000c101b24 */
[----:B------:R-:W-:Y:S05]  /*5c60*/  BRA `(.L_x_9704) ;  /* 0x0000000000087947 */ /* 0x000fea0003800000 */
.L_x_9730:
[----:B------:R-:W-:-:S05]  /*5c70*/  PRMT R3, R18, 0x9910, RZ ;  /* 0x0000991012037816 */ /* 0x000fca00000000ff */
[----:B------:R0:W-:Y:S02]  /*5c80*/  STG.E desc[UR36][R8.64], R3 ;  /* 0x0000000308007986 */ /* 0x0001e4000c101924 */
.L_x_9704:
        /* <DEDUP_REMOVED lines=23> */
.L_x_9736:
[----:B------:R3:W-:Y:S01]  /*5e00*/  STG.E.U8 desc[UR36][R8.64], R17 ;  /* 0x0000001108007986 */ /* 0x0007e2000c101124 */
[----:B------:R-:W-:Y:S05]  /*5e10*/  BRA `(.L_x_9738) ;  /* 0x0000000c00647947 */ /* 0x000fea0003800000 */
.L_x_9735:
        /* <DEDUP_REMOVED lines=10> */
.L_x_9740:
[----:B------:R-:W-:-:S05]  /*5ec0*/  PRMT R3, R17, 0x9910, RZ ;  /* 0x0000991011037816 */ /* 0x000fca00000000ff */
[----:B------:R2:W-:Y:S01]  /*5ed0*/  STG.E desc[UR36][R8.64], R3 ;  /* 0x0000000308007986 */ /* 0x0005e2000c101924 */
[----:B------:R-:W-:Y:S05]  /*5ee0*/  BRA `(.L_x_9738) ;  /* 0x0000000c00307947 */ /* 0x000fea0003800000 */
.L_x_9739:
[----:B------:R0:W-:Y:S01]  /*5ef0*/  STG.E.U16 desc[UR36][R8.64], R17 ;  /* 0x0000001108007986 */ /* 0x0001e2000c101524 */
[----:B------:R-:W-:Y:S05]  /*5f00*/  BRA `(.L_x_9738) ;  /* 0x0000000c00287947 */ /* 0x000fea0003800000 */
.L_x_9734:
        /* <DEDUP_REMOVED lines=9> */
.L_x_9742:
[----:B------:R-:W0:Y:S02]  /*5fa0*/  I2F.S16 R0, R17 ;  /* 0x0000001100007306 */ /* 0x000e240000101400 */
[----:B0-----:R-:W-:-:S05]  /*5fb0*/  F2FP.F16.F32.PACK_AB R0, RZ, R0 ;  /* 0x00000000ff00723e */ /* 0x001fca00000000ff */
[----:B------:R0:W-:Y:S01]  /*5fc0*/  STG.E.U16 desc[UR36][R8.64], R0 ;  /* 0x0000000008007986 */ /* 0x0001e2000c101524 */
[----:B------:R-:W-:Y:S05]  /*5fd0*/  BRA `(.L_x_9738) ;  /* 0x0000000800f47947 */ /* 0x000fea0003800000 */
.L_x_9741:
        /* <DEDUP_REMOVED lines=10> */
.L_x_9744:
[----:B------:R-:W0:Y:S02]  /*6080*/  I2F.S16 R17, R17 ;  /* 0x0000001100117306 */ /* 0x000e240000101400 */
[----:B0-----:R-:W-:-:S04]  /*6090*/  F2FP.F16.F32.PACK_AB R3, RZ, R17 ;  /* 0x00000011ff03723e */ /* 0x001fc800000000ff */
[----:B------:R-:W-:-:S05]  /*60a0*/  PRMT R3, R3, 0x5410, RZ ;  /* 0x0000541003037816 */ /* 0x000fca00000000ff */
[----:B------:R0:W-:Y:S01]  /*60b0*/  STG.E desc[UR36][R8.64], R3 ;  /* 0x0000000308007986 */ /* 0x0001e2000c101924 */
[----:B------:R-:W-:Y:S05]  /*60c0*/  BRA `(.L_x_9738) ;  /* 0x0000000800b87947 */ /* 0x000fea0003800000 */
.L_x_9743:
[----:B------:R-:W0:Y:S02]  /*60d0*/  I2F.F64.S16 R4, R17 ;  /* 0x0000001100047312 */ /* 0x000e240000101c00 */
[----:B0-----:R0:W-:Y:S01]  /*60e0*/  STG.E.64 desc[UR36][R8.64], R4 ;  /* 0x0000000408007986 */ /* 0x0011e2000c101b24 */
[----:B------:R-:W-:Y:S05]  /*60f0*/  BRA `(.L_x_9738) ;  /* 0x0000000800ac7947 */ /* 0x000fea0003800000 */
.L_x_9733:
        /* <DEDUP_REMOVED lines=13> */
.L_x_9747:
[----:B------:R-:W0:Y:S01]  /*61d0*/  I2F.F64.S16 R4, R17 ;  /* 0x0000001100047312 */ /* 0x000e220000101c00 */
[----:B------:R-:W-:-:S05]  /*61e0*/  CS2R R6, SRZ ;  /* 0x0000000000067805 */ /* 0x000fca000001ff00 */
[----:B0-----:R0:W-:Y:S01]  /*61f0*/  STG.E.128 desc[UR36][R8.64], R4 ;  /* 0x0000000408007986 */ /* 0x0011e2000c101d24 */
[----:B------:R-:W-:Y:S05]  /*6200*/  BRA `(.L_x_9738) ;  /* 0x0000000800687947 */ /* 0x000fea0003800000 */
.L_x_9746:
        /* <DEDUP_REMOVED lines=21> */
.L_x_9751:
[----:B------:R-:W-:Y:S05]  /*6360*/  BSYNC B0 ;  /* 0x0000000000007941 */ /* 0x000fea0003800000 */
.L_x_9750:
[----:B------:R-:W-:-:S05]  /*6370*/  LOP3.LUT R5, R0, R5, RZ, 0xfc, !PT ;  /* 0x0000000500057212 */ /* 0x000fca00078efcff */
[----:B------:R0:W-:Y:S01]  /*6380*/  STG.E.U8 desc[UR36][R8.64], R5 ;  /* 0x0000000508007986 */ /* 0x0001e2000c101124 */
[----:B------:R-:W-:Y:S05]  /*6390*/  BRA `(.L_x_9738) ;  /* 0x0000000800047947 */ /* 0x000fea0003800000 */
.L_x_9749:
        /* <DEDUP_REMOVED lines=13> */
.L_x_9753:
[----:B------:R-:W-:Y:S01]  /*6470*/  IMAD.MOV.U32 R0, RZ, RZ, 0x7f ;  /* 0x0000007fff007424 */ /* 0x000fe200078e00ff */
[----:B------:R-:W-:-:S04]  /*6480*/  ISETP.GT.U32.AND P0, PT, R3, 0x7f800000, PT ;  /* 0x7f8000000300780c */ /* 0x000fc80003f04070 */
[----:B------:R-:W-:-:S09]  /*6490*/  SEL R0, R0, 0x7c, P0 ;  /* 0x0000007c00007807 */ /* 0x000fd20000000000 */
.L_x_9754:
[----:B------:R-:W-:Y:S05]  /*64a0*/  BSYNC B0 ;  /* 0x0000000000007941 */ /* 0x000fea0003800000 */
.L_x_9752:
[----:B------:R-:W-:-:S04]  /*64b0*/  LOP3.LUT R3, R17, 0x80000000, RZ, 0xc0, !PT ;  /* 0x8000000011037812 */ /* 0x000fc800078ec0ff */
[----:B------:R-:W-:-:S04]  /*64c0*/  SHF.R.U32.HI R3, RZ, 0x18, R3 ;  /* 0x00000018ff037819 */ /* 0x000fc80000011603 */
[----:B------:R-:W-:-:S05]  /*64d0*/  LOP3.LUT R3, R0, R3, RZ, 0xfc, !PT ;  /* 0x0000000300037212 */ /* 0x000fca00078efcff */
[----:B------:R0:W-:Y:S01]  /*64e0*/  STG.E.U8 desc[UR36][R8.64], R3 ;  /* 0x0000000308007986 */ /* 0x0001e2000c101124 */
[----:B------:R-:W-:Y:S05]  /*64f0*/  BRA `(.L_x_9738) ;  /* 0x0000000400ac7947 */ /* 0x000fea0003800000 */
.L_x_9748:
[----:B------:R-:W0:Y:S02]  /*6500*/  I2F.S16 R0, R17 ;  /* 0x0000001100007306 */ /* 0x000e240000101400 */
[----:B0-----:R-:W-:-:S05]  /*6510*/  F2FP.BF16.F32.PACK_AB R0, RZ, R0 ;  /* 0x00000000ff00723e */ /* 0x001fca00000010ff */
[----:B------:R0:W-:Y:S01]  /*6520*/  STG.E.U16 desc[UR36][R8.64], R0 ;  /* 0x0000000008007986 */ /* 0x0001e2000c101524 */
[----:B------:R-:W-:Y:S05]  /*6530*/  BRA `(.L_x_9738) ;  /* 0x00000004009c7947 */ /* 0x000fea0003800000 */
.L_x_9745:
        /* <DEDUP_REMOVED lines=10> */
.L_x_9757:
        /* <DEDUP_REMOVED lines=17> */
.L_x_9760:
[----:B------:R-:W-:-:S04]  /*66f0*/  LOP3.LUT R3, R17, 0x80000000, RZ, 0xc0, !PT ;  /* 0x8000000011037812 */ /* 0x000fc800078ec0ff */
[----:B------:R-:W-:-:S04]  /*6700*/  SHF.R.U32.HI R3, RZ, 0x18, R3 ;  /* 0x00000018ff037819 */ /* 0x000fc80000011603 */
[----:B------:R-:W-:-:S04]  /*6710*/  LOP3.LUT R0, R0, R3, RZ, 0xfc, !PT ;  /* 0x0000000300007212 */ /* 0x000fc800078efcff */
[----:B------:R-:W-:-:S07]  /*6720*/  PRMT R4, R0, 0x7610, R4 ;  /* 0x0000761000047816 */ /* 0x000fce0000000004 */
.L_x_9759:
[----:B------:R-:W-:Y:S05]  /*6730*/  BSYNC B0 ;  /* 0x0000000000007941 */ /* 0x000fea0003800000 */
.L_x_9758:
[----:B------:R0:W-:Y:S01]  /*6740*/  STG.E.U8 desc[UR36][R8.64], R4 ;  /* 0x0000000408007986 */ /* 0x0001e2000c101124 */
[----:B------:R-:W-:Y:S05]  /*6750*/  BRA `(.L_x_9738) ;  /* 0x0000000400147947 */ /* 0x000fea0003800000 */
.L_x_9756:
        /* <DEDUP_REMOVED lines=17> */
.L_x_9763:
[----:B------:R-:W-:-:S04]  /*6870*/  LOP3.LUT R3, R17, 0x80000000, RZ, 0xc0, !PT ;  /* 0x8000000011037812 */ /* 0x000fc800078ec0ff */
[----:B------:R-:W-:-:S04]  /*6880*/  SHF.R.U32.HI R3, RZ, 0x18, R3 ;  /* 0x00000018ff037819 */ /* 0x000fc80000011603 */
[----:B------:R-:W-:-:S04]  /*6890*/  LOP3.LUT R0, R0, R3, RZ, 0xfc, !PT ;  /* 0x0000000300007212 */ /* 0x000fc800078efcff */
[----:B------:R-:W-:-:S07]  /*68a0*/  PRMT R4, R0, 0x7610, R4 ;  /* 0x0000761000047816 */ /* 0x000fce0000000004 */
.L_x_9762:
[----:B------:R-:W-:Y:S05]  /*68b0*/  BSYNC B0 ;  /* 0x0000000000007941 */ /* 0x000fea0003800000 */
.L_x_9761:
[----:B------:R0:W-:Y:S01]  /*68c0*/  STG.E.U8 desc[UR36][R8.64], R4 ;  /* 0x0000000408007986 */ /* 0x0001e2000c101124 */
[----:B------:R-:W-:Y:S05]  /*68d0*/  BRA `(.L_x_9738) ;  /* 0x0000000000b47947 */ /* 0x000fea0003800000 */
.L_x_9755:
        /* <DEDUP_REMOVED lines=22> */
.L_x_9737:
        /* <DEDUP_REMOVED lines=16> */
.L_x_9766:
[----:B------:R-:W-:Y:S05]  /*6b40*/  BRA `(.L_x_9738) ;  /* 0x0000000000187947 */ /* 0x000fea0003800000 */
.L_x_9765:
[----:B------:R-:W-:-:S04]  /*6b50*/  PRMT R4, R17, 0x9910, RZ ;  /* 0x0000991011047816 */ /* 0x000fc800000000ff */
[----:B------:R-:W-:-:S05]  /*6b60*/  SHF.R.S32.HI R5, RZ, 0x1f, R4 ;  /* 0x0000001fff057819 */ /* 0x000fca0000011404 */
[----:B------:R0:W-:Y:S01]  /*6b70*/  STG.E.64 desc[UR36][R8.64], R4 ;  /* 0x0000000408007986 */ /* 0x0001e2000c101b24 */
[----:B------:R-:W-:Y:S05]  /*6b80*/  BRA `(.L_x_9738) ;  /* 0x0000000000087947 */ /* 0x000fea0003800000 */
.L_x_9764:
[----:B------:R-:W-:-:S05]  /*6b90*/  PRMT R3, R17, 0x9910, RZ ;  /* 0x0000991011037816 */ /* 0x000fca00000000ff */
[----:B------:R0:W-:Y:S02]  /*6ba0*/  STG.E desc[UR36][R8.64], R3 ;  /* 0x0000000308007986 */ /* 0x0001e4000c101924 */
.L_x_9738:
[----:B------:R-:W-:-:S07]  /*6bb0*/  VIADD R2, R2, 0x80 ;  /* 0x0000008002027836 */ /* 0x000fce0000000000 */
.L_x_9698:
[----:B------:R-:W-:Y:S05]  /*6bc0*/  BSYNC B6 ;  /* 0x0000000000067941 */ /* 0x000fea0003800000 */
.L_x_9697:
        /* <DEDUP_REMOVED lines=21> */
.L_x_9770:
[----:B------:R-:W-:Y:S01]  /*6d20*/  STG.E.U8 desc[UR36][R2.64], R16 ;  /* 0x0000001002007986 */ /* 0x000fe2000c101124 */
[----:B------:R-:W-:Y:S05]  /*6d30*/  EXIT ;  /* 0x000000000000794d */ /* 0x000fea0003800000 */
.L_x_9769:
        /* <DEDUP_REMOVED lines=10> */
.L_x_9773:
[----:B------:R-:W-:-:S05]  /*6de0*/  PRMT R5, R16, 0x9910, RZ ;  /* 0x0000991010057816 */ /* 0x000fca00000000ff */
[----:B------:R-:W-:Y:S01]  /*6df0*/  STG.E desc[UR36][R2.64], R5 ;  /* 0x0000000502007986 */ /* 0x000fe2000c101924 */
[----:B------:R-:W-:Y:S05]  /*6e00*/  EXIT ;  /* 0x000000000000794d */ /* 0x000fea0003800000 */
.L_x_9772:
[----:B------:R-:W-:Y:S01]  /*6e10*/  STG.E.U16 desc[UR36][R2.64], R16 ;  /* 0x0000001002007986 */ /* 0x000fe2000c101524 */
[----:B------:R-:W-:Y:S05]  /*6e20*/  EXIT ;  /* 0x000000000000794d */ /* 0x000fea0003800000 */
.L_x_9768:
        /* <DEDUP_REMOVED lines=9> */
.L_x_9775:
[----:B------:R-:W0:Y:S02]  /*6ec0*/  I2F.S16 R0, R16 ;  /* 0x0000001000007306 */ /* 0x000e240000101400 */
[----:B0-----:R-:W-:-:S05]  /*6ed0*/  F2FP.F16.F32.PACK_AB R0, RZ, R0 ;  /* 0x00000000ff00723e */ /* 0x001fca00000000ff */
[----:B------:R-:W-:Y:S01]  /*6ee0*/  STG.E.U16 desc[UR36][R2.64], R0 ;  /* 0x0000000002007986 */ /* 0x000fe2000c101524 */
[----:B------:R-:W-:Y:S05]  /*6ef0*/  EXIT ;  /* 0x000000000000794d */ /* 0x000fea0003800000 */
.L_x_9774:
        /* <DEDUP_REMOVED lines=10> */
.L_x_9777:
[----:B------:R-:W0:Y:S02]  /*6fa0*/  I2F.S16 R16, R16 ;  /* 0x0000001000107306 */ /* 0x000e240000101400 */
[----:B0-----:R-:W-:-:S04]  /*6fb0*/  F2FP.F16.F32.PACK_AB R5, RZ, R16 ;  /* 0x00000010ff05723e */ /* 0x001fc800000000ff */
[----:B------:R-:W-:-:S05]  /*6fc0*/  PRMT R5, R5, 0x5410, RZ ;  /* 0x0000541005057816 */ /* 0x000fca00000000ff */
[----:B------:R-:W-:Y:S01]  /*6fd0*/  STG.E desc[UR36][R2.64], R5 ;  /* 0x0000000502007986 */ /* 0x000fe2000c101924 */
[----:B------:R-:W-:Y:S05]  /*6fe0*/  EXIT ;  /* 0x000000000000794d */ /* 0x000fea0003800000 */
.L_x_9776:
[----:B------:R-:W0:Y:S02]  /*6ff0*/  I2F.F64.S16 R16, R16 ;  /* 0x0000001000107312 */ /* 0x000e240000101c00 */
[----:B0-----:R-:W-:Y:S01]  /*7000*/  STG.E.64 desc[UR36][R2.64], R16 ;  /* 0x0000001002007986 */ /* 0x001fe2000c101b24 */
[----:B------:R-:W-:Y:S05]  /*7010*/  EXIT ;  /* 0x000000000000794d */ /* 0x000fea0003800000 */
.L_x_9767:
        /* <DEDUP_REMOVED lines=13> */
.L_x_9780:
[----:B------:R-:W0:Y:S01]  /*70f0*/  I2F.F64.S16 R16, R16 ;  /* 0x0000001000107312 */ /* 0x000e220000101c00 */
[----:B------:R-:W-:-:S05]  /*7100*/  CS2R R18, SRZ ;  /* 0x0000000000127805 */ /* 0x000fca000001ff00 */
[----:B0-----:R-:W-:Y:S01]  /*7110*/  STG.E.128 desc[UR36][R2.64], R16 ;  /* 0x0000001002007986 */ /* 0x001fe2000c101d24 */
[----:B------:R-:W-:Y:S05]  /*7120*/  EXIT ;  /* 0x000000000000794d */ /* 0x000fea0003800000 */
.L_x_9779:
        /* <DEDUP_REMOVED lines=21> */
.L_x_9784:
[----:B------:R-:W-:Y:S05]  /*7280*/  BSYNC B0 ;  /* 0x0000000000007941 */ /* 0x000fea0003800000 */
.L_x_9783:
[----:B------:R-:W-:-:S05]  /*7290*/  LOP3.LUT R5, R0, R5, RZ, 0xfc, !PT ;  /* 0x0000000500057212 */ /* 0x000fca00078efcff */
[----:B------:R-:W-:Y:S01]  /*72a0*/  STG.E.U8 desc[UR36][R2.64], R5 ;  /* 0x0000000502007986 */ /* 0x000fe2000c101124 */
[----:B------:R-:W-:Y:S05]  /*72b0*/  EXIT ;  /* 0x000000000000794d */ /* 0x000fea0003800000 */
.L_x_9782:
        /* <DEDUP_REMOVED lines=13> */
.L_x_9786:
[----:B------:R-:W-:Y:S01]  /*7390*/  IMAD.MOV.U32 R0, RZ, RZ, 0x7f ;  /* 0x0000007fff007424 */ /* 0x000fe200078e00ff */
[----:B------:R-:W-:-:S04]  /*73a0*/  ISETP.GT.U32.AND P0, PT, R4, 0x7f800000, PT ;  /* 0x7f8000000400780c */ /* 0x000fc80003f04070 */
[----:B------:R-:W-:-:S09]  /*73b0*/  SEL R0, R0, 0x7c, P0 ;  /* 0x0000007c00007807 */ /* 0x000fd20000000000 */
.L_x_9787:
[----:B------:R-:W-:Y:S05]  /*73c0*/  BSYNC B0 ;  /* 0x0000000000007941 */ /* 0x000fea0003800000 */
.L_x_9785:
[----:B------:R-:W-:-:S04]  /*73d0*/  LOP3.LUT R4, R5, 0x80000000, RZ, 0xc0, !PT ;  /* 0x8000000005047812 */ /* 0x000fc800078ec0ff */
[----:B------:R-:W-:-:S04]  /*73e0*/  SHF.R.U32.HI R5, RZ, 0x18, R4 ;  /* 0x00000018ff057819 */ /* 0x000fc80000011604 */
[----:B------:R-:W-:-:S05]  /*73f0*/  LOP3.LUT R5, R0, R5, RZ, 0xfc, !PT ;  /* 0x0000000500057212 */ /* 0x000fca00078efcff */
[----:B------:R-:W-:Y:S01]  /*7400*/  STG.E.U8 desc[UR36][R2.64], R5 ;  /* 0x0000000502007986 */ /* 0x000fe2000c101124 */
[----:B------:R-:W-:Y:S05]  /*7410*/  EXIT ;  /* 0x000000000000794d */ /* 0x000fea0003800000 */
.L_x_9781:
[----:B------:R-:W0:Y:S02]  /*7420*/  I2F.S16 R0, R16 ;  /* 0x0000001000007306 */ /* 0x000e240000101400 */
[----:B0-----:R-:W-:-:S05]  /*7430*/  F2FP.BF16.F32.PACK_AB R0, RZ, R0 ;  /* 0x00000000ff00723e */ /* 0x001fca00000010ff */
[----:B------:R-:W-:Y:S01]  /*7440*/  STG.E.U16 desc[UR36][R2.64], R0 ;  /* 0x0000000002007986 */ /* 0x000fe2000c101524 */
[----:B------:R-:W-:Y:S05]  /*7450*/  EXIT ;  /* 0x000000000000794d */ /* 0x000fea0003800000 */
.L_x_9778:
        /* <DEDUP_REMOVED lines=10> */
.L_x_9790:
        /* <DEDUP_REMOVED lines=17> */
.L_x_9793:
[----:B------:R-:W-:-:S04]  /*7610*/  LOP3.LUT R0, R7, 0x80000000, RZ, 0xc0, !PT ;  /* 0x8000000007007812 */ /* 0x000fc800078ec0ff */
[----:B------:R-:W-:-:S04]  /*7620*/  SHF.R.U32.HI R5, RZ, 0x18, R0 ;  /* 0x00000018ff057819 */ /* 0x000fc80000011600 */
[----:B------:R-:W-:-:S04]  /*7630*/  LOP3.LUT R4, R4, R5, RZ, 0xfc, !PT ;  /* 0x0000000504047212 */ /* 0x000fc800078efcff */
[----:B------:R-:W-:-:S07]  /*7640*/  PRMT R0, R4, 0x7610, R0 ;  /* 0x0000761004007816 */ /* 0x000fce0000000000 */
.L_x_9792:
[----:B------:R-:W-:Y:S05]  /*7650*/  BSYNC B0 ;  /* 0x0000000000007941 */ /* 0x000fea0003800000 */
.L_x_9791:
[----:B------:R-:W-:Y:S01]  /*7660*/  STG.E.U8 desc[UR36][R2.64], R0 ;  /* 0x0000000002007986 */ /* 0x000fe2000c101124 */
[----:B------:R-:W-:Y:S05]  /*7670*/  EXIT ;  /* 0x000000000000794d */ /* 0x000fea0003800000 */
.L_x_9789:
        /* <DEDUP_REMOVED lines=17> */
.L_x_9796:
[----:B------:R-:W-:-:S04]  /*7790*/  LOP3.LUT R0, R7, 0x80000000, RZ, 0xc0, !PT ;  /* 0x8000000007007812 */ /* 0x000fc800078ec0ff */
[----:B------:R-:W-:-:S04]  /*77a0*/  SHF.R.U32.HI R5, RZ, 0x18, R0 ;  /* 0x00000018ff057819 */ /* 0x000fc80000011600 */
[----:B------:R-:W-:-:S04]  /*77b0*/  LOP3.LUT R4, R4, R5, RZ, 0xfc, !PT ;  /* 0x0000000504047212 */ /* 0x000fc800078efcff */
[----:B------:R-:W-:-:S07]  /*77c0*/  PRMT R0, R4, 0x7610, R0 ;  /* 0x0000761004007816 */ /* 0x000fce0000000000 */
.L_x_9795:
[----:B------:R-:W-:Y:S05]  /*77d0*/  BSYNC B0 ;  /* 0x0000000000007941 */ /* 0x000fea0003800000 */
.L_x_9794:
[----:B------:R-:W-:Y:S01]  /*77e0*/  STG.E.U8 desc[UR36][R2.64], R0 ;  /* 0x0000000002007986 */ /* 0x000fe2000c101124 */
[----:B------:R-:W-:Y:S05]  /*77f0*/  EXIT ;  /* 0x000000000000794d */ /* 0x000fea0003800000 */
.L_x_9788:
        /* <DEDUP_REMOVED lines=22> */
.L_x_9771:
        /* <DEDUP_REMOVED lines=16> */
.L_x_9799:
[----:B------:R-:W-:Y:S05]  /*7a60*/  EXIT ;  /* 0x000000000000794d */ /* 0x000fea0003800000 */
.L_x_9798:
[----:B------:R-:W-:-:S04]  /*7a70*/  PRMT R4, R16, 0x9910, RZ ;  /* 0x0000991010047816 */ /* 0x000fc800000000ff */
[----:B------:R-:W-:-:S05]  /*7a80*/  SHF.R.S32.HI R5, RZ, 0x1f, R4 ;  /* 0x0000001fff057819 */ /* 0x000fca0000011404 */
[----:B------:R-:W-:Y:S01]  /*7a90*/  STG.E.64 desc[UR36][R2.64], R4 ;  /* 0x0000000402007986 */ /* 0x000fe2000c101b24 */
[----:B------:R-:W-:Y:S05]  /*7aa0*/  EXIT ;  /* 0x000000000000794d */ /* 0x000fea0003800000 */
.L_x_9797:
[----:B------:R-:W-:-:S05]  /*7ab0*/  PRMT R5, R16, 0x9910, RZ ;  /* 0x0000991010057816 */ /* 0x000fca00000000ff */
[----:B------:R-:W-:Y:S01]  /*7ac0*/  STG.E desc[UR36][R2.64], R5 ;  /* 0x0000000502007986 */ /* 0x000fe2000c101924 */
[----:B------:R-:W-:Y:S05]  /*7ad0*/  EXIT ;  /* 0x000000000000794d */ /* 0x000fea0003800000 */
.L_x_9800:
        /* <DEDUP_REMOVED lines=10> */
.L_x_23541:


//--------------------- .text._ZN2at6native18elementwise_kernelILi128ELi4EZNS0_22gpu_kernel_impl_nocastIZZZNS0_16sign_kernel_cudaERNS_18TensorIteratorBaseEENKUlvE_clEvENKUlvE0_clEvEUlaE_EEvS4_RKT_EUliE_EEviT1_ --------------------------
	.section	.text._ZN2at6native18elementwise_kernelILi128ELi4EZNS0_22gpu_kernel_impl_nocastIZZZNS0_16sign_kernel_cudaERNS_18TensorIteratorBaseEENKUlvE_clEvENKUlvE0_clEvEUlaE_EEvS4_RKT_EUliE_EEviT1_,"ax",@progbits
	.align	128
        .global         _ZN2at6native18elementwise_kernelILi128ELi4EZNS0_22gpu_kernel_impl_nocastIZZZNS0_16sign_kernel_cudaERNS_18TensorIteratorBaseEENKUlvE_clEvENKUlvE0_clEvEUlaE_EEvS4_RKT_EUliE_EEviT1_
        .type           _ZN2at6native18elementwise_kernelILi128ELi4EZNS0_22gpu_kernel_impl_nocastIZZZNS0_16sign_kernel_cudaERNS_18TensorIteratorBaseEENKUlvE_clEvENKUlvE0_clEvEUlaE_EEvS4_RKT_EUliE_EEviT1_,@function
        .size           _ZN2at6native18elementwise_kernelILi128ELi4EZNS0_22gpu_kernel_impl_nocastIZZZNS0_16sign_kernel_cudaERNS_18TensorIteratorBaseEENKUlvE_clEvENKUlvE0_clEvEUlaE_EEvS4_RKT_EUliE_EEviT1_,(.L_x_23542 - _ZN2at6native18elementwise_kernelILi128ELi4EZNS0_22gpu_kernel_impl_nocastIZZZNS0_16sign_kernel_cudaERNS_18TensorIteratorBaseEENKUlvE_clEvENKUlvE0_clEvEUlaE_EEvS4_RKT_EUliE_EEviT1_)
        .other          _ZN2at6native18elementwise_kernelILi128ELi4EZNS0_22gpu_kernel_impl_nocastIZZZNS0_16sign_kernel_cudaERNS_18TensorIteratorBaseEENKUlvE_clEvENKUlvE0_clEvEUlaE_EEvS4_RKT_EUliE_EEviT1_,@"STO_CUDA_ENTRY STV_DEFAULT"
_ZN2at6native18elementwise_kernelILi128ELi4EZNS0_22gpu_kernel_impl_nocastIZZZNS0_16sign_kernel_cudaERNS_18TensorIteratorBaseEENKUlvE_clEvENKUlvE0_clEvEUlaE_EEvS4_RKT_EUliE_EEviT1_:
.text._ZN2at6native18elementwise_kernelILi128ELi4EZNS0_22gpu_kernel_impl_nocastIZZZNS0_16sign_kernel_cudaERNS_18TensorIteratorBaseEENKUlvE_clEvENKUlvE0_clEvEUlaE_EEvS4_RKT_EUliE_EEviT1_:
        /* <DEDUP_REMOVED lines=311> */
.L_x_9803:
[----:B------:R-:W-:Y:S02]  /*1370*/  ULDC.64 UR8, c[0x0][0x418] ;  /* 0x0001060000087ab9 */ /* 0x000fe40000000a00 */
[----:B------:R-:W-:-:S04]  /*1380*/  IADD3 R4, P0, R2, UR8, RZ ;  /* 0x0000000802047c10 */ /* 0x000fc8000ff1e0ff */
[----:B------:R-:W-:Y:S01]  /*1390*/  IADD3.X R5, RZ, UR9, RZ, P0, !PT ;  /* 0x00000009ff057c10 */ /* 0x000fe200087fe4ff */
[----:B------:R-:W-:-:S04]  /*13a0*/  ULDC.64 UR8, c[0x0][0x410] ;  /* 0x0001040000087ab9 */ /* 0x000fc80000000a00 */
[----:B------:R-:W2:Y:S01]  /*13b0*/  LDG.E.S8 R4, desc[UR4][R4.64] ;  /* 0x0000000404047981 */ /* 0x000ea2000c1e1300 */
[----:B------:R-:W-:Y:S01]  /*13c0*/  IADD3 R2, P1, R3, UR8, RZ ;  /* 0x0000000803027c10 */ /* 0x000fe2000ff3e0ff */
[----:B------:R-:W-:-:S03]  /*13d0*/  VIADD R0, R0, 0x80 ;  /* 0x0000008000007836 */ /* 0x000fc60000000000 */
[----:B------:R-:W-:Y:S02]  /*13e0*/  IADD3.X R3, RZ, UR9, RZ, P1, !PT ;  /* 0x00000009ff037c10 */ /* 0x000fe40008ffe4ff */
[C---:B--2---:R-:W-:Y:S02]  /*13f0*/  ISETP.GT.AND P0, PT, R4.reuse, RZ, PT ;  /* 0x000000ff0400720c */ /* 0x044fe40003f04270 */
[----:B------:R-:W-:-:S04]  /*1400*/  LOP3.LUT R7, R4, 0xffff, RZ, 0xc0, !PT ;  /* 0x0000ffff04077812 */ /* 0x000fc800078ec0ff */
[----:B------:R-:W-:Y:S02]  /*1410*/  SHF.R.U32.HI R6, RZ, 0x7, R7 ;  /* 0x00000007ff067819 */ /* 0x000fe40000011607 */
[----:B------:R-:W-:-:S05]  /*1420*/  LEA.HI R7, R7, 0x1, RZ, 0x19 ;  /* 0x0000000107077811 */ /* 0x000fca00078fc8ff */
[----:B------:R-:W-:-:S05]  /*1430*/  @!P0 IADD3 R7, R6, RZ, RZ ;  /* 0x000000ff06078210 */ /* 0x000fca0007ffe0ff */
[----:B------:R0:W-:Y:S02]  /*1440*/  STG.E.U8 desc[UR4][R2.64], R7 ;  /* 0x0000000702007986 */ /* 0x0001e4000c101104 */
.L_x_9802:
[----:B------:R-:W-:Y:S05]  /*1450*/  BSYNC B0 ;  /* 0x0000000000007941 */ /* 0x000fea0003800000 */
.L_x_9801:
        /* <DEDUP_REMOVED lines=305> */
.L_x_9806:
[----:B------:R-:W-:Y:S02]  /*2770*/  ULDC.64 UR8, c[0x0][0x418] ;  /* 0x0001060000087ab9 */ /* 0x000fe40000000a00 */
[----:B------:R-:W-:-:S04]  /*2780*/  IADD3 R4, P0, R2, UR8, RZ ;  /* 0x0000000802047c10 */ /* 0x000fc8000ff1e0ff */
[----:B------:R-:W-:Y:S01]  /*2790*/  IADD3.X R5, RZ, UR9, RZ, P0, !PT ;  /* 0x00000009ff057c10 */ /* 0x000fe200087fe4ff */
[----:B------:R-:W-:-:S04]  /*27a0*/  ULDC.64 UR8, c[0x0][0x410] ;  /* 0x0001040000087ab9 */ /* 0x000fc80000000a00 */
[----:B------:R-:W2:Y:S01]  /*27b0*/  LDG.E.S8 R4, desc[UR4][R4.64] ;  /* 0x0000000404047981 */ /* 0x000ea2000c1e1300 */
[----:B------:R-:W-:Y:S02]  /*27c0*/  IADD3 R2, P1, R3, UR8, RZ ;  /* 0x0000000803027c10 */ /* 0x000fe4000ff3e0ff */
[----:B------:R-:W-:Y:S02]  /*27d0*/  IADD3 R0, R0, 0x80, RZ ;  /* 0x0000008000007810 */ /* 0x000fe40007ffe0ff */
[----:B------:R-:W-:Y:S02]  /*27e0*/  IADD3.X R3, RZ, UR9, RZ, P1, !PT ;  /* 0x00000009ff037c10 */ /* 0x000fe40008ffe4ff */
[C---:B--2---:R-:W-:Y:S02]  /*27f0*/  ISETP.GT.AND P0, PT, R4.reuse, RZ, PT ;  /* 0x000000ff0400720c */ /* 0x044fe40003f04270 */
[----:B------:R-:W-:-:S04]  /*2800*/  LOP3.LUT R7, R4, 0xffff, RZ, 0xc0, !PT ;  /* 0x0000ffff04077812 */ /* 0x000fc800078ec0ff */
[----:B------:R-:W-:Y:S02]  /*2810*/  SHF.R.U32.HI R6, RZ, 0x7, R7 ;  /* 0x00000007ff067819 */ /* 0x000fe40000011607 */
[----:B------:R-:W-:-:S05]  /*2820*/  LEA.HI R7, R7, 0x1, RZ, 0x19 ;  /* 0x0000000107077811 */ /* 0x000fca00078fc8ff */
[----:B------:R-:W-:Y:S02]  /*2830*/  @!P0 IADD3 R7, R6, RZ, RZ ;  /* 0x000000ff06078210 */ /* 0x000fe40007ffe0ff */
[----:B------:R-:W-:-:S03]  /*2840*/  ISETP.GE.AND P0, PT, R0, UR6, PT ;  /* 0x0000000600007c0c */ /* 0x000fc6000bf06270 */
[----:B------:R1:W-:Y:S10]  /*2850*/  STG.E.U8 desc[UR4][R2.64], R7 ;  /* 0x0000000702007986 */ /* 0x0003f4000c101104 */
        /* <DEDUP_REMOVED lines=303> */
.L_x_9807:
        /* <DEDUP_REMOVED lines=12> */
[----:B------:R-:W-:-:S05]  /*3c10*/  @!P0 IADD3 R7, R6, RZ, RZ ;  /* 0x000000ff06078210 */ /* 0x000fca0007ffe0ff */
[----:B------:R2:W-:Y:S02]  /*3c20*/  STG.E.U8 desc[UR4][R2.64], R7 ;  /* 0x0000000702007986 */ /* 0x0005e4000c101104 */
.L_x_9805:
[----:B------:R-:W-:Y:S05]  /*3c30*/  BSYNC B0 ;  /* 0x0000000000007941 */ /* 0x000fea0003800000 */
.L_x_9804:
        /* <DEDUP_REMOVED lines=304> */
.L_x_9808:
[----:B------:R-:W-:Y:S02]  /*4f40*/  ULDC.64 UR6, c[0x0][0x418] ;  /* 0x0001060000067ab9 */ /* 0x000fe40000000a00 */
[----:B------:R-:W-:-:S04]  /*4f50*/  IADD3 R4, P0, R2, UR6, RZ ;  /* 0x0000000602047c10 */ /* 0x000fc8000ff1e0ff */
[----:B------:R-:W-:Y:S01]  /*4f60*/  IADD3.X R5, RZ, UR7, RZ, P0, !PT ;  /* 0x00000007ff057c10 */ /* 0x000fe200087fe4ff */
[----:B------:R-:W-:-:S04]  /*4f70*/  ULDC.64 UR6, c[0x0][0x410] ;  /* 0x0001040000067ab9 */ /* 0x000fc80000000a00 */
[----:B------:R-:W2:Y:S01]  /*4f80*/  LDG.E.S8 R4, desc[UR4][R4.64] ;  /* 0x0000000404047981 */ /* 0x000ea2000c1e1300 */
[----:B------:R-:W-:-:S04]  /*4f90*/  IADD3 R2, P1, R3, UR6, RZ ;  /* 0x0000000603027c10 */ /* 0x000fc8000ff3e0ff */
[----:B------:R-:W-:Y:S02]  /*4fa0*/  IADD3.X R3, RZ, UR7, RZ, P1, !PT ;  /* 0x00000007ff037c10 */ /* 0x000fe40008ffe4ff */
[C---:B--2---:R-:W-:Y:S02]  /*4fb0*/  ISETP.GT.AND P0, PT, R4.reuse, RZ, PT ;  /* 0x000000ff0400720c */ /* 0x044fe40003f04270 */
[----:B------:R-:W-:-:S04]  /*4fc0*/  LOP3.LUT R7, R4, 0xffff, RZ, 0xc0, !PT ;  /* 0x0000ffff04077812 */ /* 0x000fc800078ec0ff */
[----:B------:R-:W-:Y:S02]  /*4fd0*/  SHF.R.U32.HI R0, RZ, 0x7, R7 ;  /* 0x00000007ff007819 */ /* 0x000fe40000011607 */
[----:B------:R-:W-:-:S05]  /*4fe0*/  LEA.HI R7, R7, 0x1, RZ, 0x19 ;  /* 0x0000000107077811 */ /* 0x000fca00078fc8ff */
[----:B------:R-:W-:-:S05]  /*4ff0*/  @!P0 IADD3 R7, R0, RZ, RZ ;  /* 0x000000ff00078210 */ /* 0x000fca0007ffe0ff */
[----:B------:R-:W-:Y:S01]  /*5000*/  STG.E.U8 desc[UR4][R2.64], R7 ;  /* 0x0000000702007986 */ /* 0x000fe2000c101104 */
[----:B------:R-:W-:Y:S05]  /*5010*/  EXIT ;  /* 0x000000000000794d */ /* 0x000fea0003800000 */
.L_x_9809:
        /* <DEDUP_REMOVED lines=14> */
.L_x_23542:


//--------------------- .text._ZN2at6native27unrolled_elementwise_kernelIZZZNS0_16sign_kernel_cudaERNS_18TensorIteratorBaseEENKUlvE_clEvENKUlvE0_clEvEUlaE_St5arrayIPcLm2EELi4E23TrivialOffsetCalculatorILi1EjESB_NS0_6memory15LoadWithoutCastENSC_16StoreWithoutCastEEEviT_T0_T2_T3_T4_T5_ --------------------------
	.section	.text._ZN2at6native27unrolled_elementwise_kernelIZZZNS0_16sign_kernel_cudaERNS_18TensorIteratorBaseEENKUlvE_clEvENKUlvE0_clEvEUlaE_St5arrayIPcLm2EELi4E23TrivialOffsetCalculatorILi1EjESB_NS0_6memory15LoadWithoutCastENSC_16StoreWithoutCastEEEviT_T0_T2_T3_T4_T5_,"ax",@progbits
	.align	128
        .global         _ZN2at6native27unrolled_elementwise_kernelIZZZNS0_16sign_kernel_cudaERNS_18TensorIteratorBaseEENKUlvE_clEvENKUlvE0_clEvEUlaE_St5arrayIPcLm2EELi4E23TrivialOffsetCalculatorILi1EjESB_NS0_6memory15LoadWithoutCastENSC_16StoreWithoutCastEEEviT_T0_T2_T3_T4_T5_
        .type           _ZN2at6native27unrolled_elementwise_kernelIZZZNS0_16sign_kernel_cudaERNS_18TensorIteratorBaseEENKUlvE_clEvENKUlvE0_clEvEUlaE_St5arrayIPcLm2EELi4E23TrivialOffsetCalculatorILi1EjESB_NS0_6memory15LoadWithoutCastENSC_16StoreWithoutCastEEEviT_T0_T2_T3_T4_T5_,@function
        .size           _ZN2at6native27unrolled_elementwise_kernelIZZZNS0_16sign_kernel_cudaERNS_18TensorIteratorBaseEENKUlvE_clEvENKUlvE0_clEvEUlaE_St5arrayIPcLm2EELi4E23TrivialOffsetCalculatorILi1EjESB_NS0_6memory15LoadWithoutCastENSC_16StoreWithoutCastEEEviT_T0_T2_T3_T4_T5_,(.L_x_23543 - _ZN2at6native27unrolled_elementwise_kernelIZZZNS0_16sign_kernel_cudaERNS_18TensorIteratorBaseEENKUlvE_clEvENKUlvE0_clEvEUlaE_St5arrayIPcLm2EELi4E23TrivialOffsetCalculatorILi1EjESB_NS0_6memory15LoadWithoutCastENSC_16StoreWithoutCastEEEviT_T0_T2_T3_T4_T5_)
        .other          _ZN2at6native27unrolled_elementwise_kernelIZZZNS0_16sign_kernel_cudaERNS_18TensorIteratorBaseEENKUlvE_clEvENKUlvE0_clEvEUlaE_St5arrayIPcLm2EELi4E23TrivialOffsetCalculatorILi1EjESB_NS0_6memory15LoadWithoutCastENSC_16StoreWithoutCastEEEviT_T0_T2_T3_T4_T5_,@"STO_CUDA_ENTRY STV_DEFAULT"
_ZN2at6native27unrolled_elementwise_kernelIZZZNS0_16sign_kernel_cudaERNS_18TensorIteratorBaseEENKUlvE_clEvENKUlvE0_clEvEUlaE_St5arrayIPcLm2EELi4E23TrivialOffsetCalculatorILi1EjESB_NS0_6memory15LoadWithoutCastENSC_16StoreWithoutCastEEEviT_T0_T2_T3_T4_T5_:
.text._ZN2at6native27unrolled_elementwise_kernelIZZZNS0_16sign_kernel_cudaERNS_18TensorIteratorBaseEENKUlvE_clEvENKUlvE0_clEvEUlaE_St5arrayIPcLm2EELi4E23TrivialOffsetCalculatorILi1EjESB_NS0_6memory15LoadWithoutCastENSC_16StoreWithoutCastEEEviT_T0_T2_T3_T4_T5_:
        /* <DEDUP_REMOVED lines=18> */
[----:B------:R-:W-:-:S05]  /*0120*/  @!P1 VIADD R5, R5, 0x80 ;  /* 0x0000008005059836 */ /* 0x000fca0000000000 */
[----:B------:R-:W-:-:S13]  /*0130*/  ISETP.GE.AND P3, PT, R5, R2, PT ;  /* 0x000000020500720c */ /* 0x000fda0003f66270 */
[----:B------:R-:W3:Y:S01]  /*0140*/  @!P3 LDC.64 R6, c[0x0][0x220] ;  /* 0x00008800ff06bb82 */ /* 0x000ee20000000a00 */
[--C-:B------:R-:W-:Y:S01]  /*0150*/  @!P3 IMAD R11, R0, 0x200, R5.reuse ;  /* 0x00000200000bb824 */ /* 0x100fe200078e0205 */
[----:B------:R-:W-:-:S04]  /*0160*/  PRMT R5, RZ, 0x7610, R5 ;  /* 0x00007610ff057816 */ /* 0x000fc80000000005 */
[----:B---3--:R-:W-:-:S05]  /*0170*/  @!P3 IADD3 R10, P4, R11, R6, RZ ;  /* 0x000000060b0ab210 */ /* 0x008fca0007f9e0ff */
[----:B------:R-:W-:Y:S02]  /*0180*/  @!P3 IMAD.X R11, RZ, RZ, R7, P4 ;  /* 0x000000ffff0bb224 */ /* 0x000fe400020e0607 */
[----:B------:R-:W-:Y:S01]  /*0190*/  @!P0 IMAD R7, R0, 0x200, R3 ;  /* 0x0000020000078824 */ /* 0x000fe200078e0203 */
[----:B-1----:R-:W-:Y:S02]  /*01a0*/  @!P2 IADD3 R8, P4, R9, R14, RZ ;  /* 0x0000000e0908a210 */ /* 0x002fe40007f9e0ff */
[----:B------:R1:W5:Y:S01]  /*01b0*/  @!P3 LDG.E.U8 R4, desc[UR4][R10.64] ;  /* 0x000000040a04b981 */ /* 0x000362000c1e1100 */
[----:B------:R-:W-:Y:S02]  /*01c0*/  PRMT R14, RZ, 0x7610, R14 ;  /* 0x00007610ff0e7816 */ /* 0x000fe4000000000e */
[----:B0-----:R-:W-:Y:S01]  /*01d0*/  @!P0 IADD3 R6, P3, R7, R12, RZ ;  /* 0x0000000c07068210 */ /* 0x001fe20007f7e0ff */
[----:B------:R-:W-:Y:S01]  /*01e0*/  @!P2 IMAD.X R9, RZ, RZ, R15, P4 ;  /* 0x000000ffff09a224 */ /* 0x000fe200020e060f */
[----:B--2---:R-:W-:-:S03]  /*01f0*/  @!P1 IADD3 R12, P5, R17, R18, RZ ;  /* 0x00000012110c9210 */ /* 0x004fc60007fbe0ff */
[----:B------:R-:W-:Y:S01]  /*0200*/  @!P0 IMAD.X R7, RZ, RZ, R13, P3 ;  /* 0x000000ffff078224 */ /* 0x000fe200018e060d */
[----:B-1----:R-:W-:Y:S01]  /*0210*/  PRMT R10, RZ, 0x7610, R10 ;  /* 0x00007610ff0a7816 */ /* 0x002fe2000000000a */
[----:B------:R-:W-:-:S03]  /*0220*/  @!P1 IMAD.X R13, RZ, RZ, R19, P5 ;  /* 0x000000ffff0d9224 */ /* 0x000fc600028e0613 */
[----:B------:R0:W5:Y:S04]  /*0230*/  @!P0 LDG.E.U8 R14, desc[UR4][R6.64] ;  /* 0x00000004060e8981 */ /* 0x000168000c1e1100 */
[----:B------:R0:W5:Y:S04]  /*0240*/  @!P2 LDG.E.U8 R10, desc[UR4][R8.64] ;  /* 0x00000004080aa981 */ /* 0x000168000c1e1100 */
[----:B------:R0:W5:Y:S01]  /*0250*/  @!P1 LDG.E.U8 R5, desc[UR4][R12.64] ;  /* 0x000000040c059981 */ /* 0x000162000c1e1100 */
[----:B------:R-:W-:Y:S04]  /*0260*/  BSSY B0, `(.L_x_9810) ;  /* 0x000000f000007945 */ /* 0x000fe80003800000 */
[----:B------:R-:W-:Y:S05]  /*0270*/  @P0 BRA `(.L_x_9811) ;  /* 0x0000000000340947 */ /* 0x000fea0003800000 */
[C---:B0----5:R-:W-:Y:S01]  /*0280*/  PRMT R6, R14.reuse, 0x8880, RZ ;  /* 0x000088800e067816 */ /* 0x061fe200000000ff */
[----:B------:R-:W-:Y:S01]  /*0290*/  ULDC.64 UR6, c[0x0][0x218] ;  /* 0x0000860000067ab9 */ /* 0x000fe20000000a00 */
[----:B------:R-:W-:Y:S02]  /*02a0*/  PRMT R7, R14, 0x8880, RZ ;  /* 0x000088800e077816 */ /* 0x000fe400000000ff */
[----:B------:R-:W-:Y:S01]  /*02b0*/  ISETP.GT.AND P0, PT, R6, RZ, PT ;  /* 0x000000ff0600720c */ /* 0x000fe20003f04270 */
[----:B------:R-:W-:Y:S01]  /*02c0*/  IMAD R6, R0, 0x200, R3 ;  /* 0x0000020000067824 */ /* 0x000fe200078e0203 */
[----:B------:R-:W-:Y:S01]  /*02d0*/  PRMT R7, R7, 0x7710, RZ ;  /* 0x0000771007077816 */ /* 0x000fe200000000ff */
[----:B------:R-:W-:-:S03]  /*02e0*/  VIADD R3, R3, 0x80 ;  /* 0x0000008003037836 */ /* 0x000fc60000000000 */
[----:B------:R-:W-:Y:S02]  /*02f0*/  IADD3 R6, P1, R6, UR6, RZ ;  /* 0x0000000606067c10 */ /* 0x000fe4000ff3e0ff */
[----:B------:R-:W-:Y:S02]  /*0300*/  SHF.R.U32.HI R8, RZ, 0x7, R7 ;  /* 0x00000007ff087819 */ /* 0x000fe40000011607 */
[----:B------:R-:W-:Y:S01]  /*0310*/  LEA.HI R9, R7, 0x1, RZ, 0x19 ;  /* 0x0000000107097811 */ /* 0x000fe200078fc8ff */
[----:B------:R-:W-:Y:S02]  /*0320*/  IMAD.X R7, RZ, RZ, UR7, P1 ;  /* 0x00000007ff077e24 */ /* 0x000fe400088e06ff */
[----:B------:R-:W-:-:S05]  /*0330*/  @!P0 IMAD.MOV R9, RZ, RZ, R8 ;  /* 0x000000ffff098224 */ /* 0x000fca00078e0208 */
[----:B------:R1:W-:Y:S02]  /*0340*/  STG.E.U8 desc[UR4][R6.64], R9 ;  /* 0x0000000906007986 */ /* 0x0003e4000c101104 */
.L_x_9811:
[----:B------:R-:W-:Y:S05]  /*0350*/  BSYNC B0 ;  /* 0x0000000000007941 */ /* 0x000fea0003800000 */
.L_x_9810:
[----:B------:R-:W-:Y:S01]  /*0360*/  ISETP.GE.AND P0, PT, R3, R2, PT ;  /* 0x000000020300720c */ /* 0x000fe20003f06270 */
[----:B------:R-:W-:-:S12]  /*0370*/  BSSY B0, `(.L_x_9812) ;  /* 0x000001e000007945 */ /* 0x000fd80003800000 */
[----:B------:R-:W-:Y:S05]  /*0380*/  @P0 BRA `(.L_x_9813) ;  /* 0x0000000000700947 */ /* 0x000fea0003800000 */
[C---:B01---5:R-:W-:Y:S01]  /*0390*/  PRMT R6, R10.reuse, 0x8880, RZ ;  /* 0x000088800a067816 */ /* 0x063fe200000000ff */
        /* <DEDUP_REMOVED lines=10> */
[----:B------:R-:W-:Y:S01]  /*0440*/  @!P0 IMAD.MOV R9, RZ, RZ, R8 ;  /* 0x000000ffff098224 */ /* 0x000fe200078e0208 */
[----:B------:R-:W-:-:S04]  /*0450*/  ISETP.GE.AND P0, PT, R3, R2, PT ;  /* 0x000000020300720c */ /* 0x000fc80003f06270 */
[----:B------:R2:W-:Y:S09]  /*0460*/  STG.E.U8 desc[UR4][R6.64], R9 ;  /* 0x0000000906007986 */ /* 0x0005f2000c101104 */
[----:B------:R-:W-:Y:S05]  /*0470*/  @P0 BRA `(.L_x_9813) ;  /* 0x0000000000340947 */ /* 0x000fea0003800000 */
[C---:B--2---:R-:W-:Y:S01]  /*0480*/  PRMT R6, R5.reuse, 0x8880, RZ ;  /* 0x0000888005067816 */ /* 0x044fe200000000ff */
        /* <DEDUP_REMOVED lines=12> */
.L_x_9813:
[----:B------:R-:W-:Y:S05]  /*0550*/  BSYNC B0 ;  /* 0x0000000000007941 */ /* 0x000fea0003800000 */
.L_x_9812:
[----:B------:R-:W-:-:S13]  /*0560*/  ISETP.GE.AND P0, PT, R3, R2, PT ;  /* 0x000000020300720c */ /* 0x000fda0003f06270 */
[----:B------:R-:W-:Y:S05]  /*0570*/  @P0 EXIT ;  /* 0x000000000000094d */ /* 0x000fea0003800000 */
[----:B-----5:R-:W-:Y:S01]  /*0580*/  PRMT R2, R4, 0x8880, RZ ;  /* 0x0000888004027816 */ /* 0x020fe200000000ff */
[----:B------:R-:W-:Y:S01]  /*0590*/  IMAD R3, R0, 0x200, R3 ;  /* 0x0000020000037824 */ /* 0x000fe200078e0203 */
[----:B------:R-:W-:Y:S01]  /*05a0*/  PRMT R4, R4, 0x8880, RZ ;  /* 0x0000888004047816 */ /* 0x000fe200000000ff */
[----:B------:R-:W-:Y:S01]  /*05b0*/  ULDC.64 UR6, c[0x0][0x218] ;  /* 0x0000860000067ab9 */ /* 0x000fe20000000a00 */
[----:B------:R-:W-:Y:S02]  /*05c0*/  ISETP.GT.AND P0, PT, R2, RZ, PT ;  /* 0x000000ff0200720c */ /* 0x000fe40003f04270 */
[----:B------:R-:W-:Y:S02]  /*05d0*/  PRMT R0, R4, 0x7710, RZ ;  /* 0x0000771004007816 */ /* 0x000fe400000000ff */
[----:B------:R-:W-:Y:S02]  /*05e0*/  IADD3 R2, P1, R3, UR6, RZ ;  /* 0x0000000603027c10 */ /* 0x000fe4000ff3e0ff */
[----:B------:R-:W-:-:S02]  /*05f0*/  SHF.R.U32.HI R4, RZ, 0x7, R0 ;  /* 0x00000007ff047819 */ /* 0x000fc40000011600 */
[----:B---3--:R-:W-:Y:S01]  /*0600*/  LEA.HI R5, R0, 0x1, RZ, 0x19 ;  /* 0x0000000100057811 */ /* 0x008fe200078fc8ff */
[----:B------:R-:W-:-:S04]  /*0610*/  IMAD.X R3, RZ, RZ, UR7, P1 ;  /* 0x00000007ff037e24 */ /* 0x000fc800088e06ff */
[----:B------:R-:W-:-:S05]  /*0620*/  @!P0 IMAD.MOV R5, RZ, RZ, R4 ;  /* 0x000000ffff058224 */ /* 0x000fca00078e0204 */
[----:B------:R-:W-:Y:S01]  /*0630*/  STG.E.U8 desc[UR4][R2.64], R5 ;  /* 0x0000000502007986 */ /* 0x000fe2000c101104 */
[----:B------:R-:W-:Y:S05]  /*0640*/  EXIT ;  /* 0x000000000000794d */ /* 0x000fea0003800000 */
.L_x_9814:
        /* <DEDUP_REMOVED lines=11> */
.L_x_23543:


//--------------------- .text._ZN2at6native29vectorized_elementwise_kernelILi2EZZZNS0_16sign_kernel_cudaERNS_18TensorIteratorBaseEENKUlvE_clEvENKUlvE0_clEvEUlaE_St5arrayIPcLm2EEEEviT0_T1_ --------------------------
	.section	.text._ZN2at6native29vectorized_elementwise_kernelILi2EZZZNS0_16sign_kernel_cudaERNS_18TensorIteratorBaseEENKUlvE_clEvENKUlvE0_clEvEUlaE_St5arrayIPcLm2EEEEviT0_T1_,"ax",@progbits
	.align	128
        .global         _ZN2at6native29vectorized_elementwise_kernelILi2EZZZNS0_16sign_kernel_cudaERNS_18TensorIteratorBaseEENKUlvE_clEvENKUlvE0_clEvEUlaE_St5arrayIPcLm2EEEEviT0_T1_
        .type           _ZN2at6native29vectorized_elementwise_kernelILi2EZZZNS0_16sign_kernel_cudaERNS_18TensorIteratorBaseEENKUlvE_clEvENKUlvE0_clEvEUlaE_St5arrayIPcLm2EEEEviT0_T1_,@function
        .size           _ZN2at6native29vectorized_elementwise_kernelILi2EZZZNS0_16sign_kernel_cudaERNS_18TensorIteratorBaseEENKUlvE_clEvENKUlvE0_clEvEUlaE_St5arrayIPcLm2EEEEviT0_T1_,(.L_x_23544 - _ZN2at6native29vectorized_elementwise_kernelILi2EZZZNS0_16sign_kernel_cudaERNS_18TensorIteratorBaseEENKUlvE_clEvENKUlvE0_clEvEUlaE_St5arrayIPcLm2EEEEviT0_T1_)
        .other          _ZN2at6native29vectorized_elementwise_kernelILi2EZZZNS0_16sign_kernel_cudaERNS_18TensorIteratorBaseEENKUlvE_clEvENKUlvE0_clEvEUlaE_St5arrayIPcLm2EEEEviT0_T1_,@"STO_CUDA_ENTRY STV_DEFAULT"
_ZN2at6native29vectorized_elementwise_kernelILi2EZZZNS0_16sign_kernel_cudaERNS_18TensorIteratorBaseEENKUlvE_clEvENKUlvE0_clEvEUlaE_St5arrayIPcLm2EEEEviT0_T1_:
.text._ZN2at6native29vectorized_elementwise_kernelILi2EZZZNS0_16sign_kernel_cudaERNS_18TensorIteratorBaseEENKUlvE_clEvENKUlvE0_clEvEUlaE_St5arrayIPcLm2EEEEviT0_T1_:
        /* <DEDUP_REMOVED lines=22> */
[----:B------:R-:W-:Y:S01]  /*0160*/  IMAD.U32 R4, RZ, RZ, UR5 ;  /* 0x00000005ff047e24 */ /* 0x000fe2000f8e00ff */
[C---:B--2---:R-:W-:Y:S02]  /*0170*/  PRMT R5, R0.reuse, 0x8880, RZ ;  /* 0x0000888000057816 */ /* 0x044fe400000000ff */
[----:B------:R-:W-:Y:S02]  /*0180*/  PRMT R9, R0, 0x9991, RZ ;  /* 0x0000999100097816 */ /* 0x000fe400000000ff */
[----:B---3--:R-:W-:Y:S01]  /*0190*/  PRMT R10, R6, 0x8880, RZ ;  /* 0x00008880060a7816 */ /* 0x008fe200000000ff */
[----:B------:R-:W-:Y:S01]  /*01a0*/  IMAD.MOV.U32 R0, RZ, RZ, R5 ;  /* 0x000000ffff007224 */ /* 0x000fe200078e0005 */
[----:B------:R-:W-:Y:S01]  /*01b0*/  ISETP.GT.AND P1, PT, R9, RZ, PT ;  /* 0x000000ff0900720c */ /* 0x000fe20003f24270 */
[----:B------:R-:W-:Y:S01]  /*01c0*/  IMAD.U32 R5, RZ, RZ, UR6 ;  /* 0x00000006ff057e24 */ /* 0x000fe2000f8e00ff */
[----:B------:R-:W-:-:S02]  /*01d0*/  ISETP.GT.AND P2, PT, R10, RZ, PT ;  /* 0x000000ff0a00720c */ /* 0x000fc40003f44270 */
[----:B------:R-:W-:Y:S01]  /*01e0*/  ISETP.GT.AND P0, PT, R0, RZ, PT ;  /* 0x000000ff0000720c */ /* 0x000fe20003f04270 */
[----:B0-----:R-:W-:Y:S01]  /*01f0*/  IMAD.WIDE R2, R11, 0x2, R4 ;  /* 0x000000020b027825 */ /* 0x001fe200078e0204 */
[----:B------:R-:W-:Y:S02]  /*0200*/  SHF.R.S32.HI R12, RZ, 0x7, R9 ;  /* 0x00000007ff0c7819 */ /* 0x000fe40000011409 */
[----:B------:R-:W-:Y:S02]  /*0210*/  LEA.HI.SX32 R5, R9, 0x1, 0x19 ;  /* 0x0000000109057811 */ /* 0x000fe400078fcaff */
[----:B------:R-:W-:Y:S02]  /*0220*/  SHF.R.S32.HI R9, RZ, 0x7, R10 ;  /* 0x00000007ff097819 */ /* 0x000fe4000001140a */
[----:B------:R-:W-:Y:S01]  /*0230*/  LEA.HI.SX32 R4, R10, 0x1, 0x19 ;  /* 0x000000010a047811 */ /* 0x000fe200078fcaff */
[----:B------:R-:W-:Y:S01]  /*0240*/  @!P1 IMAD.MOV R5, RZ, RZ, R12 ;  /* 0x000000ffff059224 */ /* 0x000fe200078e020c */
[----:B------:R-:W-:Y:S01]  /*0250*/  SHF.R.S32.HI R11, RZ, 0x7, R0 ;  /* 0x00000007ff0b7819 */ /* 0x000fe20000011400 */
[----:B------:R-:W-:Y:S01]  /*0260*/  @!P2 IMAD.MOV R4, RZ, RZ, R9 ;  /* 0x000000ffff04a224 */ /* 0x000fe200078e0209 */
[----:B----4-:R-:W-:-:S02]  /*0270*/  PRMT R9, R7, 0x8880, RZ ;  /* 0x0000888007097816 */ /* 0x010fc400000000ff */
[----:B------:R-:W-:Y:S02]  /*0280*/  PRMT R6, R6, 0x9991, RZ ;  /* 0x0000999106067816 */ /* 0x000fe400000000ff */
[----:B------:R-:W-:Y:S02]  /*0290*/  PRMT R7, R7, 0x9991, RZ ;  /* 0x0000999107077816 */ /* 0x000fe400000000ff */
[----:B------:R-:W-:Y:S01]  /*02a0*/  LEA.HI.SX32 R0, R0, 0x1, 0x19 ;  /* 0x0000000100007811 */ /* 0x000fe200078fcaff */
[----:B------:R-:W-:Y:S01]  /*02b0*/  @!P0 IMAD.MOV R0, RZ, RZ, R11 ;  /* 0x000000ffff008224 */ /* 0x000fe200078e020b */
[----:B------:R-:W-:Y:S02]  /*02c0*/  ISETP.GT.AND P0, PT, R6, RZ, PT ;  /* 0x000000ff0600720c */ /* 0x000fe40003f04270 */
[C---:B-----5:R-:W-:Y:S02]  /*02d0*/  PRMT R11, R8.reuse, 0x8880, RZ ;  /* 0x00008880080b7816 */ /* 0x060fe400000000ff */
[----:B------:R-:W-:Y:S01]  /*02e0*/  PRMT R10, R8, 0x9991, RZ ;  /* 0x00009991080a7816 */ /* 0x000fe200000000ff */
[----:B------:R-:W-:Y:S01]  /*02f0*/  IMAD.MOV.U32 R8, RZ, RZ, R7 ;  /* 0x000000ffff087224 */ /* 0x000fe200078e0007 */
[----:B------:R-:W-:-:S02]  /*0300*/  ISETP.GT.AND P1, PT, R9, RZ, PT ;  /* 0x000000ff0900720c */ /* 0x000fc40003f24270 */
[----:B------:R-:W-:Y:S02]  /*0310*/  ISETP.GT.AND P3, PT, R11, RZ, PT ;  /* 0x000000ff0b00720c */ /* 0x000fe40003f64270 */
        /* <DEDUP_REMOVED lines=26> */
.L_x_9815:
[----:B------:R-:W0:Y:S01]  /*04c0*/  S2R R15, SR_TID.X ;  /* 0x00000000000f7919 */ /* 0x000e220000002100 */
[----:B------:R-:W-:Y:S02]  /*04d0*/  PRMT R14, RZ, 0x7610, R14 ;  /* 0x00007610ff0e7816 */ /* 0x000fe4000000000e */
[----:B0-----:R-:W-:Y:S01]  /*04e0*/  ISETP.GE.AND P0, PT, R15, R0, PT ;  /* 0x000000000f00720c */ /* 0x001fe20003f06270 */
[----:B------:R-:W-:-:S12]  /*04f0*/  IMAD.MOV.U32 R19, RZ, RZ, R15 ;  /* 0x000000ffff137224 */ /* 0x000fd800078e000f */
[C---:B------:R-:W-:Y:S01]  /*0500*/  @!P0 VIADD R19, R15.reuse, 0x80 ;  /* 0x000000800f138836 */ /* 0x040fe20000000000 */
[----:B------:R-:W0:Y:S01]  /*0510*/  @!P0 LDC.64 R2, c[0x0][0x220] ;  /* 0x00008800ff028b82 */ /* 0x000e220000000a00 */
[----:B------:R-:W-:-:S03]  /*0520*/  @!P0 VIADD R9, R15, UR4 ;  /* 0x000000040f098c36 */ /* 0x000fc60008000000 */
[----:B------:R-:W-:-:S13]  /*0530*/  ISETP.GE.AND P6, PT, R19, R0, PT ;  /* 0x000000001300720c */ /* 0x000fda0003fc6270 */
[C---:B------:R-:W-:Y:S01]  /*0540*/  @!P6 VIADD R7, R19.reuse, UR4 ;  /* 0x000000041307ec36 */ /* 0x040fe20008000000 */
[----:B------:R-:W1:Y:S01]  /*0550*/  @!P6 LDC.64 R4, c[0x0][0x220] ;  /* 0x00008800ff04eb82 */ /* 0x000e620000000a00 */
[----:B------:R-:W-:-:S05]  /*0560*/  @!P6 VIADD R19, R19, 0x80 ;  /* 0x000000801313e836 */ /* 0x000fca0000000000 */
[----:B------:R-:W-:Y:S02]  /*0570*/  ISETP.GE.AND P1, PT, R19, R0, PT ;  /* 0x000000001300720c */ /* 0x000fe40003f26270 */
[----:B0-----:R-:W-:-:S05]  /*0580*/  @!P0 IADD3 R8, P5, R9, R2, RZ ;  /* 0x0000000209088210 */ /* 0x001fca0007fbe0ff */
[----:B------:R-:W-:-:S06]  /*0590*/  @!P0 IMAD.X R9, RZ, RZ, R3, P5 ;  /* 0x000000ffff098224 */ /* 0x000fcc00028e0603 */
[C---:B------:R-:W-:Y:S01]  /*05a0*/  @!P1 VIADD R11, R19.reuse, UR4 ;  /* 0x00000004130b9c36 */ /* 0x040fe20008000000 */
[----:B------:R-:W0:Y:S01]  /*05b0*/  @!P1 LDC.64 R20, c[0x0][0x220] ;  /* 0x00008800ff149b82 */ /* 0x000e220000000a00 */
[----:B------:R-:W-:Y:S01]  /*05c0*/  @!P1 VIADD R19, R19, 0x80 ;  /* 0x0000008013139836 */ /* 0x000fe20000000000 */
[----:B-1----:R-:W-:-:S04]  /*05d0*/  @!P6 IADD3 R6, P5, R7, R4, RZ ;  /* 0x000000040706e210 */ /* 0x002fc80007fbe0ff */
[----:B------:R-:W-:Y:S01]  /*05e0*/  ISETP.GE.AND P2, PT, R19, R0, PT ;  /* 0x000000001300720c */ /* 0x000fe20003f46270 */
[----:B------:R-:W-:-:S05]  /*05f0*/  @!P6 IMAD.X R7, RZ, RZ, R5, P5 ;  /* 0x000000ffff07e224 */ /* 0x000fca00028e0605 */
[----:B------:R1:W5:Y:S07]  /*0600*/  @!P6 LDG.E.U8 R14, desc[UR8][R6.64] ;  /* 0x00000008060ee981 */ /* 0x00036e000c1e1100 */
[C---:B------:R-:W-:Y:S01]  /*0610*/  @!P2 VIADD R17, R19.reuse, UR4 ;  /* 0x000000041311ac36 */ /* 0x040fe20008000000 */
[----:B------:R-:W2:Y:S01]  /*0620*/  @!P2 LDC.64 R12, c[0x0][0x220] ;  /* 0x00008800ff0cab82 */ /* 0x000ea20000000a00 */
[----:B------:R-:W-:-:S05]  /*0630*/  @!P2 VIADD R19, R19, 0x80 ;  /* 0x000000801313a836 */ /* 0x000fca0000000000 */
[----:B------:R-:W-:-:S13]  /*0640*/  ISETP.GE.AND P3, PT, R19, R0, PT ;  /* 0x000000001300720c */ /* 0x000fda0003f66270 */
[C---:B------:R-:W-:Y:S02]  /*0650*/  @!P3 VIADD R27, R19.reuse, UR4 ;  /* 0x00000004131bbc36 */ /* 0x040fe40008000000 */
[----:B------:R-:W-:-:S05]  /*0660*/  @!P3 VIADD R19, R19, 0x80 ;  /* 0x000000801313b836 */ /* 0x000fca0000000000 */
[----:B------:R-:W-:-:S13]  /*0670*/  ISETP.GE.AND P4, PT, R19, R0, PT ;  /* 0x000000001300720c */ /* 0x000fda0003f86270 */
[----:B------:R-:W-:Y:S01]  /*0680*/  @!P4 VIADD R25, R19, UR4 ;  /* 0x000000041319cc36 */ /* 0x000fe20008000000 */
[----:B0-----:R-:W-:Y:S01]  /*0690*/  @!P1 IADD3 R20, P6, R11, R20, RZ ;  /* 0x000000140b149210 */ /* 0x001fe20007fde0ff */
[----:B------:R-:W-:Y:S01]  /*06a0*/  @!P4 VIADD R19, R19, 0x80 ;  /* 0x000000801313c836 */ /* 0x000fe20000000000 */
[----:B------:R-:W0:Y:S04]  /*06b0*/  @!P3 LDC.64 R10, c[0x0][0x220] ;  /* 0x00008800ff0abb82 */ /* 0x000e280000000a00 */
[C---:B------:R-:W-:Y:S01]  /*06c0*/  ISETP.GE.AND P5, PT, R19.reuse, R0, PT ;  /* 0x000000001300720c */ /* 0x040fe20003fa6270 */
[----:B------:R-:W-:Y:S01]  /*06d0*/  @!P1 IMAD.X R21, RZ, RZ, R21, P6 ;  /* 0x000000ffff159224 */ /* 0x000fe200030e0615 */
[----:B------:R-:W-:Y:S02]  /*06e0*/  PRMT R16, RZ, 0x7610, R16 ;  /* 0x00007610ff107816 */ /* 0x000fe40000000010 */
[----:B------:R-:W3:Y:S04]  /*06f0*/  @!P4 LDC.64 R2, c[0x0][0x220] ;  /* 0x00008800ff02cb82 */ /* 0x000ee80000000a00 */
[----:B------:R-:W5:Y:S05]  /*0700*/  @!P1 LDG.E.U8 R16, desc[UR8][R20.64] ;  /* 0x0000000814109981 */ /* 0x000f6a000c1e1100 */
[C---:B------:R-:W-:Y:S01]  /*0710*/  @!P5 VIADD R23, R19.reuse, UR4 ;  /* 0x000000041317dc36 */ /* 0x040fe20008000000 */
[----:B------:R-:W4:Y:S01]  /*0720*/  @!P5 LDC.64 R4, c[0x0][0x220] ;  /* 0x00008800ff04db82 */ /* 0x000f220000000a00 */
[----:B------:R-:W-:-:S05]  /*0730*/  @!P5 VIADD R19, R19, 0x80 ;  /* 0x000000801313d836 */ /* 0x000fca0000000000 */
[----:B------:R-:W-:Y:S02]  /*0740*/  ISETP.GE.AND P6, PT, R19, R0, PT ;  /* 0x000000001300720c */ /* 0x000fe40003fc6270 */
[----:B--2---:R-:W-:-:S11]  /*0750*/  @!P2 IADD3 R12, P1, R17, R12, RZ ;  /* 0x0000000c110ca210 */ /* 0x004fd60007f3e0ff */
[----:B-1----:R-:W1:Y:S01]  /*0760*/  @!P6 LDC.64 R6, c[0x0][0x220] ;  /* 0x00008800ff06eb82 */ /* 0x002e620000000a00 */
[----:B------:R-:W-:Y:S01]  /*0770*/  @!P2 IMAD.X R13, RZ, RZ, R13, P1 ;  /* 0x000000ffff0da224 */ /* 0x000fe200008e060d */
[----:B0-----:R-:W-:Y:S02]  /*0780*/  @!P3 IADD3 R10, P1, R27, R10, RZ ;  /* 0x0000000a1b0ab210 */ /* 0x001fe40007f3e0ff */
[----:B------:R-:W-:Y:S02]  /*0790*/  PRMT R18, RZ, 0x7610, R18 ;  /* 0x00007610ff127816 */ /* 0x000fe40000000012 */
[----:B------:R-:W-:Y:S01]  /*07a0*/  PRMT R22, RZ, 0x7610, R22 ;  /* 0x00007610ff167816 */ /* 0x000fe20000000016 */
[----:B------:R-:W-:Y:S02]  /*07b0*/  @!P3 IMAD.X R11, RZ, RZ, R11, P1 ;  /* 0x000000ffff0bb224 */ /* 0x000fe400008e060b */
[----:B------:R-:W-:Y:S01]  /*07c0*/  @!P6 VIADD R19, R19, UR4 ;  /* 0x000000041313ec36 */ /* 0x000fe20008000000 */
[----:B------:R-:W-:Y:S01]  /*07d0*/  PRMT R17, RZ, 0x7610, R17 ;  /* 0x00007610ff117816 */ /* 0x000fe20000000011 */
[----:B------:R-:W5:Y:S01]  /*07e0*/  @!P2 LDG.E.U8 R18, desc[UR8][R12.64] ;  /* 0x000000080c12a981 */ /* 0x000f62000c1e1100 */
[----:B---3--:R-:W-:-:S02]  /*07f0*/  @!P4 IADD3 R2, P2, R25, R2, RZ ;  /* 0x000000021902c210 */ /* 0x008fc40007f5e0ff */
[----:B----4-:R-:W-:Y:S01]  /*0800*/  @!P5 IADD3 R4, P1, R23, R4, RZ ;  /* 0x000000041704d210 */ /* 0x010fe20007f3e0ff */
[----:B------:R-:W5:Y:S02]  /*0810*/  @!P3 LDG.E.U8 R22, desc[UR8][R10.64] ;  /* 0x000000080a16b981 */ /* 0x000f64000c1e1100 */
[----:B------:R-:W-:Y:S02]  /*0820*/  @!P4 IMAD.X R3, RZ, RZ, R3, P2 ;  /* 0x000000ffff03c224 */ /* 0x000fe400010e0603 */
[----:B------:R0:W5:Y:S01]  /*0830*/  @!P0 LDG.E.U8 R17, desc[UR8][R8.64] ;  /* 0x0000000808118981 */ /* 0x000162000c1e1100 */
[----:B-1----:R-:W-:Y:S01]  /*0840*/  @!P6 IADD3 R6, P3, R19, R6, RZ ;  /* 0x000000061306e210 */ /* 0x002fe20007f7e0ff */
[----:B------:R-:W-:Y:S01]  /*0850*/  @!P5 IMAD.X R5, RZ, RZ, R5, P1 ;  /* 0x000000ffff05d224 */ /* 0x000fe200008e0605 */
[----:B------:R-:W-:Y:S02]  /*0860*/  PRMT R19, RZ, 0x7610, R19 ;  /* 0x00007610ff137816 */ /* 0x000fe40000000013 */
[----:B0-----:R-:W-:Y:S01]  /*0870*/  PRMT R9, RZ, 0x7610, R9 ;  /* 0x00007610ff097816 */ /* 0x001fe20000000009 */
[----:B------:R-:W-:Y:S01]  /*0880*/  @!P6 IMAD.X R7, RZ, RZ, R7, P3 ;  /* 0x000000ffff07e224 */ /* 0x000fe200018e0607 */
[----:B------:R-:W-:-:S02]  /*0890*/  PRMT R8, RZ, 0x7610, R8 ;  /* 0x00007610ff087816 */ /* 0x000fc40000000008 */
        /* <DEDUP_REMOVED lines=9> */
[----:B------:R-:W-:Y:S01]  /*0930*/  VIADD R2, R15, UR4 ;  /* 0x000000040f027c36 */ /* 0x000fe20008000000 */
        /* <DEDUP_REMOVED lines=8> */
.L_x_9817:
[----:B------:R-:W-:Y:S05]  /*09c0*/  BSYNC B0 ;  /* 0x0000000000007941 */ /* 0x000fea0003800000 */
.L_x_9816:
[----:B------:R-:W-:Y:S01]  /*09d0*/  ISETP.GE.AND P0, PT, R15, R0, PT ;  /* 0x000000000f00720c */ /* 0x000fe20003f06270 */
[----:B------:R-:W-:Y:S04]  /*09e0*/  BSSY B0, `(.L_x_9818) ;  /* 0x000005e000007945 */ /* 0x000fe80003800000 */
[----:B------:R-:W-:Y:S08]  /*09f0*/  BSSY B1, `(.L_x_9819) ;  /* 0x000004f000017945 */ /* 0x000ff00003800000 */
[----:B------:R-:W-:Y:S05]  /*0a00*/  @P0 BRA `(.L_x_9820) ;  /* 0x0000000000700947 */ /* 0x000fea0003800000 */
[C---:B01---5:R-:W-:Y:S01]  /*0a10*/  PRMT R2, R14.reuse, 0x8880, RZ ;  /* 0x000088800e027816 */ /* 0x063fe200000000ff */
        /* <DEDUP_REMOVED lines=14> */
[C---:B0-----:R-:W-:Y:S01]  /*0b00*/  PRMT R2, R16.reuse, 0x8880, RZ ;  /* 0x0000888010027816 */ /* 0x041fe200000000ff */
        /* <DEDUP_REMOVED lines=12> */
.L_x_9820:
[----:B------:R-:W-:-:S13]  /*0bd0*/  ISETP.GE.AND P0, PT, R15, R0, PT ;  /* 0x000000000f00720c */ /* 0x000fda0003f06270 */
[----:B------:R-:W-:Y:S05]  /*0be0*/  @P0 BRA `(.L_x_9822) ;  /* 0x0000000000700947 */ /* 0x000fea0003800000 */
[C---:B012--5:R-:W-:Y:S01]  /*0bf0*/  PRMT R2, R18.reuse, 0x8880, RZ ;  /* 0x0000888012027816 */ /* 0x067fe200000000ff */
        /* <DEDUP_REMOVED lines=12> */
.L_x_9821:
[----:B------:R-:W-:-:S13]  /*0cc0*/  ISETP.GE.AND P0, PT, R15, R0, PT ;  /* 0x000000000f00720c */ /* 0x000fda0003f06270 */
[----:B------:R-:W-:Y:S05]  /*0cd0*/  @P0 BRA `(.L_x_9823) ;  /* 0x0000000000740947 */ /* 0x000fea0003800000 */
[C---:B01----:R-:W-:Y:S01]  /*0ce0*/  PRMT R2, R22.reuse, 0x8880, RZ ;  /* 0x0000888016027816 */ /* 0x043fe200000000ff */
        /* <DEDUP_REMOVED lines=12> */
.L_x_9822:
[----:B------:R-:W-:-:S13]  /*0db0*/  ISETP.GE.AND P0, PT, R15, R0, PT ;  /* 0x000000000f00720c */ /* 0x000fda0003f06270 */
[----:B------:R-:W-:Y:S05]  /*0dc0*/  @P0 BREAK B1 ;  /* 0x0000000000010942 */ /* 0x000fea0003800000 */
[----:B------:R-:W-:Y:S05]  /*0dd0*/  @P0 BRA `(.L_x_9824) ;  /* 0x0000000000780947 */ /* 0x000fea0003800000 */
[C---:B0123-5:R-:W-:Y:S01]  /*0de0*/  PRMT R2, R19.reuse, 0x8880, RZ ;  /* 0x0000888013027816 */ /* 0x06ffe200000000ff */
        /* <DEDUP_REMOVED lines=12> */
.L_x_9823:
[----:B------:R-:W-:-:S13]  /*0eb0*/  ISETP.GE.AND P0, PT, R15, R0, PT ;  /* 0x000000000f00720c */ /* 0x000fda0003f06270 */
[----:B------:R-:W-:Y:S05]  /*0ec0*/  @P0 BREAK B1 ;  /* 0x0000000000010942 */ /* 0x000fea0003800000 */
[----:B------:R-:W-:Y:S05]  /*0ed0*/  @P0 BRA `(.L_x_9824) ;  /* 0x0000000000380947 */ /* 0x000fea0003800000 */
[----:B------:R-:W-:Y:S05]  /*0ee0*/  BSYNC B1 ;  /* 0x0000000000017941 */ /* 0x000fea0003800000 */
.L_x_9819:
[C---:B012---:R-:W-:Y:S01]  /*0ef0*/  PRMT R2, R9.reuse, 0x8880, RZ ;  /* 0x0000888009027816 */ /* 0x047fe200000000ff */
        /* <DEDUP_REMOVED lines=12> */
.L_x_9824:
[----:B------:R-:W-:Y:S05]  /*0fc0*/  BSYNC B0 ;  /* 0x0000000000007941 */ /* 0x000fea0003800000 */
.L_x_9818:
[----:B------:R-:W-:Y:S05]  /*0fd0*/  WARPSYNC.ALL ;  /* 0x0000000000007948 */ /* 0x000fea0003800000 */
[----:B------:R-:W-:-:S13]  /*0fe0*/  ISETP.GE.AND P0, PT, R15, R0, PT ;  /* 0x000000000f00720c */ /* 0x000fda0003f06270 */
[----:B------:R-:W-:Y:S05]  /*0ff0*/  @P0 EXIT ;  /* 0x000000000000094d */ /* 0x000fea0003800000 */
[C---:B-----5:R-:W-:Y:S01]  /*1000*/  PRMT R0, R8.reuse, 0x8880, RZ ;  /* 0x0000888008007816 */ /* 0x060fe200000000ff */
[----:B01234-:R-:W-:Y:S01]  /*1010*/  VIADD R2, R15, UR4 ;  /* 0x000000040f027c36 */ /* 0x01ffe20008000000 */
[----:B------:R-:W-:Y:S01]  /*1020*/  PRMT R8, R8, 0x8880, RZ ;  /* 0x0000888008087816 */ /* 0x000fe200000000ff */
[----:B------:R-:W-:Y:S01]  /*1030*/  ULDC.64 UR6, c[0x0][0x218] ;  /* 0x0000860000067ab9 */ /* 0x000fe20000000a00 */
[----:B------:R-:W-:Y:S02]  /*1040*/  ISETP.GT.AND P0, PT, R0, RZ, PT ;  /* 0x000000ff0000720c */ /* 0x000fe40003f04270 */
[----:B------:R-:W-:Y:S02]  /*1050*/  PRMT R0, R8, 0x7710, RZ ;  /* 0x0000771008007816 */ /* 0x000fe400000000ff */
[----:B------:R-:W-:Y:S02]  /*1060*/  IADD3 R2, P1, R2, UR6, RZ ;  /* 0x0000000602027c10 */ /* 0x000fe4000ff3e0ff */
[----:B------:R-:W-:-:S02]  /*1070*/  SHF.R.U32.HI R4, RZ, 0x7, R0 ;  /* 0x00000007ff047819 */ /* 0x000fc40000011600 */
[----:B------:R-:W-:Y:S01]  /*1080*/  LEA.HI R5, R0, 0x1, RZ, 0x19 ;  /* 0x0000000100057811 */ /* 0x000fe200078fc8ff */
[----:B------:R-:W-:-:S04]  /*1090*/  IMAD.X R3, RZ, RZ, UR7, P1 ;  /* 0x00000007ff037e24 */ /* 0x000fc800088e06ff */
[----:B------:R-:W-:-:S05]  /*10a0*/  @!P0 IMAD.MOV R5, RZ, RZ, R4 ;  /* 0x000000ffff058224 */ /* 0x000fca00078e0204 */
[----:B------:R-:W-:Y:S01]  /*10b0*/  STG.E.U8 desc[UR8][R2.64], R5 ;  /* 0x0000000502007986 */ /* 0x000fe2000c101108 */
[----:B------:R-:W-:Y:S05]  /*10c0*/  EXIT ;  /* 0x000000000000794d */ /* 0x000fea0003800000 */
.L_x_9825:
        /* <DEDUP_REMOVED lines=11> */
.L_x_23544:


//--------------------- .text._ZN2at6native29vectorized_elementwise_kernelILi4EZZZNS0_16sign_kernel_cudaERNS_18TensorIteratorBaseEENKUlvE_clEvENKUlvE0_clEvEUlaE_St5arrayIPcLm2EEEEviT0_T1_ --------------------------
	.section	.text._ZN2at6native29vectorized_elementwise_kernelILi4EZZZNS0_16sign_kernel_cudaERNS_18TensorIteratorBaseEENKUlvE_clEvENKUlvE0_clEvEUlaE_St5arrayIPcLm2EEEEviT0_T1_,"ax",@progbits
	.align	128
        .global         _ZN2at6native29vectorized_elementwise_kernelILi4EZZZNS0_16sign_kernel_cudaERNS_18TensorIteratorBaseEENKUlvE_clEvENKUlvE0_clEvEUlaE_St5arrayIPcLm2EEEEviT0_T1_
        .type           _ZN2at6native29vectorized_elementwise_kernelILi4EZZZNS0_16sign_kernel_cudaERNS_18TensorIteratorBaseEENKUlvE_clEvENKUlvE0_clEvEUlaE_St5arrayIPcLm2EEEEviT0_T1_,@function
        .size           _ZN2at6native29vectorized_elementwise_kernelILi4EZZZNS0_16sign_kernel_cudaERNS_18TensorIteratorBaseEENKUlvE_clEvENKUlvE0_clEvEUlaE_St5arrayIPcLm2EEEEviT0_T1_,(.L_x_23545 - _ZN2at6native29vectorized_elementwise_kernelILi4EZZZNS0_16sign_kernel_cudaERNS_18TensorIteratorBaseEENKUlvE_clEvENKUlvE0_clEvEUlaE_St5arrayIPcLm2EEEEviT0_T1_)
        .other          _ZN2at6native29vectorized_elementwise_kernelILi4EZZZNS0_16sign_kernel_cudaERNS_18TensorIteratorBaseEENKUlvE_clEvENKUlvE0_clEvEUlaE_St5arrayIPcLm2EEEEviT0_T1_,@"STO_CUDA_ENTRY STV_DEFAULT"
_ZN2at6native29vectorized_elementwise_kernelILi4EZZZNS0_16sign_kernel_cudaERNS_18TensorIteratorBaseEENKUlvE_clEvENKUlvE0_clEvEUlaE_St5arrayIPcLm2EEEEviT0_T1_:
.text._ZN2at6native29vectorized_elementwise_kernelILi4EZZZNS0_16sign_kernel_cudaERNS_18TensorIteratorBaseEENKUlvE_clEvENKUlvE0_clEvEUlaE_St5arrayIPcLm2EEEEviT0_T1_:
        /* <DEDUP_REMOVED lines=17> */
[----:B------:R-:W3:Y:S01]  /*0110*/  LDG.E R7, desc[UR8][R2.64+0x200] ;  /* 0x0002000802077981 */ /* 0x000ee2000c1e1900 */
[----:B------:R-:W-:-:S04]  /*0120*/  UIADD3 UR5, UP0, UR4, UR6, URZ ;  /* 0x0000000604057290 */ /* 0x000fc8000ff1e03f */
[----:B------:R-:W-:Y:S01]  /*0130*/  UIADD3.X UR6, URZ, UR7, URZ, UP0, !UPT ;  /* 0x000000073f067290 */ /* 0x000fe200087fe43f */
[C---:B--2---:R-:W-:Y:S02]  /*0140*/  PRMT R6, R5.reuse, 0x8880, RZ ;  /* 0x0000888005067816 */ /* 0x044fe400000000ff */
[C---:B------:R-:W-:Y:S02]  /*0150*/  PRMT R8, R5.reuse, 0x9991, RZ ;  /* 0x0000999105087816 */ /* 0x040fe400000000ff */
[----:B------:R-:W-:Y:S02]  /*0160*/  ISETP.GT.AND P0, PT, R6, RZ, PT ;  /* 0x000000ff0600720c */ /* 0x000fe40003f04270 */
[----:B------:R-:W-:Y:S02]  /*0170*/  PRMT R9, R5, 0xaaa2, RZ ;  /* 0x0000aaa205097816 */ /* 0x000fe400000000ff */
[----:B------:R-:W-:Y:S02]  /*0180*/  SHF.R.S32.HI R4, RZ, 0x7, R6 ;  /* 0x00000007ff047819 */ /* 0x000fe40000011406 */
[----:B------:R-:W-:-:S02]  /*0190*/  ISETP.GT.AND P1, PT, R8, RZ, PT ;  /* 0x000000ff0800720c */ /* 0x000fc40003f24270 */
[----:B---3--:R-:W-:Y:S02]  /*01a0*/  PRMT R10, R7, 0x8880, RZ ;  /* 0x00008880070a7816 */ /* 0x008fe400000000ff */
[----:B------:R-:W-:Y:S02]  /*01b0*/  ISETP.GT.AND P2, PT, R9, RZ, PT ;  /* 0x000000ff0900720c */ /* 0x000fe40003f44270 */
[----:B------:R-:W-:Y:S02]  /*01c0*/  PRMT R11, R7, 0x9991, RZ ;  /* 0x00009991070b7816 */ /* 0x000fe400000000ff */
[----:B------:R-:W-:Y:S01]  /*01d0*/  LEA.HI.SX32 R6, R6, 0x1, 0x19 ;  /* 0x0000000106067811 */ /* 0x000fe200078fcaff */
[----:B------:R-:W-:Y:S01]  /*01e0*/  @!P0 IMAD.MOV R6, RZ, RZ, R4 ;  /* 0x000000ffff068224 */ /* 0x000fe200078e0204 */
[----:B------:R-:W-:Y:S01]  /*01f0*/  SHF.R.S32.HI R12, RZ, 0x7, R9 ;  /* 0x00000007ff0c7819 */ /* 0x000fe20000011409 */
[----:B------:R-:W-:Y:S01]  /*0200*/  IMAD.MOV.U32 R4, RZ, RZ, R10 ;  /* 0x000000ffff047224 */ /* 0x000fe200078e000a */
[----:B------:R-:W-:Y:S01]  /*0210*/  LEA.HI.SX32 R3, R8, 0x1, 0x19 ;  /* 0x0000000108037811 */ /* 0x000fe200078fcaff */
[----:B------:R-:W-:Y:S01]  /*0220*/  IMAD.MOV.U32 R10, RZ, RZ, R11 ;  /* 0x000000ffff0a7224 */ /* 0x000fe200078e000b */
[----:B------:R-:W-:-:S02]  /*0230*/  SHF.R.S32.HI R11, RZ, 0x7, R8 ;  /* 0x00000007ff0b7819 */ /* 0x000fc40000011408 */
[C---:B------:R-:W-:Y:S02]  /*0240*/  ISETP.GT.AND P0, PT, R4.reuse, RZ, PT ;  /* 0x000000ff0400720c */ /* 0x040fe40003f04270 */
[----:B------:R-:W-:Y:S01]  /*0250*/  LEA.HI.SX32 R2, R9, 0x1, 0x19 ;  /* 0x0000000109027811 */ /* 0x000fe200078fcaff */
[----:B------:R-:W-:Y:S01]  /*0260*/  @!P1 IMAD.MOV R3, RZ, RZ, R11 ;  /* 0x000000ffff039224 */ /* 0x000fe200078e020b */
[----:B------:R-:W-:Y:S01]  /*0270*/  PRMT R9, R5, 0xbbb3, RZ ;  /* 0x0000bbb305097816 */ /* 0x000fe200000000ff */
[----:B------:R-:W-:Y:S01]  /*0280*/  @!P2 IMAD.MOV R2, RZ, RZ, R12 ;  /* 0x000000ffff02a224 */ /* 0x000fe200078e020c */
[----:B------:R-:W-:Y:S02]  /*0290*/  SHF.R.S32.HI R11, RZ, 0x7, R4 ;  /* 0x00000007ff0b7819 */ /* 0x000fe40000011404 */
[----:B------:R-:W-:Y:S02]  /*02a0*/  LEA.HI.SX32 R5, R4, 0x1, 0x19 ;  /* 0x0000000104057811 */ /* 0x000fe400078fcaff */
[----:B------:R-:W-:-:S02]  /*02b0*/  ISETP.GT.AND P3, PT, R10, RZ, PT ;  /* 0x000000ff0a00720c */ /* 0x000fc40003f64270 */
[----:B------:R-:W-:Y:S01]  /*02c0*/  SHF.R.S32.HI R12, RZ, 0x7, R10 ;  /* 0x00000007ff0c7819 */ /* 0x000fe2000001140a */
[----:B------:R-:W-:Y:S01]  /*02d0*/  @!P0 IMAD.MOV R5, RZ, RZ, R11 ;  /* 0x000000ffff058224 */ /* 0x000fe200078e020b */
[----:B------:R-:W-:Y:S02]  /*02e0*/  LEA.HI.SX32 R4, R10, 0x1, 0x19 ;  /* 0x000000010a047811 */ /* 0x000fe400078fcaff */
[C---:B------:R-:W-:Y:S02]  /*02f0*/  PRMT R8, R7.reuse, 0xaaa2, RZ ;  /* 0x0000aaa207087816 */ /* 0x040fe400000000ff */
[----:B------:R-:W-:Y:S01]  /*0300*/  PRMT R10, R7, 0xbbb3, RZ ;  /* 0x0000bbb3070a7816 */ /* 0x000fe200000000ff */
[----:B------:R-:W-:Y:S01]  /*0310*/  IMAD.MOV.U32 R7, RZ, RZ, R9 ;  /* 0x000000ffff077224 */ /* 0x000fe200078e0009 */
[----:B------:R-:W-:Y:S02]  /*0320*/  ISETP.GT.AND P1, PT, R8, RZ, PT ;  /* 0x000000ff0800720c */ /* 0x000fe40003f24270 */
[----:B------:R-:W-:Y:S01]  /*0330*/  PRMT R3, R3, 0x7604, R6 ;  /* 0x0000760403037816 */ /* 0x000fe20000000006 */
[----:B------:R-:W-:Y:S01]  /*0340*/  IMAD.MOV.U32 R9, RZ, RZ, R10 ;  /* 0x000000ffff097224 */ /* 0x000fe200078e000a */
[----:B------:R-:W-:Y:S01]  /*0350*/  ISETP.GT.AND P0, PT, R7, RZ, PT ;  /* 0x000000ff0700720c */ /* 0x000fe20003f04270 */
[----:B------:R-:W-:Y:S01]  /*0360*/  @!P3 IMAD.MOV R4, RZ, RZ, R12 ;  /* 0x000000ffff04b224 */ /* 0x000fe200078e020c */
[----:B------:R-:W-:-:S02]  /*0370*/  SHF.R.S32.HI R10, RZ, 0x7, R8 ;  /* 0x00000007ff0a7819 */ /* 0x000fc40000011408 */
[----:B------:R-:W-:Y:S02]  /*0380*/  ISETP.GT.AND P2, PT, R9, RZ, PT ;  /* 0x000000ff0900720c */ /* 0x000fe40003f44270 */
[----:B------:R-:W-:Y:S02]  /*0390*/  LEA.HI.SX32 R8, R8, 0x1, 0x19 ;  /* 0x0000000108087811 */ /* 0x000fe400078fcaff */
[----:B------:R-:W-:Y:S01]  /*03a0*/  SHF.R.S32.HI R12, RZ, 0x7, R9 ;  /* 0x00000007ff0c7819 */ /* 0x000fe20000011409 */
[----:B------:R-:W-:Y:S01]  /*03b0*/  @!P1 IMAD.MOV R8, RZ, RZ, R10 ;  /* 0x000000ffff089224 */ /* 0x000fe200078e020a */
[----:B------:R-:W-:Y:S02]  /*03c0*/  SHF.R.S32.HI R10, RZ, 0x7, R7 ;  /* 0x00000007ff0a7819 */ /* 0x000fe40000011407 */
[----:B------:R-:W-:Y:S01]  /*03d0*/  PRMT R11, R4, 0x7604, R5 ;  /* 0x00007604040b7816 */ /* 0x000fe20000000005 */
[----:B------:R-:W-:Y:S01]  /*03e0*/  IMAD.U32 R4, RZ, RZ, UR5 ;  /* 0x00000005ff047e24 */ /* 0x000fe2000f8e00ff */
[----:B------:R-:W-:Y:S01]  /*03f0*/  LEA.HI.SX32 R6, R7, 0x1, 0x19 ;  /* 0x0000000107067811 */ /* 0x000fe200078fcaff */
[----:B------:R-:W-:Y:S01]  /*0400*/  @!P0 IMAD.MOV R6, RZ, RZ, R10 ;  /* 0x000000ffff068224 */ /* 0x000fe200078e020a */
[----:B------:R-:W-:Y:S01]  /*0410*/  LEA.HI.SX32 R7, R9, 0x1, 0x19 ;  /* 0x0000000109077811 */ /* 0x000fe200078fcaff */
[----:B------:R-:W-:Y:S01]  /*0420*/  @!P2 IMAD.MOV R7, RZ, RZ, R12 ;  /* 0x000000ffff07a224 */ /* 0x000fe200078e020c */
[----:B------:R-:W-:Y:S01]  /*0430*/  PRMT R9, R2, 0x7054, R3 ;  /* 0x0000705402097816 */ /* 0x000fe20000000003 */
[----:B------:R-:W-:Y:S01]  /*0440*/  IMAD.U32 R5, RZ, RZ, UR6 ;  /* 0x00000006ff057e24 */ /* 0x000fe2000f8e00ff */
[----:B------:R-:W-:-:S02]  /*0450*/  PRMT R8, R8, 0x7054, R11 ;  /* 0x0000705408087816 */ /* 0x000fc4000000000b */
[----:B------:R-:W-:Y:S01]  /*0460*/  PRMT R9, R6, 0x654, R9 ;  /* 0x0000065406097816 */ /* 0x000fe20000000009 */
[----:B------:R-:W-:Y:S01]  /*0470*/  IMAD.WIDE R2, R0, 0x4, R4 ;  /* 0x0000000400027825 */ /* 0x000fe200078e0204 */
[----:B------:R-:W-:-:S04]  /*0480*/  PRMT R7, R7, 0x654, R8 ;  /* 0x0000065407077816 */ /* 0x000fc80000000008 */
[----:B------:R-:W-:Y:S04]  /*0490*/  STG.E desc[UR8][R2.64], R9 ;  /* 0x0000000902007986 */ /* 0x000fe8000c101908 */
[----:B------:R-:W-:Y:S01]  /*04a0*/  STG.E desc[UR8][R2.64+0x200], R7 ;  /* 0x0002000702007986 */ /* 0x000fe2000c101908 */
[----:B------:R-:W-:Y:S05]  /*04b0*/  EXIT ;  /* 0x000000000000794d */ /* 0x000fea0003800000 */
.L_x_9826:
        /* <DEDUP_REMOVED lines=80> */
.L_x_9828:
[----:B------:R-:W-:Y:S05]  /*09c0*/  BSYNC B0 ;  /* 0x0000000000007941 */ /* 0x000fea0003800000 */
.L_x_9827:
        /* <DEDUP_REMOVED lines=32> */
.L_x_9831:
        /* <DEDUP_REMOVED lines=15> */
.L_x_9832:
        /* <DEDUP_REMOVED lines=15> */
.L_x_9833:
        /* <DEDUP_REMOVED lines=16> */
.L_x_9834:
[----:B------:R-:W-:-:S13]  /*0eb0*/  ISETP.GE.AND P0, PT, R15, R0, PT ;  /* 0x000000000f00720c */ /* 0x000fda0003f06270 */
[----:B------:R-:W-:Y:S05]  /*0ec0*/  @P0 BREAK B1 ;  /* 0x0000000000010942 */ /* 0x000fea0003800000 */
[----:B------:R-:W-:Y:S05]  /*0ed0*/  @P0 BRA `(.L_x_9835) ;  /* 0x0000000000380947 */ /* 0x000fea0003800000 */
[----:B------:R-:W-:Y:S05]  /*0ee0*/  BSYNC B1 ;  /* 0x0000000000017941 */ /* 0x000fea0003800000 */
.L_x_9830:
        /* <DEDUP_REMOVED lines=13> */
.L_x_9835:
[----:B------:R-:W-:Y:S05]  /*0fc0*/  BSYNC B0 ;  /* 0x0000000000007941 */ /* 0x000fea0003800000 */
.L_x_9829:
        /* <DEDUP_REMOVED lines=16> */
.L_x_9836:
        /* <DEDUP_REMOVED lines=11> */
.L_x_23545:


//--------------------- .text._ZN2at6native29vectorized_elementwise_kernelILi8EZZZNS0_16sign_kernel_cudaERNS_18TensorIteratorBaseEENKUlvE_clEvENKUlvE0_clEvEUlaE_St5arrayIPcLm2EEEEviT0_T1_ --------------------------
	.section	.text._ZN2at6native29vectorized_elementwise_kernelILi8EZZZNS0_16sign_kernel_cudaERNS_18TensorIteratorBaseEENKUlvE_clEvENKUlvE0_clEvEUlaE_St5arrayIPcLm2EEEEviT0_T1_,"ax",@progbits
	.align	128
        .global         _ZN2at6native29vectorized_elementwise_kernelILi8EZZZNS0_16sign_kernel_cudaERNS_18TensorIteratorBaseEENKUlvE_clEvENKUlvE0_clEvEUlaE_St5arrayIPcLm2EEEEviT0_T1_
        .type           _ZN2at6native29vectorized_elementwise_kernelILi8EZZZNS0_16sign_kernel_cudaERNS_18TensorIteratorBaseEENKUlvE_clEvENKUlvE0_clEvEUlaE_St5arrayIPcLm2EEEEviT0_T1_,@function
        .size           _ZN2at6native29vectorized_elementwise_kernelILi8EZZZNS0_16sign_kernel_cudaERNS_18TensorIteratorBaseEENKUlvE_clEvENKUlvE0_clEvEUlaE_St5arrayIPcLm2EEEEviT0_T1_,(.L_x_23546 - _ZN2at6native29vectorized_elementwise_kernelILi8EZZZNS0_16sign_kernel_cudaERNS_18TensorIteratorBaseEENKUlvE_clEvENKUlvE0_clEvEUlaE_St5arrayIPcLm2EEEEviT0_T1_)
        .other          _ZN2at6native29vectorized_elementwise_kernelILi8EZZZNS0_16sign_kernel_cudaERNS_18TensorIteratorBaseEENKUlvE_clEvENKUlvE0_clEvEUlaE_St5arrayIPcLm2EEEEviT0_T1_,@"STO_CUDA_ENTRY STV_DEFAULT"
_ZN2at6native29vectorized_elementwise_kernelILi8EZZZNS0_16sign_kernel_cudaERNS_18TensorIteratorBaseEENKUlvE_clEvENKUlvE0_clEvEUlaE_St5arrayIPcLm2EEEEviT0_T1_:
.text._ZN2at6native29vectorized_elementwise_kernelILi8EZZZNS0_16sign_kernel_cudaERNS_18TensorIteratorBaseEENKUlvE_clEvENKUlvE0_clEvEUlaE_St5arrayIPcLm2EEEEviT0_T1_:
        /* <DEDUP_REMOVED lines=19> */
[C---:B--2---:R-:W-:Y:S02]  /*0130*/  PRMT R4, R2.reuse, 0x8880, RZ ;  /* 0x0000888002047816 */ /* 0x044fe400000000ff */
[----:B------:R-:W-:Y:S02]  /*0140*/  PRMT R7, R2, 0x8880, RZ ;  /* 0x0000888002077816 */ /* 0x000fe400000000ff */
[----:B------:R-:W-:Y:S02]  /*0150*/  ISETP.GT.AND P0, PT, R4, RZ, PT ;  /* 0x000000ff0400720c */ /* 0x000fe40003f04270 */
[----:B------:R-:W-:Y:S02]  /*0160*/  PRMT R6, R3, 0x7632, R6 ;  /* 0x0000763203067816 */ /* 0x000fe40000000006 */
[----:B------:R-:W-:Y:S02]  /*0170*/  PRMT R4, R7, 0x7710, RZ ;  /* 0x0000771007047816 */ /* 0x000fe400000000ff */
[----:B------:R-:W-:-:S02]  /*0180*/  PRMT R5, R2, 0x7632, R5 ;  /* 0x0000763202057816 */ /* 0x000fc40000000005 */
[----:B------:R-:W-:Y:S02]  /*0190*/  PRMT R8, R3, 0x8880, RZ ;  /* 0x0000888003087816 */ /* 0x000fe400000000ff */
[----:B------:R-:W-:Y:S02]  /*01a0*/  PRMT R9, R6, 0x8880, RZ ;  /* 0x0000888006097816 */ /* 0x000fe400000000ff */
[----:B------:R-:W-:Y:S02]  /*01b0*/  SHF.R.U32.HI R10, RZ, 0x7, R4 ;  /* 0x00000007ff0a7819 */ /* 0x000fe40000011604 */
[----:B------:R-:W-:Y:S02]  /*01c0*/  PRMT R7, R5, 0x8880, RZ ;  /* 0x0000888005077816 */ /* 0x000fe400000000ff */
[----:B------:R-:W-:Y:S01]  /*01d0*/  ISETP.GT.AND P1, PT, R8, RZ, PT ;  /* 0x000000ff0800720c */ /* 0x000fe20003f24270 */
[----:B------:R-:W-:Y:S01]  /*01e0*/  IMAD.MOV.U32 R8, RZ, RZ, R9 ;  /* 0x000000ffff087224 */ /* 0x000fe200078e0009 */
[----:B------:R-:W-:Y:S01]  /*01f0*/  LEA.HI R4, R4, 0x1, RZ, 0x19 ;  /* 0x0000000104047811 */ /* 0x000fe200078fc8ff */
[----:B------:R-:W-:Y:S01]  /*0200*/  @!P0 IMAD.MOV R4, RZ, RZ, R10 ;  /* 0x000000ffff048224 */ /* 0x000fe200078e020a */
[----:B------:R-:W-:-:S02]  /*0210*/  ISETP.GT.AND P0, PT, R7, RZ, PT ;  /* 0x000000ff0700720c */ /* 0x000fc40003f04270 */
[----:B------:R-:W-:Y:S02]  /*0220*/  PRMT R5, R5, 0x8880, RZ ;  /* 0x0000888005057816 */ /* 0x000fe400000000ff */
[----:B------:R-:W-:Y:S02]  /*0230*/  PRMT R7, R3, 0x8880, RZ ;  /* 0x0000888003077816 */ /* 0x000fe400000000ff */
[----:B------:R-:W-:Y:S02]  /*0240*/  ISETP.GT.AND P2, PT, R8, RZ, PT ;  /* 0x000000ff0800720c */ /* 0x000fe40003f44270 */
[----:B------:R-:W-:Y:S02]  /*0250*/  PRMT R6, R6, 0x8880, RZ ;  /* 0x0000888006067816 */ /* 0x000fe400000000ff */
[----:B------:R-:W-:Y:S02]  /*0260*/  PRMT R5, R5, 0x7710, RZ ;  /* 0x0000771005057816 */ /* 0x000fe400000000ff */
[----:B------:R-:W-:-:S02]  /*0270*/  PRMT R7, R7, 0x7710, RZ ;  /* 0x0000771007077816 */ /* 0x000fc400000000ff */
[----:B------:R-:W-:Y:S02]  /*0280*/  PRMT R6, R6, 0x7710, RZ ;  /* 0x0000771006067816 */ /* 0x000fe400000000ff */
[----:B------:R-:W-:Y:S02]  /*0290*/  SHF.R.U32.HI R9, RZ, 0x7, R5 ;  /* 0x00000007ff097819 */ /* 0x000fe40000011605 */
[----:B------:R-:W-:Y:S02]  /*02a0*/  PRMT R8, R2, 0x9910, RZ ;  /* 0x0000991002087816 */ /* 0x000fe400000000ff */
[----:B------:R-:W-:Y:S02]  /*02b0*/  SHF.R.U32.HI R10, RZ, 0x7, R7 ;  /* 0x00000007ff0a7819 */ /* 0x000fe40000011607 */
[----:B------:R-:W-:Y:S02]  /*02c0*/  SHF.R.U32.HI R11, RZ, 0x7, R6 ;  /* 0x00000007ff0b7819 */ /* 0x000fe40000011606 */
[----:B------:R-:W-:Y:S01]  /*02d0*/  LEA.HI R5, R5, 0x1, RZ, 0x19 ;  /* 0x0000000105057811 */ /* 0x000fe200078fc8ff */
[----:B------:R-:W-:Y:S01]  /*02e0*/  @!P0 IMAD.MOV R5, RZ, RZ, R9 ;  /* 0x000000ffff058224 */ /* 0x000fe200078e0209 */
[----:B------:R-:W-:Y:S01]  /*02f0*/  LEA.HI R7, R7, 0x1, RZ, 0x19 ;  /* 0x0000000107077811 */ /* 0x000fe200078fc8ff */
[----:B------:R-:W-:Y:S01]  /*0300*/  @!P1 IMAD.MOV R7, RZ, RZ, R10 ;  /* 0x000000ffff079224 */ /* 0x000fe200078e020a */
[----:B------:R-:W-:-:S02]  /*0310*/  SHF.R.S32.HI R8, RZ, 0x8, R8 ;  /* 0x00000008ff087819 */ /* 0x000fc40000011408 */
[C---:B------:R-:W-:Y:S02]  /*0320*/  PRMT R9, R3.reuse, 0x9910, RZ ;  /* 0x0000991003097816 */ /* 0x040fe400000000ff */
[----:B------:R-:W-:Y:S01]  /*0330*/  LEA.HI R6, R6, 0x1, RZ, 0x19 ;  /* 0x0000000106067811 */ /* 0x000fe200078fc8ff */
[----:B------:R-:W-:Y:S01]  /*0340*/  @!P2 IMAD.MOV R6, RZ, RZ, R11 ;  /* 0x000000ffff06a224 */ /* 0x000fe200078e020b */
[----:B------:R-:W-:Y:S01]  /*0350*/  PRMT R10, R3, 0xbb32, RZ ;  /* 0x0000bb32030a7816 */ /* 0x000fe200000000ff */
[----:B------:R-:W-:Y:S01]  /*0360*/  IMAD.MOV.U32 R3, RZ, RZ, R9 ;  /* 0x000000ffff037224 */ /* 0x000fe200078e0009 */
[----:B------:R-:W-:Y:S02]  /*0370*/  PRMT R11, R8, 0x9910, RZ ;  /* 0x00009910080b7816 */ /* 0x000fe400000000ff */
[----:B------:R-:W-:Y:S01]  /*0380*/  PRMT R2, R2, 0xbb32, RZ ;  /* 0x0000bb3202027816 */ /* 0x000fe200000000ff */
[----:B------:R-:W-:Y:S01]  /*0390*/  IMAD.MOV.U32 R9, RZ, RZ, R10 ;  /* 0x000000ffff097224 */ /* 0x000fe200078e000a */
[----:B------:R-:W-:Y:S01]  /*03a0*/  SHF.R.S32.HI R3, RZ, 0x8, R3 ;  /* 0x00000008ff037819 */ /* 0x000fe20000011403 */
[----:B------:R-:W-:Y:S01]  /*03b0*/  IMAD.MOV.U32 R10, RZ, RZ, R11 ;  /* 0x000000ffff0a7224 */ /* 0x000fe200078e000b */
[----:B------:R-:W-:-:S02]  /*03c0*/  SHF.R.S32.HI R2, RZ, 0x8, R2 ;  /* 0x00000008ff027819 */ /* 0x000fc40000011402 */
[----:B------:R-:W-:Y:S02]  /*03d0*/  SHF.R.S32.HI R9, RZ, 0x8, R9 ;  /* 0x00000008ff097819 */ /* 0x000fe40000011409 */
[----:B------:R-:W-:Y:S02]  /*03e0*/  ISETP.GT.AND P0, PT, R10, RZ, PT ;  /* 0x000000ff0a00720c */ /* 0x000fe40003f04270 */
[----:B------:R-:W-:Y:S02]  /*03f0*/  PRMT R10, R2, 0x9910, RZ ;  /* 0x00009910020a7816 */ /* 0x000fe400000000ff */
[----:B------:R-:W-:Y:S02]  /*0400*/  PRMT R11, R3, 0x9910, RZ ;  /* 0x00009910030b7816 */ /* 0x000fe400000000ff */
[----:B------:R-:W-:Y:S02]  /*0410*/  PRMT R12, R9, 0x9910, RZ ;  /* 0x00009910090c7816 */ /* 0x000fe400000000ff */
[----:B------:R-:W-:-:S02]  /*0420*/  ISETP.GT.AND P1, PT, R10, RZ, PT ;  /* 0x000000ff0a00720c */ /* 0x000fc40003f24270 */
[----:B------:R-:W-:Y:S02]  /*0430*/  ISETP.GT.AND P2, PT, R11, RZ, PT ;  /* 0x000000ff0b00720c */ /* 0x000fe40003f44270 */
[----:B------:R-:W-:Y:S02]  /*0440*/  ISETP.GT.AND P3, PT, R12, RZ, PT ;  /* 0x000000ff0c00720c */ /* 0x000fe40003f64270 */
[----:B------:R-:W-:Y:S02]  /*0450*/  LOP3.LUT R8, R8, 0xffff, RZ, 0xc0, !PT ;  /* 0x0000ffff08087812 */ /* 0x000fe400078ec0ff */
[----:B------:R-:W-:Y:S02]  /*0460*/  LOP3.LUT R2, R2, 0xffff, RZ, 0xc0, !PT ;  /* 0x0000ffff02027812 */ /* 0x000fe400078ec0ff */
[----:B------:R-:W-:Y:S02]  /*0470*/  LOP3.LUT R3, R3, 0xffff, RZ, 0xc0, !PT ;  /* 0x0000ffff03037812 */ /* 0x000fe400078ec0ff */
[----:B------:R-:W-:-:S02]  /*0480*/  LOP3.LUT R11, R9, 0xffff, RZ, 0xc0, !PT ;  /* 0x0000ffff090b7812 */ /* 0x000fc400078ec0ff */
[----:B------:R-:W-:Y:S02]  /*0490*/  SHF.R.U32.HI R12, RZ, 0x7, R8 ;  /* 0x00000007ff0c7819 */ /* 0x000fe40000011608 */
[----:B------:R-:W-:Y:S02]  /*04a0*/  SHF.R.U32.HI R13, RZ, 0x7, R2 ;  /* 0x00000007ff0d7819 */ /* 0x000fe40000011602 */
[----:B------:R-:W-:Y:S02]  /*04b0*/  LEA.HI R9, R2, 0x1, RZ, 0x19 ;  /* 0x0000000102097811 */ /* 0x000fe400078fc8ff */
[----:B------:R-:W-:Y:S01]  /*04c0*/  SHF.R.U32.HI R2, RZ, 0x7, R3 ;  /* 0x00000007ff027819 */ /* 0x000fe20000011603 */
[----:B------:R-:W-:Y:S01]  /*04d0*/  @!P1 IMAD.MOV R9, RZ, RZ, R13 ;  /* 0x000000ffff099224 */ /* 0x000fe200078e020d */
[----:B------:R-:W-:Y:S02]  /*04e0*/  LEA.HI R10, R3, 0x1, RZ, 0x19 ;  /* 0x00000001030a7811 */ /* 0x000fe400078fc8ff */
[----:B------:R-:W-:Y:S01]  /*04f0*/  SHF.R.U32.HI R3, RZ, 0x7, R11 ;  /* 0x00000007ff037819 */ /* 0x000fe2000001160b */
[----:B------:R-:W-:Y:S01]  /*0500*/  @!P2 IMAD.MOV R10, RZ, RZ, R2 ;  /* 0x000000ffff0aa224 */ /* 0x000fe200078e0202 */
[----:B------:R-:W-:Y:S01]  /*0510*/  LEA.HI R8, R8, 0x1, RZ, 0x19 ;  /* 0x0000000108087811 */ /* 0x000fe200078fc8ff */
[----:B------:R-:W-:Y:S01]  /*0520*/  @!P0 IMAD.MOV R8, RZ, RZ, R12 ;  /* 0x000000ffff088224 */ /* 0x000fe200078e020c */
[----:B------:R-:W-:Y:S01]  /*0530*/  LEA.HI R11, R11, 0x1, RZ, 0x19 ;  /* 0x000000010b0b7811 */ /* 0x000fe200078fc8ff */
[----:B------:R-:W-:Y:S01]  /*0540*/  @!P3 IMAD.MOV R11, RZ, RZ, R3 ;  /* 0x000000ffff0bb224 */ /* 0x000fe200078e0203 */
[----:B------:R-:W-:Y:S01]  /*0550*/  LOP3.LUT R4, R4, 0xff, RZ, 0xc0, !PT ;  /* 0x000000ff04047812 */ /* 0x000fe200078ec0ff */
[----:B------:R-:W-:Y:S01]  /*0560*/  IMAD.U32 R2, RZ, RZ, UR5 ;  /* 0x00000005ff027e24 */ /* 0x000fe2000f8e00ff */
[----:B------:R-:W-:Y:S01]  /*0570*/  LOP3.LUT R13, R8, 0xffff, RZ, 0xc0, !PT ;  /* 0x0000ffff080d7812 */ /* 0x000fe200078ec0ff */
[----:B------:R-:W-:Y:S01]  /*0580*/  IMAD.U32 R3, RZ, RZ, UR6 ;  /* 0x00000006ff037e24 */ /* 0x000fe2000f8e00ff */
[----:B------:R-:W-:-:S02]  /*0590*/  LOP3.LUT R5, R5, 0xff, RZ, 0xc0, !PT ;  /* 0x000000ff05057812 */ /* 0x000fc400078ec0ff */
[----:B------:R-:W-:Y:S01]  /*05a0*/  LOP3.LUT R8, R9, 0xffff, RZ, 0xc0, !PT ;  /* 0x0000ffff09087812 */ /* 0x000fe200078ec0ff */
[----:B------:R-:W-:Y:S01]  /*05b0*/  IMAD.WIDE R2, R0, 0x8, R2 ;  /* 0x0000000800027825 */ /* 0x000fe200078e0202 */
[----:B------:R-:W-:Y:S02]  /*05c0*/  LOP3.LUT R7, R7, 0xff, RZ, 0xc0, !PT ;  /* 0x000000ff07077812 */ /* 0x000fe400078ec0ff */
[----:B------:R-:W-:Y:S02]  /*05d0*/  LOP3.LUT R6, R6, 0xff, RZ, 0xc0, !PT ;  /* 0x000000ff06067812 */ /* 0x000fe400078ec0ff */
[----:B------:R-:W-:Y:S02]  /*05e0*/  LOP3.LUT R10, R10, 0xffff, RZ, 0xc0, !PT ;  /* 0x0000ffff0a0a7812 */ /* 0x000fe400078ec0ff */
[----:B------:R-:W-:Y:S02]  /*05f0*/  LOP3.LUT R11, R11, 0xffff, RZ, 0xc0, !PT ;  /* 0x0000ffff0b0b7812 */ /* 0x000fe400078ec0ff */
[----:B------:R-:W-:-:S02]  /*0600*/  PRMT R4, R13, 0x7604, R4 ;  /* 0x000076040d047816 */ /* 0x000fc40000000004 */
[----:B------:R-:W-:Y:S02]  /*0610*/  PRMT R5, R8, 0x7604, R5 ;  /* 0x0000760408057816 */ /* 0x000fe40000000005 */
[----:B------:R-:W-:Y:S02]  /*0620*/  PRMT R7, R10, 0x7604, R7 ;  /* 0x000076040a077816 */ /* 0x000fe40000000007 */
[----:B------:R-:W-:Y:S02]  /*0630*/  PRMT R6, R11, 0x7604, R6 ;  /* 0x000076040b067816 */ /* 0x000fe40000000006 */
[----:B------:R-:W-:Y:S02]  /*0640*/  PRMT R4, R4, 0x5410, R5 ;  /* 0x0000541004047816 */ /* 0x000fe40000000005 */
[----:B------:R-:W-:-:S05]  /*0650*/  PRMT R5, R7, 0x5410, R6 ;  /* 0x0000541007057816 */ /* 0x000fca0000000006 */
[----:B------:R-:W-:Y:S01]  /*0660*/  STG.E.64 desc[UR8][R2.64], R4 ;  /* 0x0000000402007986 */ /* 0x000fe2000c101b08 */
[----:B------:R-:W-:Y:S05]  /*0670*/  EXIT ;  /* 0x000000000000794d */ /* 0x000fea0003800000 */
.L_x_9837:
        /* <DEDUP_REMOVED lines=80> */
.L_x_9839:
[----:B------:R-:W-:Y:S05]  /*0b80*/  BSYNC B0 ;  /* 0x0000000000007941 */ /* 0x000fea0003800000 */
.L_x_9838:
        /* <DEDUP_REMOVED lines=32> */
.L_x_9842:
        /* <DEDUP_REMOVED lines=15> */
.L_x_9843:
        /* <DEDUP_REMOVED lines=15> */
.L_x_9844:
        /* <DEDUP_REMOVED lines=16> */
.L_x_9845:
[----:B------:R-:W-:-:S13]  /*1070*/  ISETP.GE.AND P0, PT, R15, R0, PT ;  /* 0x000000000f00720c */ /* 0x000fda0003f06270 */
[----:B------:R-:W-:Y:S05]  /*1080*/  @P0 BREAK B1 ;  /* 0x0000000000010942 */ /* 0x000fea0003800000 */
[----:B------:R-:W-:Y:S05]  /*1090*/  @P0 BRA `(.L_x_9846) ;  /* 0x0000000000380947 */ /* 0x000fea0003800000 */
[----:B------:R-:W-:Y:S05]  /*10a0*/  BSYNC B1 ;  /* 0x0000000000017941 */ /* 0x000fea0003800000 */
.L_x_9841:
        /* <DEDUP_REMOVED lines=13> */
.L_x_9846:
[----:B------:R-:W-:Y:S05]  /*1180*/  BSYNC B0 ;  /* 0x0000000000007941 */ /* 0x000fea0003800000 */
.L_x_9840:
        /* <DEDUP_REMOVED lines=16> */
.L_x_9847:
        /* <DEDUP_REMOVED lines=15> */
.L_x_23546:


//--------------------- .text._ZN2at6native18elementwise_kernelILi128ELi4EZNS0_15gpu_kernel_implIZZZNS0_16sign_kernel_cudaERNS_18TensorIteratorBaseEENKUlvE_clEvENKUlvE_clEvEUlhE_EEvS4_RKT_EUliE_EEviT1_ --------------------------
	.section	.text._ZN2at6native18elementwise_kernelILi128ELi4EZNS0_15gpu_kernel_implIZZZNS0_16sign_kernel_cudaERNS_18TensorIteratorBaseEENKUlvE_clEvENKUlvE_clEvEUlhE_EEvS4_RKT_EUliE_EEviT1_,"ax",@progbits
	.align	128
        .global         _ZN2at6native18elementwise_kernelILi128ELi4EZNS0_15gpu_kernel_implIZZZNS0_16sign_kernel_cudaERNS_18TensorIteratorBaseEENKUlvE_clEvENKUlvE_clEvEUlhE_EEvS4_RKT_EUliE_EEviT1_
        .type           _ZN2at6native18elementwise_kernelILi128ELi4EZNS0_15gpu_kernel_implIZZZNS0_16sign_kernel_cudaERNS_18TensorIteratorBaseEENKUlvE_clEvENKUlvE_clEvEUlhE_EEvS4_RKT_EUliE_EEviT1_,@function
        .size           _ZN2at6native18elementwise_kernelILi128ELi4EZNS0_15gpu_kernel_implIZZZNS0_16sign_kernel_cudaERNS_18TensorIteratorBaseEENKUlvE_clEvENKUlvE_clEvEUlhE_EEvS4_RKT_EUliE_EEviT1_,(.L_x_23547 - _ZN2at6native18elementwise_kernelILi128ELi4EZNS0_15gpu_kernel_implIZZZNS0_16sign_kernel_cudaERNS_18TensorIteratorBaseEENKUlvE_clEvENKUlvE_clEvEUlhE_EEvS4_RKT_EUliE_EEviT1_)
        .other          _ZN2at6native18elementwise_kernelILi128ELi4EZNS0_15gpu_kernel_implIZZZNS0_16sign_kernel_cudaERNS_18TensorIteratorBaseEENKUlvE_clEvENKUlvE_clEvEUlhE_EEvS4_RKT_EUliE_EEviT1_,@"STO_CUDA_ENTRY STV_DEFAULT"
_ZN2at6native18elementwise_kernelILi128ELi4EZNS0_15gpu_kernel_implIZZZNS0_16sign_kernel_cudaERNS_18TensorIteratorBaseEENKUlvE_clEvENKUlvE_clEvEUlhE_EEvS4_RKT_EUliE_EEviT1_:
.text._ZN2at6native18elementwise_kernelILi128ELi4EZNS0_15gpu_kernel_implIZZZNS0_16sign_kernel_cudaERNS_18TensorIteratorBaseEENKUlvE_clEvENKUlvE_clEvEUlhE_EEvS4_RKT_EUliE_EEviT1_:
        /* <DEDUP_REMOVED lines=313> */
.L_x_9850:
        /* <DEDUP_REMOVED lines=20> */
.L_x_9854:
[----:B------:R0:W5:Y:S01]  /*14d0*/  LDG.E.U8 R0, desc[UR36][R4.64] ;  /* 0x0000002404007981 */ /* 0x000162000c1e1100 */
[----:B------:R-:W-:Y:S05]  /*14e0*/  BRA `(.L_x_9856) ;  /* 0x0000000c00647947 */ /* 0x000fea0003800000 */
.L_x_9853:
        /* <DEDUP_REMOVED lines=8> */
.L_x_9858:
[----:B------:R3:W5:Y:S01]  /*1570*/  LDG.E.U8 R0, desc[UR36][R4.64] ;  /* 0x0000002404007981 */ /* 0x000762000c1e1100 */
[----:B------:R-:W-:Y:S05]  /*1580*/  BRA `(.L_x_9856) ;  /* 0x0000000c003c7947 */ /* 0x000fea0003800000 */
.L_x_9857:
[----:B------:R0:W5:Y:S01]  /*1590*/  LDG.E.U16 R0, desc[UR36][R4.64] ;  /* 0x0000002404007981 */ /* 0x000162000c1e1500 */
[----:B------:R-:W-:Y:S05]  /*15a0*/  BRA `(.L_x_9856) ;  /* 0x0000000c00347947 */ /* 0x000fea0003800000 */
.L_x_9852:
        /* <DEDUP_REMOVED lines=8> */
[----:B0-----:R-:W-:Y:S01]  /*1630*/  PRMT R0, R2, 0x7610, R0 ;  /* 0x0000761002007816 */ /* 0x001fe20000000000 */
[----:B------:R-:W-:Y:S06]  /*1640*/  BRA `(.L_x_9856) ;  /* 0x0000000c000c7947 */ /* 0x000fec0003800000 */
.L_x_9860:
[----:B------:R-:W2:Y:S02]  /*1650*/  LDG.E.U16 R2, desc[UR36][R4.64] ;  /* 0x0000002404027981 */ /* 0x000ea4000c1e1500 */
[----:B--2---:R-:W-:-:S06]  /*1660*/  HADD2.F32 R2, -RZ, R2.H0_H0 ;  /* 0x20000002ff027230 */ /* 0x004fcc0000004100 */
[----:B------:R-:W0:Y:S02]  /*1670*/  F2I.S64.TRUNC R2, R2 ;  /* 0x0000000200027311 */ /* 0x000e24000020d900 */
[----:B0-----:R-:W-:Y:S01]  /*1680*/  PRMT R0, R2, 0x7610, R0 ;  /* 0x0000761002007816 */ /* 0x001fe20000000000 */
[----:B------:R-:W-:Y:S06]  /*1690*/  BRA `(.L_x_9856) ;  /* 0x0000000800f87947 */ /* 0x000fec0003800000 */
.L_x_9859:
        /* <DEDUP_REMOVED lines=10> */
.L_x_9862:
[----:B------:R-:W2:Y:S02]  /*1740*/  LDG.E.U16 R4, desc[UR36][R4.64] ;  /* 0x0000002404047981 */ /* 0x000ea4000c1e1500 */
[----:B--2---:R-:W-:-:S06]  /*1750*/  HADD2.F32 R2, -RZ, R4.H0_H0 ;  /* 0x20000004ff027230 */ /* 0x004fcc0000004100 */
[----:B------:R-:W0:Y:S02]  /*1760*/  F2I.S64.TRUNC R2, R2 ;  /* 0x0000000200027311 */ /* 0x000e24000020d900 */
[----:B0-----:R-:W-:Y:S01]  /*1770*/  PRMT R0, R2, 0x7610, R0 ;  /* 0x0000761002007816 */ /* 0x001fe20000000000 */
[----:B------:R-:W-:Y:S06]  /*1780*/  BRA `(.L_x_9856) ;  /* 0x0000000800bc7947 */ /* 0x000fec0003800000 */
.L_x_9861:
[----:B------:R-:W2:Y:S02]  /*1790*/  LDG.E.64 R2, desc[UR36][R4.64] ;  /* 0x0000002404027981 */ /* 0x000ea4000c1e1b00 */
[----:B--2---:R-:W0:Y:S02]  /*17a0*/  F2I.S64.F64.TRUNC R2, R2 ;  /* 0x0000000200027311 */ /* 0x004e24000030d900 */
[----:B0-----:R-:W-:Y:S01]  /*17b0*/  PRMT R0, R2, 0x7610, R0 ;  /* 0x0000761002007816 */ /* 0x001fe20000000000 */
[----:B------:R-:W-:Y:S06]  /*17c0*/  BRA `(.L_x_9856) ;  /* 0x0000000800ac7947 */ /* 0x000fec0003800000 */
.L_x_9851:
        /* <DEDUP_REMOVED lines=12> */
.L_x_9865:
[----:B------:R-:W2:Y:S02]  /*1890*/  LDG.E.64 R4, desc[UR36][R4.64] ;  /* 0x0000002404047981 */ /* 0x000ea4000c1e1b00 */
[----:B--2---:R-:W0:Y:S02]  /*18a0*/  F2I.S64.F64.TRUNC R2, R4 ;  /* 0x0000000400027311 */ /* 0x004e24000030d900 */
[----:B0-----:R-:W-:Y:S01]  /*18b0*/  PRMT R0, R2, 0x7610, R0 ;  /* 0x0000761002007816 */ /* 0x001fe20000000000 */
[----:B------:R-:W-:Y:S06]  /*18c0*/  BRA `(.L_x_9856) ;  /* 0x00000008006c7947 */ /* 0x000fec0003800000 */
.L_x_9864:
        /* <DEDUP_REMOVED lines=26> */
[----:B0-----:R-:W-:Y:S01]  /*1a70*/  PRMT R0, R2, 0x7610, R0 ;  /* 0x0000761002007816 */ /* 0x001fe20000000000 */
[----:B------:R-:W-:Y:S06]  /*1a80*/  BRA `(.L_x_9856) ;  /* 0x0000000400fc7947 */ /* 0x000fec0003800000 */
.L_x_9867:
        /* <DEDUP_REMOVED lines=13> */
[----:B0-----:R-:W-:Y:S01]  /*1b60*/  PRMT R0, R2, 0x7610, R0 ;  /* 0x0000761002007816 */ /* 0x001fe20000000000 */
[----:B------:R-:W-:Y:S06]  /*1b70*/  BRA `(.L_x_9856) ;  /* 0x0000000400c07947 */ /* 0x000fec0003800000 */
.L_x_9866:
[----:B------:R-:W2:Y:S02]  /*1b80*/  LDG.E.U16 R2, desc[UR36][R4.64] ;  /* 0x0000002404027981 */ /* 0x000ea4000c1e1500 */
[----:B--2---:R-:W-:-:S06]  /*1b90*/  IMAD.U32 R2, R2, 0x10000, RZ ;  /* 0x0001000002027824 */ /* 0x004fcc00078e00ff */
[----:B------:R-:W0:Y:S02]  /*1ba0*/  F2I.S64.TRUNC R2, R2 ;  /* 0x0000000200027311 */ /* 0x000e24000020d900 */
[----:B0-----:R-:W-:Y:S01]  /*1bb0*/  PRMT R0, R2, 0x7610, R0 ;  /* 0x0000761002007816 */ /* 0x001fe20000000000 */
[----:B------:R-:W-:Y:S06]  /*1bc0*/  BRA `(.L_x_9856) ;  /* 0x0000000400ac7947 */ /* 0x000fec0003800000 */
.L_x_9863:
        /* <DEDUP_REMOVED lines=10> */
.L_x_9870:
        /* <DEDUP_REMOVED lines=21> */
.L_x_9874:
[----:B------:R-:W-:Y:S05]  /*1dc0*/  BSYNC B1 ;  /* 0x0000000000017941 */ /* 0x000fea0003800000 */
.L_x_9873:
[----:B------:R-:W-:Y:S01]  /*1dd0*/  IMAD.SHL.U32 R2, R2, 0x100000, RZ ;  /* 0x0010000002027824 */ /* 0x000fe200078e00ff */
[----:B------:R-:W-:-:S04]  /*1de0*/  LEA R3, R0, 0x3b800000, 0x17 ;  /* 0x3b80000000037811 */ /* 0x000fc800078eb8ff */
[----:B------:R-:W-:-:S07]  /*1df0*/  LOP3.LUT R2, R3, R2, R4, 0xfe, !PT ;  /* 0x0000000203027212 */ /* 0x000fce00078efe04 */
.L_x_9872:
[----:B------:R-:W-:Y:S05]  /*1e00*/  BSYNC B0 ;  /* 0x0000000000007941 */ /* 0x000fea0003800000 */
.L_x_9871:
[----:B------:R-:W0:Y:S02]  /*1e10*/  F2I.S64.TRUNC R2, R2 ;  /* 0x0000000200027311 */ /* 0x000e24000020d900 */
[----:B0-----:R-:W-:Y:S01]  /*1e20*/  PRMT R0, R2, 0x7610, R0 ;  /* 0x0000761002007816 */ /* 0x001fe20000000000 */
[----:B------:R-:W-:Y:S06]  /*1e30*/  BRA `(.L_x_9856) ;  /* 0x0000000400107947 */ /* 0x000fec0003800000 */
.L_x_9869:
        /* <DEDUP_REMOVED lines=21> */
.L_x_9878:
[----:B------:R-:W-:Y:S05]  /*1f90*/  BSYNC B1 ;  /* 0x0000000000017941 */ /* 0x000fea0003800000 */
.L_x_9877:
[----:B------:R-:W-:Y:S01]  /*1fa0*/  IMAD.SHL.U32 R2, R2, 0x200000, RZ ;  /* 0x0020000002027824 */ /* 0x000fe200078e00ff */
[----:B------:R-:W-:-:S04]  /*1fb0*/  LEA R3, R0, 0x37800000, 0x17 ;  /* 0x3780000000037811 */ /* 0x000fc800078eb8ff */
[----:B------:R-:W-:-:S07]  /*1fc0*/  LOP3.LUT R2, R3, R2, R4, 0xfe, !PT ;  /* 0x0000000203027212 */ /* 0x000fce00078efe04 */
.L_x_9876:
[----:B------:R-:W-:Y:S05]  /*1fd0*/  BSYNC B0 ;  /* 0x0000000000007941 */ /* 0x000fea0003800000 */
.L_x_9875:
[----:B------:R-:W0:Y:S02]  /*1fe0*/  F2I.S64.TRUNC R2, R2 ;  /* 0x0000000200027311 */ /* 0x000e24000020d900 */
[----:B0-----:R-:W-:Y:S01]  /*1ff0*/  PRMT R0, R2, 0x7610, R0 ;  /* 0x0000761002007816 */ /* 0x001fe20000000000 */
[----:B------:R-:W-:Y:S06]  /*2000*/  BRA `(.L_x_9856) ;  /* 0x00000000009c7947 */ /* 0x000fec0003800000 */
.L_x_9868:
        /* <DEDUP_REMOVED lines=14> */
.L_x_9882:
[----:B------:R-:W-:Y:S05]  /*20f0*/  BSYNC B0 ;  /* 0x0000000000007941 */ /* 0x000fea0003800000 */
.L_x_9881:
[----:B------:R-:W0:Y:S02]  /*2100*/  F2I.S64.TRUNC R2, R2 ;  /* 0x0000000200027311 */ /* 0x000e24000020d900 */
[----:B0-----:R-:W-:Y:S01]  /*2110*/  PRMT R0, R2, 0x7610, R0 ;  /* 0x0000761002007816 */ /* 0x001fe20000000000 */
[----:B------:R-:W-:Y:S06]  /*2120*/  BRA `(.L_x_9856) ;  /* 0x0000000000547947 */ /* 0x000fec0003800000 */
.L_x_9855:
        /* <DEDUP_REMOVED lines=16> */
.L_x_9883:
[----:B------:R-:W-:Y:S01]  /*2230*/  PRMT R0, RZ, 0x7610, R0 ;  /* 0x00007610ff007816 */ /* 0x000fe20000000000 */
[----:B------:R-:W-:Y:S06]  /*2240*/  BRA `(.L_x_9856) ;  /* 0x00000000000c7947 */ /* 0x000fec0003800000 */
.L_x_9880:
[----:B------:R2:W5:Y:S01]  /*2250*/  LDG.E.U8 R0, desc[UR36][R4.64] ;  /* 0x0000002404007981 */ /* 0x000562000c1e1100 */
[----:B------:R-:W-:Y:S05]  /*2260*/  BRA `(.L_x_9856) ;  /* 0x0000000000047947 */ /* 0x000fea0003800000 */
.L_x_9879:
[----:B------:R1:W5:Y:S02]  /*2270*/  LDG.E.U8 R0, desc[UR36][R4.64] ;  /* 0x0000002404007981 */ /* 0x000364000c1e1100 */
.L_x_9856:
[----:B------:R-:W0:Y:S01]  /*2280*/  LDC.U8 R3, c[0x0][0x421] ;  /* 0x00010840ff037b82 */ /* 0x000e220000000000 */
[----:B-----5:R-:W-:Y:S01]  /*2290*/  LOP3.LUT P0, RZ, R0, 0xff, RZ, 0xc0, !PT ;  /* 0x000000ff00ff7812 */ /* 0x020fe2000780c0ff */
[----:B------:R-:W-:Y:S03]  /*22a0*/  BSSY B6, `(.L_x_9884) ;  /* 0x00000d6000067945 */ /* 0x000fe60003800000 */
[----:B01234-:R-:W-:Y:S02]  /*22b0*/  SEL R5, RZ, 0x1, !P0 ;  /* 0x00000001ff057807 */ /* 0x01ffe40004000000 */
        /* <DEDUP_REMOVED lines=13> */
.L_x_9888:
[----:B------:R3:W-:Y:S01]  /*2390*/  STG.E.U8 desc[UR36][R16.64], R5 ;  /* 0x0000000510007986 */ /* 0x0007e2000c101124 */
[----:B------:R-:W-:Y:S05]  /*23a0*/  BRA `(.L_x_9890) ;  /* 0x0000000c00147947 */ /* 0x000fea0003800000 */
.L_x_9887:
        /* <DEDUP_REMOVED lines=10> */
.L_x_9892:
[----:B------:R1:W-:Y:S01]  /*2450*/  STG.E desc[UR36][R16.64], R5 ;  /* 0x0000000510007986 */ /* 0x0003e2000c101924 */
[----:B------:R-:W-:Y:S05]  /*2460*/  BRA `(.L_x_9890) ;  /* 0x0000000800e47947 */ /* 0x000fea0003800000 */
.L_x_9891:
[----:B------:R2:W-:Y:S01]  /*2470*/  STG.E.U16 desc[UR36][R16.64], R5 ;  /* 0x0000000510007986 */ /* 0x0005e2000c101524 */
[----:B------:R-:W-:Y:S05]  /*2480*/  BRA `(.L_x_9890) ;  /* 0x0000000800dc7947 */ /* 0x000fea0003800000 */
.L_x_9886:
[----:B------:R-:W-:-:S13]  /*2490*/  ISETP.GT.AND P1, PT, R2, 0x6, PT ;  /* 0x000000060200780c */ /* 0x000fda0003f24270 */
[----:B------:R-:W-:Y:S05]  /*24a0*/  @P1 BRA `(.L_x_9893) ;  /* 0x00000000002c1947 */ /* 0x000fea0003800000 */
[----:B------:R-:W-:-:S13]  /*24b0*/  ISETP.NE.AND P1, PT, R2, 0x5, PT ;  /* 0x000000050200780c */ /* 0x000fda0003f25270 */
[----:B------:R-:W-:Y:S05]  /*24c0*/  @!P1 BRA `(.L_x_9894) ;  /* 0x0000000000149947 */ /* 0x000fea0003800000 */
[----:B------:R-:W-:-:S13]  /*24d0*/  ISETP.NE.AND P1, PT, R2, 0x6, PT ;  /* 0x000000060200780c */ /* 0x000fda0003f25270 */
[----:B------:R-:W-:Y:S05]  /*24e0*/  @P1 BRA `(.L_x_9889) ;  /* 0x00000008006c1947 */ /* 0x000fea0003800000 */
[----:B------:R-:W-:-:S05]  /*24f0*/  FSEL R3, RZ, 1, !P0 ;  /* 0x3f800000ff037808 */ /* 0x000fca0004000000 */
[----:B------:R0:W-:Y:S01]  /*2500*/  STG.E desc[UR36][R16.64], R3 ;  /* 0x0000000310007986 */ /* 0x0001e2000c101924 */
[----:B------:R-:W-:Y:S05]  /*2510*/  BRA `(.L_x_9890) ;  /* 0x0000000800b87947 */ /* 0x000fea0003800000 */
.L_x_9894:
[----:B------:R-:W-:-:S04]  /*2520*/  FSEL R0, RZ, 1, !P0 ;  /* 0x3f800000ff007808 */ /* 0x000fc80004000000 */
[----:B------:R-:W-:-:S05]  /*2530*/  F2FP.F16.F32.PACK_AB R0, RZ, R0 ;  /* 0x00000000ff00723e */ /* 0x000fca00000000ff */
[----:B------:R0:W-:Y:S01]  /*2540*/  STG.E.U16 desc[UR36][R16.64], R0 ;  /* 0x0000000010007986 */ /* 0x0001e2000c101524 */
[----:B------:R-:W-:Y:S05]  /*2550*/  BRA `(.L_x_9890) ;  /* 0x0000000800a87947 */ /* 0x000fea0003800000 */
.L_x_9893:
[----:B------:R-:W-:-:S13]  /*2560*/  ISETP.NE.AND P1, PT, R2, 0x7, PT ;  /* 0x000000070200780c */ /* 0x000fda0003f25270 */
[----:B------:R-:W-:Y:S05]  /*2570*/  @!P1 BRA `(.L_x_9895) ;  /* 0x0000000000349947 */ /* 0x000fea0003800000 */
[----:B------:R-:W-:-:S13]  /*2580*/  ISETP.NE.AND P1, PT, R2, 0x8, PT ;  /* 0x000000080200780c */ /* 0x000fda0003f25270 */
[----:B------:R-:W-:Y:S05]  /*2590*/  @!P1 BRA `(.L_x_9896) ;  /* 0x0000000000189947 */ /* 0x000fea0003800000 */
[----:B------:R-:W-:-:S13]  /*25a0*/  ISETP.NE.AND P1, PT, R2, 0x9, PT ;  /* 0x000000090200780c */ /* 0x000fda0003f25270 */
[----:B------:R-:W-:Y:S05]  /*25b0*/  @P1 BRA `(.L_x_9889) ;  /* 0x0000000800381947 */ /* 0x000fea0003800000 */
[----:B------:R-:W-:Y:S01]  /*25c0*/  FSEL R2, RZ, 1, !P0 ;  /* 0x3f800000ff027808 */ /* 0x000fe20004000000 */
[----:B------:R-:W-:-:S05]  /*25d0*/  IMAD.MOV.U32 R3, RZ, RZ, RZ ;  /* 0x000000ffff037224 */ /* 0x000fca00078e00ff */
[----:B------:R0:W-:Y:S01]  /*25e0*/  STG.E.64 desc[UR36][R16.64], R2 ;  /* 0x0000000210007986 */ /* 0x0001e2000c101b24 */
[----:B------:R-:W-:Y:S05]  /*25f0*/  BRA `(.L_x_9890) ;  /* 0x0000000800807947 */ /* 0x000fea0003800000 */
.L_x_9896:
[----:B------:R-:W-:-:S04]  /*2600*/  FSEL R0, RZ, 1, !P0 ;  /* 0x3f800000ff007808 */ /* 0x000fc80004000000 */
[----:B------:R-:W-:-:S04]  /*2610*/  F2FP.F16.F32.PACK_AB R3, RZ, R0 ;  /* 0x00000000ff03723e */ /* 0x000fc800000000ff */
[----:B------:R-:W-:-:S05]  /*2620*/  PRMT R3, R3, 0x5410, RZ ;  /* 0x0000541003037816 */ /* 0x000fca00000000ff */
[----:B------:R0:W-:Y:S01]  /*2630*/  STG.E desc[UR36][R16.64], R3 ;  /* 0x0000000310007986 */ /* 0x0001e2000c101924 */
[----:B------:R-:W-:Y:S05]  /*2640*/  BRA `(.L_x_9890) ;  /* 0x00000008006c7947 */ /* 0x000fea0003800000 */
.L_x_9895:
[----:B------:R-:W-:Y:S01]  /*2650*/  FSEL R3, RZ, 1.875, !P0 ;  /* 0x3ff00000ff037808 */ /* 0x000fe20004000000 */
[----:B------:R-:W-:-:S05]  /*2660*/  IMAD.MOV.U32 R2, RZ, RZ, RZ ;  /* 0x000000ffff027224 */ /* 0x000fca00078e00ff */
[----:B------:R0:W-:Y:S01]  /*2670*/  STG.E.64 desc[UR36][R16.64], R2 ;  /* 0x0000000210007986 */ /* 0x0001e2000c101b24 */
[----:B------:R-:W-:Y:S05]  /*2680*/  BRA `(.L_x_9890) ;  /* 0x00000008005c7947 */ /* 0x000fea0003800000 */
.L_x_9885:
        /* <DEDUP_REMOVED lines=10> */
.L_x_9899:
[----:B------:R-:W-:Y:S02]  /*2730*/  FSEL R5, RZ, 1.875, !P0 ;  /* 0x3ff00000ff057808 */ /* 0x000fe40004000000 */
[----:B------:R-:W-:Y:S01]  /*2740*/  CS2R R6, SRZ ;  /* 0x0000000000067805 */ /* 0x000fe2000001ff00 */
[----:B------:R-:W-:-:S05]  /*2750*/  IMAD.MOV.U32 R4, RZ, RZ, RZ ;  /* 0x000000ffff047224 */ /* 0x000fca00078e00ff */
[----:B------:R0:W-:Y:S01]  /*2760*/  STG.E.128 desc[UR36][R16.64], R4 ;  /* 0x0000000410007986 */ /* 0x0001e2000c101d24 */
[----:B------:R-:W-:Y:S05]  /*2770*/  BRA `(.L_x_9890) ;  /* 0x0000000800207947 */ /* 0x000fea0003800000 */
.L_x_9898:
[----:B------:R-:W-:-:S13]  /*2780*/  ISETP.NE.AND P1, PT, R2, 0xf, PT ;  /* 0x0000000f0200780c */ /* 0x000fda0003f25270 */
[----:B------:R-:W-:Y:S05]  /*2790*/  @!P1 BRA `(.L_x_9900) ;  /* 0x0000000000949947 */ /* 0x000fea0003800000 */
[----:B------:R-:W-:-:S13]  /*27a0*/  ISETP.NE.AND P1, PT, R2, 0x17, PT ;  /* 0x000000170200780c */ /* 0x000fda0003f25270 */
[----:B------:R-:W-:Y:S05]  /*27b0*/  @!P1 BRA `(.L_x_9901) ;  /* 0x0000000000449947 */ /* 0x000fea0003800000 */
[----:B------:R-:W-:-:S13]  /*27c0*/  ISETP.NE.AND P1, PT, R2, 0x18, PT ;  /* 0x000000180200780c */ /* 0x000fda0003f25270 */
[----:B------:R-:W-:Y:S05]  /*27d0*/  @P1 BRA `(.L_x_9889) ;  /* 0x0000000400b01947 */ /* 0x000fea0003800000 */
[----:B------:R-:W-:Y:S01]  /*27e0*/  FSEL R5, RZ, 1, !P0 ;  /* 0x3f800000ff057808 */ /* 0x000fe20004000000 */
[----:B------:R-:W-:Y:S01]  /*27f0*/  BSSY B0, `(.L_x_9902) ;  /* 0x000000b000007945 */ /* 0x000fe20003800000 */
[----:B------:R-:W-:Y:S02]  /*2800*/  IMAD.MOV.U32 R3, RZ, RZ, 0x7f ;  /* 0x0000007fff037424 */ /* 0x000fe400078e00ff */
[----:B------:R-:W-:-:S13]  /*2810*/  ISETP.GT.U32.AND P0, PT, R5, 0x43efffff, PT ;  /* 0x43efffff0500780c */ /* 0x000fda0003f04070 */
[----:B------:R-:W-:Y:S05]  /*2820*/  @P0 BRA `(.L_x_9903) ;  /* 0x00000000001c0947 */ /* 0x000fea0003800000 */
[----:B------:R-:W-:-:S13]  /*2830*/  ISETP.GE.U32.AND P0, PT, R5, 0x3c800000, PT ;  /* 0x3c8000000500780c */ /* 0x000fda0003f06070 */
[----:B------:R-:W-:-:S04]  /*2840*/  @P0 SHF.R.U32.HI R0, RZ, 0x14, R5 ;  /* 0x00000014ff000819 */ /* 0x000fc80000011605 */
[----:B------:R-:W-:-:S04]  /*2850*/  @P0 LOP3.LUT R0, R0, 0x1, RZ, 0xc0, !PT ;  /* 0x0000000100000812 */ /* 0x000fc800078ec0ff */
[C---:B------:R-:W-:Y:S01]  /*2860*/  @P0 IADD3 R3, R5.reuse, 0x407ffff, R0 ;  /* 0x0407ffff05030810 */ /* 0x040fe20007ffe000 */
[----:B------:R-:W-:-:S03]  /*2870*/  @!P0 FADD.FTZ R0, R5, 16384 ;  /* 0x4680000005008421 */ /* 0x000fc60000010000 */
[----:B------:R-:W-:Y:S01]  /*2880*/  @P0 SHF.R.U32.HI R3, RZ, 0x14, R3 ;  /* 0x00000014ff030819 */ /* 0x000fe20000011603 */
[----:B------:R-:W-:-:S07]  /*2890*/  @!P0 VIADD R3, R0, 0xb9800000 ;  /* 0xb980000000038836 */ /* 0x000fce0000000000 */
.L_x_9903:
[----:B------:R-:W-:Y:S05]  /*28a0*/  BSYNC B0 ;  /* 0x0000000000007941 */ /* 0x000fea0003800000 */
.L_x_9902:
[----:B------:R0:W-:Y:S01]  /*28b0*/  STG.E.U8 desc[UR36][R16.64], R3 ;  /* 0x0000000310007986 */ /* 0x0001e2000c101124 */
[----:B------:R-:W-:Y:S05]  /*28c0*/  BRA `(.L_x_9890) ;  /* 0x0000000400cc7947 */ /* 0x000fea0003800000 */
.L_x_9901:
[----:B------:R-:W-:-:S04]  /*28d0*/  FSEL R3, RZ, 1, !P0 ;  /* 0x3f800000ff037808 */ /* 0x000fc80004000000 */
[----:B------:R-:W-:-:S13]  /*28e0*/  ISETP.GT.U32.AND P0, PT, R3, 0x477fffff, PT ;  /* 0x477fffff0300780c */ /* 0x000fda0003f04070 */
[----:B------:R-:W-:Y:S05]  /*28f0*/  @P0 BRA `(.L_x_9904) ;  /* 0x0000000000280947 */ /* 0x000fea0003800000 */
[----:B------:R-:W-:-:S13]  /*2900*/  ISETP.GE.U32.AND P0, PT, R3, 0x38800000, PT ;  /* 0x388000000300780c */ /* 0x000fda0003f06070 */
[----:B------:R-:W-:-:S04]  /*2910*/  @P0 SHF.R.U32.HI R0, RZ, 0x15, R3 ;  /* 0x00000015ff000819 */ /* 0x000fc80000011603 */
[----:B------:R-:W-:Y:S01]  /*2920*/  @P0 LOP3.LUT R2, R0, 0x1, RZ, 0xc0, !PT ;  /* 0x0000000100020812 */ /* 0x000fe200078ec0ff */
[----:B------:R-:W-:-:S03]  /*2930*/  @!P0 FADD.FTZ R0, R3, 128 ;  /* 0x4300000003008421 */ /* 0x000fc60000010000 */
[----:B------:R-:W-:Y:S01]  /*2940*/  @P0 IADD3 R2, R3, 0x80fffff, R2 ;  /* 0x080fffff03020810 */ /* 0x000fe20007ffe002 */
[----:B------:R-:W-:-:S03]  /*2950*/  @!P0 VIADD R3, R0, 0xbd000000 ;  /* 0xbd00000000038836 */ /* 0x000fc60000000000 */
[----:B------:R-:W-:-:S05]  /*2960*/  @P0 SHF.R.U32.HI R5, RZ, 0x15, R2 ;  /* 0x00000015ff050819 */ /* 0x000fca0000011602 */
[----:B------:R0:W-:Y:S04]  /*2970*/  @P0 STG.E.U8 desc[UR36][R16.64], R5 ;  /* 0x0000000510000986 */ /* 0x0001e8000c101124 */
[----:B------:R0:W-:Y:S01]  /*2980*/  @!P0 STG.E.U8 desc[UR36][R16.64], R3 ;  /* 0x0000000310008986 */ /* 0x0001e2000c101124 */
[----:B------:R-:W-:Y:S05]  /*2990*/  BRA `(.L_x_9890) ;  /* 0x0000000400987947 */ /* 0x000fea0003800000 */
.L_x_9904:
[----:B------:R-:W-:Y:S01]  /*29a0*/  ISETP.GT.U32.AND P0, PT, R3, 0x7f800000, PT ;  /* 0x7f8000000300780c */ /* 0x000fe20003f04070 */
[----:B------:R-:W-:-:S05]  /*29b0*/  IMAD.MOV.U32 R3, RZ, RZ, 0x7f ;  /* 0x0000007fff037424 */ /* 0x000fca00078e00ff */
[----:B------:R-:W-:-:S05]  /*29c0*/  SEL R3, R3, 0x7c, P0 ;  /* 0x0000007c03037807 */ /* 0x000fca0000000000 */
[----:B------:R0:W-:Y:S01]  /*29d0*/  STG.E.U8 desc[UR36][R16.64], R3 ;  /* 0x0000000310007986 */ /* 0x0001e2000c101124 */
[----:B------:R-:W-:Y:S05]  /*29e0*/  BRA `(.L_x_9890) ;  /* 0x0000000400847947 */ /* 0x000fea0003800000 */
.L_x_9900:
[----:B------:R-:W-:-:S04]  /*29f0*/  FSEL R0, RZ, 1, !P0 ;  /* 0x3f800000ff007808 */ /* 0x000fc80004000000 */
[----:B------:R-:W-:-:S05]  /*2a00*/  F2FP.BF16.F32.PACK_AB R0, RZ, R0 ;  /* 0x00000000ff00723e */ /* 0x000fca00000010ff */
[----:B------:R0:W-:Y:S01]  /*2a10*/  STG.E.U16 desc[UR36][R16.64], R0 ;  /* 0x0000000010007986 */ /* 0x0001e2000c101524 */
[----:B------:R-:W-:Y:S05]  /*2a20*/  BRA `(.L_x_9890) ;  /* 0x0000000400747947 */ /* 0x000fea0003800000 */
.L_x_9897:
        /* <DEDUP_REMOVED lines=10> */
.L_x_9907:
        /* <DEDUP_REMOVED lines=16> */
.L_x_9910:
[----:B------:R-:W-:-:S07]  /*2bd0*/  PRMT R8, R0, 0x7610, R8 ;  /* 0x0000761000087816 */ /* 0x000fce0000000008 */
.L_x_9909:
[----:B------:R-:W-:Y:S05]  /*2be0*/  BSYNC B0 ;  /* 0x0000000000007941 */ /* 0x000fea0003800000 */
.L_x_9908:
[----:B------:R0:W-:Y:S01]  /*2bf0*/  STG.E.U8 desc[UR36][R16.64], R8 ;  /* 0x0000000810007986 */ /* 0x0001e2000c101124 */
[----:B------:R-:W-:Y:S05]  /*2c00*/  BRA `(.L_x_9890) ;  /* 0x0000000000fc7947 */ /* 0x000fea0003800000 */
.L_x_9906:
        /* <DEDUP_REMOVED lines=16> */
.L_x_9913:
[----:B------:R-:W-:-:S07]  /*2d10*/  PRMT R8, R0, 0x7610, R8 ;  /* 0x0000761000087816 */ /* 0x000fce0000000008 */
.L_x_9912:
[----:B------:R-:W-:Y:S05]  /*2d20*/  BSYNC B0 ;  /* 0x0000000000007941 */ /* 0x000fea0003800000 */
.L_x_9911:
[----:B------:R0:W-:Y:S01]  /*2d30*/  STG.E.U8 desc[UR36][R16.64], R8 ;  /* 0x0000000810007986 */ /* 0x0001e2000c101124 */
[----:B------:R-:W-:Y:S05]  /*2d40*/  BRA `(.L_x_9890) ;  /* 0x0000000000ac7947 */ /* 0x000fea0003800000 */
.L_x_9905:
[----:B------:R-:W-:-:S13]  /*2d50*/  ISETP.NE.AND P1, PT, R2, 0x1c, PT ;  /* 0x0000001c0200780c */ /* 0x000fda0003f25270 */
[----:B------:R-:W-:Y:S05]  /*2d60*/  @!P1 BRA `(.L_x_9914) ;  /* 0x0000000000a09947 */ /* 0x000fea0003800000 */
[----:B------:R-:W-:-:S13]  /*2d70*/  ISETP.NE.AND P1, PT, R2, 0x1d, PT ;  /* 0x0000001d0200780c */ /* 0x000fda0003f25270 */
[----:B------:R-:W-:Y:S05]  /*2d80*/  @!P1 BRA `(.L_x_9915) ;  /* 0x0000000000889947 */ /* 0x000fea0003800000 */
[----:B------:R-:W-:-:S13]  /*2d90*/  ISETP.NE.AND P1, PT, R2, 0x2c, PT ;  /* 0x0000002c0200780c */ /* 0x000fda0003f25270 */
[----:B------:R-:W-:Y:S05]  /*2da0*/  @P1 BRA `(.L_x_9889) ;  /* 0x00000000003c1947 */ /* 0x000fea0003800000 */
[----:B------:R-:W-:-:S04]  /*2db0*/  FSEL R3, RZ, 1, !P0 ;  /* 0x3f800000ff037808 */ /* 0x000fc80004000000 */
[----:B------:R-:W-:-:S04]  /*2dc0*/  SHF.R.U32.HI R2, RZ, 0x17, R3 ;  /* 0x00000017ff027819 */ /* 0x000fc80000011603 */
        /* <DEDUP_REMOVED lines=13> */
.L_x_9889:
        /* <DEDUP_REMOVED lines=16> */
.L_x_9916:
[----:B------:R-:W-:Y:S05]  /*2fa0*/  BRA `(.L_x_9890) ;  /* 0x0000000000147947 */ /* 0x000fea0003800000 */
.L_x_9915:
[----:B------:R-:W-:Y:S02]  /*2fb0*/  IMAD.MOV.U32 R2, RZ, RZ, R5 ;  /* 0x000000ffff027224 */ /* 0x000fe400078e0005 */
[----:B------:R-:W-:-:S05]  /*2fc0*/  IMAD.MOV.U32 R3, RZ, RZ, RZ ;  /* 0x000000ffff037224 */ /* 0x000fca00078e00ff */
[----:B------:R0:W-:Y:S01]  /*2fd0*/  STG.E.64 desc[UR36][R16.64], R2 ;  /* 0x0000000210007986 */ /* 0x0001e2000c101b24 */
[----:B------:R-:W-:Y:S05]  /*2fe0*/  BRA `(.L_x_9890) ;  /* 0x0000000000047947 */ /* 0x000fea0003800000 */
.L_x_9914:
[----:B------:R0:W-:Y:S02]  /*2ff0*/  STG.E desc[UR36][R16.64], R5 ;  /* 0x0000000510007986 */ /* 0x0001e4000c101924 */
.L_x_9890:
[----:B------:R-:W-:Y:S05]  /*3000*/  BSYNC B6 ;  /* 0x0000000000067941 */ /* 0x000fea0003800000 */
.L_x_9884:
[----:B------:R-:W-:-:S04]  /*3010*/  IMAD R18, R23, 0x200, R18 ;  /* 0x0000020017127824 */ /* 0x000fc800078e0212 */
[----:B------:R-:W-:-:S07]  /*3020*/  VIADD R19, R18, 0x80 ;  /* 0x0000008012137836 */ /* 0x000fce0000000000 */
.L_x_9849:
[----:B------:R-:W-:Y:S05]  /*3030*/  BSYNC B7 ;  /* 0x0000000000077941 */ /* 0x000fea0003800000 */
.L_x_9848:
        /* <DEDUP_REMOVED lines=307> */
.L_x_9919:
        /* <DEDUP_REMOVED lines=20> */
.L_x_9923:
[----:B------:R0:W5:Y:S01]  /*44b0*/  LDG.E.U8 R0, desc[UR36][R4.64] ;  /* 0x0000002404007981 */ /* 0x000162000c1e1100 */
[----:B------:R-:W-:Y:S05]  /*44c0*/  BRA `(.L_x_9925) ;  /* 0x0000000c00647947 */ /* 0x000fea0003800000 */
.L_x_9922:
        /* <DEDUP_REMOVED lines=8> */
.L_x_9927:
[----:B------:R3:W5:Y:S01]  /*4550*/  LDG.E.U8 R0, desc[UR36][R4.64] ;  /* 0x0000002404007981 */ /* 0x000762000c1e1100 */
[----:B------:R-:W-:Y:S05]  /*4560*/  BRA `(.L_x_9925) ;  /* 0x0000000c003c7947 */ /* 0x000fea0003800000 */
.L_x_9926:
[----:B------:R0:W5:Y:S01]  /*4570*/  LDG.E.U16 R0, desc[UR36][R4.64] ;  /* 0x0000002404007981 */ /* 0x000162000c1e1500 */
[----:B------:R-:W-:Y:S05]  /*4580*/  BRA `(.L_x_9925) ;  /* 0x0000000c00347947 */ /* 0x000fea0003800000 */
.L_x_9921:
        /* <DEDUP_REMOVED lines=10> */
.L_x_9929:
[----:B------:R-:W2:Y:S02]  /*4630*/  LDG.E.U16 R2, desc[UR36][R4.64] ;  /* 0x0000002404027981 */ /* 0x000ea4000c1e1500 */
[----:B--2---:R-:W-:-:S06]  /*4640*/  HADD2.F32 R2, -RZ, R2.H0_H0 ;  /* 0x20000002ff027230 */ /* 0x004fcc0000004100 */
[----:B------:R-:W0:Y:S02]  /*4650*/  F2I.S64.TRUNC R2, R2 ;  /* 0x0000000200027311 */ /* 0x000e24000020d900 */
[----:B0-----:R-:W-:Y:S01]  /*4660*/  PRMT R0, R2, 0x7610, R0 ;  /* 0x0000761002007816 */ /* 0x001fe20000000000 */
[----:B------:R-:W-:Y:S06]  /*4670*/  BRA `(.L_x_9925) ;  /* 0x0000000800f87947 */ /* 0x000fec0003800000 */
.L_x_9928:
        /* <DEDUP_REMOVED lines=10> */
.L_x_9931:
[----:B------:R-:W2:Y:S02]  /*4720*/  LDG.E.U16 R4, desc[UR36][R4.64] ;  /* 0x0000002404047981 */ /* 0x000ea4000c1e1500 */
[----:B--2---:R-:W-:-:S06]  /*4730*/  HADD2.F32 R2, -RZ, R4.H0_H0 ;  /* 0x20000004ff027230 */ /* 0x004fcc0000004100 */
[----:B------:R-:W0:Y:S02]  /*4740*/  F2I.S64.TRUNC R2, R2 ;  /* 0x0000000200027311 */ /* 0x000e24000020d900 */
[----:B0-----:R-:W-:Y:S01]  /*4750*/  PRMT R0, R2, 0x7610, R0 ;  /* 0x0000761002007816 */ /* 0x001fe20000000000 */
[----:B------:R-:W-:Y:S06]  /*4760*/  BRA `(.L_x_9925) ;  /* 0x0000000800bc7947 */ /* 0x000fec0003800000 */
.L_x_9930:
[----:B------:R-:W2:Y:S02]  /*4770*/  LDG.E.64 R2, desc[UR36][R4.64] ;  /* 0x0000002404027981 */ /* 0x000ea4000c1e1b00 */
[----:B--2---:R-:W0:Y:S02]  /*4780*/  F2I.S64.F64.TRUNC R2, R2 ;  /* 0x0000000200027311 */ /* 0x004e24000030d900 */
[----:B0-----:R-:W-:Y:S01]  /*4790*/  PRMT R0, R2, 0x7610, R0 ;  /* 0x0000761002007816 */ /* 0x001fe20000000000 */
[----:B------:R-:W-:Y:S06]  /*47a0*/  BRA `(.L_x_9925) ;  /* 0x0000000800ac7947 */ /* 0x000fec0003800000 */
.L_x_9920:
        /* <DEDUP_REMOVED lines=12> */
.L_x_9934:
[----:B------:R-:W2:Y:S02]  /*4870*/  LDG.E.64 R4, desc[UR36][R4.64] ;  /* 0x0000002404047981 */ /* 0x000ea4000c1e1b00 */
[----:B--2---:R-:W0:Y:S02]  /*4880*/  F2I.S64.F64.TRUNC R2, R4 ;  /* 0x0000000400027311 */ /* 0x004e24000030d900 */
[----:B0-----:R-:W-:Y:S01]  /*4890*/  PRMT R0, R2, 0x7610, R0 ;  /* 0x0000761002007816 */ /* 0x001fe20000000000 */
[----:B------:R-:W-:Y:S06]  /*48a0*/  BRA `(.L_x_9925) ;  /* 0x00000008006c7947 */ /* 0x000fec0003800000 */
.L_x_9933:
        /* <DEDUP_REMOVED lines=28> */
.L_x_9936:
        /* <DEDUP_REMOVED lines=15> */
.L_x_9935:
[----:B------:R-:W2:Y:S02]  /*4b60*/  LDG.E.U16 R2, desc[UR36][R4.64] ;  /* 0x0000002404027981 */ /* 0x000ea4000c1e1500 */
[----:B--2---:R-:W-:-:S06]  /*4b70*/  IMAD.U32 R2, R2, 0x10000, RZ ;  /* 0x0001000002027824 */ /* 0x004fcc00078e00ff */
[----:B------:R-:W0:Y:S02]  /*4b80*/  F2I.S64.TRUNC R2, R2 ;  /* 0x0000000200027311 */ /* 0x000e24000020d900 */
[----:B0-----:R-:W-:Y:S01]  /*4b90*/  PRMT R0, R2, 0x7610, R0 ;  /* 0x0000761002007816 */ /* 0x001fe20000000000 */
[----:B------:R-:W-:Y:S06]  /*4ba0*/  BRA `(.L_x_9925) ;  /* 0x0000000400ac7947 */ /* 0x000fec0003800000 */
.L_x_9932:
        /* <DEDUP_REMOVED lines=10> */
.L_x_9939:
        /* <DEDUP_REMOVED lines=21> */
.L_x_9943:
[----:B------:R-:W-:Y:S05]  /*4da0*/  BSYNC B1 ;  /* 0x0000000000017941 */ /* 0x000fea0003800000 */
.L_x_9942:
[----:B------:R-:W-:Y:S01]  /*4db0*/  IMAD.SHL.U32 R2, R2, 0x100000, RZ ;  /* 0x0010000002027824 */ /* 0x000fe200078e00ff */
[----:B------:R-:W-:-:S04]  /*4dc0*/  LEA R3, R0, 0x3b800000, 0x17 ;  /* 0x3b80000000037811 */ /* 0x000fc800078eb8ff */
[----:B------:R-:W-:-:S07]  /*4dd0*/  LOP3.LUT R2, R3, R2, R4, 0xfe, !PT ;  /* 0x0000000203027212 */ /* 0x000fce00078efe04 */
.L_x_9941:
[----:B------:R-:W-:Y:S05]  /*4de0*/  BSYNC B0 ;  /* 0x0000000000007941 */ /* 0x000fea0003800000 */
.L_x_9940:
[----:B------:R-:W0:Y:S02]  /*4df0*/  F2I.S64.TRUNC R2, R2 ;  /* 0x0000000200027311 */ /* 0x000e24000020d900 */
[----:B0-----:R-:W-:Y:S01]  /*4e00*/  PRMT R0, R2, 0x7610, R0 ;  /* 0x0000761002007816 */ /* 0x001fe20000000000 */
[----:B------:R-:W-:Y:S06]  /*4e10*/  BRA `(.L_x_9925) ;  /* 0x0000000400107947 */ /* 0x000fec0003800000 */
.L_x_9938:
        /* <DEDUP_REMOVED lines=21> */
.L_x_9947:
[----:B------:R-:W-:Y:S05]  /*4f70*/  BSYNC B1 ;  /* 0x0000000000017941 */ /* 0x000fea0003800000 */
.L_x_9946:
[----:B------:R-:W-:Y:S01]  /*4f80*/  IMAD.SHL.U32 R2, R2, 0x200000, RZ ;  /* 0x0020000002027824 */ /* 0x000fe200078e00ff */
[----:B------:R-:W-:-:S04]  /*4f90*/  LEA R3, R0, 0x37800000, 0x17 ;  /* 0x3780000000037811 */ /* 0x000fc800078eb8ff */
[----:B------:R-:W-:-:S07]  /*4fa0*/  LOP3.LUT R2, R3, R2, R4, 0xfe, !PT ;  /* 0x0000000203027212 */ /* 0x000fce00078efe04 */
.L_x_9945:
[----:B------:R-:W-:Y:S05]  /*4fb0*/  BSYNC B0 ;  /* 0x0000000000007941 */ /* 0x000fea0003800000 */
.L_x_9944:
[----:B------:R-:W0:Y:S02]  /*4fc0*/  F2I.S64.TRUNC R2, R2 ;  /* 0x0000000200027311 */ /* 0x000e24000020d900 */
[----:B0-----:R-:W-:Y:S01]  /*4fd0*/  PRMT R0, R2, 0x7610, R0 ;  /* 0x0000761002007816 */ /* 0x001fe20000000000 */
[----:B------:R-:W-:Y:S06]  /*4fe0*/  BRA `(.L_x_9925) ;  /* 0x00000000009c7947 */ /* 0x000fec0003800000 */
.L_x_9937:
        /* <DEDUP_REMOVED lines=14> */
.L_x_9951:
[----:B------:R-:W-:Y:S05]  /*50d0*/  BSYNC B0 ;  /* 0x0000000000007941 */ /* 0x000fea0003800000 */
.L_x_9950:
[----:B------:R-:W0:Y:S02]  /*50e0*/  F2I.S64.TRUNC R2, R2 ;  /* 0x0000000200027311 */ /* 0x000e24000020d900 */
[----:B0-----:R-:W-:Y:S01]  /*50f0*/  PRMT R0, R2, 0x7610, R0 ;  /* 0x0000761002007816 */ /* 0x001fe20000000000 */
[----:B------:R-:W-:Y:S06]  /*5100*/  BRA `(.L_x_9925) ;  /* 0x0000000000547947 */ /* 0x000fec0003800000 */
.L_x_9924:
        /* <DEDUP_REMOVED lines=16> */
.L_x_9952:
[----:B------:R-:W-:Y:S01]  /*5210*/  PRMT R0, RZ, 0x7610, R0 ;  /* 0x00007610ff007816 */ /* 0x000fe20000000000 */
[----:B------:R-:W-:Y:S06]  /*5220*/  BRA `(.L_x_9925) ;  /* 0x00000000000c7947 */ /* 0x000fec0003800000 */
.L_x_9949:
[----:B------:R2:W5:Y:S01]  /*5230*/  LDG.E.U8 R0, desc[UR36][R4.64] ;  /* 0x0000002404007981 */ /* 0x000562000c1e1100 */
[----:B------:R-:W-:Y:S05]  /*5240*/  BRA `(.L_x_9925) ;  /* 0x0000000000047947 */ /* 0x000fea0003800000 */
.L_x_9948:
[----:B------:R1:W5:Y:S02]  /*5250*/  LDG.E.U8 R0, desc[UR36][R4.64] ;  /* 0x0000002404007981 */ /* 0x000364000c1e1100 */
.L_x_9925:
[----:B01234-:R-:W0:Y:S01]  /*5260*/  LDC.U8 R4, c[0x0][0x421] ;  /* 0x00010840ff047b82 */ /* 0x01fe220000000000 */
[----:B-----5:R-:W-:Y:S01]  /*5270*/  LOP3.LUT P0, RZ, R0, 0xff, RZ, 0xc0, !PT ;  /* 0x000000ff00ff7812 */ /* 0x020fe2000780c0ff */
[----:B------:R-:W-:Y:S03]  /*5280*/  BSSY B6, `(.L_x_9953) ;  /* 0x00000d4000067945 */ /* 0x000fe60003800000 */
[----:B------:R-:W-:Y:S02]  /*5290*/  SEL R2, RZ, 0x1, !P0 ;  /* 0x00000001ff027807 */ /* 0x000fe40004000000 */
        /* <DEDUP_REMOVED lines=13> */
.L_x_9957:
[----:B------:R0:W-:Y:S01]  /*5370*/  STG.E.U8 desc[UR36][R16.64], R2 ;  /* 0x0000000210007986 */ /* 0x0001e2000c101124 */
[----:B------:R-:W-:Y:S05]  /*5380*/  BRA `(.L_x_9959) ;  /* 0x0000000c000c7947 */ /* 0x000fea0003800000 */
.L_x_9956:
        /* <DEDUP_REMOVED lines=9> */
.L_x_9961:
[----:B------:R0:W-:Y:S01]  /*5420*/  STG.E desc[UR36][R16.64], R2 ;  /* 0x0000000210007986 */ /* 0x0001e2000c101924 */
[----:B------:R-:W-:Y:S05]  /*5430*/  BRA `(.L_x_9959) ;  /* 0x0000000800e07947 */ /* 0x000fea0003800000 */
.L_x_9960:
[----:B------:R0:W-:Y:S01]  /*5440*/  STG.E.U16 desc[UR36][R16.64], R2 ;  /* 0x0000000210007986 */ /* 0x0001e2000c101524 */
[----:B------:R-:W-:Y:S05]  /*5450*/  BRA `(.L_x_9959) ;  /* 0x0000000800d87947 */ /* 0x000fea0003800000 */
.L_x_9955:
        /* <DEDUP_REMOVED lines=9> */
.L_x_9963:
[----:B------:R-:W-:-:S04]  /*54f0*/  FSEL R0, RZ, 1, !P0 ;  /* 0x3f800000ff007808 */ /* 0x000fc80004000000 */
[----:B------:R-:W-:-:S05]  /*5500*/  F2FP.F16.F32.PACK_AB R0, RZ, R0 ;  /* 0x00000000ff00723e */ /* 0x000fca00000000ff */
[----:B------:R0:W-:Y:S01]  /*5510*/  STG.E.U16 desc[UR36][R16.64], R0 ;  /* 0x0000000010007986 */ /* 0x0001e2000c101524 */
[----:B------:R-:W-:Y:S05]  /*5520*/  BRA `(.L_x_9959) ;  /* 0x0000000800a47947 */ /* 0x000fea0003800000 */
.L_x_9962:
        /* <DEDUP_REMOVED lines=10> */
.L_x_9965:
[----:B------:R-:W-:-:S04]  /*55d0*/  FSEL R0, RZ, 1, !P0 ;  /* 0x3f800000ff007808 */ /* 0x000fc80004000000 */
[----:B------:R-:W-:-:S04]  /*55e0*/  F2FP.F16.F32.PACK_AB R3, RZ, R0 ;  /* 0x00000000ff03723e */ /* 0x000fc800000000ff */
[----:B------:R-:W-:-:S05]  /*55f0*/  PRMT R3, R3, 0x5410, RZ ;  /* 0x0000541003037816 */ /* 0x000fca00000000ff */
[----:B------:R0:W-:Y:S01]  /*5600*/  STG.E desc[UR36][R16.64], R3 ;  /* 0x0000000310007986 */ /* 0x0001e2000c101924 */
[----:B------:R-:W-:Y:S05]  /*5610*/  BRA `(.L_x_9959) ;  /* 0x0000000800687947 */ /* 0x000fea0003800000 */
.L_x_9964:
[----:B------:R-:W-:Y:S01]  /*5620*/  FSEL R3, RZ, 1.875, !P0 ;  /* 0x3ff00000ff037808 */ /* 0x000fe20004000000 */
[----:B------:R-:W-:-:S05]  /*5630*/  IMAD.MOV.U32 R2, RZ, RZ, RZ ;  /* 0x000000ffff027224 */ /* 0x000fca00078e00ff */
[----:B------:R0:W-:Y:S01]  /*5640*/  STG.E.64 desc[UR36][R16.64], R2 ;  /* 0x0000000210007986 */ /* 0x0001e2000c101b24 */
[----:B------:R-:W-:Y:S05]  /*5650*/  BRA `(.L_x_9959) ;  /* 0x0000000800587947 */ /* 0x000fea0003800000 */
.L_x_9954:
        /* <DEDUP_REMOVED lines=10> */
.L_x_9968:
[----:B------:R-:W-:Y:S02]  /*5700*/  FSEL R5, RZ, 1.875, !P0 ;  /* 0x3ff00000ff057808 */ /* 0x000fe40004000000 */
[----:B------:R-:W-:Y:S01]  /*5710*/  CS2R R6, SRZ ;  /* 0x0000000000067805 */ /* 0x000fe2000001ff00 */
[----:B------:R-:W-:-:S05]  /*5720*/  IMAD.MOV.U32 R4, RZ, RZ, RZ ;  /* 0x000000ffff047224 */ /* 0x000fca00078e00ff */
[----:B------:R0:W-:Y:S01]  /*5730*/  STG.E.128 desc[UR36][R16.64], R4 ;  /* 0x0000000410007986 */ /* 0x0001e2000c101d24 */
[----:B------:R-:W-:Y:S05]  /*5740*/  BRA `(.L_x_9959) ;  /* 0x00000008001c7947 */ /* 0x000fea0003800000 */
.L_x_9967:
        /* <DEDUP_REMOVED lines=18> */
.L_x_9972:
[----:B------:R-:W-:Y:S05]  /*5870*/  BSYNC B0 ;  /* 0x0000000000007941 */ /* 0x000fea0003800000 */
.L_x_9971:
[----:B------:R0:W-:Y:S01]  /*5880*/  STG.E.U8 desc[UR36][R16.64], R3 ;  /* 0x0000000310007986 */ /* 0x0001e2000c101124 */
[----:B------:R-:W-:Y:S05]  /*5890*/  BRA `(.L_x_9959) ;  /* 0x0000000400c87947 */ /* 0x000fea0003800000 */
.L_x_9970:
        /* <DEDUP_REMOVED lines=13> */
.L_x_9973:
[----:B------:R-:W-:Y:S01]  /*5970*/  ISETP.GT.U32.AND P0, PT, R3, 0x7f800000, PT ;  /* 0x7f8000000300780c */ /* 0x000fe20003f04070 */
[----:B------:R-:W-:-:S05]  /*5980*/  IMAD.MOV.U32 R3, RZ, RZ, 0x7f ;  /* 0x0000007fff037424 */ /* 0x000fca00078e00ff */
[----:B------:R-:W-:-:S05]  /*5990*/  SEL R3, R3, 0x7c, P0 ;  /* 0x0000007c03037807 */ /* 0x000fca0000000000 */
[----:B------:R0:W-:Y:S01]  /*59a0*/  STG.E.U8 desc[UR36][R16.64], R3 ;  /* 0x0000000310007986 */ /* 0x0001e2000c101124 */
[----:B------:R-:W-:Y:S05]  /*59b0*/  BRA `(.L_x_9959) ;  /* 0x0000000400807947 */ /* 0x000fea0003800000 */
.L_x_9969:
[----:B------:R-:W-:-:S04]  /*59c0*/  FSEL R0, RZ, 1, !P0 ;  /* 0x3f800000ff007808 */ /* 0x000fc80004000000 */
[----:B------:R-:W-:-:S05]  /*59d0*/  F2FP.BF16.F32.PACK_AB R0, RZ, R0 ;  /* 0x00000000ff00723e */ /* 0x000fca00000010ff */
[----:B------:R0:W-:Y:S01]  /*59e0*/  STG.E.U16 desc[UR36][R16.64], R0 ;  /* 0x0000000010007986 */ /* 0x0001e2000c101524 */
[----:B------:R-:W-:Y:S05]  /*59f0*/  BRA `(.L_x_9959) ;  /* 0x0000000400707947 */ /* 0x000fea0003800000 */
.L_x_9966:
        /* <DEDUP_REMOVED lines=10> */
.L_x_9976:
        /* <DEDUP_REMOVED lines=16> */
.L_x_9979:
[----:B------:R-:W-:-:S07]  /*5ba0*/  PRMT R8, R0, 0x7610, R8 ;  /* 0x0000761000087816 */ /* 0x000fce0000000008 */
.L_x_9978:
[----:B------:R-:W-:Y:S05]  /*5bb0*/  BSYNC B0 ;  /* 0x0000000000007941 */ /* 0x000fea0003800000 */
.L_x_9977:
[----:B------:R3:W-:Y:S01]  /*5bc0*/  STG.E.U8 desc[UR36][R16.64], R8 ;  /* 0x0000000810007986 */ /* 0x0007e2000c101124 */
[----:B------:R-:W-:Y:S05]  /*5bd0*/  BRA `(.L_x_9959) ;  /* 0x0000000000f87947 */ /* 0x000fea0003800000 */
.L_x_9975:
        /* <DEDUP_REMOVED lines=16> */
.L_x_9982:
[----:B------:R-:W-:-:S07]  /*5ce0*/  PRMT R8, R0, 0x7610, R8 ;  /* 0x0000761000087816 */ /* 0x000fce0000000008 */
.L_x_9981:
[----:B------:R-:W-:Y:S05]  /*5cf0*/  BSYNC B0 ;  /* 0x0000000000007941 */ /* 0x000fea0003800000 */
.L_x_9980:
[----:B------:R0:W-:Y:S01]  /*5d00*/  STG.E.U8 desc[UR36][R16.64], R8 ;  /* 0x0000000810007986 */ /* 0x0001e2000c101124 */
[----:B------:R-:W-:Y:S05]  /*5d10*/  BRA `(.L_x_9959) ;  /* 0x0000000000a87947 */ /* 0x000fea0003800000 */
.L_x_9974:
        /* <DEDUP_REMOVED lines=21> */
.L_x_9958:
        /* <DEDUP_REMOVED lines=16> */
.L_x_9985:
[----:B------:R-:W-:Y:S05]  /*5f70*/  BRA `(.L_x_9959) ;  /* 0x0000000000107947 */ /* 0x000fea0003800000 */
.L_x_9984:
[----:B------:R-:W-:-:S05]  /*5f80*/  IMAD.MOV.U32 R3, RZ, RZ, RZ ;  /* 0x000000ffff037224 */ /* 0x000fca00078e00ff */
[----:B------:R2:W-:Y:S01]  /*5f90*/  STG.E.64 desc[UR36][R16.64], R2 ;  /* 0x0000000210007986 */ /* 0x0005e2000c101b24 */
[----:B------:R-:W-:Y:S05]  /*5fa0*/  BRA `(.L_x_9959) ;  /* 0x0000000000047947 */ /* 0x000fea0003800000 */
.L_x_9983:
[----:B------:R0:W-:Y:S02]  /*5fb0*/  STG.E desc[UR36][R16.64], R2 ;  /* 0x0000000210007986 */ /* 0x0001e4000c101924 */
.L_x_9959:
[----:B------:R-:W-:Y:S05]  /*5fc0*/  BSYNC B6 ;  /* 0x0000000000067941 */ /* 0x000fea0003800000 */
.L_x_9953:
[----:B------:R-:W-:-:S07]  /*5fd0*/  VIADD R19, R19, 0x80 ;  /* 0x0000008013137836 */ /* 0x000fce0000000000 */
.L_x_9918:
[----:B------:R-:W-:Y:S05]  /*5fe0*/  BSYNC B7 ;  /* 0x0000000000077941 */ /* 0x000fea0003800000 */
.L_x_9917:
        /* <DEDUP_REMOVED lines=307> */
.L_x_9988:
        /* <DEDUP_REMOVED lines=20> */
.L_x_9992:
[----:B------:R3:W5:Y:S01]  /*7460*/  LDG.E.U8 R0, desc[UR36][R4.64] ;  /* 0x0000002404007981 */ /* 0x000762000c1e1100 */
[----:B------:R-:W-:Y:S05]  /*7470*/  BRA `(.L_x_9994) ;  /* 0x0000000c00647947 */ /* 0x000fea0003800000 */
.L_x_9991:
        /* <DEDUP_REMOVED lines=8> */
.L_x_9996:
[----:B------:R2:W5:Y:S01]  /*7500*/  LDG.E.U8 R0, desc[UR36][R4.64] ;  /* 0x0000002404007981 */ /* 0x000562000c1e1100 */
[----:B------:R-:W-:Y:S05]  /*7510*/  BRA `(.L_x_9994) ;  /* 0x0000000c003c7947 */ /* 0x000fea0003800000 */
.L_x_9995:
[----:B------:R0:W5:Y:S01]  /*7520*/  LDG.E.U16 R0, desc[UR36][R4.64] ;  /* 0x0000002404007981 */ /* 0x000162000c1e1500 */
[----:B------:R-:W-:Y:S05]  /*7530*/  BRA `(.L_x_9994) ;  /* 0x0000000c00347947 */ /* 0x000fea0003800000 */
.L_x_9990:
        /* <DEDUP_REMOVED lines=10> */
.L_x_9998:
[----:B------:R-:W2:Y:S02]  /*75e0*/  LDG.E.U16 R2, desc[UR36][R4.64] ;  /* 0x0000002404027981 */ /* 0x000ea4000c1e1500 */
[----:B--2---:R-:W-:-:S06]  /*75f0*/  HADD2.F32 R2, -RZ, R2.H0_H0 ;  /* 0x20000002ff027230 */ /* 0x004fcc0000004100 */
[----:B------:R-:W0:Y:S02]  /*7600*/  F2I.S64.TRUNC R2, R2 ;  /* 0x0000000200027311 */ /* 0x000e24000020d900 */
[----:B0-----:R-:W-:Y:S01]  /*7610*/  PRMT R0, R2, 0x7610, R0 ;  /* 0x0000761002007816 */ /* 0x001fe20000000000 */
[----:B------:R-:W-:Y:S06]  /*7620*/  BRA `(.L_x_9994) ;  /* 0x0000000800f87947 */ /* 0x000fec0003800000 */
.L_x_9997:
        /* <DEDUP_REMOVED lines=10> */
.L_x_10000:
[----:B------:R-:W2:Y:S02]  /*76d0*/  LDG.E.U16 R4, desc[UR36][R4.64] ;  /* 0x0000002404047981 */ /* 0x000ea4000c1e1500 */
[----:B--2---:R-:W-:-:S06]  /*76e0*/  HADD2.F32 R2, -RZ, R4.H0_H0 ;  /* 0x20000004ff027230 */ /* 0x004fcc0000004100 */
[----:B------:R-:W0:Y:S02]  /*76f0*/  F2I.S64.TRUNC R2, R2 ;  /* 0x0000000200027311 */ /* 0x000e24000020d900 */
[----:B0-----:R-:W-:Y:S01]  /*7700*/  PRMT R0, R2, 0x7610, R0 ;  /* 0x0000761002007816 */ /* 0x001fe20000000000 */
[----:B------:R-:W-:Y:S06]  /*7710*/  BRA `(.L_x_9994) ;  /* 0x0000000800bc7947 */ /* 0x000fec0003800000 */
.L_x_9999:
[----:B------:R-:W2:Y:S02]  /*7720*/  LDG.E.64 R2, desc[UR36][R4.64] ;  /* 0x0000002404027981 */ /* 0x000ea4000c1e1b00 */
[----:B--2---:R-:W0:Y:S02]  /*7730*/  F2I.S64.F64.TRUNC R2, R2 ;  /* 0x0000000200027311 */ /* 0x004e24000030d900 */
[----:B0-----:R-:W-:Y:S01]  /*7740*/  PRMT R0, R2, 0x7610, R0 ;  /* 0x0000761002007816 */ /* 0x001fe20000000000 */
[----:B------:R-:W-:Y:S06]  /*7750*/  BRA `(.L_x_9994) ;  /* 0x0000000800ac7947 */ /* 0x000fec0003800000 */
.L_x_9989:
        /* <DEDUP_REMOVED lines=12> */
.L_x_10003:
[----:B------:R-:W2:Y:S02]  /*7820*/  LDG.E.64 R4, desc[UR36][R4.64] ;  /* 0x0000002404047981 */ /* 0x000ea4000c1e1b00 */
[----:B--2---:R-:W0:Y:S02]  /*7830*/  F2I.S64.F64.TRUNC R2, R4 ;  /* 0x0000000400027311 */ /* 0x004e24000030d900 */
[----:B0-----:R-:W-:Y:S01]  /*7840*/  PRMT R0, R2, 0x7610, R0 ;  /* 0x0000761002007816 */ /* 0x001fe20000000000 */
[----:B------:R-:W-:Y:S06]  /*7850*/  BRA `(.L_x_9994) ;  /* 0x00000008006c7947 */ /* 0x000fec0003800000 */
.L_x_10002:
        /* <DEDUP_REMOVED lines=28> */
.L_x_10005:
        /* <DEDUP_REMOVED lines=15> */
.L_x_10004:
[----:B------:R-:W2:Y:S02]  /*7b10*/  LDG.E.U16 R2, desc[UR36][R4.64] ;  /* 0x0000002404027981 */ /* 0x000ea4000c1e1500 */
[----:B--2---:R-:W-:-:S06]  /*7b20*/  IMAD.U32 R2, R2, 0x10000, RZ ;  /* 0x0001000002027824 */ /* 0x004fcc00078e00ff */
[----:B------:R-:W0:Y:S02]  /*7b30*/  F2I.S64.TRUNC R2, R2 ;  /* 0x0000000200027311 */ /* 0x000e24000020d900 */
[----:B0-----:R-:W-:Y:S01]  /*7b40*/  PRMT R0, R2, 0x7610, R0 ;  /* 0x0000761002007816 */ /* 0x001fe20000000000 */
[----:B------:R-:W-:Y:S06]  /*7b50*/  BRA `(.L_x_9994) ;  /* 0x0000000400ac7947 */ /* 0x000fec0003800000 */
.L_x_10001:
        /* <DEDUP_REMOVED lines=10> */
.L_x_10008:
        /* <DEDUP_REMOVED lines=21> */
.L_x_10012:
[----:B------:R-:W-:Y:S05]  /*7d50*/  BSYNC B1 ;  /* 0x0000000000017941 */ /* 0x000fea0003800000 */
.L_x_10011:
[----:B------:R-:W-:Y:S01]  /*7d60*/  IMAD.SHL.U32 R2, R2, 0x100000, RZ ;  /* 0x0010000002027824 */ /* 0x000fe200078e00ff */
[----:B------:R-:W-:-:S04]  /*7d70*/  LEA R3, R0, 0x3b800000, 0x17 ;  /* 0x3b80000000037811 */ /* 0x000fc800078eb8ff */
[----:B------:R-:W-:-:S07]  /*7d80*/  LOP3.LUT R2, R3, R2, R4, 0xfe, !PT ;  /* 0x0000000203027212 */ /* 0x000fce00078efe04 */
.L_x_10010:
[----:B------:R-:W-:Y:S05]  /*7d90*/  BSYNC B0 ;  /* 0x0000000000007941 */ /* 0x000fea0003800000 */
.L_x_10009:
[----:B------:R-:W0:Y:S02]  /*7da0*/  F2I.S64.TRUNC R2, R2 ;  /* 0x0000000200027311 */ /* 0x000e24000020d900 */
[----:B0-----:R-:W-:Y:S01]  /*7db0*/  PRMT R0, R2, 0x7610, R0 ;  /* 0x0000761002007816 */ /* 0x001fe20000000000 */
[----:B------:R-:W-:Y:S06]  /*7dc0*/  BRA `(.L_x_9994) ;  /* 0x0000000400107947 */ /* 0x000fec0003800000 */
.L_x_10007:
        /* <DEDUP_REMOVED lines=21> */
.L_x_10016:
[----:B------:R-:W-:Y:S05]  /*7f20*/  BSYNC B1 ;  /* 0x0000000000017941 */ /* 0x000fea0003800000 */
.L_x_10015:
[----:B------:R-:W-:Y:S01]  /*7f30*/  IMAD.SHL.U32 R2, R2, 0x200000, RZ ;  /* 0x0020000002027824 */ /* 0x000fe200078e00ff */
[----:B------:R-:W-:-:S04]  /*7f40*/  LEA R3, R0, 0x37800000, 0x17 ;  /* 0x3780000000037811 */ /* 0x000fc800078eb8ff */
[----:B------:R-:W-:-:S07]  /*7f50*/  LOP3.LUT R2, R3, R2, R4, 0xfe, !PT ;  /* 0x0000000203027212 */ /* 0x000fce00078efe04 */
.L_x_10014:
[----:B------:R-:W-:Y:S05]  /*7f60*/  BSYNC B0 ;  /* 0x0000000000007941 */ /* 0x000fea0003800000 */
.L_x_10013:
[----:B------:R-:W0:Y:S02]  /*7f70*/  F2I.S64.TRUNC R2, R2 ;  /* 0x0000000200027311 */ /* 0x000e24000020d900 */
[----:B0-----:R-:W-:Y:S01]  /*7f80*/  PRMT R0, R2, 0x7610, R0 ;  /* 0x0000761002007816 */ /* 0x001fe20000000000 */
[----:B------:R-:W-:Y:S06]  /*7f90*/  BRA `(.L_x_9994) ;  /* 0x00000000009c7947 */ /* 0x000fec0003800000 */
.L_x_10006:
        /* <DEDUP_REMOVED lines=14> */
.L_x_10020:
[----:B------:R-:W-:Y:S05]  /*8080*/  BSYNC B0 ;  /* 0x0000000000007941 */ /* 0x000fea0003800000 */
.L_x_10019:
[----:B------:R-:W0:Y:S02]  /*8090*/  F2I.S64.TRUNC R2, R2 ;  /* 0x0000000200027311 */ /* 0x000e24000020d900 */
[----:B0-----:R-:W-:Y:S01]  /*80a0*/  PRMT R0, R2, 0x7610, R0 ;  /* 0x0000761002007816 */ /* 0x001fe20000000000 */
[----:B------:R-:W-:Y:S06]  /*80b0*/  BRA `(.L_x_9994) ;  /* 0x0000000000547947 */ /* 0x000fec0003800000 */
.L_x_9993:
        /* <DEDUP_REMOVED lines=16> */
.L_x_10021:
[----:B------:R-:W-:Y:S01]  /*81c0*/  PRMT R0, RZ, 0x7610, R0 ;  /* 0x00007610ff007816 */ /* 0x000fe20000000000 */
[----:B------:R-:W-:Y:S06]  /*81d0*/  BRA `(.L_x_9994) ;  /* 0x00000000000c7947 */ /* 0x000fec0003800000 */
.L_x_10018:
[----:B------:R0:W5:Y:S01]  /*81e0*/  LDG.E.U8 R0, desc[UR36][R4.64] ;  /* 0x0000002404007981 */ /* 0x000162000c1e1100 */
[----:B------:R-:W-:Y:S05]  /*81f0*/  BRA `(.L_x_9994) ;  /* 0x0000000000047947 */ /* 0x000fea0003800000 */
.L_x_10017:
[----:B------:R0:W5:Y:S02]  /*8200*/  LDG.E.U8 R0, desc[UR36][R4.64] ;  /* 0x0000002404007981 */ /* 0x000164000c1e1100 */
.L_x_9994:
        /* <DEDUP_REMOVED lines=17> */
.L_x_10026:
[----:B------:R0:W-:Y:S01]  /*8320*/  STG.E.U8 desc[UR36][R16.64], R2 ;  /* 0x0000000210007986 */ /* 0x0001e2000c101124 */
[----:B------:R-:W-:Y:S05]  /*8330*/  BRA `(.L_x_10028) ;  /* 0x0000000c000c7947 */ /* 0x000fea0003800000 */
.L_x_10025:
        /* <DEDUP_REMOVED lines=9> */
.L_x_10030:
[----:B------:R0:W-:Y:S01]  /*83d0*/  STG.E desc[UR36][R16.64], R2 ;  /* 0x0000000210007986 */ /* 0x0001e2000c101924 */
[----:B------:R-:W-:Y:S05]  /*83e0*/  BRA `(.L_x_10028) ;  /* 0x0000000800e07947 */ /* 0x000fea0003800000 */
.L_x_10029:
[----:B------:R0:W-:Y:S01]  /*83f0*/  STG.E.U16 desc[UR36][R16.64], R2 ;  /* 0x0000000210007986 */ /* 0x0001e2000c101524 */
[----:B------:R-:W-:Y:S05]  /*8400*/  BRA `(.L_x_10028) ;  /* 0x0000000800d87947 */ /* 0x000fea0003800000 */
.L_x_10024:
        /* <DEDUP_REMOVED lines=9> */
.L_x_10032:
[----:B------:R-:W-:-:S04]  /*84a0*/  FSEL R0, RZ, 1, !P0 ;  /* 0x3f800000ff007808 */ /* 0x000fc80004000000 */
[----:B------:R-:W-:-:S05]  /*84b0*/  F2FP.F16.F32.PACK_AB R0, RZ, R0 ;  /* 0x00000000ff00723e */ /* 0x000fca00000000ff */
[----:B------:R0:W-:Y:S01]  /*84c0*/  STG.E.U16 desc[UR36][R16.64], R0 ;  /* 0x0000000010007986 */ /* 0x0001e2000c101524 */
[----:B------:R-:W-:Y:S05]  /*84d0*/  BRA `(.L_x_10028) ;  /* 0x0000000800a47947 */ /* 0x000fea0003800000 */
.L_x_10031:
        /* <DEDUP_REMOVED lines=10> */
.L_x_10034:
[----:B------:R-:W-:-:S04]  /*8580*/  FSEL R0, RZ, 1, !P0 ;  /* 0x3f800000ff007808 */ /* 0x000fc80004000000 */
[----:B------:R-:W-:-:S04]  /*8590*/  F2FP.F16.F32.PACK_AB R3, RZ, R0 ;  /* 0x00000000ff03723e */ /* 0x000fc800000000ff */
[----:B------:R-:W-:-:S05]  /*85a0*/  PRMT R3, R3, 0x5410, RZ ;  /* 0x0000541003037816 */ /* 0x000fca00000000ff */
[----:B------:R0:W-:Y:S01]  /*85b0*/  STG.E desc[UR36][R16.64], R3 ;  /* 0x0000000310007986 */ /* 0x0001e2000c101924 */
[----:B------:R-:W-:Y:S05]  /*85c0*/  BRA `(.L_x_10028) ;  /* 0x0000000800687947 */ /* 0x000fea0003800000 */
.L_x_10033:
[----:B------:R-:W-:Y:S01]  /*85d0*/  FSEL R3, RZ, 1.875, !P0 ;  /* 0x3ff00000ff037808 */ /* 0x000fe20004000000 */
[----:B------:R-:W-:-:S05]  /*85e0*/  IMAD.MOV.U32 R2, RZ, RZ, RZ ;  /* 0x000000ffff027224 */ /* 0x000fca00078e00ff */
[----:B------:R0:W-:Y:S01]  /*85f0*/  STG.E.64 desc[UR36][R16.64], R2 ;  /* 0x0000000210007986 */ /* 0x0001e2000c101b24 */
[----:B------:R-:W-:Y:S05]  /*8600*/  BRA `(.L_x_10028) ;  /* 0x0000000800587947 */ /* 0x000fea0003800000 */
.L_x_10023:
        /* <DEDUP_REMOVED lines=10> */
.L_x_10037:
[----:B------:R-:W-:Y:S02]  /*86b0*/  FSEL R5, RZ, 1.875, !P0 ;  /* 0x3ff00000ff057808 */ /* 0x000fe40004000000 */
[----:B------:R-:W-:Y:S01]  /*86c0*/  CS2R R6, SRZ ;  /* 0x0000000000067805 */ /* 0x000fe2000001ff00 */
[----:B------:R-:W-:-:S05]  /*86d0*/  IMAD.MOV.U32 R4, RZ, RZ, RZ ;  /* 0x000000ffff047224 */ /* 0x000fca00078e00ff */
[----:B------:R0:W-:Y:S01]  /*86e0*/  STG.E.128 desc[UR36][R16.64], R4 ;  /* 0x0000000410007986 */ /* 0x0001e2000c101d24 */
[----:B------:R-:W-:Y:S05]  /*86f0*/  BRA `(.L_x_10028) ;  /* 0x00000008001c7947 */ /* 0x000fea0003800000 */
.L_x_10036:
        /* <DEDUP_REMOVED lines=18> */
.L_x_10041:
[----:B------:R-:W-:Y:S05]  /*8820*/  BSYNC B0 ;  /* 0x0000000000007941 */ /* 0x000fea0003800000 */
.L_x_10040:
[----:B------:R0:W-:Y:S01]  /*8830*/  STG.E.U8 desc[UR36][R16.64], R3 ;  /* 0x0000000310007986 */ /* 0x0001e2000c101124 */
[----:B------:R-:W-:Y:S05]  /*8840*/  BRA `(.L_x_10028) ;  /* 0x0000000400c87947 */ /* 0x000fea0003800000 */
.L_x_10039:
        /* <DEDUP_REMOVED lines=13> */
.L_x_10042:
[----:B------:R-:W-:Y:S01]  /*8920*/  ISETP.GT.U32.AND P0, PT, R3, 0x7f800000, PT ;  /* 0x7f8000000300780c */ /* 0x000fe20003f04070 */
[----:B------:R-:W-:-:S05]  /*8930*/  IMAD.MOV.U32 R3, RZ, RZ, 0x7f ;  /* 0x0000007fff037424 */ /* 0x000fca00078e00ff */
[----:B------:R-:W-:-:S05]  /*8940*/  SEL R3, R3, 0x7c, P0 ;  /* 0x0000007c03037807 */ /* 0x000fca0000000000 */
[----:B------:R0:W-:Y:S01]  /*8950*/  STG.E.U8 desc[UR36][R16.64], R3 ;  /* 0x0000000310007986 */ /* 0x0001e2000c101124 */
[----:B------:R-:W-:Y:S05]  /*8960*/  BRA `(.L_x_10028) ;  /* 0x0000000400807947 */ /* 0x000fea0003800000 */
.L_x_10038:
[----:B------:R-:W-:-:S04]  /*8970*/  FSEL R0, RZ, 1, !P0 ;  /* 0x3f800000ff007808 */ /* 0x000fc80004000000 */
[----:B------:R-:W-:-:S05]  /*8980*/  F2FP.BF16.F32.PACK_AB R0, RZ, R0 ;  /* 0x00000000ff00723e */ /* 0x000fca00000010ff */
[----:B------:R0:W-:Y:S01]  /*8990*/  STG.E.U16 desc[UR36][R16.64], R0 ;  /* 0x0000000010007986 */ /* 0x0001e2000c101524 */
[----:B------:R-:W-:Y:S05]  /*89a0*/  BRA `(.L_x_10028) ;  /* 0x0000000400707947 */ /* 0x000fea0003800000 */
.L_x_10035:
        /* <DEDUP_REMOVED lines=10> */
.L_x_10045:
        /* <DEDUP_REMOVED lines=16> */
.L_x_10048:
[----:B------:R-:W-:-:S07]  /*8b50*/  PRMT R8, R0, 0x7610, R8 ;  /* 0x0000761000087816 */ /* 0x000fce0000000008 */
.L_x_10047:
[----:B------:R-:W-:Y:S05]  /*8b60*/  BSYNC B0 ;  /* 0x0000000000007941 */ /* 0x000fea0003800000 */
.L_x_10046:
[----:B------:R3:W-:Y:S01]  /*8b70*/  STG.E.U8 desc[UR36][R16.64], R8 ;  /* 0x0000000810007986 */ /* 0x0007e2000c101124 */
[----:B------:R-:W-:Y:S05]  /*8b80*/  BRA `(.L_x_10028) ;  /* 0x0000000000f87947 */ /* 0x000fea0003800000 */
.L_x_10044:
        /* <DEDUP_REMOVED lines=16> */
.L_x_10051:
[----:B------:R-:W-:-:S07]  /*8c90*/  PRMT R8, R0, 0x7610, R8 ;  /* 0x0000761000087816 */ /* 0x000fce0000000008 */
.L_x_10050:
[----:B------:R-:W-:Y:S05]  /*8ca0*/  BSYNC B0 ;  /* 0x0000000000007941 */ /* 0x000fea0003800000 */
.L_x_10049:
[----:B------:R0:W-:Y:S01]  /*8cb0*/  STG.E.U8 desc[UR36][R16.64], R8 ;  /* 0x0000000810007986 */ /* 0x0001e2000c101124 */
[----:B------:R-:W-:Y:S05]  /*8cc0*/  BRA `(.L_x_10028) ;  /* 0x0000000000a87947 */ /* 0x000fea0003800000 */
.L_x_10043:
        /* <DEDUP_REMOVED lines=21> */
.L_x_10027:
        /* <DEDUP_REMOVED lines=16> */
.L_x_10054:
[----:B------:R-:W-:Y:S05]  /*8f20*/  BRA `(.L_x_10028) ;  /* 0x0000000000107947 */ /* 0x000fea0003800000 */
.L_x_10053:
[----:B------:R-:W-:-:S05]  /*8f30*/  IMAD.MOV.U32 R3, RZ, RZ, RZ ;  /* 0x000000ffff037224 */ /* 0x000fca00078e00ff */
[----:B------:R2:W-:Y:S01]  /*8f40*/  STG.E.64 desc[UR36][R16.64], R2 ;  /* 0x0000000210007986 */ /* 0x0005e2000c101b24 */
[----:B------:R-:W-:Y:S05]  /*8f50*/  BRA `(.L_x_10028) ;  /* 0x0000000000047947 */ /* 0x000fea0003800000 */
.L_x_10052:
[----:B------:R0:W-:Y:S02]  /*8f60*/  STG.E desc[UR36][R16.64], R2 ;  /* 0x0000000210007986 */ /* 0x0001e4000c101924 */
.L_x_10028:
[----:B------:R-:W-:Y:S05]  /*8f70*/  BSYNC B6 ;  /* 0x0000000000067941 */ /* 0x000fea0003800000 */
.L_x_10022:
[----:B------:R-:W-:-:S07]  /*8f80*/  VIADD R19, R19, 0x80 ;  /* 0x0000008013137836 */ /* 0x000fce0000000000 */
.L_x_9987:
[----:B------:R-:W-:Y:S05]  /*8f90*/  BSYNC B7 ;  /* 0x0000000000077941 */ /* 0x000fea0003800000 */
.L_x_9986:
        /* <DEDUP_REMOVED lines=306> */
.L_x_10055:
        /* <DEDUP_REMOVED lines=20> */
.L_x_10059:
[----:B------:R4:W5:Y:S01]  /*a400*/  LDG.E.U8 R0, desc[UR36][R4.64] ;  /* 0x0000002404007981 */ /* 0x000962000c1e1100 */
[----:B------:R-:W-:Y:S05]  /*a410*/  BRA `(.L_x_10061) ;  /* 0x0000000c00647947 */ /* 0x000fea0003800000 */
.L_x_10058:
        /* <DEDUP_REMOVED lines=8> */
.L_x_10063:
[----:B------:R2:W5:Y:S01]  /*a4a0*/  LDG.E.U8 R0, desc[UR36][R4.64] ;  /* 0x0000002404007981 */ /* 0x000562000c1e1100 */
[----:B------:R-:W-:Y:S05]  /*a4b0*/  BRA `(.L_x_10061) ;  /* 0x0000000c003c7947 */ /* 0x000fea0003800000 */
.L_x_10062:
[----:B------:R0:W5:Y:S01]  /*a4c0*/  LDG.E.U16 R0, desc[UR36][R4.64] ;  /* 0x0000002404007981 */ /* 0x000162000c1e1500 */
[----:B------:R-:W-:Y:S05]  /*a4d0*/  BRA `(.L_x_10061) ;  /* 0x0000000c00347947 */ /* 0x000fea0003800000 */
.L_x_10057:
        /* <DEDUP_REMOVED lines=10> */
.L_x_10065:
[----:B------:R-:W2:Y:S02]  /*a580*/  LDG.E.U16 R2, desc[UR36][R4.64] ;  /* 0x0000002404027981 */ /* 0x000ea4000c1e1500 */
[----:B--2---:R-:W-:-:S06]  /*a590*/  HADD2.F32 R2, -RZ, R2.H0_H0 ;  /* 0x20000002ff027230 */ /* 0x004fcc0000004100 */
[----:B------:R-:W0:Y:S02]  /*a5a0*/  F2I.S64.TRUNC R2, R2 ;  /* 0x0000000200027311 */ /* 0x000e24000020d900 */
[----:B0-----:R-:W-:Y:S01]  /*a5b0*/  PRMT R0, R2, 0x7610, R0 ;  /* 0x0000761002007816 */ /* 0x001fe20000000000 */
[----:B------:R-:W-:Y:S06]  /*a5c0*/  BRA `(.L_x_10061) ;  /* 0x0000000800f87947 */ /* 0x000fec0003800000 */
.L_x_10064:
        /* <DEDUP_REMOVED lines=10> */
.L_x_10067:
[----:B------:R-:W2:Y:S02]  /*a670*/  LDG.E.U16 R4, desc[UR36][R4.64] ;  /* 0x0000002404047981 */ /* 0x000ea4000c1e1500 */
[----:B--2---:R-:W-:-:S06]  /*a680*/  HADD2.F32 R2, -RZ, R4.H0_H0 ;  /* 0x20000004ff027230 */ /* 0x004fcc0000004100 */
[----:B------:R-:W0:Y:S02]  /*a690*/  F2I.S64.TRUNC R2, R2 ;  /* 0x0000000200027311 */ /* 0x000e24000020d900 */
[----:B0-----:R-:W-:Y:S01]  /*a6a0*/  PRMT R0, R2, 0x7610, R0 ;  /* 0x0000761002007816 */ /* 0x001fe20000000000 */
[----:B------:R-:W-:Y:S06]  /*a6b0*/  BRA `(.L_x_10061) ;  /* 0x0000000800bc7947 */ /* 0x000fec0003800000 */
.L_x_10066:
[----:B------:R-:W2:Y:S02]  /*a6c0*/  LDG.E.64 R2, desc[UR36][R4.64] ;  /* 0x0000002404027981 */ /* 0x000ea4000c1e1b00 */
[----:B--2---:R-:W0:Y:S02]  /*a6d0*/  F2I.S64.F64.TRUNC R2, R2 ;  /* 0x0000000200027311 */ /* 0x004e24000030d900 */
[----:B0-----:R-:W-:Y:S01]  /*a6e0*/  PRMT R0, R2, 0x7610, R0 ;  /* 0x0000761002007816 */ /* 0x001fe20000000000 */
[----:B------:R-:W-:Y:S06]  /*a6f0*/  BRA `(.L_x_10061) ;  /* 0x0000000800ac7947 */ /* 0x000fec0003800000 */
.L_x_10056:
        /* <DEDUP_REMOVED lines=12> */
.L_x_10070:
[----:B------:R-:W2:Y:S02]  /*a7c0*/  LDG.E.64 R4, desc[UR36][R4.64] ;  /* 0x0000002404047981 */ /* 0x000ea4000c1e1b00 */
[----:B--2---:R-:W0:Y:S02]  /*a7d0*/  F2I.S64.F64.TRUNC R2, R4 ;  /* 0x0000000400027311 */ /* 0x004e24000030d900 */
[----:B0-----:R-:W-:Y:S01]  /*a7e0*/  PRMT R0, R2, 0x7610, R0 ;  /* 0x0000761002007816 */ /* 0x001fe20000000000 */
[----:B------:R-:W-:Y:S06]  /*a7f0*/  BRA `(.L_x_10061) ;  /* 0x00000008006c7947 */ /* 0x000fec0003800000 */
.L_x_10069:
        /* <DEDUP_REMOVED lines=28> */
.L_x_10072:
        /* <DEDUP_REMOVED lines=15> */
.L_x_10071:
[----:B------:R-:W2:Y:S02]  /*aab0*/  LDG.E.U16 R2, desc[UR36][R4.64] ;  /* 0x0000002404027981 */ /* 0x000ea4000c1e1500 */
[----:B--2---:R-:W-:-:S06]  /*aac0*/  IMAD.U32 R2, R2, 0x10000, RZ ;  /* 0x0001000002027824 */ /* 0x004fcc00078e00ff */
[----:B------:R-:W0:Y:S02]  /*aad0*/  F2I.S64.TRUNC R2, R2 ;  /* 0x0000000200027311 */ /* 0x000e24000020d900 */
[----:B0-----:R-:W-:Y:S01]  /*aae0*/  PRMT R0, R2, 0x7610, R0 ;  /* 0x0000761002007816 */ /* 0x001fe20000000000 */
[----:B------:R-:W-:Y:S06]  /*aaf0*/  BRA `(.L_x_10061) ;  /* 0x0000000400ac7947 */ /* 0x000fec0003800000 */
.L_x_10068:
        /* <DEDUP_REMOVED lines=10> */
.L_x_10075:
        /* <DEDUP_REMOVED lines=21> */
.L_x_10079:
[----:B------:R-:W-:Y:S05]  /*acf0*/  BSYNC B1 ;  /* 0x0000000000017941 */ /* 0x000fea0003800000 */
.L_x_10078:
[----:B------:R-:W-:Y:S01]  /*ad00*/  IMAD.SHL.U32 R2, R2, 0x100000, RZ ;  /* 0x0010000002027824 */ /* 0x000fe200078e00ff */
[----:B------:R-:W-:-:S04]  /*ad10*/  LEA R3, R0, 0x3b800000, 0x17 ;  /* 0x3b80000000037811 */ /* 0x000fc800078eb8ff */
[----:B------:R-:W-:-:S07]  /*ad20*/  LOP3.LUT R2, R3, R2, R4, 0xfe, !PT ;  /* 0x0000000203027212 */ /* 0x000fce00078efe04 */
.L_x_10077:
[----:B------:R-:W-:Y:S05]  /*ad30*/  BSYNC B0 ;  /* 0x0000000000007941 */ /* 0x000fea0003800000 */
.L_x_10076:
[----:B------:R-:W0:Y:S02]  /*ad40*/  F2I.S64.TRUNC R2, R2 ;  /* 0x0000000200027311 */ /* 0x000e24000020d900 */
[----:B0-----:R-:W-:Y:S01]  /*ad50*/  PRMT R0, R2, 0x7610, R0 ;  /* 0x0000761002007816 */ /* 0x001fe20000000000 */
[----:B------:R-:W-:Y:S06]  /*ad60*/  BRA `(.L_x_10061) ;  /* 0x0000000400107947 */ /* 0x000fec0003800000 */
.L_x_10074:
        /* <DEDUP_REMOVED lines=21> */
.L_x_10083:
[----:B------:R-:W-:Y:S05]  /*aec0*/  BSYNC B1 ;  /* 0x0000000000017941 */ /* 0x000fea0003800000 */
.L_x_10082:
[----:B------:R-:W-:Y:S01]  /*aed0*/  IMAD.SHL.U32 R2, R2, 0x200000, RZ ;  /* 0x0020000002027824 */ /* 0x000fe200078e00ff */
[----:B------:R-:W-:-:S04]  /*aee0*/  LEA R3, R0, 0x37800000, 0x17 ;  /* 0x3780000000037811 */ /* 0x000fc800078eb8ff */
[----:B------:R-:W-:-:S07]  /*aef0*/  LOP3.LUT R2, R3, R2, R4, 0xfe, !PT ;  /* 0x0000000203027212 */ /* 0x000fce00078efe04 */
.L_x_10081:
[----:B------:R-:W-:Y:S05]  /*af00*/  BSYNC B0 ;  /* 0x0000000000007941 */ /* 0x000fea0003800000 */
.L_x_10080:
[----:B------:R-:W0:Y:S02]  /*af10*/  F2I.S64.TRUNC R2, R2 ;  /* 0x0000000200027311 */ /* 0x000e24000020d900 */
[----:B0-----:R-:W-:Y:S01]  /*af20*/  PRMT R0, R2, 0x7610, R0 ;  /* 0x0000761002007816 */ /* 0x001fe20000000000 */
[----:B------:R-:W-:Y:S06]  /*af30*/  BRA `(.L_x_10061) ;  /* 0x00000000009c7947 */ /* 0x000fec0003800000 */
.L_x_10073:
        /* <DEDUP_REMOVED lines=14> */
.L_x_10087:
[----:B------:R-:W-:Y:S05]  /*b020*/  BSYNC B0 ;  /* 0x0000000000007941 */ /* 0x000fea0003800000 */
.L_x_10086:
[----:B------:R-:W0:Y:S02]  /*b030*/  F2I.S64.TRUNC R2, R2 ;  /* 0x0000000200027311 */ /* 0x000e24000020d900 */
[----:B0-----:R-:W-:Y:S01]  /*b040*/  PRMT R0, R2, 0x7610, R0 ;  /* 0x0000761002007816 */ /* 0x001fe20000000000 */
[----:B------:R-:W-:Y:S06]  /*b050*/  BRA `(.L_x_10061) ;  /* 0x0000000000547947 */ /* 0x000fec0003800000 */
.L_x_10060:
        /* <DEDUP_REMOVED lines=16> */
.L_x_10088:
[----:B------:R-:W-:Y:S01]  /*b160*/  PRMT R0, RZ, 0x7610, R0 ;  /* 0x00007610ff007816 */ /* 0x000fe20000000000 */
[----:B------:R-:W-:Y:S06]  /*b170*/  BRA `(.L_x_10061) ;  /* 0x00000000000c7947 */ /* 0x000fec0003800000 */
.L_x_10085:
[----:B------:R0:W5:Y:S01]  /*b180*/  LDG.E.U8 R0, desc[UR36][R4.64] ;  /* 0x0000002404007981 */ /* 0x000162000c1e1100 */
[----:B------:R-:W-:Y:S05]  /*b190*/  BRA `(.L_x_10061) ;  /* 0x0000000000047947 */ /* 0x000fea0003800000 */
.L_x_10084:
[----:B------:R0:W5:Y:S02]  /*b1a0*/  LDG.E.U8 R0, desc[UR36][R4.64] ;  /* 0x0000002404007981 */ /* 0x000164000c1e1100 */
.L_x_10061:
[----:B01234-:R-:W0:Y:S01]  /*b1b0*/  LDC.U8 R4, c[0x0][0x421] ;  /* 0x00010840ff047b82 */ /* 0x01fe220000000000 */
[----:B-----5:R-:W-:-:S04]  /*b1c0*/  LOP3.LUT P0, RZ, R0, 0xff, RZ, 0xc0, !PT ;  /* 0x000000ff00ff7812 */ /* 0x020fc8000780c0ff */
        /* <DEDUP_REMOVED lines=14> */
.L_x_10092:
[----:B------:R-:W-:Y:S01]  /*b2b0*/  STG.E.U8 desc[UR36][R16.64], R2 ;  /* 0x0000000210007986 */ /* 0x000fe2000c101124 */
[----:B------:R-:W-:Y:S05]  /*b2c0*/  EXIT ;  /* 0x000000000000794d */ /* 0x000fea0003800000 */
.L_x_10091:
        /* <DEDUP_REMOVED lines=9> */
.L_x_10095:
[----:B------:R-:W-:Y:S01]  /*b360*/  STG.E desc[UR36][R16.64], R2 ;  /* 0x0000000210007986 */ /* 0x000fe2000c101924 */
[----:B------:R-:W-:Y:S05]  /*b370*/  EXIT ;  /* 0x000000000000794d */ /* 0x000fea0003800000 */
.L_x_10094:
[----:B------:R-:W-:Y:S01]  /*b380*/  STG.E.U16 desc[UR36][R16.64], R2 ;  /* 0x0000000210007986 */ /* 0x000fe2000c101524 */
[----:B------:R-:W-:Y:S05]  /*b390*/  EXIT ;  /* 0x000000000000794d */ /* 0x000fea0003800000 */
.L_x_10090:
[----:B------:R-:W-:-:S13]  /*b3a0*/  ISETP.GT.AND P1, PT, R3, 0x6, PT ;  /* 0x000000060300780c */ /* 0x000fda0003f24270 */
[----:B------:R-:W-:Y:S05]  /*b3b0*/  @P1 BRA `(.L_x_10096) ;  /* 0x00000000002c1947 */ /* 0x000fea0003800000 */
[----:B------:R-:W-:-:S13]  /*b3c0*/  ISETP.NE.AND P1, PT, R3, 0x5, PT ;  /* 0x000000050300780c */ /* 0x000fda0003f25270 */
[----:B------:R-:W-:Y:S05]  /*b3d0*/  @!P1 BRA `(.L_x_10097) ;  /* 0x0000000000149947 */ /* 0x000fea0003800000 */
[----:B------:R-:W-:-:S13]  /*b3e0*/  ISETP.NE.AND P1, PT, R3, 0x6, PT ;  /* 0x000000060300780c */ /* 0x000fda0003f25270 */
[----:B------:R-:W-:Y:S05]  /*b3f0*/  @P1 BRA `(.L_x_10093) ;  /* 0x0000000800701947 */ /* 0x000fea0003800000 */
[----:B------:R-:W-:-:S05]  /*b400*/  FSEL R3, RZ, 1, !P0 ;  /* 0x3f800000ff037808 */ /* 0x000fca0004000000 */
[----:B------:R-:W-:Y:S01]  /*b410*/  STG.E desc[UR36][R16.64], R3 ;  /* 0x0000000310007986 */ /* 0x000fe2000c101924 */
[----:B------:R-:W-:Y:S05]  /*b420*/  EXIT ;  /* 0x000000000000794d */ /* 0x000fea0003800000 */
.L_x_10097:
[----:B------:R-:W-:-:S04]  /*b430*/  FSEL R0, RZ, 1, !P0 ;  /* 0x3f800000ff007808 */ /* 0x000fc80004000000 */
[----:B------:R-:W-:-:S05]  /*b440*/  F2FP.F16.F32.PACK_AB R0, RZ, R0 ;  /* 0x00000000ff00723e */ /* 0x000fca00000000ff */
[----:B------:R-:W-:Y:S01]  /*b450*/  STG.E.U16 desc[UR36][R16.64], R0 ;  /* 0x0000000010007986 */ /* 0x000fe2000c101524 */
[----:B------:R-:W-:Y:S05]  /*b460*/  EXIT ;  /* 0x000000000000794d */ /* 0x000fea0003800000 */
.L_x_10096:
        /* <DEDUP_REMOVED lines=8> */
[----:B------:R-:W-:Y:S01]  /*b4f0*/  STG.E.64 desc[UR36][R16.64], R2 ;  /* 0x0000000210007986 */ /* 0x000fe2000c101b24 */
[----:B------:R-:W-:Y:S05]  /*b500*/  EXIT ;  /* 0x000000000000794d */ /* 0x000fea0003800000 */
.L_x_10099:
[----:B------:R-:W-:-:S04]  /*b510*/  FSEL R0, RZ, 1, !P0 ;  /* 0x3f800000ff007808 */ /* 0x000fc80004000000 */
[----:B------:R-:W-:-:S04]  /*b520*/  F2FP.F16.F32.PACK_AB R3, RZ, R0 ;  /* 0x00000000ff03723e */ /* 0x000fc800000000ff */
[----:B------:R-:W-:-:S05]  /*b530*/  PRMT R3, R3, 0x5410, RZ ;  /* 0x0000541003037816 */ /* 0x000fca00000000ff */
[----:B------:R-:W-:Y:S01]  /*b540*/  STG.E desc[UR36][R16.64], R3 ;  /* 0x0000000310007986 */ /* 0x000fe2000c101924 */
[----:B------:R-:W-:Y:S05]  /*b550*/  EXIT ;  /* 0x000000000000794d */ /* 0x000fea0003800000 */
.L_x_10098:
[----:B------:R-:W-:Y:S01]  /*b560*/  FSEL R3, RZ, 1.875, !P0 ;  /* 0x3ff00000ff037808 */ /* 0x000fe20004000000 */
[----:B------:R-:W-:-:S05]  /*b570*/  IMAD.MOV.U32 R2, RZ, RZ, RZ ;  /* 0x000000ffff027224 */ /* 0x000fca00078e00ff */
[----:B------:R-:W-:Y:S01]  /*b580*/  STG.E.64 desc[UR36][R16.64], R2 ;  /* 0x0000000210007986 */ /* 0x000fe2000c101b24 */
[----:B------:R-:W-:Y:S05]  /*b590*/  EXIT ;  /* 0x000000000000794d */ /* 0x000fea0003800000 */
.L_x_10089:
        /* <DEDUP_REMOVED lines=10> */
.L_x_10102:
[----:B------:R-:W-:Y:S02]  /*b640*/  FSEL R5, RZ, 1.875, !P0 ;  /* 0x3ff00000ff057808 */ /* 0x000fe40004000000 */
[----:B------:R-:W-:Y:S01]  /*b650*/  CS2R R6, SRZ ;  /* 0x0000000000067805 */ /* 0x000fe2000001ff00 */
[----:B------:R-:W-:-:S05]  /*b660*/  IMAD.MOV.U32 R4, RZ, RZ, RZ ;  /* 0x000000ffff047224 */ /* 0x000fca00078e00ff */
[----:B------:R-:W-:Y:S01]  /*b670*/  STG.E.128 desc[UR36][R16.64], R4 ;  /* 0x0000000410007986 */ /* 0x000fe2000c101d24 */
[----:B------:R-:W-:Y:S05]  /*b680*/  EXIT ;  /* 0x000000000000794d */ /* 0x000fea0003800000 */
.L_x_10101:
        /* <DEDUP_REMOVED lines=18> */
.L_x_10106:
[----:B------:R-:W-:Y:S05]  /*b7b0*/  BSYNC B0 ;  /* 0x0000000000007941 */ /* 0x000fea0003800000 */
.L_x_10105:
[----:B------:R-:W-:Y:S01]  /*b7c0*/  STG.E.U8 desc[UR36][R16.64], R3 ;  /* 0x0000000310007986 */ /* 0x000fe2000c101124 */
[----:B------:R-:W-:Y:S05]  /*b7d0*/  EXIT ;  /* 0x000000000000794d */ /* 0x000fea0003800000 */
.L_x_10104:
[----:B------:R-:W-:-:S04]  /*b7e0*/  FSEL R5, RZ, 1, !P0 ;  /* 0x3f800000ff057808 */ /* 0x000fc80004000000 */
[----:B------:R-:W-:-:S13]  /*b7f0*/  ISETP.GT.U32.AND P0, PT, R5, 0x477fffff, PT ;  /* 0x477fffff0500780c */ /* 0x000fda0003f04070 */
[----:B------:R-:W-:Y:S05]  /*b800*/  @P0 BRA `(.L_x_10107) ;  /* 0x00000000002c0947 */ /* 0x000fea0003800000 */
[----:B------:R-:W-:-:S13]  /*b810*/  ISETP.GE.U32.AND P0, PT, R5, 0x38800000, PT ;  /* 0x388000000500780c */ /* 0x000fda0003f06070 */
[----:B------:R-:W-:-:S04]  /*b820*/  @P0 SHF.R.U32.HI R0, RZ, 0x15, R5 ;  /* 0x00000015ff000819 */ /* 0x000fc80000011605 */
[----:B------:R-:W-:-:S04]  /*b830*/  @P0 LOP3.LUT R0, R0, 0x1, RZ, 0xc0, !PT ;  /* 0x0000000100000812 */ /* 0x000fc800078ec0ff */
[----:B------:R-:W-:-:S04]  /*b840*/  @P0 IADD3 R0, R5, 0x80fffff, R0 ;  /* 0x080fffff05000810 */ /* 0x000fc80007ffe000 */
[----:B------:R-:W-:-:S05]  /*b850*/  @P0 SHF.R.U32.HI R3, RZ, 0x15, R0 ;  /* 0x00000015ff030819 */ /* 0x000fca0000011600 */
[----:B------:R0:W-:Y:S01]  /*b860*/  @P0 STG.E.U8 desc[UR36][R16.64], R3 ;  /* 0x0000000310000986 */ /* 0x0001e2000c101124 */
[----:B------:R-:W-:Y:S05]  /*b870*/  @P0 EXIT ;  /* 0x000000000000094d */ /* 0x000fea0003800000 */
[----:B------:R-:W-:-:S04]  /*b880*/  FADD.FTZ R0, R5, 128 ;  /* 0x4300000005007421 */ /* 0x000fc80000010000 */
[----:B0-----:R-:W-:-:S05]  /*b890*/  VIADD R3, R0, 0xbd000000 ;  /* 0xbd00000000037836 */ /* 0x001fca0000000000 */
[----:B------:R-:W-:Y:S01]  /*b8a0*/  STG.E.U8 desc[UR36][R16.64], R3 ;  /* 0x0000000310007986 */ /* 0x000fe2000c101124 */
[----:B------:R-:W-:Y:S05]  /*b8b0*/  EXIT ;  /* 0x000000000000794d */ /* 0x000fea0003800000 */
.L_x_10107:
[----:B------:R-:W-:Y:S01]  /*b8c0*/  IMAD.MOV.U32 R3, RZ, RZ, 0x7f ;  /* 0x0000007fff037424 */ /* 0x000fe200078e00ff */
[----:B------:R-:W-:-:S04]  /*b8d0*/  ISETP.GT.U32.AND P0, PT, R5, 0x7f800000, PT ;  /* 0x7f8000000500780c */ /* 0x000fc80003f04070 */
[----:B------:R-:W-:-:S05]  /*b8e0*/  SEL R3, R3, 0x7c, P0 ;  /* 0x0000007c03037807 */ /* 0x000fca0000000000 */
[----:B------:R-:W-:Y:S01]  /*b8f0*/  STG.E.U8 desc[UR36][R16.64], R3 ;  /* 0x0000000310007986 */ /* 0x000fe2000c101124 */
[----:B------:R-:W-:Y:S05]  /*b900*/  EXIT ;  /* 0x000000000000794d */ /* 0x000fea0003800000 */
.L_x_10103:
[----:B------:R-:W-:-:S04]  /*b910*/  FSEL R0, RZ, 1, !P0 ;  /* 0x3f800000ff007808 */ /* 0x000fc80004000000 */
[----:B------:R-:W-:-:S05]  /*b920*/  F2FP.BF16.F32.PACK_AB R0, RZ, R0 ;  /* 0x00000000ff00723e */ /* 0x000fca00000010ff */
[----:B------:R-:W-:Y:S01]  /*b930*/  STG.E.U16 desc[UR36][R16.64], R0 ;  /* 0x0000000010007986 */ /* 0x000fe2000c101524 */
[----:B------:R-:W-:Y:S05]  /*b940*/  EXIT ;  /* 0x000000000000794d */ /* 0x000fea0003800000 */
.L_x_10100:
        /* <DEDUP_REMOVED lines=10> */
.L_x_10110:
        /* <DEDUP_REMOVED lines=16> */
.L_x_10113:
[----:B------:R-:W-:-:S07]  /*baf0*/  PRMT R8, R0, 0x7610, R8 ;  /* 0x0000761000087816 */ /* 0x000fce0000000008 */
.L_x_10112:
[----:B------:R-:W-:Y:S05]  /*bb00*/  BSYNC B0 ;  /* 0x0000000000007941 */ /* 0x000fea0003800000 */
.L_x_10111:
[----:B------:R-:W-:Y:S01]  /*bb10*/  STG.E.U8 desc[UR36][R16.64], R8 ;  /* 0x0000000810007986 */ /* 0x000fe2000c101124 */
[----:B------:R-:W-:Y:S05]  /*bb20*/  EXIT ;  /* 0x000000000000794d */ /* 0x000fea0003800000 */
.L_x_10109:
        /* <DEDUP_REMOVED lines=16> */
.L_x_10116:
[----:B------:R-:W-:-:S07]  /*bc30*/  PRMT R8, R0, 0x7610, R8 ;  /* 0x0000761000087816 */ /* 0x000fce0000000008 */
.L_x_10115:
[----:B------:R-:W-:Y:S05]  /*bc40*/  BSYNC B0 ;  /* 0x0000000000007941 */ /* 0x000fea0003800000 */
.L_x_10114:
[----:B------:R-:W-:Y:S01]  /*bc50*/  STG.E.U8 desc[UR36][R16.64], R8 ;  /* 0x0000000810007986 */ /* 0x000fe2000c101124 */
[----:B------:R-:W-:Y:S05]  /*bc60*/  EXIT ;  /* 0x000000000000794d */ /* 0x000fea0003800000 */
.L_x_10108:
        /* <DEDUP_REMOVED lines=21> */
.L_x_10093:
        /* <DEDUP_REMOVED lines=16> */
.L_x_10119:
[----:B------:R-:W-:Y:S05]  /*bec0*/  EXIT ;  /* 0x000000000000794d */ /* 0x000fea0003800000 */
.L_x_10118:
[----:B------:R-:W-:-:S05]  /*bed0*/  IMAD.MOV.U32 R3, RZ, RZ, RZ ;  /* 0x000000ffff037224 */ /* 0x000fca00078e00ff */
[----:B------:R-:W-:Y:S01]  /*bee0*/  STG.E.64 desc[UR36][R16.64], R2 ;  /* 0x0000000210007986 */ /* 0x000fe2000c101b24 */
[----:B------:R-:W-:Y:S05]  /*bef0*/  EXIT ;  /* 0x000000000000794d */ /* 0x000fea0003800000 */
.L_x_10117:
[----:B------:R-:W-:Y:S01]  /*bf00*/  STG.E desc[UR36][R16.64], R2 ;  /* 0x0000000210007986 */ /* 0x000fe2000c101924 */
[----:B------:R-:W-:Y:S05]  /*bf10*/  EXIT ;  /* 0x000000000000794d */ /* 0x000fea0003800000 */
.L_x_10120:
        /* <DEDUP_REMOVED lines=14> */
.L_x_23547:


//--------------------- .text._ZN2at6native27unrolled_elementwise_kernelIZZZNS0_16sign_kernel_cudaERNS_18TensorIteratorBaseEENKUlvE_clEvENKUlvE_clEvEUlhE_St5arrayIPcLm2EELi4E23TrivialOffsetCalculatorILi1EjESB_NS0_6memory12LoadWithCastILi1EEENSC_13StoreWithCastILi1EEEEEviT_T0_T2_T3_T4_T5_ --------------------------
	.section	.text._ZN2at6native27unrolled_elementwise_kernelIZZZNS0_16sign_kernel_cudaERNS_18TensorIteratorBaseEENKUlvE_clEvENKUlvE_clEvEUlhE_St5arrayIPcLm2EELi4E23TrivialOffsetCalculatorILi1EjESB_NS0_6memory12LoadWithCastILi1EEENSC_13StoreWithCastILi1EEEEEviT_T0_T2_T3_T4_T5_,"ax",@progbits
	.align	128
        .global         _ZN2at6native27unrolled_elementwise_kernelIZZZNS0_16sign_kernel_cudaERNS_18TensorIteratorBaseEENKUlvE_clEvENKUlvE_clEvEUlhE_St5arrayIPcLm2EELi4E23TrivialOffsetCalculatorILi1EjESB_NS0_6memory12LoadWithCastILi1EEENSC_13StoreWithCastILi1EEEEEviT_T0_T2_T3_T4_T5_
        .type           _ZN2at6native27unrolled_elementwise_kernelIZZZNS0_16sign_kernel_cudaERNS_18TensorIteratorBaseEENKUlvE_clEvENKUlvE_clEvEUlhE_St5arrayIPcLm2EELi4E23TrivialOffsetCalculatorILi1EjESB_NS0_6memory12LoadWithCastILi1EEENSC_13StoreWithCastILi1EEEEEviT_T0_T2_T3_T4_T5_,@function
        .size           _ZN2at6native27unrolled_elementwise_kernelIZZZNS0_16sign_kernel_cudaERNS_18TensorIteratorBaseEENKUlvE_clEvENKUlvE_clEvEUlhE_St5arrayIPcLm2EELi4E23TrivialOffsetCalculatorILi1EjESB_NS0_6memory12LoadWithCastILi1EEENSC_13StoreWithCastILi1EEEEEviT_T0_T2_T3_T4_T5_,(.L_x_23548 - _ZN2at6native27unrolled_elementwise_kernelIZZZNS0_16sign_kernel_cudaERNS_18TensorIteratorBaseEENKUlvE_clEvENKUlvE_clEvEUlhE_St5arrayIPcLm2EELi4E23TrivialOffsetCalculatorILi1EjESB_NS0_6memory12LoadWithCastILi1EEENSC_13StoreWithCastILi1EEEEEviT_T0_T2_T3_T4_T5_)
        .other          _ZN2at6native27unrolled_elementwise_kernelIZZZNS0_16sign_kernel_cudaERNS_18TensorIteratorBaseEENKUlvE_clEvENKUlvE_clEvEUlhE_St5arrayIPcLm2EELi4E23TrivialOffsetCalculatorILi1EjESB_NS0_6memory12LoadWithCastILi1EEENSC_13StoreWithCastILi1EEEEEviT_T0_T2_T3_T4_T5_,@"STO_CUDA_ENTRY STV_DEFAULT"
_ZN2at6native27unrolled_elementwise_kernelIZZZNS0_16sign_kernel_cudaERNS_18TensorIteratorBaseEENKUlvE_clEvENKUlvE_clEvEUlhE_St5arrayIPcLm2EELi4E23TrivialOffsetCalculatorILi1EjESB_NS0_6memory12LoadWithCastILi1EEENSC_13StoreWithCastILi1EEEEEviT_T0_T2_T3_T4_T5_:
.text._ZN2at6native27unrolled_elementwise_kernelIZZZNS0_16sign_kernel_cudaERNS_18TensorIteratorBaseEENKUlvE_clEvENKUlvE_clEvEUlhE_St5arrayIPcLm2EELi4E23TrivialOffsetCalculatorILi1EjESB_NS0_6memory12LoadWithCastILi1EEENSC_13StoreWithCastILi1EEEEEviT_T0_T2_T3_T4_T5_:
        /* <DEDUP_REMOVED lines=31> */
.L_x_10126:
[----:B------:R3:W5:Y:S01]  /*01f0*/  LDG.E.U8 R18, desc[UR36][R4.64] ;  /* 0x0000002404127981 */ /* 0x000762000c1e1100 */
[----:B------:R-:W-:Y:S05]  /*0200*/  BRA `(.L_x_10128) ;  /* 0x0000000c00687947 */ /* 0x000fea0003800000 */
.L_x_10125:
        /* <DEDUP_REMOVED lines=8> */
.L_x_10130:
[----:B------:R1:W5:Y:S01]  /*0290*/  LDG.E.U8 R18, desc[UR36][R4.64] ;  /* 0x0000002404127981 */ /* 0x000362000c1e1100 */
[----:B------:R-:W-:Y:S05]  /*02a0*/  BRA `(.L_x_10128) ;  /* 0x0000000c00407947 */ /* 0x000fea0003800000 */
.L_x_10129:
[----:B------:R2:W5:Y:S01]  /*02b0*/  LDG.E.U16 R18, desc[UR36][R4.64] ;  /* 0x0000002404127981 */ /* 0x000562000c1e1500 */
[----:B------:R-:W-:Y:S05]  /*02c0*/  BRA `(.L_x_10128) ;  /* 0x0000000c00387947 */ /* 0x000fea0003800000 */
.L_x_10124:
        /* <DEDUP_REMOVED lines=10> */
.L_x_10132:
[----:B------:R-:W2:Y:S02]  /*0370*/  LDG.E.U16 R2, desc[UR36][R4.64] ;  /* 0x0000002404027981 */ /* 0x000ea4000c1e1500 */
[----:B--2---:R-:W-:-:S06]  /*0380*/  HADD2.F32 R2, -RZ, R2.H0_H0 ;  /* 0x20000002ff027230 */ /* 0x004fcc0000004100 */
[----:B------:R-:W0:Y:S02]  /*0390*/  F2I.S64.TRUNC R2, R2 ;  /* 0x0000000200027311 */ /* 0x000e24000020d900 */
[----:B0-----:R-:W-:Y:S01]  /*03a0*/  PRMT R18, R2, 0x7610, R18 ;  /* 0x0000761002127816 */ /* 0x001fe20000000012 */
[----:B------:R-:W-:Y:S06]  /*03b0*/  BRA `(.L_x_10128) ;  /* 0x0000000800fc7947 */ /* 0x000fec0003800000 */
.L_x_10131:
        /* <DEDUP_REMOVED lines=10> */
.L_x_10134:
[----:B------:R-:W2:Y:S02]  /*0460*/  LDG.E.U16 R4, desc[UR36][R4.64] ;  /* 0x0000002404047981 */ /* 0x000ea4000c1e1500 */
[----:B--2---:R-:W-:-:S06]  /*0470*/  HADD2.F32 R2, -RZ, R4.H0_H0 ;  /* 0x20000004ff027230 */ /* 0x004fcc0000004100 */
[----:B------:R-:W0:Y:S02]  /*0480*/  F2I.S64.TRUNC R2, R2 ;  /* 0x0000000200027311 */ /* 0x000e24000020d900 */
[----:B0-----:R-:W-:Y:S01]  /*0490*/  PRMT R18, R2, 0x7610, R18 ;  /* 0x0000761002127816 */ /* 0x001fe20000000012 */
[----:B------:R-:W-:Y:S06]  /*04a0*/  BRA `(.L_x_10128) ;  /* 0x0000000800c07947 */ /* 0x000fec0003800000 */
.L_x_10133:
[----:B------:R-:W2:Y:S02]  /*04b0*/  LDG.E.64 R2, desc[UR36][R4.64] ;  /* 0x0000002404027981 */ /* 0x000ea4000c1e1b00 */
[----:B--2---:R-:W0:Y:S02]  /*04c0*/  F2I.S64.F64.TRUNC R2, R2 ;  /* 0x0000000200027311 */ /* 0x004e24000030d900 */
[----:B0-----:R-:W-:Y:S01]  /*04d0*/  PRMT R18, R2, 0x7610, R18 ;  /* 0x0000761002127816 */ /* 0x001fe20000000012 */
[----:B------:R-:W-:Y:S06]  /*04e0*/  BRA `(.L_x_10128) ;  /* 0x0000000800b07947 */ /* 0x000fec0003800000 */
.L_x_10123:
        /* <DEDUP_REMOVED lines=12> */
.L_x_10137:
[----:B------:R-:W2:Y:S02]  /*05b0*/  LDG.E.64 R4, desc[UR36][R4.64] ;  /* 0x0000002404047981 */ /* 0x000ea4000c1e1b00 */
[----:B--2---:R-:W0:Y:S02]  /*05c0*/  F2I.S64.F64.TRUNC R2, R4 ;  /* 0x0000000400027311 */ /* 0x004e24000030d900 */
[----:B0-----:R-:W-:Y:S01]  /*05d0*/  PRMT R18, R2, 0x7610, R18 ;  /* 0x0000761002127816 */ /* 0x001fe20000000012 */
[----:B------:R-:W-:Y:S06]  /*05e0*/  BRA `(.L_x_10128) ;  /* 0x0000000800707947 */ /* 0x000fec0003800000 */
.L_x_10136:
        /* <DEDUP_REMOVED lines=28> */
.L_x_10139:
        /* <DEDUP_REMOVED lines=16> */
.L_x_10138:
[----:B------:R-:W2:Y:S02]  /*08b0*/  LDG.E.U16 R2, desc[UR36][R4.64] ;  /* 0x0000002404027981 */ /* 0x000ea4000c1e1500 */
[----:B--2---:R-:W-:-:S06]  /*08c0*/  IMAD.U32 R2, R2, 0x10000, RZ ;  /* 0x0001000002027824 */ /* 0x004fcc00078e00ff */
[----:B------:R-:W0:Y:S02]  /*08d0*/  F2I.S64.TRUNC R2, R2 ;  /* 0x0000000200027311 */ /* 0x000e24000020d900 */
[----:B0-----:R-:W-:Y:S01]  /*08e0*/  PRMT R18, R2, 0x7610, R18 ;  /* 0x0000761002127816 */ /* 0x001fe20000000012 */
[----:B------:R-:W-:Y:S06]  /*08f0*/  BRA `(.L_x_10128) ;  /* 0x0000000400ac7947 */ /* 0x000fec0003800000 */
.L_x_10135:
        /* <DEDUP_REMOVED lines=10> */
.L_x_10142:
        /* <DEDUP_REMOVED lines=21> */
.L_x_10146:
[----:B------:R-:W-:Y:S05]  /*0af0*/  BSYNC B1 ;  /* 0x0000000000017941 */ /* 0x000fea0003800000 */
.L_x_10145:
[----:B------:R-:W-:Y:S01]  /*0b00*/  IMAD.SHL.U32 R2, R2, 0x100000, RZ ;  /* 0x0010000002027824 */ /* 0x000fe200078e00ff */
[----:B------:R-:W-:-:S04]  /*0b10*/  LEA R3, R0, 0x3b800000, 0x17 ;  /* 0x3b80000000037811 */ /* 0x000fc800078eb8ff */
[----:B------:R-:W-:-:S07]  /*0b20*/  LOP3.LUT R2, R3, R2, R4, 0xfe, !PT ;  /* 0x0000000203027212 */ /* 0x000fce00078efe04 */
.L_x_10144:
[----:B------:R-:W-:Y:S05]  /*0b30*/  BSYNC B0 ;  /* 0x0000000000007941 */ /* 0x000fea0003800000 */
.L_x_10143:
[----:B------:R-:W0:Y:S02]  /*0b40*/  F2I.S64.TRUNC R2, R2 ;  /* 0x0000000200027311 */ /* 0x000e24000020d900 */
[----:B0-----:R-:W-:Y:S01]  /*0b50*/  PRMT R18, R2, 0x7610, R18 ;  /* 0x0000761002127816 */ /* 0x001fe20000000012 */
[----:B------:R-:W-:Y:S06]  /*0b60*/  BRA `(.L_x_10128) ;  /* 0x0000000400107947 */ /* 0x000fec0003800000 */
.L_x_10141:
        /* <DEDUP_REMOVED lines=21> */
.L_x_10150:
[----:B------:R-:W-:Y:S05]  /*0cc0*/  BSYNC B1 ;  /* 0x0000000000017941 */ /* 0x000fea0003800000 */
.L_x_10149:
[----:B------:R-:W-:Y:S01]  /*0cd0*/  IMAD.SHL.U32 R2, R2, 0x200000, RZ ;  /* 0x0020000002027824 */ /* 0x000fe200078e00ff */
[----:B------:R-:W-:-:S04]  /*0ce0*/  LEA R3, R0, 0x37800000, 0x17 ;  /* 0x3780000000037811 */ /* 0x000fc800078eb8ff */
[----:B------:R-:W-:-:S07]  /*0cf0*/  LOP3.LUT R2, R3, R2, R4, 0xfe, !PT ;  /* 0x0000000203027212 */ /* 0x000fce00078efe04 */
.L_x_10148:
[----:B------:R-:W-:Y:S05]  /*0d00*/  BSYNC B0 ;  /* 0x0000000000007941 */ /* 0x000fea0003800000 */
.L_x_10147:
[----:B------:R-:W0:Y:S02]  /*0d10*/  F2I.S64.TRUNC R2, R2 ;  /* 0x0000000200027311 */ /* 0x000e24000020d900 */
[----:B0-----:R-:W-:Y:S01]  /*0d20*/  PRMT R18, R2, 0x7610, R18 ;  /* 0x0000761002127816 */ /* 0x001fe20000000012 */
[----:B------:R-:W-:Y:S06]  /*0d30*/  BRA `(.L_x_10128) ;  /* 0x00000000009c7947 */ /* 0x000fec0003800000 */
.L_x_10140:
        /* <DEDUP_REMOVED lines=14> */
.L_x_10154:
[----:B------:R-:W-:Y:S05]  /*0e20*/  BSYNC B0 ;  /* 0x0000000000007941 */ /* 0x000fea0003800000 */
.L_x_10153:
[----:B------:R-:W0:Y:S02]  /*0e30*/  F2I.S64.TRUNC R2, R2 ;  /* 0x0000000200027311 */ /* 0x000e24000020d900 */
[----:B0-----:R-:W-:Y:S01]  /*0e40*/  PRMT R18, R2, 0x7610, R18 ;  /* 0x0000761002127816 */ /* 0x001fe20000000012 */
[----:B------:R-:W-:Y:S06]  /*0e50*/  BRA `(.L_x_10128) ;  /* 0x0000000000547947 */ /* 0x000fec0003800000 */
.L_x_10127:
        /* <DEDUP_REMOVED lines=16> */
.L_x_10155:
[----:B------:R-:W-:Y:S01]  /*0f60*/  PRMT R18, RZ, 0x7610, R18 ;  /* 0x00007610ff127816 */ /* 0x000fe20000000012 */
[----:B------:R-:W-:Y:S06]  /*0f70*/  BRA `(.L_x_10128) ;  /* 0x00000000000c7947 */ /* 0x000fec0003800000 */
.L_x_10152:
[----:B------:R0:W5:Y:S01]  /*0f80*/  LDG.E.U8 R18, desc[UR36][R4.64] ;  /* 0x0000002404127981 */ /* 0x000162000c1e1100 */
[----:B------:R-:W-:Y:S05]  /*0f90*/  BRA `(.L_x_10128) ;  /* 0x0000000000047947 */ /* 0x000fea0003800000 */
.L_x_10151:
[----:B------:R0:W5:Y:S02]  /*0fa0*/  LDG.E.U8 R18, desc[UR36][R4.64] ;  /* 0x0000002404127981 */ /* 0x000164000c1e1100 */
.L_x_10128:
[----:B------:R-:W1:Y:S02]  /*0fb0*/  S2R R26, SR_TID.X ;  /* 0x00000000001a7919 */ /* 0x000e640000002100 */
[----:B-1----:R-:W-:-:S07]  /*0fc0*/  VIADD R26, R26, 0x80 ;  /* 0x000000801a1a7836 */ /* 0x002fce0000000000 */
.L_x_10122:
[----:B------:R-:W-:Y:S05]  /*0fd0*/  BSYNC B6 ;  /* 0x0000000000067941 */ /* 0x000fea0003800000 */
.L_x_10121:
        /* <DEDUP_REMOVED lines=23> */
.L_x_10161:
[----:B------:R0:W5:Y:S01]  /*1150*/  LDG.E.U8 R22, desc[UR36][R4.64] ;  /* 0x0000002404167981 */ /* 0x000162000c1e1100 */
[----:B------:R-:W-:Y:S05]  /*1160*/  BRA `(.L_x_10163) ;  /* 0x0000000c00647947 */ /* 0x000fea0003800000 */
.L_x_10160:
        /* <DEDUP_REMOVED lines=8> */
.L_x_10165:
[----:B------:R4:W5:Y:S01]  /*11f0*/  LDG.E.U8 R22, desc[UR36][R4.64] ;  /* 0x0000002404167981 */ /* 0x000962000c1e1100 */
[----:B------:R-:W-:Y:S05]  /*1200*/  BRA `(.L_x_10163) ;  /* 0x0000000c003c7947 */ /* 0x000fea0003800000 */
.L_x_10164:
[----:B------:R0:W5:Y:S01]  /*1210*/  LDG.E.U16 R22, desc[UR36][R4.64] ;  /* 0x0000002404167981 */ /* 0x000162000c1e1500 */
[----:B------:R-:W-:Y:S05]  /*1220*/  BRA `(.L_x_10163) ;  /* 0x0000000c00347947 */ /* 0x000fea0003800000 */
.L_x_10159:
        /* <DEDUP_REMOVED lines=10> */
.L_x_10167:
[----:B------:R-:W2:Y:S02]  /*12d0*/  LDG.E.U16 R2, desc[UR36][R4.64] ;  /* 0x0000002404027981 */ /* 0x000ea4000c1e1500 */
[----:B--2---:R-:W-:-:S06]  /*12e0*/  HADD2.F32 R2, -RZ, R2.H0_H0 ;  /* 0x20000002ff027230 */ /* 0x004fcc0000004100 */
[----:B------:R-:W0:Y:S02]  /*12f0*/  F2I.S64.TRUNC R2, R2 ;  /* 0x0000000200027311 */ /* 0x000e24000020d900 */
[----:B0-----:R-:W-:Y:S01]  /*1300*/  PRMT R22, R2, 0x7610, R22 ;  /* 0x0000761002167816 */ /* 0x001fe20000000016 */
[----:B------:R-:W-:Y:S06]  /*1310*/  BRA `(.L_x_10163) ;  /* 0x0000000800f87947 */ /* 0x000fec0003800000 */
.L_x_10166:
        /* <DEDUP_REMOVED lines=10> */
.L_x_10169:
[----:B------:R-:W2:Y:S02]  /*13c0*/  LDG.E.U16 R4, desc[UR36][R4.64] ;  /* 0x0000002404047981 */ /* 0x000ea4000c1e1500 */
[----:B--2---:R-:W-:-:S06]  /*13d0*/  HADD2.F32 R2, -RZ, R4.H0_H0 ;  /* 0x20000004ff027230 */ /* 0x004fcc0000004100 */
[----:B------:R-:W0:Y:S02]  /*13e0*/  F2I.S64.TRUNC R2, R2 ;  /* 0x0000000200027311 */ /* 0x000e24000020d900 */
[----:B0-----:R-:W-:Y:S01]  /*13f0*/  PRMT R22, R2, 0x7610, R22 ;  /* 0x0000761002167816 */ /* 0x001fe20000000016 */
[----:B------:R-:W-:Y:S06]  /*1400*/  BRA `(.L_x_10163) ;  /* 0x0000000800bc7947 */ /* 0x000fec0003800000 */
.L_x_10168:
[----:B------:R-:W2:Y:S02]  /*1410*/  LDG.E.64 R2, desc[UR36][R4.64] ;  /* 0x0000002404027981 */ /* 0x000ea4000c1e1b00 */
[----:B--2---:R-:W0:Y:S02]  /*1420*/  F2I.S64.F64.TRUNC R2, R2 ;  /* 0x0000000200027311 */ /* 0x004e24000030d900 */
[----:B0-----:R-:W-:Y:S01]  /*1430*/  PRMT R22, R2, 0x7610, R22 ;  /* 0x0000761002167816 */ /* 0x001fe20000000016 */
[----:B------:R-:W-:Y:S06]  /*1440*/  BRA `(.L_x_10163) ;  /* 0x0000000800ac7947 */ /* 0x000fec0003800000 */
.L_x_10158:
        /* <DEDUP_REMOVED lines=12> */
.L_x_10172:
[----:B------:R-:W2:Y:S02]  /*1510*/  LDG.E.64 R4, desc[UR36][R4.64] ;  /* 0x0000002404047981 */ /* 0x000ea4000c1e1b00 */
[----:B--2---:R-:W0:Y:S02]  /*1520*/  F2I.S64.F64.TRUNC R2, R4 ;  /* 0x0000000400027311 */ /* 0x004e24000030d900 */
[----:B0-----:R-:W-:Y:S01]  /*1530*/  PRMT R22, R2, 0x7610, R22 ;  /* 0x0000761002167816 */ /* 0x001fe20000000016 */
[----:B------:R-:W-:Y:S06]  /*1540*/  BRA `(.L_x_10163) ;  /* 0x00000008006c7947 */ /* 0x000fec0003800000 */
.L_x_10171:
        /* <DEDUP_REMOVED lines=28> */
.L_x_10174:
        /* <DEDUP_REMOVED lines=15> */
.L_x_10173:
[----:B------:R-:W2:Y:S02]  /*1800*/  LDG.E.U16 R2, desc[UR36][R4.64] ;  /* 0x0000002404027981 */ /* 0x000ea4000c1e1500 */
[----:B--2---:R-:W-:-:S06]  /*1810*/  IMAD.U32 R2, R2, 0x10000, RZ ;  /* 0x0001000002027824 */ /* 0x004fcc00078e00ff */
[----:B------:R-:W0:Y:S02]  /*1820*/  F2I.S64.TRUNC R2, R2 ;  /* 0x0000000200027311 */ /* 0x000e24000020d900 */
[----:B0-----:R-:W-:Y:S01]  /*1830*/  PRMT R22, R2, 0x7610, R22 ;  /* 0x0000761002167816 */ /* 0x001fe20000000016 */
[----:B------:R-:W-:Y:S06]  /*1840*/  BRA `(.L_x_10163) ;  /* 0x0000000400ac7947 */ /* 0x000fec0003800000 */
.L_x_10170:
        /* <DEDUP_REMOVED lines=10> */
.L_x_10177:
        /* <DEDUP_REMOVED lines=21> */
.L_x_10181:
[----:B------:R-:W-:Y:S05]  /*1a40*/  BSYNC B1 ;  /* 0x0000000000017941 */ /* 0x000fea0003800000 */
.L_x_10180:
[----:B------:R-:W-:Y:S01]  /*1a50*/  IMAD.SHL.U32 R2, R2, 0x100000, RZ ;  /* 0x0010000002027824 */ /* 0x000fe200078e00ff */
[----:B------:R-:W-:-:S04]  /*1a60*/  LEA R3, R0, 0x3b800000, 0x17 ;  /* 0x3b80000000037811 */ /* 0x000fc800078eb8ff */
[----:B------:R-:W-:-:S07]  /*1a70*/  LOP3.LUT R2, R3, R2, R4, 0xfe, !PT ;  /* 0x0000000203027212 */ /* 0x000fce00078efe04 */
.L_x_10179:
[----:B------:R-:W-:Y:S05]  /*1a80*/  BSYNC B0 ;  /* 0x0000000000007941 */ /* 0x000fea0003800000 */
.L_x_10178:
[----:B------:R-:W0:Y:S02]  /*1a90*/  F2I.S64.TRUNC R2, R2 ;  /* 0x0000000200027311 */ /* 0x000e24000020d900 */
[----:B0-----:R-:W-:Y:S01]  /*1aa0*/  PRMT R22, R2, 0x7610, R22 ;  /* 0x0000761002167816 */ /* 0x001fe20000000016 */
[----:B------:R-:W-:Y:S06]  /*1ab0*/  BRA `(.L_x_10163) ;  /* 0x0000000400107947 */ /* 0x000fec0003800000 */
.L_x_10176:
        /* <DEDUP_REMOVED lines=21> */
.L_x_10185:
[----:B------:R-:W-:Y:S05]  /*1c10*/  BSYNC B1 ;  /* 0x0000000000017941 */ /* 0x000fea0003800000 */
.L_x_10184:
[----:B------:R-:W-:Y:S01]  /*1c20*/  IMAD.SHL.U32 R2, R2, 0x200000, RZ ;  /* 0x0020000002027824 */ /* 0x000fe200078e00ff */
[----:B------:R-:W-:-:S04]  /*1c30*/  LEA R3, R0, 0x37800000, 0x17 ;  /* 0x3780000000037811 */ /* 0x000fc800078eb8ff */
[----:B------:R-:W-:-:S07]  /*1c40*/  LOP3.LUT R2, R3, R2, R4, 0xfe, !PT ;  /* 0x0000000203027212 */ /* 0x000fce00078efe04 */
.L_x_10183:
[----:B------:R-:W-:Y:S05]  /*1c50*/  BSYNC B0 ;  /* 0x0000000000007941 */ /* 0x000fea0003800000 */
.L_x_10182:
[----:B------:R-:W0:Y:S02]  /*1c60*/  F2I.S64.TRUNC R2, R2 ;  /* 0x0000000200027311 */ /* 0x000e24000020d900 */
[----:B0-----:R-:W-:Y:S01]  /*1c70*/  PRMT R22, R2, 0x7610, R22 ;  /* 0x0000761002167816 */ /* 0x001fe20000000016 */
[----:B------:R-:W-:Y:S06]  /*1c80*/  BRA `(.L_x_10163) ;  /* 0x00000000009c7947 */ /* 0x000fec0003800000 */
.L_x_10175:
        /* <DEDUP_REMOVED lines=14> */
.L_x_10189:
[----:B------:R-:W-:Y:S05]  /*1d70*/  BSYNC B0 ;  /* 0x0000000000007941 */ /* 0x000fea0003800000 */
.L_x_10188:
[----:B------:R-:W0:Y:S02]  /*1d80*/  F2I.S64.TRUNC R2, R2 ;  /* 0x0000000200027311 */ /* 0x000e24000020d900 */
[----:B0-----:R-:W-:Y:S01]  /*1d90*/  PRMT R22, R2, 0x7610, R22 ;  /* 0x0000761002167816 */ /* 0x001fe20000000016 */
[----:B------:R-:W-:Y:S06]  /*1da0*/  BRA `(.L_x_10163) ;  /* 0x0000000000547947 */ /* 0x000fec0003800000 */
.L_x_10162:
        /* <DEDUP_REMOVED lines=16> */
.L_x_10190:
[----:B------:R-:W-:Y:S01]  /*1eb0*/  PRMT R22, RZ, 0x7610, R22 ;  /* 0x00007610ff167816 */ /* 0x000fe20000000016 */
[----:B------:R-:W-:Y:S06]  /*1ec0*/  BRA `(.L_x_10163) ;  /* 0x00000000000c7947 */ /* 0x000fec0003800000 */
.L_x_10187:
[----:B------:R1:W5:Y:S01]  /*1ed0*/  LDG.E.U8 R22, desc[UR36][R4.64] ;  /* 0x0000002404167981 */ /* 0x000362000c1e1100 */
[----:B------:R-:W-:Y:S05]  /*1ee0*/  BRA `(.L_x_10163) ;  /* 0x0000000000047947 */ /* 0x000fea0003800000 */
.L_x_10186:
[----:B------:R0:W5:Y:S02]  /*1ef0*/  LDG.E.U8 R22, desc[UR36][R4.64] ;  /* 0x0000002404167981 */ /* 0x000164000c1e1100 */
.L_x_10163:
[----:B------:R-:W-:-:S07]  /*1f00*/  VIADD R26, R26, 0x80 ;  /* 0x000000801a1a7836 */ /* 0x000fce0000000000 */
.L_x_10157:
[----:B------:R-:W-:Y:S05]  /*1f10*/  BSYNC B6 ;  /* 0x0000000000067941 */ /* 0x000fea0003800000 */
.L_x_10156:
        /* <DEDUP_REMOVED lines=25> */
.L_x_10196:
[----:B------:R0:W5:Y:S01]  /*20b0*/  LDG.E.U8 R24, desc[UR36][R4.64] ;  /* 0x0000002404187981 */ /* 0x000162000c1e1100 */
[----:B------:R-:W-:Y:S05]  /*20c0*/  BRA `(.L_x_10198) ;  /* 0x0000000c00647947 */ /* 0x000fea0003800000 */
.L_x_10195:
        /* <DEDUP_REMOVED lines=8> */
.L_x_10200:
[----:B------:R3:W5:Y:S01]  /*2150*/  LDG.E.U8 R24, desc[UR36][R4.64] ;  /* 0x0000002404187981 */ /* 0x000762000c1e1100 */
[----:B------:R-:W-:Y:S05]  /*2160*/  BRA `(.L_x_10198) ;  /* 0x0000000c003c7947 */ /* 0x000fea0003800000 */
.L_x_10199:
[----:B------:R0:W5:Y:S01]  /*2170*/  LDG.E.U16 R24, desc[UR36][R4.64] ;  /* 0x0000002404187981 */ /* 0x000162000c1e1500 */
[----:B------:R-:W-:Y:S05]  /*2180*/  BRA `(.L_x_10198) ;  /* 0x0000000c00347947 */ /* 0x000fea0003800000 */
.L_x_10194:
        /* <DEDUP_REMOVED lines=10> */
.L_x_10202:
[----:B------:R-:W2:Y:S02]  /*2230*/  LDG.E.U16 R2, desc[UR36][R4.64] ;  /* 0x0000002404027981 */ /* 0x000ea4000c1e1500 */
[----:B--2---:R-:W-:-:S06]  /*2240*/  HADD2.F32 R2, -RZ, R2.H0_H0 ;  /* 0x20000002ff027230 */ /* 0x004fcc0000004100 */
[----:B------:R-:W0:Y:S02]  /*2250*/  F2I.S64.TRUNC R2, R2 ;  /* 0x0000000200027311 */ /* 0x000e24000020d900 */
[----:B0-----:R-:W-:Y:S01]  /*2260*/  PRMT R24, R2, 0x7610, R24 ;  /* 0x0000761002187816 */ /* 0x001fe20000000018 */
[----:B------:R-:W-:Y:S06]  /*2270*/  BRA `(.L_x_10198) ;  /* 0x0000000800f87947 */ /* 0x000fec0003800000 */
.L_x_10201:
        /* <DEDUP_REMOVED lines=10> */
.L_x_10204:
[----:B------:R-:W2:Y:S02]  /*2320*/  LDG.E.U16 R4, desc[UR36][R4.64] ;  /* 0x0000002404047981 */ /* 0x000ea4000c1e1500 */
[----:B--2---:R-:W-:-:S06]  /*2330*/  HADD2.F32 R2, -RZ, R4.H0_H0 ;  /* 0x20000004ff027230 */ /* 0x004fcc0000004100 */
[----:B------:R-:W0:Y:S02]  /*2340*/  F2I.S64.TRUNC R2, R2 ;  /* 0x0000000200027311 */ /* 0x000e24000020d900 */
[----:B0-----:R-:W-:Y:S01]  /*2350*/  PRMT R24, R2, 0x7610, R24 ;  /* 0x0000761002187816 */ /* 0x001fe20000000018 */
[----:B------:R-:W-:Y:S06]  /*2360*/  BRA `(.L_x_10198) ;  /* 0x0000000800bc7947 */ /* 0x000fec0003800000 */
.L_x_10203:
[----:B------:R-:W2:Y:S02]  /*2370*/  LDG.E.64 R2, desc[UR36][R4.64] ;  /* 0x0000002404027981 */ /* 0x000ea4000c1e1b00 */
[----:B--2---:R-:W0:Y:S02]  /*2380*/  F2I.S64.F64.TRUNC R2, R2 ;  /* 0x0000000200027311 */ /* 0x004e24000030d900 */
[----:B0-----:R-:W-:Y:S01]  /*2390*/  PRMT R24, R2, 0x7610, R24 ;  /* 0x0000761002187816 */ /* 0x001fe20000000018 */
[----:B------:R-:W-:Y:S06]  /*23a0*/  BRA `(.L_x_10198) ;  /* 0x0000000800ac7947 */ /* 0x000fec0003800000 */
.L_x_10193:
        /* <DEDUP_REMOVED lines=12> */
.L_x_10207:
[----:B------:R-:W2:Y:S02]  /*2470*/  LDG.E.64 R4, desc[UR36][R4.64] ;  /* 0x0000002404047981 */ /* 0x000ea4000c1e1b00 */
[----:B--2---:R-:W0:Y:S02]  /*2480*/  F2I.S64.F64.TRUNC R2, R4 ;  /* 0x0000000400027311 */ /* 0x004e24000030d900 */
[----:B0-----:R-:W-:Y:S01]  /*2490*/  PRMT R24, R2, 0x7610, R24 ;  /* 0x0000761002187816 */ /* 0x001fe20000000018 */
[----:B------:R-:W-:Y:S06]  /*24a0*/  BRA `(.L_x_10198) ;  /* 0x00000008006c7947 */ /* 0x000fec0003800000 */
.L_x_10206:
        /* <DEDUP_REMOVED lines=28> */
.L_x_10209:
        /* <DEDUP_REMOVED lines=15> */
.L_x_10208:
[----:B------:R-:W2:Y:S02]  /*2760*/  LDG.E.U16 R2, desc[UR36][R4.64] ;  /* 0x0000002404027981 */ /* 0x000ea4000c1e1500 */
[----:B--2---:R-:W-:-:S06]  /*2770*/  IMAD.U32 R2, R2, 0x10000, RZ ;  /* 0x0001000002027824 */ /* 0x004fcc00078e00ff */
[----:B------:R-:W0:Y:S02]  /*2780*/  F2I.S64.TRUNC R2, R2 ;  /* 0x0000000200027311 */ /* 0x000e24000020d900 */
[----:B0-----:R-:W-:Y:S01]  /*2790*/  PRMT R24, R2, 0x7610, R24 ;  /* 0x0000761002187816 */ /* 0x001fe20000000018 */
[----:B------:R-:W-:Y:S06]  /*27a0*/  BRA `(.L_x_10198) ;  /* 0x0000000400ac7947 */ /* 0x000fec0003800000 */
.L_x_10205:
        /* <DEDUP_REMOVED lines=10> */
.L_x_10212:
        /* <DEDUP_REMOVED lines=21> */
.L_x_10216:
[----:B------:R-:W-:Y:S05]  /*29a0*/  BSYNC B1 ;  /* 0x0000000000017941 */ /* 0x000fea0003800000 */
.L_x_10215:
[----:B------:R-:W-:Y:S01]  /*29b0*/  IMAD.SHL.U32 R2, R2, 0x100000, RZ ;  /* 0x0010000002027824 */ /* 0x000fe200078e00ff */
[----:B------:R-:W-:-:S04]  /*29c0*/  LEA R3, R0, 0x3b800000, 0x17 ;  /* 0x3b80000000037811 */ /* 0x000fc800078eb8ff */
[----:B------:R-:W-:-:S07]  /*29d0*/  LOP3.LUT R2, R3, R2, R4, 0xfe, !PT ;  /* 0x0000000203027212 */ /* 0x000fce00078efe04 */
.L_x_10214:
[----:B------:R-:W-:Y:S05]  /*29e0*/  BSYNC B0 ;  /* 0x0000000000007941 */ /* 0x000fea0003800000 */
.L_x_10213:
[----:B------:R-:W0:Y:S02]  /*29f0*/  F2I.S64.TRUNC R2, R2 ;  /* 0x0000000200027311 */ /* 0x000e24000020d900 */
[----:B0-----:R-:W-:Y:S01]  /*2a00*/  PRMT R24, R2, 0x7610, R24 ;  /* 0x0000761002187816 */ /* 0x001fe20000000018 */
[----:B------:R-:W-:Y:S06]  /*2a10*/  BRA `(.L_x_10198) ;  /* 0x0000000400107947 */ /* 0x000fec0003800000 */
.L_x_10211:
        /* <DEDUP_REMOVED lines=21> */
.L_x_10220:
[----:B------:R-:W-:Y:S05]  /*2b70*/  BSYNC B1 ;  /* 0x0000000000017941 */ /* 0x000fea0003800000 */
.L_x_10219:
[----:B------:R-:W-:Y:S01]  /*2b80*/  IMAD.SHL.U32 R2, R2, 0x200000, RZ ;  /* 0x0020000002027824 */ /* 0x000fe200078e00ff */
[----:B------:R-:W-:-:S04]  /*2b90*/  LEA R3, R0, 0x37800000, 0x17 ;  /* 0x3780000000037811 */ /* 0x000fc800078eb8ff */
[----:B------:R-:W-:-:S07]  /*2ba0*/  LOP3.LUT R2, R3, R2, R4, 0xfe, !PT ;  /* 0x0000000203027212 */ /* 0x000fce00078efe04 */
.L_x_10218:
[----:B------:R-:W-:Y:S05]  /*2bb0*/  BSYNC B0 ;  /* 0x0000000000007941 */ /* 0x000fea0003800000 */
.L_x_10217:
[----:B------:R-:W0:Y:S02]  /*2bc0*/  F2I.S64.TRUNC R2, R2 ;  /* 0x0000000200027311 */ /* 0x000e24000020d900 */
[----:B0-----:R-:W-:Y:S01]  /*2bd0*/  PRMT R24, R2, 0x7610, R24 ;  /* 0x0000761002187816 */ /* 0x001fe20000000018 */
[----:B------:R-:W-:Y:S06]  /*2be0*/  BRA `(.L_x_10198) ;  /* 0x00000000009c7947 */ /* 0x000fec0003800000 */
.L_x_10210:
        /* <DEDUP_REMOVED lines=14> */
.L_x_10224:
[----:B------:R-:W-:Y:S05]  /*2cd0*/  BSYNC B0 ;  /* 0x0000000000007941 */ /* 0x000fea0003800000 */
.L_x_10223:
[----:B------:R-:W0:Y:S02]  /*2ce0*/  F2I.S64.TRUNC R2, R2 ;  /* 0x0000000200027311 */ /* 0x000e24000020d900 */
[----:B0-----:R-:W-:Y:S01]  /*2cf0*/  PRMT R24, R2, 0x7610, R24 ;  /* 0x0000761002187816 */ /* 0x001fe20000000018 */
[----:B------:R-:W-:Y:S06]  /*2d00*/  BRA `(.L_x_10198) ;  /* 0x0000000000547947 */ /* 0x000fec0003800000 */
.L_x_10197:
        /* <DEDUP_REMOVED lines=16> */
.L_x_10225:
[----:B------:R-:W-:Y:S01]  /*2e10*/  PRMT R24, RZ, 0x7610, R24 ;  /* 0x00007610ff187816 */ /* 0x000fe20000000018 */
[----:B------:R-:W-:Y:S06]  /*2e20*/  BRA `(.L_x_10198) ;  /* 0x00000000000c7947 */ /* 0x000fec0003800000 */
.L_x_10222:
[----:B------:R2:W5:Y:S01]  /*2e30*/  LDG.E.U8 R24, desc[UR36][R4.64] ;  /* 0x0000002404187981 */ /* 0x000562000c1e1100 */
[----:B------:R-:W-:Y:S05]  /*2e40*/  BRA `(.L_x_10198) ;  /* 0x0000000000047947 */ /* 0x000fea0003800000 */
.L_x_10221:
[----:B------:R1:W5:Y:S02]  /*2e50*/  LDG.E.U8 R24, desc[UR36][R4.64] ;  /* 0x0000002404187981 */ /* 0x000364000c1e1100 */
.L_x_10198:
[----:B------:R-:W-:-:S07]  /*2e60*/  VIADD R26, R26, 0x80 ;  /* 0x000000801a1a7836 */ /* 0x000fce0000000000 */
.L_x_10192:
[----:B------:R-:W-:Y:S05]  /*2e70*/  BSYNC B6 ;  /* 0x0000000000067941 */ /* 0x000fea0003800000 */
.L_x_10191:
        /* <DEDUP_REMOVED lines=22> */
.L_x_10231:
[----:B------:R0:W5:Y:S01]  /*2fe0*/  LDG.E.U8 R16, desc[UR36][R4.64] ;  /* 0x0000002404107981 */ /* 0x000162000c1e1100 */
[----:B------:R-:W-:Y:S05]  /*2ff0*/  BRA `(.L_x_10227) ;  /* 0x0000000c00607947 */ /* 0x000fea0003800000 */
.L_x_10230:
        /* <DEDUP_REMOVED lines=8> */
.L_x_10234:
[----:B------:R0:W5:Y:S01]  /*3080*/  LDG.E.U8 R16, desc[UR36][R4.64] ;  /* 0x0000002404107981 */ /* 0x000162000c1e1100 */
[----:B------:R-:W-:Y:S05]  /*3090*/  BRA `(.L_x_10227) ;  /* 0x0000000c00387947 */ /* 0x000fea0003800000 */
.L_x_10233:
[----:B------:R0:W5:Y:S01]  /*30a0*/  LDG.E.U16 R16, desc[UR36][R4.64] ;  /* 0x0000002404107981 */ /* 0x000162000c1e1500 */
[----:B------:R-:W-:Y:S05]  /*30b0*/  BRA `(.L_x_10227) ;  /* 0x0000000c00307947 */ /* 0x000fea0003800000 */
.L_x_10229:
        /* <DEDUP_REMOVED lines=10> */
.L_x_10236:
[----:B------:R-:W2:Y:S02]  /*3160*/  LDG.E.U16 R2, desc[UR36][R4.64] ;  /* 0x0000002404027981 */ /* 0x000ea4000c1e1500 */
[----:B--2---:R-:W-:-:S06]  /*3170*/  HADD2.F32 R2, -RZ, R2.H0_H0 ;  /* 0x20000002ff027230 */ /* 0x004fcc0000004100 */
[----:B------:R-:W0:Y:S02]  /*3180*/  F2I.S64.TRUNC R2, R2 ;  /* 0x0000000200027311 */ /* 0x000e24000020d900 */
[----:B0-----:R-:W-:Y:S01]  /*3190*/  PRMT R16, R2, 0x7610, R16 ;  /* 0x0000761002107816 */ /* 0x001fe20000000010 */
[----:B------:R-:W-:Y:S06]  /*31a0*/  BRA `(.L_x_10227) ;  /* 0x0000000800f47947 */ /* 0x000fec0003800000 */
.L_x_10235:
        /* <DEDUP_REMOVED lines=10> */
.L_x_10238:
[----:B------:R-:W2:Y:S02]  /*3250*/  LDG.E.U16 R4, desc[UR36][R4.64] ;  /* 0x0000002404047981 */ /* 0x000ea4000c1e1500 */
[----:B--2---:R-:W-:-:S06]  /*3260*/  HADD2.F32 R2, -RZ, R4.H0_H0 ;  /* 0x20000004ff027230 */ /* 0x004fcc0000004100 */
[----:B------:R-:W0:Y:S02]  /*3270*/  F2I.S64.TRUNC R2, R2 ;  /* 0x0000000200027311 */ /* 0x000e24000020d900 */
[----:B0-----:R-:W-:Y:S01]  /*3280*/  PRMT R16, R2, 0x7610, R16 ;  /* 0x0000761002107816 */ /* 0x001fe20000000010 */
[----:B------:R-:W-:Y:S06]  /*3290*/  BRA `(.L_x_10227) ;  /* 0x0000000800b87947 */ /* 0x000fec0003800000 */
.L_x_10237:
[----:B------:R-:W2:Y:S02]  /*32a0*/  LDG.E.64 R2, desc[UR36][R4.64] ;  /* 0x0000002404027981 */ /* 0x000ea4000c1e1b00 */
[----:B--2---:R-:W0:Y:S02]  /*32b0*/  F2I.S64.F64.TRUNC R2, R2 ;  /* 0x0000000200027311 */ /* 0x004e24000030d900 */
[----:B0-----:R-:W-:Y:S01]  /*32c0*/  PRMT R16, R2, 0x7610, R16 ;  /* 0x0000761002107816 */ /* 0x001fe20000000010 */
[----:B------:R-:W-:Y:S06]  /*32d0*/  BRA `(.L_x_10227) ;  /* 0x0000000800a87947 */ /* 0x000fec0003800000 */
.L_x_10228:
        /* <DEDUP_REMOVED lines=12> */
.L_x_10241:
[----:B------:R-:W2:Y:S02]  /*33a0*/  LDG.E.64 R4, desc[UR36][R4.64] ;  /* 0x0000002404047981 */ /* 0x000ea4000c1e1b00 */
[----:B--2---:R-:W0:Y:S02]  /*33b0*/  F2I.S64.F64.TRUNC R2, R4 ;  /* 0x0000000400027311 */ /* 0x004e24000030d900 */
[----:B0-----:R-:W-:Y:S01]  /*33c0*/  PRMT R16, R2, 0x7610, R16 ;  /* 0x0000761002107816 */ /* 0x001fe20000000010 */
[----:B------:R-:W-:Y:S06]  /*33d0*/  BRA `(.L_x_10227) ;  /* 0x0000000800687947 */ /* 0x000fec0003800000 */
.L_x_10240:
        /* <DEDUP_REMOVED lines=28> */
.L_x_10243:
        /* <DEDUP_REMOVED lines=15> */
.L_x_10242:
[----:B------:R-:W2:Y:S02]  /*3690*/  LDG.E.U16 R2, desc[UR36][R4.64] ;  /* 0x0000002404027981 */ /* 0x000ea4000c1e1500 */
[----:B--2---:R-:W-:-:S06]  /*36a0*/  IMAD.U32 R2, R2, 0x10000, RZ ;  /* 0x0001000002027824 */ /* 0x004fcc00078e00ff */
[----:B------:R-:W0:Y:S02]  /*36b0*/  F2I.S64.TRUNC R2, R2 ;  /* 0x0000000200027311 */ /* 0x000e24000020d900 */
[----:B0-----:R-:W-:Y:S01]  /*36c0*/  PRMT R16, R2, 0x7610, R16 ;  /* 0x0000761002107816 */ /* 0x001fe20000000010 */
[----:B------:R-:W-:Y:S06]  /*36d0*/  BRA `(.L_x_10227) ;  /* 0x0000000400a87947 */ /* 0x000fec0003800000 */
.L_x_10239:
        /* <DEDUP_REMOVED lines=10> */
.L_x_10246:
        /* <DEDUP_REMOVED lines=21> */
.L_x_10250:
[----:B------:R-:W-:Y:S05]  /*38d0*/  BSYNC B1 ;  /* 0x0000000000017941 */ /* 0x000fea0003800000 */
.L_x_10249:
[----:B------:R-:W-:Y:S01]  /*38e0*/  IMAD.SHL.U32 R2, R2, 0x100000, RZ ;  /* 0x0010000002027824 */ /* 0x000fe200078e00ff */
[----:B------:R-:W-:-:S04]  /*38f0*/  LEA R3, R0, 0x3b800000, 0x17 ;  /* 0x3b80000000037811 */ /* 0x000fc800078eb8ff */
[----:B------:R-:W-:-:S07]  /*3900*/  LOP3.LUT R2, R3, R2, R4, 0xfe, !PT ;  /* 0x0000000203027212 */ /* 0x000fce00078efe04 */
.L_x_10248:
[----:B------:R-:W-:Y:S05]  /*3910*/  BSYNC B0 ;  /* 0x0000000000007941 */ /* 0x000fea0003800000 */
.L_x_10247:
[----:B------:R-:W0:Y:S02]  /*3920*/  F2I.S64.TRUNC R2, R2 ;  /* 0x0000000200027311 */ /* 0x000e24000020d900 */
[----:B0-----:R-:W-:Y:S01]  /*3930*/  PRMT R16, R2, 0x7610, R16 ;  /* 0x0000761002107816 */ /* 0x001fe20000000010 */
[----:B------:R-:W-:Y:S06]  /*3940*/  BRA `(.L_x_10227) ;  /* 0x00000004000c7947 */ /* 0x000fec0003800000 */
.L_x_10245:
        /* <DEDUP_REMOVED lines=21> */
.L_x_10254:
[----:B------:R-:W-:Y:S05]  /*3aa0*/  BSYNC B1 ;  /* 0x0000000000017941 */ /* 0x000fea0003800000 */
.L_x_10253:
[----:B------:R-:W-:Y:S01]  /*3ab0*/  IMAD.SHL.U32 R2, R2, 0x200000, RZ ;  /* 0x0020000002027824 */ /* 0x000fe200078e00ff */
[----:B------:R-:W-:-:S04]  /*3ac0*/  LEA R3, R0, 0x37800000, 0x17 ;  /* 0x3780000000037811 */ /* 0x000fc800078eb8ff */
[----:B------:R-:W-:-:S07]  /*3ad0*/  LOP3.LUT R2, R3, R2, R4, 0xfe, !PT ;  /* 0x0000000203027212 */ /* 0x000fce00078efe04 */
.L_x_10252:
[----:B------:R-:W-:Y:S05]  /*3ae0*/  BSYNC B0 ;  /* 0x0000000000007941 */ /* 0x000fea0003800000 */
.L_x_10251:
[----:B------:R-:W0:Y:S02]  /*3af0*/  F2I.S64.TRUNC R2, R2 ;  /* 0x0000000200027311 */ /* 0x000e24000020d900 */
[----:B0-----:R-:W-:Y:S01]  /*3b00*/  PRMT R16, R2, 0x7610, R16 ;  /* 0x0000761002107816 */ /* 0x001fe20000000010 */
[----:B------:R-:W-:Y:S06]  /*3b10*/  BRA `(.L_x_10227) ;  /* 0x0000000000987947 */ /* 0x000fec0003800000 */
.L_x_10244:
        /* <DEDUP_REMOVED lines=14> */
.L_x_10258:
[----:B------:R-:W-:Y:S05]  /*3c00*/  BSYNC B0 ;  /* 0x0000000000007941 */ /* 0x000fea0003800000 */
.L_x_10257:
[----:B------:R-:W0:Y:S02]  /*3c10*/  F2I.S64.TRUNC R2, R2 ;  /* 0x0000000200027311 */ /* 0x000e24000020d900 */
[----:B0-----:R-:W-:Y:S01]  /*3c20*/  PRMT R16, R2, 0x7610, R16 ;  /* 0x0000761002107816 */ /* 0x001fe20000000010 */
[----:B------:R-:W-:Y:S06]  /*3c30*/  BRA `(.L_x_10227) ;  /* 0x0000000000507947 */ /* 0x000fec0003800000 */
.L_x_10232:
        /* <DEDUP_REMOVED lines=16> */
.L_x_10259:
[----:B------:R-:W-:Y:S05]  /*3d40*/  BRA `(.L_x_10227) ;  /* 0x00000000000c7947 */ /* 0x000fea0003800000 */
.L_x_10256:
[----:B------:R0:W5:Y:S01]  /*3d50*/  LDG.E.U8 R16, desc[UR36][R4.64] ;  /* 0x0000002404107981 */ /* 0x000162000c1e1100 */
[----:B------:R-:W-:Y:S05]  /*3d60*/  BRA `(.L_x_10227) ;  /* 0x0000000000047947 */ /* 0x000fea0003800000 */
.L_x_10255:
[----:B------:R0:W5:Y:S02]  /*3d70*/  LDG.E.U8 R16, desc[UR36][R4.64] ;  /* 0x0000002404107981 */ /* 0x000164000c1e1100 */
.L_x_10227:
[----:B------:R-:W-:Y:S05]  /*3d80*/  BSYNC B6 ;  /* 0x0000000000067941 */ /* 0x000fea0003800000 */
.L_x_10226:
[----:B------:R-:W1:Y:S01]  /*3d90*/  S2R R2, SR_TID.X ;  /* 0x0000000000027919 */ /* 0x000e620000002100 */
[----:B------:R-:W0:Y:S01]  /*3da0*/  LDC.U8 R17, c[0x0][0x234] ;  /* 0x00008d00ff117b82 */ /* 0x000e220000000000 */
[----:B-----5:R-:W-:Y:S01]  /*3db0*/  LOP3.LUT P0, RZ, R18, 0xff, RZ, 0xc0, !PT ;  /* 0x000000ff12ff7812 */ /* 0x020fe2000780c0ff */
[----:B------:R-:W-:Y:S01]  /*3dc0*/  BSSY B6, `(.L_x_10260) ;  /* 0x00000f6000067945 */ /* 0x000fe20003800000 */
[----:B------:R-:W-:Y:S02]  /*3dd0*/  LOP3.LUT P1, RZ, R22, 0xff, RZ, 0xc0, !PT ;  /* 0x000000ff16ff7812 */ /* 0x000fe4000782c0ff */
[----:B------:R-:W-:Y:S02]  /*3de0*/  LOP3.LUT P2, RZ, R24, 0xff, RZ, 0xc0, !PT ;  /* 0x000000ff18ff7812 */ /* 0x000fe4000784c0ff */
[----:B------:R-:W-:Y:S02]  /*3df0*/  LOP3.LUT P3, RZ, R16, 0xff, RZ, 0xc0, !PT ;  /* 0x000000ff10ff7812 */ /* 0x000fe4000786c0ff */
[----:B------:R-:W-:-:S02]  /*3e00*/  SEL R3, RZ, 0x1, !P0 ;  /* 0x00000001ff037807 */ /* 0x000fc40004000000 */
[----:B------:R-:W-:Y:S02]  /*3e10*/  SEL R22, RZ, 0x1, !P1 ;  /* 0x00000001ff167807 */ /* 0x000fe40004800000 */
[----:B------:R-:W-:Y:S02]  /*3e20*/  SEL R18, RZ, 0x1, !P2 ;  /* 0x00000001ff127807 */ /* 0x000fe40005000000 */
[----:B------:R-:W-:Y:S02]  /*3e30*/  SEL R16, RZ, 0x1, !P3 ;  /* 0x00000001ff107807 */ /* 0x000fe40005800000 */
[----:B-1----:R-:W-:-:S13]  /*3e40*/  ISETP.GE.AND P4, PT, R2, R19, PT ;  /* 0x000000130200720c */ /* 0x002fda0003f86270 */
[----:B------:R-:W-:Y:S05]  /*3e50*/  @P4 BRA `(.L_x_10261) ;  /* 0x0000000c00b04947 */ /* 0x000fea0003800000 */
[----:B------:R-:W1:Y:S01]  /*3e60*/  LDC.64 R8, c[0x0][0x218] ;  /* 0x00008600ff087b82 */ /* 0x000e620000000a00 */
[----:B------:R-:W-:Y:S01]  /*3e70*/  IMAD R0, R23, 0x200, R2 ;  /* 0x0000020017007824 */ /* 0x000fe200078e0202 */
[----:B0-234-:R-:W-:Y:S01]  /*3e80*/  PRMT R4, R17, 0x9910, RZ ;  /* 0x0000991011047816 */ /* 0x01dfe200000000ff */
[----:B------:R-:W-:Y:S01]  /*3e90*/  ULDC UR4, c[0x0][0x238] ;  /* 0x00008e0000047ab9 */ /* 0x000fe20000000800 */
[----:B------:R-:W-:Y:S02]  /*3ea0*/  VIADD R2, R2, 0x80 ;  /* 0x0000008002027836 */ /* 0x000fe40000000000 */
[----:B------:R-:W-:Y:S02]  /*3eb0*/  IMAD R5, R0, UR4, RZ ;  /* 0x0000000400057c24 */ /* 0x000fe4000f8e02ff */
[----:B------:R-:W-:-:S05]  /*3ec0*/  IMAD.MOV.U32 R0, RZ, RZ, R4 ;  /* 0x000000ffff007224 */ /* 0x000fca00078e0004 */
        /* <DEDUP_REMOVED lines=14> */
.L_x_10265:
[----:B------:R0:W-:Y:S01]  /*3fb0*/  STG.E.U8 desc[UR36][R8.64], R3 ;  /* 0x0000000308007986 */ /* 0x0001e2000c101124 */
[----:B------:R-:W-:Y:S05]  /*3fc0*/  BRA `(.L_x_10261) ;  /* 0x0000000c00547947 */ /* 0x000fea0003800000 */
.L_x_10264:
        /* <DEDUP_REMOVED lines=10> */
.L_x_10268:
[----:B------:R0:W-:Y:S01]  /*4070*/  STG.E desc[UR36][R8.64], R3 ;  /* 0x0000000308007986 */ /* 0x0001e2000c101924 */
[----:B------:R-:W-:Y:S05]  /*4080*/  BRA `(.L_x_10261) ;  /* 0x0000000c00247947 */ /* 0x000fea0003800000 */
.L_x_10267:
[----:B------:R0:W-:Y:S01]  /*4090*/  STG.E.U16 desc[UR36][R8.64], R3 ;  /* 0x0000000308007986 */ /* 0x0001e2000c101524 */
[----:B------:R-:W-:Y:S05]  /*40a0*/  BRA `(.L_x_10261) ;  /* 0x0000000c001c7947 */ /* 0x000fea0003800000 */
.L_x_10263:
[----:B------:R-:W-:-:S13]  /*40b0*/  ISETP.GT.AND P0, PT, R0, 0x6, PT ;  /* 0x000000060000780c */ /* 0x000fda0003f04270 */
[----:B------:R-:W-:Y:S05]  /*40c0*/  @P0 BRA `(.L_x_10269) ;  /* 0x00000000002c0947 */ /* 0x000fea0003800000 */
[----:B------:R-:W-:-:S13]  /*40d0*/  ISETP.NE.AND P0, PT, R0, 0x5, PT ;  /* 0x000000050000780c */ /* 0x000fda0003f05270 */
[----:B------:R-:W-:Y:S05]  /*40e0*/  @!P0 BRA `(.L_x_10270) ;  /* 0x0000000000148947 */ /* 0x000fea0003800000 */
[----:B------:R-:W-:-:S13]  /*40f0*/  ISETP.NE.AND P0, PT, R0, 0x6, PT ;  /* 0x000000060000780c */ /* 0x000fda0003f05270 */
[----:B------:R-:W-:Y:S05]  /*4100*/  @P0 BRA `(.L_x_10266) ;  /* 0x0000000800ac0947 */ /* 0x000fea0003800000 */
[----:B------:R-:W0:Y:S02]  /*4110*/  I2F.U16 R3, R3 ;  /* 0x0000000300037306 */ /* 0x000e240000101000 */
[----:B0-----:R0:W-:Y:S01]  /*4120*/  STG.E desc[UR36][R8.64], R3 ;  /* 0x0000000308007986 */ /* 0x0011e2000c101924 */
[----:B------:R-:W-:Y:S05]  /*4130*/  BRA `(.L_x_10261) ;  /* 0x0000000800f87947 */ /* 0x000fea0003800000 */
.L_x_10270:
[----:B------:R-:W0:Y:S02]  /*4140*/  I2F.U16 R0, R3 ;  /* 0x0000000300007306 */ /* 0x000e240000101000 */
[----:B0-----:R-:W-:-:S05]  /*4150*/  F2FP.F16.F32.PACK_AB R0, RZ, R0 ;  /* 0x00000000ff00723e */ /* 0x001fca00000000ff */
[----:B------:R0:W-:Y:S01]  /*4160*/  STG.E.U16 desc[UR36][R8.64], R0 ;  /* 0x0000000008007986 */ /* 0x0001e2000c101524 */
[----:B------:R-:W-:Y:S05]  /*4170*/  BRA `(.L_x_10261) ;  /* 0x0000000800e87947 */ /* 0x000fea0003800000 */
.L_x_10269:
[----:B------:R-:W-:-:S13]  /*4180*/  ISETP.NE.AND P0, PT, R0, 0x7, PT ;  /* 0x000000070000780c */ /* 0x000fda0003f05270 */
[----:B------:R-:W-:Y:S05]  /*4190*/  @!P0 BRA `(.L_x_10271) ;  /* 0x0000000000348947 */ /* 0x000fea0003800000 */
[----:B------:R-:W-:-:S13]  /*41a0*/  ISETP.NE.AND P0, PT, R0, 0x8, PT ;  /* 0x000000080000780c */ /* 0x000fda0003f05270 */
[----:B------:R-:W-:Y:S05]  /*41b0*/  @!P0 BRA `(.L_x_10272) ;  /* 0x0000000000188947 */ /* 0x000fea0003800000 */
[----:B------:R-:W-:-:S13]  /*41c0*/  ISETP.NE.AND P0, PT, R0, 0x9, PT ;  /* 0x000000090000780c */ /* 0x000fda0003f05270 */
[----:B------:R-:W-:Y:S05]  /*41d0*/  @P0 BRA `(.L_x_10266) ;  /* 0x0000000800780947 */ /* 0x000fea0003800000 */
[----:B------:R-:W0:Y:S01]  /*41e0*/  I2F.U16 R4, R3 ;  /* 0x0000000300047306 */ /* 0x000e220000101000 */
[----:B------:R-:W-:-:S05]  /*41f0*/  IMAD.MOV.U32 R5, RZ, RZ, RZ ;  /* 0x000000ffff057224 */ /* 0x000fca00078e00ff */
[----:B0-----:R0:W-:Y:S01]  /*4200*/  STG.E.64 desc[UR36][R8.64], R4 ;  /* 0x0000000408007986 */ /* 0x0011e2000c101b24 */
[----:B------:R-:W-:Y:S05]  /*4210*/  BRA `(.L_x_10261) ;  /* 0x0000000800c07947 */ /* 0x000fea0003800000 */
.L_x_10272:
[----:B------:R-:W0:Y:S02]  /*4220*/  I2F.U16 R3, R3 ;  /* 0x0000000300037306 */ /* 0x000e240000101000 */
[----:B0-----:R-:W-:-:S04]  /*4230*/  F2FP.F16.F32.PACK_AB R3, RZ, R3 ;  /* 0x00000003ff03723e */ /* 0x001fc800000000ff */
[----:B------:R-:W-:-:S05]  /*4240*/  PRMT R3, R3, 0x5410, RZ ;  /* 0x0000541003037816 */ /* 0x000fca00000000ff */
[----:B------:R0:W-:Y:S01]  /*4250*/  STG.E desc[UR36][R8.64], R3 ;  /* 0x0000000308007986 */ /* 0x0001e2000c101924 */
[----:B------:R-:W-:Y:S05]  /*4260*/  BRA `(.L_x_10261) ;  /* 0x0000000800ac7947 */ /* 0x000fea0003800000 */
.L_x_10271:
[----:B------:R-:W0:Y:S02]  /*4270*/  I2F.F64.U16 R4, R3 ;  /* 0x0000000300047312 */ /* 0x000e240000101800 */
[----:B0-----:R0:W-:Y:S01]  /*4280*/  STG.E.64 desc[UR36][R8.64], R4 ;  /* 0x0000000408007986 */ /* 0x0011e2000c101b24 */
[----:B------:R-:W-:Y:S05]  /*4290*/  BRA `(.L_x_10261) ;  /* 0x0000000800a07947 */ /* 0x000fea0003800000 */
.L_x_10262:
        /* <DEDUP_REMOVED lines=10> */
.L_x_10275:
[----:B------:R-:W0:Y:S01]  /*4340*/  I2F.F64.U16 R4, R3 ;  /* 0x0000000300047312 */ /* 0x000e220000101800 */
[----:B------:R-:W-:-:S05]  /*4350*/  CS2R R6, SRZ ;  /* 0x0000000000067805 */ /* 0x000fca000001ff00 */
[----:B0-----:R0:W-:Y:S01]  /*4360*/  STG.E.128 desc[UR36][R8.64], R4 ;  /* 0x0000000408007986 */ /* 0x0011e2000c101d24 */
[----:B------:R-:W-:Y:S05]  /*4370*/  BRA `(.L_x_10261) ;  /* 0x0000000800687947 */ /* 0x000fea0003800000 */
.L_x_10274:
[----:B------:R-:W-:-:S13]  /*4380*/  ISETP.NE.AND P0, PT, R0, 0xf, PT ;  /* 0x0000000f0000780c */ /* 0x000fda0003f05270 */
[----:B------:R-:W-:Y:S05]  /*4390*/  @!P0 BRA `(.L_x_10276) ;  /* 0x0000000000b48947 */ /* 0x000fea0003800000 */
[----:B------:R-:W-:-:S13]  /*43a0*/  ISETP.NE.AND P0, PT, R0, 0x17, PT ;  /* 0x000000170000780c */ /* 0x000fda0003f05270 */
[----:B------:R-:W-:Y:S05]  /*43b0*/  @!P0 BRA `(.L_x_10277) ;  /* 0x0000000000548947 */ /* 0x000fea0003800000 */
[----:B------:R-:W-:-:S13]  /*43c0*/  ISETP.NE.AND P0, PT, R0, 0x18, PT ;  /* 0x000000180000780c */ /* 0x000fda0003f05270 */
[----:B------:R-:W-:Y:S05]  /*43d0*/  @P0 BRA `(.L_x_10266) ;  /* 0x0000000400f80947 */ /* 0x000fea0003800000 */
[----:B------:R-:W0:Y:S01]  /*43e0*/  I2F.U16 R3, R3 ;  /* 0x0000000300037306 */ /* 0x000e220000101000 */
        /* <DEDUP_REMOVED lines=14> */
.L_x_10279:
[----:B------:R-:W-:Y:S05]  /*44d0*/  BSYNC B0 ;  /* 0x0000000000007941 */ /* 0x000fea0003800000 */
.L_x_10278:
[----:B------:R-:W-:-:S05]  /*44e0*/  LOP3.LUT R5, R0, R5, RZ, 0xfc, !PT ;  /* 0x0000000500057212 */ /* 0x000fca00078efcff */
[----:B------:R0:W-:Y:S01]  /*44f0*/  STG.E.U8 desc[UR36][R8.64], R5 ;  /* 0x0000000508007986 */ /* 0x0001e2000c101124 */
[----:B------:R-:W-:Y:S05]  /*4500*/  BRA `(.L_x_10261) ;  /* 0x0000000800047947 */ /* 0x000fea0003800000 */
.L_x_10277:
[----:B------:R-:W0:Y:S01]  /*4510*/  I2F.U16 R5, R3 ;  /* 0x0000000300057306 */ /* 0x000e220000101000 */
        /* <DEDUP_REMOVED lines=12> */
.L_x_10281:
[----:B------:R-:W-:Y:S01]  /*45e0*/  IMAD.MOV.U32 R0, RZ, RZ, 0x7f ;  /* 0x0000007fff007424 */ /* 0x000fe200078e00ff */
[----:B------:R-:W-:-:S04]  /*45f0*/  ISETP.GT.U32.AND P0, PT, R4, 0x7f800000, PT ;  /* 0x7f8000000400780c */ /* 0x000fc80003f04070 */
[----:B------:R-:W-:-:S09]  /*4600*/  SEL R0, R0, 0x7c, P0 ;  /* 0x0000007c00007807 */ /* 0x000fd20000000000 */
.L_x_10282:
[----:B------:R-:W-:Y:S05]  /*4610*/  BSYNC B0 ;  /* 0x0000000000007941 */ /* 0x000fea0003800000 */
.L_x_10280:
[----:B------:R-:W-:-:S04]  /*4620*/  LOP3.LUT R3, R5, 0x80000000, RZ, 0xc0, !PT ;  /* 0x8000000005037812 */ /* 0x000fc800078ec0ff */
[----:B------:R-:W-:-:S04]  /*4630*/  SHF.R.U32.HI R3, RZ, 0x18, R3 ;  /* 0x00000018ff037819 */ /* 0x000fc80000011603 */
[----:B------:R-:W-:-:S05]  /*4640*/  LOP3.LUT R3, R0, R3, RZ, 0xfc, !PT ;  /* 0x0000000300037212 */ /* 0x000fca00078efcff */
[----:B------:R0:W-:Y:S01]  /*4650*/  STG.E.U8 desc[UR36][R8.64], R3 ;  /* 0x0000000308007986 */ /* 0x0001e2000c101124 */
[----:B------:R-:W-:Y:S05]  /*4660*/  BRA `(.L_x_10261) ;  /* 0x0000000400ac7947 */ /* 0x000fea0003800000 */
.L_x_10276:
[----:B------:R-:W0:Y:S02]  /*4670*/  I2F.U16 R0, R3 ;  /* 0x0000000300007306 */ /* 0x000e240000101000 */
[----:B0-----:R-:W-:-:S05]  /*4680*/  F2FP.BF16.F32.PACK_AB R0, RZ, R0 ;  /* 0x00000000ff00723e */ /* 0x001fca00000010ff */
[----:B------:R0:W-:Y:S01]  /*4690*/  STG.E.U16 desc[UR36][R8.64], R0 ;  /* 0x0000000008007986 */ /* 0x0001e2000c101524 */
[----:B------:R-:W-:Y:S05]  /*46a0*/  BRA `(.L_x_10261) ;  /* 0x00000004009c7947 */ /* 0x000fea0003800000 */
.L_x_10273:
        /* <DEDUP_REMOVED lines=10> */
.L_x_10285:
[----:B------:R-:W0:Y:S01]  /*4750*/  I2F.U16 R3, R3 ;  /* 0x0000000300037306 */ /* 0x000e220000101000 */
        /* <DEDUP_REMOVED lines=16> */
.L_x_10288:
[----:B------:R-:W-:-:S04]  /*4860*/  LOP3.LUT R3, R3, 0x80000000, RZ, 0xc0, !PT ;  /* 0x8000000003037812 */ /* 0x000fc800078ec0ff */
[----:B------:R-:W-:-:S04]  /*4870*/  SHF.R.U32.HI R3, RZ, 0x18, R3 ;  /* 0x00000018ff037819 */ /* 0x000fc80000011603 */
[----:B------:R-:W-:-:S04]  /*4880*/  LOP3.LUT R0, R0, R3, RZ, 0xfc, !PT ;  /* 0x0000000300007212 */ /* 0x000fc800078efcff */
[----:B------:R-:W-:-:S07]  /*4890*/  PRMT R4, R0, 0x7610, R4 ;  /* 0x0000761000047816 */ /* 0x000fce0000000004 */
.L_x_10287:
[----:B------:R-:W-:Y:S05]  /*48a0*/  BSYNC B0 ;  /* 0x0000000000007941 */ /* 0x000fea0003800000 */
.L_x_10286:
[----:B------:R0:W-:Y:S01]  /*48b0*/  STG.E.U8 desc[UR36][R8.64], R4 ;  /* 0x0000000408007986 */ /* 0x0001e2000c101124 */
[----:B------:R-:W-:Y:S05]  /*48c0*/  BRA `(.L_x_10261) ;  /* 0x0000000400147947 */ /* 0x000fea0003800000 */
.L_x_10284:
        /* <DEDUP_REMOVED lines=17> */
.L_x_10291:
[----:B------:R-:W-:-:S04]  /*49e0*/  LOP3.LUT R3, R3, 0x80000000, RZ, 0xc0, !PT ;  /* 0x8000000003037812 */ /* 0x000fc800078ec0ff */
[----:B------:R-:W-:-:S04]  /*49f0*/  SHF.R.U32.HI R3, RZ, 0x18, R3 ;  /* 0x00000018ff037819 */ /* 0x000fc80000011603 */
[----:B------:R-:W-:-:S04]  /*4a00*/  LOP3.LUT R0, R0, R3, RZ, 0xfc, !PT ;  /* 0x0000000300007212 */ /* 0x000fc800078efcff */
[----:B------:R-:W-:-:S07]  /*4a10*/  PRMT R4, R0, 0x7610, R4 ;  /* 0x0000761000047816 */ /* 0x000fce0000000004 */
.L_x_10290:
[----:B------:R-:W-:Y:S05]  /*4a20*/  BSYNC B0 ;  /* 0x0000000000007941 */ /* 0x000fea0003800000 */
.L_x_10289:
[----:B------:R0:W-:Y:S01]  /*4a30*/  STG.E.U8 desc[UR36][R8.64], R4 ;  /* 0x0000000408007986 */ /* 0x0001e2000c101124 */
[----:B------:R-:W-:Y:S05]  /*4a40*/  BRA `(.L_x_10261) ;  /* 0x0000000000b47947 */ /* 0x000fea0003800000 */
.L_x_10283:
[----:B------:R-:W-:-:S13]  /*4a50*/  ISETP.NE.AND P0, PT, R0, 0x1c, PT ;  /* 0x0000001c0000780c */ /* 0x000fda0003f05270 */
[----:B------:R-:W-:Y:S05]  /*4a60*/  @!P0 BRA `(.L_x_10292) ;  /* 0x0000000000a88947 */ /* 0x000fea0003800000 */
[----:B------:R-:W-:-:S13]  /*4a70*/  ISETP.NE.AND P0, PT, R0, 0x1d, PT ;  /* 0x0000001d0000780c */ /* 0x000fda0003f05270 */
[----:B------:R-:W-:Y:S05]  /*4a80*/  @!P0 BRA `(.L_x_10293) ;  /* 0x0000000000908947 */ /* 0x000fea0003800000 */
[----:B------:R-:W-:-:S13]  /*4a90*/  ISETP.NE.AND P0, PT, R0, 0x2c, PT ;  /* 0x0000002c0000780c */ /* 0x000fda0003f05270 */
[----:B------:R-:W-:Y:S05]  /*4aa0*/  @P0 BRA `(.L_x_10266) ;  /* 0x0000000000440947 */ /* 0x000fea0003800000 */
[----:B------:R-:W0:Y:S02]  /*4ab0*/  I2F.U16 R6, R3 ;  /* 0x0000000300067306 */ /* 0x000e240000101000 */
        /* <DEDUP_REMOVED lines=16> */
.L_x_10266:
        /* <DEDUP_REMOVED lines=16> */
.L_x_10294:
[----:B------:R-:W-:Y:S05]  /*4cc0*/  BRA `(.L_x_10261) ;  /* 0x0000000000147947 */ /* 0x000fea0003800000 */
.L_x_10293:
[----:B------:R-:W-:Y:S02]  /*4cd0*/  IMAD.MOV.U32 R4, RZ, RZ, R3 ;  /* 0x000000ffff047224 */ /* 0x000fe400078e0003 */
[----:B------:R-:W-:-:S05]  /*4ce0*/  IMAD.MOV.U32 R5, RZ, RZ, RZ ;  /* 0x000000ffff057224 */ /* 0x000fca00078e00ff */
[----:B------:R0:W-:Y:S01]  /*4cf0*/  STG.E.64 desc[UR36][R8.64], R4 ;  /* 0x0000000408007986 */ /* 0x0001e2000c101b24 */
[----:B------:R-:W-:Y:S05]  /*4d00*/  BRA `(.L_x_10261) ;  /* 0x0000000000047947 */ /* 0x000fea0003800000 */
.L_x_10292:
[----:B------:R1:W-:Y:S02]  /*4d10*/  STG.E desc[UR36][R8.64], R3 ;  /* 0x0000000308007986 */ /* 0x0003e4000c101924 */
.L_x_10261:
[----:B------:R-:W-:Y:S05]  /*4d20*/  BSYNC B6 ;  /* 0x0000000000067941 */ /* 0x000fea0003800000 */
.L_x_10260:
[----:B------:R-:W-:Y:S01]  /*4d30*/  ISETP.GE.AND P0, PT, R2, R19, PT ;  /* 0x000000130200720c */ /* 0x000fe20003f06270 */
[----:B------:R-:W-:-:S12]  /*4d40*/  BSSY B6, `(.L_x_10295) ;  /* 0x00001da000067945 */ /* 0x000fd80003800000 */
[----:B------:R-:W-:Y:S05]  /*4d50*/  @P0 BRA `(.L_x_10296) ;  /* 0x0000001c00600947 */ /* 0x000fea0003800000 */
[----:B01----:R-:W0:Y:S01]  /*4d60*/  LDC.64 R8, c[0x0][0x218] ;  /* 0x00008600ff087b82 */ /* 0x003e220000000a00 */
[----:B------:R-:W-:Y:S01]  /*4d70*/  IMAD R0, R23, 0x200, R2 ;  /* 0x0000020017007824 */ /* 0x000fe200078e0202 */
[----:B--234-:R-:W-:Y:S01]  /*4d80*/  PRMT R4, R17, 0x9910, RZ ;  /* 0x0000991011047816 */ /* 0x01cfe200000000ff */
        /* <DEDUP_REMOVED lines=17> */
.L_x_10300:
[----:B------:R0:W-:Y:S01]  /*4ea0*/  STG.E.U8 desc[UR36][R8.64], R22 ;  /* 0x0000001608007986 */ /* 0x0001e2000c101124 */
[----:B------:R-:W-:Y:S05]  /*4eb0*/  BRA `(.L_x_10302) ;  /* 0x0000000c00507947 */ /* 0x000fea0003800000 */
.L_x_10299:
        /* <DEDUP_REMOVED lines=10> */
.L_x_10304:
[----:B------:R0:W-:Y:S01]  /*4f60*/  STG.E desc[UR36][R8.64], R22 ;  /* 0x0000001608007986 */ /* 0x0001e2000c101924 */
[----:B------:R-:W-:Y:S05]  /*4f70*/  BRA `(.L_x_10302) ;  /* 0x0000000c00207947 */ /* 0x000fea0003800000 */
.L_x_10303:
[----:B------:R0:W-:Y:S01]  /*4f80*/  STG.E.U16 desc[UR36][R8.64], R22 ;  /* 0x0000001608007986 */ /* 0x0001e2000c101524 */
[----:B------:R-:W-:Y:S05]  /*4f90*/  BRA `(.L_x_10302) ;  /* 0x0000000c00187947 */ /* 0x000fea0003800000 */
.L_x_10298:
        /* <DEDUP_REMOVED lines=9> */
.L_x_10306:
[----:B------:R-:W0:Y:S02]  /*5030*/  I2F.U16 R0, R22 ;  /* 0x0000001600007306 */ /* 0x000e240000101000 */
[----:B0-----:R-:W-:-:S05]  /*5040*/  F2FP.F16.F32.PACK_AB R0, RZ, R0 ;  /* 0x00000000ff00723e */ /* 0x001fca00000000ff */
[----:B------:R0:W-:Y:S01]  /*5050*/  STG.E.U16 desc[UR36][R8.64], R0 ;  /* 0x0000000008007986 */ /* 0x0001e2000c101524 */
[----:B------:R-:W-:Y:S05]  /*5060*/  BRA `(.L_x_10302) ;  /* 0x0000000800e47947 */ /* 0x000fea0003800000 */
.L_x_10305:
        /* <DEDUP_REMOVED lines=10> */
.L_x_10308:
[----:B------:R-:W0:Y:S02]  /*5110*/  I2F.U16 R22, R22 ;  /* 0x0000001600167306 */ /* 0x000e240000101000 */
[----:B0-----:R-:W-:-:S04]  /*5120*/  F2FP.F16.F32.PACK_AB R3, RZ, R22 ;  /* 0x00000016ff03723e */ /* 0x001fc800000000ff */
[----:B------:R-:W-:-:S05]  /*5130*/  PRMT R3, R3, 0x5410, RZ ;  /* 0x0000541003037816 */ /* 0x000fca00000000ff */
[----:B------:R0:W-:Y:S01]  /*5140*/  STG.E desc[UR36][R8.64], R3 ;  /* 0x0000000308007986 */ /* 0x0001e2000c101924 */
[----:B------:R-:W-:Y:S05]  /*5150*/  BRA `(.L_x_10302) ;  /* 0x0000000800a87947 */ /* 0x000fea0003800000 */
.L_x_10307:
[----:B------:R-:W0:Y:S02]  /*5160*/  I2F.F64.U16 R4, R22 ;  /* 0x0000001600047312 */ /* 0x000e240000101800 */
[----:B0-----:R0:W-:Y:S01]  /*5170*/  STG.E.64 desc[UR36][R8.64], R4 ;  /* 0x0000000408007986 */ /* 0x0011e2000c101b24 */
[----:B------:R-:W-:Y:S05]  /*5180*/  BRA `(.L_x_10302) ;  /* 0x00000008009c7947 */ /* 0x000fea0003800000 */
.L_x_10297:
        /* <DEDUP_REMOVED lines=10> */
.L_x_10311:
[----:B------:R-:W0:Y:S01]  /*5230*/  I2F.F64.U16 R4, R22 ;  /* 0x0000001600047312 */ /* 0x000e220000101800 */
[----:B------:R-:W-:-:S05]  /*5240*/  CS2R R6, SRZ ;  /* 0x0000000000067805 */ /* 0x000fca000001ff00 */
[----:B0-----:R0:W-:Y:S01]  /*5250*/  STG.E.128 desc[UR36][R8.64], R4 ;  /* 0x0000000408007986 */ /* 0x0011e2000c101d24 */
[----:B------:R-:W-:Y:S05]  /*5260*/  BRA `(.L_x_10302) ;  /* 0x0000000800647947 */ /* 0x000fea0003800000 */
.L_x_10310:
        /* <DEDUP_REMOVED lines=21> */
.L_x_10315:
[----:B------:R-:W-:Y:S05]  /*53c0*/  BSYNC B0 ;  /* 0x0000000000007941 */ /* 0x000fea0003800000 */
.L_x_10314:
[----:B------:R-:W-:-:S05]  /*53d0*/  LOP3.LUT R5, R0, R5, RZ, 0xfc, !PT ;  /* 0x0000000500057212 */ /* 0x000fca00078efcff */
[----:B------:R0:W-:Y:S01]  /*53e0*/  STG.E.U8 desc[UR36][R8.64], R5 ;  /* 0x0000000508007986 */ /* 0x0001e2000c101124 */
[----:B------:R-:W-:Y:S05]  /*53f0*/  BRA `(.L_x_10302) ;  /* 0x0000000800007947 */ /* 0x000fea0003800000 */
.L_x_10313:
        /* <DEDUP_REMOVED lines=13> */
.L_x_10317:
[----:B------:R-:W-:Y:S01]  /*54d0*/  IMAD.MOV.U32 R0, RZ, RZ, 0x7f ;  /* 0x0000007fff007424 */ /* 0x000fe200078e00ff */
[----:B------:R-:W-:-:S04]  /*54e0*/  ISETP.GT.U32.AND P0, PT, R3, 0x7f800000, PT ;  /* 0x7f8000000300780c */ /* 0x000fc80003f04070 */
[----:B------:R-:W-:-:S09]  /*54f0*/  SEL R0, R0, 0x7c, P0 ;  /* 0x0000007c00007807 */ /* 0x000fd20000000000 */
.L_x_10318:
[----:B------:R-:W-:Y:S05]  /*5500*/  BSYNC B0 ;  /* 0x0000000000007941 */ /* 0x000fea0003800000 */
.L_x_10316:
[----:B------:R-:W-:-:S04]  /*5510*/  LOP3.LUT R3, R5, 0x80000000, RZ, 0xc0, !PT ;  /* 0x8000000005037812 */ /* 0x000fc800078ec0ff */
[----:B------:R-:W-:-:S04]  /*5520*/  SHF.R.U32.HI R3, RZ, 0x18, R3 ;  /* 0x00000018ff037819 */ /* 0x000fc80000011603 */
[----:B------:R-:W-:-:S05]  /*5530*/  LOP3.LUT R3, R0, R3, RZ, 0xfc, !PT ;  /* 0x0000000300037212 */ /* 0x000fca00078efcff */
[----:B------:R0:W-:Y:S01]  /*5540*/  STG.E.U8 desc[UR36][R8.64], R3 ;  /* 0x0000000308007986 */ /* 0x0001e2000c101124 */
[----:B------:R-:W-:Y:S05]  /*5550*/  BRA `(.L_x_10302) ;  /* 0x0000000400a87947 */ /* 0x000fea0003800000 */
.L_x_10312:
[----:B------:R-:W0:Y:S02]  /*5560*/  I2F.U16 R0, R22 ;  /* 0x0000001600007306 */ /* 0x000e240000101000 */
[----:B0-----:R-:W-:-:S05]  /*5570*/  F2FP.BF16.F32.PACK_AB R0, RZ, R0 ;  /* 0x00000000ff00723e */ /* 0x001fca00000010ff */
[----:B------:R0:W-:Y:S01]  /*5580*/  STG.E.U16 desc[UR36][R8.64], R0 ;  /* 0x0000000008007986 */ /* 0x0001e2000c101524 */
[----:B------:R-:W-:Y:S05]  /*5590*/  BRA `(.L_x_10302) ;  /* 0x0000000400987947 */ /* 0x000fea0003800000 */
.L_x_10309:
        /* <DEDUP_REMOVED lines=10> */
.L_x_10321:
        /* <DEDUP_REMOVED lines=17> */
.L_x_10324:
[----:B------:R-:W-:-:S04]  /*5750*/  LOP3.LUT R3, R5, 0x80000000, RZ, 0xc0, !PT ;  /* 0x8000000005037812 */ /* 0x000fc800078ec0ff */
[----:B------:R-:W-:-:S04]  /*5760*/  SHF.R.U32.HI R3, RZ, 0x18, R3 ;  /* 0x00000018ff037819 */ /* 0x000fc80000011603 */
[----:B------:R-:W-:-:S04]  /*5770*/  LOP3.LUT R0, R0, R3, RZ, 0xfc, !PT ;  /* 0x0000000300007212 */ /* 0x000fc800078efcff */
[----:B------:R-:W-:-:S07]  /*5780*/  PRMT R4, R0, 0x7610, R4 ;  /* 0x0000761000047816 */ /* 0x000fce0000000004 */
.L_x_10323:
[----:B------:R-:W-:Y:S05]  /*5790*/  BSYNC B0 ;  /* 0x0000000000007941 */ /* 0x000fea0003800000 */
.L_x_10322:
[----:B------:R3:W-:Y:S01]  /*57a0*/  STG.E.U8 desc[UR36][R8.64], R4 ;  /* 0x0000000408007986 */ /* 0x0007e2000c101124 */
[----:B------:R-:W-:Y:S05]  /*57b0*/  BRA `(.L_x_10302) ;  /* 0x0000000400107947 */ /* 0x000fea0003800000 */
.L_x_10320:
        /* <DEDUP_REMOVED lines=17> */
.L_x_10327:
[----:B------:R-:W-:-:S04]  /*58d0*/  LOP3.LUT R3, R5, 0x80000000, RZ, 0xc0, !PT ;  /* 0x8000000005037812 */ /* 0x000fc800078ec0ff */
[----:B------:R-:W-:-:S04]  /*58e0*/  SHF.R.U32.HI R3, RZ, 0x18, R3 ;  /* 0x00000018ff037819 */ /* 0x000fc80000011603 */
[----:B------:R-:W-:-:S04]  /*58f0*/  LOP3.LUT R0, R0, R3, RZ, 0xfc, !PT ;  /* 0x0000000300007212 */ /* 0x000fc800078efcff */
[----:B------:R-:W-:-:S07]  /*5900*/  PRMT R4, R0, 0x7610, R4 ;  /* 0x0000761000047816 */ /* 0x000fce0000000004 */
.L_x_10326:
[----:B------:R-:W-:Y:S05]  /*5910*/  BSYNC B0 ;  /* 0x0000000000007941 */ /* 0x000fea0003800000 */
.L_x_10325:
[----:B------:R0:W-:Y:S01]  /*5920*/  STG.E.U8 desc[UR36][R8.64], R4 ;  /* 0x0000000408007986 */ /* 0x0001e2000c101124 */
[----:B------:R-:W-:Y:S05]  /*5930*/  BRA `(.L_x_10302) ;  /* 0x0000000000b07947 */ /* 0x000fea0003800000 */
.L_x_10319:
        /* <DEDUP_REMOVED lines=22> */
.L_x_10301:
        /* <DEDUP_REMOVED lines=16> */
.L_x_10330:
[----:B------:R-:W-:Y:S05]  /*5ba0*/  BRA `(.L_x_10302) ;  /* 0x0000000000147947 */ /* 0x000fea0003800000 */
.L_x_10329:
[----:B------:R-:W-:Y:S02]  /*5bb0*/  IMAD.MOV.U32 R4, RZ, RZ, R22 ;  /* 0x000000ffff047224 */ /* 0x000fe400078e0016 */
[----:B------:R-:W-:-:S05]  /*5bc0*/  IMAD.MOV.U32 R5, RZ, RZ, RZ ;  /* 0x000000ffff057224 */ /* 0x000fca00078e00ff */
[----:B------:R2:W-:Y:S01]  /*5bd0*/  STG.E.64 desc[UR36][R8.64], R4 ;  /* 0x0000000408007986 */ /* 0x0005e2000c101b24 */
[----:B------:R-:W-:Y:S05]  /*5be0*/  BRA `(.L_x_10302) ;  /* 0x0000000000047947 */ /* 0x000fea0003800000 */
.L_x_10328:
[----:B------:R0:W-:Y:S02]  /*5bf0*/  STG.E desc[UR36][R8.64], R22 ;  /* 0x0000001608007986 */ /* 0x0001e4000c101924 */
.L_x_10302:
        /* <DEDUP_REMOVED lines=23> */
.L_x_10334:
[----:B------:R3:W-:Y:S01]  /*5d70*/  STG.E.U8 desc[UR36][R8.64], R18 ;  /* 0x0000001208007986 */ /* 0x0007e2000c101124 */
[----:B------:R-:W-:Y:S05]  /*5d80*/  BRA `(.L_x_10336) ;  /* 0x0000000c00507947 */ /* 0x000fea0003800000 */
.L_x_10333:
        /* <DEDUP_REMOVED lines=10> */
.L_x_10338:
[----:B------:R2:W-:Y:S01]  /*5e30*/  STG.E desc[UR36][R8.64], R18 ;  /* 0x0000001208007986 */ /* 0x0005e2000c101924 */
[----:B------:R-:W-:Y:S05]  /*5e40*/  BRA `(.L_x_10336) ;  /* 0x0000000c00207947 */ /* 0x000fea0003800000 */
.L_x_10337:
[----:B------:R0:W-:Y:S01]  /*5e50*/  STG.E.U16 desc[UR36][R8.64], R18 ;  /* 0x0000001208007986 */ /* 0x0001e2000c101524 */
[----:B------:R-:W-:Y:S05]  /*5e60*/  BRA `(.L_x_10336) ;  /* 0x0000000c00187947 */ /* 0x000fea0003800000 */
.L_x_10332:
        /* <DEDUP_REMOVED lines=9> */
.L_x_10340:
[----:B------:R-:W0:Y:S02]  /*5f00*/  I2F.U16 R0, R18 ;  /* 0x0000001200007306 */ /* 0x000e240000101000 */
[----:B0-----:R-:W-:-:S05]  /*5f10*/  F2FP.F16.F32.PACK_AB R0, RZ, R0 ;  /* 0x00000000ff00723e */ /* 0x001fca00000000ff */
[----:B------:R0:W-:Y:S01]  /*5f20*/  STG.E.U16 desc[UR36][R8.64], R0 ;  /* 0x0000000008007986 */ /* 0x0001e2000c101524 */
[----:B------:R-:W-:Y:S05]  /*5f30*/  BRA `(.L_x_10336) ;  /* 0x0000000800e47947 */ /* 0x000fea0003800000 */
.L_x_10339:
        /* <DEDUP_REMOVED lines=10> */
.L_x_10342:
[----:B------:R-:W0:Y:S02]  /*5fe0*/  I2F.U16 R18, R18 ;  /* 0x0000001200127306 */ /* 0x000e240000101000 */
[----:B0-----:R-:W-:-:S04]  /*5ff0*/  F2FP.F16.F32.PACK_AB R3, RZ, R18 ;  /* 0x00000012ff03723e */ /* 0x001fc800000000ff */
[----:B------:R-:W-:-:S05]  /*6000*/  PRMT R3, R3, 0x5410, RZ ;  /* 0x0000541003037816 */ /* 0x000fca00000000ff */
[----:B------:R0:W-:Y:S01]  /*6010*/  STG.E desc[UR36][R8.64], R3 ;  /* 0x0000000308007986 */ /* 0x0001e2000c101924 */
[----:B------:R-:W-:Y:S05]  /*6020*/  BRA `(.L_x_10336) ;  /* 0x0000000800a87947 */ /* 0x000fea0003800000 */
.L_x_10341:
[----:B------:R-:W0:Y:S02]  /*6030*/  I2F.F64.U16 R4, R18 ;  /* 0x0000001200047312 */ /* 0x000e240000101800 */
[----:B0-----:R0:W-:Y:S01]  /*6040*/  STG.E.64 desc[UR36][R8.64], R4 ;  /* 0x0000000408007986 */ /* 0x0011e2000c101b24 */
[----:B------:R-:W-:Y:S05]  /*6050*/  BRA `(.L_x_10336) ;  /* 0x00000008009c7947 */ /* 0x000fea0003800000 */
.L_x_10331:
        /* <DEDUP_REMOVED lines=10> */
.L_x_10345:
[----:B------:R-:W0:Y:S01]  /*6100*/  I2F.F64.U16 R4, R18 ;  /* 0x0000001200047312 */ /* 0x000e220000101800 */
[----:B------:R-:W-:-:S05]  /*6110*/  CS2R R6, SRZ ;  /* 0x0000000000067805 */ /* 0x000fca000001ff00 */
[----:B0-----:R0:W-:Y:S01]  /*6120*/  STG.E.128 desc[UR36][R8.64], R4 ;  /* 0x0000000408007986 */ /* 0x0011e2000c101d24 */
[----:B------:R-:W-:Y:S05]  /*6130*/  BRA `(.L_x_10336) ;  /* 0x0000000800647947 */ /* 0x000fea0003800000 */
.L_x_10344:
        /* <DEDUP_REMOVED lines=21> */
.L_x_10349:
[----:B------:R-:W-:Y:S05]  /*6290*/  BSYNC B0 ;  /* 0x0000000000007941 */ /* 0x000fea0003800000 */
.L_x_10348:
[----:B------:R-:W-:-:S05]  /*62a0*/  LOP3.LUT R5, R0, R5, RZ, 0xfc, !PT ;  /* 0x0000000500057212 */ /* 0x000fca00078efcff */
[----:B------:R0:W-:Y:S01]  /*62b0*/  STG.E.U8 desc[UR36][R8.64], R5 ;  /* 0x0000000508007986 */ /* 0x0001e2000c101124 */
[----:B------:R-:W-:Y:S05]  /*62c0*/  BRA `(.L_x_10336) ;  /* 0x0000000800007947 */ /* 0x000fea0003800000 */
.L_x_10347:
        /* <DEDUP_REMOVED lines=13> */
.L_x_10351:
[----:B------:R-:W-:Y:S01]  /*63a0*/  IMAD.MOV.U32 R0, RZ, RZ, 0x7f ;  /* 0x0000007fff007424 */ /* 0x000fe200078e00ff */
[----:B------:R-:W-:-:S04]  /*63b0*/  ISETP.GT.U32.AND P0, PT, R3, 0x7f800000, PT ;  /* 0x7f8000000300780c */ /* 0x000fc80003f04070 */
[----:B------:R-:W-:-:S09]  /*63c0*/  SEL R0, R0, 0x7c, P0 ;  /* 0x0000007c00007807 */ /* 0x000fd20000000000 */
.L_x_10352:
[----:B------:R-:W-:Y:S05]  /*63d0*/  BSYNC B0 ;  /* 0x0000000000007941 */ /* 0x000fea0003800000 */
.L_x_10350:
[----:B------:R-:W-:-:S04]  /*63e0*/  LOP3.LUT R3, R5, 0x80000000, RZ, 0xc0, !PT ;  /* 0x8000000005037812 */ /* 0x000fc800078ec0ff */
[----:B------:R-:W-:-:S04]  /*63f0*/  SHF.R.U32.HI R3, RZ, 0x18, R3 ;  /* 0x00000018ff037819 */ /* 0x000fc80000011603 */
[----:B------:R-:W-:-:S05]  /*6400*/  LOP3.LUT R3, R0, R3, RZ, 0xfc, !PT ;  /* 0x0000000300037212 */ /* 0x000fca00078efcff */
[----:B------:R0:W-:Y:S01]  /*6410*/  STG.E.U8 desc[UR36][R8.64], R3 ;  /* 0x0000000308007986 */ /* 0x0001e2000c101124 */
[----:B------:R-:W-:Y:S05]  /*6420*/  BRA `(.L_x_10336) ;  /* 0x0000000400a87947 */ /* 0x000fea0003800000 */
.L_x_10346:
[----:B------:R-:W0:Y:S02]  /*6430*/  I2F.U16 R0, R18 ;  /* 0x0000001200007306 */ /* 0x000e240000101000 */
[----:B0-----:R-:W-:-:S05]  /*6440*/  F2FP.BF16.F32.PACK_AB R0, RZ, R0 ;  /* 0x00000000ff00723e */ /* 0x001fca00000010ff */
[----:B------:R0:W-:Y:S01]  /*6450*/  STG.E.U16 desc[UR36][R8.64], R0 ;  /* 0x0000000008007986 */ /* 0x0001e2000c101524 */
[----:B------:R-:W-:Y:S05]  /*6460*/  BRA `(.L_x_10336) ;  /* 0x0000000400987947 */ /* 0x000fea0003800000 */
.L_x_10343:
        /* <DEDUP_REMOVED lines=10> */
.L_x_10355:
        /* <DEDUP_REMOVED lines=17> */
.L_x_10358:
[----:B------:R-:W-:-:S04]  /*6620*/  LOP3.LUT R3, R5, 0x80000000, RZ, 0xc0, !PT ;  /* 0x8000000005037812 */ /* 0x000fc800078ec0ff */
[----:B------:R-:W-:-:S04]  /*6630*/  SHF.R.U32.HI R3, RZ, 0x18, R3 ;  /* 0x00000018ff037819 */ /* 0x000fc80000011603 */
[----:B------:R-:W-:-:S04]  /*6640*/  LOP3.LUT R0, R0, R3, RZ, 0xfc, !PT ;  /* 0x0000000300007212 */ /* 0x000fc800078efcff */
[----:B------:R-:W-:-:S07]  /*6650*/  PRMT R4, R0, 0x7610, R4 ;  /* 0x0000761000047816 */ /* 0x000fce0000000004 */
.L_x_10357:
[----:B------:R-:W-:Y:S05]  /*6660*/  BSYNC B0 ;  /* 0x0000000000007941 */ /* 0x000fea0003800000 */
.L_x_10356:
[----:B------:R0:W-:Y:S01]  /*6670*/  STG.E.U8 desc[UR36][R8.64], R4 ;  /* 0x0000000408007986 */ /* 0x0001e2000c101124 */
[----:B------:R-:W-:Y:S05]  /*6680*/  BRA `(.L_x_10336) ;  /* 0x0000000400107947 */ /* 0x000fea0003800000 */
.L_x_10354:
        /* <DEDUP_REMOVED lines=17> */
.L_x_10361:
[----:B------:R-:W-:-:S04]  /*67a0*/  LOP3.LUT R3, R5, 0x80000000, RZ, 0xc0, !PT ;  /* 0x8000000005037812 */ /* 0x000fc800078ec0ff */
[----:B------:R-:W-:-:S04]  /*67b0*/  SHF.R.U32.HI R3, RZ, 0x18, R3 ;  /* 0x00000018ff037819 */ /* 0x000fc80000011603 */
[----:B------:R-:W-:-:S04]  /*67c0*/  LOP3.LUT R0, R0, R3, RZ, 0xfc, !PT ;  /* 0x0000000300007212 */ /* 0x000fc800078efcff */
[----:B------:R-:W-:-:S07]  /*67d0*/  PRMT R4, R0, 0x7610, R4 ;  /* 0x0000761000047816 */ /* 0x000fce0000000004 */
.L_x_10360:
[----:B------:R-:W-:Y:S05]  /*67e0*/  BSYNC B0 ;  /* 0x0000000000007941 */ /* 0x000fea0003800000 */
.L_x_10359:
[----:B------:R0:W-:Y:S01]  /*67f0*/  STG.E.U8 desc[UR36][R8.64], R4 ;  /* 0x0000000408007986 */ /* 0x0001e2000c101124 */
[----:B------:R-:W-:Y:S05]  /*6800*/  BRA `(.L_x_10336) ;  /* 0x0000000000b07947 */ /* 0x000fea0003800000 */
.L_x_10353:
        /* <DEDUP_REMOVED lines=22> */
.L_x_10335:
        /* <DEDUP_REMOVED lines=16> */
.L_x_10364:
[----:B------:R-:W-:Y:S05]  /*6a70*/  BRA `(.L_x_10336) ;  /* 0x0000000000147947 */ /* 0x000fea0003800000 */
.L_x_10363:
[----:B------:R-:W-:Y:S02]  /*6a80*/  IMAD.MOV.U32 R4, RZ, RZ, R18 ;  /* 0x000000ffff047224 */ /* 0x000fe400078e0012 */
[----:B------:R-:W-:-:S05]  /*6a90*/  IMAD.MOV.U32 R5, RZ, RZ, RZ ;  /* 0x000000ffff057224 */ /* 0x000fca00078e00ff */
[----:B------:R0:W-:Y:S01]  /*6aa0*/  STG.E.64 desc[UR36][R8.64], R4 ;  /* 0x0000000408007986 */ /* 0x0001e2000c101b24 */
[----:B------:R-:W-:Y:S05]  /*6ab0*/  BRA `(.L_x_10336) ;  /* 0x0000000000047947 */ /* 0x000fea0003800000 */
.L_x_10362:
[----:B------:R0:W-:Y:S02]  /*6ac0*/  STG.E desc[UR36][R8.64], R18 ;  /* 0x0000001208007986 */ /* 0x0001e4000c101924 */
.L_x_10336:
[----:B------:R-:W-:-:S07]  /*6ad0*/  VIADD R2, R2, 0x80 ;  /* 0x0000008002027836 */ /* 0x000fce0000000000 */
.L_x_10296:
[----:B------:R-:W-:Y:S05]  /*6ae0*/  BSYNC B6 ;  /* 0x0000000000067941 */ /* 0x000fea0003800000 */
.L_x_10295:
        /* <DEDUP_REMOVED lines=21> */
.L_x_10368:
[----:B------:R-:W-:Y:S01]  /*6c40*/  STG.E.U8 desc[UR36][R2.64], R16 ;  /* 0x0000001002007986 */ /* 0x000fe2000c101124 */
[----:B------:R-:W-:Y:S05]  /*6c50*/  EXIT ;  /* 0x000000000000794d */ /* 0x000fea0003800000 */
.L_x_10367:
        /* <DEDUP_REMOVED lines=9> */
.L_x_10371:
[----:B------:R-:W-:Y:S01]  /*6cf0*/  STG.E desc[UR36][R2.64], R16 ;  /* 0x0000001002007986 */ /* 0x000fe2000c101924 */
[----:B------:R-:W-:Y:S05]  /*6d00*/  EXIT ;  /* 0x000000000000794d */ /* 0x000fea0003800000 */
.L_x_10370:
[----:B------:R-:W-:Y:S01]  /*6d10*/  STG.E.U16 desc[UR36][R2.64], R16 ;  /* 0x0000001002007986 */ /* 0x000fe2000c101524 */
[----:B------:R-:W-:Y:S05]  /*6d20*/  EXIT ;  /* 0x000000000000794d */ /* 0x000fea0003800000 */
.L_x_10366:
[----:B------:R-:W-:-:S13]  /*6d30*/  ISETP.GT.AND P0, PT, R0, 0x6, PT ;  /* 0x000000060000780c */ /* 0x000fda0003f04270 */
[----:B------:R-:W-:Y:S05]  /*6d40*/  @P0 BRA `(.L_x_10372) ;  /* 0x00000000002c0947 */ /* 0x000fea0003800000 */
[----:B------:R-:W-:-:S13]  /*6d50*/  ISETP.NE.AND P0, PT, R0, 0x5, PT ;  /* 0x000000050000780c */ /* 0x000fda0003f05270 */
[----:B------:R-:W-:Y:S05]  /*6d60*/  @!P0 BRA `(.L_x_10373) ;  /* 0x0000000000148947 */ /* 0x000fea0003800000 */
[----:B------:R-:W-:-:S13]  /*6d70*/  ISETP.NE.AND P0, PT, R0, 0x6, PT ;  /* 0x000000060000780c */ /* 0x000fda0003f05270 */
[----:B------:R-:W-:Y:S05]  /*6d80*/  @P0 BRA `(.L_x_10369) ;  /* 0x0000000800a80947 */ /* 0x000fea0003800000 */
[----:B------:R-:W0:Y:S02]  /*6d90*/  I2F.U16 R5, R16 ;  /* 0x0000001000057306 */ /* 0x000e240000101000 */
[----:B0-----:R-:W-:Y:S01]  /*6da0*/  STG.E desc[UR36][R2.64], R5 ;  /* 0x0000000502007986 */ /* 0x001fe2000c101924 */
[----:B------:R-:W-:Y:S05]  /*6db0*/  EXIT ;  /* 0x000000000000794d */ /* 0x000fea0003800000 */
.L_x_10373:
[----:B------:R-:W0:Y:S02]  /*6dc0*/  I2F.U16 R0, R16 ;  /* 0x0000001000007306 */ /* 0x000e240000101000 */
[----:B0-----:R-:W-:-:S05]  /*6dd0*/  F2FP.F16.F32.PACK_AB R0, RZ, R0 ;  /* 0x00000000ff00723e */ /* 0x001fca00000000ff */
[----:B------:R-:W-:Y:S01]  /*6de0*/  STG.E.U16 desc[UR36][R2.64], R0 ;  /* 0x0000000002007986 */ /* 0x000fe2000c101524 */
[----:B------:R-:W-:Y:S05]  /*6df0*/  EXIT ;  /* 0x000000000000794d */ /* 0x000fea0003800000 */
.L_x_10372:
        /* <DEDUP_REMOVED lines=8> */
[----:B0-----:R-:W-:Y:S01]  /*6e80*/  STG.E.64 desc[UR36][R2.64], R16 ;  /* 0x0000001002007986 */ /* 0x001fe2000c101b24 */
[----:B------:R-:W-:Y:S05]  /*6e90*/  EXIT ;  /* 0x000000000000794d */ /* 0x000fea0003800000 */
.L_x_10375:
[----:B------:R-:W0:Y:S02]  /*6ea0*/  I2F.U16 R16, R16 ;  /* 0x0000001000107306 */ /* 0x000e240000101000 */
[----:B0-----:R-:W-:-:S04]  /*6eb0*/  F2FP.F16.F32.PACK_AB R5, RZ, R16 ;  /* 0x00000010ff05723e */ /* 0x001fc800000000ff */
[----:B------:R-:W-:-:S05]  /*6ec0*/  PRMT R5, R5, 0x5410, RZ ;  /* 0x0000541005057816 */ /* 0x000fca00000000ff */
[----:B------:R-:W-:Y:S01]  /*6ed0*/  STG.E desc[UR36][R2.64], R5 ;  /* 0x0000000502007986 */ /* 0x000fe2000c101924 */
[----:B------:R-:W-:Y:S05]  /*6ee0*/  EXIT ;  /* 0x000000000000794d */ /* 0x000fea0003800000 */
.L_x_10374:
[----:B------:R-:W0:Y:S02]  /*6ef0*/  I2F.F64.U16 R16, R16 ;  /* 0x0000001000107312 */ /* 0x000e240000101800 */
[----:B0-----:R-:W-:Y:S01]  /*6f00*/  STG.E.64 desc[UR36][R2.64], R16 ;  /* 0x0000001002007986 */ /* 0x001fe2000c101b24 */
[----:B------:R-:W-:Y:S05]  /*6f10*/  EXIT ;  /* 0x000000000000794d */ /* 0x000fea0003800000 */
.L_x_10365:
        /* <DEDUP_REMOVED lines=10> */
.L_x_10378:
[----:B------:R-:W0:Y:S01]  /*6fc0*/  I2F.F64.U16 R16, R16 ;  /* 0x0000001000107312 */ /* 0x000e220000101800 */
[----:B------:R-:W-:-:S05]  /*6fd0*/  CS2R R18, SRZ ;  /* 0x0000000000127805 */ /* 0x000fca000001ff00 */
[----:B0-----:R-:W-:Y:S01]  /*6fe0*/  STG.E.128 desc[UR36][R2.64], R16 ;  /* 0x0000001002007986 */ /* 0x001fe2000c101d24 */
[----:B------:R-:W-:Y:S05]  /*6ff0*/  EXIT ;  /* 0x000000000000794d */ /* 0x000fea0003800000 */
.L_x_10377:
        /* <DEDUP_REMOVED lines=21> */
.L_x_10382:
[----:B------:R-:W-:Y:S05]  /*7150*/  BSYNC B0 ;  /* 0x0000000000007941 */ /* 0x000fea0003800000 */
.L_x_10381:
[----:B------:R-:W-:-:S05]  /*7160*/  LOP3.LUT R5, R0, R5, RZ, 0xfc, !PT ;  /* 0x0000000500057212 */ /* 0x000fca00078efcff */
[----:B------:R-:W-:Y:S01]  /*7170*/  STG.E.U8 desc[UR36][R2.64], R5 ;  /* 0x0000000502007986 */ /* 0x000fe2000c101124 */
[----:B------:R-:W-:Y:S05]  /*7180*/  EXIT ;  /* 0x000000000000794d */ /* 0x000fea0003800000 */
.L_x_10380:
        /* <DEDUP_REMOVED lines=13> */
.L_x_10384:
[----:B------:R-:W-:Y:S01]  /*7260*/  IMAD.MOV.U32 R0, RZ, RZ, 0x7f ;  /* 0x0000007fff007424 */ /* 0x000fe200078e00ff */
[----:B------:R-:W-:-:S04]  /*7270*/  ISETP.GT.U32.AND P0, PT, R4, 0x7f800000, PT ;  /* 0x7f8000000400780c */ /* 0x000fc80003f04070 */
[----:B------:R-:W-:-:S09]  /*7280*/  SEL R0, R0, 0x7c, P0 ;  /* 0x0000007c00007807 */ /* 0x000fd20000000000 */
.L_x_10385:
[----:B------:R-:W-:Y:S05]  /*7290*/  BSYNC B0 ;  /* 0x0000000000007941 */ /* 0x000fea0003800000 */
.L_x_10383:
[----:B------:R-:W-:-:S04]  /*72a0*/  LOP3.LUT R4, R5, 0x80000000, RZ, 0xc0, !PT ;  /* 0x8000000005047812 */ /* 0x000fc800078ec0ff */
[----:B------:R-:W-:-:S04]  /*72b0*/  SHF.R.U32.HI R5, RZ, 0x18, R4 ;  /* 0x00000018ff057819 */ /* 0x000fc80000011604 */
[----:B------:R-:W-:-:S05]  /*72c0*/  LOP3.LUT R5, R0, R5, RZ, 0xfc, !PT ;  /* 0x0000000500057212 */ /* 0x000fca00078efcff */
[----:B------:R-:W-:Y:S01]  /*72d0*/  STG.E.U8 desc[UR36][R2.64], R5 ;  /* 0x0000000502007986 */ /* 0x000fe2000c101124 */
[----:B------:R-:W-:Y:S05]  /*72e0*/  EXIT ;  /* 0x000000000000794d */ /* 0x000fea0003800000 */
.L_x_10379:
[----:B------:R-:W0:Y:S02]  /*72f0*/  I2F.U16 R0, R16 ;  /* 0x0000001000007306 */ /* 0x000e240000101000 */
[----:B0-----:R-:W-:-:S05]  /*7300*/  F2FP.BF16.F32.PACK_AB R0, RZ, R0 ;  /* 0x00000000ff00723e */ /* 0x001fca00000010ff */
[----:B------:R-:W-:Y:S01]  /*7310*/  STG.E.U16 desc[UR36][R2.64], R0 ;  /* 0x0000000002007986 */ /* 0x000fe2000c101524 */
[----:B------:R-:W-:Y:S05]  /*7320*/  EXIT ;  /* 0x000000000000794d */ /* 0x000fea0003800000 */
.L_x_10376:
        /* <DEDUP_REMOVED lines=10> */
.L_x_10388:
        /* <DEDUP_REMOVED lines=17> */
.L_x_10391:
[----:B------:R-:W-:-:S04]  /*74e0*/  LOP3.LUT R0, R7, 0x80000000, RZ, 0xc0, !PT ;  /* 0x8000000007007812 */ /* 0x000fc800078ec0ff */
[----:B------:R-:W-:-:S04]  /*74f0*/  SHF.R.U32.HI R5, RZ, 0x18, R0 ;  /* 0x00000018ff057819 */ /* 0x000fc80000011600 */
[----:B------:R-:W-:-:S04]  /*7500*/  LOP3.LUT R4, R4, R5, RZ, 0xfc, !PT ;  /* 0x0000000504047212 */ /* 0x000fc800078efcff */
[----:B------:R-:W-:-:S07]  /*7510*/  PRMT R0, R4, 0x7610, R0 ;  /* 0x0000761004007816 */ /* 0x000fce0000000000 */
.L_x_10390:
[----:B------:R-:W-:Y:S05]  /*7520*/  BSYNC B0 ;  /* 0x0000000000007941 */ /* 0x000fea0003800000 */
.L_x_10389:
[----:B------:R-:W-:Y:S01]  /*7530*/  STG.E.U8 desc[UR36][R2.64], R0 ;  /* 0x0000000002007986 */ /* 0x000fe2000c101124 */
[----:B------:R-:W-:Y:S05]  /*7540*/  EXIT ;  /* 0x000000000000794d */ /* 0x000fea0003800000 */
.L_x_10387:
        /* <DEDUP_REMOVED lines=17> */
.L_x_10394:
[----:B------:R-:W-:-:S04]  /*7660*/  LOP3.LUT R0, R7, 0x80000000, RZ, 0xc0, !PT ;  /* 0x8000000007007812 */ /* 0x000fc800078ec0ff */
[----:B------:R-:W-:-:S04]  /*7670*/  SHF.R.U32.HI R5, RZ, 0x18, R0 ;  /* 0x00000018ff057819 */ /* 0x000fc80000011600 */
[----:B------:R-:W-:-:S04]  /*7680*/  LOP3.LUT R4, R4, R5, RZ, 0xfc, !PT ;  /* 0x0000000504047212 */ /* 0x000fc800078efcff */
[----:B------:R-:W-:-:S07]  /*7690*/  PRMT R0, R4, 0x7610, R0 ;  /* 0x0000761004007816 */ /* 0x000fce0000000000 */
.L_x_10393:
[----:B------:R-:W-:Y:S05]  /*76a0*/  BSYNC B0 ;  /* 0x0000000000007941 */ /* 0x000fea0003800000 */
.L_x_10392:
[----:B------:R-:W-:Y:S01]  /*76b0*/  STG.E.U8 desc[UR36][R2.64], R0 ;  /* 0x0000000002007986 */ /* 0x000fe2000c101124 */
[----:B------:R-:W-:Y:S05]  /*76c0*/  EXIT ;  /* 0x000000000000794d */ /* 0x000fea0003800000 */
.L_x_10386:
        /* <DEDUP_REMOVED lines=22> */
.L_x_10369:
        /* <DEDUP_REMOVED lines=16> */
.L_x_10397:
[----:B------:R-:W-:Y:S05]  /*7930*/  EXIT ;  /* 0x000000000000794d */ /* 0x000fea0003800000 */
.L_x_10396:
[----:B------:R-:W-:-:S05]  /*7940*/  IMAD.MOV.U32 R17, RZ, RZ, RZ ;  /* 0x000000ffff117224 */ /* 0x000fca00078e00ff */
[----:B------:R-:W-:Y:S01]  /*7950*/  STG.E.64 desc[UR36][R2.64], R16 ;  /* 0x0000001002007986 */ /* 0x000fe2000c101b24 */
[----:B------:R-:W-:Y:S05]  /*7960*/  EXIT ;  /* 0x000000000000794d */ /* 0x000fea0003800000 */
.L_x_10395:
[----:B------:R-:W-:Y:S01]  /*7970*/  STG.E desc[UR36][R2.64], R16 ;  /* 0x0000001002007986 */ /* 0x000fe2000c101924 */
[----:B------:R-:W-:Y:S05]  /*7980*/  EXIT ;  /* 0x000000000000794d */ /* 0x000fea0003800000 */
.L_x_10398:
        /* <DEDUP_REMOVED lines=15> */
.L_x_23548:


//--------------------- .text._ZN2at6native18elementwise_kernelILi128ELi4EZNS0_22gpu_kernel_impl_nocastIZZZNS0_16sign_kernel_cudaERNS_18TensorIteratorBaseEENKUlvE_clEvENKUlvE_clEvEUlhE_EEvS4_RKT_EUliE_EEviT1_ --------------------------
	.section	.text._ZN2at6native18elementwise_kernelILi128ELi4EZNS0_22gpu_kernel_impl_nocastIZZZNS0_16sign_kernel_cudaERNS_18TensorIteratorBaseEENKUlvE_clEvENKUlvE_clEvEUlhE_EEvS4_RKT_EUliE_EEviT1_,"ax",@progbits
	.align	128
        .global         _ZN2at6native18elementwise_kernelILi128ELi4EZNS0_22gpu_kernel_impl_nocastIZZZNS0_16sign_kernel_cudaERNS_18TensorIteratorBaseEENKUlvE_clEvENKUlvE_clEvEUlhE_EEvS4_RKT_EUliE_EEviT1_
        .type           _ZN2at6native18elementwise_kernelILi128ELi4EZNS0_22gpu_kernel_impl_nocastIZZZNS0_16sign_kernel_cudaERNS_18TensorIteratorBaseEENKUlvE_clEvENKUlvE_clEvEUlhE_EEvS4_RKT_EUliE_EEviT1_,@function
        .size           _ZN2at6native18elementwise_kernelILi128ELi4EZNS0_22gpu_kernel_impl_nocastIZZZNS0_16sign_kernel_cudaERNS_18TensorIteratorBaseEENKUlvE_clEvENKUlvE_clEvEUlhE_EEvS4_RKT_EUliE_EEviT1_,(.L_x_23549 - _ZN2at6native18elementwise_kernelILi128ELi4EZNS0_22gpu_kernel_impl_nocastIZZZNS0_16sign_kernel_cudaERNS_18TensorIteratorBaseEENKUlvE_clEvENKUlvE_clEvEUlhE_EEvS4_RKT_EUliE_EEviT1_)
        .other          _ZN2at6native18elementwise_kernelILi128ELi4EZNS0_22gpu_kernel_impl_nocastIZZZNS0_16sign_kernel_cudaERNS_18TensorIteratorBaseEENKUlvE_clEvENKUlvE_clEvEUlhE_EEvS4_RKT_EUliE_EEviT1_,@"STO_CUDA_ENTRY STV_DEFAULT"
_ZN2at6native18elementwise_kernelILi128ELi4EZNS0_22gpu_kernel_impl_nocastIZZZNS0_16sign_kernel_cudaERNS_18TensorIteratorBaseEENKUlvE_clEvENKUlvE_clEvEUlhE_EEvS4_RKT_EUliE_EEviT1_:
.text._ZN2at6native18elementwise_kernelILi128ELi4EZNS0_22gpu_kernel_impl_nocastIZZZNS0_16sign_kernel_cudaERNS_18TensorIteratorBaseEENKUlvE_clEvENKUlvE_clEvEUlhE_EEvS4_RKT_EUliE_EEviT1_:
        /* <DEDUP_REMOVED lines=297> */
[----:B------:R-:W-:-:S03]  /*1290*/  @P0 IMAD.MOV.U32 R8, RZ, RZ, RZ ;  /* 0x000000ffff080224 */ /* 0x000fc600078e00ff */
        /* <DEDUP_REMOVED lines=13> */
.L_x_10401:
        /* <DEDUP_REMOVED lines=8> */
[----:B--2---:R-:W-:-:S04]  /*13f0*/  ISETP.NE.AND P0, PT, R4, RZ, PT ;  /* 0x000000ff0400720c */ /* 0x004fc80003f05270 */
[----:B------:R-:W-:-:S05]  /*1400*/  SEL R7, RZ, 0x1, !P0 ;  /* 0x00000001ff077807 */ /* 0x000fca0004000000 */
[----:B------:R0:W-:Y:S04]  /*1410*/  STG.E.U8 desc[UR4][R2.64], R7 ;  /* 0x0000000702007986 */ /* 0x0001e8000c101104 */
.L_x_10400:
[----:B------:R-:W-:Y:S05]  /*1420*/  BSYNC B0 ;  /* 0x0000000000007941 */ /* 0x000fea0003800000 */
.L_x_10399:
        /* <DEDUP_REMOVED lines=305> */
.L_x_10404:
        /* <DEDUP_REMOVED lines=9> */
[----:B------:R-:W-:Y:S02]  /*27d0*/  SEL R7, RZ, 0x1, !P0 ;  /* 0x00000001ff077807 */ /* 0x000fe40004000000 */
        /* <DEDUP_REMOVED lines=305> */
.L_x_10405:
[----:B------:R-:W-:Y:S02]  /*3af0*/  ULDC.64 UR8, c[0x0][0x418] ;  /* 0x0001060000087ab9 */ /* 0x000fe40000000a00 */
[----:B------:R-:W-:-:S04]  /*3b00*/  IADD3 R4, P0, R2, UR8, RZ ;  /* 0x0000000802047c10 */ /* 0x000fc8000ff1e0ff */
[----:B------:R-:W-:Y:S01]  /*3b10*/  IADD3.X R5, RZ, UR9, RZ, P0, !PT ;  /* 0x00000009ff057c10 */ /* 0x000fe200087fe4ff */
[----:B------:R-:W-:-:S04]  /*3b20*/  ULDC.64 UR8, c[0x0][0x410] ;  /* 0x0001040000087ab9 */ /* 0x000fc80000000a00 */
[----:B------:R-:W2:Y:S01]  /*3b30*/  LDG.E.U8 R4, desc[UR4][R4.64] ;  /* 0x0000000404047981 */ /* 0x000ea2000c1e1100 */
[----:B------:R-:W-:Y:S02]  /*3b40*/  IADD3 R2, P1, R3, UR8, RZ ;  /* 0x0000000803027c10 */ /* 0x000fe4000ff3e0ff */
[----:B------:R-:W-:-:S03]  /*3b50*/  IADD3 R0, R0, 0x80, RZ ;  /* 0x0000008000007810 */ /* 0x000fc60007ffe0ff */
[----:B------:R-:W-:Y:S01]  /*3b60*/  IMAD.X R3, RZ, RZ, UR9, P1 ;  /* 0x00000009ff037e24 */ /* 0x000fe200088e06ff */
[----:B--2---:R-:W-:-:S04]  /*3b70*/  ISETP.NE.AND P0, PT, R4, RZ, PT ;  /* 0x000000ff0400720c */ /* 0x004fc80003f05270 */
[----:B------:R-:W-:-:S05]  /*3b80*/  SEL R7, RZ, 0x1, !P0 ;  /* 0x00000001ff077807 */ /* 0x000fca0004000000 */
[----:B------:R2:W-:Y:S04]  /*3b90*/  STG.E.U8 desc[UR4][R2.64], R7 ;  /* 0x0000000702007986 */ /* 0x0005e8000c101104 */
.L_x_10403:
[----:B------:R-:W-:Y:S05]  /*3ba0*/  BSYNC B0 ;  /* 0x0000000000007941 */ /* 0x000fea0003800000 */
.L_x_10402:
        /* <DEDUP_REMOVED lines=304> */
.L_x_10406:
[----:B------:R-:W-:Y:S02]  /*4eb0*/  ULDC.64 UR6, c[0x0][0x418] ;  /* 0x0001060000067ab9 */ /* 0x000fe40000000a00 */
[----:B------:R-:W-:-:S04]  /*4ec0*/  IADD3 R4, P0, R2, UR6, RZ ;  /* 0x0000000602047c10 */ /* 0x000fc8000ff1e0ff */
[----:B------:R-:W-:Y:S01]  /*4ed0*/  IADD3.X R5, RZ, UR7, RZ, P0, !PT ;  /* 0x00000007ff057c10 */ /* 0x000fe200087fe4ff */
[----:B------:R-:W-:-:S04]  /*4ee0*/  ULDC.64 UR6, c[0x0][0x410] ;  /* 0x0001040000067ab9 */ /* 0x000fc80000000a00 */
[----:B------:R-:W2:Y:S01]  /*4ef0*/  LDG.E.U8 R4, desc[UR4][R4.64] ;  /* 0x0000000404047981 */ /* 0x000ea2000c1e1100 */
[----:B------:R-:W-:-:S04]  /*4f00*/  IADD3 R2, P1, R3, UR6, RZ ;  /* 0x0000000603027c10 */ /* 0x000fc8000ff3e0ff */
[----:B------:R-:W-:Y:S02]  /*4f10*/  IADD3.X R3, RZ, UR7, RZ, P1, !PT ;  /* 0x00000007ff037c10 */ /* 0x000fe40008ffe4ff */
[----:B--2---:R-:W-:-:S04]  /*4f20*/  ISETP.NE.AND P0, PT, R4, RZ, PT ;  /* 0x000000ff0400720c */ /* 0x004fc80003f05270 */
[----:B------:R-:W-:-:S05]  /*4f30*/  SEL R7, RZ, 0x1, !P0 ;  /* 0x00000001ff077807 */ /* 0x000fca0004000000 */
[----:B------:R-:W-:Y:S01]  /*4f40*/  STG.E.U8 desc[UR4][R2.64], R7 ;  /* 0x0000000702007986 */ /* 0x000fe2000c101104 */
[----:B------:R-:W-:Y:S05]  /*4f50*/  EXIT ;  /* 0x000000000000794d */ /* 0x000fea0003800000 */
.L_x_10407:
        /* <DEDUP_REMOVED lines=10> */
.L_x_23549:


//--------------------- .text._ZN2at6native27unrolled_elementwise_kernelIZZZNS0_16sign_kernel_cudaERNS_18TensorIteratorBaseEENKUlvE_clEvENKUlvE_clEvEUlhE_St5arrayIPcLm2EELi4E23TrivialOffsetCalculatorILi1EjESB_NS0_6memory15LoadWithoutCastENSC_16StoreWithoutCastEEEviT_T0_T2_T3_T4_T5_ --------------------------
	.section	.text._ZN2at6native27unrolled_elementwise_kernelIZZZNS0_16sign_kernel_cudaERNS_18TensorIteratorBaseEENKUlvE_clEvENKUlvE_clEvEUlhE_St5arrayIPcLm2EELi4E23TrivialOffsetCalculatorILi1EjESB_NS0_6memory15LoadWithoutCastENSC_16StoreWithoutCastEEEviT_T0_T2_T3_T4_T5_,"ax",@progbits
	.align	128
        .global         _ZN2at6native27unrolled_elementwise_kernelIZZZNS0_16sign_kernel_cudaERNS_18TensorIteratorBaseEENKUlvE_clEvENKUlvE_clEvEUlhE_St5arrayIPcLm2EELi4E23TrivialOffsetCalculatorILi1EjESB_NS0_6memory15LoadWithoutCastENSC_16StoreWithoutCastEEEviT_T0_T2_T3_T4_T5_
        .type           _ZN2at6native27unrolled_elementwise_kernelIZZZNS0_16sign_kernel_cudaERNS_18TensorIteratorBaseEENKUlvE_clEvENKUlvE_clEvEUlhE_St5arrayIPcLm2EELi4E23TrivialOffsetCalculatorILi1EjESB_NS0_6memory15LoadWithoutCastENSC_16StoreWithoutCastEEEviT_T0_T2_T3_T4_T5_,@function
        .size           _ZN2at6native27unrolled_elementwise_kernelIZZZNS0_16sign_kernel_cudaERNS_18TensorIteratorBaseEENKUlvE_clEvENKUlvE_clEvEUlhE_St5arrayIPcLm2EELi4E23TrivialOffsetCalculatorILi1EjESB_NS0_6memory15LoadWithoutCastENSC_16StoreWithoutCastEEEviT_T0_T2_T3_T4_T5_,(.L_x_23550 - _ZN2at6native27unrolled_elementwise_kernelIZZZNS0_16sign_kernel_cudaERNS_18TensorIteratorBaseEENKUlvE_clEvENKUlvE_clEvEUlhE_St5arrayIPcLm2EELi4E23TrivialOffsetCalculatorILi1EjESB_NS0_6memory15LoadWithoutCastENSC_16StoreWithoutCastEEEviT_T0_T2_T3_T4_T5_)
        .other          _ZN2at6native27unrolled_elementwise_kernelIZZZNS0_16sign_kernel_cudaERNS_18TensorIteratorBaseEENKUlvE_clEvENKUlvE_clEvEUlhE_St5arrayIPcLm2EELi4E23TrivialOffsetCalculatorILi1EjESB_NS0_6memory15LoadWithoutCastENSC_16StoreWithoutCastEEEviT_T0_T2_T3_T4_T5_,@"STO_CUDA_ENTRY STV_DEFAULT"
_ZN2at6native27unrolled_elementwise_kernelIZZZNS0_16sign_kernel_cudaERNS_18TensorIteratorBaseEENKUlvE_clEvENKUlvE_clEvEUlhE_St5arrayIPcLm2EELi4E23TrivialOffsetCalculatorILi1EjESB_NS0_6memory15LoadWithoutCastENSC_16StoreWithoutCastEEEviT_T0_T2_T3_T4_T5_:
.text._ZN2at6native27unrolled_elementwise_kernelIZZZNS0_16sign_kernel_cudaERNS_18TensorIteratorBaseEENKUlvE_clEvENKUlvE_clEvEUlhE_St5arrayIPcLm2EELi4E23TrivialOffsetCalculatorILi1EjESB_NS0_6memory15LoadWithoutCastENSC_16StoreWithoutCastEEEviT_T0_T2_T3_T4_T5_:
        /* <DEDUP_REMOVED lines=20> */
[----:B------:R-:W-:Y:S01]  /*0140*/  @!P0 IMAD R5, R0, 0x200, R5 ;  /* 0x0000020000058824 */ /* 0x000fe200078e0205 */
[----:B-1----:R-:W-:Y:S02]  /*0150*/  @!P3 IADD3 R8, P5, R9, R12, RZ ;  /* 0x0000000c0908b210 */ /* 0x002fe40007fbe0ff */
[----:B------:R-:W-:-:S03]  /*0160*/  PRMT R12, RZ, 0x7610, R12 ;  /* 0x00007610ff0c7816 */ /* 0x000fc6000000000c */
[--C-:B------:R-:W-:Y:S01]  /*0170*/  @!P3 IMAD.X R9, RZ, RZ, R13.reuse, P5 ;  /* 0x000000ffff09b224 */ /* 0x100fe200028e060d */
[----:B------:R-:W-:-:S04]  /*0180*/  PRMT R13, RZ, 0x7610, R13 ;  /* 0x00007610ff0d7816 */ /* 0x000fc8000000000d */
[----:B------:R-:W5:Y:S01]  /*0190*/  @!P3 LDG.E.U8 R12, desc[UR4][R8.64] ;  /* 0x00000004080cb981 */ /* 0x000f62000c1e1100 */
[----:B---3--:R-:W-:-:S05]  /*01a0*/  @!P0 IADD3 R4, P4, R5, R6, RZ ;  /* 0x0000000605048210 */ /* 0x008fca0007f9e0ff */
[----:B------:R-:W-:Y:S02]  /*01b0*/  @!P0 IMAD.X R5, RZ, RZ, R7, P4 ;  /* 0x000000ffff058224 */ /* 0x000fe400020e0607 */
[----:B------:R-:W-:-:S03]  /*01c0*/  @!P1 IMAD R7, R0, 0x200, R3 ;  /* 0x0000020000079824 */ /* 0x000fc600078e0203 */
[----:B------:R1:W5:Y:S02]  /*01d0*/  @!P0 LDG.E.U8 R4, desc[UR4][R4.64] ;  /* 0x0000000404048981 */ /* 0x000364000c1e1100 */
[----:B0-----:R-:W-:Y:S02]  /*01e0*/  @!P1 IADD3 R6, P4, R7, R10, RZ ;  /* 0x0000000a07069210 */ /* 0x001fe40007f9e0ff */
[----:B--2---:R-:W-:-:S03]  /*01f0*/  @!P2 IADD3 R10, P6, R15, R16, RZ ;  /* 0x000000100f0aa210 */ /* 0x004fc60007fde0ff */
[----:B------:R-:W-:Y:S02]  /*0200*/  @!P1 IMAD.X R7, RZ, RZ, R11, P4 ;  /* 0x000000ffff079224 */ /* 0x000fe400020e060b */
[----:B------:R-:W-:Y:S01]  /*0210*/  @!P2 IMAD.X R11, RZ, RZ, R17, P6 ;  /* 0x000000ffff0ba224 */ /* 0x000fe200030e0611 */
[----:B-1----:R-:W-:Y:S02]  /*0220*/  PRMT R5, RZ, 0x7610, R5 ;  /* 0x00007610ff057816 */ /* 0x002fe40000000005 */
[----:B------:R0:W5:Y:S04]  /*0230*/  @!P1 LDG.E.U8 R13, desc[UR4][R6.64] ;  /* 0x00000004060d9981 */ /* 0x000168000c1e1100 */
[----:B------:R0:W5:Y:S01]  /*0240*/  @!P2 LDG.E.U8 R5, desc[UR4][R10.64] ;  /* 0x000000040a05a981 */ /* 0x000162000c1e1100 */
[----:B------:R-:W-:Y:S04]  /*0250*/  BSSY B0, `(.L_x_10408) ;  /* 0x000000a000007945 */ /* 0x000fe80003800000 */
[----:B------:R-:W-:Y:S05]  /*0260*/  @P1 BRA `(.L_x_10409) ;  /* 0x0000000000201947 */ /* 0x000fea0003800000 */
[----:B0-----:R-:W-:Y:S01]  /*0270*/  IMAD R6, R0, 0x200, R3 ;  /* 0x0000020000067824 */ /* 0x001fe200078e0203 */
[----:B------:R-:W-:Y:S01]  /*0280*/  ULDC.64 UR6, c[0x0][0x218] ;  /* 0x0000860000067ab9 */ /* 0x000fe20000000a00 */
[----:B-----5:R-:W-:Y:S01]  /*0290*/  LOP3.LUT P1, RZ, R13, 0xff, RZ, 0xc0, !PT ;  /* 0x000000ff0dff7812 */ /* 0x020fe2000782c0ff */
[----:B------:R-:W-:Y:S02]  /*02a0*/  VIADD R3, R3, 0x80 ;  /* 0x0000008003037836 */ /* 0x000fe40000000000 */
[----:B------:R-:W-:Y:S02]  /*02b0*/  IADD3 R6, P2, R6, UR6, RZ ;  /* 0x0000000606067c10 */ /* 0x000fe4000ff5e0ff */
[----:B------:R-:W-:-:S03]  /*02c0*/  SEL R9, RZ, 0x1, !P1 ;  /* 0x00000001ff097807 */ /* 0x000fc60004800000 */
[----:B------:R-:W-:-:S05]  /*02d0*/  IMAD.X R7, RZ, RZ, UR7, P2 ;  /* 0x00000007ff077e24 */ /* 0x000fca00090e06ff */
[----:B------:R1:W-:Y:S03]  /*02e0*/  STG.E.U8 desc[UR4][R6.64], R9 ;  /* 0x0000000906007986 */ /* 0x0003e6000c101104 */
.L_x_10409:
[----:B------:R-:W-:Y:S05]  /*02f0*/  BSYNC B0 ;  /* 0x0000000000007941 */ /* 0x000fea0003800000 */
.L_x_10408:
[----:B------:R-:W-:Y:S01]  /*0300*/  ISETP.GE.AND P1, PT, R3, R2, PT ;  /* 0x000000020300720c */ /* 0x000fe20003f26270 */
[----:B------:R-:W-:-:S12]  /*0310*/  BSSY B0, `(.L_x_10410) ;  /* 0x0000014000007945 */ /* 0x000fd80003800000 */
[----:B------:R-:W-:Y:S05]  /*0320*/  @P1 BRA `(.L_x_10411) ;  /* 0x0000000000481947 */ /* 0x000fea0003800000 */
[----:B01----:R-:W-:Y:S01]  /*0330*/  IMAD R6, R0, 0x200, R3 ;  /* 0x0000020000067824 */ /* 0x003fe200078e0203 */
[----:B------:R-:W-:Y:S01]  /*0340*/  ULDC.64 UR6, c[0x0][0x218] ;  /* 0x0000860000067ab9 */ /* 0x000fe20000000a00 */
[----:B-----5:R-:W-:Y:S01]  /*0350*/  LOP3.LUT P1, RZ, R12, 0xff, RZ, 0xc0, !PT ;  /* 0x000000ff0cff7812 */ /* 0x020fe2000782c0ff */
[----:B------:R-:W-:Y:S02]  /*0360*/  VIADD R3, R3, 0x80 ;  /* 0x0000008003037836 */ /* 0x000fe40000000000 */
[----:B------:R-:W-:Y:S02]  /*0370*/  IADD3 R6, P2, R6, UR6, RZ ;  /* 0x0000000606067c10 */ /* 0x000fe4000ff5e0ff */
[----:B------:R-:W-:Y:S02]  /*0380*/  SEL R9, RZ, 0x1, !P1 ;  /* 0x00000001ff097807 */ /* 0x000fe40004800000 */
[----:B------:R-:W-:Y:S01]  /*0390*/  ISETP.GE.AND P1, PT, R3, R2, PT ;  /* 0x000000020300720c */ /* 0x000fe20003f26270 */
[----:B------:R-:W-:-:S05]  /*03a0*/  IMAD.X R7, RZ, RZ, UR7, P2 ;  /* 0x00000007ff077e24 */ /* 0x000fca00090e06ff */
[----:B------:R2:W-:Y:S07]  /*03b0*/  STG.E.U8 desc[UR4][R6.64], R9 ;  /* 0x0000000906007986 */ /* 0x0005ee000c101104 */
[----:B------:R-:W-:Y:S05]  /*03c0*/  @P1 BRA `(.L_x_10411) ;  /* 0x0000000000201947 */ /* 0x000fea0003800000 */
[----:B--2---:R-:W-:Y:S01]  /*03d0*/  IMAD R6, R0, 0x200, R3 ;  /* 0x0000020000067824 */ /* 0x004fe200078e0203 */
[----:B------:R-:W-:Y:S01]  /*03e0*/  ULDC.64 UR6, c[0x0][0x218] ;  /* 0x0000860000067ab9 */ /* 0x000fe20000000a00 */
[----:B------:R-:W-:Y:S01]  /*03f0*/  LOP3.LUT P1, RZ, R5, 0xff, RZ, 0xc0, !PT ;  /* 0x000000ff05ff7812 */ /* 0x000fe2000782c0ff */
[----:B------:R-:W-:Y:S02]  /*0400*/  VIADD R3, R3, 0x80 ;  /* 0x0000008003037836 */ /* 0x000fe40000000000 */
[----:B------:R-:W-:Y:S02]  /*0410*/  IADD3 R6, P2, R6, UR6, RZ ;  /* 0x0000000606067c10 */ /* 0x000fe4000ff5e0ff */
[----:B------:R-:W-:-:S03]  /*0420*/  SEL R5, RZ, 0x1, !P1 ;  /* 0x00000001ff057807 */ /* 0x000fc60004800000 */
[----:B------:R-:W-:-:S05]  /*0430*/  IMAD.X R7, RZ, RZ, UR7, P2 ;  /* 0x00000007ff077e24 */ /* 0x000fca00090e06ff */
[----:B------:R3:W-:Y:S03]  /*0440*/  STG.E.U8 desc[UR4][R6.64], R5 ;  /* 0x0000000506007986 */ /* 0x0007e6000c101104 */
.L_x_10411:
[----:B------:R-:W-:Y:S05]  /*0450*/  BSYNC B0 ;  /* 0x0000000000007941 */ /* 0x000fea0003800000 */
.L_x_10410:
[----:B------:R-:W-:-:S13]  /*0460*/  ISETP.GE.AND P1, PT, R3, R2, PT ;  /* 0x000000020300720c */ /* 0x000fda0003f26270 */
[----:B------:R-:W-:Y:S05]  /*0470*/  @P1 EXIT ;  /* 0x000000000000194d */ /* 0x000fea0003800000 */
[----:B------:R-:W-:Y:S01]  /*0480*/  IMAD R3, R0, 0x200, R3 ;  /* 0x0000020000037824 */ /* 0x000fe200078e0203 */
[----:B-----5:R-:W-:Y:S01]  /*0490*/  @!P0 ISETP.NE.AND P1, PT, R4, RZ, PT ;  /* 0x000000ff0400820c */ /* 0x020fe20003f25270 */
[----:B------:R-:W-:Y:S01]  /*04a0*/  ULDC.64 UR6, c[0x0][0x218] ;  /* 0x0000860000067ab9 */ /* 0x000fe20000000a00 */
[----:B------:R-:W-:Y:S02]  /*04b0*/  PRMT R0, RZ, 0x7610, R0 ;  /* 0x00007610ff007816 */ /* 0x000fe40000000000 */
[----:B------:R-:W-:Y:S02]  /*04c0*/  IADD3 R2, P2, R3, UR6, RZ ;  /* 0x0000000603027c10 */ /* 0x000fe4000ff5e0ff */
[----:B------:R-:W-:-:S03]  /*04d0*/  @!P0 SEL R4, RZ, 0x1, !P1 ;  /* 0x00000001ff048807 */ /* 0x000fc60004800000 */
[----:B------:R-:W-:Y:S01]  /*04e0*/  IMAD.X R3, RZ, RZ, UR7, P2 ;  /* 0x00000007ff037e24 */ /* 0x000fe200090e06ff */
[----:B------:R-:W-:-:S05]  /*04f0*/  @!P0 PRMT R0, R4, 0x7610, R0 ;  /* 0x0000761004008816 */ /* 0x000fca0000000000 */
[----:B------:R-:W-:Y:S01]  /*0500*/  STG.E.U8 desc[UR4][R2.64], R0 ;  /* 0x0000000002007986 */ /* 0x000fe2000c101104 */
[----:B------:R-:W-:Y:S05]  /*0510*/  EXIT ;  /* 0x000000000000794d */ /* 0x000fea0003800000 */
.L_x_10412:
        /* <DEDUP_REMOVED lines=14> */
.L_x_23550:


//--------------------- .text._ZN2at6native29vectorized_elementwise_kernelILi2EZZZNS0_16sign_kernel_cudaERNS_18TensorIteratorBaseEENKUlvE_clEvENKUlvE_clEvEUlhE_St5arrayIPcLm2EEEEviT0_T1_ --------------------------
	.section	.text._ZN2at6native29vectorized_elementwise_kernelILi2EZZZNS0_16sign_kernel_cudaERNS_18TensorIteratorBaseEENKUlvE_clEvENKUlvE_clEvEUlhE_St5arrayIPcLm2EEEEviT0_T1_,"ax",@progbits
	.align	128
        .global         _ZN2at6native29vectorized_elementwise_kernelILi2EZZZNS0_16sign_kernel_cudaERNS_18TensorIteratorBaseEENKUlvE_clEvENKUlvE_clEvEUlhE_St5arrayIPcLm2EEEEviT0_T1_
        .type           _ZN2at6native29vectorized_elementwise_kernelILi2EZZZNS0_16sign_kernel_cudaERNS_18TensorIteratorBaseEENKUlvE_clEvENKUlvE_clEvEUlhE_St5arrayIPcLm2EEEEviT0_T1_,@function
        .size           _ZN2at6native29vectorized_elementwise_kernelILi2EZZZNS0_16sign_kernel_cudaERNS_18TensorIteratorBaseEENKUlvE_clEvENKUlvE_clEvEUlhE_St5arrayIPcLm2EEEEviT0_T1_,(.L_x_23551 - _ZN2at6native29vectorized_elementwise_kernelILi2EZZZNS0_16sign_kernel_cudaERNS_18TensorIteratorBaseEENKUlvE_clEvENKUlvE_clEvEUlhE_St5arrayIPcLm2EEEEviT0_T1_)
        .other          _ZN2at6native29vectorized_elementwise_kernelILi2EZZZNS0_16sign_kernel_cudaERNS_18TensorIteratorBaseEENKUlvE_clEvENKUlvE_clEvEUlhE_St5arrayIPcLm2EEEEviT0_T1_,@"STO_CUDA_ENTRY STV_DEFAULT"
_ZN2at6native29vectorized_elementwise_kernelILi2EZZZNS0_16sign_kernel_cudaERNS_18TensorIteratorBaseEENKUlvE_clEvENKUlvE_clEvEUlhE_St5arrayIPcLm2EEEEviT0_T1_:
.text._ZN2at6native29vectorized_elementwise_kernelILi2EZZZNS0_16sign_kernel_cudaERNS_18TensorIteratorBaseEENKUlvE_clEvENKUlvE_clEvEUlhE_St5arrayIPcLm2EEEEviT0_T1_:
        /* <DEDUP_REMOVED lines=27> */
[----:B------:R-:W-:Y:S02]  /*01b0*/  ISETP.NE.AND P6, PT, R0, RZ, PT ;  /* 0x000000ff0000720c */ /* 0x000fe40003fc5270 */
[----:B---3--:R-:W-:Y:S02]  /*01c0*/  PRMT R0, R8, 0x7771, RZ ;  /* 0x0000777108007816 */ /* 0x008fe400000000ff */
[----:B----4-:R-:W-:-:S02]  /*01d0*/  PRMT R4, R9, 0x7770, RZ ;  /* 0x0000777009047816 */ /* 0x010fc400000000ff */
[----:B------:R-:W-:Y:S02]  /*01e0*/  ISETP.NE.AND P3, PT, R0, RZ, PT ;  /* 0x000000ff0000720c */ /* 0x000fe40003f65270 */
[----:B------:R-:W-:Y:S02]  /*01f0*/  PRMT R0, R9, 0x7771, RZ ;  /* 0x0000777109007816 */ /* 0x000fe400000000ff */
[----:B------:R-:W-:Y:S02]  /*0200*/  ISETP.NE.AND P2, PT, R4, RZ, PT ;  /* 0x000000ff0400720c */ /* 0x000fe40003f45270 */
[----:B------:R-:W-:Y:S02]  /*0210*/  PRMT R7, R8, 0x7770, RZ ;  /* 0x0000777008077816 */ /* 0x000fe400000000ff */
[C---:B-----5:R-:W-:Y:S02]  /*0220*/  PRMT R5, R10.reuse, 0x7770, RZ ;  /* 0x000077700a057816 */ /* 0x060fe400000000ff */
[----:B------:R-:W-:-:S02]  /*0230*/  PRMT R4, R10, 0x7771, RZ ;  /* 0x000077710a047816 */ /* 0x000fc400000000ff */
[----:B------:R-:W-:Y:S02]  /*0240*/  ISETP.NE.AND P1, PT, R0, RZ, PT ;  /* 0x000000ff0000720c */ /* 0x000fe40003f25270 */
[----:B------:R-:W-:Y:S02]  /*0250*/  SEL R0, RZ, 0x1, !P6 ;  /* 0x00000001ff007807 */ /* 0x000fe40007000000 */
[----:B------:R-:W-:Y:S02]  /*0260*/  ISETP.NE.AND P5, PT, R6, RZ, PT ;  /* 0x000000ff0600720c */ /* 0x000fe40003fa5270 */
[----:B------:R-:W-:Y:S02]  /*0270*/  ISETP.NE.AND P4, PT, R7, RZ, PT ;  /* 0x000000ff0700720c */ /* 0x000fe40003f85270 */
[----:B------:R-:W-:Y:S02]  /*0280*/  ISETP.NE.AND P0, PT, R5, RZ, PT ;  /* 0x000000ff0500720c */ /* 0x000fe40003f05270 */
[----:B------:R-:W-:-:S02]  /*0290*/  ISETP.NE.AND P6, PT, R4, RZ, PT ;  /* 0x000000ff0400720c */ /* 0x000fc40003fc5270 */
[----:B------:R-:W-:Y:S02]  /*02a0*/  SEL R5, RZ, 0x1, !P5 ;  /* 0x00000001ff057807 */ /* 0x000fe40006800000 */
[----:B------:R-:W-:Y:S02]  /*02b0*/  SEL R4, RZ, 0x1, !P4 ;  /* 0x00000001ff047807 */ /* 0x000fe40006000000 */
[----:B------:R-:W-:Y:S02]  /*02c0*/  SEL R7, RZ, 0x1, !P3 ;  /* 0x00000001ff077807 */ /* 0x000fe40005800000 */
[----:B------:R-:W-:Y:S02]  /*02d0*/  SEL R6, RZ, 0x1, !P2 ;  /* 0x00000001ff067807 */ /* 0x000fe40005000000 */
[----:B------:R-:W-:Y:S02]  /*02e0*/  SEL R9, RZ, 0x1, !P1 ;  /* 0x00000001ff097807 */ /* 0x000fe40004800000 */
[----:B------:R-:W-:-:S02]  /*02f0*/  SEL R8, RZ, 0x1, !P0 ;  /* 0x00000001ff087807 */ /* 0x000fc40004000000 */
[----:B------:R-:W-:Y:S02]  /*0300*/  SEL R11, RZ, 0x1, !P6 ;  /* 0x00000001ff0b7807 */ /* 0x000fe40007000000 */
        /* <DEDUP_REMOVED lines=9> */
.L_x_10413:
        /* <DEDUP_REMOVED lines=25> */
[----:B------:R-:W-:Y:S01]  /*0530*/  @!P4 VIADD R21, R7, UR4 ;  /* 0x000000040715cc36 */ /* 0x000fe20008000000 */
[----:B0-----:R-:W-:Y:S01]  /*0540*/  @!P6 IADD3 R22, P0, R13, R22, RZ ;  /* 0x000000160d16e210 */ /* 0x001fe20007f1e0ff */
[----:B------:R-:W-:Y:S01]  /*0550*/  @!P4 VIADD R7, R7, 0x80 ;  /* 0x000000800707c836 */ /* 0x000fe20000000000 */
[----:B------:R-:W0:Y:S04]  /*0560*/  @!P4 LDC.64 R4, c[0x0][0x220] ;  /* 0x00008800ff04cb82 */ /* 0x000e280000000a00 */
[----:B------:R-:W-:-:S13]  /*0570*/  ISETP.GE.AND P3, PT, R7, R14, PT ;  /* 0x0000000e0700720c */ /* 0x000fda0003f66270 */
[C---:B------:R-:W-:Y:S02]  /*0580*/  @!P3 VIADD R19, R7.reuse, UR4 ;  /* 0x000000040713bc36 */ /* 0x040fe40008000000 */
[----:B------:R-:W-:-:S05]  /*0590*/  @!P3 VIADD R7, R7, 0x80 ;  /* 0x000000800707b836 */ /* 0x000fca0000000000 */
[----:B------:R-:W-:Y:S01]  /*05a0*/  ISETP.GE.AND P2, PT, R7, R14, PT ;  /* 0x0000000e0700720c */ /* 0x000fe20003f46270 */
[----:B------:R-:W-:-:S12]  /*05b0*/  @!P6 IMAD.X R23, RZ, RZ, R23, P0 ;  /* 0x000000ffff17e224 */ /* 0x000fd800000e0617 */
[C---:B------:R-:W-:Y:S01]  /*05c0*/  @!P2 VIADD R17, R7.reuse, UR4 ;  /* 0x000000040711ac36 */ /* 0x040fe20008000000 */
[----:B------:R-:W-:Y:S01]  /*05d0*/  PRMT R0, RZ, 0x7610, R0 ;  /* 0x00007610ff007816 */ /* 0x000fe20000000000 */
[----:B------:R-:W-:Y:S01]  /*05e0*/  @!P2 VIADD R7, R7, 0x80 ;  /* 0x000000800707a836 */ /* 0x000fe20000000000 */
[----:B-1----:R-:W1:Y:S04]  /*05f0*/  @!P2 LDC.64 R8, c[0x0][0x220] ;  /* 0x00008800ff08ab82 */ /* 0x002e680000000a00 */
[----:B------:R-:W-:Y:S01]  /*0600*/  ISETP.GE.AND P0, PT, R7, R14, PT ;  /* 0x0000000e0700720c */ /* 0x000fe20003f06270 */
[----:B------:R-:W5:-:S12]  /*0610*/  @!P6 LDG.E.U8 R0, desc[UR8][R22.64] ;  /* 0x000000081600e981 */ /* 0x000f58000c1e1100 */
[----:B------:R-:W3:Y:S01]  /*0620*/  @!P0 LDC.64 R12, c[0x0][0x220] ;  /* 0x00008800ff0c8b82 */ /* 0x000ee20000000a00 */
[----:B------:R-:W-:-:S07]  /*0630*/  @!P0 VIADD R27, R7, UR4 ;  /* 0x00000004071b8c36 */ /* 0x000fce0008000000 */
[----:B------:R-:W4:Y:S01]  /*0640*/  @!P3 LDC.64 R6, c[0x0][0x220] ;  /* 0x00008800ff06bb82 */ /* 0x000f220000000a00 */
[----:B------:R-:W-:Y:S02]  /*0650*/  PRMT R18, RZ, 0x7610, R18 ;  /* 0x00007610ff127816 */ /* 0x000fe40000000012 */
[----:B---3--:R-:W-:-:S05]  /*0660*/  @!P0 IADD3 R12, P6, R27, R12, RZ ;  /* 0x0000000c1b0c8210 */ /* 0x008fca0007fde0ff */
[----:B------:R-:W-:Y:S01]  /*0670*/  @!P0 IMAD.X R13, RZ, RZ, R13, P6 ;  /* 0x000000ffff0d8224 */ /* 0x000fe200030e060d */
[----:B--2---:R-:W-:-:S05]  /*0680*/  @!P5 IADD3 R10, P6, R25, R10, RZ ;  /* 0x0000000a190ad210 */ /* 0x004fca0007fde0ff */
[----:B------:R-:W-:Y:S01]  /*0690*/  @!P5 IMAD.X R11, RZ, RZ, R11, P6 ;  /* 0x000000ffff0bd224 */ /* 0x000fe200030e060b */
[----:B0-----:R-:W-:Y:S01]  /*06a0*/  @!P4 IADD3 R4, P6, R21, R4, RZ ;  /* 0x000000041504c210 */ /* 0x001fe20007fde0ff */
[----:B------:R0:W2:Y:S04]  /*06b0*/  @!P0 LDG.E.U8 R13, desc[UR8][R12.64] ;  /* 0x000000080c0d8981 */ /* 0x0000a8000c1e1100 */
[----:B------:R3:W5:Y:S01]  /*06c0*/  @!P5 LDG.E.U8 R18, desc[UR8][R10.64] ;  /* 0x000000080a12d981 */ /* 0x000762000c1e1100 */
[----:B----4-:R-:W-:Y:S01]  /*06d0*/  @!P3 IADD3 R6, P5, R19, R6, RZ ;  /* 0x000000061306b210 */ /* 0x010fe20007fbe0ff */
[----:B------:R-:W-:Y:S01]  /*06e0*/  @!P4 IMAD.X R5, RZ, RZ, R5, P6 ;  /* 0x000000ffff05c224 */ /* 0x000fe200030e0605 */
[----:B-1----:R-:W-:Y:S02]  /*06f0*/  @!P2 IADD3 R8, P6, R17, R8, RZ ;  /* 0x000000081108a210 */ /* 0x002fe40007fde0ff */
[----:B------:R-:W-:Y:S01]  /*0700*/  PRMT R20, RZ, 0x7610, R20 ;  /* 0x00007610ff147816 */ /* 0x000fe20000000014 */
[----:B------:R-:W-:Y:S01]  /*0710*/  @!P3 IMAD.X R7, RZ, RZ, R7, P5 ;  /* 0x000000ffff07b224 */ /* 0x000fe200028e0607 */
[----:B------:R-:W-:-:S02]  /*0720*/  PRMT R19, RZ, 0x7610, R19 ;  /* 0x00007610ff137816 */ /* 0x000fc40000000013 */
[----:B------:R-:W-:Y:S02]  /*0730*/  PRMT R17, RZ, 0x7610, R17 ;  /* 0x00007610ff117816 */ /* 0x000fe40000000011 */
[----:B------:R3:W5:Y:S04]  /*0740*/  @!P1 LDG.E.U8 R20, desc[UR8][R2.64] ;  /* 0x0000000802149981 */ /* 0x000768000c1e1100 */
[----:B------:R3:W5:Y:S04]  /*0750*/  @!P4 LDG.E.U8 R19, desc[UR8][R4.64] ;  /* 0x000000080413c981 */ /* 0x000768000c1e1100 */
[----:B------:R3:W5:Y:S01]  /*0760*/  @!P3 LDG.E.U8 R17, desc[UR8][R6.64] ;  /* 0x000000080611b981 */ /* 0x000762000c1e1100 */
[----:B0-----:R-:W-:Y:S01]  /*0770*/  PRMT R12, RZ, 0x7610, R12 ;  /* 0x00007610ff0c7816 */ /* 0x001fe2000000000c */
[----:B------:R-:W-:Y:S01]  /*0780*/  @!P2 IMAD.X R9, RZ, RZ, R9, P6 ;  /* 0x000000ffff09a224 */ /* 0x000fe200030e0609 */
[----:B------:R-:W-:Y:S04]  /*0790*/  BSSY B0, `(.L_x_10414) ;  /* 0x000000c000007945 */ /* 0x000fe80003800000 */
[----:B------:R3:W5:Y:S01]  /*07a0*/  @!P2 LDG.E.U8 R12, desc[UR8][R8.64] ;  /* 0x00000008080ca981 */ /* 0x000762000c1e1100 */
[----:B--2---:R-:W-:Y:S01]  /*07b0*/  @!P0 ISETP.NE.AND P2, PT, R13, RZ, PT ;  /* 0x000000ff0d00820c */ /* 0x004fe20003f45270 */
[----:B---3--:R-:W-:-:S12]  /*07c0*/  @P1 BRA `(.L_x_10415) ;  /* 0x0000000000201947 */ /* 0x008fd80003800000 */
[C---:B------:R-:W-:Y:S01]  /*07d0*/  VIADD R2, R15.reuse, UR4 ;  /* 0x000000040f027c36 */ /* 0x040fe20008000000 */
[----:B------:R-:W-:Y:S01]  /*07e0*/  ULDC.64 UR6, c[0x0][0x218] ;  /* 0x0000860000067ab9 */ /* 0x000fe20000000a00 */
[----:B-----5:R-:W-:Y:S01]  /*07f0*/  LOP3.LUT P1, RZ, R20, 0xff, RZ, 0xc0, !PT ;  /* 0x000000ff14ff7812 */ /* 0x020fe2000782c0ff */
[----:B------:R-:W-:Y:S02]  /*0800*/  VIADD R15, R15, 0x80 ;  /* 0x000000800f0f7836 */ /* 0x000fe40000000000 */
[----:B------:R-:W-:Y:S02]  /*0810*/  IADD3 R2, P3, R2, UR6, RZ ;  /* 0x0000000602027c10 */ /* 0x000fe4000ff7e0ff */
[----:B------:R-:W-:-:S03]  /*0820*/  SEL R5, RZ, 0x1, !P1 ;  /* 0x00000001ff057807 */ /* 0x000fc60004800000 */
[----:B------:R-:W-:-:S05]  /*0830*/  IMAD.X R3, RZ, RZ, UR7, P3 ;  /* 0x00000007ff037e24 */ /* 0x000fca00098e06ff */
[----:B------:R0:W-:Y:S03]  /*0840*/  STG.E.U8 desc[UR8][R2.64], R5 ;  /* 0x0000000502007986 */ /* 0x0001e6000c101108 */
.L_x_10415:
[----:B------:R-:W-:Y:S05]  /*0850*/  BSYNC B0 ;  /* 0x0000000000007941 */ /* 0x000fea0003800000 */
.L_x_10414:
[----:B------:R-:W-:Y:S01]  /*0860*/  ISETP.GE.AND P1, PT, R15, R14, PT ;  /* 0x0000000e0f00720c */ /* 0x000fe20003f26270 */
[----:B------:R-:W-:Y:S01]  /*0870*/  BSSY B0, `(.L_x_10416) ;  /* 0x0000043000007945 */ /* 0x000fe20003800000 */
[----:B0-----:R-:W-:-:S03]  /*0880*/  PRMT R2, RZ, 0x7610, R2 ;  /* 0x00007610ff027816 */ /* 0x001fc60000000002 */
[----:B------:R-:W-:Y:S01]  /*0890*/  BSSY B1, `(.L_x_10417) ;  /* 0x0000038000017945 */ /* 0x000fe20003800000 */
[----:B------:R-:W-:-:S04]  /*08a0*/  @!P0 SEL R3, RZ, 0x1, !P2 ;  /* 0x00000001ff038807 */ /* 0x000fc80005000000 */
[----:B------:R-:W-:-:S03]  /*08b0*/  @!P0 PRMT R2, R3, 0x7610, R2 ;  /* 0x0000761003028816 */ /* 0x000fc60000000002 */
[----:B------:R-:W-:Y:S05]  /*08c0*/  @P1 BRA `(.L_x_10418) ;  /* 0x0000000000481947 */ /* 0x000fea0003800000 */
[C---:B------:R-:W-:Y:S01]  /*08d0*/  VIADD R4, R15.reuse, UR4 ;  /* 0x000000040f047c36 */ /* 0x040fe20008000000 */
        /* <DEDUP_REMOVED lines=9> */
[C---:B0-----:R-:W-:Y:S01]  /*0970*/  VIADD R4, R15.reuse, UR4 ;  /* 0x000000040f047c36 */ /* 0x041fe20008000000 */
[----:B------:R-:W-:Y:S01]  /*0980*/  ULDC.64 UR6, c[0x0][0x218] ;  /* 0x0000860000067ab9 */ /* 0x000fe20000000a00 */
[----:B------:R-:W-:Y:S01]  /*0990*/  LOP3.LUT P0, RZ, R0, 0xff, RZ, 0xc0, !PT ;  /* 0x000000ff00ff7812 */ /* 0x000fe2000780c0ff */
[----:B------:R-:W-:Y:S02]  /*09a0*/  VIADD R15, R15, 0x80 ;  /* 0x000000800f0f7836 */ /* 0x000fe40000000000 */
[----:B------:R-:W-:Y:S02]  /*09b0*/  IADD3 R4, P1, R4, UR6, RZ ;  /* 0x0000000604047c10 */ /* 0x000fe4000ff3e0ff */
[----:B------:R-:W-:-:S03]  /*09c0*/  SEL R3, RZ, 0x1, !P0 ;  /* 0x00000001ff037807 */ /* 0x000fc60004000000 */
[----:B------:R-:W-:-:S05]  /*09d0*/  IMAD.X R5, RZ, RZ, UR7, P1 ;  /* 0x00000007ff057e24 */ /* 0x000fca00088e06ff */
[----:B------:R0:W-:Y:S03]  /*09e0*/  STG.E.U8 desc[UR8][R4.64], R3 ;  /* 0x0000000304007986 */ /* 0x0001e6000c101108 */
.L_x_10418:
[----:B------:R-:W-:-:S13]  /*09f0*/  ISETP.GE.AND P0, PT, R15, R14, PT ;  /* 0x0000000e0f00720c */ /* 0x000fda0003f06270 */
[----:B------:R-:W-:Y:S05]  /*0a00*/  @P0 BRA `(.L_x_10420) ;  /* 0x0000000000480947 */ /* 0x000fea0003800000 */
[C---:B0-----:R-:W-:Y:S01]  /*0a10*/  VIADD R4, R15.reuse, UR4 ;  /* 0x000000040f047c36 */ /* 0x041fe20008000000 */
[----:B------:R-:W-:Y:S01]  /*0a20*/  ULDC.64 UR6, c[0x0][0x218] ;  /* 0x0000860000067ab9 */ /* 0x000fe20000000a00 */
[----:B-----5:R-:W-:Y:S01]  /*0a30*/  LOP3.LUT P0, RZ, R18, 0xff, RZ, 0xc0, !PT ;  /* 0x000000ff12ff7812 */ /* 0x020fe2000780c0ff */
[----:B------:R-:W-:Y:S02]  /*0a40*/  VIADD R15, R15, 0x80 ;  /* 0x000000800f0f7836 */ /* 0x000fe40000000000 */
[----:B------:R-:W-:Y:S02]  /*0a50*/  IADD3 R4, P1, R4, UR6, RZ ;  /* 0x0000000604047c10 */ /* 0x000fe4000ff3e0ff */
[----:B------:R-:W-:-:S03]  /*0a60*/  SEL R3, RZ, 0x1, !P0 ;  /* 0x00000001ff037807 */ /* 0x000fc60004000000 */
[----:B------:R-:W-:-:S05]  /*0a70*/  IMAD.X R5, RZ, RZ, UR7, P1 ;  /* 0x00000007ff057e24 */ /* 0x000fca00088e06ff */
[----:B------:R1:W-:Y:S03]  /*0a80*/  STG.E.U8 desc[UR8][R4.64], R3 ;  /* 0x0000000304007986 */ /* 0x0003e6000c101108 */
.L_x_10419:
[----:B------:R-:W-:-:S13]  /*0a90*/  ISETP.GE.AND P0, PT, R15, R14, PT ;  /* 0x0000000e0f00720c */ /* 0x000fda0003f06270 */
[----:B------:R-:W-:Y:S05]  /*0aa0*/  @P0 BRA `(.L_x_10421) ;  /* 0x00000000004c0947 */ /* 0x000fea0003800000 */
[----:B01----:R-:W-:Y:S01]  /*0ab0*/  VIADD R4, R15, UR4 ;  /* 0x000000040f047c36 */ /* 0x003fe20008000000 */
[----:B------:R-:W-:Y:S01]  /*0ac0*/  ULDC.64 UR6, c[0x0][0x218] ;  /* 0x0000860000067ab9 */ /* 0x000fe20000000a00 */
[----:B------:R-:W-:Y:S01]  /*0ad0*/  LOP3.LUT P0, RZ, R19, 0xff, RZ, 0xc0, !PT ;  /* 0x000000ff13ff7812 */ /* 0x000fe2000780c0ff */
[----:B------:R-:W-:Y:S02]  /*0ae0*/  VIADD R15, R15, 0x80 ;  /* 0x000000800f0f7836 */ /* 0x000fe40000000000 */
[----:B------:R-:W-:Y:S02]  /*0af0*/  IADD3 R4, P1, R4, UR6, RZ ;  /* 0x0000000604047c10 */ /* 0x000fe4000ff3e0ff */
[----:B------:R-:W-:-:S03]  /*0b00*/  SEL R3, RZ, 0x1, !P0 ;  /* 0x00000001ff037807 */ /* 0x000fc60004000000 */
[----:B------:R-:W-:-:S05]  /*0b10*/  IMAD.X R5, RZ, RZ, UR7, P1 ;  /* 0x00000007ff057e24 */ /* 0x000fca00088e06ff */
[----:B------:R1:W-:Y:S03]  /*0b20*/  STG.E.U8 desc[UR8][R4.64], R3 ;  /* 0x0000000304007986 */ /* 0x0003e6000c101108 */
.L_x_10420:
[----:B------:R-:W-:-:S13]  /*0b30*/  ISETP.GE.AND P0, PT, R15, R14, PT ;  /* 0x0000000e0f00720c */ /* 0x000fda0003f06270 */
[----:B------:R-:W-:Y:S05]  /*0b40*/  @P0 BREAK B1 ;  /* 0x0000000000010942 */ /* 0x000fea0003800000 */
[----:B------:R-:W-:Y:S05]  /*0b50*/  @P0 BRA `(.L_x_10422) ;  /* 0x0000000000500947 */ /* 0x000fea0003800000 */
[----:B01----:R-:W-:Y:S01]  /*0b60*/  VIADD R4, R15, UR4 ;  /* 0x000000040f047c36 */ /* 0x003fe20008000000 */
[----:B------:R-:W-:Y:S01]  /*0b70*/  ULDC.64 UR6, c[0x0][0x218] ;  /* 0x0000860000067ab9 */ /* 0x000fe20000000a00 */
[----:B-----5:R-:W-:Y:S01]  /*0b80*/  LOP3.LUT P0, RZ, R17, 0xff, RZ, 0xc0, !PT ;  /* 0x000000ff11ff7812 */ /* 0x020fe2000780c0ff */
[----:B------:R-:W-:Y:S02]  /*0b90*/  VIADD R15, R15, 0x80 ;  /* 0x000000800f0f7836 */ /* 0x000fe40000000000 */
[----:B------:R-:W-:Y:S02]  /*0ba0*/  IADD3 R4, P1, R4, UR6, RZ ;  /* 0x0000000604047c10 */ /* 0x000fe4000ff3e0ff */
[----:B------:R-:W-:-:S03]  /*0bb0*/  SEL R3, RZ, 0x1, !P0 ;  /* 0x00000001ff037807 */ /* 0x000fc60004000000 */
[----:B------:R-:W-:-:S05]  /*0bc0*/  IMAD.X R5, RZ, RZ, UR7, P1 ;  /* 0x00000007ff057e24 */ /* 0x000fca00088e06ff */
[----:B------:R2:W-:Y:S03]  /*0bd0*/  STG.E.U8 desc[UR8][R4.64], R3 ;  /* 0x0000000304007986 */ /* 0x0005e6000c101108 */
.L_x_10421:
[----:B------:R-:W-:-:S13]  /*0be0*/  ISETP.GE.AND P0, PT, R15, R14, PT ;  /* 0x0000000e0f00720c */ /* 0x000fda0003f06270 */
[----:B------:R-:W-:Y:S05]  /*0bf0*/  @P0 BREAK B1 ;  /* 0x0000000000010942 */ /* 0x000fea0003800000 */
[----:B------:R-:W-:Y:S05]  /*0c00*/  @P0 BRA `(.L_x_10422) ;  /* 0x0000000000240947 */ /* 0x000fea0003800000 */
[----:B------:R-:W-:Y:S05]  /*0c10*/  BSYNC B1 ;  /* 0x0000000000017941 */ /* 0x000fea0003800000 */
.L_x_10417:
[C---:B012---:R-:W-:Y:S01]  /*0c20*/  VIADD R4, R15.reuse, UR4 ;  /* 0x000000040f047c36 */ /* 0x047fe20008000000 */
[----:B------:R-:W-:Y:S01]  /*0c30*/  ULDC.64 UR6, c[0x0][0x218] ;  /* 0x0000860000067ab9 */ /* 0x000fe20000000a00 */
[----:B------:R-:W-:Y:S01]  /*0c40*/  LOP3.LUT P0, RZ, R12, 0xff, RZ, 0xc0, !PT ;  /* 0x000000ff0cff7812 */ /* 0x000fe2000780c0ff */
[----:B------:R-:W-:Y:S02]  /*0c50*/  VIADD R15, R15, 0x80 ;  /* 0x000000800f0f7836 */ /* 0x000fe40000000000 */
[----:B------:R-:W-:Y:S02]  /*0c60*/  IADD3 R4, P1, R4, UR6, RZ ;  /* 0x0000000604047c10 */ /* 0x000fe4000ff3e0ff */
[----:B------:R-:W-:-:S03]  /*0c70*/  SEL R3, RZ, 0x1, !P0 ;  /* 0x00000001ff037807 */ /* 0x000fc60004000000 */
[----:B------:R-:W-:-:S05]  /*0c80*/  IMAD.X R5, RZ, RZ, UR7, P1 ;  /* 0x00000007ff057e24 */ /* 0x000fca00088e06ff */
[----:B------:R3:W-:Y:S03]  /*0c90*/  STG.E.U8 desc[UR8][R4.64], R3 ;  /* 0x0000000304007986 */ /* 0x0007e6000c101108 */
.L_x_10422:
[----:B------:R-:W-:Y:S05]  /*0ca0*/  BSYNC B0 ;  /* 0x0000000000007941 */ /* 0x000fea0003800000 */
.L_x_10416:
[----:B------:R-:W-:Y:S05]  /*0cb0*/  WARPSYNC.ALL ;  /* 0x0000000000007948 */ /* 0x000fea0003800000 */
[----:B------:R-:W-:-:S13]  /*0cc0*/  ISETP.GE.AND P0, PT, R15, R14, PT ;  /* 0x0000000e0f00720c */ /* 0x000fda0003f06270 */
[----:B------:R-:W-:Y:S05]  /*0cd0*/  @P0 EXIT ;  /* 0x000000000000094d */ /* 0x000fea0003800000 */
[----:B0123--:R-:W-:Y:S01]  /*0ce0*/  VIADD R4, R15, UR4 ;  /* 0x000000040f047c36 */ /* 0x00ffe20008000000 */
[----:B------:R-:W-:-:S04]  /*0cf0*/  ULDC.64 UR6, c[0x0][0x218] ;  /* 0x0000860000067ab9 */ /* 0x000fc80000000a00 */
[----:B------:R-:W-:-:S05]  /*0d00*/  IADD3 R4, P0, R4, UR6, RZ ;  /* 0x0000000604047c10 */ /* 0x000fca000ff1e0ff */
[----:B------:R-:W-:-:S05]  /*0d10*/  IMAD.X R5, RZ, RZ, UR7, P0 ;  /* 0x00000007ff057e24 */ /* 0x000fca00080e06ff */
[----:B------:R-:W-:Y:S01]  /*0d20*/  STG.E.U8 desc[UR8][R4.64], R2 ;  /* 0x0000000204007986 */ /* 0x000fe2000c101108 */
[----:B------:R-:W-:Y:S05]  /*0d30*/  EXIT ;  /* 0x000000000000794d */ /* 0x000fea0003800000 */
.L_x_10423:
        /* <DEDUP_REMOVED lines=12> */
.L_x_23551:


//--------------------- .text._ZN2at6native29vectorized_elementwise_kernelILi4EZZZNS0_16sign_kernel_cudaERNS_18TensorIteratorBaseEENKUlvE_clEvENKUlvE_clEvEUlhE_St5arrayIPcLm2EEEEviT0_T1_ --------------------------
	.section	.text._ZN2at6native29vectorized_elementwise_kernelILi4EZZZNS0_16sign_kernel_cudaERNS_18TensorIteratorBaseEENKUlvE_clEvENKUlvE_clEvEUlhE_St5arrayIPcLm2EEEEviT0_T1_,"ax",@progbits
	.align	128
        .global         _ZN2at6native29vectorized_elementwise_kernelILi4EZZZNS0_16sign_kernel_cudaERNS_18TensorIteratorBaseEENKUlvE_clEvENKUlvE_clEvEUlhE_St5arrayIPcLm2EEEEviT0_T1_
        .type           _ZN2at6native29vectorized_elementwise_kernelILi4EZZZNS0_16sign_kernel_cudaERNS_18TensorIteratorBaseEENKUlvE_clEvENKUlvE_clEvEUlhE_St5arrayIPcLm2EEEEviT0_T1_,@function
        .size           _ZN2at6native29vectorized_elementwise_kernelILi4EZZZNS0_16sign_kernel_cudaERNS_18TensorIteratorBaseEENKUlvE_clEvENKUlvE_clEvEUlhE_St5arrayIPcLm2EEEEviT0_T1_,(.L_x_23552 - _ZN2at6native29vectorized_elementwise_kernelILi4EZZZNS0_16sign_kernel_cudaERNS_18TensorIteratorBaseEENKUlvE_clEvENKUlvE_clEvEUlhE_St5arrayIPcLm2EEEEviT0_T1_)
        .other          _ZN2at6native29vectorized_elementwise_kernelILi4EZZZNS0_16sign_kernel_cudaERNS_18TensorIteratorBaseEENKUlvE_clEvENKUlvE_clEvEUlhE_St5arrayIPcLm2EEEEviT0_T1_,@"STO_CUDA_ENTRY STV_DEFAULT"
_ZN2at6native29vectorized_elementwise_kernelILi4EZZZNS0_16sign_kernel_cudaERNS_18TensorIteratorBaseEENKUlvE_clEvENKUlvE_clEvEUlhE_St5arrayIPcLm2EEEEviT0_T1_:
.text._ZN2at6native29vectorized_elementwise_kernelILi4EZZZNS0_16sign_kernel_cudaERNS_18TensorIteratorBaseEENKUlvE_clEvENKUlvE_clEvEUlhE_St5arrayIPcLm2EEEEviT0_T1_:
        /* <DEDUP_REMOVED lines=22> */
[----:B------:R-:W-:Y:S02]  /*0160*/  PRMT R4, R6, 0x7771, RZ ;  /* 0x0000777106047816 */ /* 0x000fe400000000ff */
[----:B------:R-:W-:Y:S02]  /*0170*/  ISETP.NE.AND P1, PT, R0, RZ, PT ;  /* 0x000000ff0000720c */ /* 0x000fe40003f25270 */
[----:B------:R-:W-:Y:S02]  /*0180*/  PRMT R0, R6, 0x7773, RZ ;  /* 0x0000777306007816 */ /* 0x000fe400000000ff */
[----:B------:R-:W-:-:S02]  /*0190*/  ISETP.NE.AND P0, PT, R5, RZ, PT ;  /* 0x000000ff0500720c */ /* 0x000fc40003f05270 */
[----:B------:R-:W-:Y:S02]  /*01a0*/  ISETP.NE.AND P2, PT, R4, RZ, PT ;  /* 0x000000ff0400720c */ /* 0x000fe40003f45270 */
[----:B------:R-:W-:Y:S02]  /*01b0*/  SEL R5, RZ, 0x1, !P1 ;  /* 0x00000001ff057807 */ /* 0x000fe40004800000 */
[C---:B---3--:R-:W-:Y:S02]  /*01c0*/  PRMT R4, R7.reuse, 0x7770, RZ ;  /* 0x0000777007047816 */ /* 0x048fe400000000ff */
[----:B------:R-:W-:Y:S02]  /*01d0*/  ISETP.NE.AND P1, PT, R0, RZ, PT ;  /* 0x000000ff0000720c */ /* 0x000fe40003f25270 */
[----:B------:R-:W-:Y:S02]  /*01e0*/  PRMT R0, R7, 0x7771, RZ ;  /* 0x0000777107007816 */ /* 0x000fe400000000ff */
[----:B------:R-:W-:-:S02]  /*01f0*/  SEL R6, RZ, 0x1, !P2 ;  /* 0x00000001ff067807 */ /* 0x000fc40005000000 */
[----:B------:R-:W-:Y:S02]  /*0200*/  ISETP.NE.AND P2, PT, R4, RZ, PT ;  /* 0x000000ff0400720c */ /* 0x000fe40003f45270 */
[----:B------:R-:W-:Y:S02]  /*0210*/  ISETP.NE.AND P3, PT, R0, RZ, PT ;  /* 0x000000ff0000720c */ /* 0x000fe40003f65270 */
[C---:B------:R-:W-:Y:S02]  /*0220*/  PRMT R4, R7.reuse, 0x7772, RZ ;  /* 0x0000777207047816 */ /* 0x040fe400000000ff */
[----:B------:R-:W-:Y:S02]  /*0230*/  PRMT R0, R7, 0x7773, RZ ;  /* 0x0000777307007816 */ /* 0x000fe400000000ff */
[----:B------:R-:W-:Y:S02]  /*0240*/  SEL R2, RZ, 0x1, !P2 ;  /* 0x00000001ff027807 */ /* 0x000fe40005000000 */
[----:B------:R-:W-:-:S02]  /*0250*/  SEL R3, RZ, 0x1, !P3 ;  /* 0x00000001ff037807 */ /* 0x000fc40005800000 */
[----:B------:R-:W-:Y:S02]  /*0260*/  ISETP.NE.AND P2, PT, R4, RZ, PT ;  /* 0x000000ff0400720c */ /* 0x000fe40003f45270 */
[----:B------:R-:W-:Y:S02]  /*0270*/  ISETP.NE.AND P3, PT, R0, RZ, PT ;  /* 0x000000ff0000720c */ /* 0x000fe40003f65270 */
[----:B------:R-:W-:Y:S02]  /*0280*/  PRMT R5, R6, 0x7604, R5 ;  /* 0x0000760406057816 */ /* 0x000fe40000000005 */
[----:B------:R-:W-:Y:S01]  /*0290*/  PRMT R7, R3, 0x7604, R2 ;  /* 0x0000760403077816 */ /* 0x000fe20000000002 */
[----:B------:R-:W-:Y:S01]  /*02a0*/  IMAD.U32 R2, RZ, RZ, UR5 ;  /* 0x00000005ff027e24 */ /* 0x000fe2000f8e00ff */
[----:B------:R-:W-:Y:S01]  /*02b0*/  SEL R0, RZ, 0x1, !P0 ;  /* 0x00000001ff007807 */ /* 0x000fe20004000000 */
[----:B------:R-:W-:Y:S01]  /*02c0*/  IMAD.U32 R3, RZ, RZ, UR6 ;  /* 0x00000006ff037e24 */ /* 0x000fe2000f8e00ff */
[----:B------:R-:W-:-:S02]  /*02d0*/  SEL R4, RZ, 0x1, !P2 ;  /* 0x00000001ff047807 */ /* 0x000fc40005000000 */
[----:B------:R-:W-:Y:S01]  /*02e0*/  PRMT R5, R0, 0x7054, R5 ;  /* 0x0000705400057816 */ /* 0x000fe20000000005 */
[----:B------:R-:W-:Y:S01]  /*02f0*/  IMAD.WIDE R2, R9, 0x4, R2 ;  /* 0x0000000409027825 */ /* 0x000fe200078e0202 */
[----:B------:R-:W-:Y:S02]  /*0300*/  PRMT R7, R4, 0x7054, R7 ;  /* 0x0000705404077816 */ /* 0x000fe40000000007 */
[----:B------:R-:W-:Y:S02]  /*0310*/  SEL R0, RZ, 0x1, !P1 ;  /* 0x00000001ff007807 */ /* 0x000fe40004800000 */
[----:B------:R-:W-:Y:S02]  /*0320*/  SEL R4, RZ, 0x1, !P3 ;  /* 0x00000001ff047807 */ /* 0x000fe40005800000 */
[----:B------:R-:W-:Y:S02]  /*0330*/  PRMT R5, R0, 0x654, R5 ;  /* 0x0000065400057816 */ /* 0x000fe40000000005 */
[----:B------:R-:W-:-:S03]  /*0340*/  PRMT R7, R4, 0x654, R7 ;  /* 0x0000065404077816 */ /* 0x000fc60000000007 */
[----:B------:R-:W-:Y:S04]  /*0350*/  STG.E desc[UR8][R2.64], R5 ;  /* 0x0000000502007986 */ /* 0x000fe8000c101908 */
[----:B------:R-:W-:Y:S01]  /*0360*/  STG.E desc[UR8][R2.64+0x200], R7 ;  /* 0x0002000702007986 */ /* 0x000fe2000c101908 */
[----:B------:R-:W-:Y:S05]  /*0370*/  EXIT ;  /* 0x000000000000794d */ /* 0x000fea0003800000 */
.L_x_10424:
        /* <DEDUP_REMOVED lines=75> */
.L_x_10426:
[----:B------:R-:W-:Y:S05]  /*0830*/  BSYNC B0 ;  /* 0x0000000000007941 */ /* 0x000fea0003800000 */
.L_x_10425:
        /* <DEDUP_REMOVED lines=25> */
.L_x_10429:
        /* <DEDUP_REMOVED lines=10> */
.L_x_10430:
        /* <DEDUP_REMOVED lines=10> */
.L_x_10431:
        /* <DEDUP_REMOVED lines=11> */
.L_x_10432:
[----:B------:R-:W-:-:S13]  /*0bc0*/  ISETP.GE.AND P0, PT, R15, R14, PT ;  /* 0x0000000e0f00720c */ /* 0x000fda0003f06270 */
[----:B------:R-:W-:Y:S05]  /*0bd0*/  @P0 BREAK B1 ;  /* 0x0000000000010942 */ /* 0x000fea0003800000 */
[----:B------:R-:W-:Y:S05]  /*0be0*/  @P0 BRA `(.L_x_10433) ;  /* 0x0000000000240947 */ /* 0x000fea0003800000 */
[----:B------:R-:W-:Y:S05]  /*0bf0*/  BSYNC B1 ;  /* 0x0000000000017941 */ /* 0x000fea0003800000 */
.L_x_10428:
        /* <DEDUP_REMOVED lines=8> */
.L_x_10433:
[----:B------:R-:W-:Y:S05]  /*0c80*/  BSYNC B0 ;  /* 0x0000000000007941 */ /* 0x000fea0003800000 */
.L_x_10427:
        /* <DEDUP_REMOVED lines=9> */
.L_x_10434:
        /* <DEDUP_REMOVED lines=14> */
.L_x_23552:


//--------------------- .text._ZN2at6native29vectorized_elementwise_kernelILi8EZZZNS0_16sign_kernel_cudaERNS_18TensorIteratorBaseEENKUlvE_clEvENKUlvE_clEvEUlhE_St5arrayIPcLm2EEEEviT0_T1_ --------------------------
	.section	.text._ZN2at6native29vectorized_elementwise_kernelILi8EZZZNS0_16sign_kernel_cudaERNS_18TensorIteratorBaseEENKUlvE_clEvENKUlvE_clEvEUlhE_St5arrayIPcLm2EEEEviT0_T1_,"ax",@progbits
	.align	128
        .global         _ZN2at6native29vectorized_elementwise_kernelILi8EZZZNS0_16sign_kernel_cudaERNS_18TensorIteratorBaseEENKUlvE_clEvENKUlvE_clEvEUlhE_St5arrayIPcLm2EEEEviT0_T1_
        .type           _ZN2at6native29vectorized_elementwise_kernelILi8EZZZNS0_16sign_kernel_cudaERNS_18TensorIteratorBaseEENKUlvE_clEvENKUlvE_clEvEUlhE_St5arrayIPcLm2EEEEviT0_T1_,@function
        .size           _ZN2at6native29vectorized_elementwise_kernelILi8EZZZNS0_16sign_kernel_cudaERNS_18TensorIteratorBaseEENKUlvE_clEvENKUlvE_clEvEUlhE_St5arrayIPcLm2EEEEviT0_T1_,(.L_x_23553 - _ZN2at6native29vectorized_elementwise_kernelILi8EZZZNS0_16sign_kernel_cudaERNS_18TensorIteratorBaseEENKUlvE_clEvENKUlvE_clEvEUlhE_St5arrayIPcLm2EEEEviT0_T1_)
        .other          _ZN2at6native29vectorized_elementwise_kernelILi8EZZZNS0_16sign_kernel_cudaERNS_18TensorIteratorBaseEENKUlvE_clEvENKUlvE_clEvEUlhE_St5arrayIPcLm2EEEEviT0_T1_,@"STO_CUDA_ENTRY STV_DEFAULT"
_ZN2at6native29vectorized_elementwise_kernelILi8EZZZNS0_16sign_kernel_cudaERNS_18TensorIteratorBaseEENKUlvE_clEvENKUlvE_clEvEUlhE_St5arrayIPcLm2EEEEviT0_T1_:
.text._ZN2at6native29vectorized_elementwise_kernelILi8EZZZNS0_16sign_kernel_cudaERNS_18TensorIteratorBaseEENKUlvE_clEvENKUlvE_clEvEUlhE_St5arrayIPcLm2EEEEviT0_T1_:
        /* <DEDUP_REMOVED lines=20> */
[----:B------:R-:W-:Y:S02]  /*0140*/  PRMT R4, R2, 0x7632, R4 ;  /* 0x0000763202047816 */ /* 0x000fe40000000004 */
[----:B------:R-:W-:Y:S02]  /*0150*/  SHF.R.U32.HI R6, RZ, 0x8, R6 ;  /* 0x00000008ff067819 */ /* 0x000fe40000011606 */
[----:B------:R-:W-:Y:S02]  /*0160*/  PRMT R5, R3, 0x7632, R5 ;  /* 0x0000763203057816 */ /* 0x000fe40000000005 */
[----:B------:R-:W-:Y:S02]  /*0170*/  PRMT R6, R6, 0x9910, RZ ;  /* 0x0000991006067816 */ /* 0x000fe400000000ff */
[----:B------:R-:W-:-:S02]  /*0180*/  LOP3.LUT P0, RZ, R4, 0xff, RZ, 0xc0, !PT ;  /* 0x000000ff04ff7812 */ /* 0x000fc4000780c0ff */
[C---:B------:R-:W-:Y:S02]  /*0190*/  LOP3.LUT P6, RZ, R3.reuse, 0xff, RZ, 0xc0, !PT ;  /* 0x000000ff03ff7812 */ /* 0x040fe400078cc0ff */
[----:B------:R-:W-:Y:S01]  /*01a0*/  PRMT R4, R3, 0x7732, RZ ;  /* 0x0000773203047816 */ /* 0x000fe200000000ff */
[----:B------:R-:W-:Y:S01]  /*01b0*/  IMAD.MOV.U32 R3, RZ, RZ, R6 ;  /* 0x000000ffff037224 */ /* 0x000fe200078e0006 */
[----:B------:R-:W-:Y:S02]  /*01c0*/  LOP3.LUT P1, RZ, R5, 0xff, RZ, 0xc0, !PT ;  /* 0x000000ff05ff7812 */ /* 0x000fe4000782c0ff */
[C---:B------:R-:W-:Y:S02]  /*01d0*/  PRMT R5, R2.reuse, 0x7732, RZ ;  /* 0x0000773202057816 */ /* 0x040fe400000000ff */
[C---:B------:R-:W-:Y:S02]  /*01e0*/  LOP3.LUT P2, RZ, R2.reuse, 0xff, RZ, 0xc0, !PT ;  /* 0x000000ff02ff7812 */ /* 0x040fe4000784c0ff */
[----:B------:R-:W-:-:S02]  /*01f0*/  LOP3.LUT R2, R2, 0xffff, RZ, 0xc0, !PT ;  /* 0x0000ffff02027812 */ /* 0x000fc400078ec0ff */
[----:B------:R-:W-:Y:S01]  /*0200*/  ISETP.NE.AND P3, PT, R3, RZ, PT ;  /* 0x000000ff0300720c */ /* 0x000fe20003f65270 */
[----:B------:R-:W-:Y:S01]  /*0210*/  IMAD.MOV.U32 R3, RZ, RZ, R5 ;  /* 0x000000ffff037224 */ /* 0x000fe200078e0005 */
[----:B------:R-:W-:Y:S02]  /*0220*/  SHF.R.U32.HI R2, RZ, 0x8, R2 ;  /* 0x00000008ff027819 */ /* 0x000fe40000011602 */
[----:B------:R-:W-:Y:S02]  /*0230*/  SHF.R.U32.HI R4, RZ, 0x8, R4 ;  /* 0x00000008ff047819 */ /* 0x000fe40000011604 */
[----:B------:R-:W-:Y:S02]  /*0240*/  SHF.R.U32.HI R3, RZ, 0x8, R3 ;  /* 0x00000008ff037819 */ /* 0x000fe40000011603 */
[----:B------:R-:W-:Y:S02]  /*0250*/  PRMT R2, R2, 0x9910, RZ ;  /* 0x0000991002027816 */ /* 0x000fe400000000ff */
[----:B------:R-:W-:-:S02]  /*0260*/  PRMT R4, R4, 0x9910, RZ ;  /* 0x0000991004047816 */ /* 0x000fc400000000ff */
[----:B------:R-:W-:Y:S02]  /*0270*/  PRMT R3, R3, 0x9910, RZ ;  /* 0x0000991003037816 */ /* 0x000fe400000000ff */
[----:B------:R-:W-:Y:S01]  /*0280*/  ISETP.NE.AND P4, PT, R2, RZ, PT ;  /* 0x000000ff0200720c */ /* 0x000fe20003f85270 */
[----:B------:R-:W-:Y:S01]  /*0290*/  IMAD.U32 R2, RZ, RZ, UR5 ;  /* 0x00000005ff027e24 */ /* 0x000fe2000f8e00ff */
[----:B------:R-:W-:Y:S02]  /*02a0*/  ISETP.NE.AND P5, PT, R4, RZ, PT ;  /* 0x000000ff0400720c */ /* 0x000fe40003fa5270 */
[----:B------:R-:W-:Y:S02]  /*02b0*/  SEL R6, RZ, 0x1, !P6 ;  /* 0x00000001ff067807 */ /* 0x000fe40007000000 */
[----:B------:R-:W-:Y:S01]  /*02c0*/  ISETP.NE.AND P6, PT, R3, RZ, PT ;  /* 0x000000ff0300720c */ /* 0x000fe20003fc5270 */
[----:B------:R-:W-:Y:S01]  /*02d0*/  IMAD.U32 R3, RZ, RZ, UR6 ;  /* 0x00000006ff037e24 */ /* 0x000fe2000f8e00ff */
[----:B------:R-:W-:-:S02]  /*02e0*/  SEL R11, RZ, 0xffffffff, !P4 ;  /* 0xffffffffff0b7807 */ /* 0x000fc40006000000 */
[----:B------:R-:W-:Y:S01]  /*02f0*/  SEL R7, RZ, 0xffffffff, !P3 ;  /* 0xffffffffff077807 */ /* 0x000fe20005800000 */
[----:B------:R-:W-:Y:S01]  /*0300*/  IMAD.WIDE R2, R0, 0x8, R2 ;  /* 0x0000000800027825 */ /* 0x000fe200078e0202 */
[----:B------:R-:W-:Y:S02]  /*0310*/  SEL R5, RZ, 0xffffffff, !P5 ;  /* 0xffffffffff057807 */ /* 0x000fe40006800000 */
[----:B------:R-:W-:Y:S01]  /*0320*/  SEL R9, RZ, 0xffffffff, !P6 ;  /* 0xffffffffff097807 */ /* 0x000fe20007000000 */
[----:B------:R-:W-:Y:S01]  /*0330*/  IMAD.SHL.U32 R13, R11, 0x100, RZ ;  /* 0x000001000b0d7824 */ /* 0x000fe200078e00ff */
[----:B------:R-:W-:Y:S01]  /*0340*/  SEL R4, RZ, 0x1, !P1 ;  /* 0x00000001ff047807 */ /* 0x000fe20004800000 */
[----:B------:R-:W-:Y:S01]  /*0350*/  IMAD.SHL.U32 R7, R7, 0x100, RZ ;  /* 0x0000010007077824 */ /* 0x000fe200078e00ff */
[----:B------:R-:W-:Y:S01]  /*0360*/  SEL R10, RZ, 0x1, !P2 ;  /* 0x00000001ff0a7807 */ /* 0x000fe20005000000 */
[----:B------:R-:W-:Y:S01]  /*0370*/  IMAD.SHL.U32 R11, R5, 0x100, RZ ;  /* 0x00000100050b7824 */ /* 0x000fe200078e00ff */
[----:B------:R-:W-:Y:S01]  /*0380*/  SEL R8, RZ, 0x1, !P0 ;  /* 0x00000001ff087807 */ /* 0x000fe20004000000 */
[----:B------:R-:W-:Y:S01]  /*0390*/  IMAD.SHL.U32 R9, R9, 0x100, RZ ;  /* 0x0000010009097824 */ /* 0x000fe200078e00ff */
[----:B------:R-:W-:-:S02]  /*03a0*/  LOP3.LUT R5, R7, 0x100, R6, 0xe2, !PT ;  /* 0x0000010007057812 */ /* 0x000fc400078ee206 */
[----:B------:R-:W-:Y:S02]  /*03b0*/  LOP3.LUT R4, R11, 0x100, R4, 0xe2, !PT ;  /* 0x000001000b047812 */ /* 0x000fe400078ee204 */
[----:B------:R-:W-:Y:S02]  /*03c0*/  LOP3.LUT R7, R13, 0x100, R10, 0xe2, !PT ;  /* 0x000001000d077812 */ /* 0x000fe400078ee20a */
[----:B------:R-:W-:Y:S02]  /*03d0*/  LOP3.LUT R8, R9, 0x100, R8, 0xe2, !PT ;  /* 0x0000010009087812 */ /* 0x000fe400078ee208 */
[----:B------:R-:W-:Y:S02]  /*03e0*/  PRMT R5, R5, 0x5410, R4 ;  /* 0x0000541005057816 */ /* 0x000fe40000000004 */
[----:B------:R-:W-:-:S05]  /*03f0*/  PRMT R4, R7, 0x5410, R8 ;  /* 0x0000541007047816 */ /* 0x000fca0000000008 */
[----:B------:R-:W-:Y:S01]  /*0400*/  STG.E.64 desc[UR8][R2.64], R4 ;  /* 0x0000000402007986 */ /* 0x000fe2000c101b08 */
[----:B------:R-:W-:Y:S05]  /*0410*/  EXIT ;  /* 0x000000000000794d */ /* 0x000fea0003800000 */
.L_x_10435:
        /* <DEDUP_REMOVED lines=75> */
.L_x_10437:
[----:B------:R-:W-:Y:S05]  /*08d0*/  BSYNC B0 ;  /* 0x0000000000007941 */ /* 0x000fea0003800000 */
.L_x_10436:
        /* <DEDUP_REMOVED lines=25> */
.L_x_10440:
        /* <DEDUP_REMOVED lines=10> */
.L_x_10441:
        /* <DEDUP_REMOVED lines=10> */
.L_x_10442:
        /* <DEDUP_REMOVED lines=11> */
.L_x_10443:
[----:B------:R-:W-:-:S13]  /*0c60*/  ISETP.GE.AND P0, PT, R15, R14, PT ;  /* 0x0000000e0f00720c */ /* 0x000fda0003f06270 */
[----:B------:R-:W-:Y:S05]  /*0c70*/  @P0 BREAK B1 ;  /* 0x0000000000010942 */ /* 0x000fea0003800000 */
[----:B------:R-:W-:Y:S05]  /*0c80*/  @P0 BRA `(.L_x_10444) ;  /* 0x0000000000240947 */ /* 0x000fea0003800000 */
[----:B------:R-:W-:Y:S05]  /*0c90*/  BSYNC B1 ;  /* 0x0000000000017941 */ /* 0x000fea0003800000 */
.L_x_10439:
        /* <DEDUP_REMOVED lines=8> */
.L_x_10444:
[----:B------:R-:W-:Y:S05]  /*0d20*/  BSYNC B0 ;  /* 0x0000000000007941 */ /* 0x000fea0003800000 */
.L_x_10438:
        /* <DEDUP_REMOVED lines=9> */
.L_x_10445:
        /* <DEDUP_REMOVED lines=12> */
.L_x_23553:


//--------------------- .text._ZN2at6native18elementwise_kernelILi128ELi4EZNS0_15gpu_kernel_implIZNS0_16sign_kernel_cudaERNS_18TensorIteratorBaseEEUlbE_EEvS4_RKT_EUliE_EEviT1_ --------------------------
	.section	.text._ZN2at6native18elementwise_kernelILi128ELi4EZNS0_15gpu_kernel_implIZNS0_16sign_kernel_cudaERNS_18TensorIteratorBaseEEUlbE_EEvS4_RKT_EUliE_EEviT1_,"ax",@progbits
	.align	128
        .global         _ZN2at6native18elementwise_kernelILi128ELi4EZNS0_15gpu_kernel_implIZNS0_16sign_kernel_cudaERNS_18TensorIteratorBaseEEUlbE_EEvS4_RKT_EUliE_EEviT1_
        .type           _ZN2at6native18elementwise_kernelILi128ELi4EZNS0_15gpu_kernel_implIZNS0_16sign_kernel_cudaERNS_18TensorIteratorBaseEEUlbE_EEvS4_RKT_EUliE_EEviT1_,@function
        .size           _ZN2at6native18elementwise_kernelILi128ELi4EZNS0_15gpu_kernel_implIZNS0_16sign_kernel_cudaERNS_18TensorIteratorBaseEEUlbE_EEvS4_RKT_EUliE_EEviT1_,(.L_x_23554 - _ZN2at6native18elementwise_kernelILi128ELi4EZNS0_15gpu_kernel_implIZNS0_16sign_kernel_cudaERNS_18TensorIteratorBaseEEUlbE_EEvS4_RKT_EUliE_EEviT1_)
        .other          _ZN2at6native18elementwise_kernelILi128ELi4EZNS0_15gpu_kernel_implIZNS0_16sign_kernel_cudaERNS_18TensorIteratorBaseEEUlbE_EEvS4_RKT_EUliE_EEviT1_,@"STO_CUDA_ENTRY STV_DEFAULT"
_ZN2at6native18elementwise_kernelILi128ELi4EZNS0_15gpu_kernel_implIZNS0_16sign_kernel_cudaERNS_18TensorIteratorBaseEEUlbE_EEvS4_RKT_EUliE_EEviT1_:
.text._ZN2at6native18elementwise_kernelILi128ELi4EZNS0_15gpu_kernel_implIZNS0_16sign_kernel_cudaERNS_18TensorIteratorBaseEEUlbE_EEvS4_RKT_EUliE_EEviT1_:
        /* <DEDUP_REMOVED lines=313> */
.L_x_10448:
        /* <DEDUP_REMOVED lines=18> */
[----:B------:R-:W2:Y:S02]  /*14b0*/  LDG.E.U8 R2, desc[UR36][R2.64] ;  /* 0x0000002402027981 */ /* 0x000ea4000c1e1100 */
[----:B--2---:R-:W-:Y:S01]  /*14c0*/  ISETP.NE.AND P0, PT, R2, RZ, PT ;  /* 0x000000ff0200720c */ /* 0x004fe20003f05270 */
[----:B------:R-:W-:-:S12]  /*14d0*/  BRA `(.L_x_10454) ;  /* 0x0000000c00807947 */ /* 0x000fd80003800000 */
.L_x_10452:
[----:B------:R-:W2:Y:S02]  /*14e0*/  LDG.E.U8 R2, desc[UR36][R2.64] ;  /* 0x0000002402027981 */ /* 0x000ea4000c1e1100 */
[----:B--2---:R-:W-:Y:S01]  /*14f0*/  ISETP.NE.AND P0, PT, R2, RZ, PT ;  /* 0x000000ff0200720c */ /* 0x004fe20003f05270 */
[----:B------:R-:W-:-:S12]  /*1500*/  BRA `(.L_x_10454) ;  /* 0x0000000c00747947 */ /* 0x000fd80003800000 */
.L_x_10451:
[----:B------:R-:W-:-:S13]  /*1510*/  ISETP.NE.AND P0, PT, R4, 0x2, PT ;  /* 0x000000020400780c */ /* 0x000fda0003f05270 */
[----:B------:R-:W-:Y:S05]  /*1520*/  @!P0 BRA `(.L_x_10455) ;  /* 0x00000000002c8947 */ /* 0x000fea0003800000 */
[----:B------:R-:W-:-:S13]  /*1530*/  ISETP.NE.AND P0, PT, R4, 0x3, PT ;  /* 0x000000030400780c */ /* 0x000fda0003f05270 */
[----:B------:R-:W-:Y:S05]  /*1540*/  @!P0 BRA `(.L_x_10456) ;  /* 0x0000000000188947 */ /* 0x000fea0003800000 */
[----:B------:R-:W-:-:S13]  /*1550*/  ISETP.NE.AND P0, PT, R4, 0x4, PT ;  /* 0x000000040400780c */ /* 0x000fda0003f05270 */
[----:B------:R-:W-:Y:S05]  /*1560*/  @P0 BRA `(.L_x_10453) ;  /* 0x0000000800fc0947 */ /* 0x000fea0003800000 */
[----:B------:R-:W2:Y:S02]  /*1570*/  LDG.E.64 R2, desc[UR36][R2.64] ;  /* 0x0000002402027981 */ /* 0x000ea4000c1e1b00 */
[----:B--2---:R-:W-:-:S04]  /*1580*/  ISETP.NE.U32.AND P0, PT, R2, RZ, PT ;  /* 0x000000ff0200720c */ /* 0x004fc80003f05070 */
[----:B------:R-:W-:Y:S01]  /*1590*/  ISETP.NE.AND.EX P0, PT, R3, RZ, PT, P0 ;  /* 0x000000ff0300720c */ /* 0x000fe20003f05300 */
[----:B------:R-:W-:-:S12]  /*15a0*/  BRA `(.L_x_10454) ;  /* 0x0000000c004c7947 */ /* 0x000fd80003800000 */
.L_x_10456:
[----:B------:R-:W2:Y:S02]  /*15b0*/  LDG.E R2, desc[UR36][R2.64] ;  /* 0x0000002402027981 */ /* 0x000ea4000c1e1900 */
[----:B--2---:R-:W-:Y:S01]  /*15c0*/  ISETP.NE.AND P0, PT, R2, RZ, PT ;  /* 0x000000ff0200720c */ /* 0x004fe20003f05270 */
[----:B------:R-:W-:-:S12]  /*15d0*/  BRA `(.L_x_10454) ;  /* 0x0000000c00407947 */ /* 0x000fd80003800000 */
.L_x_10455:
[----:B------:R-:W2:Y:S02]  /*15e0*/  LDG.E.U16 R2, desc[UR36][R2.64] ;  /* 0x0000002402027981 */ /* 0x000ea4000c1e1500 */
[----:B--2---:R-:W-:Y:S01]  /*15f0*/  ISETP.NE.AND P0, PT, R2, RZ, PT ;  /* 0x000000ff0200720c */ /* 0x004fe20003f05270 */
[----:B------:R-:W-:-:S12]  /*1600*/  BRA `(.L_x_10454) ;  /* 0x0000000c00347947 */ /* 0x000fd80003800000 */
.L_x_10450:
[----:B------:R-:W-:-:S13]  /*1610*/  ISETP.GT.AND P0, PT, R4, 0x6, PT ;  /* 0x000000060400780c */ /* 0x000fda0003f04270 */
[----:B------:R-:W-:Y:S05]  /*1620*/  @P0 BRA `(.L_x_10457) ;  /* 0x00000000002c0947 */ /* 0x000fea0003800000 */
[----:B------:R-:W-:-:S13]  /*1630*/  ISETP.NE.AND P0, PT, R4, 0x5, PT ;  /* 0x000000050400780c */ /* 0x000fda0003f05270 */
[----:B------:R-:W-:Y:S05]  /*1640*/  @!P0 BRA `(.L_x_10458) ;  /* 0x0000000000148947 */ /* 0x000fea0003800000 */
[----:B------:R-:W-:-:S13]  /*1650*/  ISETP.NE.AND P0, PT, R4, 0x6, PT ;  /* 0x000000060400780c */ /* 0x000fda0003f05270 */
[----:B------:R-:W-:Y:S05]  /*1660*/  @P0 BRA `(.L_x_10453) ;  /* 0x0000000800bc0947 */ /* 0x000fea0003800000 */
[----:B------:R-:W2:Y:S02]  /*1670*/  LDG.E R2, desc[UR36][R2.64] ;  /* 0x0000002402027981 */ /* 0x000ea4000c1e1900 */
[----:B--2---:R-:W-:Y:S01]  /*1680*/  FSETP.NEU.FTZ.AND P0, PT, R2, RZ, PT ;  /* 0x000000ff0200720b */ /* 0x004fe20003f1d000 */
[----:B------:R-:W-:-:S12]  /*1690*/  BRA `(.L_x_10454) ;  /* 0x0000000c00107947 */ /* 0x000fd80003800000 */
.L_x_10458:
[----:B------:R-:W2:Y:S02]  /*16a0*/  LDG.E.U16 R0, desc[UR36][R2.64] ;  /* 0x0000002402007981 */ /* 0x000ea4000c1e1500 */
[----:B--2---:R-:W-:-:S05]  /*16b0*/  HADD2.F32 R0, -RZ, R0.H0_H0 ;  /* 0x20000000ff007230 */ /* 0x004fca0000004100 */
[----:B------:R-:W-:Y:S01]  /*16c0*/  FSETP.NEU.FTZ.AND P0, PT, R0, RZ, PT ;  /* 0x000000ff0000720b */ /* 0x000fe20003f1d000 */
[----:B------:R-:W-:-:S12]  /*16d0*/  BRA `(.L_x_10454) ;  /* 0x0000000c00007947 */ /* 0x000fd80003800000 */
.L_x_10457:
[----:B------:R-:W-:-:S13]  /*16e0*/  ISETP.NE.AND P0, PT, R4, 0x7, PT ;  /* 0x000000070400780c */ /* 0x000fda0003f05270 */
[----:B------:R-:W-:Y:S05]  /*16f0*/  @!P0 BRA `(.L_x_10459) ;  /* 0x00000000004c8947 */ /* 0x000fea0003800000 */
[----:B------:R-:W-:-:S13]  /*1700*/  ISETP.NE.AND P0, PT, R4, 0x8, PT ;  /* 0x000000080400780c */ /* 0x000fda0003f05270 */
[----:B------:R-:W-:Y:S05]  /*1710*/  @!P0 BRA `(.L_x_10460) ;  /* 0x00000000001c8947 */ /* 0x000fea0003800000 */
[----:B------:R-:W-:-:S13]  /*1720*/  ISETP.NE.AND P0, PT, R4, 0x9, PT ;  /* 0x000000090400780c */ /* 0x000fda0003f05270 */
[----:B------:R-:W-:Y:S05]  /*1730*/  @P0 BRA `(.L_x_10453) ;  /* 0x0000000800880947 */ /* 0x000fea0003800000 */
[----:B------:R-:W2:Y:S02]  /*1740*/  LDG.E.64 R2, desc[UR36][R2.64] ;  /* 0x0000002402027981 */ /* 0x000ea4000c1e1b00 */
[----:B--2---:R-:W-:Y:S02]  /*1750*/  FSETP.NEU.FTZ.AND P0, PT, R2, RZ, PT ;  /* 0x000000ff0200720b */ /* 0x004fe40003f1d000 */
[----:B------:R-:W-:-:S04]  /*1760*/  FSETP.NEU.FTZ.AND P1, PT, R3, RZ, PT ;  /* 0x000000ff0300720b */ /* 0x000fc80003f3d000 */
[----:B------:R-:W-:Y:S01]  /*1770*/  PLOP3.LUT P0, PT, P0, P1, PT, 0xa8, 0x0 ;  /* 0x000000000000781c */ /* 0x000fe20000703570 */
[----:B------:R-:W-:-:S12]  /*1780*/  BRA `(.L_x_10454) ;  /* 0x0000000800d47947 */ /* 0x000fd80003800000 */
.L_x_10460:
[----:B------:R-:W2:Y:S02]  /*1790*/  LDG.E R2, desc[UR36][R2.64] ;  /* 0x0000002402027981 */ /* 0x000ea4000c1e1900 */
[----:B--2---:R-:W-:-:S05]  /*17a0*/  HADD2.F32 R0, -RZ, R2.H0_H0 ;  /* 0x20000002ff007230 */ /* 0x004fca0000004100 */
[----:B------:R-:W-:Y:S01]  /*17b0*/  FSETP.NEU.FTZ.AND P0, PT, R0, RZ, PT ;  /* 0x000000ff0000720b */ /* 0x000fe20003f1d000 */
[----:B------:R-:W-:-:S12]  /*17c0*/  IMAD.MOV.U32 R0, RZ, RZ, 0x1 ;  /* 0x00000001ff007424 */ /* 0x000fd800078e00ff */
[----:B------:R-:W-:-:S05]  /*17d0*/  @!P0 HADD2.F32 R4, -RZ, R2.H1_H1 ;  /* 0x30000002ff048230 */ /* 0x000fca0000004100 */
[----:B------:R-:W-:-:S04]  /*17e0*/  @!P0 FSETP.NEU.FTZ.AND P1, PT, R4, RZ, PT ;  /* 0x000000ff0400820b */ /* 0x000fc80003f3d000 */
[----:B------:R-:W-:-:S04]  /*17f0*/  @!P0 SEL R0, RZ, 0x1, !P1 ;  /* 0x00000001ff008807 */ /* 0x000fc80004800000 */
[----:B------:R-:W-:-:S04]  /*1800*/  PRMT R0, R0, 0x9910, RZ ;  /* 0x0000991000007816 */ /* 0x000fc800000000ff */
[----:B------:R-:W-:Y:S01]  /*1810*/  ISETP.NE.AND P0, PT, R0, RZ, PT ;  /* 0x000000ff0000720c */ /* 0x000fe20003f05270 */
[----:B------:R-:W-:-:S12]  /*1820*/  BRA `(.L_x_10454) ;  /* 0x0000000800ac7947 */ /* 0x000fd80003800000 */
.L_x_10459:
[----:B------:R-:W2:Y:S02]  /*1830*/  LDG.E.64 R2, desc[UR36][R2.64] ;  /* 0x0000002402027981 */ /* 0x000ea4000c1e1b00 */
[----:B--2---:R-:W-:Y:S01]  /*1840*/  DSETP.NEU.AND P0, PT, R2, RZ, PT ;  /* 0x000000ff0200722a */ /* 0x004fe20003f0d000 */
[----:B------:R-:W-:-:S13]  /*1850*/  BRA `(.L_x_10454) ;  /* 0x0000000800a07947 */ /* 0x000fda0003800000 */
.L_x_10449:
        /* <DEDUP_REMOVED lines=9> */
[----:B--2---:R-:W-:Y:S01]  /*18f0*/  ISETP.NE.AND P0, PT, R2, RZ, PT ;  /* 0x000000ff0200720c */ /* 0x004fe20003f05270 */
[----:B------:R-:W-:-:S12]  /*1900*/  BRA `(.L_x_10454) ;  /* 0x0000000800747947 */ /* 0x000fd80003800000 */
.L_x_10463:
[----:B------:R-:W2:Y:S02]  /*1910*/  LDG.E.128 R4, desc[UR36][R2.64] ;  /* 0x0000002402047981 */ /* 0x000ea4000c1e1d00 */
[----:B--2---:R-:W-:-:S06]  /*1920*/  DSETP.NEU.AND P0, PT, R6, RZ, PT ;  /* 0x000000ff0600722a */ /* 0x004fcc0003f0d000 */
[----:B------:R-:W-:Y:S01]  /*1930*/  DSETP.NEU.OR P0, PT, R4, RZ, P0 ;  /* 0x000000ff0400722a */ /* 0x000fe2000070d400 */
[----:B------:R-:W-:-:S13]  /*1940*/  BRA `(.L_x_10454) ;  /* 0x0000000800647947 */ /* 0x000fda0003800000 */
.L_x_10462:
        /* <DEDUP_REMOVED lines=25> */
[----:B------:R-:W-:Y:S01]  /*1ae0*/  FSETP.NEU.FTZ.AND P0, PT, R5, RZ, PT ;  /* 0x000000ff0500720b */ /* 0x000fe20003f1d000 */
[----:B------:R-:W-:-:S12]  /*1af0*/  BRA `(.L_x_10454) ;  /* 0x0000000400f87947 */ /* 0x000fd80003800000 */
.L_x_10465:
        /* <DEDUP_REMOVED lines=12> */
[----:B------:R-:W-:Y:S01]  /*1bc0*/  FSETP.NEU.FTZ.AND P0, PT, R4, RZ, PT ;  /* 0x000000ff0400720b */ /* 0x000fe20003f1d000 */
[----:B------:R-:W-:-:S12]  /*1bd0*/  BRA `(.L_x_10454) ;  /* 0x0000000400c07947 */ /* 0x000fd80003800000 */
.L_x_10464:
[----:B------:R-:W2:Y:S02]  /*1be0*/  LDG.E.U16 R0, desc[UR36][R2.64] ;  /* 0x0000002402007981 */ /* 0x000ea4000c1e1500 */
[----:B--2---:R-:W-:-:S05]  /*1bf0*/  IMAD.U32 R0, R0, 0x10000, RZ ;  /* 0x0001000000007824 */ /* 0x004fca00078e00ff */
[----:B------:R-:W-:Y:S01]  /*1c00*/  FSETP.NEU.FTZ.AND P0, PT, R0, RZ, PT ;  /* 0x000000ff0000720b */ /* 0x000fe20003f1d000 */
[----:B------:R-:W-:-:S12]  /*1c10*/  BRA `(.L_x_10454) ;  /* 0x0000000400b07947 */ /* 0x000fd80003800000 */
.L_x_10461:
        /* <DEDUP_REMOVED lines=9> */
[----:B--2---:R-:W-:Y:S01]  /*1cb0*/  ISETP.NE.AND P0, PT, R2, RZ, PT ;  /* 0x000000ff0200720c */ /* 0x004fe20003f05270 */
[----:B------:R-:W-:-:S12]  /*1cc0*/  BRA `(.L_x_10454) ;  /* 0x0000000400847947 */ /* 0x000fd80003800000 */
.L_x_10468:
        /* <DEDUP_REMOVED lines=21> */
.L_x_10472:
[----:B------:R-:W-:Y:S05]  /*1e20*/  BSYNC B1 ;  /* 0x0000000000017941 */ /* 0x000fea0003800000 */
.L_x_10471:
[----:B------:R-:W-:Y:S01]  /*1e30*/  LEA R3, R0, 0x3b800000, 0x17 ;  /* 0x3b80000000037811 */ /* 0x000fe200078eb8ff */
[----:B------:R-:W-:-:S05]  /*1e40*/  IMAD.SHL.U32 R0, R2, 0x100000, RZ ;  /* 0x0010000002007824 */ /* 0x000fca00078e00ff */
[----:B------:R-:W-:-:S07]  /*1e50*/  LOP3.LUT R0, R3, R0, R4, 0xfe, !PT ;  /* 0x0000000003007212 */ /* 0x000fce00078efe04 */
.L_x_10470:
[----:B------:R-:W-:Y:S05]  /*1e60*/  BSYNC B0 ;  /* 0x0000000000007941 */ /* 0x000fea0003800000 */
.L_x_10469:
[----:B------:R-:W-:Y:S01]  /*1e70*/  FSETP.NEU.FTZ.AND P0, PT, R0, RZ, PT ;  /* 0x000000ff0000720b */ /* 0x000fe20003f1d000 */
[----:B------:R-:W-:-:S12]  /*1e80*/  BRA `(.L_x_10454) ;  /* 0x0000000400147947 */ /* 0x000fd80003800000 */
.L_x_10467:
        /* <DEDUP_REMOVED lines=21> */
.L_x_10476:
[----:B------:R-:W-:Y:S05]  /*1fe0*/  BSYNC B1 ;  /* 0x0000000000017941 */ /* 0x000fea0003800000 */
.L_x_10475:
[----:B------:R-:W-:Y:S01]  /*1ff0*/  LEA R3, R0, 0x37800000, 0x17 ;  /* 0x3780000000037811 */ /* 0x000fe200078eb8ff */
[----:B------:R-:W-:-:S05]  /*2000*/  IMAD.SHL.U32 R0, R2, 0x200000, RZ ;  /* 0x0020000002007824 */ /* 0x000fca00078e00ff */
[----:B------:R-:W-:-:S07]  /*2010*/  LOP3.LUT R0, R3, R0, R4, 0xfe, !PT ;  /* 0x0000000003007212 */ /* 0x000fce00078efe04 */
.L_x_10474:
[----:B------:R-:W-:Y:S05]  /*2020*/  BSYNC B0 ;  /* 0x0000000000007941 */ /* 0x000fea0003800000 */
.L_x_10473:
[----:B------:R-:W-:Y:S01]  /*2030*/  FSETP.NEU.FTZ.AND P0, PT, R0, RZ, PT ;  /* 0x000000ff0000720b */ /* 0x000fe20003f1d000 */
[----:B------:R-:W-:-:S12]  /*2040*/  BRA `(.L_x_10454) ;  /* 0x0000000000a47947 */ /* 0x000fd80003800000 */
.L_x_10466:
        /* <DEDUP_REMOVED lines=14> */
.L_x_10480:
[----:B------:R-:W-:Y:S05]  /*2130*/  BSYNC B0 ;  /* 0x0000000000007941 */ /* 0x000fea0003800000 */
.L_x_10479:
[----:B------:R-:W-:Y:S01]  /*2140*/  FSETP.NEU.FTZ.AND P0, PT, R0, RZ, PT ;  /* 0x000000ff0000720b */ /* 0x000fe20003f1d000 */
[----:B------:R-:W-:-:S12]  /*2150*/  BRA `(.L_x_10454) ;  /* 0x0000000000607947 */ /* 0x000fd80003800000 */
.L_x_10453:
        /* <DEDUP_REMOVED lines=16> */
.L_x_10481:
[----:B------:R-:W-:Y:S01]  /*2260*/  PLOP3.LUT P0, PT, PT, PT, PT, 0x8, 0x0 ;  /* 0x000000000000781c */ /* 0x000fe20003f0e170 */
[----:B------:R-:W-:-:S12]  /*2270*/  BRA `(.L_x_10454) ;  /* 0x0000000000187947 */ /* 0x000fd80003800000 */
.L_x_10478:
[----:B------:R-:W2:Y:S02]  /*2280*/  LDG.E.64 R2, desc[UR36][R2.64] ;  /* 0x0000002402027981 */ /* 0x000ea4000c1e1b00 */
[----:B--2---:R-:W-:-:S04]  /*2290*/  ISETP.NE.U32.AND P0, PT, R2, RZ, PT ;  /* 0x000000ff0200720c */ /* 0x004fc80003f05070 */
[----:B------:R-:W-:Y:S01]  /*22a0*/  ISETP.NE.AND.EX P0, PT, R3, RZ, PT, P0 ;  /* 0x000000ff0300720c */ /* 0x000fe20003f05300 */
[----:B------:R-:W-:-:S12]  /*22b0*/  BRA `(.L_x_10454) ;  /* 0x0000000000087947 */ /* 0x000fd80003800000 */
.L_x_10477:
[----:B------:R-:W2:Y:S02]  /*22c0*/  LDG.E R2, desc[UR36][R2.64] ;  /* 0x0000002402027981 */ /* 0x000ea4000c1e1900 */
[----:B--2---:R-:W-:-:S13]  /*22d0*/  ISETP.NE.AND P0, PT, R2, RZ, PT ;  /* 0x000000ff0200720c */ /* 0x004fda0003f05270 */
.L_x_10454:
[----:B------:R-:W0:Y:S01]  /*22e0*/  LDC.U8 R3, c[0x0][0x421] ;  /* 0x00010840ff037b82 */ /* 0x000e220000000000 */
        /* <DEDUP_REMOVED lines=14> */
.L_x_10485:
[----:B------:R3:W-:Y:S01]  /*23d0*/  STG.E.U8 desc[UR36][R16.64], R2 ;  /* 0x0000000210007986 */ /* 0x0007e2000c101124 */
[----:B------:R-:W-:Y:S05]  /*23e0*/  BRA `(.L_x_10487) ;  /* 0x0000000c00487947 */ /* 0x000fea0003800000 */
.L_x_10484:
        /* <DEDUP_REMOVED lines=9> */
.L_x_10489:
[----:B------:R1:W-:Y:S01]  /*2480*/  STG.E desc[UR36][R16.64], R2 ;  /* 0x0000000210007986 */ /* 0x0003e2000c101924 */
[----:B------:R-:W-:Y:S05]  /*2490*/  BRA `(.L_x_10487) ;  /* 0x0000000c001c7947 */ /* 0x000fea0003800000 */
.L_x_10488:
[----:B------:R2:W-:Y:S01]  /*24a0*/  STG.E.U16 desc[UR36][R16.64], R2 ;  /* 0x0000000210007986 */ /* 0x0005e2000c101524 */
[----:B------:R-:W-:Y:S05]  /*24b0*/  BRA `(.L_x_10487) ;  /* 0x0000000c00147947 */ /* 0x000fea0003800000 */
.L_x_10483:
[----:B------:R-:W-:-:S13]  /*24c0*/  ISETP.GT.AND P0, PT, R0, 0x6, PT ;  /* 0x000000060000780c */ /* 0x000fda0003f04270 */
[----:B------:R-:W-:Y:S05]  /*24d0*/  @P0 BRA `(.L_x_10490) ;  /* 0x00000000002c0947 */ /* 0x000fea0003800000 */
[----:B------:R-:W-:-:S13]  /*24e0*/  ISETP.NE.AND P0, PT, R0, 0x5, PT ;  /* 0x000000050000780c */ /* 0x000fda0003f05270 */
[----:B------:R-:W-:Y:S05]  /*24f0*/  @!P0 BRA `(.L_x_10491) ;  /* 0x0000000000148947 */ /* 0x000fea0003800000 */
[----:B------:R-:W-:-:S13]  /*2500*/  ISETP.NE.AND P0, PT, R0, 0x6, PT ;  /* 0x000000060000780c */ /* 0x000fda0003f05270 */
[----:B------:R-:W-:Y:S05]  /*2510*/  @P0 BRA `(.L_x_10486) ;  /* 0x0000000800a80947 */ /* 0x000fea0003800000 */
[----:B------:R-:W-:-:S05]  /*2520*/  I2FP.F32.U32 R3, R2 ;  /* 0x0000000200037245 */ /* 0x000fca0000201000 */
[----:B------:R0:W-:Y:S01]  /*2530*/  STG.E desc[UR36][R16.64], R3 ;  /* 0x0000000310007986 */ /* 0x0001e2000c101924 */
[----:B------:R-:W-:Y:S05]  /*2540*/  BRA `(.L_x_10487) ;  /* 0x0000000800f07947 */ /* 0x000fea0003800000 */
.L_x_10491:
[----:B------:R-:W-:-:S04]  /*2550*/  I2FP.F32.U32 R0, R2 ;  /* 0x0000000200007245 */ /* 0x000fc80000201000 */
[----:B------:R-:W-:-:S05]  /*2560*/  F2FP.F16.F32.PACK_AB R0, RZ, R0 ;  /* 0x00000000ff00723e */ /* 0x000fca00000000ff */
[----:B------:R0:W-:Y:S01]  /*2570*/  STG.E.U16 desc[UR36][R16.64], R0 ;  /* 0x0000000010007986 */ /* 0x0001e2000c101524 */
[----:B------:R-:W-:Y:S05]  /*2580*/  BRA `(.L_x_10487) ;  /* 0x0000000800e07947 */ /* 0x000fea0003800000 */
.L_x_10490:
[----:B------:R-:W-:-:S13]  /*2590*/  ISETP.NE.AND P0, PT, R0, 0x7, PT ;  /* 0x000000070000780c */ /* 0x000fda0003f05270 */
[----:B------:R-:W-:Y:S05]  /*25a0*/  @!P0 BRA `(.L_x_10492) ;  /* 0x0000000000348947 */ /* 0x000fea0003800000 */
[----:B------:R-:W-:-:S13]  /*25b0*/  ISETP.NE.AND P0, PT, R0, 0x8, PT ;  /* 0x000000080000780c */ /* 0x000fda0003f05270 */
[----:B------:R-:W-:Y:S05]  /*25c0*/  @!P0 BRA `(.L_x_10493) ;  /* 0x0000000000188947 */ /* 0x000fea0003800000 */
[----:B------:R-:W-:-:S13]  /*25d0*/  ISETP.NE.AND P0, PT, R0, 0x9, PT ;  /* 0x000000090000780c */ /* 0x000fda0003f05270 */
[----:B------:R-:W-:Y:S05]  /*25e0*/  @P0 BRA `(.L_x_10486) ;  /* 0x0000000800740947 */ /* 0x000fea0003800000 */
[----:B------:R-:W-:Y:S01]  /*25f0*/  I2FP.F32.U32 R2, R2 ;  /* 0x0000000200027245 */ /* 0x000fe20000201000 */
[----:B------:R-:W-:-:S05]  /*2600*/  IMAD.MOV.U32 R3, RZ, RZ, RZ ;  /* 0x000000ffff037224 */ /* 0x000fca00078e00ff */
[----:B------:R0:W-:Y:S01]  /*2610*/  STG.E.64 desc[UR36][R16.64], R2 ;  /* 0x0000000210007986 */ /* 0x0001e2000c101b24 */
[----:B------:R-:W-:Y:S05]  /*2620*/  BRA `(.L_x_10487) ;  /* 0x0000000800b87947 */ /* 0x000fea0003800000 */
.L_x_10493:
[----:B------:R-:W-:-:S04]  /*2630*/  I2FP.F32.U32 R2, R2 ;  /* 0x0000000200027245 */ /* 0x000fc80000201000 */
[----:B------:R-:W-:-:S04]  /*2640*/  F2FP.F16.F32.PACK_AB R3, RZ, R2 ;  /* 0x00000002ff03723e */ /* 0x000fc800000000ff */
[----:B------:R-:W-:-:S05]  /*2650*/  PRMT R3, R3, 0x5410, RZ ;  /* 0x0000541003037816 */ /* 0x000fca00000000ff */
[----:B------:R0:W-:Y:S01]  /*2660*/  STG.E desc[UR36][R16.64], R3 ;  /* 0x0000000310007986 */ /* 0x0001e2000c101924 */
[----:B------:R-:W-:Y:S05]  /*2670*/  BRA `(.L_x_10487) ;  /* 0x0000000800a47947 */ /* 0x000fea0003800000 */
.L_x_10492:
[----:B------:R-:W0:Y:S02]  /*2680*/  I2F.F64.U32 R2, R2 ;  /* 0x0000000200027312 */ /* 0x000e240000201800 */
[----:B0-----:R0:W-:Y:S01]  /*2690*/  STG.E.64 desc[UR36][R16.64], R2 ;  /* 0x0000000210007986 */ /* 0x0011e2000c101b24 */
[----:B------:R-:W-:Y:S05]  /*26a0*/  BRA `(.L_x_10487) ;  /* 0x0000000800987947 */ /* 0x000fea0003800000 */
.L_x_10482:
        /* <DEDUP_REMOVED lines=10> */
.L_x_10496:
[----:B------:R-:W0:Y:S01]  /*2750*/  I2F.F64.U32 R4, R2 ;  /* 0x0000000200047312 */ /* 0x000e220000201800 */
[----:B------:R-:W-:-:S05]  /*2760*/  CS2R R6, SRZ ;  /* 0x0000000000067805 */ /* 0x000fca000001ff00 */
[----:B0-----:R0:W-:Y:S01]  /*2770*/  STG.E.128 desc[UR36][R16.64], R4 ;  /* 0x0000000410007986 */ /* 0x0011e2000c101d24 */
[----:B------:R-:W-:Y:S05]  /*2780*/  BRA `(.L_x_10487) ;  /* 0x0000000800607947 */ /* 0x000fea0003800000 */
.L_x_10495:
[----:B------:R-:W-:-:S13]  /*2790*/  ISETP.NE.AND P0, PT, R0, 0xf, PT ;  /* 0x0000000f0000780c */ /* 0x000fda0003f05270 */
[----:B------:R-:W-:Y:S05]  /*27a0*/  @!P0 BRA `(.L_x_10497) ;  /* 0x0000000000b48947 */ /* 0x000fea0003800000 */
[----:B------:R-:W-:-:S13]  /*27b0*/  ISETP.NE.AND P0, PT, R0, 0x17, PT ;  /* 0x000000170000780c */ /* 0x000fda0003f05270 */
[----:B------:R-:W-:Y:S05]  /*27c0*/  @!P0 BRA `(.L_x_10498) ;  /* 0x0000000000548947 */ /* 0x000fea0003800000 */
[----:B------:R-:W-:-:S13]  /*27d0*/  ISETP.NE.AND P0, PT, R0, 0x18, PT ;  /* 0x000000180000780c */ /* 0x000fda0003f05270 */
[----:B------:R-:W-:Y:S05]  /*27e0*/  @P0 BRA `(.L_x_10486) ;  /* 0x0000000400f40947 */ /* 0x000fea0003800000 */
[----:B------:R-:W-:Y:S01]  /*27f0*/  I2FP.F32.U32 R5, R2 ;  /* 0x0000000200057245 */ /* 0x000fe20000201000 */
        /* <DEDUP_REMOVED lines=14> */
.L_x_10500:
[----:B------:R-:W-:Y:S05]  /*28e0*/  BSYNC B0 ;  /* 0x0000000000007941 */ /* 0x000fea0003800000 */
.L_x_10499:
[----:B------:R-:W-:-:S05]  /*28f0*/  LOP3.LUT R3, R0, R3, RZ, 0xfc, !PT ;  /* 0x0000000300037212 */ /* 0x000fca00078efcff */
[----:B------:R0:W-:Y:S01]  /*2900*/  STG.E.U8 desc[UR36][R16.64], R3 ;  /* 0x0000000310007986 */ /* 0x0001e2000c101124 */
[----:B------:R-:W-:Y:S05]  /*2910*/  BRA `(.L_x_10487) ;  /* 0x0000000400fc7947 */ /* 0x000fea0003800000 */
.L_x_10498:
[----:B------:R-:W-:Y:S01]  /*2920*/  I2FP.F32.U32 R3, R2 ;  /* 0x0000000200037245 */ /* 0x000fe20000201000 */
        /* <DEDUP_REMOVED lines=12> */
.L_x_10502:
[----:B------:R-:W-:Y:S01]  /*29f0*/  IMAD.MOV.U32 R0, RZ, RZ, 0x7f ;  /* 0x0000007fff007424 */ /* 0x000fe200078e00ff */
[----:B------:R-:W-:-:S04]  /*2a00*/  ISETP.GT.U32.AND P0, PT, R2, 0x7f800000, PT ;  /* 0x7f8000000200780c */ /* 0x000fc80003f04070 */
[----:B------:R-:W-:-:S09]  /*2a10*/  SEL R0, R0, 0x7c, P0 ;  /* 0x0000007c00007807 */ /* 0x000fd20000000000 */
.L_x_10503:
[----:B------:R-:W-:Y:S05]  /*2a20*/  BSYNC B0 ;  /* 0x0000000000007941 */ /* 0x000fea0003800000 */
.L_x_10501:
[----:B------:R-:W-:-:S04]  /*2a30*/  LOP3.LUT R2, R3, 0x80000000, RZ, 0xc0, !PT ;  /* 0x8000000003027812 */ /* 0x000fc800078ec0ff */
[----:B------:R-:W-:-:S04]  /*2a40*/  SHF.R.U32.HI R3, RZ, 0x18, R2 ;  /* 0x00000018ff037819 */ /* 0x000fc80000011602 */
[----:B------:R-:W-:-:S05]  /*2a50*/  LOP3.LUT R3, R0, R3, RZ, 0xfc, !PT ;  /* 0x0000000300037212 */ /* 0x000fca00078efcff */
[----:B------:R0:W-:Y:S01]  /*2a60*/  STG.E.U8 desc[UR36][R16.64], R3 ;  /* 0x0000000310007986 */ /* 0x0001e2000c101124 */
[----:B------:R-:W-:Y:S05]  /*2a70*/  BRA `(.L_x_10487) ;  /* 0x0000000400a47947 */ /* 0x000fea0003800000 */
.L_x_10497:
[----:B------:R-:W-:-:S04]  /*2a80*/  I2FP.F32.U32 R0, R2 ;  /* 0x0000000200007245 */ /* 0x000fc80000201000 */
[----:B------:R-:W-:-:S05]  /*2a90*/  F2FP.BF16.F32.PACK_AB R0, RZ, R0 ;  /* 0x00000000ff00723e */ /* 0x000fca00000010ff */
[----:B------:R0:W-:Y:S01]  /*2aa0*/  STG.E.U16 desc[UR36][R16.64], R0 ;  /* 0x0000000010007986 */ /* 0x0001e2000c101524 */
[----:B------:R-:W-:Y:S05]  /*2ab0*/  BRA `(.L_x_10487) ;  /* 0x0000000400947947 */ /* 0x000fea0003800000 */
.L_x_10494:
        /* <DEDUP_REMOVED lines=10> */
.L_x_10506:
[----:B------:R-:W-:Y:S01]  /*2b60*/  I2FP.F32.U32 R3, R2 ;  /* 0x0000000200037245 */ /* 0x000fe20000201000 */
        /* <DEDUP_REMOVED lines=16> */
.L_x_10509:
[----:B------:R-:W-:-:S04]  /*2c70*/  LOP3.LUT R2, R3, 0x80000000, RZ, 0xc0, !PT ;  /* 0x8000000003027812 */ /* 0x000fc800078ec0ff */
[----:B------:R-:W-:-:S04]  /*2c80*/  SHF.R.U32.HI R3, RZ, 0x18, R2 ;  /* 0x00000018ff037819 */ /* 0x000fc80000011602 */
[----:B------:R-:W-:-:S04]  /*2c90*/  LOP3.LUT R0, R0, R3, RZ, 0xfc, !PT ;  /* 0x0000000300007212 */ /* 0x000fc800078efcff */
[----:B------:R-:W-:-:S07]  /*2ca0*/  PRMT R8, R0, 0x7610, R8 ;  /* 0x0000761000087816 */ /* 0x000fce0000000008 */
.L_x_10508:
[----:B------:R-:W-:Y:S05]  /*2cb0*/  BSYNC B0 ;  /* 0x0000000000007941 */ /* 0x000fea0003800000 */
.L_x_10507:
[----:B------:R0:W-:Y:S01]  /*2cc0*/  STG.E.U8 desc[UR36][R16.64], R8 ;  /* 0x0000000810007986 */ /* 0x0001e2000c101124 */
[----:B------:R-:W-:Y:S05]  /*2cd0*/  BRA `(.L_x_10487) ;  /* 0x00000004000c7947 */ /* 0x000fea0003800000 */
.L_x_10505:
        /* <DEDUP_REMOVED lines=17> */
.L_x_10512:
[----:B------:R-:W-:-:S04]  /*2df0*/  LOP3.LUT R2, R3, 0x80000000, RZ, 0xc0, !PT ;  /* 0x8000000003027812 */ /* 0x000fc800078ec0ff */
[----:B------:R-:W-:-:S04]  /*2e00*/  SHF.R.U32.HI R3, RZ, 0x18, R2 ;  /* 0x00000018ff037819 */ /* 0x000fc80000011602 */
[----:B------:R-:W-:-:S04]  /*2e10*/  LOP3.LUT R0, R0, R3, RZ, 0xfc, !PT ;  /* 0x0000000300007212 */ /* 0x000fc800078efcff */
[----:B------:R-:W-:-:S07]  /*2e20*/  PRMT R8, R0, 0x7610, R8 ;  /* 0x0000761000087816 */ /* 0x000fce0000000008 */
.L_x_10511:
[----:B------:R-:W-:Y:S05]  /*2e30*/  BSYNC B0 ;  /* 0x0000000000007941 */ /* 0x000fea0003800000 */
.L_x_10510:
[----:B------:R0:W-:Y:S01]  /*2e40*/  STG.E.U8 desc[UR36][R16.64], R8 ;  /* 0x0000000810007986 */ /* 0x0001e2000c101124 */
[----:B------:R-:W-:Y:S05]  /*2e50*/  BRA `(.L_x_10487) ;  /* 0x0000000000ac7947 */ /* 0x000fea0003800000 */
.L_x_10504:
[----:B------:R-:W-:-:S13]  /*2e60*/  ISETP.NE.AND P0, PT, R0, 0x1c, PT ;  /* 0x0000001c0000780c */ /* 0x000fda0003f05270 */
[----:B------:R-:W-:Y:S05]  /*2e70*/  @!P0 BRA `(.L_x_10513) ;  /* 0x0000000000a08947 */ /* 0x000fea0003800000 */
[----:B------:R-:W-:-:S13]  /*2e80*/  ISETP.NE.AND P0, PT, R0, 0x1d, PT ;  /* 0x0000001d0000780c */ /* 0x000fda0003f05270 */
[----:B------:R-:W-:Y:S05]  /*2e90*/  @!P0 BRA `(.L_x_10514) ;  /* 0x00000000008c8947 */ /* 0x000fea0003800000 */
[----:B------:R-:W-:-:S13]  /*2ea0*/  ISETP.NE.AND P0, PT, R0, 0x2c, PT ;  /* 0x0000002c0000780c */ /* 0x000fda0003f05270 */
[----:B------:R-:W-:Y:S05]  /*2eb0*/  @P0 BRA `(.L_x_10486) ;  /* 0x0000000000400947 */ /* 0x000fea0003800000 */
[----:B------:R-:W-:-:S04]  /*2ec0*/  I2FP.F32.U32 R3, R2 ;  /* 0x0000000200037245 */ /* 0x000fc80000201000 */
        /* <DEDUP_REMOVED lines=15> */
.L_x_10486:
        /* <DEDUP_REMOVED lines=16> */
.L_x_10515:
[----:B------:R-:W-:Y:S05]  /*30c0*/  BRA `(.L_x_10487) ;  /* 0x0000000000107947 */ /* 0x000fea0003800000 */
.L_x_10514:
[----:B------:R-:W-:-:S05]  /*30d0*/  IMAD.MOV.U32 R3, RZ, RZ, RZ ;  /* 0x000000ffff037224 */ /* 0x000fca00078e00ff */
[----:B------:R0:W-:Y:S01]  /*30e0*/  STG.E.64 desc[UR36][R16.64], R2 ;  /* 0x0000000210007986 */ /* 0x0001e2000c101b24 */
[----:B------:R-:W-:Y:S05]  /*30f0*/  BRA `(.L_x_10487) ;  /* 0x0000000000047947 */ /* 0x000fea0003800000 */
.L_x_10513:
[----:B------:R0:W-:Y:S02]  /*3100*/  STG.E desc[UR36][R16.64], R2 ;  /* 0x0000000210007986 */ /* 0x0001e4000c101924 */
.L_x_10487:
[----:B------:R-:W-:-:S04]  /*3110*/  IMAD R18, R23, 0x200, R18 ;  /* 0x0000020017127824 */ /* 0x000fc800078e0212 */
[----:B------:R-:W-:-:S07]  /*3120*/  VIADD R19, R18, 0x80 ;  /* 0x0000008012137836 */ /* 0x000fce0000000000 */
.L_x_10447:
[----:B------:R-:W-:Y:S05]  /*3130*/  BSYNC B6 ;  /* 0x0000000000067941 */ /* 0x000fea0003800000 */
.L_x_10446:
        /* <DEDUP_REMOVED lines=307> */
.L_x_10518:
        /* <DEDUP_REMOVED lines=21> */
.L_x_10522:
[----:B------:R-:W2:Y:S02]  /*45c0*/  LDG.E.U8 R2, desc[UR36][R2.64] ;  /* 0x0000002402027981 */ /* 0x000ea4000c1e1100 */
[----:B--2---:R-:W-:Y:S01]  /*45d0*/  ISETP.NE.AND P0, PT, R2, RZ, PT ;  /* 0x000000ff0200720c */ /* 0x004fe20003f05270 */
[----:B------:R-:W-:-:S12]  /*45e0*/  BRA `(.L_x_10524) ;  /* 0x0000000c00747947 */ /* 0x000fd80003800000 */
.L_x_10521:
        /* <DEDUP_REMOVED lines=10> */
.L_x_10526:
[----:B------:R-:W2:Y:S02]  /*4690*/  LDG.E R2, desc[UR36][R2.64] ;  /* 0x0000002402027981 */ /* 0x000ea4000c1e1900 */
[----:B--2---:R-:W-:Y:S01]  /*46a0*/  ISETP.NE.AND P0, PT, R2, RZ, PT ;  /* 0x000000ff0200720c */ /* 0x004fe20003f05270 */
[----:B------:R-:W-:-:S12]  /*46b0*/  BRA `(.L_x_10524) ;  /* 0x0000000c00407947 */ /* 0x000fd80003800000 */
.L_x_10525:
[----:B------:R-:W2:Y:S02]  /*46c0*/  LDG.E.U16 R2, desc[UR36][R2.64] ;  /* 0x0000002402027981 */ /* 0x000ea4000c1e1500 */
[----:B--2---:R-:W-:Y:S01]  /*46d0*/  ISETP.NE.AND P0, PT, R2, RZ, PT ;  /* 0x000000ff0200720c */ /* 0x004fe20003f05270 */
[----:B------:R-:W-:-:S12]  /*46e0*/  BRA `(.L_x_10524) ;  /* 0x0000000c00347947 */ /* 0x000fd80003800000 */
.L_x_10520:
        /* <DEDUP_REMOVED lines=9> */
.L_x_10528:
[----:B------:R-:W2:Y:S02]  /*4780*/  LDG.E.U16 R0, desc[UR36][R2.64] ;  /* 0x0000002402007981 */ /* 0x000ea4000c1e1500 */
[----:B--2---:R-:W-:-:S05]  /*4790*/  HADD2.F32 R0, -RZ, R0.H0_H0 ;  /* 0x20000000ff007230 */ /* 0x004fca0000004100 */
[----:B------:R-:W-:Y:S01]  /*47a0*/  FSETP.NEU.FTZ.AND P0, PT, R0, RZ, PT ;  /* 0x000000ff0000720b */ /* 0x000fe20003f1d000 */
[----:B------:R-:W-:-:S12]  /*47b0*/  BRA `(.L_x_10524) ;  /* 0x0000000c00007947 */ /* 0x000fd80003800000 */
.L_x_10527:
        /* <DEDUP_REMOVED lines=11> */
.L_x_10530:
        /* <DEDUP_REMOVED lines=10> */
.L_x_10529:
[----:B------:R-:W2:Y:S02]  /*4910*/  LDG.E.64 R2, desc[UR36][R2.64] ;  /* 0x0000002402027981 */ /* 0x000ea4000c1e1b00 */
[----:B--2---:R-:W-:Y:S01]  /*4920*/  DSETP.NEU.AND P0, PT, R2, RZ, PT ;  /* 0x000000ff0200722a */ /* 0x004fe20003f0d000 */
[----:B------:R-:W-:-:S13]  /*4930*/  BRA `(.L_x_10524) ;  /* 0x0000000800a07947 */ /* 0x000fda0003800000 */
.L_x_10519:
        /* <DEDUP_REMOVED lines=11> */
.L_x_10533:
[----:B------:R-:W2:Y:S02]  /*49f0*/  LDG.E.128 R4, desc[UR36][R2.64] ;  /* 0x0000002402047981 */ /* 0x000ea4000c1e1d00 */
[----:B--2---:R-:W-:-:S06]  /*4a00*/  DSETP.NEU.AND P0, PT, R6, RZ, PT ;  /* 0x000000ff0600722a */ /* 0x004fcc0003f0d000 */
[----:B------:R-:W-:Y:S01]  /*4a10*/  DSETP.NEU.OR P0, PT, R4, RZ, P0 ;  /* 0x000000ff0400722a */ /* 0x000fe2000070d400 */
[----:B------:R-:W-:-:S13]  /*4a20*/  BRA `(.L_x_10524) ;  /* 0x0000000800647947 */ /* 0x000fda0003800000 */
.L_x_10532:
        /* <DEDUP_REMOVED lines=27> */
.L_x_10535:
        /* <DEDUP_REMOVED lines=14> */
.L_x_10534:
[----:B------:R-:W2:Y:S02]  /*4cc0*/  LDG.E.U16 R0, desc[UR36][R2.64] ;  /* 0x0000002402007981 */ /* 0x000ea4000c1e1500 */
[----:B--2---:R-:W-:-:S05]  /*4cd0*/  IMAD.U32 R0, R0, 0x10000, RZ ;  /* 0x0001000000007824 */ /* 0x004fca00078e00ff */
[----:B------:R-:W-:Y:S01]  /*4ce0*/  FSETP.NEU.FTZ.AND P0, PT, R0, RZ, PT ;  /* 0x000000ff0000720b */ /* 0x000fe20003f1d000 */
[----:B------:R-:W-:-:S12]  /*4cf0*/  BRA `(.L_x_10524) ;  /* 0x0000000400b07947 */ /* 0x000fd80003800000 */
.L_x_10531:
        /* <DEDUP_REMOVED lines=11> */
.L_x_10538:
        /* <DEDUP_REMOVED lines=21> */
.L_x_10542:
[----:B------:R-:W-:Y:S05]  /*4f00*/  BSYNC B1 ;  /* 0x0000000000017941 */ /* 0x000fea0003800000 */
.L_x_10541:
[----:B------:R-:W-:Y:S01]  /*4f10*/  LEA R3, R0, 0x3b800000, 0x17 ;  /* 0x3b80000000037811 */ /* 0x000fe200078eb8ff */
[----:B------:R-:W-:-:S05]  /*4f20*/  IMAD.SHL.U32 R0, R2, 0x100000, RZ ;  /* 0x0010000002007824 */ /* 0x000fca00078e00ff */
[----:B------:R-:W-:-:S07]  /*4f30*/  LOP3.LUT R0, R3, R0, R4, 0xfe, !PT ;  /* 0x0000000003007212 */ /* 0x000fce00078efe04 */
.L_x_10540:
[----:B------:R-:W-:Y:S05]  /*4f40*/  BSYNC B0 ;  /* 0x0000000000007941 */ /* 0x000fea0003800000 */
.L_x_10539:
[----:B------:R-:W-:Y:S01]  /*4f50*/  FSETP.NEU.FTZ.AND P0, PT, R0, RZ, PT ;  /* 0x000000ff0000720b */ /* 0x000fe20003f1d000 */
[----:B------:R-:W-:-:S12]  /*4f60*/  BRA `(.L_x_10524) ;  /* 0x0000000400147947 */ /* 0x000fd80003800000 */
.L_x_10537:
        /* <DEDUP_REMOVED lines=21> */
.L_x_10546:
[----:B------:R-:W-:Y:S05]  /*50c0*/  BSYNC B1 ;  /* 0x0000000000017941 */ /* 0x000fea0003800000 */
.L_x_10545:
[----:B------:R-:W-:Y:S01]  /*50d0*/  LEA R3, R0, 0x37800000, 0x17 ;  /* 0x3780000000037811 */ /* 0x000fe200078eb8ff */
[----:B------:R-:W-:-:S05]  /*50e0*/  IMAD.SHL.U32 R0, R2, 0x200000, RZ ;  /* 0x0020000002007824 */ /* 0x000fca00078e00ff */
[----:B------:R-:W-:-:S07]  /*50f0*/  LOP3.LUT R0, R3, R0, R4, 0xfe, !PT ;  /* 0x0000000003007212 */ /* 0x000fce00078efe04 */
.L_x_10544:
[----:B------:R-:W-:Y:S05]  /*5100*/  BSYNC B0 ;  /* 0x0000000000007941 */ /* 0x000fea0003800000 */
.L_x_10543:
[----:B------:R-:W-:Y:S01]  /*5110*/  FSETP.NEU.FTZ.AND P0, PT, R0, RZ, PT ;  /* 0x000000ff0000720b */ /* 0x000fe20003f1d000 */
[----:B------:R-:W-:-:S12]  /*5120*/  BRA `(.L_x_10524) ;  /* 0x0000000000a47947 */ /* 0x000fd80003800000 */
.L_x_10536:
        /* <DEDUP_REMOVED lines=14> */
.L_x_10550:
[----:B------:R-:W-:Y:S05]  /*5210*/  BSYNC B0 ;  /* 0x0000000000007941 */ /* 0x000fea0003800000 */
.L_x_10549:
[----:B------:R-:W-:Y:S01]  /*5220*/  FSETP.NEU.FTZ.AND P0, PT, R0, RZ, PT ;  /* 0x000000ff0000720b */ /* 0x000fe20003f1d000 */
[----:B------:R-:W-:-:S12]  /*5230*/  BRA `(.L_x_10524) ;  /* 0x0000000000607947 */ /* 0x000fd80003800000 */
.L_x_10523:
        /* <DEDUP_REMOVED lines=16> */
.L_x_10551:
[----:B------:R-:W-:Y:S01]  /*5340*/  PLOP3.LUT P0, PT, PT, PT, PT, 0x8, 0x0 ;  /* 0x000000000000781c */ /* 0x000fe20003f0e170 */
[----:B------:R-:W-:-:S12]  /*5350*/  BRA `(.L_x_10524) ;  /* 0x0000000000187947 */ /* 0x000fd80003800000 */
.L_x_10548:
[----:B------:R-:W2:Y:S02]  /*5360*/  LDG.E.64 R2, desc[UR36][R2.64] ;  /* 0x0000002402027981 */ /* 0x000ea4000c1e1b00 */
[----:B--2---:R-:W-:-:S04]  /*5370*/  ISETP.NE.U32.AND P0, PT, R2, RZ, PT ;  /* 0x000000ff0200720c */ /* 0x004fc80003f05070 */
[----:B------:R-:W-:Y:S01]  /*5380*/  ISETP.NE.AND.EX P0, PT, R3, RZ, PT, P0 ;  /* 0x000000ff0300720c */ /* 0x000fe20003f05300 */
[----:B------:R-:W-:-:S12]  /*5390*/  BRA `(.L_x_10524) ;  /* 0x0000000000087947 */ /* 0x000fd80003800000 */
.L_x_10547:
[----:B------:R-:W2:Y:S02]  /*53a0*/  LDG.E R2, desc[UR36][R2.64] ;  /* 0x0000002402027981 */ /* 0x000ea4000c1e1900 */
[----:B--2---:R-:W-:-:S13]  /*53b0*/  ISETP.NE.AND P0, PT, R2, RZ, PT ;  /* 0x000000ff0200720c */ /* 0x004fda0003f05270 */
.L_x_10524:
        /* <DEDUP_REMOVED lines=15> */
.L_x_10555:
[----:B------:R0:W-:Y:S01]  /*54b0*/  STG.E.U8 desc[UR36][R16.64], R2 ;  /* 0x0000000210007986 */ /* 0x0001e2000c101124 */
[----:B------:R-:W-:Y:S05]  /*54c0*/  BRA `(.L_x_10557) ;  /* 0x0000000c00487947 */ /* 0x000fea0003800000 */
.L_x_10554:
        /* <DEDUP_REMOVED lines=9> */
.L_x_10559:
[----:B------:R0:W-:Y:S01]  /*5560*/  STG.E desc[UR36][R16.64], R2 ;  /* 0x0000000210007986 */ /* 0x0001e2000c101924 */
[----:B------:R-:W-:Y:S05]  /*5570*/  BRA `(.L_x_10557) ;  /* 0x0000000c001c7947 */ /* 0x000fea0003800000 */
.L_x_10558:
[----:B------:R0:W-:Y:S01]  /*5580*/  STG.E.U16 desc[UR36][R16.64], R2 ;  /* 0x0000000210007986 */ /* 0x0001e2000c101524 */
[----:B------:R-:W-:Y:S05]  /*5590*/  BRA `(.L_x_10557) ;  /* 0x0000000c00147947 */ /* 0x000fea0003800000 */
.L_x_10553:
        /* <DEDUP_REMOVED lines=9> */
.L_x_10561:
[----:B------:R-:W-:-:S04]  /*5630*/  I2FP.F32.U32 R0, R2 ;  /* 0x0000000200007245 */ /* 0x000fc80000201000 */
[----:B------:R-:W-:-:S05]  /*5640*/  F2FP.F16.F32.PACK_AB R0, RZ, R0 ;  /* 0x00000000ff00723e */ /* 0x000fca00000000ff */
[----:B------:R0:W-:Y:S01]  /*5650*/  STG.E.U16 desc[UR36][R16.64], R0 ;  /* 0x0000000010007986 */ /* 0x0001e2000c101524 */
[----:B------:R-:W-:Y:S05]  /*5660*/  BRA `(.L_x_10557) ;  /* 0x0000000800e07947 */ /* 0x000fea0003800000 */
.L_x_10560:
        /* <DEDUP_REMOVED lines=10> */
.L_x_10563:
[----:B------:R-:W-:-:S04]  /*5710*/  I2FP.F32.U32 R2, R2 ;  /* 0x0000000200027245 */ /* 0x000fc80000201000 */
[----:B------:R-:W-:-:S04]  /*5720*/  F2FP.F16.F32.PACK_AB R3, RZ, R2 ;  /* 0x00000002ff03723e */ /* 0x000fc800000000ff */
[----:B------:R-:W-:-:S05]  /*5730*/  PRMT R3, R3, 0x5410, RZ ;  /* 0x0000541003037816 */ /* 0x000fca00000000ff */
[----:B------:R0:W-:Y:S01]  /*5740*/  STG.E desc[UR36][R16.64], R3 ;  /* 0x0000000310007986 */ /* 0x0001e2000c101924 */
[----:B------:R-:W-:Y:S05]  /*5750*/  BRA `(.L_x_10557) ;  /* 0x0000000800a47947 */ /* 0x000fea0003800000 */
.L_x_10562:
[----:B------:R-:W0:Y:S02]  /*5760*/  I2F.F64.U32 R2, R2 ;  /* 0x0000000200027312 */ /* 0x000e240000201800 */
[----:B0-----:R0:W-:Y:S01]  /*5770*/  STG.E.64 desc[UR36][R16.64], R2 ;  /* 0x0000000210007986 */ /* 0x0011e2000c101b24 */
[----:B------:R-:W-:Y:S05]  /*5780*/  BRA `(.L_x_10557) ;  /* 0x0000000800987947 */ /* 0x000fea0003800000 */
.L_x_10552:
        /* <DEDUP_REMOVED lines=10> */
.L_x_10566:
[----:B------:R-:W0:Y:S01]  /*5830*/  I2F.F64.U32 R4, R2 ;  /* 0x0000000200047312 */ /* 0x000e220000201800 */
[----:B------:R-:W-:-:S05]  /*5840*/  CS2R R6, SRZ ;  /* 0x0000000000067805 */ /* 0x000fca000001ff00 */
[----:B0-----:R0:W-:Y:S01]  /*5850*/  STG.E.128 desc[UR36][R16.64], R4 ;  /* 0x0000000410007986 */ /* 0x0011e2000c101d24 */
[----:B------:R-:W-:Y:S05]  /*5860*/  BRA `(.L_x_10557) ;  /* 0x0000000800607947 */ /* 0x000fea0003800000 */
.L_x_10565:
        /* <DEDUP_REMOVED lines=21> */
.L_x_10570:
[----:B------:R-:W-:Y:S05]  /*59c0*/  BSYNC B0 ;  /* 0x0000000000007941 */ /* 0x000fea0003800000 */
.L_x_10569:
[----:B------:R-:W-:-:S05]  /*59d0*/  LOP3.LUT R3, R0, R3, RZ, 0xfc, !PT ;  /* 0x0000000300037212 */ /* 0x000fca00078efcff */
[----:B------:R0:W-:Y:S01]  /*59e0*/  STG.E.U8 desc[UR36][R16.64], R3 ;  /* 0x0000000310007986 */ /* 0x0001e2000c101124 */
[----:B------:R-:W-:Y:S05]  /*59f0*/  BRA `(.L_x_10557) ;  /* 0x0000000400fc7947 */ /* 0x000fea0003800000 */
.L_x_10568:
        /* <DEDUP_REMOVED lines=13> */
.L_x_10572:
[----:B------:R-:W-:Y:S01]  /*5ad0*/  IMAD.MOV.U32 R0, RZ, RZ, 0x7f ;  /* 0x0000007fff007424 */ /* 0x000fe200078e00ff */
[----:B------:R-:W-:-:S04]  /*5ae0*/  ISETP.GT.U32.AND P0, PT, R2, 0x7f800000, PT ;  /* 0x7f8000000200780c */ /* 0x000fc80003f04070 */
[----:B------:R-:W-:-:S09]  /*5af0*/  SEL R0, R0, 0x7c, P0 ;  /* 0x0000007c00007807 */ /* 0x000fd20000000000 */
.L_x_10573:
[----:B------:R-:W-:Y:S05]  /*5b00*/  BSYNC B0 ;  /* 0x0000000000007941 */ /* 0x000fea0003800000 */
.L_x_10571:
[----:B------:R-:W-:-:S04]  /*5b10*/  LOP3.LUT R2, R3, 0x80000000, RZ, 0xc0, !PT ;  /* 0x8000000003027812 */ /* 0x000fc800078ec0ff */
[----:B------:R-:W-:-:S04]  /*5b20*/  SHF.R.U32.HI R3, RZ, 0x18, R2 ;  /* 0x00000018ff037819 */ /* 0x000fc80000011602 */
[----:B------:R-:W-:-:S05]  /*5b30*/  LOP3.LUT R3, R0, R3, RZ, 0xfc, !PT ;  /* 0x0000000300037212 */ /* 0x000fca00078efcff */
[----:B------:R0:W-:Y:S01]  /*5b40*/  STG.E.U8 desc[UR36][R16.64], R3 ;  /* 0x0000000310007986 */ /* 0x0001e2000c101124 */
[----:B------:R-:W-:Y:S05]  /*5b50*/  BRA `(.L_x_10557) ;  /* 0x0000000400a47947 */ /* 0x000fea0003800000 */
.L_x_10567:
[----:B------:R-:W-:-:S04]  /*5b60*/  I2FP.F32.U32 R0, R2 ;  /* 0x0000000200007245 */ /* 0x000fc80000201000 */
[----:B------:R-:W-:-:S05]  /*5b70*/  F2FP.BF16.F32.PACK_AB R0, RZ, R0 ;  /* 0x00000000ff00723e */ /* 0x000fca00000010ff */
[----:B------:R0:W-:Y:S01]  /*5b80*/  STG.E.U16 desc[UR36][R16.64], R0 ;  /* 0x0000000010007986 */ /* 0x0001e2000c101524 */
[----:B------:R-:W-:Y:S05]  /*5b90*/  BRA `(.L_x_10557) ;  /* 0x0000000400947947 */ /* 0x000fea0003800000 */
.L_x_10564:
        /* <DEDUP_REMOVED lines=10> */
.L_x_10576:
        /* <DEDUP_REMOVED lines=17> */
.L_x_10579:
[----:B------:R-:W-:-:S04]  /*5d50*/  LOP3.LUT R2, R3, 0x80000000, RZ, 0xc0, !PT ;  /* 0x8000000003027812 */ /* 0x000fc800078ec0ff */
[----:B------:R-:W-:-:S04]  /*5d60*/  SHF.R.U32.HI R3, RZ, 0x18, R2 ;  /* 0x00000018ff037819 */ /* 0x000fc80000011602 */
[----:B------:R-:W-:-:S04]  /*5d70*/  LOP3.LUT R0, R0, R3, RZ, 0xfc, !PT ;  /* 0x0000000300007212 */ /* 0x000fc800078efcff */
[----:B------:R-:W-:-:S07]  /*5d80*/  PRMT R8, R0, 0x7610, R8 ;  /* 0x0000761000087816 */ /* 0x000fce0000000008 */
.L_x_10578:
[----:B------:R-:W-:Y:S05]  /*5d90*/  BSYNC B0 ;  /* 0x0000000000007941 */ /* 0x000fea0003800000 */
.L_x_10577:
[----:B------:R3:W-:Y:S01]  /*5da0*/  STG.E.U8 desc[UR36][R16.64], R8 ;  /* 0x0000000810007986 */ /* 0x0007e2000c101124 */
[----:B------:R-:W-:Y:S05]  /*5db0*/  BRA `(.L_x_10557) ;  /* 0x00000004000c7947 */ /* 0x000fea0003800000 */
.L_x_10575:
        /* <DEDUP_REMOVED lines=17> */
.L_x_10582:
[----:B------:R-:W-:-:S04]  /*5ed0*/  LOP3.LUT R2, R3, 0x80000000, RZ, 0xc0, !PT ;  /* 0x8000000003027812 */ /* 0x000fc800078ec0ff */
[----:B------:R-:W-:-:S04]  /*5ee0*/  SHF.R.U32.HI R3, RZ, 0x18, R2 ;  /* 0x00000018ff037819 */ /* 0x000fc80000011602 */
[----:B------:R-:W-:-:S04]  /*5ef0*/  LOP3.LUT R0, R0, R3, RZ, 0xfc, !PT ;  /* 0x0000000300007212 */ /* 0x000fc800078efcff */
[----:B------:R-:W-:-:S07]  /*5f00*/  PRMT R8, R0, 0x7610, R8 ;  /* 0x0000761000087816 */ /* 0x000fce0000000008 */
.L_x_10581:
[----:B------:R-:W-:Y:S05]  /*5f10*/  BSYNC B0 ;  /* 0x0000000000007941 */ /* 0x000fea0003800000 */
.L_x_10580:
[----:B------:R0:W-:Y:S01]  /*5f20*/  STG.E.U8 desc[UR36][R16.64], R8 ;  /* 0x0000000810007986 */ /* 0x0001e2000c101124 */
[----:B------:R-:W-:Y:S05]  /*5f30*/  BRA `(.L_x_10557) ;  /* 0x0000000000ac7947 */ /* 0x000fea0003800000 */
.L_x_10574:
        /* <DEDUP_REMOVED lines=22> */
.L_x_10556:
        /* <DEDUP_REMOVED lines=16> */
.L_x_10585:
[----:B------:R-:W-:Y:S05]  /*61a0*/  BRA `(.L_x_10557) ;  /* 0x0000000000107947 */ /* 0x000fea0003800000 */
.L_x_10584:
[----:B------:R-:W-:-:S05]  /*61b0*/  IMAD.MOV.U32 R3, RZ, RZ, RZ ;  /* 0x000000ffff037224 */ /* 0x000fca00078e00ff */
[----:B------:R2:W-:Y:S01]  /*61c0*/  STG.E.64 desc[UR36][R16.64], R2 ;  /* 0x0000000210007986 */ /* 0x0005e2000c101b24 */
[----:B------:R-:W-:Y:S05]  /*61d0*/  BRA `(.L_x_10557) ;  /* 0x0000000000047947 */ /* 0x000fea0003800000 */
.L_x_10583:
[----:B------:R0:W-:Y:S02]  /*61e0*/  STG.E desc[UR36][R16.64], R2 ;  /* 0x0000000210007986 */ /* 0x0001e4000c101924 */
.L_x_10557:
[----:B------:R-:W-:-:S07]  /*61f0*/  VIADD R19, R19, 0x80 ;  /* 0x0000008013137836 */ /* 0x000fce0000000000 */
.L_x_10517:
[----:B------:R-:W-:Y:S05]  /*6200*/  BSYNC B6 ;  /* 0x0000000000067941 */ /* 0x000fea0003800000 */
.L_x_10516:
        /* <DEDUP_REMOVED lines=307> */
.L_x_10588:
        /* <DEDUP_REMOVED lines=21> */
.L_x_10592:
[----:B------:R-:W2:Y:S02]  /*7690*/  LDG.E.U8 R2, desc[UR36][R2.64] ;  /* 0x0000002402027981 */ /* 0x000ea4000c1e1100 */
[----:B--2---:R-:W-:Y:S01]  /*76a0*/  ISETP.NE.AND P0, PT, R2, RZ, PT ;  /* 0x000000ff0200720c */ /* 0x004fe20003f05270 */
[----:B------:R-:W-:-:S12]  /*76b0*/  BRA `(.L_x_10594) ;  /* 0x0000000c00747947 */ /* 0x000fd80003800000 */
.L_x_10591:
        /* <DEDUP_REMOVED lines=10> */
.L_x_10596:
[----:B------:R-:W2:Y:S02]  /*7760*/  LDG.E R2, desc[UR36][R2.64] ;  /* 0x0000002402027981 */ /* 0x000ea4000c1e1900 */
[----:B--2---:R-:W-:Y:S01]  /*7770*/  ISETP.NE.AND P0, PT, R2, RZ, PT ;  /* 0x000000ff0200720c */ /* 0x004fe20003f05270 */
[----:B------:R-:W-:-:S12]  /*7780*/  BRA `(.L_x_10594) ;  /* 0x0000000c00407947 */ /* 0x000fd80003800000 */
.L_x_10595:
[----:B------:R-:W2:Y:S02]  /*7790*/  LDG.E.U16 R2, desc[UR36][R2.64] ;  /* 0x0000002402027981 */ /* 0x000ea4000c1e1500 */
[----:B--2---:R-:W-:Y:S01]  /*77a0*/  ISETP.NE.AND P0, PT, R2, RZ, PT ;  /* 0x000000ff0200720c */ /* 0x004fe20003f05270 */
[----:B------:R-:W-:-:S12]  /*77b0*/  BRA `(.L_x_10594) ;  /* 0x0000000c00347947 */ /* 0x000fd80003800000 */
.L_x_10590:
        /* <DEDUP_REMOVED lines=9> */
.L_x_10598:
[----:B------:R-:W2:Y:S02]  /*7850*/  LDG.E.U16 R0, desc[UR36][R2.64] ;  /* 0x0000002402007981 */ /* 0x000ea4000c1e1500 */
[----:B--2---:R-:W-:-:S05]  /*7860*/  HADD2.F32 R0, -RZ, R0.H0_H0 ;  /* 0x20000000ff007230 */ /* 0x004fca0000004100 */
[----:B------:R-:W-:Y:S01]  /*7870*/  FSETP.NEU.FTZ.AND P0, PT, R0, RZ, PT ;  /* 0x000000ff0000720b */ /* 0x000fe20003f1d000 */
[----:B------:R-:W-:-:S12]  /*7880*/  BRA `(.L_x_10594) ;  /* 0x0000000c00007947 */ /* 0x000fd80003800000 */
.L_x_10597:
        /* <DEDUP_REMOVED lines=11> */
.L_x_10600:
        /* <DEDUP_REMOVED lines=10> */
.L_x_10599:
[----:B------:R-:W2:Y:S02]  /*79e0*/  LDG.E.64 R2, desc[UR36][R2.64] ;  /* 0x0000002402027981 */ /* 0x000ea4000c1e1b00 */
[----:B--2---:R-:W-:Y:S01]  /*79f0*/  DSETP.NEU.AND P0, PT, R2, RZ, PT ;  /* 0x000000ff0200722a */ /* 0x004fe20003f0d000 */
[----:B------:R-:W-:-:S13]  /*7a00*/  BRA `(.L_x_10594) ;  /* 0x0000000800a07947 */ /* 0x000fda0003800000 */
.L_x_10589:
        /* <DEDUP_REMOVED lines=11> */
.L_x_10603:
[----:B------:R-:W2:Y:S02]  /*7ac0*/  LDG.E.128 R4, desc[UR36][R2.64] ;  /* 0x0000002402047981 */ /* 0x000ea4000c1e1d00 */
[----:B--2---:R-:W-:-:S06]  /*7ad0*/  DSETP.NEU.AND P0, PT, R6, RZ, PT ;  /* 0x000000ff0600722a */ /* 0x004fcc0003f0d000 */
[----:B------:R-:W-:Y:S01]  /*7ae0*/  DSETP.NEU.OR P0, PT, R4, RZ, P0 ;  /* 0x000000ff0400722a */ /* 0x000fe2000070d400 */
[----:B------:R-:W-:-:S13]  /*7af0*/  BRA `(.L_x_10594) ;  /* 0x0000000800647947 */ /* 0x000fda0003800000 */
.L_x_10602:
        /* <DEDUP_REMOVED lines=27> */
.L_x_10605:
        /* <DEDUP_REMOVED lines=14> */
.L_x_10604:
[----:B------:R-:W2:Y:S02]  /*7d90*/  LDG.E.U16 R0, desc[UR36][R2.64] ;  /* 0x0000002402007981 */ /* 0x000ea4000c1e1500 */
[----:B--2---:R-:W-:-:S05]  /*7da0*/  IMAD.U32 R0, R0, 0x10000, RZ ;  /* 0x0001000000007824 */ /* 0x004fca00078e00ff */
[----:B------:R-:W-:Y:S01]  /*7db0*/  FSETP.NEU.FTZ.AND P0, PT, R0, RZ, PT ;  /* 0x000000ff0000720b */ /* 0x000fe20003f1d000 */
[----:B------:R-:W-:-:S12]  /*7dc0*/  BRA `(.L_x_10594) ;  /* 0x0000000400b07947 */ /* 0x000fd80003800000 */
.L_x_10601:
        /* <DEDUP_REMOVED lines=11> */
.L_x_10608:
        /* <DEDUP_REMOVED lines=21> */
.L_x_10612:
[----:B------:R-:W-:Y:S05]  /*7fd0*/  BSYNC B1 ;  /* 0x0000000000017941 */ /* 0x000fea0003800000 */
.L_x_10611:
[----:B------:R-:W-:Y:S01]  /*7fe0*/  LEA R3, R0, 0x3b800000, 0x17 ;  /* 0x3b80000000037811 */ /* 0x000fe200078eb8ff */
[----:B------:R-:W-:-:S05]  /*7ff0*/  IMAD.SHL.U32 R0, R2, 0x100000, RZ ;  /* 0x0010000002007824 */ /* 0x000fca00078e00ff */
[----:B------:R-:W-:-:S07]  /*8000*/  LOP3.LUT R0, R3, R0, R4, 0xfe, !PT ;  /* 0x0000000003007212 */ /* 0x000fce00078efe04 */
.L_x_10610:
[----:B------:R-:W-:Y:S05]  /*8010*/  BSYNC B0 ;  /* 0x0000000000007941 */ /* 0x000fea0003800000 */
.L_x_10609:
[----:B------:R-:W-:Y:S01]  /*8020*/  FSETP.NEU.FTZ.AND P0, PT, R0, RZ, PT ;  /* 0x000000ff0000720b */ /* 0x000fe20003f1d000 */
[----:B------:R-:W-:-:S12]  /*8030*/  BRA `(.L_x_10594) ;  /* 0x0000000400147947 */ /* 0x000fd80003800000 */
.L_x_10607:
        /* <DEDUP_REMOVED lines=21> */
.L_x_10616:
[----:B------:R-:W-:Y:S05]  /*8190*/  BSYNC B1 ;  /* 0x0000000000017941 */ /* 0x000fea0003800000 */
.L_x_10615:
[----:B------:R-:W-:Y:S01]  /*81a0*/  LEA R3, R0, 0x37800000, 0x17 ;  /* 0x3780000000037811 */ /* 0x000fe200078eb8ff */
[----:B------:R-:W-:-:S05]  /*81b0*/  IMAD.SHL.U32 R0, R2, 0x200000, RZ ;  /* 0x0020000002007824 */ /* 0x000fca00078e00ff */
[----:B------:R-:W-:-:S07]  /*81c0*/  LOP3.LUT R0, R3, R0, R4, 0xfe, !PT ;  /* 0x0000000003007212 */ /* 0x000fce00078efe04 */
.L_x_10614:
[----:B------:R-:W-:Y:S05]  /*81d0*/  BSYNC B0 ;  /* 0x0000000000007941 */ /* 0x000fea0003800000 */
.L_x_10613:
[----:B------:R-:W-:Y:S01]  /*81e0*/  FSETP.NEU.FTZ.AND P0, PT, R0, RZ, PT ;  /* 0x000000ff0000720b */ /* 0x000fe20003f1d000 */
[----:B------:R-:W-:-:S12]  /*81f0*/  BRA `(.L_x_10594) ;  /* 0x0000000000a47947 */ /* 0x000fd80003800000 */
.L_x_10606:
        /* <DEDUP_REMOVED lines=14> */
.L_x_10620:
[----:B------:R-:W-:Y:S05]  /*82e0*/  BSYNC B0 ;  /* 0x0000000000007941 */ /* 0x000fea0003800000 */
.L_x_10619:
[----:B------:R-:W-:Y:S01]  /*82f0*/  FSETP.NEU.FTZ.AND P0, PT, R0, RZ, PT ;  /* 0x000000ff0000720b */ /* 0x000fe20003f1d000 */
[----:B------:R-:W-:-:S12]  /*8300*/  BRA `(.L_x_10594) ;  /* 0x0000000000607947 */ /* 0x000fd80003800000 */
.L_x_10593:
        /* <DEDUP_REMOVED lines=16> */
.L_x_10621:
[----:B------:R-:W-:Y:S01]  /*8410*/  PLOP3.LUT P0, PT, PT, PT, PT, 0x8, 0x0 ;  /* 0x000000000000781c */ /* 0x000fe20003f0e170 */
[----:B------:R-:W-:-:S12]  /*8420*/  BRA `(.L_x_10594) ;  /* 0x0000000000187947 */ /* 0x000fd80003800000 */
.L_x_10618:
[----:B------:R-:W2:Y:S02]  /*8430*/  LDG.E.64 R2, desc[UR36][R2.64] ;  /* 0x0000002402027981 */ /* 0x000ea4000c1e1b00 */
[----:B--2---:R-:W-:-:S04]  /*8440*/  ISETP.NE.U32.AND P0, PT, R2, RZ, PT ;  /* 0x000000ff0200720c */ /* 0x004fc80003f05070 */
[----:B------:R-:W-:Y:S01]  /*8450*/  ISETP.NE.AND.EX P0, PT, R3, RZ, PT, P0 ;  /* 0x000000ff0300720c */ /* 0x000fe20003f05300 */
[----:B------:R-:W-:-:S12]  /*8460*/  BRA `(.L_x_10594) ;  /* 0x0000000000087947 */ /* 0x000fd80003800000 */
.L_x_10617:
[----:B------:R-:W2:Y:S02]  /*8470*/  LDG.E R2, desc[UR36][R2.64] ;  /* 0x0000002402027981 */ /* 0x000ea4000c1e1900 */
[----:B--2---:R-:W-:-:S13]  /*8480*/  ISETP.NE.AND P0, PT, R2, RZ, PT ;  /* 0x000000ff0200720c */ /* 0x004fda0003f05270 */
.L_x_10594:
        /* <DEDUP_REMOVED lines=15> */
.L_x_10625:
[----:B------:R3:W-:Y:S01]  /*8580*/  STG.E.U8 desc[UR36][R16.64], R2 ;  /* 0x0000000210007986 */ /* 0x0007e2000c101124 */
[----:B------:R-:W-:Y:S05]  /*8590*/  BRA `(.L_x_10627) ;  /* 0x0000000c00487947 */ /* 0x000fea0003800000 */
.L_x_10624:
        /* <DEDUP_REMOVED lines=9> */
.L_x_10629:
[----:B------:R2:W-:Y:S01]  /*8630*/  STG.E desc[UR36][R16.64], R2 ;  /* 0x0000000210007986 */ /* 0x0005e2000c101924 */
[----:B------:R-:W-:Y:S05]  /*8640*/  BRA `(.L_x_10627) ;  /* 0x0000000c001c7947 */ /* 0x000fea0003800000 */
.L_x_10628:
[----:B------:R0:W-:Y:S01]  /*8650*/  STG.E.U16 desc[UR36][R16.64], R2 ;  /* 0x0000000210007986 */ /* 0x0001e2000c101524 */
[----:B------:R-:W-:Y:S05]  /*8660*/  BRA `(.L_x_10627) ;  /* 0x0000000c00147947 */ /* 0x000fea0003800000 */
.L_x_10623:
        /* <DEDUP_REMOVED lines=9> */
.L_x_10631:
[----:B------:R-:W-:-:S04]  /*8700*/  I2FP.F32.U32 R0, R2 ;  /* 0x0000000200007245 */ /* 0x000fc80000201000 */
[----:B------:R-:W-:-:S05]  /*8710*/  F2FP.F16.F32.PACK_AB R0, RZ, R0 ;  /* 0x00000000ff00723e */ /* 0x000fca00000000ff */
[----:B------:R0:W-:Y:S01]  /*8720*/  STG.E.U16 desc[UR36][R16.64], R0 ;  /* 0x0000000010007986 */ /* 0x0001e2000c101524 */
[----:B------:R-:W-:Y:S05]  /*8730*/  BRA `(.L_x_10627) ;  /* 0x0000000800e07947 */ /* 0x000fea0003800000 */
.L_x_10630:
        /* <DEDUP_REMOVED lines=10> */
.L_x_10633:
[----:B------:R-:W-:-:S04]  /*87e0*/  I2FP.F32.U32 R2, R2 ;  /* 0x0000000200027245 */ /* 0x000fc80000201000 */
[----:B------:R-:W-:-:S04]  /*87f0*/  F2FP.F16.F32.PACK_AB R3, RZ, R2 ;  /* 0x00000002ff03723e */ /* 0x000fc800000000ff */
[----:B------:R-:W-:-:S05]  /*8800*/  PRMT R3, R3, 0x5410, RZ ;  /* 0x0000541003037816 */ /* 0x000fca00000000ff */
[----:B------:R0:W-:Y:S01]  /*8810*/  STG.E desc[UR36][R16.64], R3 ;  /* 0x0000000310007986 */ /* 0x0001e2000c101924 */
[----:B------:R-:W-:Y:S05]  /*8820*/  BRA `(.L_x_10627) ;  /* 0x0000000800a47947 */ /* 0x000fea0003800000 */
.L_x_10632:
[----:B------:R-:W0:Y:S02]  /*8830*/  I2F.F64.U32 R2, R2 ;  /* 0x0000000200027312 */ /* 0x000e240000201800 */
[----:B0-----:R0:W-:Y:S01]  /*8840*/  STG.E.64 desc[UR36][R16.64], R2 ;  /* 0x0000000210007986 */ /* 0x0011e2000c101b24 */
[----:B------:R-:W-:Y:S05]  /*8850*/  BRA `(.L_x_10627) ;  /* 0x0000000800987947 */ /* 0x000fea0003800000 */
.L_x_10622:
        /* <DEDUP_REMOVED lines=10> */
.L_x_10636:
[----:B------:R-:W0:Y:S01]  /*8900*/  I2F.F64.U32 R4, R2 ;  /* 0x0000000200047312 */ /* 0x000e220000201800 */
[----:B------:R-:W-:-:S05]  /*8910*/  CS2R R6, SRZ ;  /* 0x0000000000067805 */ /* 0x000fca000001ff00 */
[----:B0-----:R0:W-:Y:S01]  /*8920*/  STG.E.128 desc[UR36][R16.64], R4 ;  /* 0x0000000410007986 */ /* 0x0011e2000c101d24 */
[----:B------:R-:W-:Y:S05]  /*8930*/  BRA `(.L_x_10627) ;  /* 0x0000000800607947 */ /* 0x000fea0003800000 */
.L_x_10635:
        /* <DEDUP_REMOVED lines=21> */
.L_x_10640:
[----:B------:R-:W-:Y:S05]  /*8a90*/  BSYNC B0 ;  /* 0x0000000000007941 */ /* 0x000fea0003800000 */
.L_x_10639:
[----:B------:R-:W-:-:S05]  /*8aa0*/  LOP3.LUT R3, R0, R3, RZ, 0xfc, !PT ;  /* 0x0000000300037212 */ /* 0x000fca00078efcff */
[----:B------:R0:W-:Y:S01]  /*8ab0*/  STG.E.U8 desc[UR36][R16.64], R3 ;  /* 0x0000000310007986 */ /* 0x0001e2000c101124 */
[----:B------:R-:W-:Y:S05]  /*8ac0*/  BRA `(.L_x_10627) ;  /* 0x0000000400fc7947 */ /* 0x000fea0003800000 */
.L_x_10638:
        /* <DEDUP_REMOVED lines=13> */
.L_x_10642:
[----:B------:R-:W-:Y:S01]  /*8ba0*/  IMAD.MOV.U32 R0, RZ, RZ, 0x7f ;  /* 0x0000007fff007424 */ /* 0x000fe200078e00ff */
[----:B------:R-:W-:-:S04]  /*8bb0*/  ISETP.GT.U32.AND P0, PT, R2, 0x7f800000, PT ;  /* 0x7f8000000200780c */ /* 0x000fc80003f04070 */
[----:B------:R-:W-:-:S09]  /*8bc0*/  SEL R0, R0, 0x7c, P0 ;  /* 0x0000007c00007807 */ /* 0x000fd20000000000 */
.L_x_10643:
[----:B------:R-:W-:Y:S05]  /*8bd0*/  BSYNC B0 ;  /* 0x0000000000007941 */ /* 0x000fea0003800000 */
.L_x_10641:
[----:B------:R-:W-:-:S04]  /*8be0*/  LOP3.LUT R2, R3, 0x80000000, RZ, 0xc0, !PT ;  /* 0x8000000003027812 */ /* 0x000fc800078ec0ff */
[----:B------:R-:W-:-:S04]  /*8bf0*/  SHF.R.U32.HI R3, RZ, 0x18, R2 ;  /* 0x00000018ff037819 */ /* 0x000fc80000011602 */
[----:B------:R-:W-:-:S05]  /*8c00*/  LOP3.LUT R3, R0, R3, RZ, 0xfc, !PT ;  /* 0x0000000300037212 */ /* 0x000fca00078efcff */
[----:B------:R0:W-:Y:S01]  /*8c10*/  STG.E.U8 desc[UR36][R16.64], R3 ;  /* 0x0000000310007986 */ /* 0x0001e2000c101124 */
[----:B------:R-:W-:Y:S05]  /*8c20*/  BRA `(.L_x_10627) ;  /* 0x0000000400a47947 */ /* 0x000fea0003800000 */
.L_x_10637:
[----:B------:R-:W-:-:S04]  /*8c30*/  I2FP.F32.U32 R0, R2 ;  /* 0x0000000200007245 */ /* 0x000fc80000201000 */
[----:B------:R-:W-:-:S05]  /*8c40*/  F2FP.BF16.F32.PACK_AB R0, RZ, R0 ;  /* 0x00000000ff00723e */ /* 0x000fca00000010ff */
[----:B------:R0:W-:Y:S01]  /*8c50*/  STG.E.U16 desc[UR36][R16.64], R0 ;  /* 0x0000000010007986 */ /* 0x0001e2000c101524 */
[----:B------:R-:W-:Y:S05]  /*8c60*/  BRA `(.L_x_10627) ;  /* 0x0000000400947947 */ /* 0x000fea0003800000 */
.L_x_10634:
        /* <DEDUP_REMOVED lines=10> */
.L_x_10646:
        /* <DEDUP_REMOVED lines=17> */
.L_x_10649:
[----:B------:R-:W-:-:S04]  /*8e20*/  LOP3.LUT R2, R3, 0x80000000, RZ, 0xc0, !PT ;  /* 0x8000000003027812 */ /* 0x000fc800078ec0ff */
[----:B------:R-:W-:-:S04]  /*8e30*/  SHF.R.U32.HI R3, RZ, 0x18, R2 ;  /* 0x00000018ff037819 */ /* 0x000fc80000011602 */
[----:B------:R-:W-:-:S04]  /*8e40*/  LOP3.LUT R0, R0, R3, RZ, 0xfc, !PT ;  /* 0x0000000300007212 */ /* 0x000fc800078efcff */
[----:B------:R-:W-:-:S07]  /*8e50*/  PRMT R8, R0, 0x7610, R8 ;  /* 0x0000761000087816 */ /* 0x000fce0000000008 */
.L_x_10648:
[----:B------:R-:W-:Y:S05]  /*8e60*/  BSYNC B0 ;  /* 0x0000000000007941 */ /* 0x000fea0003800000 */
.L_x_10647:
[----:B------:R0:W-:Y:S01]  /*8e70*/  STG.E.U8 desc[UR36][R16.64], R8 ;  /* 0x0000000810007986 */ /* 0x0001e2000c101124 */
[----:B------:R-:W-:Y:S05]  /*8e80*/  BRA `(.L_x_10627) ;  /* 0x00000004000c7947 */ /* 0x000fea0003800000 */
.L_x_10645:
        /* <DEDUP_REMOVED lines=17> */
.L_x_10652:
[----:B------:R-:W-:-:S04]  /*8fa0*/  LOP3.LUT R2, R3, 0x80000000, RZ, 0xc0, !PT ;  /* 0x8000000003027812 */ /* 0x000fc800078ec0ff */
[----:B------:R-:W-:-:S04]  /*8fb0*/  SHF.R.U32.HI R3, RZ, 0x18, R2 ;  /* 0x00000018ff037819 */ /* 0x000fc80000011602 */
[----:B------:R-:W-:-:S04]  /*8fc0*/  LOP3.LUT R0, R0, R3, RZ, 0xfc, !PT ;  /* 0x0000000300007212 */ /* 0x000fc800078efcff */
[----:B------:R-:W-:-:S07]  /*8fd0*/  PRMT R8, R0, 0x7610, R8 ;  /* 0x0000761000087816 */ /* 0x000fce0000000008 */
.L_x_10651:
[----:B------:R-:W-:Y:S05]  /*8fe0*/  BSYNC B0 ;  /* 0x0000000000007941 */ /* 0x000fea0003800000 */
.L_x_10650:
[----:B------:R0:W-:Y:S01]  /*8ff0*/  STG.E.U8 desc[UR36][R16.64], R8 ;  /* 0x0000000810007986 */ /* 0x0001e2000c101124 */
[----:B------:R-:W-:Y:S05]  /*9000*/  BRA `(.L_x_10627) ;  /* 0x0000000000ac7947 */ /* 0x000fea0003800000 */
.L_x_10644:
        /* <DEDUP_REMOVED lines=22> */
.L_x_10626:
        /* <DEDUP_REMOVED lines=16> */
.L_x_10655:
[----:B------:R-:W-:Y:S05]  /*9270*/  BRA `(.L_x_10627) ;  /* 0x0000000000107947 */ /* 0x000fea0003800000 */
.L_x_10654:
[----:B------:R-:W-:-:S05]  /*9280*/  IMAD.MOV.U32 R3, RZ, RZ, RZ ;  /* 0x000000ffff037224 */ /* 0x000fca00078e00ff */
[----:B------:R0:W-:Y:S01]  /*9290*/  STG.E.64 desc[UR36][R16.64], R2 ;  /* 0x0000000210007986 */ /* 0x0001e2000c101b24 */
[----:B------:R-:W-:Y:S05]  /*92a0*/  BRA `(.L_x_10627) ;  /* 0x0000000000047947 */ /* 0x000fea0003800000 */
.L_x_10653:
[----:B------:R0:W-:Y:S02]  /*92b0*/  STG.E desc[UR36][R16.64], R2 ;  /* 0x0000000210007986 */ /* 0x0001e4000c101924 */
.L_x_10627:
[----:B------:R-:W-:-:S07]  /*92c0*/  VIADD R19, R19, 0x80 ;  /* 0x0000008013137836 */ /* 0x000fce0000000000 */
.L_x_10587:
[----:B------:R-:W-:Y:S05]  /*92d0*/  BSYNC B6 ;  /* 0x0000000000067941 */ /* 0x000fea0003800000 */
.L_x_10586:
        /* <DEDUP_REMOVED lines=306> */
.L_x_10656:
        /* <DEDUP_REMOVED lines=21> */
.L_x_10660:
[----:B------:R-:W2:Y:S02]  /*a750*/  LDG.E.U8 R2, desc[UR36][R2.64] ;  /* 0x0000002402027981 */ /* 0x000ea4000c1e1100 */
[----:B--2---:R-:W-:Y:S01]  /*a760*/  ISETP.NE.AND P0, PT, R2, RZ, PT ;  /* 0x000000ff0200720c */ /* 0x004fe20003f05270 */
[----:B------:R-:W-:-:S12]  /*a770*/  BRA `(.L_x_10662) ;  /* 0x0000000c00747947 */ /* 0x000fd80003800000 */
.L_x_10659:
        /* <DEDUP_REMOVED lines=10> */
.L_x_10664:
[----:B------:R-:W2:Y:S02]  /*a820*/  LDG.E R2, desc[UR36][R2.64] ;  /* 0x0000002402027981 */ /* 0x000ea4000c1e1900 */
[----:B--2---:R-:W-:Y:S01]  /*a830*/  ISETP.NE.AND P0, PT, R2, RZ, PT ;  /* 0x000000ff0200720c */ /* 0x004fe20003f05270 */
[----:B------:R-:W-:-:S12]  /*a840*/  BRA `(.L_x_10662) ;  /* 0x0000000c00407947 */ /* 0x000fd80003800000 */
.L_x_10663:
[----:B------:R-:W2:Y:S02]  /*a850*/  LDG.E.U16 R2, desc[UR36][R2.64] ;  /* 0x0000002402027981 */ /* 0x000ea4000c1e1500 */
[----:B--2---:R-:W-:Y:S01]  /*a860*/  ISETP.NE.AND P0, PT, R2, RZ, PT ;  /* 0x000000ff0200720c */ /* 0x004fe20003f05270 */
[----:B------:R-:W-:-:S12]  /*a870*/  BRA `(.L_x_10662) ;  /* 0x0000000c00347947 */ /* 0x000fd80003800000 */
.L_x_10658:
        /* <DEDUP_REMOVED lines=9> */
.L_x_10666:
[----:B------:R-:W2:Y:S02]  /*a910*/  LDG.E.U16 R0, desc[UR36][R2.64] ;  /* 0x0000002402007981 */ /* 0x000ea4000c1e1500 */
[----:B--2---:R-:W-:-:S05]  /*a920*/  HADD2.F32 R0, -RZ, R0.H0_H0 ;  /* 0x20000000ff007230 */ /* 0x004fca0000004100 */
[----:B------:R-:W-:Y:S01]  /*a930*/  FSETP.NEU.FTZ.AND P0, PT, R0, RZ, PT ;  /* 0x000000ff0000720b */ /* 0x000fe20003f1d000 */
[----:B------:R-:W-:-:S12]  /*a940*/  BRA `(.L_x_10662) ;  /* 0x0000000c00007947 */ /* 0x000fd80003800000 */
.L_x_10665:
        /* <DEDUP_REMOVED lines=11> */
.L_x_10668:
        /* <DEDUP_REMOVED lines=10> */
.L_x_10667:
[----:B------:R-:W2:Y:S02]  /*aaa0*/  LDG.E.64 R2, desc[UR36][R2.64] ;  /* 0x0000002402027981 */ /* 0x000ea4000c1e1b00 */
[----:B--2---:R-:W-:Y:S01]  /*aab0*/  DSETP.NEU.AND P0, PT, R2, RZ, PT ;  /* 0x000000ff0200722a */ /* 0x004fe20003f0d000 */
[----:B------:R-:W-:-:S13]  /*aac0*/  BRA `(.L_x_10662) ;  /* 0x0000000800a07947 */ /* 0x000fda0003800000 */
.L_x_10657:
        /* <DEDUP_REMOVED lines=11> */
.L_x_10671:
[----:B------:R-:W2:Y:S02]  /*ab80*/  LDG.E.128 R4, desc[UR36][R2.64] ;  /* 0x0000002402047981 */ /* 0x000ea4000c1e1d00 */
[----:B--2---:R-:W-:-:S06]  /*ab90*/  DSETP.NEU.AND P0, PT, R6, RZ, PT ;  /* 0x000000ff0600722a */ /* 0x004fcc0003f0d000 */
[----:B------:R-:W-:Y:S01]  /*aba0*/  DSETP.NEU.OR P0, PT, R4, RZ, P0 ;  /* 0x000000ff0400722a */ /* 0x000fe2000070d400 */
[----:B------:R-:W-:-:S13]  /*abb0*/  BRA `(.L_x_10662) ;  /* 0x0000000800647947 */ /* 0x000fda0003800000 */
.L_x_10670:
        /* <DEDUP_REMOVED lines=27> */
.L_x_10673:
        /* <DEDUP_REMOVED lines=14> */
.L_x_10672:
[----:B------:R-:W2:Y:S02]  /*ae50*/  LDG.E.U16 R0, desc[UR36][R2.64] ;  /* 0x0000002402007981 */ /* 0x000ea4000c1e1500 */
[----:B--2---:R-:W-:-:S05]  /*ae60*/  IMAD.U32 R0, R0, 0x10000, RZ ;  /* 0x0001000000007824 */ /* 0x004fca00078e00ff */
[----:B------:R-:W-:Y:S01]  /*ae70*/  FSETP.NEU.FTZ.AND P0, PT, R0, RZ, PT ;  /* 0x000000ff0000720b */ /* 0x000fe20003f1d000 */
[----:B------:R-:W-:-:S12]  /*ae80*/  BRA `(.L_x_10662) ;  /* 0x0000000400b07947 */ /* 0x000fd80003800000 */
.L_x_10669:
        /* <DEDUP_REMOVED lines=11> */
.L_x_10676:
        /* <DEDUP_REMOVED lines=21> */
.L_x_10680:
[----:B------:R-:W-:Y:S05]  /*b090*/  BSYNC B1 ;  /* 0x0000000000017941 */ /* 0x000fea0003800000 */
.L_x_10679:
[----:B------:R-:W-:Y:S01]  /*b0a0*/  LEA R3, R0, 0x3b800000, 0x17 ;  /* 0x3b80000000037811 */ /* 0x000fe200078eb8ff */
[----:B------:R-:W-:-:S05]  /*b0b0*/  IMAD.SHL.U32 R0, R2, 0x100000, RZ ;  /* 0x0010000002007824 */ /* 0x000fca00078e00ff */
[----:B------:R-:W-:-:S07]  /*b0c0*/  LOP3.LUT R0, R3, R0, R4, 0xfe, !PT ;  /* 0x0000000003007212 */ /* 0x000fce00078efe04 */
.L_x_10678:
[----:B------:R-:W-:Y:S05]  /*b0d0*/  BSYNC B0 ;  /* 0x0000000000007941 */ /* 0x000fea0003800000 */
.L_x_10677:
[----:B------:R-:W-:Y:S01]  /*b0e0*/  FSETP.NEU.FTZ.AND P0, PT, R0, RZ, PT ;  /* 0x000000ff0000720b */ /* 0x000fe20003f1d000 */
[----:B------:R-:W-:-:S12]  /*b0f0*/  BRA `(.L_x_10662) ;  /* 0x0000000400147947 */ /* 0x000fd80003800000 */
.L_x_10675:
        /* <DEDUP_REMOVED lines=21> */
.L_x_10684:
[----:B------:R-:W-:Y:S05]  /*b250*/  BSYNC B1 ;  /* 0x0000000000017941 */ /* 0x000fea0003800000 */
.L_x_10683:
[----:B------:R-:W-:Y:S01]  /*b260*/  LEA R3, R0, 0x37800000, 0x17 ;  /* 0x3780000000037811 */ /* 0x000fe200078eb8ff */
[----:B------:R-:W-:-:S05]  /*b270*/  IMAD.SHL.U32 R0, R2, 0x200000, RZ ;  /* 0x0020000002007824 */ /* 0x000fca00078e00ff */
[----:B------:R-:W-:-:S07]  /*b280*/  LOP3.LUT R0, R3, R0, R4, 0xfe, !PT ;  /* 0x0000000003007212 */ /* 0x000fce00078efe04 */
.L_x_10682:
[----:B------:R-:W-:Y:S05]  /*b290*/  BSYNC B0 ;  /* 0x0000000000007941 */ /* 0x000fea0003800000 */
.L_x_10681:
[----:B------:R-:W-:Y:S01]  /*b2a0*/  FSETP.NEU.FTZ.AND P0, PT, R0, RZ, PT ;  /* 0x000000ff0000720b */ /* 0x000fe20003f1d000 */
[----:B------:R-:W-:-:S12]  /*b2b0*/  BRA `(.L_x_10662) ;  /* 0x0000000000a47947 */ /* 0x000fd80003800000 */
.L_x_10674:
        /* <DEDUP_REMOVED lines=14> */
.L_x_10688:
[----:B------:R-:W-:Y:S05]  /*b3a0*/  BSYNC B0 ;  /* 0x0000000000007941 */ /* 0x000fea0003800000 */
.L_x_10687:
[----:B------:R-:W-:Y:S01]  /*b3b0*/  FSETP.NEU.FTZ.AND P0, PT, R0, RZ, PT ;  /* 0x000000ff0000720b */ /* 0x000fe20003f1d000 */
[----:B------:R-:W-:-:S12]  /*b3c0*/  BRA `(.L_x_10662) ;  /* 0x0000000000607947 */ /* 0x000fd80003800000 */
.L_x_10661:
        /* <DEDUP_REMOVED lines=16> */
.L_x_10689:
[----:B------:R-:W-:Y:S01]  /*b4d0*/  PLOP3.LUT P0, PT, PT, PT, PT, 0x8, 0x0 ;  /* 0x000000000000781c */ /* 0x000fe20003f0e170 */
[----:B------:R-:W-:-:S12]  /*b4e0*/  BRA `(.L_x_10662) ;  /* 0x0000000000187947 */ /* 0x000fd80003800000 */
.L_x_10686:
[----:B------:R-:W2:Y:S02]  /*b4f0*/  LDG.E.64 R2, desc[UR36][R2.64] ;  /* 0x0000002402027981 */ /* 0x000ea4000c1e1b00 */
[----:B--2---:R-:W-:-:S04]  /*b500*/  ISETP.NE.U32.AND P0, PT, R2, RZ, PT ;  /* 0x000000ff0200720c */ /* 0x004fc80003f05070 */
[----:B------:R-:W-:Y:S01]  /*b510*/  ISETP.NE.AND.EX P0, PT, R3, RZ, PT, P0 ;  /* 0x000000ff0300720c */ /* 0x000fe20003f05300 */
[----:B------:R-:W-:-:S12]  /*b520*/  BRA `(.L_x_10662) ;  /* 0x0000000000087947 */ /* 0x000fd80003800000 */
.L_x_10685:
[----:B------:R-:W2:Y:S02]  /*b530*/  LDG.E R2, desc[UR36][R2.64] ;  /* 0x0000002402027981 */ /* 0x000ea4000c1e1900 */
[----:B--2---:R-:W-:-:S13]  /*b540*/  ISETP.NE.AND P0, PT, R2, RZ, PT ;  /* 0x000000ff0200720c */ /* 0x004fda0003f05270 */
.L_x_10662:
        /* <DEDUP_REMOVED lines=15> */
.L_x_10693:
[----:B------:R-:W-:Y:S01]  /*b640*/  STG.E.U8 desc[UR36][R16.64], R2 ;  /* 0x0000000210007986 */ /* 0x000fe2000c101124 */
[----:B------:R-:W-:Y:S05]  /*b650*/  EXIT ;  /* 0x000000000000794d */ /* 0x000fea0003800000 */
.L_x_10692:
        /* <DEDUP_REMOVED lines=9> */
.L_x_10696:
[----:B------:R-:W-:Y:S01]  /*b6f0*/  STG.E desc[UR36][R16.64], R2 ;  /* 0x0000000210007986 */ /* 0x000fe2000c101924 */
[----:B------:R-:W-:Y:S05]  /*b700*/  EXIT ;  /* 0x000000000000794d */ /* 0x000fea0003800000 */
.L_x_10695:
[----:B------:R-:W-:Y:S01]  /*b710*/  STG.E.U16 desc[UR36][R16.64], R2 ;  /* 0x0000000210007986 */ /* 0x000fe2000c101524 */
[----:B------:R-:W-:Y:S05]  /*b720*/  EXIT ;  /* 0x000000000000794d */ /* 0x000fea0003800000 */
.L_x_10691:
[----:B------:R-:W-:-:S13]  /*b730*/  ISETP.GT.AND P0, PT, R0, 0x6, PT ;  /* 0x000000060000780c */ /* 0x000fda0003f04270 */
[----:B------:R-:W-:Y:S05]  /*b740*/  @P0 BRA `(.L_x_10697) ;  /* 0x00000000002c0947 */ /* 0x000fea0003800000 */
[----:B------:R-:W-:-:S13]  /*b750*/  ISETP.NE.AND P0, PT, R0, 0x5, PT ;  /* 0x000000050000780c */ /* 0x000fda0003f05270 */
[----:B------:R-:W-:Y:S05]  /*b760*/  @!P0 BRA `(.L_x_10698) ;  /* 0x0000000000148947 */ /* 0x000fea0003800000 */
[----:B------:R-:W-:-:S13]  /*b770*/  ISETP.NE.AND P0, PT, R0, 0x6, PT ;  /* 0x000000060000780c */ /* 0x000fda0003f05270 */
[----:B------:R-:W-:Y:S05]  /*b780*/  @P0 BRA `(.L_x_10694) ;  /* 0x0000000800a80947 */ /* 0x000fea0003800000 */
[----:B------:R-:W-:-:S05]  /*b790*/  I2FP.F32.U32 R3, R2 ;  /* 0x0000000200037245 */ /* 0x000fca0000201000 */
[----:B------:R-:W-:Y:S01]  /*b7a0*/  STG.E desc[UR36][R16.64], R3 ;  /* 0x0000000310007986 */ /* 0x000fe2000c101924 */
[----:B------:R-:W-:Y:S05]  /*b7b0*/  EXIT ;  /* 0x000000000000794d */ /* 0x000fea0003800000 */
.L_x_10698:
[----:B------:R-:W-:-:S04]  /*b7c0*/  I2FP.F32.U32 R0, R2 ;  /* 0x0000000200007245 */ /* 0x000fc80000201000 */
[----:B------:R-:W-:-:S05]  /*b7d0*/  F2FP.F16.F32.PACK_AB R0, RZ, R0 ;  /* 0x00000000ff00723e */ /* 0x000fca00000000ff */
[----:B------:R-:W-:Y:S01]  /*b7e0*/  STG.E.U16 desc[UR36][R16.64], R0 ;  /* 0x0000000010007986 */ /* 0x000fe2000c101524 */
[----:B------:R-:W-:Y:S05]  /*b7f0*/  EXIT ;  /* 0x000000000000794d */ /* 0x000fea0003800000 */
.L_x_10697:
        /* <DEDUP_REMOVED lines=8> */
[----:B------:R-:W-:Y:S01]  /*b880*/  STG.E.64 desc[UR36][R16.64], R2 ;  /* 0x0000000210007986 */ /* 0x000fe2000c101b24 */
[----:B------:R-:W-:Y:S05]  /*b890*/  EXIT ;  /* 0x000000000000794d */ /* 0x000fea0003800000 */
.L_x_10700:
[----:B------:R-:W-:-:S04]  /*b8a0*/  I2FP.F32.U32 R2, R2 ;  /* 0x0000000200027245 */ /* 0x000fc80000201000 */
[----:B------:R-:W-:-:S04]  /*b8b0*/  F2FP.F16.F32.PACK_AB R3, RZ, R2 ;  /* 0x00000002ff03723e */ /* 0x000fc800000000ff */
[----:B------:R-:W-:-:S05]  /*b8c0*/  PRMT R3, R3, 0x5410, RZ ;  /* 0x0000541003037816 */ /* 0x000fca00000000ff */
[----:B------:R-:W-:Y:S01]  /*b8d0*/  STG.E desc[UR36][R16.64], R3 ;  /* 0x0000000310007986 */ /* 0x000fe2000c101924 */
[----:B------:R-:W-:Y:S05]  /*b8e0*/  EXIT ;  /* 0x000000000000794d */ /* 0x000fea0003800000 */
.L_x_10699:
[----:B------:R-:W0:Y:S02]  /*b8f0*/  I2F.F64.U32 R2, R2 ;  /* 0x0000000200027312 */ /* 0x000e240000201800 */
[----:B0-----:R-:W-:Y:S01]  /*b900*/  STG.E.64 desc[UR36][R16.64], R2 ;  /* 0x0000000210007986 */ /* 0x001fe2000c101b24 */
[----:B------:R-:W-:Y:S05]  /*b910*/  EXIT ;  /* 0x000000000000794d */ /* 0x000fea0003800000 */
.L_x_10690:
        /* <DEDUP_REMOVED lines=10> */
.L_x_10703:
[----:B------:R-:W0:Y:S01]  /*b9c0*/  I2F.F64.U32 R4, R2 ;  /* 0x0000000200047312 */ /* 0x000e220000201800 */
[----:B------:R-:W-:-:S05]  /*b9d0*/  CS2R R6, SRZ ;  /* 0x0000000000067805 */ /* 0x000fca000001ff00 */
[----:B0-----:R-:W-:Y:S01]  /*b9e0*/  STG.E.128 desc[UR36][R16.64], R4 ;  /* 0x0000000410007986 */ /* 0x001fe2000c101d24 */
[----:B------:R-:W-:Y:S05]  /*b9f0*/  EXIT ;  /* 0x000000000000794d */ /* 0x000fea0003800000 */
.L_x_10702:
        /* <DEDUP_REMOVED lines=21> */
.L_x_10707:
[----:B------:R-:W-:Y:S05]  /*bb50*/  BSYNC B0 ;  /* 0x0000000000007941 */ /* 0x000fea0003800000 */
.L_x_10706:
[----:B------:R-:W-:-:S05]  /*bb60*/  LOP3.LUT R3, R0, R3, RZ, 0xfc, !PT ;  /* 0x0000000300037212 */ /* 0x000fca00078efcff */
[----:B------:R-:W-:Y:S01]  /*bb70*/  STG.E.U8 desc[UR36][R16.64], R3 ;  /* 0x0000000310007986 */ /* 0x000fe2000c101124 */
[----:B------:R-:W-:Y:S05]  /*bb80*/  EXIT ;  /* 0x000000000000794d */ /* 0x000fea0003800000 */
.L_x_10705:
        /* <DEDUP_REMOVED lines=13> */
.L_x_10709:
[----:B------:R-:W-:Y:S01]  /*bc60*/  IMAD.MOV.U32 R0, RZ, RZ, 0x7f ;  /* 0x0000007fff007424 */ /* 0x000fe200078e00ff */
[----:B------:R-:W-:-:S04]  /*bc70*/  ISETP.GT.U32.AND P0, PT, R2, 0x7f800000, PT ;  /* 0x7f8000000200780c */ /* 0x000fc80003f04070 */
[----:B------:R-:W-:-:S09]  /*bc80*/  SEL R0, R0, 0x7c, P0 ;  /* 0x0000007c00007807 */ /* 0x000fd20000000000 */
.L_x_10710:
[----:B------:R-:W-:Y:S05]  /*bc90*/  BSYNC B0 ;  /* 0x0000000000007941 */ /* 0x000fea0003800000 */
.L_x_10708:
[----:B------:R-:W-:-:S04]  /*bca0*/  LOP3.LUT R2, R3, 0x80000000, RZ, 0xc0, !PT ;  /* 0x8000000003027812 */ /* 0x000fc800078ec0ff */
[----:B------:R-:W-:-:S04]  /*bcb0*/  SHF.R.U32.HI R3, RZ, 0x18, R2 ;  /* 0x00000018ff037819 */ /* 0x000fc80000011602 */
[----:B------:R-:W-:-:S05]  /*bcc0*/  LOP3.LUT R3, R0, R3, RZ, 0xfc, !PT ;  /* 0x0000000300037212 */ /* 0x000fca00078efcff */
[----:B------:R-:W-:Y:S01]  /*bcd0*/  STG.E.U8 desc[UR36][R16.64], R3 ;  /* 0x0000000310007986 */ /* 0x000fe2000c101124 */
[----:B------:R-:W-:Y:S05]  /*bce0*/  EXIT ;  /* 0x000000000000794d */ /* 0x000fea0003800000 */
.L_x_10704:
[----:B------:R-:W-:-:S04]  /*bcf0*/  I2FP.F32.U32 R0, R2 ;  /* 0x0000000200007245 */ /* 0x000fc80000201000 */
[----:B------:R-:W-:-:S05]  /*bd00*/  F2FP.BF16.F32.PACK_AB R0, RZ, R0 ;  /* 0x00000000ff00723e */ /* 0x000fca00000010ff */
[----:B------:R-:W-:Y:S01]  /*bd10*/  STG.E.U16 desc[UR36][R16.64], R0 ;  /* 0x0000000010007986 */ /* 0x000fe2000c101524 */
[----:B------:R-:W-:Y:S05]  /*bd20*/  EXIT ;  /* 0x000000000000794d */ /* 0x000fea0003800000 */
.L_x_10701:
        /* <DEDUP_REMOVED lines=10> */
.L_x_10713:
        /* <DEDUP_REMOVED lines=17> */
.L_x_10716:
[----:B------:R-:W-:-:S04]  /*bee0*/  LOP3.LUT R2, R3, 0x80000000, RZ, 0xc0, !PT ;  /* 0x8000000003027812 */ /* 0x000fc800078ec0ff */
[----:B------:R-:W-:-:S04]  /*bef0*/  SHF.R.U32.HI R3, RZ, 0x18, R2 ;  /* 0x00000018ff037819 */ /* 0x000fc80000011602 */
[----:B------:R-:W-:-:S04]  /*bf00*/  LOP3.LUT R0, R0, R3, RZ, 0xfc, !PT ;  /* 0x0000000300007212 */ /* 0x000fc800078efcff */
[----:B------:R-:W-:-:S07]  /*bf10*/  PRMT R8, R0, 0x7610, R8 ;  /* 0x0000761000087816 */ /* 0x000fce0000000008 */
.L_x_10715:
[----:B------:R-:W-:Y:S05]  /*bf20*/  BSYNC B0 ;  /* 0x0000000000007941 */ /* 0x000fea0003800000 */
.L_x_10714:
[----:B------:R-:W-:Y:S01]  /*bf30*/  STG.E.U8 desc[UR36][R16.64], R8 ;  /* 0x0000000810007986 */ /* 0x000fe2000c101124 */
[----:B------:R-:W-:Y:S05]  /*bf40*/  EXIT ;  /* 0x000000000000794d */ /* 0x000fea0003800000 */
.L_x_10712:
        /* <DEDUP_REMOVED lines=17> */
.L_x_10719:
[----:B------:R-:W-:-:S04]  /*c060*/  LOP3.LUT R2, R3, 0x80000000, RZ, 0xc0, !PT ;  /* 0x8000000003027812 */ /* 0x000fc800078ec0ff */
[----:B------:R-:W-:-:S04]  /*c070*/  SHF.R.U32.HI R3, RZ, 0x18, R2 ;  /* 0x00000018ff037819 */ /* 0x000fc80000011602 */
[----:B------:R-:W-:-:S04]  /*c080*/  LOP3.LUT R0, R0, R3, RZ, 0xfc, !PT ;  /* 0x0000000300007212 */ /* 0x000fc800078efcff */
[----:B------:R-:W-:-:S07]  /*c090*/  PRMT R8, R0, 0x7610, R8 ;  /* 0x0000761000087816 */ /* 0x000fce0000000008 */
.L_x_10718:
[----:B------:R-:W-:Y:S05]  /*c0a0*/  BSYNC B0 ;  /* 0x0000000000007941 */ /* 0x000fea0003800000 */
.L_x_10717:
[----:B------:R-:W-:Y:S01]  /*c0b0*/  STG.E.U8 desc[UR36][R16.64], R8 ;  /* 0x0000000810007986 */ /* 0x000fe2000c101124 */
[----:B------:R-:W-:Y:S05]  /*c0c0*/  EXIT ;  /* 0x000000000000794d */ /* 0x000fea0003800000 */
.L_x_10711:
        /* <DEDUP_REMOVED lines=22> */
.L_x_10694:
        /* <DEDUP_REMOVED lines=16> */
.L_x_10722:
[----:B------:R-:W-:Y:S05]  /*c330*/  EXIT ;  /* 0x000000000000794d */ /* 0x000fea0003800000 */
.L_x_10721:
[----:B------:R-:W-:-:S05]  /*c340*/  IMAD.MOV.U32 R3, RZ, RZ, RZ ;  /* 0x000000ffff037224 */ /* 0x000fca00078e00ff */
[----:B------:R-:W-:Y:S01]  /*c350*/  STG.E.64 desc[UR36][R16.64], R2 ;  /* 0x0000000210007986 */ /* 0x000fe2000c101b24 */
[----:B------:R-:W-:Y:S05]  /*c360*/  EXIT ;  /* 0x000000000000794d */ /* 0x000fea0003800000 */
.L_x_10720:
[----:B------:R-:W-:Y:S01]  /*c370*/  STG.E desc[UR36][R16.64], R2 ;  /* 0x0000000210007986 */ /* 0x000fe2000c101924 */
[----:B------:R-:W-:Y:S05]  /*c380*/  EXIT ;  /* 0x000000000000794d */ /* 0x000fea0003800000 */
.L_x_10723:
        /* <DEDUP_REMOVED lines=15> */
.L_x_23554:


//--------------------- .text._ZN2at6native27unrolled_elementwise_kernelIZNS0_16sign_kernel_cudaERNS_18TensorIteratorBaseEEUlbE_St5arrayIPcLm2EELi4E23TrivialOffsetCalculatorILi1EjES9_NS0_6memory12LoadWithCastILi1EEENSA_13StoreWithCastILi1EEEEEviT_T0_T2_T3_T4_T5_ --------------------------
	.section	.text._ZN2at6native27unrolled_elementwise_kernelIZNS0_16sign_kernel_cudaERNS_18TensorIteratorBaseEEUlbE_St5arrayIPcLm2EELi4E23TrivialOffsetCalculatorILi1EjES9_NS0_6memory12LoadWithCastILi1EEENSA_13StoreWithCastILi1EEEEEviT_T0_T2_T3_T4_T5_,"ax",@progbits
	.align	128
        .global         _ZN2at6native27unrolled_elementwise_kernelIZNS0_16sign_kernel_cudaERNS_18TensorIteratorBaseEEUlbE_St5arrayIPcLm2EELi4E23TrivialOffsetCalculatorILi1EjES9_NS0_6memory12LoadWithCastILi1EEENSA_13StoreWithCastILi1EEEEEviT_T0_T2_T3_T4_T5_
        .type           _ZN2at6native27unrolled_elementwise_kernelIZNS0_16sign_kernel_cudaERNS_18TensorIteratorBaseEEUlbE_St5arrayIPcLm2EELi4E23TrivialOffsetCalculatorILi1EjES9_NS0_6memory12LoadWithCastILi1EEENSA_13StoreWithCastILi1EEEEEviT_T0_T2_T3_T4_T5_,@function
        .size           _ZN2at6native27unrolled_elementwise_kernelIZNS0_16sign_kernel_cudaERNS_18TensorIteratorBaseEEUlbE_St5arrayIPcLm2EELi4E23TrivialOffsetCalculatorILi1EjES9_NS0_6memory12LoadWithCastILi1EEENSA_13StoreWithCastILi1EEEEEviT_T0_T2_T3_T4_T5_,(.L_x_23555 - _ZN2at6native27unrolled_elementwise_kernelIZNS0_16sign_kernel_cudaERNS_18TensorIteratorBaseEEUlbE_St5arrayIPcLm2EELi4E23TrivialOffsetCalculatorILi1EjES9_NS0_6memory12LoadWithCastILi1EEENSA_13StoreWithCastILi1EEEEEviT_T0_T2_T3_T4_T5_)
        .other          _ZN2at6native27unrolled_elementwise_kernelIZNS0_16sign_kernel_cudaERNS_18TensorIteratorBaseEEUlbE_St5arrayIPcLm2EELi4E23TrivialOffsetCalculatorILi1EjES9_NS0_6memory12LoadWithCastILi1EEENSA_13StoreWithCastILi1EEEEEviT_T0_T2_T3_T4_T5_,@"STO_CUDA_ENTRY STV_DEFAULT"
_ZN2at6native27unrolled_elementwise_kernelIZNS0_16sign_kernel_cudaERNS_18TensorIteratorBaseEEUlbE_St5arrayIPcLm2EELi4E23TrivialOffsetCalculatorILi1EjES9_NS0_6memory12LoadWithCastILi1EEENSA_13StoreWithCastILi1EEEEEviT_T0_T2_T3_T4_T5_:
.text._ZN2at6native27unrolled_elementwise_kernelIZNS0_16sign_kernel_cudaERNS_18TensorIteratorBaseEEUlbE_St5arrayIPcLm2EELi4E23TrivialOffsetCalculatorILi1EjES9_NS0_6memory12LoadWithCastILi1EEENSA_13StoreWithCastILi1EEEEEviT_T0_T2_T3_T4_T5_:
        /* <DEDUP_REMOVED lines=32> */
.L_x_10729:
[----:B------:R-:W2:Y:S02]  /*0200*/  LDG.E.U8 R4, desc[UR36][R4.64] ;  /* 0x0000002404047981 */ /* 0x000ea4000c1e1100 */
[----:B--2---:R-:W-:Y:S01]  /*0210*/  ISETP.NE.AND P0, PT, R4, RZ, PT ;  /* 0x000000ff0400720c */ /* 0x004fe20003f05270 */
[----:B------:R-:W-:-:S12]  /*0220*/  BRA `(.L_x_10731) ;  /* 0x0000000c00787947 */ /* 0x000fd80003800000 */
.L_x_10728:
        /* <DEDUP_REMOVED lines=10> */
.L_x_10733:
[----:B------:R-:W2:Y:S02]  /*02d0*/  LDG.E R4, desc[UR36][R4.64] ;  /* 0x0000002404047981 */ /* 0x000ea4000c1e1900 */
[----:B--2---:R-:W-:Y:S01]  /*02e0*/  ISETP.NE.AND P0, PT, R4, RZ, PT ;  /* 0x000000ff0400720c */ /* 0x004fe20003f05270 */
[----:B------:R-:W-:-:S12]  /*02f0*/  BRA `(.L_x_10731) ;  /* 0x0000000c00447947 */ /* 0x000fd80003800000 */
.L_x_10732:
[----:B------:R-:W2:Y:S02]  /*0300*/  LDG.E.U16 R4, desc[UR36][R4.64] ;  /* 0x0000002404047981 */ /* 0x000ea4000c1e1500 */
[----:B--2---:R-:W-:Y:S01]  /*0310*/  ISETP.NE.AND P0, PT, R4, RZ, PT ;  /* 0x000000ff0400720c */ /* 0x004fe20003f05270 */
[----:B------:R-:W-:-:S12]  /*0320*/  BRA `(.L_x_10731) ;  /* 0x0000000c00387947 */ /* 0x000fd80003800000 */
.L_x_10727:
        /* <DEDUP_REMOVED lines=9> */
.L_x_10735:
[----:B------:R-:W2:Y:S02]  /*03c0*/  LDG.E.U16 R0, desc[UR36][R4.64] ;  /* 0x0000002404007981 */ /* 0x000ea4000c1e1500 */
[----:B--2---:R-:W-:-:S05]  /*03d0*/  HADD2.F32 R0, -RZ, R0.H0_H0 ;  /* 0x20000000ff007230 */ /* 0x004fca0000004100 */
[----:B------:R-:W-:Y:S01]  /*03e0*/  FSETP.NEU.FTZ.AND P0, PT, R0, RZ, PT ;  /* 0x000000ff0000720b */ /* 0x000fe20003f1d000 */
[----:B------:R-:W-:-:S12]  /*03f0*/  BRA `(.L_x_10731) ;  /* 0x0000000c00047947 */ /* 0x000fd80003800000 */
.L_x_10734:
        /* <DEDUP_REMOVED lines=11> */
.L_x_10737:
        /* <DEDUP_REMOVED lines=10> */
.L_x_10736:
[----:B------:R-:W2:Y:S02]  /*0550*/  LDG.E.64 R4, desc[UR36][R4.64] ;  /* 0x0000002404047981 */ /* 0x000ea4000c1e1b00 */
[----:B--2---:R-:W-:Y:S01]  /*0560*/  DSETP.NEU.AND P0, PT, R4, RZ, PT ;  /* 0x000000ff0400722a */ /* 0x004fe20003f0d000 */
[----:B------:R-:W-:-:S13]  /*0570*/  BRA `(.L_x_10731) ;  /* 0x0000000800a47947 */ /* 0x000fda0003800000 */
.L_x_10726:
        /* <DEDUP_REMOVED lines=11> */
.L_x_10740:
[----:B------:R-:W2:Y:S02]  /*0630*/  LDG.E.128 R4, desc[UR36][R4.64] ;  /* 0x0000002404047981 */ /* 0x000ea4000c1e1d00 */
[----:B--2---:R-:W-:-:S06]  /*0640*/  DSETP.NEU.AND P0, PT, R6, RZ, PT ;  /* 0x000000ff0600722a */ /* 0x004fcc0003f0d000 */
[----:B------:R-:W-:Y:S01]  /*0650*/  DSETP.NEU.OR P0, PT, R4, RZ, P0 ;  /* 0x000000ff0400722a */ /* 0x000fe2000070d400 */
[----:B------:R-:W-:-:S13]  /*0660*/  BRA `(.L_x_10731) ;  /* 0x0000000800687947 */ /* 0x000fda0003800000 */
.L_x_10739:
        /* <DEDUP_REMOVED lines=27> */
.L_x_10742:
        /* <DEDUP_REMOVED lines=13> */
[----:B------:R-:W-:Y:S01]  /*08f0*/  FSETP.NEU.FTZ.AND P0, PT, R0, RZ, PT ;  /* 0x000000ff0000720b */ /* 0x000fe20003f1d000 */
[----:B------:R-:W-:-:S12]  /*0900*/  BRA `(.L_x_10731) ;  /* 0x0000000400c07947 */ /* 0x000fd80003800000 */
.L_x_10741:
[----:B------:R-:W2:Y:S02]  /*0910*/  LDG.E.U16 R0, desc[UR36][R4.64] ;  /* 0x0000002404007981 */ /* 0x000ea4000c1e1500 */
[----:B--2---:R-:W-:-:S05]  /*0920*/  IMAD.U32 R0, R0, 0x10000, RZ ;  /* 0x0001000000007824 */ /* 0x004fca00078e00ff */
[----:B------:R-:W-:Y:S01]  /*0930*/  FSETP.NEU.FTZ.AND P0, PT, R0, RZ, PT ;  /* 0x000000ff0000720b */ /* 0x000fe20003f1d000 */
[----:B------:R-:W-:-:S12]  /*0940*/  BRA `(.L_x_10731) ;  /* 0x0000000400b07947 */ /* 0x000fd80003800000 */
.L_x_10738:
        /* <DEDUP_REMOVED lines=11> */
.L_x_10745:
        /* <DEDUP_REMOVED lines=21> */
.L_x_10749:
[----:B------:R-:W-:Y:S05]  /*0b50*/  BSYNC B1 ;  /* 0x0000000000017941 */ /* 0x000fea0003800000 */
.L_x_10748:
[----:B------:R-:W-:Y:S01]  /*0b60*/  LEA R5, R0, 0x3b800000, 0x17 ;  /* 0x3b80000000057811 */ /* 0x000fe200078eb8ff */
[----:B------:R-:W-:-:S05]  /*0b70*/  IMAD.SHL.U32 R0, R3, 0x100000, RZ ;  /* 0x0010000003007824 */ /* 0x000fca00078e00ff */
[----:B------:R-:W-:-:S07]  /*0b80*/  LOP3.LUT R0, R5, R0, R6, 0xfe, !PT ;  /* 0x0000000005007212 */ /* 0x000fce00078efe06 */
.L_x_10747:
[----:B------:R-:W-:Y:S05]  /*0b90*/  BSYNC B0 ;  /* 0x0000000000007941 */ /* 0x000fea0003800000 */
.L_x_10746:
[----:B------:R-:W-:Y:S01]  /*0ba0*/  FSETP.NEU.FTZ.AND P0, PT, R0, RZ, PT ;  /* 0x000000ff0000720b */ /* 0x000fe20003f1d000 */
[----:B------:R-:W-:-:S12]  /*0bb0*/  BRA `(.L_x_10731) ;  /* 0x0000000400147947 */ /* 0x000fd80003800000 */
.L_x_10744:
        /* <DEDUP_REMOVED lines=21> */
.L_x_10753:
[----:B------:R-:W-:Y:S05]  /*0d10*/  BSYNC B1 ;  /* 0x0000000000017941 */ /* 0x000fea0003800000 */
.L_x_10752:
[----:B------:R-:W-:Y:S01]  /*0d20*/  LEA R5, R0, 0x37800000, 0x17 ;  /* 0x3780000000057811 */ /* 0x000fe200078eb8ff */
[----:B------:R-:W-:-:S05]  /*0d30*/  IMAD.SHL.U32 R0, R3, 0x200000, RZ ;  /* 0x0020000003007824 */ /* 0x000fca00078e00ff */
[----:B------:R-:W-:-:S07]  /*0d40*/  LOP3.LUT R0, R5, R0, R6, 0xfe, !PT ;  /* 0x0000000005007212 */ /* 0x000fce00078efe06 */
.L_x_10751:
[----:B------:R-:W-:Y:S05]  /*0d50*/  BSYNC B0 ;  /* 0x0000000000007941 */ /* 0x000fea0003800000 */
.L_x_10750:
[----:B------:R-:W-:Y:S01]  /*0d60*/  FSETP.NEU.FTZ.AND P0, PT, R0, RZ, PT ;  /* 0x000000ff0000720b */ /* 0x000fe20003f1d000 */
[----:B------:R-:W-:-:S12]  /*0d70*/  BRA `(.L_x_10731) ;  /* 0x0000000000a47947 */ /* 0x000fd80003800000 */
.L_x_10743:
        /* <DEDUP_REMOVED lines=14> */
.L_x_10757:
[----:B------:R-:W-:Y:S05]  /*0e60*/  BSYNC B0 ;  /* 0x0000000000007941 */ /* 0x000fea0003800000 */
.L_x_10756:
[----:B------:R-:W-:Y:S01]  /*0e70*/  FSETP.NEU.FTZ.AND P0, PT, R0, RZ, PT ;  /* 0x000000ff0000720b */ /* 0x000fe20003f1d000 */
[----:B------:R-:W-:-:S12]  /*0e80*/  BRA `(.L_x_10731) ;  /* 0x0000000000607947 */ /* 0x000fd80003800000 */
.L_x_10730:
        /* <DEDUP_REMOVED lines=16> */
.L_x_10758:
[----:B------:R-:W-:Y:S01]  /*0f90*/  PLOP3.LUT P0, PT, PT, PT, PT, 0x8, 0x0 ;  /* 0x000000000000781c */ /* 0x000fe20003f0e170 */
[----:B------:R-:W-:-:S12]  /*0fa0*/  BRA `(.L_x_10731) ;  /* 0x0000000000187947 */ /* 0x000fd80003800000 */
.L_x_10755:
[----:B------:R-:W2:Y:S02]  /*0fb0*/  LDG.E.64 R4, desc[UR36][R4.64] ;  /* 0x0000002404047981 */ /* 0x000ea4000c1e1b00 */
[----:B--2---:R-:W-:-:S04]  /*0fc0*/  ISETP.NE.U32.AND P0, PT, R4, RZ, PT ;  /* 0x000000ff0400720c */ /* 0x004fc80003f05070 */
[----:B------:R-:W-:Y:S01]  /*0fd0*/  ISETP.NE.AND.EX P0, PT, R5, RZ, PT, P0 ;  /* 0x000000ff0500720c */ /* 0x000fe20003f05300 */
[----:B------:R-:W-:-:S12]  /*0fe0*/  BRA `(.L_x_10731) ;  /* 0x0000000000087947 */ /* 0x000fd80003800000 */
.L_x_10754:
[----:B------:R-:W2:Y:S02]  /*0ff0*/  LDG.E R4, desc[UR36][R4.64] ;  /* 0x0000002404047981 */ /* 0x000ea4000c1e1900 */
[----:B--2---:R-:W-:-:S13]  /*1000*/  ISETP.NE.AND P0, PT, R4, RZ, PT ;  /* 0x000000ff0400720c */ /* 0x004fda0003f05270 */
.L_x_10731:
[----:B------:R-:W0:Y:S01]  /*1010*/  S2R R19, SR_TID.X ;  /* 0x0000000000137919 */ /* 0x000e220000002100 */
[----:B------:R-:W-:Y:S01]  /*1020*/  SEL R24, RZ, 0x1, !P0 ;  /* 0x00000001ff187807 */ /* 0x000fe20004000000 */
[----:B0-----:R-:W-:-:S07]  /*1030*/  VIADD R19, R19, 0x80 ;  /* 0x0000008013137836 */ /* 0x001fce0000000000 */
.L_x_10725:
[----:B------:R-:W-:Y:S05]  /*1040*/  BSYNC B6 ;  /* 0x0000000000067941 */ /* 0x000fea0003800000 */
.L_x_10724:
[----:B------:R-:W-:Y:S01]  /*1050*/  ISETP.GE.AND P0, PT, R19, R22, PT ;  /* 0x000000161300720c */ /* 0x000fe20003f06270 */
[----:B------:R-:W-:-:S12]  /*1060*/  BSSY B6, `(.L_x_10759) ;  /* 0x00000f9000067945 */ /* 0x000fd80003800000 */
        /* <DEDUP_REMOVED lines=22> */
.L_x_10764:
[----:B------:R-:W2:Y:S02]  /*11d0*/  LDG.E.U8 R4, desc[UR36][R4.64] ;  /* 0x0000002404047981 */ /* 0x000ea4000c1e1100 */
[----:B--2---:R-:W-:Y:S01]  /*11e0*/  ISETP.NE.AND P0, PT, R4, RZ, PT ;  /* 0x000000ff0400720c */ /* 0x004fe20003f05270 */
[----:B------:R-:W-:-:S12]  /*11f0*/  BRA `(.L_x_10766) ;  /* 0x0000000c00747947 */ /* 0x000fd80003800000 */
.L_x_10763:
        /* <DEDUP_REMOVED lines=10> */
.L_x_10768:
[----:B------:R-:W2:Y:S02]  /*12a0*/  LDG.E R4, desc[UR36][R4.64] ;  /* 0x0000002404047981 */ /* 0x000ea4000c1e1900 */
[----:B--2---:R-:W-:Y:S01]  /*12b0*/  ISETP.NE.AND P0, PT, R4, RZ, PT ;  /* 0x000000ff0400720c */ /* 0x004fe20003f05270 */
[----:B------:R-:W-:-:S12]  /*12c0*/  BRA `(.L_x_10766) ;  /* 0x0000000c00407947 */ /* 0x000fd80003800000 */
.L_x_10767:
[----:B------:R-:W2:Y:S02]  /*12d0*/  LDG.E.U16 R4, desc[UR36][R4.64] ;  /* 0x0000002404047981 */ /* 0x000ea4000c1e1500 */
[----:B--2---:R-:W-:Y:S01]  /*12e0*/  ISETP.NE.AND P0, PT, R4, RZ, PT ;  /* 0x000000ff0400720c */ /* 0x004fe20003f05270 */
[----:B------:R-:W-:-:S12]  /*12f0*/  BRA `(.L_x_10766) ;  /* 0x0000000c00347947 */ /* 0x000fd80003800000 */
.L_x_10762:
        /* <DEDUP_REMOVED lines=9> */
.L_x_10770:
[----:B------:R-:W2:Y:S02]  /*1390*/  LDG.E.U16 R0, desc[UR36][R4.64] ;  /* 0x0000002404007981 */ /* 0x000ea4000c1e1500 */
[----:B--2---:R-:W-:-:S05]  /*13a0*/  HADD2.F32 R0, -RZ, R0.H0_H0 ;  /* 0x20000000ff007230 */ /* 0x004fca0000004100 */
[----:B------:R-:W-:Y:S01]  /*13b0*/  FSETP.NEU.FTZ.AND P0, PT, R0, RZ, PT ;  /* 0x000000ff0000720b */ /* 0x000fe20003f1d000 */
[----:B------:R-:W-:-:S12]  /*13c0*/  BRA `(.L_x_10766) ;  /* 0x0000000c00007947 */ /* 0x000fd80003800000 */
.L_x_10769:
        /* <DEDUP_REMOVED lines=11> */
.L_x_10772:
        /* <DEDUP_REMOVED lines=10> */
.L_x_10771:
[----:B------:R-:W2:Y:S02]  /*1520*/  LDG.E.64 R4, desc[UR36][R4.64] ;  /* 0x0000002404047981 */ /* 0x000ea4000c1e1b00 */
[----:B--2---:R-:W-:Y:S01]  /*1530*/  DSETP.NEU.AND P0, PT, R4, RZ, PT ;  /* 0x000000ff0400722a */ /* 0x004fe20003f0d000 */
[----:B------:R-:W-:-:S13]  /*1540*/  BRA `(.L_x_10766) ;  /* 0x0000000800a07947 */ /* 0x000fda0003800000 */
.L_x_10761:
        /* <DEDUP_REMOVED lines=11> */
.L_x_10775:
[----:B------:R-:W2:Y:S02]  /*1600*/  LDG.E.128 R4, desc[UR36][R4.64] ;  /* 0x0000002404047981 */ /* 0x000ea4000c1e1d00 */
[----:B--2---:R-:W-:-:S06]  /*1610*/  DSETP.NEU.AND P0, PT, R6, RZ, PT ;  /* 0x000000ff0600722a */ /* 0x004fcc0003f0d000 */
[----:B------:R-:W-:Y:S01]  /*1620*/  DSETP.NEU.OR P0, PT, R4, RZ, P0 ;  /* 0x000000ff0400722a */ /* 0x000fe2000070d400 */
[----:B------:R-:W-:-:S13]  /*1630*/  BRA `(.L_x_10766) ;  /* 0x0000000800647947 */ /* 0x000fda0003800000 */
.L_x_10774:
        /* <DEDUP_REMOVED lines=27> */
.L_x_10777:
        /* <DEDUP_REMOVED lines=14> */
.L_x_10776:
[----:B------:R-:W2:Y:S02]  /*18d0*/  LDG.E.U16 R0, desc[UR36][R4.64] ;  /* 0x0000002404007981 */ /* 0x000ea4000c1e1500 */
[----:B--2---:R-:W-:-:S05]  /*18e0*/  IMAD.U32 R0, R0, 0x10000, RZ ;  /* 0x0001000000007824 */ /* 0x004fca00078e00ff */
[----:B------:R-:W-:Y:S01]  /*18f0*/  FSETP.NEU.FTZ.AND P0, PT, R0, RZ, PT ;  /* 0x000000ff0000720b */ /* 0x000fe20003f1d000 */
[----:B------:R-:W-:-:S12]  /*1900*/  BRA `(.L_x_10766) ;  /* 0x0000000400b07947 */ /* 0x000fd80003800000 */
.L_x_10773:
        /* <DEDUP_REMOVED lines=11> */
.L_x_10780:
        /* <DEDUP_REMOVED lines=21> */
.L_x_10784:
[----:B------:R-:W-:Y:S05]  /*1b10*/  BSYNC B1 ;  /* 0x0000000000017941 */ /* 0x000fea0003800000 */
.L_x_10783:
[----:B------:R-:W-:Y:S01]  /*1b20*/  LEA R5, R0, 0x3b800000, 0x17 ;  /* 0x3b80000000057811 */ /* 0x000fe200078eb8ff */
[----:B------:R-:W-:-:S05]  /*1b30*/  IMAD.SHL.U32 R0, R3, 0x100000, RZ ;  /* 0x0010000003007824 */ /* 0x000fca00078e00ff */
[----:B------:R-:W-:-:S07]  /*1b40*/  LOP3.LUT R0, R5, R0, R6, 0xfe, !PT ;  /* 0x0000000005007212 */ /* 0x000fce00078efe06 */
.L_x_10782:
[----:B------:R-:W-:Y:S05]  /*1b50*/  BSYNC B0 ;  /* 0x0000000000007941 */ /* 0x000fea0003800000 */
.L_x_10781:
[----:B------:R-:W-:Y:S01]  /*1b60*/  FSETP.NEU.FTZ.AND P0, PT, R0, RZ, PT ;  /* 0x000000ff0000720b */ /* 0x000fe20003f1d000 */
[----:B------:R-:W-:-:S12]  /*1b70*/  BRA `(.L_x_10766) ;  /* 0x0000000400147947 */ /* 0x000fd80003800000 */
.L_x_10779:
        /* <DEDUP_REMOVED lines=21> */
.L_x_10788:
[----:B------:R-:W-:Y:S05]  /*1cd0*/  BSYNC B1 ;  /* 0x0000000000017941 */ /* 0x000fea0003800000 */
.L_x_10787:
[----:B------:R-:W-:Y:S01]  /*1ce0*/  LEA R5, R0, 0x37800000, 0x17 ;  /* 0x3780000000057811 */ /* 0x000fe200078eb8ff */
[----:B------:R-:W-:-:S05]  /*1cf0*/  IMAD.SHL.U32 R0, R3, 0x200000, RZ ;  /* 0x0020000003007824 */ /* 0x000fca00078e00ff */
[----:B------:R-:W-:-:S07]  /*1d00*/  LOP3.LUT R0, R5, R0, R6, 0xfe, !PT ;  /* 0x0000000005007212 */ /* 0x000fce00078efe06 */
.L_x_10786:
[----:B------:R-:W-:Y:S05]  /*1d10*/  BSYNC B0 ;  /* 0x0000000000007941 */ /* 0x000fea0003800000 */
.L_x_10785:
[----:B------:R-:W-:Y:S01]  /*1d20*/  FSETP.NEU.FTZ.AND P0, PT, R0, RZ, PT ;  /* 0x000000ff0000720b */ /* 0x000fe20003f1d000 */
[----:B------:R-:W-:-:S12]  /*1d30*/  BRA `(.L_x_10766) ;  /* 0x0000000000a47947 */ /* 0x000fd80003800000 */
.L_x_10778:
        /* <DEDUP_REMOVED lines=14> */
.L_x_10792:
[----:B------:R-:W-:Y:S05]  /*1e20*/  BSYNC B0 ;  /* 0x0000000000007941 */ /* 0x000fea0003800000 */
.L_x_10791:
[----:B------:R-:W-:Y:S01]  /*1e30*/  FSETP.NEU.FTZ.AND P0, PT, R0, RZ, PT ;  /* 0x000000ff0000720b */ /* 0x000fe20003f1d000 */
[----:B------:R-:W-:-:S12]  /*1e40*/  BRA `(.L_x_10766) ;  /* 0x0000000000607947 */ /* 0x000fd80003800000 */
.L_x_10765:
        /* <DEDUP_REMOVED lines=16> */
.L_x_10793:
[----:B------:R-:W-:Y:S01]  /*1f50*/  PLOP3.LUT P0, PT, PT, PT, PT, 0x8, 0x0 ;  /* 0x000000000000781c */ /* 0x000fe20003f0e170 */
[----:B------:R-:W-:-:S12]  /*1f60*/  BRA `(.L_x_10766) ;  /* 0x0000000000187947 */ /* 0x000fd80003800000 */
.L_x_10790:
[----:B------:R-:W2:Y:S02]  /*1f70*/  LDG.E.64 R4, desc[UR36][R4.64] ;  /* 0x0000002404047981 */ /* 0x000ea4000c1e1b00 */
[----:B--2---:R-:W-:-:S04]  /*1f80*/  ISETP.NE.U32.AND P0, PT, R4, RZ, PT ;  /* 0x000000ff0400720c */ /* 0x004fc80003f05070 */
[----:B------:R-:W-:Y:S01]  /*1f90*/  ISETP.NE.AND.EX P0, PT, R5, RZ, PT, P0 ;  /* 0x000000ff0500720c */ /* 0x000fe20003f05300 */
[----:B------:R-:W-:-:S12]  /*1fa0*/  BRA `(.L_x_10766) ;  /* 0x0000000000087947 */ /* 0x000fd80003800000 */
.L_x_10789:
[----:B------:R-:W2:Y:S02]  /*1fb0*/  LDG.E R4, desc[UR36][R4.64] ;  /* 0x0000002404047981 */ /* 0x000ea4000c1e1900 */
[----:B--2---:R-:W-:-:S13]  /*1fc0*/  ISETP.NE.AND P0, PT, R4, RZ, PT ;  /* 0x000000ff0400720c */ /* 0x004fda0003f05270 */
.L_x_10766:
[----:B------:R-:W-:Y:S01]  /*1fd0*/  SEL R23, RZ, 0x1, !P0 ;  /* 0x00000001ff177807 */ /* 0x000fe20004000000 */
[----:B------:R-:W-:-:S07]  /*1fe0*/  VIADD R19, R19, 0x80 ;  /* 0x0000008013137836 */ /* 0x000fce0000000000 */
.L_x_10760:
[----:B------:R-:W-:Y:S05]  /*1ff0*/  BSYNC B6 ;  /* 0x0000000000067941 */ /* 0x000fea0003800000 */
.L_x_10759:
[----:B------:R-:W-:Y:S01]  /*2000*/  ISETP.GE.AND P0, PT, R19, R22, PT ;  /* 0x000000161300720c */ /* 0x000fe20003f06270 */
[----:B------:R-:W-:Y:S01]  /*2010*/  BSSY B6, `(.L_x_10794) ;  /* 0x00000fb000067945 */ /* 0x000fe20003800000 */
[----:B------:R-:W-:Y:S02]  /*2020*/  PRMT R16, RZ, 0x7610, R16 ;  /* 0x00007610ff107816 */ /* 0x000fe40000000010 */
[----:B------:R-:W-:-:S09]  /*2030*/  PRMT R17, RZ, 0x7610, R17 ;  /* 0x00007610ff117816 */ /* 0x000fd20000000011 */
        /* <DEDUP_REMOVED lines=22> */
.L_x_10799:
[----:B------:R-:W2:Y:S02]  /*21a0*/  LDG.E.U8 R4, desc[UR36][R4.64] ;  /* 0x0000002404047981 */ /* 0x000ea4000c1e1100 */
[----:B--2---:R-:W-:Y:S01]  /*21b0*/  ISETP.NE.AND P0, PT, R4, RZ, PT ;  /* 0x000000ff0400720c */ /* 0x004fe20003f05270 */
[----:B------:R-:W-:-:S12]  /*21c0*/  BRA `(.L_x_10801) ;  /* 0x0000000c00747947 */ /* 0x000fd80003800000 */
.L_x_10798:
        /* <DEDUP_REMOVED lines=10> */
.L_x_10803:
[----:B------:R-:W2:Y:S02]  /*2270*/  LDG.E R4, desc[UR36][R4.64] ;  /* 0x0000002404047981 */ /* 0x000ea4000c1e1900 */
[----:B--2---:R-:W-:Y:S01]  /*2280*/  ISETP.NE.AND P0, PT, R4, RZ, PT ;  /* 0x000000ff0400720c */ /* 0x004fe20003f05270 */
[----:B------:R-:W-:-:S12]  /*2290*/  BRA `(.L_x_10801) ;  /* 0x0000000c00407947 */ /* 0x000fd80003800000 */
.L_x_10802:
[----:B------:R-:W2:Y:S02]  /*22a0*/  LDG.E.U16 R4, desc[UR36][R4.64] ;  /* 0x0000002404047981 */ /* 0x000ea4000c1e1500 */
[----:B--2---:R-:W-:Y:S01]  /*22b0*/  ISETP.NE.AND P0, PT, R4, RZ, PT ;  /* 0x000000ff0400720c */ /* 0x004fe20003f05270 */
[----:B------:R-:W-:-:S12]  /*22c0*/  BRA `(.L_x_10801) ;  /* 0x0000000c00347947 */ /* 0x000fd80003800000 */
.L_x_10797:
        /* <DEDUP_REMOVED lines=9> */
.L_x_10805:
[----:B------:R-:W2:Y:S02]  /*2360*/  LDG.E.U16 R0, desc[UR36][R4.64] ;  /* 0x0000002404007981 */ /* 0x000ea4000c1e1500 */
[----:B--2---:R-:W-:-:S05]  /*2370*/  HADD2.F32 R0, -RZ, R0.H0_H0 ;  /* 0x20000000ff007230 */ /* 0x004fca0000004100 */
[----:B------:R-:W-:Y:S01]  /*2380*/  FSETP.NEU.FTZ.AND P0, PT, R0, RZ, PT ;  /* 0x000000ff0000720b */ /* 0x000fe20003f1d000 */
[----:B------:R-:W-:-:S12]  /*2390*/  BRA `(.L_x_10801) ;  /* 0x0000000c00007947 */ /* 0x000fd80003800000 */
.L_x_10804:
        /* <DEDUP_REMOVED lines=11> */
.L_x_10807:
        /* <DEDUP_REMOVED lines=10> */
.L_x_10806:
[----:B------:R-:W2:Y:S02]  /*24f0*/  LDG.E.64 R4, desc[UR36][R4.64] ;  /* 0x0000002404047981 */ /* 0x000ea4000c1e1b00 */
[----:B--2---:R-:W-:Y:S01]  /*2500*/  DSETP.NEU.AND P0, PT, R4, RZ, PT ;  /* 0x000000ff0400722a */ /* 0x004fe20003f0d000 */
[----:B------:R-:W-:-:S13]  /*2510*/  BRA `(.L_x_10801) ;  /* 0x0000000800a07947 */ /* 0x000fda0003800000 */
.L_x_10796:
        /* <DEDUP_REMOVED lines=11> */
.L_x_10810:
[----:B------:R-:W2:Y:S02]  /*25d0*/  LDG.E.128 R4, desc[UR36][R4.64] ;  /* 0x0000002404047981 */ /* 0x000ea4000c1e1d00 */
[----:B--2---:R-:W-:-:S06]  /*25e0*/  DSETP.NEU.AND P0, PT, R6, RZ, PT ;  /* 0x000000ff0600722a */ /* 0x004fcc0003f0d000 */
[----:B------:R-:W-:Y:S01]  /*25f0*/  DSETP.NEU.OR P0, PT, R4, RZ, P0 ;  /* 0x000000ff0400722a */ /* 0x000fe2000070d400 */
[----:B------:R-:W-:-:S13]  /*2600*/  BRA `(.L_x_10801) ;  /* 0x0000000800647947 */ /* 0x000fda0003800000 */
.L_x_10809:
        /* <DEDUP_REMOVED lines=27> */
.L_x_10812:
        /* <DEDUP_REMOVED lines=14> */
.L_x_10811:
[----:B------:R-:W2:Y:S02]  /*28a0*/  LDG.E.U16 R0, desc[UR36][R4.64] ;  /* 0x0000002404007981 */ /* 0x000ea4000c1e1500 */
[----:B--2---:R-:W-:-:S05]  /*28b0*/  IMAD.U32 R0, R0, 0x10000, RZ ;  /* 0x0001000000007824 */ /* 0x004fca00078e00ff */
[----:B------:R-:W-:Y:S01]  /*28c0*/  FSETP.NEU.FTZ.AND P0, PT, R0, RZ, PT ;  /* 0x000000ff0000720b */ /* 0x000fe20003f1d000 */
[----:B------:R-:W-:-:S12]  /*28d0*/  BRA `(.L_x_10801) ;  /* 0x0000000400b07947 */ /* 0x000fd80003800000 */
.L_x_10808:
        /* <DEDUP_REMOVED lines=11> */
.L_x_10815:
        /* <DEDUP_REMOVED lines=21> */
.L_x_10819:
[----:B------:R-:W-:Y:S05]  /*2ae0*/  BSYNC B1 ;  /* 0x0000000000017941 */ /* 0x000fea0003800000 */
.L_x_10818:
[----:B------:R-:W-:Y:S01]  /*2af0*/  LEA R5, R0, 0x3b800000, 0x17 ;  /* 0x3b80000000057811 */ /* 0x000fe200078eb8ff */
[----:B------:R-:W-:-:S05]  /*2b00*/  IMAD.SHL.U32 R0, R3, 0x100000, RZ ;  /* 0x0010000003007824 */ /* 0x000fca00078e00ff */
[----:B------:R-:W-:-:S07]  /*2b10*/  LOP3.LUT R0, R5, R0, R6, 0xfe, !PT ;  /* 0x0000000005007212 */ /* 0x000fce00078efe06 */
.L_x_10817:
[----:B------:R-:W-:Y:S05]  /*2b20*/  BSYNC B0 ;  /* 0x0000000000007941 */ /* 0x000fea0003800000 */
.L_x_10816:
[----:B------:R-:W-:Y:S01]  /*2b30*/  FSETP.NEU.FTZ.AND P0, PT, R0, RZ, PT ;  /* 0x000000ff0000720b */ /* 0x000fe20003f1d000 */
[----:B------:R-:W-:-:S12]  /*2b40*/  BRA `(.L_x_10801) ;  /* 0x0000000400147947 */ /* 0x000fd80003800000 */
.L_x_10814:
        /* <DEDUP_REMOVED lines=21> */
.L_x_10823:
[----:B------:R-:W-:Y:S05]  /*2ca0*/  BSYNC B1 ;  /* 0x0000000000017941 */ /* 0x000fea0003800000 */
.L_x_10822:
[----:B------:R-:W-:Y:S01]  /*2cb0*/  LEA R5, R0, 0x37800000, 0x17 ;  /* 0x3780000000057811 */ /* 0x000fe200078eb8ff */
[----:B------:R-:W-:-:S05]  /*2cc0*/  IMAD.SHL.U32 R0, R3, 0x200000, RZ ;  /* 0x0020000003007824 */ /* 0x000fca00078e00ff */
[----:B------:R-:W-:-:S07]  /*2cd0*/  LOP3.LUT R0, R5, R0, R6, 0xfe, !PT ;  /* 0x0000000005007212 */ /* 0x000fce00078efe06 */
.L_x_10821:
[----:B------:R-:W-:Y:S05]  /*2ce0*/  BSYNC B0 ;  /* 0x0000000000007941 */ /* 0x000fea0003800000 */
.L_x_10820:
[----:B------:R-:W-:Y:S01]  /*2cf0*/  FSETP.NEU.FTZ.AND P0, PT, R0, RZ, PT ;  /* 0x000000ff0000720b */ /* 0x000fe20003f1d000 */
[----:B------:R-:W-:-:S12]  /*2d00*/  BRA `(.L_x_10801) ;  /* 0x0000000000a47947 */ /* 0x000fd80003800000 */
.L_x_10813:
        /* <DEDUP_REMOVED lines=14> */
.L_x_10827:
[----:B------:R-:W-:Y:S05]  /*2df0*/  BSYNC B0 ;  /* 0x0000000000007941 */ /* 0x000fea0003800000 */
.L_x_10826:
[----:B------:R-:W-:Y:S01]  /*2e00*/  FSETP.NEU.FTZ.AND P0, PT, R0, RZ, PT ;  /* 0x000000ff0000720b */ /* 0x000fe20003f1d000 */
[----:B------:R-:W-:-:S12]  /*2e10*/  BRA `(.L_x_10801) ;  /* 0x0000000000607947 */ /* 0x000fd80003800000 */
.L_x_10800:
        /* <DEDUP_REMOVED lines=16> */
.L_x_10828:
[----:B------:R-:W-:Y:S01]  /*2f20*/  PLOP3.LUT P0, PT, PT, PT, PT, 0x8, 0x0 ;  /* 0x000000000000781c */ /* 0x000fe20003f0e170 */
[----:B------:R-:W-:-:S12]  /*2f30*/  BRA `(.L_x_10801) ;  /* 0x0000000000187947 */ /* 0x000fd80003800000 */
.L_x_10825:
[----:B------:R-:W2:Y:S02]  /*2f40*/  LDG.E.64 R4, desc[UR36][R4.64] ;  /* 0x0000002404047981 */ /* 0x000ea4000c1e1b00 */
[----:B--2---:R-:W-:-:S04]  /*2f50*/  ISETP.NE.U32.AND P0, PT, R4, RZ, PT ;  /* 0x000000ff0400720c */ /* 0x004fc80003f05070 */
[----:B------:R-:W-:Y:S01]  /*2f60*/  ISETP.NE.AND.EX P0, PT, R5, RZ, PT, P0 ;  /* 0x000000ff0500720c */ /* 0x000fe20003f05300 */
[----:B------:R-:W-:-:S12]  /*2f70*/  BRA `(.L_x_10801) ;  /* 0x0000000000087947 */ /* 0x000fd80003800000 */
.L_x_10824:
[----:B------:R-:W2:Y:S02]  /*2f80*/  LDG.E R4, desc[UR36][R4.64] ;  /* 0x0000002404047981 */ /* 0x000ea4000c1e1900 */
[----:B--2---:R-:W-:-:S13]  /*2f90*/  ISETP.NE.AND P0, PT, R4, RZ, PT ;  /* 0x000000ff0400720c */ /* 0x004fda0003f05270 */
.L_x_10801:
[----:B------:R-:W-:Y:S01]  /*2fa0*/  SEL R17, RZ, 0x1, !P0 ;  /* 0x00000001ff117807 */ /* 0x000fe20004000000 */
[----:B------:R-:W-:-:S07]  /*2fb0*/  VIADD R19, R19, 0x80 ;  /* 0x0000008013137836 */ /* 0x000fce0000000000 */
.L_x_10795:
[----:B------:R-:W-:Y:S05]  /*2fc0*/  BSYNC B6 ;  /* 0x0000000000067941 */ /* 0x000fea0003800000 */
.L_x_10794:
[----:B------:R-:W-:Y:S01]  /*2fd0*/  ISETP.GE.AND P0, PT, R19, R22, PT ;  /* 0x000000161300720c */ /* 0x000fe20003f06270 */
[----:B------:R-:W-:-:S12]  /*2fe0*/  BSSY B6, `(.L_x_10829) ;  /* 0x00000f7000067945 */ /* 0x000fd80003800000 */
[----:B------:R-:W-:Y:S05]  /*2ff0*/  @P0 BRA `(.L_x_10830) ;  /* 0x0000000c00d40947 */ /* 0x000fea0003800000 */
        /* <DEDUP_REMOVED lines=20> */
.L_x_10834:
[----:B------:R-:W2:Y:S02]  /*3140*/  LDG.E.U8 R4, desc[UR36][R4.64] ;  /* 0x0000002404047981 */ /* 0x000ea4000c1e1100 */
[----:B--2---:R-:W-:Y:S01]  /*3150*/  ISETP.NE.AND P0, PT, R4, RZ, PT ;  /* 0x000000ff0400720c */ /* 0x004fe20003f05270 */
[----:B------:R-:W-:-:S12]  /*3160*/  BRA `(.L_x_10836) ;  /* 0x0000000c00747947 */ /* 0x000fd80003800000 */
.L_x_10833:
        /* <DEDUP_REMOVED lines=10> */
.L_x_10838:
[----:B------:R-:W2:Y:S02]  /*3210*/  LDG.E R4, desc[UR36][R4.64] ;  /* 0x0000002404047981 */ /* 0x000ea4000c1e1900 */
[----:B--2---:R-:W-:Y:S01]  /*3220*/  ISETP.NE.AND P0, PT, R4, RZ, PT ;  /* 0x000000ff0400720c */ /* 0x004fe20003f05270 */
[----:B------:R-:W-:-:S12]  /*3230*/  BRA `(.L_x_10836) ;  /* 0x0000000c00407947 */ /* 0x000fd80003800000 */
.L_x_10837:
[----:B------:R-:W2:Y:S02]  /*3240*/  LDG.E.U16 R4, desc[UR36][R4.64] ;  /* 0x0000002404047981 */ /* 0x000ea4000c1e1500 */
[----:B--2---:R-:W-:Y:S01]  /*3250*/  ISETP.NE.AND P0, PT, R4, RZ, PT ;  /* 0x000000ff0400720c */ /* 0x004fe20003f05270 */
[----:B------:R-:W-:-:S12]  /*3260*/  BRA `(.L_x_10836) ;  /* 0x0000000c00347947 */ /* 0x000fd80003800000 */
.L_x_10832:
        /* <DEDUP_REMOVED lines=9> */
.L_x_10840:
[----:B------:R-:W2:Y:S02]  /*3300*/  LDG.E.U16 R0, desc[UR36][R4.64] ;  /* 0x0000002404007981 */ /* 0x000ea4000c1e1500 */
[----:B--2---:R-:W-:-:S05]  /*3310*/  HADD2.F32 R0, -RZ, R0.H0_H0 ;  /* 0x20000000ff007230 */ /* 0x004fca0000004100 */
[----:B------:R-:W-:Y:S01]  /*3320*/  FSETP.NEU.FTZ.AND P0, PT, R0, RZ, PT ;  /* 0x000000ff0000720b */ /* 0x000fe20003f1d000 */
[----:B------:R-:W-:-:S12]  /*3330*/  BRA `(.L_x_10836) ;  /* 0x0000000c00007947 */ /* 0x000fd80003800000 */
.L_x_10839:
        /* <DEDUP_REMOVED lines=11> */
.L_x_10842:
        /* <DEDUP_REMOVED lines=10> */
.L_x_10841:
[----:B------:R-:W2:Y:S02]  /*3490*/  LDG.E.64 R4, desc[UR36][R4.64] ;  /* 0x0000002404047981 */ /* 0x000ea4000c1e1b00 */
[----:B--2---:R-:W-:Y:S01]  /*34a0*/  DSETP.NEU.AND P0, PT, R4, RZ, PT ;  /* 0x000000ff0400722a */ /* 0x004fe20003f0d000 */
[----:B------:R-:W-:-:S13]  /*34b0*/  BRA `(.L_x_10836) ;  /* 0x0000000800a07947 */ /* 0x000fda0003800000 */
.L_x_10831:
        /* <DEDUP_REMOVED lines=11> */
.L_x_10845:
[----:B------:R-:W2:Y:S02]  /*3570*/  LDG.E.128 R4, desc[UR36][R4.64] ;  /* 0x0000002404047981 */ /* 0x000ea4000c1e1d00 */
[----:B--2---:R-:W-:-:S06]  /*3580*/  DSETP.NEU.AND P0, PT, R6, RZ, PT ;  /* 0x000000ff0600722a */ /* 0x004fcc0003f0d000 */
[----:B------:R-:W-:Y:S01]  /*3590*/  DSETP.NEU.OR P0, PT, R4, RZ, P0 ;  /* 0x000000ff0400722a */ /* 0x000fe2000070d400 */
[----:B------:R-:W-:-:S13]  /*35a0*/  BRA `(.L_x_10836) ;  /* 0x0000000800647947 */ /* 0x000fda0003800000 */
.L_x_10844:
        /* <DEDUP_REMOVED lines=27> */
.L_x_10847:
        /* <DEDUP_REMOVED lines=14> */
.L_x_10846:
[----:B------:R-:W2:Y:S02]  /*3840*/  LDG.E.U16 R0, desc[UR36][R4.64] ;  /* 0x0000002404007981 */ /* 0x000ea4000c1e1500 */
[----:B--2---:R-:W-:-:S05]  /*3850*/  IMAD.U32 R0, R0, 0x10000, RZ ;  /* 0x0001000000007824 */ /* 0x004fca00078e00ff */
[----:B------:R-:W-:Y:S01]  /*3860*/  FSETP.NEU.FTZ.AND P0, PT, R0, RZ, PT ;  /* 0x000000ff0000720b */ /* 0x000fe20003f1d000 */
[----:B------:R-:W-:-:S12]  /*3870*/  BRA `(.L_x_10836) ;  /* 0x0000000400b07947 */ /* 0x000fd80003800000 */
.L_x_10843:
        /* <DEDUP_REMOVED lines=11> */
.L_x_10850:
        /* <DEDUP_REMOVED lines=21> */
.L_x_10854:
[----:B------:R-:W-:Y:S05]  /*3a80*/  BSYNC B1 ;  /* 0x0000000000017941 */ /* 0x000fea0003800000 */
.L_x_10853:
[----:B------:R-:W-:Y:S01]  /*3a90*/  LEA R5, R0, 0x3b800000, 0x17 ;  /* 0x3b80000000057811 */ /* 0x000fe200078eb8ff */
[----:B------:R-:W-:-:S05]  /*3aa0*/  IMAD.SHL.U32 R0, R3, 0x100000, RZ ;  /* 0x0010000003007824 */ /* 0x000fca00078e00ff */
[----:B------:R-:W-:-:S07]  /*3ab0*/  LOP3.LUT R0, R5, R0, R6, 0xfe, !PT ;  /* 0x0000000005007212 */ /* 0x000fce00078efe06 */
.L_x_10852:
[----:B------:R-:W-:Y:S05]  /*3ac0*/  BSYNC B0 ;  /* 0x0000000000007941 */ /* 0x000fea0003800000 */
.L_x_10851:
[----:B------:R-:W-:Y:S01]  /*3ad0*/  FSETP.NEU.FTZ.AND P0, PT, R0, RZ, PT ;  /* 0x000000ff0000720b */ /* 0x000fe20003f1d000 */
[----:B------:R-:W-:-:S12]  /*3ae0*/  BRA `(.L_x_10836) ;  /* 0x0000000400147947 */ /* 0x000fd80003800000 */
.L_x_10849:
        /* <DEDUP_REMOVED lines=21> */
.L_x_10858:
[----:B------:R-:W-:Y:S05]  /*3c40*/  BSYNC B1 ;  /* 0x0000000000017941 */ /* 0x000fea0003800000 */
.L_x_10857:
[----:B------:R-:W-:Y:S01]  /*3c50*/  LEA R5, R0, 0x37800000, 0x17 ;  /* 0x3780000000057811 */ /* 0x000fe200078eb8ff */
[----:B------:R-:W-:-:S05]  /*3c60*/  IMAD.SHL.U32 R0, R3, 0x200000, RZ ;  /* 0x0020000003007824 */ /* 0x000fca00078e00ff */
[----:B------:R-:W-:-:S07]  /*3c70*/  LOP3.LUT R0, R5, R0, R6, 0xfe, !PT ;  /* 0x0000000005007212 */ /* 0x000fce00078efe06 */
.L_x_10856:
[----:B------:R-:W-:Y:S05]  /*3c80*/  BSYNC B0 ;  /* 0x0000000000007941 */ /* 0x000fea0003800000 */
.L_x_10855:
[----:B------:R-:W-:Y:S01]  /*3c90*/  FSETP.NEU.FTZ.AND P0, PT, R0, RZ, PT ;  /* 0x000000ff0000720b */ /* 0x000fe20003f1d000 */
[----:B------:R-:W-:-:S12]  /*3ca0*/  BRA `(.L_x_10836) ;  /* 0x0000000000a47947 */ /* 0x000fd80003800000 */
.L_x_10848:
        /* <DEDUP_REMOVED lines=14> */
.L_x_10862:
[----:B------:R-:W-:Y:S05]  /*3d90*/  BSYNC B0 ;  /* 0x0000000000007941 */ /* 0x000fea0003800000 */
.L_x_10861:
[----:B------:R-:W-:Y:S01]  /*3da0*/  FSETP.NEU.FTZ.AND P0, PT, R0, RZ, PT ;  /* 0x000000ff0000720b */ /* 0x000fe20003f1d000 */
[----:B------:R-:W-:-:S12]  /*3db0*/  BRA `(.L_x_10836) ;  /* 0x0000000000607947 */ /* 0x000fd80003800000 */
.L_x_10835:
        /* <DEDUP_REMOVED lines=16> */
.L_x_10863:
[----:B------:R-:W-:Y:S01]  /*3ec0*/  PLOP3.LUT P0, PT, PT, PT, PT, 0x8, 0x0 ;  /* 0x000000000000781c */ /* 0x000fe20003f0e170 */
[----:B------:R-:W-:-:S12]  /*3ed0*/  BRA `(.L_x_10836) ;  /* 0x0000000000187947 */ /* 0x000fd80003800000 */
.L_x_10860:
[----:B------:R-:W2:Y:S02]  /*3ee0*/  LDG.E.64 R4, desc[UR36][R4.64] ;  /* 0x0000002404047981 */ /* 0x000ea4000c1e1b00 */
[----:B--2---:R-:W-:-:S04]  /*3ef0*/  ISETP.NE.U32.AND P0, PT, R4, RZ, PT ;  /* 0x000000ff0400720c */ /* 0x004fc80003f05070 */
[----:B------:R-:W-:Y:S01]  /*3f00*/  ISETP.NE.AND.EX P0, PT, R5, RZ, PT, P0 ;  /* 0x000000ff0500720c */ /* 0x000fe20003f05300 */
[----:B------:R-:W-:-:S12]  /*3f10*/  BRA `(.L_x_10836) ;  /* 0x0000000000087947 */ /* 0x000fd80003800000 */
.L_x_10859:
[----:B------:R-:W2:Y:S02]  /*3f20*/  LDG.E R4, desc[UR36][R4.64] ;  /* 0x0000002404047981 */ /* 0x000ea4000c1e1900 */
[----:B--2---:R-:W-:-:S13]  /*3f30*/  ISETP.NE.AND P0, PT, R4, RZ, PT ;  /* 0x000000ff0400720c */ /* 0x004fda0003f05270 */
.L_x_10836:
[----:B------:R-:W-:-:S07]  /*3f40*/  SEL R16, RZ, 0x1, !P0 ;  /* 0x00000001ff107807 */ /* 0x000fce0004000000 */
.L_x_10830:
[----:B------:R-:W-:Y:S05]  /*3f50*/  BSYNC B6 ;  /* 0x0000000000067941 */ /* 0x000fea0003800000 */
.L_x_10829:
[----:B------:R-:W0:Y:S01]  /*3f60*/  S2R R19, SR_TID.X ;  /* 0x0000000000137919 */ /* 0x000e220000002100 */
[----:B------:R-:W1:Y:S01]  /*3f70*/  LDC.U8 R18, c[0x0][0x234] ;  /* 0x00008d00ff127b82 */ /* 0x000e620000000000 */
[----:B------:R-:W-:Y:S01]  /*3f80*/  BSSY B6, `(.L_x_10864) ;  /* 0x00000f0000067945 */ /* 0x000fe20003800000 */
        /* <DEDUP_REMOVED lines=23> */
.L_x_10869:
[----:B------:R0:W-:Y:S01]  /*4100*/  STG.E.U8 desc[UR36][R8.64], R24 ;  /* 0x0000001808007986 */ /* 0x0001e2000c101124 */
[----:B------:R-:W-:Y:S05]  /*4110*/  BRA `(.L_x_10865) ;  /* 0x0000000c00587947 */ /* 0x000fea0003800000 */
.L_x_10868:
        /* <DEDUP_REMOVED lines=10> */
.L_x_10872:
[----:B------:R-:W-:-:S05]  /*41c0*/  LOP3.LUT R3, R24, 0xffff, RZ, 0xc0, !PT ;  /* 0x0000ffff18037812 */ /* 0x000fca00078ec0ff */
[----:B------:R0:W-:Y:S01]  /*41d0*/  STG.E desc[UR36][R8.64], R3 ;  /* 0x0000000308007986 */ /* 0x0001e2000c101924 */
[----:B------:R-:W-:Y:S05]  /*41e0*/  BRA `(.L_x_10865) ;  /* 0x0000000c00247947 */ /* 0x000fea0003800000 */
.L_x_10871:
[----:B------:R0:W-:Y:S01]  /*41f0*/  STG.E.U16 desc[UR36][R8.64], R24 ;  /* 0x0000001808007986 */ /* 0x0001e2000c101524 */
[----:B------:R-:W-:Y:S05]  /*4200*/  BRA `(.L_x_10865) ;  /* 0x0000000c001c7947 */ /* 0x000fea0003800000 */
.L_x_10867:
        /* <DEDUP_REMOVED lines=9> */
.L_x_10874:
[----:B------:R-:W0:Y:S02]  /*42a0*/  I2F.S16 R0, R24 ;  /* 0x0000001800007306 */ /* 0x000e240000101400 */
[----:B0-----:R-:W-:-:S05]  /*42b0*/  F2FP.F16.F32.PACK_AB R0, RZ, R0 ;  /* 0x00000000ff00723e */ /* 0x001fca00000000ff */
[----:B------:R0:W-:Y:S01]  /*42c0*/  STG.E.U16 desc[UR36][R8.64], R0 ;  /* 0x0000000008007986 */ /* 0x0001e2000c101524 */
[----:B------:R-:W-:Y:S05]  /*42d0*/  BRA `(.L_x_10865) ;  /* 0x0000000800e87947 */ /* 0x000fea0003800000 */
.L_x_10873:
        /* <DEDUP_REMOVED lines=10> */
.L_x_10876:
[----:B------:R-:W0:Y:S02]  /*4380*/  I2F.S16 R24, R24 ;  /* 0x0000001800187306 */ /* 0x000e240000101400 */
[----:B0-----:R-:W-:-:S04]  /*4390*/  F2FP.F16.F32.PACK_AB R3, RZ, R24 ;  /* 0x00000018ff03723e */ /* 0x001fc800000000ff */
[----:B------:R-:W-:-:S05]  /*43a0*/  PRMT R3, R3, 0x5410, RZ ;  /* 0x0000541003037816 */ /* 0x000fca00000000ff */
[----:B------:R0:W-:Y:S01]  /*43b0*/  STG.E desc[UR36][R8.64], R3 ;  /* 0x0000000308007986 */ /* 0x0001e2000c101924 */
[----:B------:R-:W-:Y:S05]  /*43c0*/  BRA `(.L_x_10865) ;  /* 0x0000000800ac7947 */ /* 0x000fea0003800000 */
.L_x_10875:
[----:B------:R-:W0:Y:S02]  /*43d0*/  I2F.F64.S16 R24, R24 ;  /* 0x0000001800187312 */ /* 0x000e240000101c00 */
[----:B0-----:R0:W-:Y:S01]  /*43e0*/  STG.E.64 desc[UR36][R8.64], R24 ;  /* 0x0000001808007986 */ /* 0x0011e2000c101b24 */
[----:B------:R-:W-:Y:S05]  /*43f0*/  BRA `(.L_x_10865) ;  /* 0x0000000800a07947 */ /* 0x000fea0003800000 */
.L_x_10866:
        /* <DEDUP_REMOVED lines=10> */
.L_x_10879:
[----:B------:R-:W0:Y:S01]  /*44a0*/  I2F.F64.S16 R4, R24 ;  /* 0x0000001800047312 */ /* 0x000e220000101c00 */
[----:B------:R-:W-:-:S05]  /*44b0*/  CS2R R6, SRZ ;  /* 0x0000000000067805 */ /* 0x000fca000001ff00 */
[----:B0-----:R0:W-:Y:S01]  /*44c0*/  STG.E.128 desc[UR36][R8.64], R4 ;  /* 0x0000000408007986 */ /* 0x0011e2000c101d24 */
[----:B------:R-:W-:Y:S05]  /*44d0*/  BRA `(.L_x_10865) ;  /* 0x0000000800687947 */ /* 0x000fea0003800000 */
.L_x_10878:
        /* <DEDUP_REMOVED lines=21> */
.L_x_10883:
[----:B------:R-:W-:Y:S05]  /*4630*/  BSYNC B0 ;  /* 0x0000000000007941 */ /* 0x000fea0003800000 */
.L_x_10882:
[----:B------:R-:W-:-:S05]  /*4640*/  LOP3.LUT R5, R0, R5, RZ, 0xfc, !PT ;  /* 0x0000000500057212 */ /* 0x000fca00078efcff */
[----:B------:R0:W-:Y:S01]  /*4650*/  STG.E.U8 desc[UR36][R8.64], R5 ;  /* 0x0000000508007986 */ /* 0x0001e2000c101124 */
[----:B------:R-:W-:Y:S05]  /*4660*/  BRA `(.L_x_10865) ;  /* 0x0000000800047947 */ /* 0x000fea0003800000 */
.L_x_10881:
        /* <DEDUP_REMOVED lines=13> */
.L_x_10885:
[----:B------:R-:W-:Y:S01]  /*4740*/  IMAD.MOV.U32 R0, RZ, RZ, 0x7f ;  /* 0x0000007fff007424 */ /* 0x000fe200078e00ff */
[----:B------:R-:W-:-:S04]  /*4750*/  ISETP.GT.U32.AND P0, PT, R3, 0x7f800000, PT ;  /* 0x7f8000000300780c */ /* 0x000fc80003f04070 */
[----:B------:R-:W-:-:S09]  /*4760*/  SEL R0, R0, 0x7c, P0 ;  /* 0x0000007c00007807 */ /* 0x000fd20000000000 */
.L_x_10886:
[----:B------:R-:W-:Y:S05]  /*4770*/  BSYNC B0 ;  /* 0x0000000000007941 */ /* 0x000fea0003800000 */
.L_x_10884:
[----:B------:R-:W-:-:S04]  /*4780*/  LOP3.LUT R3, R5, 0x80000000, RZ, 0xc0, !PT ;  /* 0x8000000005037812 */ /* 0x000fc800078ec0ff */
[----:B------:R-:W-:-:S04]  /*4790*/  SHF.R.U32.HI R3, RZ, 0x18, R3 ;  /* 0x00000018ff037819 */ /* 0x000fc80000011603 */
[----:B------:R-:W-:-:S05]  /*47a0*/  LOP3.LUT R3, R0, R3, RZ, 0xfc, !PT ;  /* 0x0000000300037212 */ /* 0x000fca00078efcff */
[----:B------:R0:W-:Y:S01]  /*47b0*/  STG.E.U8 desc[UR36][R8.64], R3 ;  /* 0x0000000308007986 */ /* 0x0001e2000c101124 */
[----:B------:R-:W-:Y:S05]  /*47c0*/  BRA `(.L_x_10865) ;  /* 0x0000000400ac7947 */ /* 0x000fea0003800000 */
.L_x_10880:
[----:B------:R-:W0:Y:S02]  /*47d0*/  I2F.S16 R0, R24 ;  /* 0x0000001800007306 */ /* 0x000e240000101400 */
[----:B0-----:R-:W-:-:S05]  /*47e0*/  F2FP.BF16.F32.PACK_AB R0, RZ, R0 ;  /* 0x00000000ff00723e */ /* 0x001fca00000010ff */
[----:B------:R0:W-:Y:S01]  /*47f0*/  STG.E.U16 desc[UR36][R8.64], R0 ;  /* 0x0000000008007986 */ /* 0x0001e2000c101524 */
[----:B------:R-:W-:Y:S05]  /*4800*/  BRA `(.L_x_10865) ;  /* 0x00000004009c7947 */ /* 0x000fea0003800000 */
.L_x_10877:
        /* <DEDUP_REMOVED lines=10> */
.L_x_10889:
        /* <DEDUP_REMOVED lines=17> */
.L_x_10892:
[----:B------:R-:W-:-:S04]  /*49c0*/  LOP3.LUT R3, R5, 0x80000000, RZ, 0xc0, !PT ;  /* 0x8000000005037812 */ /* 0x000fc800078ec0ff */
[----:B------:R-:W-:-:S04]  /*49d0*/  SHF.R.U32.HI R3, RZ, 0x18, R3 ;  /* 0x00000018ff037819 */ /* 0x000fc80000011603 */
[----:B------:R-:W-:-:S04]  /*49e0*/  LOP3.LUT R0, R0, R3, RZ, 0xfc, !PT ;  /* 0x0000000300007212 */ /* 0x000fc800078efcff */
[----:B------:R-:W-:-:S07]  /*49f0*/  PRMT R4, R0, 0x7610, R4 ;  /* 0x0000761000047816 */ /* 0x000fce0000000004 */
.L_x_10891:
[----:B------:R-:W-:Y:S05]  /*4a00*/  BSYNC B0 ;  /* 0x0000000000007941 */ /* 0x000fea0003800000 */
.L_x_10890:
[----:B------:R4:W-:Y:S01]  /*4a10*/  STG.E.U8 desc[UR36][R8.64], R4 ;  /* 0x0000000408007986 */ /* 0x0009e2000c101124 */
[----:B------:R-:W-:Y:S05]  /*4a20*/  BRA `(.L_x_10865) ;  /* 0x0000000400147947 */ /* 0x000fea0003800000 */
.L_x_10888:
        /* <DEDUP_REMOVED lines=17> */
.L_x_10895:
[----:B------:R-:W-:-:S04]  /*4b40*/  LOP3.LUT R3, R5, 0x80000000, RZ, 0xc0, !PT ;  /* 0x8000000005037812 */ /* 0x000fc800078ec0ff */
[----:B------:R-:W-:-:S04]  /*4b50*/  SHF.R.U32.HI R3, RZ, 0x18, R3 ;  /* 0x00000018ff037819 */ /* 0x000fc80000011603 */
[----:B------:R-:W-:-:S04]  /*4b60*/  LOP3.LUT R0, R0, R3, RZ, 0xfc, !PT ;  /* 0x0000000300007212 */ /* 0x000fc800078efcff */
[----:B------:R-:W-:-:S07]  /*4b70*/  PRMT R4, R0, 0x7610, R4 ;  /* 0x0000761000047816 */ /* 0x000fce0000000004 */
.L_x_10894:
[----:B------:R-:W-:Y:S05]  /*4b80*/  BSYNC B0 ;  /* 0x0000000000007941 */ /* 0x000fea0003800000 */
.L_x_10893:
[----:B------:R0:W-:Y:S01]  /*4b90*/  STG.E.U8 desc[UR36][R8.64], R4 ;  /* 0x0000000408007986 */ /* 0x0001e2000c101124 */
[----:B------:R-:W-:Y:S05]  /*4ba0*/  BRA `(.L_x_10865) ;  /* 0x0000000000b47947 */ /* 0x000fea0003800000 */
.L_x_10887:
        /* <DEDUP_REMOVED lines=22> */
.L_x_10870:
        /* <DEDUP_REMOVED lines=16> */
.L_x_10898:
[----:B------:R-:W-:Y:S05]  /*4e10*/  BRA `(.L_x_10865) ;  /* 0x0000000000187947 */ /* 0x000fea0003800000 */
.L_x_10897:
[----:B------:R-:W-:Y:S01]  /*4e20*/  LOP3.LUT R24, R24, 0xffff, RZ, 0xc0, !PT ;  /* 0x0000ffff18187812 */ /* 0x000fe200078ec0ff */
[----:B------:R-:W-:-:S05]  /*4e30*/  IMAD.MOV.U32 R25, RZ, RZ, RZ ;  /* 0x000000ffff197224 */ /* 0x000fca00078e00ff */
[----:B------:R2:W-:Y:S01]  /*4e40*/  STG.E.64 desc[UR36][R8.64], R24 ;  /* 0x0000001808007986 */ /* 0x0005e2000c101b24 */
[----:B------:R-:W-:Y:S05]  /*4e50*/  BRA `(.L_x_10865) ;  /* 0x0000000000087947 */ /* 0x000fea0003800000 */
.L_x_10896:
[----:B------:R-:W-:-:S05]  /*4e60*/  LOP3.LUT R3, R24, 0xffff, RZ, 0xc0, !PT ;  /* 0x0000ffff18037812 */ /* 0x000fca00078ec0ff */
[----:B------:R0:W-:Y:S02]  /*4e70*/  STG.E desc[UR36][R8.64], R3 ;  /* 0x0000000308007986 */ /* 0x0001e4000c101924 */
.L_x_10865:
[----:B------:R-:W-:Y:S05]  /*4e80*/  BSYNC B6 ;  /* 0x0000000000067941 */ /* 0x000fea0003800000 */
.L_x_10864:
        /* <DEDUP_REMOVED lines=23> */
.L_x_10904:
[----:B------:R0:W-:Y:S01]  /*5000*/  STG.E.U8 desc[UR36][R8.64], R23 ;  /* 0x0000001708007986 */ /* 0x0001e2000c101124 */
[----:B------:R-:W-:Y:S05]  /*5010*/  BRA `(.L_x_10906) ;  /* 0x0000000c00587947 */ /* 0x000fea0003800000 */
.L_x_10903:
        /* <DEDUP_REMOVED lines=10> */
.L_x_10908:
[----:B------:R-:W-:-:S05]  /*50c0*/  LOP3.LUT R23, R23, 0xffff, RZ, 0xc0, !PT ;  /* 0x0000ffff17177812 */ /* 0x000fca00078ec0ff */
[----:B------:R0:W-:Y:S01]  /*50d0*/  STG.E desc[UR36][R8.64], R23 ;  /* 0x0000001708007986 */ /* 0x0001e2000c101924 */
[----:B------:R-:W-:Y:S05]  /*50e0*/  BRA `(.L_x_10906) ;  /* 0x0000000c00247947 */ /* 0x000fea0003800000 */
.L_x_10907:
[----:B------:R0:W-:Y:S01]  /*50f0*/  STG.E.U16 desc[UR36][R8.64], R23 ;  /* 0x0000001708007986 */ /* 0x0001e2000c101524 */
[----:B------:R-:W-:Y:S05]  /*5100*/  BRA `(.L_x_10906) ;  /* 0x0000000c001c7947 */ /* 0x000fea0003800000 */
.L_x_10902:
        /* <DEDUP_REMOVED lines=9> */
.L_x_10910:
[----:B------:R-:W0:Y:S02]  /*51a0*/  I2F.S16 R0, R23 ;  /* 0x0000001700007306 */ /* 0x000e240000101400 */
[----:B0-----:R-:W-:-:S05]  /*51b0*/  F2FP.F16.F32.PACK_AB R0, RZ, R0 ;  /* 0x00000000ff00723e */ /* 0x001fca00000000ff */
[----:B------:R0:W-:Y:S01]  /*51c0*/  STG.E.U16 desc[UR36][R8.64], R0 ;  /* 0x0000000008007986 */ /* 0x0001e2000c101524 */
[----:B------:R-:W-:Y:S05]  /*51d0*/  BRA `(.L_x_10906) ;  /* 0x0000000800e87947 */ /* 0x000fea0003800000 */
.L_x_10909:
        /* <DEDUP_REMOVED lines=10> */
.L_x_10912:
[----:B------:R-:W0:Y:S02]  /*5280*/  I2F.S16 R23, R23 ;  /* 0x0000001700177306 */ /* 0x000e240000101400 */
[----:B0-----:R-:W-:-:S04]  /*5290*/  F2FP.F16.F32.PACK_AB R3, RZ, R23 ;  /* 0x00000017ff03723e */ /* 0x001fc800000000ff */
[----:B------:R-:W-:-:S05]  /*52a0*/  PRMT R3, R3, 0x5410, RZ ;  /* 0x0000541003037816 */ /* 0x000fca00000000ff */
[----:B------:R0:W-:Y:S01]  /*52b0*/  STG.E desc[UR36][R8.64], R3 ;  /* 0x0000000308007986 */ /* 0x0001e2000c101924 */
[----:B------:R-:W-:Y:S05]  /*52c0*/  BRA `(.L_x_10906) ;  /* 0x0000000800ac7947 */ /* 0x000fea0003800000 */
.L_x_10911:
[----:B------:R-:W0:Y:S02]  /*52d0*/  I2F.F64.S16 R4, R23 ;  /* 0x0000001700047312 */ /* 0x000e240000101c00 */
[----:B0-----:R0:W-:Y:S01]  /*52e0*/  STG.E.64 desc[UR36][R8.64], R4 ;  /* 0x0000000408007986 */ /* 0x0011e2000c101b24 */
[----:B------:R-:W-:Y:S05]  /*52f0*/  BRA `(.L_x_10906) ;  /* 0x0000000800a07947 */ /* 0x000fea0003800000 */
.L_x_10901:
        /* <DEDUP_REMOVED lines=10> */
.L_x_10915:
[----:B------:R-:W0:Y:S01]  /*53a0*/  I2F.F64.S16 R4, R23 ;  /* 0x0000001700047312 */ /* 0x000e220000101c00 */
[----:B------:R-:W-:-:S05]  /*53b0*/  CS2R R6, SRZ ;  /* 0x0000000000067805 */ /* 0x000fca000001ff00 */
[----:B0-----:R0:W-:Y:S01]  /*53c0*/  STG.E.128 desc[UR36][R8.64], R4 ;  /* 0x0000000408007986 */ /* 0x0011e2000c101d24 */
[----:B------:R-:W-:Y:S05]  /*53d0*/  BRA `(.L_x_10906) ;  /* 0x0000000800687947 */ /* 0x000fea0003800000 */
.L_x_10914:
        /* <DEDUP_REMOVED lines=21> */
.L_x_10919:
[----:B------:R-:W-:Y:S05]  /*5530*/  BSYNC B0 ;  /* 0x0000000000007941 */ /* 0x000fea0003800000 */
.L_x_10918:
[----:B------:R-:W-:-:S05]  /*5540*/  LOP3.LUT R5, R0, R5, RZ, 0xfc, !PT ;  /* 0x0000000500057212 */ /* 0x000fca00078efcff */
[----:B------:R0:W-:Y:S01]  /*5550*/  STG.E.U8 desc[UR36][R8.64], R5 ;  /* 0x0000000508007986 */ /* 0x0001e2000c101124 */
[----:B------:R-:W-:Y:S05]  /*5560*/  BRA `(.L_x_10906) ;  /* 0x0000000800047947 */ /* 0x000fea0003800000 */
.L_x_10917:
        /* <DEDUP_REMOVED lines=13> */
.L_x_10921:
[----:B------:R-:W-:Y:S01]  /*5640*/  IMAD.MOV.U32 R0, RZ, RZ, 0x7f ;  /* 0x0000007fff007424 */ /* 0x000fe200078e00ff */
[----:B------:R-:W-:-:S04]  /*5650*/  ISETP.GT.U32.AND P0, PT, R3, 0x7f800000, PT ;  /* 0x7f8000000300780c */ /* 0x000fc80003f04070 */
[----:B------:R-:W-:-:S09]  /*5660*/  SEL R0, R0, 0x7c, P0 ;  /* 0x0000007c00007807 */ /* 0x000fd20000000000 */
.L_x_10922:
[----:B------:R-:W-:Y:S05]  /*5670*/  BSYNC B0 ;  /* 0x0000000000007941 */ /* 0x000fea0003800000 */
.L_x_10920:
[----:B------:R-:W-:-:S04]  /*5680*/  LOP3.LUT R3, R23, 0x80000000, RZ, 0xc0, !PT ;  /* 0x8000000017037812 */ /* 0x000fc800078ec0ff */
[----:B------:R-:W-:-:S04]  /*5690*/  SHF.R.U32.HI R3, RZ, 0x18, R3 ;  /* 0x00000018ff037819 */ /* 0x000fc80000011603 */
[----:B------:R-:W-:-:S05]  /*56a0*/  LOP3.LUT R3, R0, R3, RZ, 0xfc, !PT ;  /* 0x0000000300037212 */ /* 0x000fca00078efcff */
[----:B------:R0:W-:Y:S01]  /*56b0*/  STG.E.U8 desc[UR36][R8.64], R3 ;  /* 0x0000000308007986 */ /* 0x0001e2000c101124 */
[----:B------:R-:W-:Y:S05]  /*56c0*/  BRA `(.L_x_10906) ;  /* 0x0000000400ac7947 */ /* 0x000fea0003800000 */
.L_x_10916:
[----:B------:R-:W0:Y:S02]  /*56d0*/  I2F.S16 R0, R23 ;  /* 0x0000001700007306 */ /* 0x000e240000101400 */
[----:B0-----:R-:W-:-:S05]  /*56e0*/  F2FP.BF16.F32.PACK_AB R0, RZ, R0 ;  /* 0x00000000ff00723e */ /* 0x001fca00000010ff */
[----:B------:R0:W-:Y:S01]  /*56f0*/  STG.E.U16 desc[UR36][R8.64], R0 ;  /* 0x0000000008007986 */ /* 0x0001e2000c101524 */
[----:B------:R-:W-:Y:S05]  /*5700*/  BRA `(.L_x_10906) ;  /* 0x00000004009c7947 */ /* 0x000fea0003800000 */
.L_x_10913:
        /* <DEDUP_REMOVED lines=10> */
.L_x_10925:
        /* <DEDUP_REMOVED lines=17> */
.L_x_10928:
[----:B------:R-:W-:-:S04]  /*58c0*/  LOP3.LUT R3, R23, 0x80000000, RZ, 0xc0, !PT ;  /* 0x8000000017037812 */ /* 0x000fc800078ec0ff */
[----:B------:R-:W-:-:S04]  /*58d0*/  SHF.R.U32.HI R3, RZ, 0x18, R3 ;  /* 0x00000018ff037819 */ /* 0x000fc80000011603 */
[----:B------:R-:W-:-:S04]  /*58e0*/  LOP3.LUT R0, R0, R3, RZ, 0xfc, !PT ;  /* 0x0000000300007212 */ /* 0x000fc800078efcff */
[----:B------:R-:W-:-:S07]  /*58f0*/  PRMT R4, R0, 0x7610, R4 ;  /* 0x0000761000047816 */ /* 0x000fce0000000004 */
.L_x_10927:
[----:B------:R-:W-:Y:S05]  /*5900*/  BSYNC B0 ;  /* 0x0000000000007941 */ /* 0x000fea0003800000 */
.L_x_10926:
[----:B------:R3:W-:Y:S01]  /*5910*/  STG.E.U8 desc[UR36][R8.64], R4 ;  /* 0x0000000408007986 */ /* 0x0007e2000c101124 */
[----:B------:R-:W-:Y:S05]  /*5920*/  BRA `(.L_x_10906) ;  /* 0x0000000400147947 */ /* 0x000fea0003800000 */
.L_x_10924:
        /* <DEDUP_REMOVED lines=17> */
.L_x_10931:
[----:B------:R-:W-:-:S04]  /*5a40*/  LOP3.LUT R3, R23, 0x80000000, RZ, 0xc0, !PT ;  /* 0x8000000017037812 */ /* 0x000fc800078ec0ff */
[----:B------:R-:W-:-:S04]  /*5a50*/  SHF.R.U32.HI R3, RZ, 0x18, R3 ;  /* 0x00000018ff037819 */ /* 0x000fc80000011603 */
[----:B------:R-:W-:-:S04]  /*5a60*/  LOP3.LUT R0, R0, R3, RZ, 0xfc, !PT ;  /* 0x0000000300007212 */ /* 0x000fc800078efcff */
[----:B------:R-:W-:-:S07]  /*5a70*/  PRMT R4, R0, 0x7610, R4 ;  /* 0x0000761000047816 */ /* 0x000fce0000000004 */
.L_x_10930:
[----:B------:R-:W-:Y:S05]  /*5a80*/  BSYNC B0 ;  /* 0x0000000000007941 */ /* 0x000fea0003800000 */
.L_x_10929:
[----:B------:R0:W-:Y:S01]  /*5a90*/  STG.E.U8 desc[UR36][R8.64], R4 ;  /* 0x0000000408007986 */ /* 0x0001e2000c101124 */
[----:B------:R-:W-:Y:S05]  /*5aa0*/  BRA `(.L_x_10906) ;  /* 0x0000000000b47947 */ /* 0x000fea0003800000 */
.L_x_10923:
        /* <DEDUP_REMOVED lines=22> */
.L_x_10905:
        /* <DEDUP_REMOVED lines=16> */
.L_x_10934:
[----:B------:R-:W-:Y:S05]  /*5d10*/  BRA `(.L_x_10906) ;  /* 0x0000000000187947 */ /* 0x000fea0003800000 */
.L_x_10933:
[----:B------:R-:W-:Y:S01]  /*5d20*/  LOP3.LUT R4, R23, 0xffff, RZ, 0xc0, !PT ;  /* 0x0000ffff17047812 */ /* 0x000fe200078ec0ff */
[----:B------:R-:W-:-:S05]  /*5d30*/  IMAD.MOV.U32 R5, RZ, RZ, RZ ;  /* 0x000000ffff057224 */ /* 0x000fca00078e00ff */
[----:B------:R1:W-:Y:S01]  /*5d40*/  STG.E.64 desc[UR36][R8.64], R4 ;  /* 0x0000000408007986 */ /* 0x0003e2000c101b24 */
[----:B------:R-:W-:Y:S05]  /*5d50*/  BRA `(.L_x_10906) ;  /* 0x0000000000087947 */ /* 0x000fea0003800000 */
.L_x_10932:
[----:B------:R-:W-:-:S05]  /*5d60*/  LOP3.LUT R23, R23, 0xffff, RZ, 0xc0, !PT ;  /* 0x0000ffff17177812 */ /* 0x000fca00078ec0ff */
[----:B------:R0:W-:Y:S02]  /*5d70*/  STG.E desc[UR36][R8.64], R23 ;  /* 0x0000001708007986 */ /* 0x0001e4000c101924 */
.L_x_10906:
        /* <DEDUP_REMOVED lines=23> */
.L_x_10938:
[----:B------:R0:W-:Y:S01]  /*5ef0*/  STG.E.U8 desc[UR36][R8.64], R17 ;  /* 0x0000001108007986 */ /* 0x0001e2000c101124 */
[----:B------:R-:W-:Y:S05]  /*5f00*/  BRA `(.L_x_10940) ;  /* 0x0000000c00587947 */ /* 0x000fea0003800000 */
.L_x_10937:
        /* <DEDUP_REMOVED lines=10> */
.L_x_10942:
[----:B------:R-:W-:-:S05]  /*5fb0*/  LOP3.LUT R17, R17, 0xffff, RZ, 0xc0, !PT ;  /* 0x0000ffff11117812 */ /* 0x000fca00078ec0ff */
[----:B------:R0:W-:Y:S01]  /*5fc0*/  STG.E desc[UR36][R8.64], R17 ;  /* 0x0000001108007986 */ /* 0x0001e2000c101924 */
[----:B------:R-:W-:Y:S05]  /*5fd0*/  BRA `(.L_x_10940) ;  /* 0x0000000c00247947 */ /* 0x000fea0003800000 */
.L_x_10941:
[----:B------:R0:W-:Y:S01]  /*5fe0*/  STG.E.U16 desc[UR36][R8.64], R17 ;  /* 0x0000001108007986 */ /* 0x0001e2000c101524 */
[----:B------:R-:W-:Y:S05]  /*5ff0*/  BRA `(.L_x_10940) ;  /* 0x0000000c001c7947 */ /* 0x000fea0003800000 */
.L_x_10936:
        /* <DEDUP_REMOVED lines=9> */
.L_x_10944:
[----:B------:R-:W0:Y:S02]  /*6090*/  I2F.S16 R0, R17 ;  /* 0x0000001100007306 */ /* 0x000e240000101400 */
[----:B0-----:R-:W-:-:S05]  /*60a0*/  F2FP.F16.F32.PACK_AB R0, RZ, R0 ;  /* 0x00000000ff00723e */ /* 0x001fca00000000ff */
[----:B------:R0:W-:Y:S01]  /*60b0*/  STG.E.U16 desc[UR36][R8.64], R0 ;  /* 0x0000000008007986 */ /* 0x0001e2000c101524 */
[----:B------:R-:W-:Y:S05]  /*60c0*/  BRA `(.L_x_10940) ;  /* 0x0000000800e87947 */ /* 0x000fea0003800000 */
.L_x_10943:
        /* <DEDUP_REMOVED lines=10> */
.L_x_10946:
[----:B------:R-:W0:Y:S02]  /*6170*/  I2F.S16 R17, R17 ;  /* 0x0000001100117306 */ /* 0x000e240000101400 */
[----:B0-----:R-:W-:-:S04]  /*6180*/  F2FP.F16.F32.PACK_AB R3, RZ, R17 ;  /* 0x00000011ff03723e */ /* 0x001fc800000000ff */
[----:B------:R-:W-:-:S05]  /*6190*/  PRMT R3, R3, 0x5410, RZ ;  /* 0x0000541003037816 */ /* 0x000fca00000000ff */
[----:B------:R0:W-:Y:S01]  /*61a0*/  STG.E desc[UR36][R8.64], R3 ;  /* 0x0000000308007986 */ /* 0x0001e2000c101924 */
[----:B------:R-:W-:Y:S05]  /*61b0*/  BRA `(.L_x_10940) ;  /* 0x0000000800ac7947 */ /* 0x000fea0003800000 */
.L_x_10945:
[----:B------:R-:W0:Y:S02]  /*61c0*/  I2F.F64.S16 R4, R17 ;  /* 0x0000001100047312 */ /* 0x000e240000101c00 */
[----:B0-----:R0:W-:Y:S01]  /*61d0*/  STG.E.64 desc[UR36][R8.64], R4 ;  /* 0x0000000408007986 */ /* 0x0011e2000c101b24 */
[----:B------:R-:W-:Y:S05]  /*61e0*/  BRA `(.L_x_10940) ;  /* 0x0000000800a07947 */ /* 0x000fea0003800000 */
.L_x_10935:
        /* <DEDUP_REMOVED lines=10> */
.L_x_10949:
[----:B------:R-:W0:Y:S01]  /*6290*/  I2F.F64.S16 R4, R17 ;  /* 0x0000001100047312 */ /* 0x000e220000101c00 */
[----:B------:R-:W-:-:S05]  /*62a0*/  CS2R R6, SRZ ;  /* 0x0000000000067805 */ /* 0x000fca000001ff00 */
[----:B0-----:R0:W-:Y:S01]  /*62b0*/  STG.E.128 desc[UR36][R8.64], R4 ;  /* 0x0000000408007986 */ /* 0x0011e2000c101d24 */
[----:B------:R-:W-:Y:S05]  /*62c0*/  BRA `(.L_x_10940) ;  /* 0x0000000800687947 */ /* 0x000fea0003800000 */
.L_x_10948:
        /* <DEDUP_REMOVED lines=21> */
.L_x_10953:
[----:B------:R-:W-:Y:S05]  /*6420*/  BSYNC B0 ;  /* 0x0000000000007941 */ /* 0x000fea0003800000 */
.L_x_10952:
[----:B------:R-:W-:-:S05]  /*6430*/  LOP3.LUT R5, R0, R5, RZ, 0xfc, !PT ;  /* 0x0000000500057212 */ /* 0x000fca00078efcff */
[----:B------:R0:W-:Y:S01]  /*6440*/  STG.E.U8 desc[UR36][R8.64], R5 ;  /* 0x0000000508007986 */ /* 0x0001e2000c101124 */
[----:B------:R-:W-:Y:S05]  /*6450*/  BRA `(.L_x_10940) ;  /* 0x0000000800047947 */ /* 0x000fea0003800000 */
.L_x_10951:
        /* <DEDUP_REMOVED lines=13> */
.L_x_10955:
[----:B------:R-:W-:Y:S01]  /*6530*/  IMAD.MOV.U32 R0, RZ, RZ, 0x7f ;  /* 0x0000007fff007424 */ /* 0x000fe200078e00ff */
[----:B------:R-:W-:-:S04]  /*6540*/  ISETP.GT.U32.AND P0, PT, R3, 0x7f800000, PT ;  /* 0x7f8000000300780c */ /* 0x000fc80003f04070 */
[----:B------:R-:W-:-:S09]  /*6550*/  SEL R0, R0, 0x7c, P0 ;  /* 0x0000007c00007807 */ /* 0x000fd20000000000 */
.L_x_10956:
[----:B------:R-:W-:Y:S05]  /*6560*/  BSYNC B0 ;  /* 0x0000000000007941 */ /* 0x000fea0003800000 */
.L_x_10954:
[----:B------:R-:W-:-:S04]  /*6570*/  LOP3.LUT R3, R17, 0x80000000, RZ, 0xc0, !PT ;  /* 0x8000000011037812 */ /* 0x000fc800078ec0ff */
[----:B------:R-:W-:-:S04]  /*6580*/  SHF.R.U32.HI R3, RZ, 0x18, R3 ;  /* 0x00000018ff037819 */ /* 0x000fc80000011603 */
[----:B------:R-:W-:-:S05]  /*6590*/  LOP3.LUT R3, R0, R3, RZ, 0xfc, !PT ;  /* 0x0000000300037212 */ /* 0x000fca00078efcff */
[----:B------:R0:W-:Y:S01]  /*65a0*/  STG.E.U8 desc[UR36][R8.64], R3 ;  /* 0x0000000308007986 */ /* 0x0001e2000c101124 */
[----:B------:R-:W-:Y:S05]  /*65b0*/  BRA `(.L_x_10940) ;  /* 0x0000000400ac7947 */ /* 0x000fea0003800000 */
.L_x_10950:
[----:B------:R-:W0:Y:S02]  /*65c0*/  I2F.S16 R0, R17 ;  /* 0x0000001100007306 */ /* 0x000e240000101400 */
[----:B0-----:R-:W-:-:S05]  /*65d0*/  F2FP.BF16.F32.PACK_AB R0, RZ, R0 ;  /* 0x00000000ff00723e */ /* 0x001fca00000010ff */
[----:B------:R0:W-:Y:S01]  /*65e0*/  STG.E.U16 desc[UR36][R8.64], R0 ;  /* 0x0000000008007986 */ /* 0x0001e2000c101524 */
[----:B------:R-:W-:Y:S05]  /*65f0*/  BRA `(.L_x_10940) ;  /* 0x00000004009c7947 */ /* 0x000fea0003800000 */
.L_x_10947:
        /* <DEDUP_REMOVED lines=10> */
.L_x_10959:
        /* <DEDUP_REMOVED lines=17> */
.L_x_10962:
[----:B------:R-:W-:-:S04]  /*67b0*/  LOP3.LUT R3, R17, 0x80000000, RZ, 0xc0, !PT ;  /* 0x8000000011037812 */ /* 0x000fc800078ec0ff */
[----:B------:R-:W-:-:S04]  /*67c0*/  SHF.R.U32.HI R3, RZ, 0x18, R3 ;  /* 0x00000018ff037819 */ /* 0x000fc80000011603 */
[----:B------:R-:W-:-:S04]  /*67d0*/  LOP3.LUT R0, R0, R3, RZ, 0xfc, !PT ;  /* 0x0000000300007212 */ /* 0x000fc800078efcff */
[----:B------:R-:W-:-:S07]  /*67e0*/  PRMT R4, R0, 0x7610, R4 ;  /* 0x0000761000047816 */ /* 0x000fce0000000004 */
.L_x_10961:
[----:B------:R-:W-:Y:S05]  /*67f0*/  BSYNC B0 ;  /* 0x0000000000007941 */ /* 0x000fea0003800000 */
.L_x_10960:
[----:B------:R3:W-:Y:S01]  /*6800*/  STG.E.U8 desc[UR36][R8.64], R4 ;  /* 0x0000000408007986 */ /* 0x0007e2000c101124 */
[----:B------:R-:W-:Y:S05]  /*6810*/  BRA `(.L_x_10940) ;  /* 0x0000000400147947 */ /* 0x000fea0003800000 */
.L_x_10958:
        /* <DEDUP_REMOVED lines=17> */
.L_x_10965:
[----:B------:R-:W-:-:S04]  /*6930*/  LOP3.LUT R3, R17, 0x80000000, RZ, 0xc0, !PT ;  /* 0x8000000011037812 */ /* 0x000fc800078ec0ff */
[----:B------:R-:W-:-:S04]  /*6940*/  SHF.R.U32.HI R3, RZ, 0x18, R3 ;  /* 0x00000018ff037819 */ /* 0x000fc80000011603 */
[----:B------:R-:W-:-:S04]  /*6950*/  LOP3.LUT R0, R0, R3, RZ, 0xfc, !PT ;  /* 0x0000000300007212 */ /* 0x000fc800078efcff */
[----:B------:R-:W-:-:S07]  /*6960*/  PRMT R4, R0, 0x7610, R4 ;  /* 0x0000761000047816 */ /* 0x000fce0000000004 */
.L_x_10964:
[----:B------:R-:W-:Y:S05]  /*6970*/  BSYNC B0 ;  /* 0x0000000000007941 */ /* 0x000fea0003800000 */
.L_x_10963:
[----:B------:R0:W-:Y:S01]  /*6980*/  STG.E.U8 desc[UR36][R8.64], R4 ;  /* 0x0000000408007986 */ /* 0x0001e2000c101124 */
[----:B------:R-:W-:Y:S05]  /*6990*/  BRA `(.L_x_10940) ;  /* 0x0000000000b47947 */ /* 0x000fea0003800000 */
.L_x_10957:
        /* <DEDUP_REMOVED lines=22> */
.L_x_10939:
        /* <DEDUP_REMOVED lines=16> */
.L_x_10968:
[----:B------:R-:W-:Y:S05]  /*6c00*/  BRA `(.L_x_10940) ;  /* 0x0000000000187947 */ /* 0x000fea0003800000 */
.L_x_10967:
[----:B------:R-:W-:Y:S01]  /*6c10*/  LOP3.LUT R4, R17, 0xffff, RZ, 0xc0, !PT ;  /* 0x0000ffff11047812 */ /* 0x000fe200078ec0ff */
[----:B------:R-:W-:-:S05]  /*6c20*/  IMAD.MOV.U32 R5, RZ, RZ, RZ ;  /* 0x000000ffff057224 */ /* 0x000fca00078e00ff */
[----:B------:R2:W-:Y:S01]  /*6c30*/  STG.E.64 desc[UR36][R8.64], R4 ;  /* 0x0000000408007986 */ /* 0x0005e2000c101b24 */
[----:B------:R-:W-:Y:S05]  /*6c40*/  BRA `(.L_x_10940) ;  /* 0x0000000000087947 */ /* 0x000fea0003800000 */
.L_x_10966:
[----:B------:R-:W-:-:S05]  /*6c50*/  LOP3.LUT R17, R17, 0xffff, RZ, 0xc0, !PT ;  /* 0x0000ffff11117812 */ /* 0x000fca00078ec0ff */
[----:B------:R0:W-:Y:S02]  /*6c60*/  STG.E desc[UR36][R8.64], R17 ;  /* 0x0000001108007986 */ /* 0x0001e4000c101924 */
.L_x_10940:
[----:B------:R-:W-:-:S07]  /*6c70*/  VIADD R19, R19, 0x80 ;  /* 0x0000008013137836 */ /* 0x000fce0000000000 */
.L_x_10900:
[----:B------:R-:W-:Y:S05]  /*6c80*/  BSYNC B6 ;  /* 0x0000000000067941 */ /* 0x000fea0003800000 */
.L_x_10899:
        /* <DEDUP_REMOVED lines=21> */
.L_x_10972:
[----:B------:R-:W-:Y:S01]  /*6de0*/  STG.E.U8 desc[UR36][R2.64], R16 ;  /* 0x0000001002007986 */ /* 0x000fe2000c101124 */
[----:B------:R-:W-:Y:S05]  /*6df0*/  EXIT ;  /* 0x000000000000794d */ /* 0x000fea0003800000 */
.L_x_10971:
        /* <DEDUP_REMOVED lines=10> */
.L_x_10975:
[----:B------:R-:W-:-:S05]  /*6ea0*/  LOP3.LUT R5, R16, 0xffff, RZ, 0xc0, !PT ;  /* 0x0000ffff10057812 */ /* 0x000fca00078ec0ff */
[----:B------:R-:W-:Y:S01]  /*6eb0*/  STG.E desc[UR36][R2.64], R5 ;  /* 0x0000000502007986 */ /* 0x000fe2000c101924 */
[----:B------:R-:W-:Y:S05]  /*6ec0*/  EXIT ;  /* 0x000000000000794d */ /* 0x000fea0003800000 */
.L_x_10974:
[----:B------:R-:W-:Y:S01]  /*6ed0*/  STG.E.U16 desc[UR36][R2.64], R16 ;  /* 0x0000001002007986 */ /* 0x000fe2000c101524 */
[----:B------:R-:W-:Y:S05]  /*6ee0*/  EXIT ;  /* 0x000000000000794d */ /* 0x000fea0003800000 */
.L_x_10970:
        /* <DEDUP_REMOVED lines=9> */
.L_x_10977:
[----:B------:R-:W0:Y:S02]  /*6f80*/  I2F.S16 R0, R16 ;  /* 0x0000001000007306 */ /* 0x000e240000101400 */
[----:B0-----:R-:W-:-:S05]  /*6f90*/  F2FP.F16.F32.PACK_AB R0, RZ, R0 ;  /* 0x00000000ff00723e */ /* 0x001fca00000000ff */
[----:B------:R-:W-:Y:S01]  /*6fa0*/  STG.E.U16 desc[UR36][R2.64], R0 ;  /* 0x0000000002007986 */ /* 0x000fe2000c101524 */
[----:B------:R-:W-:Y:S05]  /*6fb0*/  EXIT ;  /* 0x000000000000794d */ /* 0x000fea0003800000 */
.L_x_10976:
        /* <DEDUP_REMOVED lines=10> */
.L_x_10979:
[----:B------:R-:W0:Y:S02]  /*7060*/  I2F.S16 R16, R16 ;  /* 0x0000001000107306 */ /* 0x000e240000101400 */
[----:B0-----:R-:W-:-:S04]  /*7070*/  F2FP.F16.F32.PACK_AB R5, RZ, R16 ;  /* 0x00000010ff05723e */ /* 0x001fc800000000ff */
[----:B------:R-:W-:-:S05]  /*7080*/  PRMT R5, R5, 0x5410, RZ ;  /* 0x0000541005057816 */ /* 0x000fca00000000ff */
[----:B------:R-:W-:Y:S01]  /*7090*/  STG.E desc[UR36][R2.64], R5 ;  /* 0x0000000502007986 */ /* 0x000fe2000c101924 */
[----:B------:R-:W-:Y:S05]  /*70a0*/  EXIT ;  /* 0x000000000000794d */ /* 0x000fea0003800000 */
.L_x_10978:
[----:B------:R-:W0:Y:S02]  /*70b0*/  I2F.F64.S16 R16, R16 ;  /* 0x0000001000107312 */ /* 0x000e240000101c00 */
[----:B0-----:R-:W-:Y:S01]  /*70c0*/  STG.E.64 desc[UR36][R2.64], R16 ;  /* 0x0000001002007986 */ /* 0x001fe2000c101b24 */
[----:B------:R-:W-:Y:S05]  /*70d0*/  EXIT ;  /* 0x000000000000794d */ /* 0x000fea0003800000 */
.L_x_10969:
        /* <DEDUP_REMOVED lines=10> */
.L_x_10982:
[----:B------:R-:W0:Y:S01]  /*7180*/  I2F.F64.S16 R16, R16 ;  /* 0x0000001000107312 */ /* 0x000e220000101c00 */
[----:B------:R-:W-:-:S05]  /*7190*/  CS2R R18, SRZ ;  /* 0x0000000000127805 */ /* 0x000fca000001ff00 */
[----:B0-----:R-:W-:Y:S01]  /*71a0*/  STG.E.128 desc[UR36][R2.64], R16 ;  /* 0x0000001002007986 */ /* 0x001fe2000c101d24 */
[----:B------:R-:W-:Y:S05]  /*71b0*/  EXIT ;  /* 0x000000000000794d */ /* 0x000fea0003800000 */
.L_x_10981:
        /* <DEDUP_REMOVED lines=21> */
.L_x_10986:
[----:B------:R-:W-:Y:S05]  /*7310*/  BSYNC B0 ;  /* 0x0000000000007941 */ /* 0x000fea0003800000 */
.L_x_10985:
[----:B------:R-:W-:-:S05]  /*7320*/  LOP3.LUT R5, R0, R5, RZ, 0xfc, !PT ;  /* 0x0000000500057212 */ /* 0x000fca00078efcff */
[----:B------:R-:W-:Y:S01]  /*7330*/  STG.E.U8 desc[UR36][R2.64], R5 ;  /* 0x0000000502007986 */ /* 0x000fe2000c101124 */
[----:B------:R-:W-:Y:S05]  /*7340*/  EXIT ;  /* 0x000000000000794d */ /* 0x000fea0003800000 */
.L_x_10984:
        /* <DEDUP_REMOVED lines=13> */
.L_x_10988:
[----:B------:R-:W-:Y:S01]  /*7420*/  IMAD.MOV.U32 R0, RZ, RZ, 0x7f ;  /* 0x0000007fff007424 */ /* 0x000fe200078e00ff */
[----:B------:R-:W-:-:S04]  /*7430*/  ISETP.GT.U32.AND P0, PT, R4, 0x7f800000, PT ;  /* 0x7f8000000400780c */ /* 0x000fc80003f04070 */
[----:B------:R-:W-:-:S09]  /*7440*/  SEL R0, R0, 0x7c, P0 ;  /* 0x0000007c00007807 */ /* 0x000fd20000000000 */
.L_x_10989:
[----:B------:R-:W-:Y:S05]  /*7450*/  BSYNC B0 ;  /* 0x0000000000007941 */ /* 0x000fea0003800000 */
.L_x_10987:
[----:B------:R-:W-:-:S04]  /*7460*/  LOP3.LUT R4, R5, 0x80000000, RZ, 0xc0, !PT ;  /* 0x8000000005047812 */ /* 0x000fc800078ec0ff */
[----:B------:R-:W-:-:S04]  /*7470*/  SHF.R.U32.HI R5, RZ, 0x18, R4 ;  /* 0x00000018ff057819 */ /* 0x000fc80000011604 */
[----:B------:R-:W-:-:S05]  /*7480*/  LOP3.LUT R5, R0, R5, RZ, 0xfc, !PT ;  /* 0x0000000500057212 */ /* 0x000fca00078efcff */
[----:B------:R-:W-:Y:S01]  /*7490*/  STG.E.U8 desc[UR36][R2.64], R5 ;  /* 0x0000000502007986 */ /* 0x000fe2000c101124 */
[----:B------:R-:W-:Y:S05]  /*74a0*/  EXIT ;  /* 0x000000000000794d */ /* 0x000fea0003800000 */
.L_x_10983:
[----:B------:R-:W0:Y:S02]  /*74b0*/  I2F.S16 R0, R16 ;  /* 0x0000001000007306 */ /* 0x000e240000101400 */
[----:B0-----:R-:W-:-:S05]  /*74c0*/  F2FP.BF16.F32.PACK_AB R0, RZ, R0 ;  /* 0x00000000ff00723e */ /* 0x001fca00000010ff */
[----:B------:R-:W-:Y:S01]  /*74d0*/  STG.E.U16 desc[UR36][R2.64], R0 ;  /* 0x0000000002007986 */ /* 0x000fe2000c101524 */
[----:B------:R-:W-:Y:S05]  /*74e0*/  EXIT ;  /* 0x000000000000794d */ /* 0x000fea0003800000 */
.L_x_10980:
        /* <DEDUP_REMOVED lines=10> */
.L_x_10992:
        /* <DEDUP_REMOVED lines=17> */
.L_x_10995:
[----:B------:R-:W-:-:S04]  /*76a0*/  LOP3.LUT R0, R7, 0x80000000, RZ, 0xc0, !PT ;  /* 0x8000000007007812 */ /* 0x000fc800078ec0ff */
[----:B------:R-:W-:-:S04]  /*76b0*/  SHF.R.U32.HI R5, RZ, 0x18, R0 ;  /* 0x00000018ff057819 */ /* 0x000fc80000011600 */
[----:B------:R-:W-:-:S04]  /*76c0*/  LOP3.LUT R4, R4, R5, RZ, 0xfc, !PT ;  /* 0x0000000504047212 */ /* 0x000fc800078efcff */
[----:B------:R-:W-:-:S07]  /*76d0*/  PRMT R0, R4, 0x7610, R0 ;  /* 0x0000761004007816 */ /* 0x000fce0000000000 */
.L_x_10994:
[----:B------:R-:W-:Y:S05]  /*76e0*/  BSYNC B0 ;  /* 0x0000000000007941 */ /* 0x000fea0003800000 */
.L_x_10993:
[----:B------:R-:W-:Y:S01]  /*76f0*/  STG.E.U8 desc[UR36][R2.64], R0 ;  /* 0x0000000002007986 */ /* 0x000fe2000c101124 */
[----:B------:R-:W-:Y:S05]  /*7700*/  EXIT ;  /* 0x000000000000794d */ /* 0x000fea0003800000 */
.L_x_10991:
        /* <DEDUP_REMOVED lines=17> */
.L_x_10998:
[----:B------:R-:W-:-:S04]  /*7820*/  LOP3.LUT R0, R7, 0x80000000, RZ, 0xc0, !PT ;  /* 0x8000000007007812 */ /* 0x000fc800078ec0ff */
[----:B------:R-:W-:-:S04]  /*7830*/  SHF.R.U32.HI R5, RZ, 0x18, R0 ;  /* 0x00000018ff057819 */ /* 0x000fc80000011600 */
[----:B------:R-:W-:-:S04]  /*7840*/  LOP3.LUT R4, R4, R5, RZ, 0xfc, !PT ;  /* 0x0000000504047212 */ /* 0x000fc800078efcff */
[----:B------:R-:W-:-:S07]  /*7850*/  PRMT R0, R4, 0x7610, R0 ;  /* 0x0000761004007816 */ /* 0x000fce0000000000 */
.L_x_10997:
[----:B------:R-:W-:Y:S05]  /*7860*/  BSYNC B0 ;  /* 0x0000000000007941 */ /* 0x000fea0003800000 */
.L_x_10996:
[----:B------:R-:W-:Y:S01]  /*7870*/  STG.E.U8 desc[UR36][R2.64], R0 ;  /* 0x0000000002007986 */ /* 0x000fe2000c101124 */
[----:B------:R-:W-:Y:S05]  /*7880*/  EXIT ;  /* 0x000000000000794d */ /* 0x000fea0003800000 */
.L_x_10990:
        /* <DEDUP_REMOVED lines=22> */
.L_x_10973:
        /* <DEDUP_REMOVED lines=16> */
.L_x_11001:
[----:B------:R-:W-:Y:S05]  /*7af0*/  EXIT ;  /* 0x000000000000794d */ /* 0x000fea0003800000 */
.L_x_11000:
[----:B------:R-:W-:Y:S01]  /*7b00*/  LOP3.LUT R16, R16, 0xffff, RZ, 0xc0, !PT ;  /* 0x0000ffff10107812 */ /* 0x000fe200078ec0ff */
[----:B------:R-:W-:-:S05]  /*7b10*/  IMAD.MOV.U32 R17, RZ, RZ, RZ ;  /* 0x000000ffff117224 */ /* 0x000fca00078e00ff */
[----:B------:R-:W-:Y:S01]  /*7b20*/  STG.E.64 desc[UR36][R2.64], R16 ;  /* 0x0000001002007986 */ /* 0x000fe2000c101b24 */
[----:B------:R-:W-:Y:S05]  /*7b30*/  EXIT ;  /* 0x000000000000794d */ /* 0x000fea0003800000 */
.L_x_10999:
[----:B------:R-:W-:-:S05]  /*7b40*/  LOP3.LUT R5, R16, 0xffff, RZ, 0xc0, !PT ;  /* 0x0000ffff10057812 */ /* 0x000fca00078ec0ff */
[----:B------:R-:W-:Y:S01]  /*7b50*/  STG.E desc[UR36][R2.64], R5 ;  /* 0x0000000502007986 */ /* 0x000fe2000c101924 */
[----:B------:R-:W-:Y:S05]  /*7b60*/  EXIT ;  /* 0x000000000000794d */ /* 0x000fea0003800000 */
.L_x_11002:
        /* <DEDUP_REMOVED lines=9> */
.L_x_23555:


//--------------------- .text._ZN2at6native18elementwise_kernelILi128ELi4EZNS0_22gpu_kernel_impl_nocastIZNS0_16sign_kernel_cudaERNS_18TensorIteratorBaseEEUlbE_EEvS4_RKT_EUliE_EEviT1_ --------------------------
	.section	.text._ZN2at6native18elementwise_kernelILi128ELi4EZNS0_22gpu_kernel_impl_nocastIZNS0_16sign_kernel_cudaERNS_18TensorIteratorBaseEEUlbE_EEvS4_RKT_EUliE_EEviT1_,"ax",@progbits
	.align	128
        .global         _ZN2at6native18elementwise_kernelILi128ELi4EZNS0_22gpu_kernel_impl_nocastIZNS0_16sign_kernel_cudaERNS_18TensorIteratorBaseEEUlbE_EEvS4_RKT_EUliE_EEviT1_
        .type           _ZN2at6native18elementwise_kernelILi128ELi4EZNS0_22gpu_kernel_impl_nocastIZNS0_16sign_kernel_cudaERNS_18TensorIteratorBaseEEUlbE_EEvS4_RKT_EUliE_EEviT1_,@function
        .size           _ZN2at6native18elementwise_kernelILi128ELi4EZNS0_22gpu_kernel_impl_nocastIZNS0_16sign_kernel_cudaERNS_18TensorIteratorBaseEEUlbE_EEvS4_RKT_EUliE_EEviT1_,(.L_x_23556 - _ZN2at6native18elementwise_kernelILi128ELi4EZNS0_22gpu_kernel_impl_nocastIZNS0_16sign_kernel_cudaERNS_18TensorIteratorBaseEEUlbE_EEvS4_RKT_EUliE_EEviT1_)
        .other          _ZN2at6native18elementwise_kernelILi128ELi4EZNS0_22gpu_kernel_impl_nocastIZNS0_16sign_kernel_cudaERNS_18TensorIteratorBaseEEUlbE_EEvS4_RKT_EUliE_EEviT1_,@"STO_CUDA_ENTRY STV_DEFAULT"
_ZN2at6native18elementwise_kernelILi128ELi4EZNS0_22gpu_kernel_impl_nocastIZNS0_16sign_kernel_cudaERNS_18TensorIteratorBaseEEUlbE_EEvS4_RKT_EUliE_EEviT1_:
.text._ZN2at6native18elementwise_kernelILi128ELi4EZNS0_22gpu_kernel_impl_nocastIZNS0_16sign_kernel_cudaERNS_18TensorIteratorBaseEEUlbE_EEvS4_RKT_EUliE_EEviT1_:
        /* <DEDUP_REMOVED lines=311> */
.L_x_11005:
        /* <DEDUP_REMOVED lines=11> */
.L_x_11004:
[----:B------:R-:W-:Y:S05]  /*1420*/  BSYNC B0 ;  /* 0x0000000000007941 */ /* 0x000fea0003800000 */
.L_x_11003:
        /* <DEDUP_REMOVED lines=305> */
.L_x_11008:
        /* <DEDUP_REMOVED lines=315> */
.L_x_11009:
        /* <DEDUP_REMOVED lines=11> */
.L_x_11007:
[----:B------:R-:W-:Y:S05]  /*3ba0*/  BSYNC B0 ;  /* 0x0000000000007941 */ /* 0x000fea0003800000 */
.L_x_11006:
        /* <DEDUP_REMOVED lines=304> */
.L_x_11010:
        /* <DEDUP_REMOVED lines=11> */
.L_x_11011:
        /* <DEDUP_REMOVED lines=10> */
.L_x_23556:


//--------------------- .text._ZN2at6native27unrolled_elementwise_kernelIZNS0_16sign_kernel_cudaERNS_18TensorIteratorBaseEEUlbE_St5arrayIPcLm2EELi4E23TrivialOffsetCalculatorILi1EjES9_NS0_6memory15LoadWithoutCastENSA_16StoreWithoutCastEEEviT_T0_T2_T3_T4_T5_ --------------------------
	.section	.text._ZN2at6native27unrolled_elementwise_kernelIZNS0_16sign_kernel_cudaERNS_18TensorIteratorBaseEEUlbE_St5arrayIPcLm2EELi4E23TrivialOffsetCalculatorILi1EjES9_NS0_6memory15LoadWithoutCastENSA_16StoreWithoutCastEEEviT_T0_T2_T3_T4_T5_,"ax",@progbits
	.align	128
        .global         _ZN2at6native27unrolled_elementwise_kernelIZNS0_16sign_kernel_cudaERNS_18TensorIteratorBaseEEUlbE_St5arrayIPcLm2EELi4E23TrivialOffsetCalculatorILi1EjES9_NS0_6memory15LoadWithoutCastENSA_16StoreWithoutCastEEEviT_T0_T2_T3_T4_T5_
        .type           _ZN2at6native27unrolled_elementwise_kernelIZNS0_16sign_kernel_cudaERNS_18TensorIteratorBaseEEUlbE_St5arrayIPcLm2EELi4E23TrivialOffsetCalculatorILi1EjES9_NS0_6memory15LoadWithoutCastENSA_16StoreWithoutCastEEEviT_T0_T2_T3_T4_T5_,@function
        .size           _ZN2at6native27unrolled_elementwise_kernelIZNS0_16sign_kernel_cudaERNS_18TensorIteratorBaseEEUlbE_St5arrayIPcLm2EELi4E23TrivialOffsetCalculatorILi1EjES9_NS0_6memory15LoadWithoutCastENSA_16StoreWithoutCastEEEviT_T0_T2_T3_T4_T5_,(.L_x_23557 - _ZN2at6native27unrolled_elementwise_kernelIZNS0_16sign_kernel_cudaERNS_18TensorIteratorBaseEEUlbE_St5arrayIPcLm2EELi4E23TrivialOffsetCalculatorILi1EjES9_NS0_6memory15LoadWithoutCastENSA_16StoreWithoutCastEEEviT_T0_T2_T3_T4_T5_)
        .other          _ZN2at6native27unrolled_elementwise_kernelIZNS0_16sign_kernel_cudaERNS_18TensorIteratorBaseEEUlbE_St5arrayIPcLm2EELi4E23TrivialOffsetCalculatorILi1EjES9_NS0_6memory15LoadWithoutCastENSA_16StoreWithoutCastEEEviT_T0_T2_T3_T4_T5_,@"STO_CUDA_ENTRY STV_DEFAULT"
_ZN2at6native27unrolled_elementwise_kernelIZNS0_16sign_kernel_cudaERNS_18TensorIteratorBaseEEUlbE_St5arrayIPcLm2EELi4E23TrivialOffsetCalculatorILi1EjES9_NS0_6memory15LoadWithoutCastENSA_16StoreWithoutCastEEEviT_T0_T2_T3_T4_T5_:
.text._ZN2at6native27unrolled_elementwise_kernelIZNS0_16sign_kernel_cudaERNS_18TensorIteratorBaseEEUlbE_St5arrayIPcLm2EELi4E23TrivialOffsetCalculatorILi1EjES9_NS0_6memory15LoadWithoutCastENSA_16StoreWithoutCastEEEviT_T0_T2_T3_T4_T5_:
        /* <DEDUP_REMOVED lines=17> */
[----:B------:R-:W-:-:S05]  /*0110*/  @!P3 IMAD.X R5, RZ, RZ, R11, P4 ;  /* 0x000000ffff05b224 */ /* 0x000fca00020e060b */
[----:B------:R-:W2:Y:S01]  /*0120*/  @!P3 LDG.E.U8 R4, desc[UR4][R4.64] ;  /* 0x000000040404b981 */ /* 0x000ea2000c1e1100 */
[----:B------:R-:W0:Y:S01]  /*0130*/  @!P1 LDC.64 R16, c[0x0][0x220] ;  /* 0x00008800ff109b82 */ /* 0x000e220000000a00 */
[----:B------:R-:W-:Y:S02]  /*0140*/  @!P1 IMAD R15, R0, 0x200, R9 ;  /* 0x00000200000f9824 */ /* 0x000fe400078e0209 */
[----:B------:R-:W-:Y:S01]  /*0150*/  @!P1 VIADD R9, R9, 0x80 ;  /* 0x0000008009099836 */ /* 0x000fe20000000000 */
[----:B-1----:R-:W-:-:S04]  /*0160*/  @!P2 IADD3 R6, P5, R7, R12, RZ ;  /* 0x0000000c0706a210 */ /* 0x002fc80007fbe0ff */
[----:B------:R-:W-:Y:S01]  /*0170*/  ISETP.GE.AND P0, PT, R9, R2, PT ;  /* 0x000000020900720c */ /* 0x000fe20003f06270 */
[----:B------:R-:W-:-:S05]  /*0180*/  @!P2 IMAD.X R7, RZ, RZ, R13, P5 ;  /* 0x000000ffff07a224 */ /* 0x000fca00028e060d */
[----:B------:R-:W3:Y:S07]  /*0190*/  @!P2 LDG.E.U8 R6, desc[UR4][R6.64] ;  /* 0x000000040606a981 */ /* 0x000eee000c1e1100 */
[----:B------:R-:W1:Y:S01]  /*01a0*/  @!P0 LDC.64 R12, c[0x0][0x220] ;  /* 0x00008800ff0c8b82 */ /* 0x000e620000000a00 */
[----:B0-----:R-:W-:-:S05]  /*01b0*/  @!P1 IADD3 R10, P6, R15, R16, RZ ;  /* 0x000000100f0a9210 */ /* 0x001fca0007fde0ff */
[----:B------:R-:W-:Y:S02]  /*01c0*/  @!P1 IMAD.X R11, RZ, RZ, R17, P6 ;  /* 0x000000ffff0b9224 */ /* 0x000fe400030e0611 */
[----:B------:R-:W0:Y:S03]  /*01d0*/  @!P3 LDC.64 R16, c[0x0][0x218] ;  /* 0x00008600ff10bb82 */ /* 0x000e260000000a00 */
[----:B------:R-:W4:Y:S01]  /*01e0*/  @!P1 LDG.E.U8 R10, desc[UR4][R10.64] ;  /* 0x000000040a0a9981 */ /* 0x000f22000c1e1100 */
[C---:B------:R-:W-:Y:S02]  /*01f0*/  @!P0 IMAD R9, R0.reuse, 0x200, R9 ;  /* 0x0000020000098824 */ /* 0x040fe400078e0209 */
[----:B------:R-:W-:-:S03]  /*0200*/  @!P3 IMAD R15, R0, 0x200, R3 ;  /* 0x00000200000fb824 */ /* 0x000fc600078e0203 */
[----:B-1----:R-:W-:-:S05]  /*0210*/  @!P0 IADD3 R8, P4, R9, R12, RZ ;  /* 0x0000000c09088210 */ /* 0x002fca0007f9e0ff */
[--C-:B------:R-:W-:Y:S01]  /*0220*/  @!P0 IMAD.X R9, RZ, RZ, R13.reuse, P4 ;  /* 0x000000ffff098224 */ /* 0x100fe200020e060d */
[----:B------:R-:W-:Y:S01]  /*0230*/  PRMT R13, RZ, 0x7610, R13 ;  /* 0x00007610ff0d7816 */ /* 0x000fe2000000000d */
[----:B------:R-:W-:-:S03]  /*0240*/  @!P3 VIADD R3, R3, 0x80 ;  /* 0x000000800303b836 */ /* 0x000fc60000000000 */
[----:B------:R1:W5:Y:S01]  /*0250*/  @!P0 LDG.E.U8 R12, desc[UR4][R8.64] ;  /* 0x00000004080c8981 */ /* 0x000362000c1e1100 */
[----:B------:R-:W-:Y:S01]  /*0260*/  BSSY B0, `(.L_x_11012) ;  /* 0x000001c000007945 */ /* 0x000fe20003800000 */
[----:B-1----:R-:W-:Y:S02]  /*0270*/  PRMT R8, RZ, 0x7610, R8 ;  /* 0x00007610ff087816 */ /* 0x002fe40000000008 */
[----:B------:R-:W-:Y:S02]  /*0280*/  PRMT R9, RZ, 0x7610, R9 ;  /* 0x00007610ff097816 */ /* 0x000fe40000000009 */
[----:B--2---:R-:W-:Y:S02]  /*0290*/  @!P3 ISETP.NE.AND P6, PT, R4, RZ, PT ;  /* 0x000000ff0400b20c */ /* 0x004fe40003fc5270 */
[----:B0-----:R-:W-:Y:S02]  /*02a0*/  @!P3 IADD3 R4, P5, R15, R16, RZ ;  /* 0x000000100f04b210 */ /* 0x001fe40007fbe0ff */
[----:B------:R-:W-:-:S03]  /*02b0*/  @!P3 SEL R13, RZ, 0x1, !P6 ;  /* 0x00000001ff0db807 */ /* 0x000fc60007000000 */
[----:B------:R-:W-:-:S05]  /*02c0*/  @!P3 IMAD.X R5, RZ, RZ, R17, P5 ;  /* 0x000000ffff05b224 */ /* 0x000fca00028e0611 */
[----:B------:R0:W-:Y:S01]  /*02d0*/  @!P3 STG.E.U8 desc[UR4][R4.64], R13 ;  /* 0x0000000d0400b986 */ /* 0x0001e2000c101104 */
[----:B---3--:R-:W-:-:S04]  /*02e0*/  @!P2 ISETP.NE.AND P4, PT, R6, RZ, PT ;  /* 0x000000ff0600a20c */ /* 0x008fc80003f85270 */
[----:B------:R-:W-:Y:S02]  /*02f0*/  @!P2 SEL R6, RZ, 0x1, !P4 ;  /* 0x00000001ff06a807 */ /* 0x000fe40006000000 */
[----:B------:R-:W-:Y:S02]  /*0300*/  ISETP.GE.AND P4, PT, R3, R2, PT ;  /* 0x000000020300720c */ /* 0x000fe40003f86270 */
[----:B------:R-:W-:Y:S02]  /*0310*/  @!P2 PRMT R8, R6, 0x7610, R8 ;  /* 0x000076100608a816 */ /* 0x000fe40000000008 */
[----:B----4-:R-:W-:-:S04]  /*0320*/  @!P1 ISETP.NE.AND P6, PT, R10, RZ, PT ;  /* 0x000000ff0a00920c */ /* 0x010fc80003fc5270 */
[----:B------:R-:W-:-:S04]  /*0330*/  @!P1 SEL R7, RZ, 0x1, !P6 ;  /* 0x00000001ff079807 */ /* 0x000fc80007000000 */
        /* <DEDUP_REMOVED lines=14> */
.L_x_11013:
[----:B------:R-:W-:Y:S05]  /*0420*/  BSYNC B0 ;  /* 0x0000000000007941 */ /* 0x000fea0003800000 */
.L_x_11012:
[----:B------:R-:W-:-:S13]  /*0430*/  ISETP.GE.AND P1, PT, R3, R2, PT ;  /* 0x000000020300720c */ /* 0x000fda0003f26270 */
[----:B------:R-:W-:Y:S05]  /*0440*/  @P1 EXIT ;  /* 0x000000000000194d */ /* 0x000fea0003800000 */
[----:B------:R-:W-:Y:S01]  /*0450*/  IMAD R3, R0, 0x200, R3 ;  /* 0x0000020000037824 */ /* 0x000fe200078e0203 */
[----:B-----5:R-:W-:Y:S01]  /*0460*/  @!P0 ISETP.NE.AND P1, PT, R12, RZ, PT ;  /* 0x000000ff0c00820c */ /* 0x020fe20003f25270 */
[----:B------:R-:W-:Y:S01]  /*0470*/  ULDC.64 UR6, c[0x0][0x218] ;  /* 0x0000860000067ab9 */ /* 0x000fe20000000a00 */
[----:B------:R-:W-:Y:S02]  /*0480*/  PRMT R0, RZ, 0x7610, R0 ;  /* 0x00007610ff007816 */ /* 0x000fe40000000000 */
[----:B------:R-:W-:Y:S02]  /*0490*/  IADD3 R2, P2, R3, UR6, RZ ;  /* 0x0000000603027c10 */ /* 0x000fe4000ff5e0ff */
[----:B0-----:R-:W-:-:S03]  /*04a0*/  @!P0 SEL R4, RZ, 0x1, !P1 ;  /* 0x00000001ff048807 */ /* 0x001fc60004800000 */
[----:B------:R-:W-:Y:S01]  /*04b0*/  IMAD.X R3, RZ, RZ, UR7, P2 ;  /* 0x00000007ff037e24 */ /* 0x000fe200090e06ff */
[----:B------:R-:W-:-:S05]  /*04c0*/  @!P0 PRMT R0, R4, 0x7610, R0 ;  /* 0x0000761004008816 */ /* 0x000fca0000000000 */
[----:B------:R-:W-:Y:S01]  /*04d0*/  STG.E.U8 desc[UR4][R2.64], R0 ;  /* 0x0000000002007986 */ /* 0x000fe2000c101104 */
[----:B------:R-:W-:Y:S05]  /*04e0*/  EXIT ;  /* 0x000000000000794d */ /* 0x000fea0003800000 */
.L_x_11014:
        /* <DEDUP_REMOVED lines=9> */
.L_x_23557:


//--------------------- .text._ZN2at6native29vectorized_elementwise_kernelILi2EZNS0_16sign_kernel_cudaERNS_18TensorIteratorBaseEEUlbE_St5arrayIPcLm2EEEEviT0_T1_ --------------------------
	.section	.text._ZN2at6native29vectorized_elementwise_kernelILi2EZNS0_16sign_kernel_cudaERNS_18TensorIteratorBaseEEUlbE_St5arrayIPcLm2EEEEviT0_T1_,"ax",@progbits
	.align	128
        .global         _ZN2at6native29vectorized_elementwise_kernelILi2EZNS0_16sign_kernel_cudaERNS_18TensorIteratorBaseEEUlbE_St5arrayIPcLm2EEEEviT0_T1_
        .type           _ZN2at6native29vectorized_elementwise_kernelILi2EZNS0_16sign_kernel_cudaERNS_18TensorIteratorBaseEEUlbE_St5arrayIPcLm2EEEEviT0_T1_,@function
        .size           _ZN2at6native29vectorized_elementwise_kernelILi2EZNS0_16sign_kernel_cudaERNS_18TensorIteratorBaseEEUlbE_St5arrayIPcLm2EEEEviT0_T1_,(.L_x_23558 - _ZN2at6native29vectorized_elementwise_kernelILi2EZNS0_16sign_kernel_cudaERNS_18TensorIteratorBaseEEUlbE_St5arrayIPcLm2EEEEviT0_T1_)
        .other          _ZN2at6native29vectorized_elementwise_kernelILi2EZNS0_16sign_kernel_cudaERNS_18TensorIteratorBaseEEUlbE_St5arrayIPcLm2EEEEviT0_T1_,@"STO_CUDA_ENTRY STV_DEFAULT"
_ZN2at6native29vectorized_elementwise_kernelILi2EZNS0_16sign_kernel_cudaERNS_18TensorIteratorBaseEEUlbE_St5arrayIPcLm2EEEEviT0_T1_:
.text._ZN2at6native29vectorized_elementwise_kernelILi2EZNS0_16sign_kernel_cudaERNS_18TensorIteratorBaseEEUlbE_St5arrayIPcLm2EEEEviT0_T1_:
        /* <DEDUP_REMOVED lines=58> */
.L_x_11015:
[----:B------:R-:W0:Y:S02]  /*03a0*/  S2R R11, SR_TID.X ;  /* 0x00000000000b7919 */ /* 0x000e240000002100 */
[----:B0-----:R-:W-:Y:S01]  /*03b0*/  ISETP.GE.AND P0, PT, R11, R0, PT ;  /* 0x000000000b00720c */ /* 0x001fe20003f06270 */
[----:B------:R-:W-:-:S03]  /*03c0*/  IMAD.MOV.U32 R19, RZ, RZ, R11 ;  /* 0x000000ffff137224 */ /* 0x000fc600078e000b */
[----:B------:R-:W-:-:S09]  /*03d0*/  P2R R18, PR, RZ, 0x1 ;  /* 0x00000001ff127803 */ /* 0x000fd20000000000 */
[----:B------:R-:W-:-:S05]  /*03e0*/  @!P0 VIADD R19, R11, 0x80 ;  /* 0x000000800b138836 */ /* 0x000fca0000000000 */
[----:B------:R-:W-:-:S13]  /*03f0*/  ISETP.GE.AND P6, PT, R19, R0, PT ;  /* 0x000000001300720c */ /* 0x000fda0003fc6270 */
[----:B------:R-:W0:Y:S01]  /*0400*/  @!P6 LDC.64 R14, c[0x0][0x220] ;  /* 0x00008800ff0eeb82 */ /* 0x000e220000000a00 */
[C---:B------:R-:W-:Y:S02]  /*0410*/  @!P6 VIADD R9, R19.reuse, UR4 ;  /* 0x000000041309ec36 */ /* 0x040fe40008000000 */
[----:B------:R-:W-:-:S05]  /*0420*/  @!P6 VIADD R19, R19, 0x80 ;  /* 0x000000801313e836 */ /* 0x000fca0000000000 */
[----:B------:R-:W-:-:S04]  /*0430*/  ISETP.GE.AND P5, PT, R19, R0, PT ;  /* 0x000000001300720c */ /* 0x000fc80003fa6270 */
[----:B------:R-:W-:-:S09]  /*0440*/  P2R R10, PR, RZ, 0x20 ;  /* 0x00000020ff0a7803 */ /* 0x000fd20000000000 */
[C---:B------:R-:W-:Y:S01]  /*0450*/  @!P5 VIADD R17, R19.reuse, UR4 ;  /* 0x000000041311dc36 */ /* 0x040fe20008000000 */
[----:B------:R-:W1:Y:S01]  /*0460*/  @!P5 LDC.64 R4, c[0x0][0x220] ;  /* 0x00008800ff04db82 */ /* 0x000e620000000a00 */
[----:B------:R-:W-:Y:S01]  /*0470*/  @!P5 VIADD R19, R19, 0x80 ;  /* 0x000000801313d836 */ /* 0x000fe20000000000 */
[----:B0-----:R-:W-:-:S04]  /*0480*/  @!P6 IADD3 R8, P1, R9, R14, RZ ;  /* 0x0000000e0908e210 */ /* 0x001fc80007f3e0ff */
[----:B------:R-:W-:Y:S01]  /*0490*/  ISETP.GE.AND P4, PT, R19, R0, PT ;  /* 0x000000001300720c */ /* 0x000fe20003f86270 */
[----:B------:R-:W-:-:S05]  /*04a0*/  @!P6 IMAD.X R9, RZ, RZ, R15, P1 ;  /* 0x000000ffff09e224 */ /* 0x000fca00008e060f */
[----:B------:R0:W2:Y:S07]  /*04b0*/  @!P6 LDG.E.U8 R8, desc[UR8][R8.64] ;  /* 0x000000080808e981 */ /* 0x0000ae000c1e1100 */
[C---:B------:R-:W-:Y:S01]  /*04c0*/  @!P4 VIADD R21, R19.reuse, UR4 ;  /* 0x000000041315cc36 */ /* 0x040fe20008000000 */
[----:B------:R-:W3:Y:S01]  /*04d0*/  @!P4 LDC.64 R6, c[0x0][0x220] ;  /* 0x00008800ff06cb82 */ /* 0x000ee20000000a00 */
[----:B------:R-:W-:Y:S01]  /*04e0*/  @!P4 VIADD R19, R19, 0x80 ;  /* 0x000000801313c836 */ /* 0x000fe20000000000 */
[----:B-1----:R-:W-:-:S04]  /*04f0*/  @!P5 IADD3 R4, P1, R17, R4, RZ ;  /* 0x000000041104d210 */ /* 0x002fc80007f3e0ff */
[----:B------:R-:W-:Y:S01]  /*0500*/  ISETP.GE.AND P3, PT, R19, R0, PT ;  /* 0x000000001300720c */ /* 0x000fe20003f66270 */
[----:B------:R-:W-:-:S12]  /*0510*/  @!P5 IMAD.X R5, RZ, RZ, R5, P1 ;  /* 0x000000ffff05d224 */ /* 0x000fd800008e0605 */
[C---:B------:R-:W-:Y:S01]  /*0520*/  @!P3 VIADD R23, R19.reuse, UR4 ;  /* 0x000000041317bc36 */ /* 0x040fe20008000000 */
[----:B------:R-:W1:Y:S01]  /*0530*/  @!P3 LDC.64 R2, c[0x0][0x220] ;  /* 0x00008800ff02bb82 */ /* 0x000e620000000a00 */
[----:B------:R-:W-:Y:S01]  /*0540*/  @!P3 VIADD R19, R19, 0x80 ;  /* 0x000000801313b836 */ /* 0x000fe20000000000 */
[----:B---3--:R-:W-:-:S04]  /*0550*/  @!P4 IADD3 R6, P1, R21, R6, RZ ;  /* 0x000000061506c210 */ /* 0x008fc80007f3e0ff */
[----:B------:R-:W-:Y:S01]  /*0560*/  ISETP.GE.AND P2, PT, R19, R0, PT ;  /* 0x000000001300720c */ /* 0x000fe20003f46270 */
[----:B------:R-:W-:-:S05]  /*0570*/  @!P4 IMAD.X R7, RZ, RZ, R7, P1 ;  /* 0x000000ffff07c224 */ /* 0x000fca00008e0607 */
[----:B------:R-:W3:Y:S07]  /*0580*/  @!P4 LDG.E.U8 R6, desc[UR8][R6.64] ;  /* 0x000000080606c981 */ /* 0x000eee000c1e1100 */
[----:B------:R-:W4:Y:S01]  /*0590*/  @!P2 LDC.64 R12, c[0x0][0x220] ;  /* 0x00008800ff0cab82 */ /* 0x000f220000000a00 */
[C---:B------:R-:W-:Y:S02]  /*05a0*/  @!P2 VIADD R15, R19.reuse, UR4 ;  /* 0x00000004130fac36 */ /* 0x040fe40008000000 */
[----:B------:R-:W-:Y:S01]  /*05b0*/  @!P2 VIADD R19, R19, 0x80 ;  /* 0x000000801313a836 */ /* 0x000fe20000000000 */
[----:B-1----:R-:W-:-:S05]  /*05c0*/  @!P3 IADD3 R2, P1, R23, R2, RZ ;  /* 0x000000021702b210 */ /* 0x002fca0007f3e0ff */
[----:B------:R-:W-:Y:S01]  /*05d0*/  @!P3 IMAD.X R3, RZ, RZ, R3, P1 ;  /* 0x000000ffff03b224 */ /* 0x000fe200008e0603 */
[----:B0-----:R-:W-:-:S04]  /*05e0*/  PRMT R9, RZ, 0x7610, R9 ;  /* 0x00007610ff097816 */ /* 0x001fc80000000009 */
[----:B------:R0:W5:Y:S01]  /*05f0*/  @!P3 LDG.E.U8 R2, desc[UR8][R2.64] ;  /* 0x000000080202b981 */ /* 0x000162000c1e1100 */
[----:B----4-:R-:W-:-:S05]  /*0600*/  @!P2 IADD3 R12, P1, R15, R12, RZ ;  /* 0x0000000c0f0ca210 */ /* 0x010fca0007f3e0ff */
[----:B------:R-:W-:Y:S01]  /*0610*/  @!P2 IMAD.X R13, RZ, RZ, R13, P1 ;  /* 0x000000ffff0da224 */ /* 0x000fe200008e060d */
[----:B------:R-:W-:-:S04]  /*0620*/  ISETP.GE.AND P1, PT, R19, R0, PT ;  /* 0x000000001300720c */ /* 0x000fc80003f26270 */
[----:B------:R-:W4:Y:S09]  /*0630*/  @!P2 LDG.E.U8 R12, desc[UR8][R12.64] ;  /* 0x000000080c0ca981 */ /* 0x000f32000c1e1100 */
[----:B------:R-:W1:Y:S01]  /*0640*/  @!P1 LDC.64 R16, c[0x0][0x220] ;  /* 0x00008800ff109b82 */ /* 0x000e620000000a00 */
[----:B------:R-:W-:-:S02]  /*0650*/  @!P1 VIADD R15, R19, UR4 ;  /* 0x00000004130f9c36 */ /* 0x000fc40008000000 */
[----:B------:R-:W-:-:S03]  /*0660*/  @!P1 VIADD R19, R19, 0x80 ;  /* 0x0000008013139836 */ /* 0x000fc60000000000 */
[----:B-1----:R-:W-:-:S05]  /*0670*/  @!P1 IADD3 R14, P0, R15, R16, RZ ;  /* 0x000000100f0e9210 */ /* 0x002fca0007f1e0ff */
[----:B------:R-:W-:Y:S01]  /*0680*/  @!P1 IMAD.X R15, RZ, RZ, R17, P0 ;  /* 0x000000ffff0f9224 */ /* 0x000fe200000e0611 */
[----:B------:R-:W-:-:S04]  /*0690*/  ISETP.GE.AND P0, PT, R19, R0, PT ;  /* 0x000000001300720c */ /* 0x000fc80003f06270 */
[----:B------:R-:W-:Y:S01]  /*06a0*/  P2R R21, PR, RZ, 0x1 ;  /* 0x00000001ff157803 */ /* 0x000fe20000000000 */
[----:B------:R-:W4:Y:S08]  /*06b0*/  @!P1 LDG.E.U8 R14, desc[UR8][R14.64] ;  /* 0x000000080e0e9981 */ /* 0x000f30000c1e1100 */
[----:B------:R-:W1:Y:S01]  /*06c0*/  @!P0 LDC.64 R16, c[0x0][0x220] ;  /* 0x00008800ff108b82 */ /* 0x000e620000000a00 */
[----:B------:R-:W-:-:S05]  /*06d0*/  @!P0 VIADD R19, R19, UR4 ;  /* 0x0000000413138c36 */ /* 0x000fca0008000000 */
[----:B-1----:R-:W-:-:S05]  /*06e0*/  @!P0 IADD3 R16, P5, R19, R16, RZ ;  /* 0x0000001013108210 */ /* 0x002fca0007fbe0ff */
[----:B------:R-:W-:Y:S01]  /*06f0*/  @!P0 IMAD.X R17, RZ, RZ, R17, P5 ;  /* 0x000000ffff118224 */ /* 0x000fe200028e0611 */
[----:B------:R-:W-:-:S13]  /*0700*/  ISETP.NE.AND P0, PT, R18, RZ, PT ;  /* 0x000000ff1200720c */ /* 0x000fda0003f05270 */
[----:B------:R-:W1:Y:S01]  /*0710*/  @!P0 LDC.64 R22, c[0x0][0x220] ;  /* 0x00008800ff168b82 */ /* 0x000e620000000a00 */
[----:B------:R-:W-:-:S05]  /*0720*/  @!P0 VIADD R19, R11, UR4 ;  /* 0x000000040b138c36 */ /* 0x000fca0008000000 */
[----:B-1----:R-:W-:-:S05]  /*0730*/  @!P0 IADD3 R18, P5, R19, R22, RZ ;  /* 0x0000001613128210 */ /* 0x002fca0007fbe0ff */
[----:B------:R-:W-:-:S05]  /*0740*/  @!P0 IMAD.X R19, RZ, RZ, R23, P5 ;  /* 0x000000ffff138224 */ /* 0x000fca00028e0617 */
[----:B------:R-:W5:Y:S01]  /*0750*/  @!P0 LDG.E.U8 R18, desc[UR8][R18.64] ;  /* 0x0000000812128981 */ /* 0x000f62000c1e1100 */
[----:B--2---:R-:W-:-:S04]  /*0760*/  @!P6 ISETP.NE.AND P5, PT, R8, RZ, PT ;  /* 0x000000ff0800e20c */ /* 0x004fc80003fa5270 */
[----:B------:R-:W-:Y:S02]  /*0770*/  @!P6 SEL R20, RZ, 0x1, !P5 ;  /* 0x00000001ff14e807 */ /* 0x000fe40006800000 */
[----:B------:R-:W-:-:S13]  /*0780*/  ISETP.NE.AND P5, PT, R10, RZ, PT ;  /* 0x000000ff0a00720c */ /* 0x000fda0003fa5270 */
[----:B------:R-:W2:Y:S01]  /*0790*/  @!P5 LDG.E.U8 R4, desc[UR8][R4.64] ;  /* 0x000000080404d981 */ /* 0x000ea2000c1e1100 */
[----:B------:R-:W-:Y:S02]  /*07a0*/  @!P6 PRMT R9, R20, 0x7610, R9 ;  /* 0x000076101409e816 */ /* 0x000fe40000000009 */
[----:B0-----:R-:W-:Y:S02]  /*07b0*/  PRMT R3, RZ, 0x7610, R3 ;  /* 0x00007610ff037816 */ /* 0x001fe40000000003 */
[----:B--2---:R-:W-:-:S04]  /*07c0*/  @!P5 ISETP.NE.AND P6, PT, R4, RZ, PT ;  /* 0x000000ff0400d20c */ /* 0x004fc80003fc5270 */
[----:B------:R-:W-:Y:S02]  /*07d0*/  @!P5 SEL R10, RZ, 0x1, !P6 ;  /* 0x00000001ff0ad807 */ /* 0x000fe40007000000 */
[----:B------:R-:W-:Y:S02]  /*07e0*/  ISETP.NE.AND P6, PT, R21, RZ, PT ;  /* 0x000000ff1500720c */ /* 0x000fe40003fc5270 */
[----:B------:R-:W0:Y:S11]  /*07f0*/  @!P0 LDC.64 R20, c[0x0][0x218] ;  /* 0x00008600ff148b82 */ /* 0x000e360000000a00 */
[----:B------:R-:W2:Y:S01]  /*0800*/  @!P6 LDG.E.U8 R16, desc[UR8][R16.64] ;  /* 0x000000081010e981 */ /* 0x000ea2000c1e1100 */
[----:B------:R-:W-:-:S02]  /*0810*/  @!P5 PRMT R3, R10, 0x7610, R3 ;  /* 0x000076100a03d816 */ /* 0x000fc40000000003 */
[----:B---3--:R-:W-:Y:S01]  /*0820*/  @!P4 ISETP.NE.AND P5, PT, R6, RZ, PT ;  /* 0x000000ff0600c20c */ /* 0x008fe20003fa5270 */
[----:B------:R-:W-:-:S03]  /*0830*/  @!P0 VIADD R5, R11, UR4 ;  /* 0x000000040b058c36 */ /* 0x000fc60008000000 */
[----:B------:R-:W-:Y:S02]  /*0840*/  @!P4 SEL R8, RZ, 0x1, !P5 ;  /* 0x00000001ff08c807 */ /* 0x000fe40006800000 */
[----:B-----5:R-:W-:Y:S02]  /*0850*/  @!P0 ISETP.NE.AND P5, PT, R18, RZ, PT ;  /* 0x000000ff1200820c */ /* 0x020fe40003fa5270 */
[----:B------:R-:W-:Y:S02]  /*0860*/  PRMT R7, RZ, 0x7610, R7 ;  /* 0x00007610ff077816 */ /* 0x000fe40000000007 */
[----:B------:R-:W-:Y:S02]  /*0870*/  @!P0 SEL R7, RZ, 0x1, !P5 ;  /* 0x00000001ff078807 */ /* 0x000fe40006800000 */
[----:B0-----:R-:W-:Y:S01]  /*0880*/  @!P0 IADD3 R20, P5, R5, R20, RZ ;  /* 0x0000001405148210 */ /* 0x001fe20007fbe0ff */
[----:B------:R-:W-:Y:S01]  /*0890*/  @!P0 VIADD R11, R11, 0x80 ;  /* 0x000000800b0b8836 */ /* 0x000fe20000000000 */
[----:B------:R-:W-:-:S03]  /*08a0*/  PRMT R4, RZ, 0x7610, R4 ;  /* 0x00007610ff047816 */ /* 0x000fc60000000004 */
[----:B------:R-:W-:Y:S01]  /*08b0*/  @!P0 IMAD.X R21, RZ, RZ, R21, P5 ;  /* 0x000000ffff158224 */ /* 0x000fe200028e0615 */
[----:B------:R-:W-:-:S04]  /*08c0*/  @!P4 PRMT R4, R8, 0x7610, R4 ;  /* 0x000076100804c816 */ /* 0x000fc80000000004 */
[----:B------:R0:W-:Y:S01]  /*08d0*/  @!P0 STG.E.U8 desc[UR8][R20.64], R7 ;  /* 0x0000000714008986 */ /* 0x0001e2000c101108 */
[----:B------:R-:W-:Y:S02]  /*08e0*/  ISETP.GE.AND P0, PT, R11, R0, PT ;  /* 0x000000000b00720c */ /* 0x000fe40003f06270 */
[----:B------:R-:W-:Y:S02]  /*08f0*/  @!P3 ISETP.NE.AND P4, PT, R2, RZ, PT ;  /* 0x000000ff0200b20c */ /* 0x000fe40003f85270 */
[----:B----4-:R-:W-:Y:S02]  /*0900*/  @!P2 ISETP.NE.AND P5, PT, R12, RZ, PT ;  /* 0x000000ff0c00a20c */ /* 0x010fe40003fa5270 */
[----:B------:R-:W-:Y:S02]  /*0910*/  @!P3 SEL R6, RZ, 0x1, !P4 ;  /* 0x00000001ff06b807 */ /* 0x000fe40006000000 */
[----:B------:R-:W-:Y:S02]  /*0920*/  @!P2 SEL R12, RZ, 0x1, !P5 ;  /* 0x00000001ff0ca807 */ /* 0x000fe40006800000 */
[----:B------:R-:W-:Y:S01]  /*0930*/  @!P1 ISETP.NE.AND P4, PT, R14, RZ, PT ;  /* 0x000000ff0e00920c */ /* 0x000fe20003f85270 */
[----:B------:R-:W-:Y:S01]  /*0940*/  BSSY B0, `(.L_x_11016) ;  /* 0x000003d000007945 */ /* 0x000fe20003800000 */
[----:B------:R-:W-:-:S03]  /*0950*/  PRMT R10, RZ, 0x7610, R10 ;  /* 0x00007610ff0a7816 */ /* 0x000fc6000000000a */
[----:B------:R-:W-:Y:S01]  /*0960*/  BSSY B1, `(.L_x_11017) ;  /* 0x0000033000017945 */ /* 0x000fe20003800000 */
[----:B------:R-:W-:Y:S02]  /*0970*/  PRMT R8, RZ, 0x7610, R8 ;  /* 0x00007610ff087816 */ /* 0x000fe40000000008 */
[----:B------:R-:W-:Y:S02]  /*0980*/  PRMT R5, RZ, 0x7610, R5 ;  /* 0x00007610ff057816 */ /* 0x000fe40000000005 */
[----:B------:R-:W-:Y:S02]  /*0990*/  @!P1 SEL R13, RZ, 0x1, !P4 ;  /* 0x00000001ff0d9807 */ /* 0x000fe40006000000 */
[----:B------:R-:W-:Y:S02]  /*09a0*/  PRMT R2, RZ, 0x7610, R2 ;  /* 0x00007610ff027816 */ /* 0x000fe40000000002 */
[----:B------:R-:W-:Y:S02]  /*09b0*/  @!P3 PRMT R10, R6, 0x7610, R10 ;  /* 0x00007610060ab816 */ /* 0x000fe4000000000a */
[----:B------:R-:W-:-:S02]  /*09c0*/  @!P2 PRMT R8, R12, 0x7610, R8 ;  /* 0x000076100c08a816 */ /* 0x000fc40000000008 */
[----:B------:R-:W-:Y:S02]  /*09d0*/  @!P1 PRMT R5, R13, 0x7610, R5 ;  /* 0x000076100d059816 */ /* 0x000fe40000000005 */
[----:B--2---:R-:W-:-:S04]  /*09e0*/  @!P6 ISETP.NE.AND P5, PT, R16, RZ, PT ;  /* 0x000000ff1000e20c */ /* 0x004fc80003fa5270 */
[----:B0-----:R-:W-:-:S04]  /*09f0*/  @!P6 SEL R7, RZ, 0x1, !P5 ;  /* 0x00000001ff07e807 */ /* 0x001fc80006800000 */
[----:B------:R-:W-:Y:S01]  /*0a00*/  @!P6 PRMT R2, R7, 0x7610, R2 ;  /* 0x000076100702e816 */ /* 0x000fe20000000002 */
[----:B------:R-:W-:Y:S06]  /*0a10*/  @P0 BRA `(.L_x_11018) ;  /* 0x0000000000380947 */ /* 0x000fec0003800000 */
        /* <DEDUP_REMOVED lines=14> */
.L_x_11018:
        /* <DEDUP_REMOVED lines=8> */
.L_x_11019:
        /* <DEDUP_REMOVED lines=8> */
.L_x_11020:
        /* <DEDUP_REMOVED lines=9> */
.L_x_11021:
[----:B------:R-:W-:Y:S05]  /*0c90*/  BSYNC B1 ;  /* 0x0000000000017941 */ /* 0x000fea0003800000 */
.L_x_11017:
[----:B------:R-:W-:-:S13]  /*0ca0*/  ISETP.GE.AND P0, PT, R11, R0, PT ;  /* 0x000000000b00720c */ /* 0x000fda0003f06270 */
[----:B0-2---:R-:W0:Y:S01]  /*0cb0*/  @!P0 LDC.64 R8, c[0x0][0x218] ;  /* 0x00008600ff088b82 */ /* 0x005e220000000a00 */
[C---:B-1----:R-:W-:Y:S02]  /*0cc0*/  @!P0 VIADD R7, R11.reuse, UR4 ;  /* 0x000000040b078c36 */ /* 0x042fe40008000000 */
[----:B------:R-:W-:-:S03]  /*0cd0*/  @!P0 VIADD R11, R11, 0x80 ;  /* 0x000000800b0b8836 */ /* 0x000fc60000000000 */
[----:B0-----:R-:W-:-:S05]  /*0ce0*/  @!P0 IADD3 R6, P1, R7, R8, RZ ;  /* 0x0000000807068210 */ /* 0x001fca0007f3e0ff */
[----:B------:R-:W-:-:S05]  /*0cf0*/  @!P0 IMAD.X R7, RZ, RZ, R9, P1 ;  /* 0x000000ffff078224 */ /* 0x000fca00008e0609 */
[----:B------:R2:W-:Y:S03]  /*0d00*/  @!P0 STG.E.U8 desc[UR8][R6.64], R5 ;  /* 0x0000000506008986 */ /* 0x0005e6000c101108 */
.L_x_11022:
[----:B------:R-:W-:Y:S05]  /*0d10*/  BSYNC B0 ;  /* 0x0000000000007941 */ /* 0x000fea0003800000 */
.L_x_11016:
[----:B------:R-:W-:Y:S05]  /*0d20*/  WARPSYNC.ALL ;  /* 0x0000000000007948 */ /* 0x000fea0003800000 */
[----:B------:R-:W-:-:S13]  /*0d30*/  ISETP.GE.AND P0, PT, R11, R0, PT ;  /* 0x000000000b00720c */ /* 0x000fda0003f06270 */
[----:B------:R-:W-:Y:S05]  /*0d40*/  @P0 EXIT ;  /* 0x000000000000094d */ /* 0x000fea0003800000 */
[----:B------:R-:W-:Y:S01]  /*0d50*/  VIADD R4, R11, UR4 ;  /* 0x000000040b047c36 */ /* 0x000fe20008000000 */
[----:B------:R-:W-:-:S04]  /*0d60*/  ULDC.64 UR6, c[0x0][0x218] ;  /* 0x0000860000067ab9 */ /* 0x000fc80000000a00 */
[----:B------:R-:W-:-:S05]  /*0d70*/  IADD3 R4, P0, R4, UR6, RZ ;  /* 0x0000000604047c10 */ /* 0x000fca000ff1e0ff */
[----:B--2---:R-:W-:-:S05]  /*0d80*/  IMAD.X R5, RZ, RZ, UR7, P0 ;  /* 0x00000007ff057e24 */ /* 0x004fca00080e06ff */
[----:B------:R-:W-:Y:S01]  /*0d90*/  STG.E.U8 desc[UR8][R4.64], R2 ;  /* 0x0000000204007986 */ /* 0x000fe2000c101108 */
[----:B------:R-:W-:Y:S05]  /*0da0*/  EXIT ;  /* 0x000000000000794d */ /* 0x000fea0003800000 */
.L_x_11023:
        /* <DEDUP_REMOVED lines=13> */
.L_x_23558:


//--------------------- .text._ZN2at6native29vectorized_elementwise_kernelILi4EZNS0_16sign_kernel_cudaERNS_18TensorIteratorBaseEEUlbE_St5arrayIPcLm2EEEEviT0_T1_ --------------------------
	.section	.text._ZN2at6native29vectorized_elementwise_kernelILi4EZNS0_16sign_kernel_cudaERNS_18TensorIteratorBaseEEUlbE_St5arrayIPcLm2EEEEviT0_T1_,"ax",@progbits
	.align	128
        .global         _ZN2at6native29vectorized_elementwise_kernelILi4EZNS0_16sign_kernel_cudaERNS_18TensorIteratorBaseEEUlbE_St5arrayIPcLm2EEEEviT0_T1_
        .type           _ZN2at6native29vectorized_elementwise_kernelILi4EZNS0_16sign_kernel_cudaERNS_18TensorIteratorBaseEEUlbE_St5arrayIPcLm2EEEEviT0_T1_,@function
        .size           _ZN2at6native29vectorized_elementwise_kernelILi4EZNS0_16sign_kernel_cudaERNS_18TensorIteratorBaseEEUlbE_St5arrayIPcLm2EEEEviT0_T1_,(.L_x_23559 - _ZN2at6native29vectorized_elementwise_kernelILi4EZNS0_16sign_kernel_cudaERNS_18TensorIteratorBaseEEUlbE_St5arrayIPcLm2EEEEviT0_T1_)
        .other          _ZN2at6native29vectorized_elementwise_kernelILi4EZNS0_16sign_kernel_cudaERNS_18TensorIteratorBaseEEUlbE_St5arrayIPcLm2EEEEviT0_T1_,@"STO_CUDA_ENTRY STV_DEFAULT"
_ZN2at6native29vectorized_elementwise_kernelILi4EZNS0_16sign_kernel_cudaERNS_18TensorIteratorBaseEEUlbE_St5arrayIPcLm2EEEEviT0_T1_:
.text._ZN2at6native29vectorized_elementwise_kernelILi4EZNS0_16sign_kernel_cudaERNS_18TensorIteratorBaseEEUlbE_St5arrayIPcLm2EEEEviT0_T1_:
        /* <DEDUP_REMOVED lines=24> */
[----:B------:R-:W-:Y:S02]  /*0180*/  ISETP.NE.AND P2, PT, R4, RZ, PT ;  /* 0x000000ff0400720c */ /* 0x000fe40003f45270 */
[----:B------:R-:W-:-:S02]  /*0190*/  PRMT R0, R6, 0x7773, RZ ;  /* 0x0000777306007816 */ /* 0x000fc400000000ff */
[----:B------:R-:W-:Y:S02]  /*01a0*/  ISETP.NE.AND P0, PT, R5, RZ, PT ;  /* 0x000000ff0500720c */ /* 0x000fe40003f05270 */
[----:B------:R-:W-:Y:S02]  /*01b0*/  SEL R4, RZ, 0x1, !P1 ;  /* 0x00000001ff047807 */ /* 0x000fe40004800000 */
[----:B------:R-:W-:Y:S02]  /*01c0*/  SEL R5, RZ, 0x1, !P2 ;  /* 0x00000001ff057807 */ /* 0x000fe40005000000 */
[C---:B---3--:R-:W-:Y:S02]  /*01d0*/  PRMT R6, R7.reuse, 0x7770, RZ ;  /* 0x0000777007067816 */ /* 0x048fe400000000ff */
[----:B------:R-:W-:Y:S02]  /*01e0*/  ISETP.NE.AND P1, PT, R0, RZ, PT ;  /* 0x000000ff0000720c */ /* 0x000fe40003f25270 */
[----:B------:R-:W-:-:S02]  /*01f0*/  PRMT R0, R7, 0x7771, RZ ;  /* 0x0000777107007816 */ /* 0x000fc400000000ff */
[----:B------:R-:W-:Y:S02]  /*0200*/  PRMT R5, R5, 0x7604, R4 ;  /* 0x0000760405057816 */ /* 0x000fe40000000004 */
[----:B------:R-:W-:Y:S02]  /*0210*/  ISETP.NE.AND P2, PT, R6, RZ, PT ;  /* 0x000000ff0600720c */ /* 0x000fe40003f45270 */
[----:B------:R-:W-:Y:S02]  /*0220*/  ISETP.NE.AND P3, PT, R0, RZ, PT ;  /* 0x000000ff0000720c */ /* 0x000fe40003f65270 */
[C---:B------:R-:W-:Y:S02]  /*0230*/  PRMT R4, R7.reuse, 0x7772, RZ ;  /* 0x0000777207047816 */ /* 0x040fe400000000ff */
[----:B------:R-:W-:Y:S02]  /*0240*/  PRMT R0, R7, 0x7773, RZ ;  /* 0x0000777307007816 */ /* 0x000fe400000000ff */
[----:B------:R-:W-:-:S02]  /*0250*/  SEL R2, RZ, 0x1, !P2 ;  /* 0x00000001ff027807 */ /* 0x000fc40005000000 */
[----:B------:R-:W-:Y:S02]  /*0260*/  SEL R3, RZ, 0x1, !P3 ;  /* 0x00000001ff037807 */ /* 0x000fe40005800000 */
[----:B------:R-:W-:Y:S02]  /*0270*/  ISETP.NE.AND P2, PT, R4, RZ, PT ;  /* 0x000000ff0400720c */ /* 0x000fe40003f45270 */
[----:B------:R-:W-:Y:S02]  /*0280*/  ISETP.NE.AND P3, PT, R0, RZ, PT ;  /* 0x000000ff0000720c */ /* 0x000fe40003f65270 */
        /* <DEDUP_REMOVED lines=15> */
.L_x_11024:
        /* <DEDUP_REMOVED lines=118> */
.L_x_11027:
        /* <DEDUP_REMOVED lines=8> */
.L_x_11028:
        /* <DEDUP_REMOVED lines=8> */
.L_x_11029:
        /* <DEDUP_REMOVED lines=9> */
.L_x_11030:
[----:B------:R-:W-:Y:S05]  /*0c70*/  BSYNC B1 ;  /* 0x0000000000017941 */ /* 0x000fea0003800000 */
.L_x_11026:
[----:B------:R-:W-:-:S13]  /*0c80*/  ISETP.GE.AND P0, PT, R11, R0, PT ;  /* 0x000000000b00720c */ /* 0x000fda0003f06270 */
[----:B0-2---:R-:W0:Y:S01]  /*0c90*/  @!P0 LDC.64 R8, c[0x0][0x218] ;  /* 0x00008600ff088b82 */ /* 0x005e220000000a00 */
[C---:B-1----:R-:W-:Y:S02]  /*0ca0*/  @!P0 VIADD R7, R11.reuse, UR4 ;  /* 0x000000040b078c36 */ /* 0x042fe40008000000 */
[----:B------:R-:W-:-:S03]  /*0cb0*/  @!P0 VIADD R11, R11, 0x80 ;  /* 0x000000800b0b8836 */ /* 0x000fc60000000000 */
[----:B0-----:R-:W-:-:S05]  /*0cc0*/  @!P0 IADD3 R6, P1, R7, R8, RZ ;  /* 0x0000000807068210 */ /* 0x001fca0007f3e0ff */
[----:B------:R-:W-:-:S05]  /*0cd0*/  @!P0 IMAD.X R7, RZ, RZ, R9, P1 ;  /* 0x000000ffff078224 */ /* 0x000fca00008e0609 */
[----:B------:R2:W-:Y:S03]  /*0ce0*/  @!P0 STG.E.U8 desc[UR8][R6.64], R5 ;  /* 0x0000000506008986 */ /* 0x0005e6000c101108 */
.L_x_11031:
[----:B------:R-:W-:Y:S05]  /*0cf0*/  BSYNC B0 ;  /* 0x0000000000007941 */ /* 0x000fea0003800000 */
.L_x_11025:
        /* <DEDUP_REMOVED lines=9> */
.L_x_11032:
        /* <DEDUP_REMOVED lines=15> */
.L_x_23559:


//--------------------- .text._ZN2at6native29vectorized_elementwise_kernelILi8EZNS0_16sign_kernel_cudaERNS_18TensorIteratorBaseEEUlbE_St5arrayIPcLm2EEEEviT0_T1_ --------------------------
	.section	.text._ZN2at6native29vectorized_elementwise_kernelILi8EZNS0_16sign_kernel_cudaERNS_18TensorIteratorBaseEEUlbE_St5arrayIPcLm2EEEEviT0_T1_,"ax",@progbits
	.align	128
        .global         _ZN2at6native29vectorized_elementwise_kernelILi8EZNS0_16sign_kernel_cudaERNS_18TensorIteratorBaseEEUlbE_St5arrayIPcLm2EEEEviT0_T1_
        .type           _ZN2at6native29vectorized_elementwise_kernelILi8EZNS0_16sign_kernel_cudaERNS_18TensorIteratorBaseEEUlbE_St5arrayIPcLm2EEEEviT0_T1_,@function
        .size           _ZN2at6native29vectorized_elementwise_kernelILi8EZNS0_16sign_kernel_cudaERNS_18TensorIteratorBaseEEUlbE_St5arrayIPcLm2EEEEviT0_T1_,(.L_x_23560 - _ZN2at6native29vectorized_elementwise_kernelILi8EZNS0_16sign_kernel_cudaERNS_18TensorIteratorBaseEEUlbE_St5arrayIPcLm2EEEEviT0_T1_)
        .other          _ZN2at6native29vectorized_elementwise_kernelILi8EZNS0_16sign_kernel_cudaERNS_18TensorIteratorBaseEEUlbE_St5arrayIPcLm2EEEEviT0_T1_,@"STO_CUDA_ENTRY STV_DEFAULT"
_ZN2at6native29vectorized_elementwise_kernelILi8EZNS0_16sign_kernel_cudaERNS_18TensorIteratorBaseEEUlbE_St5arrayIPcLm2EEEEviT0_T1_:
.text._ZN2at6native29vectorized_elementwise_kernelILi8EZNS0_16sign_kernel_cudaERNS_18TensorIteratorBaseEEUlbE_St5arrayIPcLm2EEEEviT0_T1_:
        /* <DEDUP_REMOVED lines=66> */
.L_x_11033:
        /* <DEDUP_REMOVED lines=118> */
.L_x_11036:
        /* <DEDUP_REMOVED lines=8> */
.L_x_11037:
        /* <DEDUP_REMOVED lines=8> */
.L_x_11038:
        /* <DEDUP_REMOVED lines=9> */
.L_x_11039:
[----:B------:R-:W-:Y:S05]  /*0d10*/  BSYNC B1 ;  /* 0x0000000000017941 */ /* 0x000fea0003800000 */
.L_x_11035:
[----:B------:R-:W-:-:S13]  /*0d20*/  ISETP.GE.AND P0, PT, R11, R0, PT ;  /* 0x000000000b00720c */ /* 0x000fda0003f06270 */
[----:B0-2---:R-:W0:Y:S01]  /*0d30*/  @!P0 LDC.64 R8, c[0x0][0x218] ;  /* 0x00008600ff088b82 */ /* 0x005e220000000a00 */
[C---:B-1----:R-:W-:Y:S02]  /*0d40*/  @!P0 VIADD R7, R11.reuse, UR4 ;  /* 0x000000040b078c36 */ /* 0x042fe40008000000 */
[----:B------:R-:W-:-:S03]  /*0d50*/  @!P0 VIADD R11, R11, 0x80 ;  /* 0x000000800b0b8836 */ /* 0x000fc60000000000 */
[----:B0-----:R-:W-:-:S05]  /*0d60*/  @!P0 IADD3 R6, P1, R7, R8, RZ ;  /* 0x0000000807068210 */ /* 0x001fca0007f3e0ff */
[----:B------:R-:W-:-:S05]  /*0d70*/  @!P0 IMAD.X R7, RZ, RZ, R9, P1 ;  /* 0x000000ffff078224 */ /* 0x000fca00008e0609 */
[----:B------:R2:W-:Y:S03]  /*0d80*/  @!P0 STG.E.U8 desc[UR8][R6.64], R5 ;  /* 0x0000000506008986 */ /* 0x0005e6000c101108 */
.L_x_11040:
[----:B------:R-:W-:Y:S05]  /*0d90*/  BSYNC B0 ;  /* 0x0000000000007941 */ /* 0x000fea0003800000 */
.L_x_11034:
        /* <DEDUP_REMOVED lines=9> */
.L_x_11041:
        /* <DEDUP_REMOVED lines=13> */
.L_x_23560:


//--------------------- .text._ZN2at6native18elementwise_kernelILi128ELi4EZNS0_15gpu_kernel_implIZZZNS0_15neg_kernel_cudaERNS_18TensorIteratorBaseEENKUlvE0_clEvENKUlvE7_clEvEUlN3c108BFloat16EE_EEvS4_RKT_EUliE_EEviT1_ --------------------------
	.section	.text._ZN2at6native18elementwise_kernelILi128ELi4EZNS0_15gpu_kernel_implIZZZNS0_15neg_kernel_cudaERNS_18TensorIteratorBaseEENKUlvE0_clEvENKUlvE7_clEvEUlN3c108BFloat16EE_EEvS4_RKT_EUliE_EEviT1_,"ax",@progbits
	.align	128
        .global         _ZN2at6native18elementwise_kernelILi128ELi4EZNS0_15gpu_kernel_implIZZZNS0_15neg_kernel_cudaERNS_18TensorIteratorBaseEENKUlvE0_clEvENKUlvE7_clEvEUlN3c108BFloat16EE_EEvS4_RKT_EUliE_EEviT1_
        .type           _ZN2at6native18elementwise_kernelILi128ELi4EZNS0_15gpu_kernel_implIZZZNS0_15neg_kernel_cudaERNS_18TensorIteratorBaseEENKUlvE0_clEvENKUlvE7_clEvEUlN3c108BFloat16EE_EEvS4_RKT_EUliE_EEviT1_,@function
        .size           _ZN2at6native18elementwise_kernelILi128ELi4EZNS0_15gpu_kernel_implIZZZNS0_15neg_kernel_cudaERNS_18TensorIteratorBaseEENKUlvE0_clEvENKUlvE7_clEvEUlN3c108BFloat16EE_EEvS4_RKT_EUliE_EEviT1_,(.L_x_23561 - _ZN2at6native18elementwise_kernelILi128ELi4EZNS0_15gpu_kernel_implIZZZNS0_15neg_kernel_cudaERNS_18TensorIteratorBaseEENKUlvE0_clEvENKUlvE7_clEvEUlN3c108BFloat16EE_EEvS4_RKT_EUliE_EEviT1_)
        .other          _ZN2at6native18elementwise_kernelILi128ELi4EZNS0_15gpu_kernel_implIZZZNS0_15neg_kernel_cudaERNS_18TensorIteratorBaseEENKUlvE0_clEvENKUlvE7_clEvEUlN3c108BFloat16EE_EEvS4_RKT_EUliE_EEviT1_,@"STO_CUDA_ENTRY STV_DEFAULT"
_ZN2at6native18elementwise_kernelILi128ELi4EZNS0_15gpu_kernel_implIZZZNS0_15neg_kernel_cudaERNS_18TensorIteratorBaseEENKUlvE0_clEvENKUlvE7_clEvEUlN3c108BFloat16EE_EEvS4_RKT_EUliE_EEviT1_:
.text._ZN2at6native18elementwise_kernelILi128ELi4EZNS0_15gpu_kernel_implIZZZNS0_15neg_kernel_cudaERNS_18TensorIteratorBaseEENKUlvE0_clEvENKUlvE7_clEvEUlN3c108BFloat16EE_EEvS4_RKT_EUliE_EEviT1_:
        /* <DEDUP_REMOVED lines=313> */
.L_x_11044:
        /* <DEDUP_REMOVED lines=22> */
.L_x_11048:
[----:B------:R-:W2:Y:S02]  /*14f0*/  LDG.E.U8 R2, desc[UR36][R2.64] ;  /* 0x0000002402027981 */ /* 0x000ea4000c1e1100 */
[----:B--2---:R-:W-:-:S04]  /*1500*/  I2FP.F32.U32 R0, R2 ;  /* 0x0000000200007245 */ /* 0x004fc80000201000 */
[----:B------:R-:W-:Y:S01]  /*1510*/  F2FP.BF16.F32.PACK_AB R0, RZ, R0 ;  /* 0x00000000ff00723e */ /* 0x000fe200000010ff */
[----:B------:R-:W-:Y:S06]  /*1520*/  BRA `(.L_x_11050) ;  /* 0x0000000c00907947 */ /* 0x000fec0003800000 */
.L_x_11047:
        /* <DEDUP_REMOVED lines=10> */
.L_x_11052:
[----:B------:R-:W2:Y:S02]  /*15d0*/  LDG.E R2, desc[UR36][R2.64] ;  /* 0x0000002402027981 */ /* 0x000ea4000c1e1900 */
[----:B--2---:R-:W-:-:S04]  /*15e0*/  I2FP.F32.S32 R0, R2 ;  /* 0x0000000200007245 */ /* 0x004fc80000201400 */
[----:B------:R-:W-:Y:S01]  /*15f0*/  F2FP.BF16.F32.PACK_AB R0, RZ, R0 ;  /* 0x00000000ff00723e */ /* 0x000fe200000010ff */
[----:B------:R-:W-:Y:S06]  /*1600*/  BRA `(.L_x_11050) ;  /* 0x0000000c00587947 */ /* 0x000fec0003800000 */
.L_x_11051:
[----:B------:R-:W2:Y:S02]  /*1610*/  LDG.E.U16 R2, desc[UR36][R2.64] ;  /* 0x0000002402027981 */ /* 0x000ea4000c1e1500 */
[----:B--2---:R-:W0:Y:S02]  /*1620*/  I2F.S16 R0, R2 ;  /* 0x0000000200007306 */ /* 0x004e240000101400 */
[----:B0-----:R-:W-:Y:S01]  /*1630*/  F2FP.BF16.F32.PACK_AB R0, RZ, R0 ;  /* 0x00000000ff00723e */ /* 0x001fe200000010ff */
[----:B------:R-:W-:Y:S06]  /*1640*/  BRA `(.L_x_11050) ;  /* 0x0000000c00487947 */ /* 0x000fec0003800000 */
.L_x_11046:
        /* <DEDUP_REMOVED lines=9> */
.L_x_11054:
[----:B------:R-:W2:Y:S02]  /*16e0*/  LDG.E.U16 R0, desc[UR36][R2.64] ;  /* 0x0000002402007981 */ /* 0x000ea4000c1e1500 */
[----:B--2---:R-:W-:-:S05]  /*16f0*/  HADD2.F32 R0, -RZ, R0.H0_H0 ;  /* 0x20000000ff007230 */ /* 0x004fca0000004100 */
[----:B------:R-:W-:Y:S01]  /*1700*/  F2FP.BF16.F32.PACK_AB R0, RZ, R0 ;  /* 0x00000000ff00723e */ /* 0x000fe200000010ff */
[----:B------:R-:W-:Y:S06]  /*1710*/  BRA `(.L_x_11050) ;  /* 0x0000000c00147947 */ /* 0x000fec0003800000 */
.L_x_11053:
        /* <DEDUP_REMOVED lines=9> */
.L_x_11056:
[----:B------:R-:W2:Y:S02]  /*17b0*/  LDG.E.U16 R2, desc[UR36][R2.64] ;  /* 0x0000002402027981 */ /* 0x000ea4000c1e1500 */
[----:B--2---:R-:W-:-:S05]  /*17c0*/  HADD2.F32 R0, -RZ, R2.H0_H0 ;  /* 0x20000002ff007230 */ /* 0x004fca0000004100 */
[----:B------:R-:W-:Y:S01]  /*17d0*/  F2FP.BF16.F32.PACK_AB R0, RZ, R0 ;  /* 0x00000000ff00723e */ /* 0x000fe200000010ff */
[----:B------:R-:W-:Y:S06]  /*17e0*/  BRA `(.L_x_11050) ;  /* 0x0000000800e07947 */ /* 0x000fec0003800000 */
.L_x_11055:
        /* <DEDUP_REMOVED lines=8> */
.L_x_11045:
        /* <DEDUP_REMOVED lines=13> */
.L_x_11059:
        /* <DEDUP_REMOVED lines=8> */
.L_x_11058:
        /* <DEDUP_REMOVED lines=28> */
.L_x_11061:
        /* <DEDUP_REMOVED lines=15> */
.L_x_11060:
[----:B------:R0:W5:Y:S01]  /*1c70*/  LDG.E.U16 R0, desc[UR36][R2.64] ;  /* 0x0000002402007981 */ /* 0x000162000c1e1500 */
[----:B------:R-:W-:Y:S05]  /*1c80*/  BRA `(.L_x_11050) ;  /* 0x0000000400b87947 */ /* 0x000fea0003800000 */
.L_x_11057:
        /* <DEDUP_REMOVED lines=12> */
.L_x_11064:
        /* <DEDUP_REMOVED lines=21> */
.L_x_11068:
[----:B------:R-:W-:Y:S05]  /*1ea0*/  BSYNC B1 ;  /* 0x0000000000017941 */ /* 0x000fea0003800000 */
.L_x_11067:
[----:B------:R-:W-:Y:S01]  /*1eb0*/  LEA R3, R0, 0x3b800000, 0x17 ;  /* 0x3b80000000037811 */ /* 0x000fe200078eb8ff */
[----:B------:R-:W-:-:S05]  /*1ec0*/  IMAD.SHL.U32 R0, R2, 0x100000, RZ ;  /* 0x0010000002007824 */ /* 0x000fca00078e00ff */
[----:B------:R-:W-:-:S07]  /*1ed0*/  LOP3.LUT R0, R3, R0, R4, 0xfe, !PT ;  /* 0x0000000003007212 */ /* 0x000fce00078efe04 */
.L_x_11066:
[----:B------:R-:W-:Y:S05]  /*1ee0*/  BSYNC B0 ;  /* 0x0000000000007941 */ /* 0x000fea0003800000 */
.L_x_11065:
[----:B------:R-:W-:Y:S01]  /*1ef0*/  F2FP.BF16.F32.PACK_AB R0, RZ, R0 ;  /* 0x00000000ff00723e */ /* 0x000fe200000010ff */
[----:B------:R-:W-:Y:S06]  /*1f00*/  BRA `(.L_x_11050) ;  /* 0x0000000400187947 */ /* 0x000fec0003800000 */
.L_x_11063:
        /* <DEDUP_REMOVED lines=21> */
.L_x_11072:
[----:B------:R-:W-:Y:S05]  /*2060*/  BSYNC B1 ;  /* 0x0000000000017941 */ /* 0x000fea0003800000 */
.L_x_11071:
[----:B------:R-:W-:Y:S01]  /*2070*/  LEA R3, R0, 0x37800000, 0x17 ;  /* 0x3780000000037811 */ /* 0x000fe200078eb8ff */
[----:B------:R-:W-:-:S05]  /*2080*/  IMAD.SHL.U32 R0, R2, 0x200000, RZ ;  /* 0x0020000002007824 */ /* 0x000fca00078e00ff */
[----:B------:R-:W-:-:S07]  /*2090*/  LOP3.LUT R0, R3, R0, R4, 0xfe, !PT ;  /* 0x0000000003007212 */ /* 0x000fce00078efe04 */
.L_x_11070:
[----:B------:R-:W-:Y:S05]  /*20a0*/  BSYNC B0 ;  /* 0x0000000000007941 */ /* 0x000fea0003800000 */
.L_x_11069:
[----:B------:R-:W-:Y:S01]  /*20b0*/  F2FP.BF16.F32.PACK_AB R0, RZ, R0 ;  /* 0x00000000ff00723e */ /* 0x000fe200000010ff */
[----:B------:R-:W-:Y:S06]  /*20c0*/  BRA `(.L_x_11050) ;  /* 0x0000000000a87947 */ /* 0x000fec0003800000 */
.L_x_11062:
        /* <DEDUP_REMOVED lines=14> */
.L_x_11076:
[----:B------:R-:W-:Y:S05]  /*21b0*/  BSYNC B0 ;  /* 0x0000000000007941 */ /* 0x000fea0003800000 */
.L_x_11075:
[----:B------:R-:W-:Y:S01]  /*21c0*/  F2FP.BF16.F32.PACK_AB R0, RZ, R0 ;  /* 0x00000000ff00723e */ /* 0x000fe200000010ff */
[----:B------:R-:W-:Y:S06]  /*21d0*/  BRA `(.L_x_11050) ;  /* 0x0000000000647947 */ /* 0x000fec0003800000 */
.L_x_11049:
        /* <DEDUP_REMOVED lines=16> */
.L_x_11077:
[----:B------:R-:W-:Y:S01]  /*22e0*/  PRMT R0, RZ, 0x7610, R0 ;  /* 0x00007610ff007816 */ /* 0x000fe20000000000 */
[----:B------:R-:W-:Y:S06]  /*22f0*/  BRA `(.L_x_11050) ;  /* 0x00000000001c7947 */ /* 0x000fec0003800000 */
.L_x_11074:
[----:B------:R-:W2:Y:S02]  /*2300*/  LDG.E.64 R2, desc[UR36][R2.64] ;  /* 0x0000002402027981 */ /* 0x000ea4000c1e1b00 */
[----:B--2---:R-:W0:Y:S02]  /*2310*/  I2F.U64 R0, R2 ;  /* 0x0000000200007312 */ /* 0x004e240000301000 */
[----:B0-----:R-:W-:Y:S01]  /*2320*/  F2FP.BF16.F32.PACK_AB R0, RZ, R0 ;  /* 0x00000000ff00723e */ /* 0x001fe200000010ff */
[----:B------:R-:W-:Y:S06]  /*2330*/  BRA `(.L_x_11050) ;  /* 0x00000000000c7947 */ /* 0x000fec0003800000 */
.L_x_11073:
[----:B------:R-:W2:Y:S02]  /*2340*/  LDG.E R2, desc[UR36][R2.64] ;  /* 0x0000002402027981 */ /* 0x000ea4000c1e1900 */
[----:B--2---:R-:W-:-:S04]  /*2350*/  I2FP.F32.U32 R0, R2 ;  /* 0x0000000200007245 */ /* 0x004fc80000201000 */
[----:B------:R-:W-:-:S07]  /*2360*/  F2FP.BF16.F32.PACK_AB R0, RZ, R0 ;  /* 0x00000000ff00723e */ /* 0x000fce00000010ff */
.L_x_11050:
[----:B------:R-:W1:Y:S01]  /*2370*/  LDC.U8 R4, c[0x0][0x421] ;  /* 0x00010840ff047b82 */ /* 0x000e620000000000 */
[----:B-----5:R-:W-:-:S04]  /*2380*/  IMAD.U32 R0, R0, 0x10000, RZ ;  /* 0x0001000000007824 */ /* 0x020fc800078e00ff */
[----:B------:R-:W-:-:S04]  /*2390*/  FADD.FTZ R0, -R0, -RZ ;  /* 0x800000ff00007221 */ /* 0x000fc80000010100 */
[----:B0-----:R0:W2:Y:S01]  /*23a0*/  F2F.BF16.F32 R3, R0 ;  /* 0x0000000000037304 */ /* 0x0010a20000202000 */
[----:B-1----:R-:W-:-:S04]  /*23b0*/  PRMT R2, R4, 0x9910, RZ ;  /* 0x0000991004027816 */ /* 0x002fc800000000ff */
[----:B------:R-:W-:-:S13]  /*23c0*/  ISETP.GT.AND P0, PT, R2, 0x9, PT ;  /* 0x000000090200780c */ /* 0x000fda0003f04270 */
[----:B0-2---:R-:W-:Y:S05]  /*23d0*/  @P0 BRA `(.L_x_11078) ;  /* 0x00000004000c0947 */ /* 0x005fea0003800000 */
        /* <DEDUP_REMOVED lines=12> */
.L_x_11081:
[----:B------:R-:W-:-:S06]  /*24a0*/  IMAD.U32 R3, R3, 0x10000, RZ ;  /* 0x0001000003037824 */ /* 0x000fcc00078e00ff */
[----:B------:R-:W0:Y:S02]  /*24b0*/  F2I.S64.TRUNC R2, R3 ;  /* 0x0000000300027311 */ /* 0x000e24000020d900 */
[----:B0-----:R3:W-:Y:S01]  /*24c0*/  STG.E.U8 desc[UR36][R16.64], R2 ;  /* 0x0000000210007986 */ /* 0x0017e2000c101124 */
[----:B------:R-:W-:Y:S05]  /*24d0*/  BRA `(.L_x_11083) ;  /* 0x0000000c00847947 */ /* 0x000fea0003800000 */
.L_x_11080:
        /* <DEDUP_REMOVED lines=10> */
.L_x_11085:
[----:B------:R-:W-:-:S06]  /*2580*/  IMAD.U32 R3, R3, 0x10000, RZ ;  /* 0x0001000003037824 */ /* 0x000fcc00078e00ff */
[----:B------:R-:W0:Y:S02]  /*2590*/  F2I.FTZ.TRUNC.NTZ R3, R3 ;  /* 0x0000000300037305 */ /* 0x000e24000021f100 */
[----:B0-----:R1:W-:Y:S01]  /*25a0*/  STG.E desc[UR36][R16.64], R3 ;  /* 0x0000000310007986 */ /* 0x0013e2000c101924 */
[----:B------:R-:W-:Y:S05]  /*25b0*/  BRA `(.L_x_11083) ;  /* 0x0000000c004c7947 */ /* 0x000fea0003800000 */
.L_x_11084:
[----:B------:R-:W-:-:S06]  /*25c0*/  IMAD.U32 R3, R3, 0x10000, RZ ;  /* 0x0001000003037824 */ /* 0x000fcc00078e00ff */
[----:B------:R-:W0:Y:S02]  /*25d0*/  F2I.FTZ.TRUNC.NTZ R3, R3 ;  /* 0x0000000300037305 */ /* 0x000e24000021f100 */
[----:B0-----:R2:W-:Y:S01]  /*25e0*/  STG.E.U16 desc[UR36][R16.64], R3 ;  /* 0x0000000310007986 */ /* 0x0015e2000c101524 */
[----:B------:R-:W-:Y:S05]  /*25f0*/  BRA `(.L_x_11083) ;  /* 0x0000000c003c7947 */ /* 0x000fea0003800000 */
.L_x_11079:
        /* <DEDUP_REMOVED lines=9> */
.L_x_11087:
[----:B------:R-:W-:-:S05]  /*2690*/  IMAD.U32 R0, R3, 0x10000, RZ ;  /* 0x0001000003007824 */ /* 0x000fca00078e00ff */
[----:B------:R-:W-:-:S05]  /*26a0*/  F2FP.F16.F32.PACK_AB R0, RZ, R0 ;  /* 0x00000000ff00723e */ /* 0x000fca00000000ff */
[----:B------:R0:W-:Y:S01]  /*26b0*/  STG.E.U16 desc[UR36][R16.64], R0 ;  /* 0x0000000010007986 */ /* 0x0001e2000c101524 */
[----:B------:R-:W-:Y:S05]  /*26c0*/  BRA `(.L_x_11083) ;  /* 0x0000000c00087947 */ /* 0x000fea0003800000 */
.L_x_11086:
        /* <DEDUP_REMOVED lines=10> */
.L_x_11089:
[----:B------:R-:W-:-:S05]  /*2770*/  IMAD.U32 R3, R3, 0x10000, RZ ;  /* 0x0001000003037824 */ /* 0x000fca00078e00ff */
[----:B------:R-:W-:-:S04]  /*2780*/  F2FP.F16.F32.PACK_AB R3, RZ, R3 ;  /* 0x00000003ff03723e */ /* 0x000fc800000000ff */
[----:B------:R-:W-:-:S05]  /*2790*/  PRMT R3, R3, 0x5410, RZ ;  /* 0x0000541003037816 */ /* 0x000fca00000000ff */
[----:B------:R0:W-:Y:S01]  /*27a0*/  STG.E desc[UR36][R16.64], R3 ;  /* 0x0000000310007986 */ /* 0x0001e2000c101924 */
[----:B------:R-:W-:Y:S05]  /*27b0*/  BRA `(.L_x_11083) ;  /* 0x0000000800cc7947 */ /* 0x000fea0003800000 */
.L_x_11088:
[----:B------:R-:W-:-:S04]  /*27c0*/  IMAD.U32 R2, R3, 0x10000, RZ ;  /* 0x0001000003027824 */ /* 0x000fc800078e00ff */
[----:B------:R-:W-:-:S06]  /*27d0*/  FMUL.FTZ R2, R2, 1 ;  /* 0x3f80000002027820 */ /* 0x000fcc0000410000 */
[----:B------:R-:W0:Y:S02]  /*27e0*/  F2F.F64.F32 R2, R2 ;  /* 0x0000000200027310 */ /* 0x000e240000201800 */
[----:B0-----:R0:W-:Y:S01]  /*27f0*/  STG.E.64 desc[UR36][R16.64], R2 ;  /* 0x0000000210007986 */ /* 0x0011e2000c101b24 */
[----:B------:R-:W-:Y:S05]  /*2800*/  BRA `(.L_x_11083) ;  /* 0x0000000800b87947 */ /* 0x000fea0003800000 */
.L_x_11078:
        /* <DEDUP_REMOVED lines=13> */
.L_x_11092:
[----:B------:R-:W-:Y:S01]  /*28e0*/  IMAD.U32 R3, R3, 0x10000, RZ ;  /* 0x0001000003037824 */ /* 0x000fe200078e00ff */
[----:B------:R-:W-:-:S03]  /*28f0*/  CS2R R6, SRZ ;  /* 0x0000000000067805 */ /* 0x000fc6000001ff00 */
[----:B------:R-:W-:-:S04]  /*2900*/  FMUL.FTZ R3, R3, 1 ;  /* 0x3f80000003037820 */ /* 0x000fc80000410000 */
[----:B------:R-:W0:Y:S02]  /*2910*/  F2F.F64.F32 R4, R3 ;  /* 0x0000000300047310 */ /* 0x000e240000201800 */
[----:B0-----:R0:W-:Y:S01]  /*2920*/  STG.E.128 desc[UR36][R16.64], R4 ;  /* 0x0000000410007986 */ /* 0x0011e2000c101d24 */
[----:B------:R-:W-:Y:S05]  /*2930*/  BRA `(.L_x_11083) ;  /* 0x00000008006c7947 */ /* 0x000fea0003800000 */
.L_x_11091:
        /* <DEDUP_REMOVED lines=21> */
.L_x_11096:
[----:B------:R-:W-:Y:S05]  /*2a90*/  BSYNC B0 ;  /* 0x0000000000007941 */ /* 0x000fea0003800000 */
.L_x_11095:
[----:B------:R-:W-:-:S05]  /*2aa0*/  LOP3.LUT R3, R0, R3, RZ, 0xfc, !PT ;  /* 0x0000000300037212 */ /* 0x000fca00078efcff */
[----:B------:R0:W-:Y:S01]  /*2ab0*/  STG.E.U8 desc[UR36][R16.64], R3 ;  /* 0x0000000310007986 */ /* 0x0001e2000c101124 */
[----:B------:R-:W-:Y:S05]  /*2ac0*/  BRA `(.L_x_11083) ;  /* 0x0000000800087947 */ /* 0x000fea0003800000 */
.L_x_11094:
        /* <DEDUP_REMOVED lines=13> */
.L_x_11098:
[----:B------:R-:W-:Y:S01]  /*2ba0*/  IMAD.MOV.U32 R0, RZ, RZ, 0x7f ;  /* 0x0000007fff007424 */ /* 0x000fe200078e00ff */
[----:B------:R-:W-:-:S04]  /*2bb0*/  ISETP.GT.U32.AND P0, PT, R2, 0x7f800000, PT ;  /* 0x7f8000000200780c */ /* 0x000fc80003f04070 */
[----:B------:R-:W-:-:S09]  /*2bc0*/  SEL R0, R0, 0x7c, P0 ;  /* 0x0000007c00007807 */ /* 0x000fd20000000000 */
.L_x_11099:
[----:B------:R-:W-:Y:S05]  /*2bd0*/  BSYNC B0 ;  /* 0x0000000000007941 */ /* 0x000fea0003800000 */
.L_x_11097:
[----:B------:R-:W-:-:S04]  /*2be0*/  LOP3.LUT R2, R3, 0x80000000, RZ, 0xc0, !PT ;  /* 0x8000000003027812 */ /* 0x000fc800078ec0ff */
[----:B------:R-:W-:-:S04]  /*2bf0*/  SHF.R.U32.HI R3, RZ, 0x18, R2 ;  /* 0x00000018ff037819 */ /* 0x000fc80000011602 */
[----:B------:R-:W-:-:S05]  /*2c00*/  LOP3.LUT R3, R0, R3, RZ, 0xfc, !PT ;  /* 0x0000000300037212 */ /* 0x000fca00078efcff */
[----:B------:R0:W-:Y:S01]  /*2c10*/  STG.E.U8 desc[UR36][R16.64], R3 ;  /* 0x0000000310007986 */ /* 0x0001e2000c101124 */
[----:B------:R-:W-:Y:S05]  /*2c20*/  BRA `(.L_x_11083) ;  /* 0x0000000400b07947 */ /* 0x000fea0003800000 */
.L_x_11093:
[----:B------:R0:W-:Y:S01]  /*2c30*/  STG.E.U16 desc[UR36][R16.64], R3 ;  /* 0x0000000310007986 */ /* 0x0001e2000c101524 */
[----:B------:R-:W-:Y:S05]  /*2c40*/  BRA `(.L_x_11083) ;  /* 0x0000000400a87947 */ /* 0x000fea0003800000 */
.L_x_11090:
        /* <DEDUP_REMOVED lines=12> */
.L_x_11102:
        /* <DEDUP_REMOVED lines=17> */
.L_x_11105:
[----:B------:R-:W-:-:S04]  /*2e20*/  LOP3.LUT R2, R3, 0x80000000, RZ, 0xc0, !PT ;  /* 0x8000000003027812 */ /* 0x000fc800078ec0ff */
[----:B------:R-:W-:-:S04]  /*2e30*/  SHF.R.U32.HI R3, RZ, 0x18, R2 ;  /* 0x00000018ff037819 */ /* 0x000fc80000011602 */
[----:B------:R-:W-:-:S04]  /*2e40*/  LOP3.LUT R0, R0, R3, RZ, 0xfc, !PT ;  /* 0x0000000300007212 */ /* 0x000fc800078efcff */
[----:B------:R-:W-:-:S07]  /*2e50*/  PRMT R8, R0, 0x7610, R8 ;  /* 0x0000761000087816 */ /* 0x000fce0000000008 */
.L_x_11104:
[----:B------:R-:W-:Y:S05]  /*2e60*/  BSYNC B0 ;  /* 0x0000000000007941 */ /* 0x000fea0003800000 */
.L_x_11103:
[----:B------:R0:W-:Y:S01]  /*2e70*/  STG.E.U8 desc[UR36][R16.64], R8 ;  /* 0x0000000810007986 */ /* 0x0001e2000c101124 */
[----:B------:R-:W-:Y:S05]  /*2e80*/  BRA `(.L_x_11083) ;  /* 0x0000000400187947 */ /* 0x000fea0003800000 */
.L_x_11101:
        /* <DEDUP_REMOVED lines=17> */
.L_x_11108:
[----:B------:R-:W-:-:S04]  /*2fa0*/  LOP3.LUT R2, R3, 0x80000000, RZ, 0xc0, !PT ;  /* 0x8000000003027812 */ /* 0x000fc800078ec0ff */
[----:B------:R-:W-:-:S04]  /*2fb0*/  SHF.R.U32.HI R3, RZ, 0x18, R2 ;  /* 0x00000018ff037819 */ /* 0x000fc80000011602 */
[----:B------:R-:W-:-:S04]  /*2fc0*/  LOP3.LUT R0, R0, R3, RZ, 0xfc, !PT ;  /* 0x0000000300007212 */ /* 0x000fc800078efcff */
[----:B------:R-:W-:-:S07]  /*2fd0*/  PRMT R8, R0, 0x7610, R8 ;  /* 0x0000761000087816 */ /* 0x000fce0000000008 */
.L_x_11107:
[----:B------:R-:W-:Y:S05]  /*2fe0*/  BSYNC B0 ;  /* 0x0000000000007941 */ /* 0x000fea0003800000 */
.L_x_11106:
[----:B------:R0:W-:Y:S01]  /*2ff0*/  STG.E.U8 desc[UR36][R16.64], R8 ;  /* 0x0000000810007986 */ /* 0x0001e2000c101124 */
[----:B------:R-:W-:Y:S05]  /*3000*/  BRA `(.L_x_11083) ;  /* 0x0000000000b87947 */ /* 0x000fea0003800000 */
.L_x_11100:
        /* <DEDUP_REMOVED lines=22> */
.L_x_11082:
        /* <DEDUP_REMOVED lines=16> */
.L_x_11111:
[----:B------:R-:W-:Y:S05]  /*3270*/  BRA `(.L_x_11083) ;  /* 0x00000000001c7947 */ /* 0x000fea0003800000 */
.L_x_11110:
[----:B------:R-:W-:-:S06]  /*3280*/  IMAD.U32 R3, R3, 0x10000, RZ ;  /* 0x0001000003037824 */ /* 0x000fcc00078e00ff */
[----:B------:R-:W0:Y:S02]  /*3290*/  F2I.U64.TRUNC R2, R3 ;  /* 0x0000000300027311 */ /* 0x000e24000020d800 */
[----:B0-----:R0:W-:Y:S01]  /*32a0*/  STG.E.64 desc[UR36][R16.64], R2 ;  /* 0x0000000210007986 */ /* 0x0011e2000c101b24 */
[----:B------:R-:W-:Y:S05]  /*32b0*/  BRA `(.L_x_11083) ;  /* 0x00000000000c7947 */ /* 0x000fea0003800000 */
.L_x_11109:
[----:B------:R-:W-:-:S06]  /*32c0*/  IMAD.U32 R3, R3, 0x10000, RZ ;  /* 0x0001000003037824 */ /* 0x000fcc00078e00ff */
[----:B------:R-:W0:Y:S02]  /*32d0*/  F2I.FTZ.U32.TRUNC.NTZ R3, R3 ;  /* 0x0000000300037305 */ /* 0x000e24000021f000 */
[----:B0-----:R0:W-:Y:S02]  /*32e0*/  STG.E desc[UR36][R16.64], R3 ;  /* 0x0000000310007986 */ /* 0x0011e4000c101924 */
.L_x_11083:
[----:B------:R-:W-:-:S04]  /*32f0*/  IMAD R18, R23, 0x200, R18 ;  /* 0x0000020017127824 */ /* 0x000fc800078e0212 */
[----:B------:R-:W-:-:S07]  /*3300*/  VIADD R19, R18, 0x80 ;  /* 0x0000008012137836 */ /* 0x000fce0000000000 */
.L_x_11043:
[----:B------:R-:W-:Y:S05]  /*3310*/  BSYNC B6 ;  /* 0x0000000000067941 */ /* 0x000fea0003800000 */
.L_x_11042:
        /* <DEDUP_REMOVED lines=307> */
.L_x_11114:
        /* <DEDUP_REMOVED lines=22> */
.L_x_11118:
[----:B------:R-:W2:Y:S02]  /*47b0*/  LDG.E.U8 R2, desc[UR36][R2.64] ;  /* 0x0000002402027981 */ /* 0x000ea4000c1e1100 */
[----:B--2---:R-:W-:-:S04]  /*47c0*/  I2FP.F32.U32 R0, R2 ;  /* 0x0000000200007245 */ /* 0x004fc80000201000 */
[----:B------:R-:W-:Y:S01]  /*47d0*/  F2FP.BF16.F32.PACK_AB R0, RZ, R0 ;  /* 0x00000000ff00723e */ /* 0x000fe200000010ff */
[----:B------:R-:W-:Y:S06]  /*47e0*/  BRA `(.L_x_11120) ;  /* 0x0000000c00907947 */ /* 0x000fec0003800000 */
.L_x_11117:
        /* <DEDUP_REMOVED lines=10> */
.L_x_11122:
[----:B------:R-:W2:Y:S02]  /*4890*/  LDG.E R2, desc[UR36][R2.64] ;  /* 0x0000002402027981 */ /* 0x000ea4000c1e1900 */
[----:B--2---:R-:W-:-:S04]  /*48a0*/  I2FP.F32.S32 R0, R2 ;  /* 0x0000000200007245 */ /* 0x004fc80000201400 */
[----:B------:R-:W-:Y:S01]  /*48b0*/  F2FP.BF16.F32.PACK_AB R0, RZ, R0 ;  /* 0x00000000ff00723e */ /* 0x000fe200000010ff */
[----:B------:R-:W-:Y:S06]  /*48c0*/  BRA `(.L_x_11120) ;  /* 0x0000000c00587947 */ /* 0x000fec0003800000 */
.L_x_11121:
[----:B------:R-:W2:Y:S02]  /*48d0*/  LDG.E.U16 R2, desc[UR36][R2.64] ;  /* 0x0000002402027981 */ /* 0x000ea4000c1e1500 */
[----:B--2---:R-:W0:Y:S02]  /*48e0*/  I2F.S16 R0, R2 ;  /* 0x0000000200007306 */ /* 0x004e240000101400 */
[----:B0-----:R-:W-:Y:S01]  /*48f0*/  F2FP.BF16.F32.PACK_AB R0, RZ, R0 ;  /* 0x00000000ff00723e */ /* 0x001fe200000010ff */
[----:B------:R-:W-:Y:S06]  /*4900*/  BRA `(.L_x_11120) ;  /* 0x0000000c00487947 */ /* 0x000fec0003800000 */
.L_x_11116:
        /* <DEDUP_REMOVED lines=9> */
.L_x_11124:
[----:B------:R-:W2:Y:S02]  /*49a0*/  LDG.E.U16 R0, desc[UR36][R2.64] ;  /* 0x0000002402007981 */ /* 0x000ea4000c1e1500 */
[----:B--2---:R-:W-:-:S05]  /*49b0*/  HADD2.F32 R0, -RZ, R0.H0_H0 ;  /* 0x20000000ff007230 */ /* 0x004fca0000004100 */
[----:B------:R-:W-:Y:S01]  /*49c0*/  F2FP.BF16.F32.PACK_AB R0, RZ, R0 ;  /* 0x00000000ff00723e */ /* 0x000fe200000010ff */
[----:B------:R-:W-:Y:S06]  /*49d0*/  BRA `(.L_x_11120) ;  /* 0x0000000c00147947 */ /* 0x000fec0003800000 */
.L_x_11123:
        /* <DEDUP_REMOVED lines=9> */
.L_x_11126:
[----:B------:R-:W2:Y:S02]  /*4a70*/  LDG.E.U16 R2, desc[UR36][R2.64] ;  /* 0x0000002402027981 */ /* 0x000ea4000c1e1500 */
[----:B--2---:R-:W-:-:S05]  /*4a80*/  HADD2.F32 R0, -RZ, R2.H0_H0 ;  /* 0x20000002ff007230 */ /* 0x004fca0000004100 */
[----:B------:R-:W-:Y:S01]  /*4a90*/  F2FP.BF16.F32.PACK_AB R0, RZ, R0 ;  /* 0x00000000ff00723e */ /* 0x000fe200000010ff */
[----:B------:R-:W-:Y:S06]  /*4aa0*/  BRA `(.L_x_11120) ;  /* 0x0000000800e07947 */ /* 0x000fec0003800000 */
.L_x_11125:
        /* <DEDUP_REMOVED lines=8> */
.L_x_11115:
        /* <DEDUP_REMOVED lines=13> */
.L_x_11129:
        /* <DEDUP_REMOVED lines=8> */
.L_x_11128:
        /* <DEDUP_REMOVED lines=28> */
.L_x_11131:
        /* <DEDUP_REMOVED lines=15> */
.L_x_11130:
[----:B------:R0:W5:Y:S01]  /*4f30*/  LDG.E.U16 R0, desc[UR36][R2.64] ;  /* 0x0000002402007981 */ /* 0x000162000c1e1500 */
[----:B------:R-:W-:Y:S05]  /*4f40*/  BRA `(.L_x_11120) ;  /* 0x0000000400b87947 */ /* 0x000fea0003800000 */
.L_x_11127:
        /* <DEDUP_REMOVED lines=12> */
.L_x_11134:
        /* <DEDUP_REMOVED lines=21> */
.L_x_11138:
[----:B------:R-:W-:Y:S05]  /*5160*/  BSYNC B1 ;  /* 0x0000000000017941 */ /* 0x000fea0003800000 */
.L_x_11137:
[----:B------:R-:W-:Y:S01]  /*5170*/  LEA R3, R0, 0x3b800000, 0x17 ;  /* 0x3b80000000037811 */ /* 0x000fe200078eb8ff */
[----:B------:R-:W-:-:S05]  /*5180*/  IMAD.SHL.U32 R0, R2, 0x100000, RZ ;  /* 0x0010000002007824 */ /* 0x000fca00078e00ff */
[----:B------:R-:W-:-:S07]  /*5190*/  LOP3.LUT R0, R3, R0, R4, 0xfe, !PT ;  /* 0x0000000003007212 */ /* 0x000fce00078efe04 */
.L_x_11136:
[----:B------:R-:W-:Y:S05]  /*51a0*/  BSYNC B0 ;  /* 0x0000000000007941 */ /* 0x000fea0003800000 */
.L_x_11135:
[----:B------:R-:W-:Y:S01]  /*51b0*/  F2FP.BF16.F32.PACK_AB R0, RZ, R0 ;  /* 0x00000000ff00723e */ /* 0x000fe200000010ff */
[----:B------:R-:W-:Y:S06]  /*51c0*/  BRA `(.L_x_11120) ;  /* 0x0000000400187947 */ /* 0x000fec0003800000 */
.L_x_11133:
        /* <DEDUP_REMOVED lines=21> */
.L_x_11142:
[----:B------:R-:W-:Y:S05]  /*5320*/  BSYNC B1 ;  /* 0x0000000000017941 */ /* 0x000fea0003800000 */
.L_x_11141:
[----:B------:R-:W-:Y:S01]  /*5330*/  LEA R3, R0, 0x37800000, 0x17 ;  /* 0x3780000000037811 */ /* 0x000fe200078eb8ff */
[----:B------:R-:W-:-:S05]  /*5340*/  IMAD.SHL.U32 R0, R2, 0x200000, RZ ;  /* 0x0020000002007824 */ /* 0x000fca00078e00ff */
[----:B------:R-:W-:-:S07]  /*5350*/  LOP3.LUT R0, R3, R0, R4, 0xfe, !PT ;  /* 0x0000000003007212 */ /* 0x000fce00078efe04 */
.L_x_11140:
[----:B------:R-:W-:Y:S05]  /*5360*/  BSYNC B0 ;  /* 0x0000000000007941 */ /* 0x000fea0003800000 */
.L_x_11139:
[----:B------:R-:W-:Y:S01]  /*5370*/  F2FP.BF16.F32.PACK_AB R0, RZ, R0 ;  /* 0x00000000ff00723e */ /* 0x000fe200000010ff */
[----:B------:R-:W-:Y:S06]  /*5380*/  BRA `(.L_x_11120) ;  /* 0x0000000000a87947 */ /* 0x000fec0003800000 */
.L_x_11132:
        /* <DEDUP_REMOVED lines=14> */
.L_x_11146:
[----:B------:R-:W-:Y:S05]  /*5470*/  BSYNC B0 ;  /* 0x0000000000007941 */ /* 0x000fea0003800000 */
.L_x_11145:
[----:B------:R-:W-:Y:S01]  /*5480*/  F2FP.BF16.F32.PACK_AB R0, RZ, R0 ;  /* 0x00000000ff00723e */ /* 0x000fe200000010ff */
[----:B------:R-:W-:Y:S06]  /*5490*/  BRA `(.L_x_11120) ;  /* 0x0000000000647947 */ /* 0x000fec0003800000 */
.L_x_11119:
        /* <DEDUP_REMOVED lines=16> */
.L_x_11147:
[----:B------:R-:W-:Y:S01]  /*55a0*/  PRMT R0, RZ, 0x7610, R0 ;  /* 0x00007610ff007816 */ /* 0x000fe20000000000 */
[----:B------:R-:W-:Y:S06]  /*55b0*/  BRA `(.L_x_11120) ;  /* 0x00000000001c7947 */ /* 0x000fec0003800000 */
.L_x_11144:
[----:B------:R-:W2:Y:S02]  /*55c0*/  LDG.E.64 R2, desc[UR36][R2.64] ;  /* 0x0000002402027981 */ /* 0x000ea4000c1e1b00 */
[----:B--2---:R-:W0:Y:S02]  /*55d0*/  I2F.U64 R0, R2 ;  /* 0x0000000200007312 */ /* 0x004e240000301000 */
[----:B0-----:R-:W-:Y:S01]  /*55e0*/  F2FP.BF16.F32.PACK_AB R0, RZ, R0 ;  /* 0x00000000ff00723e */ /* 0x001fe200000010ff */
[----:B------:R-:W-:Y:S06]  /*55f0*/  BRA `(.L_x_11120) ;  /* 0x00000000000c7947 */ /* 0x000fec0003800000 */
.L_x_11143:
[----:B------:R-:W2:Y:S02]  /*5600*/  LDG.E R2, desc[UR36][R2.64] ;  /* 0x0000002402027981 */ /* 0x000ea4000c1e1900 */
[----:B--2---:R-:W-:-:S04]  /*5610*/  I2FP.F32.U32 R0, R2 ;  /* 0x0000000200007245 */ /* 0x004fc80000201000 */
[----:B------:R-:W-:-:S07]  /*5620*/  F2FP.BF16.F32.PACK_AB R0, RZ, R0 ;  /* 0x00000000ff00723e */ /* 0x000fce00000010ff */
.L_x_11120:
        /* <DEDUP_REMOVED lines=19> */
.L_x_11151:
[----:B------:R-:W-:-:S06]  /*5760*/  IMAD.U32 R3, R3, 0x10000, RZ ;  /* 0x0001000003037824 */ /* 0x000fcc00078e00ff */
[----:B------:R-:W0:Y:S02]  /*5770*/  F2I.S64.TRUNC R2, R3 ;  /* 0x0000000300027311 */ /* 0x000e24000020d900 */
[----:B0-----:R0:W-:Y:S01]  /*5780*/  STG.E.U8 desc[UR36][R16.64], R2 ;  /* 0x0000000210007986 */ /* 0x0011e2000c101124 */
[----:B------:R-:W-:Y:S05]  /*5790*/  BRA `(.L_x_11153) ;  /* 0x0000000c00847947 */ /* 0x000fea0003800000 */
.L_x_11150:
        /* <DEDUP_REMOVED lines=10> */
.L_x_11155:
[----:B------:R-:W-:-:S06]  /*5840*/  IMAD.U32 R3, R3, 0x10000, RZ ;  /* 0x0001000003037824 */ /* 0x000fcc00078e00ff */
[----:B------:R-:W0:Y:S02]  /*5850*/  F2I.FTZ.TRUNC.NTZ R3, R3 ;  /* 0x0000000300037305 */ /* 0x000e24000021f100 */
[----:B0-----:R0:W-:Y:S01]  /*5860*/  STG.E desc[UR36][R16.64], R3 ;  /* 0x0000000310007986 */ /* 0x0011e2000c101924 */
[----:B------:R-:W-:Y:S05]  /*5870*/  BRA `(.L_x_11153) ;  /* 0x0000000c004c7947 */ /* 0x000fea0003800000 */
.L_x_11154:
[----:B------:R-:W-:-:S06]  /*5880*/  IMAD.U32 R3, R3, 0x10000, RZ ;  /* 0x0001000003037824 */ /* 0x000fcc00078e00ff */
[----:B------:R-:W0:Y:S02]  /*5890*/  F2I.FTZ.TRUNC.NTZ R3, R3 ;  /* 0x0000000300037305 */ /* 0x000e24000021f100 */
[----:B0-----:R0:W-:Y:S01]  /*58a0*/  STG.E.U16 desc[UR36][R16.64], R3 ;  /* 0x0000000310007986 */ /* 0x0011e2000c101524 */
[----:B------:R-:W-:Y:S05]  /*58b0*/  BRA `(.L_x_11153) ;  /* 0x0000000c003c7947 */ /* 0x000fea0003800000 */
.L_x_11149:
        /* <DEDUP_REMOVED lines=9> */
.L_x_11157:
[----:B------:R-:W-:-:S05]  /*5950*/  IMAD.U32 R0, R3, 0x10000, RZ ;  /* 0x0001000003007824 */ /* 0x000fca00078e00ff */
[----:B------:R-:W-:-:S05]  /*5960*/  F2FP.F16.F32.PACK_AB R0, RZ, R0 ;  /* 0x00000000ff00723e */ /* 0x000fca00000000ff */
[----:B------:R0:W-:Y:S01]  /*5970*/  STG.E.U16 desc[UR36][R16.64], R0 ;  /* 0x0000000010007986 */ /* 0x0001e2000c101524 */
[----:B------:R-:W-:Y:S05]  /*5980*/  BRA `(.L_x_11153) ;  /* 0x0000000c00087947 */ /* 0x000fea0003800000 */
.L_x_11156:
        /* <DEDUP_REMOVED lines=10> */
.L_x_11159:
[----:B------:R-:W-:-:S05]  /*5a30*/  IMAD.U32 R3, R3, 0x10000, RZ ;  /* 0x0001000003037824 */ /* 0x000fca00078e00ff */
[----:B------:R-:W-:-:S04]  /*5a40*/  F2FP.F16.F32.PACK_AB R3, RZ, R3 ;  /* 0x00000003ff03723e */ /* 0x000fc800000000ff */
[----:B------:R-:W-:-:S05]  /*5a50*/  PRMT R3, R3, 0x5410, RZ ;  /* 0x0000541003037816 */ /* 0x000fca00000000ff */
[----:B------:R0:W-:Y:S01]  /*5a60*/  STG.E desc[UR36][R16.64], R3 ;  /* 0x0000000310007986 */ /* 0x0001e2000c101924 */
[----:B------:R-:W-:Y:S05]  /*5a70*/  BRA `(.L_x_11153) ;  /* 0x0000000800cc7947 */ /* 0x000fea0003800000 */
.L_x_11158:
[----:B------:R-:W-:-:S04]  /*5a80*/  IMAD.U32 R2, R3, 0x10000, RZ ;  /* 0x0001000003027824 */ /* 0x000fc800078e00ff */
[----:B------:R-:W-:-:S06]  /*5a90*/  FMUL.FTZ R2, R2, 1 ;  /* 0x3f80000002027820 */ /* 0x000fcc0000410000 */
[----:B------:R-:W0:Y:S02]  /*5aa0*/  F2F.F64.F32 R2, R2 ;  /* 0x0000000200027310 */ /* 0x000e240000201800 */
[----:B0-----:R0:W-:Y:S01]  /*5ab0*/  STG.E.64 desc[UR36][R16.64], R2 ;  /* 0x0000000210007986 */ /* 0x0011e2000c101b24 */
[----:B------:R-:W-:Y:S05]  /*5ac0*/  BRA `(.L_x_11153) ;  /* 0x0000000800b87947 */ /* 0x000fea0003800000 */
.L_x_11148:
        /* <DEDUP_REMOVED lines=13> */
.L_x_11162:
[----:B------:R-:W-:Y:S01]  /*5ba0*/  IMAD.U32 R3, R3, 0x10000, RZ ;  /* 0x0001000003037824 */ /* 0x000fe200078e00ff */
[----:B------:R-:W-:-:S03]  /*5bb0*/  CS2R R6, SRZ ;  /* 0x0000000000067805 */ /* 0x000fc6000001ff00 */
[----:B------:R-:W-:-:S04]  /*5bc0*/  FMUL.FTZ R3, R3, 1 ;  /* 0x3f80000003037820 */ /* 0x000fc80000410000 */
[----:B------:R-:W0:Y:S02]  /*5bd0*/  F2F.F64.F32 R4, R3 ;  /* 0x0000000300047310 */ /* 0x000e240000201800 */
[----:B0-----:R0:W-:Y:S01]  /*5be0*/  STG.E.128 desc[UR36][R16.64], R4 ;  /* 0x0000000410007986 */ /* 0x0011e2000c101d24 */
[----:B------:R-:W-:Y:S05]  /*5bf0*/  BRA `(.L_x_11153) ;  /* 0x00000008006c7947 */ /* 0x000fea0003800000 */
.L_x_11161:
        /* <DEDUP_REMOVED lines=21> */
.L_x_11166:
[----:B------:R-:W-:Y:S05]  /*5d50*/  BSYNC B0 ;  /* 0x0000000000007941 */ /* 0x000fea0003800000 */
.L_x_11165:
[----:B------:R-:W-:-:S05]  /*5d60*/  LOP3.LUT R3, R0, R3, RZ, 0xfc, !PT ;  /* 0x0000000300037212 */ /* 0x000fca00078efcff */
[----:B------:R0:W-:Y:S01]  /*5d70*/  STG.E.U8 desc[UR36][R16.64], R3 ;  /* 0x0000000310007986 */ /* 0x0001e2000c101124 */
[----:B------:R-:W-:Y:S05]  /*5d80*/  BRA `(.L_x_11153) ;  /* 0x0000000800087947 */ /* 0x000fea0003800000 */
.L_x_11164:
        /* <DEDUP_REMOVED lines=13> */
.L_x_11168:
[----:B------:R-:W-:Y:S01]  /*5e60*/  IMAD.MOV.U32 R0, RZ, RZ, 0x7f ;  /* 0x0000007fff007424 */ /* 0x000fe200078e00ff */
[----:B------:R-:W-:-:S04]  /*5e70*/  ISETP.GT.U32.AND P0, PT, R2, 0x7f800000, PT ;  /* 0x7f8000000200780c */ /* 0x000fc80003f04070 */
[----:B------:R-:W-:-:S09]  /*5e80*/  SEL R0, R0, 0x7c, P0 ;  /* 0x0000007c00007807 */ /* 0x000fd20000000000 */
.L_x_11169:
[----:B------:R-:W-:Y:S05]  /*5e90*/  BSYNC B0 ;  /* 0x0000000000007941 */ /* 0x000fea0003800000 */
.L_x_11167:
[----:B------:R-:W-:-:S04]  /*5ea0*/  LOP3.LUT R2, R3, 0x80000000, RZ, 0xc0, !PT ;  /* 0x8000000003027812 */ /* 0x000fc800078ec0ff */
[----:B------:R-:W-:-:S04]  /*5eb0*/  SHF.R.U32.HI R3, RZ, 0x18, R2 ;  /* 0x00000018ff037819 */ /* 0x000fc80000011602 */
[----:B------:R-:W-:-:S05]  /*5ec0*/  LOP3.LUT R3, R0, R3, RZ, 0xfc, !PT ;  /* 0x0000000300037212 */ /* 0x000fca00078efcff */
[----:B------:R0:W-:Y:S01]  /*5ed0*/  STG.E.U8 desc[UR36][R16.64], R3 ;  /* 0x0000000310007986 */ /* 0x0001e2000c101124 */
[----:B------:R-:W-:Y:S05]  /*5ee0*/  BRA `(.L_x_11153) ;  /* 0x0000000400b07947 */ /* 0x000fea0003800000 */
.L_x_11163:
[----:B------:R0:W-:Y:S01]  /*5ef0*/  STG.E.U16 desc[UR36][R16.64], R3 ;  /* 0x0000000310007986 */ /* 0x0001e2000c101524 */
[----:B------:R-:W-:Y:S05]  /*5f00*/  BRA `(.L_x_11153) ;  /* 0x0000000400a87947 */ /* 0x000fea0003800000 */
.L_x_11160:
        /* <DEDUP_REMOVED lines=12> */
.L_x_11172:
        /* <DEDUP_REMOVED lines=17> */
.L_x_11175:
[----:B------:R-:W-:-:S04]  /*60e0*/  LOP3.LUT R2, R3, 0x80000000, RZ, 0xc0, !PT ;  /* 0x8000000003027812 */ /* 0x000fc800078ec0ff */
[----:B------:R-:W-:-:S04]  /*60f0*/  SHF.R.U32.HI R3, RZ, 0x18, R2 ;  /* 0x00000018ff037819 */ /* 0x000fc80000011602 */
[----:B------:R-:W-:-:S04]  /*6100*/  LOP3.LUT R0, R0, R3, RZ, 0xfc, !PT ;  /* 0x0000000300007212 */ /* 0x000fc800078efcff */
[----:B------:R-:W-:-:S07]  /*6110*/  PRMT R8, R0, 0x7610, R8 ;  /* 0x0000761000087816 */ /* 0x000fce0000000008 */
.L_x_11174:
[----:B------:R-:W-:Y:S05]  /*6120*/  BSYNC B0 ;  /* 0x0000000000007941 */ /* 0x000fea0003800000 */
.L_x_11173:
[----:B------:R3:W-:Y:S01]  /*6130*/  STG.E.U8 desc[UR36][R16.64], R8 ;  /* 0x0000000810007986 */ /* 0x0007e2000c101124 */
[----:B------:R-:W-:Y:S05]  /*6140*/  BRA `(.L_x_11153) ;  /* 0x0000000400187947 */ /* 0x000fea0003800000 */
.L_x_11171:
        /* <DEDUP_REMOVED lines=17> */
.L_x_11178:
[----:B------:R-:W-:-:S04]  /*6260*/  LOP3.LUT R2, R3, 0x80000000, RZ, 0xc0, !PT ;  /* 0x8000000003027812 */ /* 0x000fc800078ec0ff */
[----:B------:R-:W-:-:S04]  /*6270*/  SHF.R.U32.HI R3, RZ, 0x18, R2 ;  /* 0x00000018ff037819 */ /* 0x000fc80000011602 */
[----:B------:R-:W-:-:S04]  /*6280*/  LOP3.LUT R0, R0, R3, RZ, 0xfc, !PT ;  /* 0x0000000300007212 */ /* 0x000fc800078efcff */
[----:B------:R-:W-:-:S07]  /*6290*/  PRMT R8, R0, 0x7610, R8 ;  /* 0x0000761000087816 */ /* 0x000fce0000000008 */
.L_x_11177:
[----:B------:R-:W-:Y:S05]  /*62a0*/  BSYNC B0 ;  /* 0x0000000000007941 */ /* 0x000fea0003800000 */
.L_x_11176:
[----:B------:R0:W-:Y:S01]  /*62b0*/  STG.E.U8 desc[UR36][R16.64], R8 ;  /* 0x0000000810007986 */ /* 0x0001e2000c101124 */
[----:B------:R-:W-:Y:S05]  /*62c0*/  BRA `(.L_x_11153) ;  /* 0x0000000000b87947 */ /* 0x000fea0003800000 */
.L_x_11170:
        /* <DEDUP_REMOVED lines=22> */
.L_x_11152:
        /* <DEDUP_REMOVED lines=16> */
.L_x_11181:
[----:B------:R-:W-:Y:S05]  /*6530*/  BRA `(.L_x_11153) ;  /* 0x00000000001c7947 */ /* 0x000fea0003800000 */
.L_x_11180:
[----:B------:R-:W-:-:S06]  /*6540*/  IMAD.U32 R3, R3, 0x10000, RZ ;  /* 0x0001000003037824 */ /* 0x000fcc00078e00ff */
[----:B------:R-:W0:Y:S02]  /*6550*/  F2I.U64.TRUNC R2, R3 ;  /* 0x0000000300027311 */ /* 0x000e24000020d800 */
[----:B0-----:R2:W-:Y:S01]  /*6560*/  STG.E.64 desc[UR36][R16.64], R2 ;  /* 0x0000000210007986 */ /* 0x0015e2000c101b24 */
[----:B------:R-:W-:Y:S05]  /*6570*/  BRA `(.L_x_11153) ;  /* 0x00000000000c7947 */ /* 0x000fea0003800000 */
.L_x_11179:
[----:B------:R-:W-:-:S06]  /*6580*/  IMAD.U32 R3, R3, 0x10000, RZ ;  /* 0x0001000003037824 */ /* 0x000fcc00078e00ff */
[----:B------:R-:W0:Y:S02]  /*6590*/  F2I.FTZ.U32.TRUNC.NTZ R3, R3 ;  /* 0x0000000300037305 */ /* 0x000e24000021f000 */
[----:B0-----:R0:W-:Y:S02]  /*65a0*/  STG.E desc[UR36][R16.64], R3 ;  /* 0x0000000310007986 */ /* 0x0011e4000c101924 */
.L_x_11153:
[----:B------:R-:W-:-:S07]  /*65b0*/  VIADD R19, R19, 0x80 ;  /* 0x0000008013137836 */ /* 0x000fce0000000000 */
.L_x_11113:
[----:B------:R-:W-:Y:S05]  /*65c0*/  BSYNC B6 ;  /* 0x0000000000067941 */ /* 0x000fea0003800000 */
.L_x_11112:
        /* <DEDUP_REMOVED lines=307> */
.L_x_11184:
        /* <DEDUP_REMOVED lines=22> */
.L_x_11188:
[----:B------:R-:W2:Y:S02]  /*7a60*/  LDG.E.U8 R2, desc[UR36][R2.64] ;  /* 0x0000002402027981 */ /* 0x000ea4000c1e1100 */
[----:B--2---:R-:W-:-:S04]  /*7a70*/  I2FP.F32.U32 R0, R2 ;  /* 0x0000000200007245 */ /* 0x004fc80000201000 */
[----:B------:R-:W-:Y:S01]  /*7a80*/  F2FP.BF16.F32.PACK_AB R0, RZ, R0 ;  /* 0x00000000ff00723e */ /* 0x000fe200000010ff */
[----:B------:R-:W-:Y:S06]  /*7a90*/  BRA `(.L_x_11190) ;  /* 0x0000000c00907947 */ /* 0x000fec0003800000 */
.L_x_11187:
        /* <DEDUP_REMOVED lines=10> */
.L_x_11192:
[----:B------:R-:W2:Y:S02]  /*7b40*/  LDG.E R2, desc[UR36][R2.64] ;  /* 0x0000002402027981 */ /* 0x000ea4000c1e1900 */
[----:B--2---:R-:W-:-:S04]  /*7b50*/  I2FP.F32.S32 R0, R2 ;  /* 0x0000000200007245 */ /* 0x004fc80000201400 */
[----:B------:R-:W-:Y:S01]  /*7b60*/  F2FP.BF16.F32.PACK_AB R0, RZ, R0 ;  /* 0x00000000ff00723e */ /* 0x000fe200000010ff */
[----:B------:R-:W-:Y:S06]  /*7b70*/  BRA `(.L_x_11190) ;  /* 0x0000000c00587947 */ /* 0x000fec0003800000 */
.L_x_11191:
[----:B------:R-:W2:Y:S02]  /*7b80*/  LDG.E.U16 R2, desc[UR36][R2.64] ;  /* 0x0000002402027981 */ /* 0x000ea4000c1e1500 */
[----:B--2---:R-:W0:Y:S02]  /*7b90*/  I2F.S16 R0, R2 ;  /* 0x0000000200007306 */ /* 0x004e240000101400 */
[----:B0-----:R-:W-:Y:S01]  /*7ba0*/  F2FP.BF16.F32.PACK_AB R0, RZ, R0 ;  /* 0x00000000ff00723e */ /* 0x001fe200000010ff */
[----:B------:R-:W-:Y:S06]  /*7bb0*/  BRA `(.L_x_11190) ;  /* 0x0000000c00487947 */ /* 0x000fec0003800000 */
.L_x_11186:
        /* <DEDUP_REMOVED lines=9> */
.L_x_11194:
[----:B------:R-:W2:Y:S02]  /*7c50*/  LDG.E.U16 R0, desc[UR36][R2.64] ;  /* 0x0000002402007981 */ /* 0x000ea4000c1e1500 */
[----:B--2---:R-:W-:-:S05]  /*7c60*/  HADD2.F32 R0, -RZ, R0.H0_H0 ;  /* 0x20000000ff007230 */ /* 0x004fca0000004100 */
[----:B------:R-:W-:Y:S01]  /*7c70*/  F2FP.BF16.F32.PACK_AB R0, RZ, R0 ;  /* 0x00000000ff00723e */ /* 0x000fe200000010ff */
[----:B------:R-:W-:Y:S06]  /*7c80*/  BRA `(.L_x_11190) ;  /* 0x0000000c00147947 */ /* 0x000fec0003800000 */
.L_x_11193:
        /* <DEDUP_REMOVED lines=9> */
.L_x_11196:
[----:B------:R-:W2:Y:S02]  /*7d20*/  LDG.E.U16 R2, desc[UR36][R2.64] ;  /* 0x0000002402027981 */ /* 0x000ea4000c1e1500 */
[----:B--2---:R-:W-:-:S05]  /*7d30*/  HADD2.F32 R0, -RZ, R2.H0_H0 ;  /* 0x20000002ff007230 */ /* 0x004fca0000004100 */
[----:B------:R-:W-:Y:S01]  /*7d40*/  F2FP.BF16.F32.PACK_AB R0, RZ, R0 ;  /* 0x00000000ff00723e */ /* 0x000fe200000010ff */
[----:B------:R-:W-:Y:S06]  /*7d50*/  BRA `(.L_x_11190) ;  /* 0x0000000800e07947 */ /* 0x000fec0003800000 */
.L_x_11195:
        /* <DEDUP_REMOVED lines=8> */
.L_x_11185:
        /* <DEDUP_REMOVED lines=13> */
.L_x_11199:
        /* <DEDUP_REMOVED lines=8> */
.L_x_11198:
        /* <DEDUP_REMOVED lines=28> */
.L_x_11201:
        /* <DEDUP_REMOVED lines=15> */
.L_x_11200:
[----:B------:R0:W5:Y:S01]  /*81e0*/  LDG.E.U16 R0, desc[UR36][R2.64] ;  /* 0x0000002402007981 */ /* 0x000162000c1e1500 */
[----:B------:R-:W-:Y:S05]  /*81f0*/  BRA `(.L_x_11190) ;  /* 0x0000000400b87947 */ /* 0x000fea0003800000 */
.L_x_11197:
        /* <DEDUP_REMOVED lines=12> */
.L_x_11204:
        /* <DEDUP_REMOVED lines=21> */
.L_x_11208:
[----:B------:R-:W-:Y:S05]  /*8410*/  BSYNC B1 ;  /* 0x0000000000017941 */ /* 0x000fea0003800000 */
.L_x_11207:
[----:B------:R-:W-:Y:S01]  /*8420*/  LEA R3, R0, 0x3b800000, 0x17 ;  /* 0x3b80000000037811 */ /* 0x000fe200078eb8ff */
[----:B------:R-:W-:-:S05]  /*8430*/  IMAD.SHL.U32 R0, R2, 0x100000, RZ ;  /* 0x0010000002007824 */ /* 0x000fca00078e00ff */
[----:B------:R-:W-:-:S07]  /*8440*/  LOP3.LUT R0, R3, R0, R4, 0xfe, !PT ;  /* 0x0000000003007212 */ /* 0x000fce00078efe04 */
.L_x_11206:
[----:B------:R-:W-:Y:S05]  /*8450*/  BSYNC B0 ;  /* 0x0000000000007941 */ /* 0x000fea0003800000 */
.L_x_11205:
[----:B------:R-:W-:Y:S01]  /*8460*/  F2FP.BF16.F32.PACK_AB R0, RZ, R0 ;  /* 0x00000000ff00723e */ /* 0x000fe200000010ff */
[----:B------:R-:W-:Y:S06]  /*8470*/  BRA `(.L_x_11190) ;  /* 0x0000000400187947 */ /* 0x000fec0003800000 */
.L_x_11203:
        /* <DEDUP_REMOVED lines=21> */
.L_x_11212:
[----:B------:R-:W-:Y:S05]  /*85d0*/  BSYNC B1 ;  /* 0x0000000000017941 */ /* 0x000fea0003800000 */
.L_x_11211:
[----:B------:R-:W-:Y:S01]  /*85e0*/  LEA R3, R0, 0x37800000, 0x17 ;  /* 0x3780000000037811 */ /* 0x000fe200078eb8ff */
[----:B------:R-:W-:-:S05]  /*85f0*/  IMAD.SHL.U32 R0, R2, 0x200000, RZ ;  /* 0x0020000002007824 */ /* 0x000fca00078e00ff */
[----:B------:R-:W-:-:S07]  /*8600*/  LOP3.LUT R0, R3, R0, R4, 0xfe, !PT ;  /* 0x0000000003007212 */ /* 0x000fce00078efe04 */
.L_x_11210:
[----:B------:R-:W-:Y:S05]  /*8610*/  BSYNC B0 ;  /* 0x0000000000007941 */ /* 0x000fea0003800000 */
.L_x_11209:
[----:B------:R-:W-:Y:S01]  /*8620*/  F2FP.BF16.F32.PACK_AB R0, RZ, R0 ;  /* 0x00000000ff00723e */ /* 0x000fe200000010ff */
[----:B------:R-:W-:Y:S06]  /*8630*/  BRA `(.L_x_11190) ;  /* 0x0000000000a87947 */ /* 0x000fec0003800000 */
.L_x_11202:
        /* <DEDUP_REMOVED lines=14> */
.L_x_11216:
[----:B------:R-:W-:Y:S05]  /*8720*/  BSYNC B0 ;  /* 0x0000000000007941 */ /* 0x000fea0003800000 */
.L_x_11215:
[----:B------:R-:W-:Y:S01]  /*8730*/  F2FP.BF16.F32.PACK_AB R0, RZ, R0 ;  /* 0x00000000ff00723e */ /* 0x000fe200000010ff */
[----:B------:R-:W-:Y:S06]  /*8740*/  BRA `(.L_x_11190) ;  /* 0x0000000000647947 */ /* 0x000fec0003800000 */
.L_x_11189:
        /* <DEDUP_REMOVED lines=16> */
.L_x_11217:
[----:B------:R-:W-:Y:S01]  /*8850*/  PRMT R0, RZ, 0x7610, R0 ;  /* 0x00007610ff007816 */ /* 0x000fe20000000000 */
[----:B------:R-:W-:Y:S06]  /*8860*/  BRA `(.L_x_11190) ;  /* 0x00000000001c7947 */ /* 0x000fec0003800000 */
.L_x_11214:
[----:B------:R-:W2:Y:S02]  /*8870*/  LDG.E.64 R2, desc[UR36][R2.64] ;  /* 0x0000002402027981 */ /* 0x000ea4000c1e1b00 */
[----:B--2---:R-:W0:Y:S02]  /*8880*/  I2F.U64 R0, R2 ;  /* 0x0000000200007312 */ /* 0x004e240000301000 */
[----:B0-----:R-:W-:Y:S01]  /*8890*/  F2FP.BF16.F32.PACK_AB R0, RZ, R0 ;  /* 0x00000000ff00723e */ /* 0x001fe200000010ff */
[----:B------:R-:W-:Y:S06]  /*88a0*/  BRA `(.L_x_11190) ;  /* 0x00000000000c7947 */ /* 0x000fec0003800000 */
.L_x_11213:
[----:B------:R-:W2:Y:S02]  /*88b0*/  LDG.E R2, desc[UR36][R2.64] ;  /* 0x0000002402027981 */ /* 0x000ea4000c1e1900 */
[----:B--2---:R-:W-:-:S04]  /*88c0*/  I2FP.F32.U32 R0, R2 ;  /* 0x0000000200007245 */ /* 0x004fc80000201000 */
[----:B------:R-:W-:-:S07]  /*88d0*/  F2FP.BF16.F32.PACK_AB R0, RZ, R0 ;  /* 0x00000000ff00723e */ /* 0x000fce00000010ff */
.L_x_11190:
        /* <DEDUP_REMOVED lines=19> */
.L_x_11221:
[----:B------:R-:W-:-:S06]  /*8a10*/  IMAD.U32 R3, R3, 0x10000, RZ ;  /* 0x0001000003037824 */ /* 0x000fcc00078e00ff */
[----:B------:R-:W0:Y:S02]  /*8a20*/  F2I.S64.TRUNC R2, R3 ;  /* 0x0000000300027311 */ /* 0x000e24000020d900 */
[----:B0-----:R3:W-:Y:S01]  /*8a30*/  STG.E.U8 desc[UR36][R16.64], R2 ;  /* 0x0000000210007986 */ /* 0x0017e2000c101124 */
[----:B------:R-:W-:Y:S05]  /*8a40*/  BRA `(.L_x_11223) ;  /* 0x0000000c00847947 */ /* 0x000fea0003800000 */
.L_x_11220:
        /* <DEDUP_REMOVED lines=10> */
.L_x_11225:
[----:B------:R-:W-:-:S06]  /*8af0*/  IMAD.U32 R3, R3, 0x10000, RZ ;  /* 0x0001000003037824 */ /* 0x000fcc00078e00ff */
[----:B------:R-:W0:Y:S02]  /*8b00*/  F2I.FTZ.TRUNC.NTZ R3, R3 ;  /* 0x0000000300037305 */ /* 0x000e24000021f100 */
[----:B0-----:R2:W-:Y:S01]  /*8b10*/  STG.E desc[UR36][R16.64], R3 ;  /* 0x0000000310007986 */ /* 0x0015e2000c101924 */
[----:B------:R-:W-:Y:S05]  /*8b20*/  BRA `(.L_x_11223) ;  /* 0x0000000c004c7947 */ /* 0x000fea0003800000 */
.L_x_11224:
[----:B------:R-:W-:-:S06]  /*8b30*/  IMAD.U32 R3, R3, 0x10000, RZ ;  /* 0x0001000003037824 */ /* 0x000fcc00078e00ff */
[----:B------:R-:W0:Y:S02]  /*8b40*/  F2I.FTZ.TRUNC.NTZ R3, R3 ;  /* 0x0000000300037305 */ /* 0x000e24000021f100 */
[----:B0-----:R0:W-:Y:S01]  /*8b50*/  STG.E.U16 desc[UR36][R16.64], R3 ;  /* 0x0000000310007986 */ /* 0x0011e2000c101524 */
[----:B------:R-:W-:Y:S05]  /*8b60*/  BRA `(.L_x_11223) ;  /* 0x0000000c003c7947 */ /* 0x000fea0003800000 */
.L_x_11219:
        /* <DEDUP_REMOVED lines=9> */
.L_x_11227:
[----:B------:R-:W-:-:S05]  /*8c00*/  IMAD.U32 R0, R3, 0x10000, RZ ;  /* 0x0001000003007824 */ /* 0x000fca00078e00ff */
[----:B------:R-:W-:-:S05]  /*8c10*/  F2FP.F16.F32.PACK_AB R0, RZ, R0 ;  /* 0x00000000ff00723e */ /* 0x000fca00000000ff */
[----:B------:R0:W-:Y:S01]  /*8c20*/  STG.E.U16 desc[UR36][R16.64], R0 ;  /* 0x0000000010007986 */ /* 0x0001e2000c101524 */
[----:B------:R-:W-:Y:S05]  /*8c30*/  BRA `(.L_x_11223) ;  /* 0x0000000c00087947 */ /* 0x000fea0003800000 */
.L_x_11226:
        /* <DEDUP_REMOVED lines=10> */
.L_x_11229:
[----:B------:R-:W-:-:S05]  /*8ce0*/  IMAD.U32 R3, R3, 0x10000, RZ ;  /* 0x0001000003037824 */ /* 0x000fca00078e00ff */
[----:B------:R-:W-:-:S04]  /*8cf0*/  F2FP.F16.F32.PACK_AB R3, RZ, R3 ;  /* 0x00000003ff03723e */ /* 0x000fc800000000ff */
[----:B------:R-:W-:-:S05]  /*8d00*/  PRMT R3, R3, 0x5410, RZ ;  /* 0x0000541003037816 */ /* 0x000fca00000000ff */
[----:B------:R0:W-:Y:S01]  /*8d10*/  STG.E desc[UR36][R16.64], R3 ;  /* 0x0000000310007986 */ /* 0x0001e2000c101924 */
[----:B------:R-:W-:Y:S05]  /*8d20*/  BRA `(.L_x_11223) ;  /* 0x0000000800cc7947 */ /* 0x000fea0003800000 */
.L_x_11228:
[----:B------:R-:W-:-:S04]  /*8d30*/  IMAD.U32 R2, R3, 0x10000, RZ ;  /* 0x0001000003027824 */ /* 0x000fc800078e00ff */
[----:B------:R-:W-:-:S06]  /*8d40*/  FMUL.FTZ R2, R2, 1 ;  /* 0x3f80000002027820 */ /* 0x000fcc0000410000 */
[----:B------:R-:W0:Y:S02]  /*8d50*/  F2F.F64.F32 R2, R2 ;  /* 0x0000000200027310 */ /* 0x000e240000201800 */
[----:B0-----:R0:W-:Y:S01]  /*8d60*/  STG.E.64 desc[UR36][R16.64], R2 ;  /* 0x0000000210007986 */ /* 0x0011e2000c101b24 */
[----:B------:R-:W-:Y:S05]  /*8d70*/  BRA `(.L_x_11223) ;  /* 0x0000000800b87947 */ /* 0x000fea0003800000 */
.L_x_11218:
        /* <DEDUP_REMOVED lines=13> */
.L_x_11232:
[----:B------:R-:W-:Y:S01]  /*8e50*/  IMAD.U32 R3, R3, 0x10000, RZ ;  /* 0x0001000003037824 */ /* 0x000fe200078e00ff */
[----:B------:R-:W-:-:S03]  /*8e60*/  CS2R R6, SRZ ;  /* 0x0000000000067805 */ /* 0x000fc6000001ff00 */
[----:B------:R-:W-:-:S04]  /*8e70*/  FMUL.FTZ R3, R3, 1 ;  /* 0x3f80000003037820 */ /* 0x000fc80000410000 */
[----:B------:R-:W0:Y:S02]  /*8e80*/  F2F.F64.F32 R4, R3 ;  /* 0x0000000300047310 */ /* 0x000e240000201800 */
[----:B0-----:R0:W-:Y:S01]  /*8e90*/  STG.E.128 desc[UR36][R16.64], R4 ;  /* 0x0000000410007986 */ /* 0x0011e2000c101d24 */
[----:B------:R-:W-:Y:S05]  /*8ea0*/  BRA `(.L_x_11223) ;  /* 0x00000008006c7947 */ /* 0x000fea0003800000 */
.L_x_11231:
        /* <DEDUP_REMOVED lines=21> */
.L_x_11236:
[----:B------:R-:W-:Y:S05]  /*9000*/  BSYNC B0 ;  /* 0x0000000000007941 */ /* 0x000fea0003800000 */
.L_x_11235:
[----:B------:R-:W-:-:S05]  /*9010*/  LOP3.LUT R3, R0, R3, RZ, 0xfc, !PT ;  /* 0x0000000300037212 */ /* 0x000fca00078efcff */
[----:B------:R0:W-:Y:S01]  /*9020*/  STG.E.U8 desc[UR36][R16.64], R3 ;  /* 0x0000000310007986 */ /* 0x0001e2000c101124 */
[----:B------:R-:W-:Y:S05]  /*9030*/  BRA `(.L_x_11223) ;  /* 0x0000000800087947 */ /* 0x000fea0003800000 */
.L_x_11234:
        /* <DEDUP_REMOVED lines=13> */
.L_x_11238:
[----:B------:R-:W-:Y:S01]  /*9110*/  IMAD.MOV.U32 R0, RZ, RZ, 0x7f ;  /* 0x0000007fff007424 */ /* 0x000fe200078e00ff */
[----:B------:R-:W-:-:S04]  /*9120*/  ISETP.GT.U32.AND P0, PT, R2, 0x7f800000, PT ;  /* 0x7f8000000200780c */ /* 0x000fc80003f04070 */
[----:B------:R-:W-:-:S09]  /*9130*/  SEL R0, R0, 0x7c, P0 ;  /* 0x0000007c00007807 */ /* 0x000fd20000000000 */
.L_x_11239:
[----:B------:R-:W-:Y:S05]  /*9140*/  BSYNC B0 ;  /* 0x0000000000007941 */ /* 0x000fea0003800000 */
.L_x_11237:
[----:B------:R-:W-:-:S04]  /*9150*/  LOP3.LUT R2, R3, 0x80000000, RZ, 0xc0, !PT ;  /* 0x8000000003027812 */ /* 0x000fc800078ec0ff */
[----:B------:R-:W-:-:S04]  /*9160*/  SHF.R.U32.HI R3, RZ, 0x18, R2 ;  /* 0x00000018ff037819 */ /* 0x000fc80000011602 */
[----:B------:R-:W-:-:S05]  /*9170*/  LOP3.LUT R3, R0, R3, RZ, 0xfc, !PT ;  /* 0x0000000300037212 */ /* 0x000fca00078efcff */
[----:B------:R0:W-:Y:S01]  /*9180*/  STG.E.U8 desc[UR36][R16.64], R3 ;  /* 0x0000000310007986 */ /* 0x0001e2000c101124 */
[----:B------:R-:W-:Y:S05]  /*9190*/  BRA `(.L_x_11223) ;  /* 0x0000000400b07947 */ /* 0x000fea0003800000 */
.L_x_11233:
[----:B------:R0:W-:Y:S01]  /*91a0*/  STG.E.U16 desc[UR36][R16.64], R3 ;  /* 0x0000000310007986 */ /* 0x0001e2000c101524 */
[----:B------:R-:W-:Y:S05]  /*91b0*/  BRA `(.L_x_11223) ;  /* 0x0000000400a87947 */ /* 0x000fea0003800000 */
.L_x_11230:
        /* <DEDUP_REMOVED lines=12> */
.L_x_11242:
        /* <DEDUP_REMOVED lines=17> */
.L_x_11245:
[----:B------:R-:W-:-:S04]  /*9390*/  LOP3.LUT R2, R3, 0x80000000, RZ, 0xc0, !PT ;  /* 0x8000000003027812 */ /* 0x000fc800078ec0ff */
[----:B------:R-:W-:-:S04]  /*93a0*/  SHF.R.U32.HI R3, RZ, 0x18, R2 ;  /* 0x00000018ff037819 */ /* 0x000fc80000011602 */
[----:B------:R-:W-:-:S04]  /*93b0*/  LOP3.LUT R0, R0, R3, RZ, 0xfc, !PT ;  /* 0x0000000300007212 */ /* 0x000fc800078efcff */
[----:B------:R-:W-:-:S07]  /*93c0*/  PRMT R8, R0, 0x7610, R8 ;  /* 0x0000761000087816 */ /* 0x000fce0000000008 */
.L_x_11244:
[----:B------:R-:W-:Y:S05]  /*93d0*/  BSYNC B0 ;  /* 0x0000000000007941 */ /* 0x000fea0003800000 */
.L_x_11243:
[----:B------:R0:W-:Y:S01]  /*93e0*/  STG.E.U8 desc[UR36][R16.64], R8 ;  /* 0x0000000810007986 */ /* 0x0001e2000c101124 */
[----:B------:R-:W-:Y:S05]  /*93f0*/  BRA `(.L_x_11223) ;  /* 0x0000000400187947 */ /* 0x000fea0003800000 */
.L_x_11241:
        /* <DEDUP_REMOVED lines=17> */
.L_x_11248:
[----:B------:R-:W-:-:S04]  /*9510*/  LOP3.LUT R2, R3, 0x80000000, RZ, 0xc0, !PT ;  /* 0x8000000003027812 */ /* 0x000fc800078ec0ff */
[----:B------:R-:W-:-:S04]  /*9520*/  SHF.R.U32.HI R3, RZ, 0x18, R2 ;  /* 0x00000018ff037819 */ /* 0x000fc80000011602 */
[----:B------:R-:W-:-:S04]  /*9530*/  LOP3.LUT R0, R0, R3, RZ, 0xfc, !PT ;  /* 0x0000000300007212 */ /* 0x000fc800078efcff */
[----:B------:R-:W-:-:S07]  /*9540*/  PRMT R8, R0, 0x7610, R8 ;  /* 0x0000761000087816 */ /* 0x000fce0000000008 */
.L_x_11247:
[----:B------:R-:W-:Y:S05]  /*9550*/  BSYNC B0 ;  /* 0x0000000000007941 */ /* 0x000fea0003800000 */
.L_x_11246:
[----:B------:R0:W-:Y:S01]  /*9560*/  STG.E.U8 desc[UR36][R16.64], R8 ;  /* 0x0000000810007986 */ /* 0x0001e2000c101124 */
[----:B------:R-:W-:Y:S05]  /*9570*/  BRA `(.L_x_11223) ;  /* 0x0000000000b87947 */ /* 0x000fea0003800000 */
.L_x_11240:
        /* <DEDUP_REMOVED lines=22> */
.L_x_11222:
        /* <DEDUP_REMOVED lines=16> */
.L_x_11251:
[----:B------:R-:W-:Y:S05]  /*97e0*/  BRA `(.L_x_11223) ;  /* 0x00000000001c7947 */ /* 0x000fea0003800000 */
.L_x_11250:
[----:B------:R-:W-:-:S06]  /*97f0*/  IMAD.U32 R3, R3, 0x10000, RZ ;  /* 0x0001000003037824 */ /* 0x000fcc00078e00ff */
[----:B------:R-:W0:Y:S02]  /*9800*/  F2I.U64.TRUNC R2, R3 ;  /* 0x0000000300027311 */ /* 0x000e24000020d800 */
[----:B0-----:R0:W-:Y:S01]  /*9810*/  STG.E.64 desc[UR36][R16.64], R2 ;  /* 0x0000000210007986 */ /* 0x0011e2000c101b24 */
[----:B------:R-:W-:Y:S05]  /*9820*/  BRA `(.L_x_11223) ;  /* 0x00000000000c7947 */ /* 0x000fea0003800000 */
.L_x_11249:
[----:B------:R-:W-:-:S06]  /*9830*/  IMAD.U32 R3, R3, 0x10000, RZ ;  /* 0x0001000003037824 */ /* 0x000fcc00078e00ff */
[----:B------:R-:W0:Y:S02]  /*9840*/  F2I.FTZ.U32.TRUNC.NTZ R3, R3 ;  /* 0x0000000300037305 */ /* 0x000e24000021f000 */
[----:B0-----:R0:W-:Y:S02]  /*9850*/  STG.E desc[UR36][R16.64], R3 ;  /* 0x0000000310007986 */ /* 0x0011e4000c101924 */
.L_x_11223:
[----:B------:R-:W-:-:S07]  /*9860*/  VIADD R19, R19, 0x80 ;  /* 0x0000008013137836 */ /* 0x000fce0000000000 */
.L_x_11183:
[----:B------:R-:W-:Y:S05]  /*9870*/  BSYNC B6 ;  /* 0x0000000000067941 */ /* 0x000fea0003800000 */
.L_x_11182:
        /* <DEDUP_REMOVED lines=306> */
.L_x_11252:
        /* <DEDUP_REMOVED lines=22> */
.L_x_11256:
[----:B------:R-:W2:Y:S02]  /*ad00*/  LDG.E.U8 R2, desc[UR36][R2.64] ;  /* 0x0000002402027981 */ /* 0x000ea4000c1e1100 */
[----:B--2---:R-:W-:-:S04]  /*ad10*/  I2FP.F32.U32 R0, R2 ;  /* 0x0000000200007245 */ /* 0x004fc80000201000 */
[----:B------:R-:W-:Y:S01]  /*ad20*/  F2FP.BF16.F32.PACK_AB R0, RZ, R0 ;  /* 0x00000000ff00723e */ /* 0x000fe200000010ff */
[----:B------:R-:W-:Y:S06]  /*ad30*/  BRA `(.L_x_11258) ;  /* 0x0000000c00907947 */ /* 0x000fec0003800000 */
.L_x_11255:
        /* <DEDUP_REMOVED lines=10> */
.L_x_11260:
[----:B------:R-:W2:Y:S02]  /*ade0*/  LDG.E R2, desc[UR36][R2.64] ;  /* 0x0000002402027981 */ /* 0x000ea4000c1e1900 */
[----:B--2---:R-:W-:-:S04]  /*adf0*/  I2FP.F32.S32 R0, R2 ;  /* 0x0000000200007245 */ /* 0x004fc80000201400 */
[----:B------:R-:W-:Y:S01]  /*ae00*/  F2FP.BF16.F32.PACK_AB R0, RZ, R0 ;  /* 0x00000000ff00723e */ /* 0x000fe200000010ff */
[----:B------:R-:W-:Y:S06]  /*ae10*/  BRA `(.L_x_11258) ;  /* 0x0000000c00587947 */ /* 0x000fec0003800000 */
.L_x_11259:
[----:B------:R-:W2:Y:S02]  /*ae20*/  LDG.E.U16 R2, desc[UR36][R2.64] ;  /* 0x0000002402027981 */ /* 0x000ea4000c1e1500 */
[----:B--2---:R-:W0:Y:S02]  /*ae30*/  I2F.S16 R0, R2 ;  /* 0x0000000200007306 */ /* 0x004e240000101400 */
[----:B0-----:R-:W-:Y:S01]  /*ae40*/  F2FP.BF16.F32.PACK_AB R0, RZ, R0 ;  /* 0x00000000ff00723e */ /* 0x001fe200000010ff */
[----:B------:R-:W-:Y:S06]  /*ae50*/  BRA `(.L_x_11258) ;  /* 0x0000000c00487947 */ /* 0x000fec0003800000 */
.L_x_11254:
        /* <DEDUP_REMOVED lines=9> */
.L_x_11262:
[----:B------:R-:W2:Y:S02]  /*aef0*/  LDG.E.U16 R0, desc[UR36][R2.64] ;  /* 0x0000002402007981 */ /* 0x000ea4000c1e1500 */
[----:B--2---:R-:W-:-:S05]  /*af00*/  HADD2.F32 R0, -RZ, R0.H0_H0 ;  /* 0x20000000ff007230 */ /* 0x004fca0000004100 */
[----:B------:R-:W-:Y:S01]  /*af10*/  F2FP.BF16.F32.PACK_AB R0, RZ, R0 ;  /* 0x00000000ff00723e */ /* 0x000fe200000010ff */
[----:B------:R-:W-:Y:S06]  /*af20*/  BRA `(.L_x_11258) ;  /* 0x0000000c00147947 */ /* 0x000fec0003800000 */
.L_x_11261:
        /* <DEDUP_REMOVED lines=9> */
.L_x_11264:
[----:B------:R-:W2:Y:S02]  /*afc0*/  LDG.E.U16 R2, desc[UR36][R2.64] ;  /* 0x0000002402027981 */ /* 0x000ea4000c1e1500 */
[----:B--2---:R-:W-:-:S05]  /*afd0*/  HADD2.F32 R0, -RZ, R2.H0_H0 ;  /* 0x20000002ff007230 */ /* 0x004fca0000004100 */
[----:B------:R-:W-:Y:S01]  /*afe0*/  F2FP.BF16.F32.PACK_AB R0, RZ, R0 ;  /* 0x00000000ff00723e */ /* 0x000fe200000010ff */
[----:B------:R-:W-:Y:S06]  /*aff0*/  BRA `(.L_x_11258) ;  /* 0x0000000800e07947 */ /* 0x000fec0003800000 */
.L_x_11263:
        /* <DEDUP_REMOVED lines=8> */
.L_x_11253:
        /* <DEDUP_REMOVED lines=13> */
.L_x_11267:
        /* <DEDUP_REMOVED lines=8> */
.L_x_11266:
        /* <DEDUP_REMOVED lines=28> */
.L_x_11269:
        /* <DEDUP_REMOVED lines=15> */
.L_x_11268:
[----:B------:R0:W5:Y:S01]  /*b480*/  LDG.E.U16 R0, desc[UR36][R2.64] ;  /* 0x0000002402007981 */ /* 0x000162000c1e1500 */
[----:B------:R-:W-:Y:S05]  /*b490*/  BRA `(.L_x_11258) ;  /* 0x0000000400b87947 */ /* 0x000fea0003800000 */
.L_x_11265:
        /* <DEDUP_REMOVED lines=12> */
.L_x_11272:
        /* <DEDUP_REMOVED lines=21> */
.L_x_11276:
[----:B------:R-:W-:Y:S05]  /*b6b0*/  BSYNC B1 ;  /* 0x0000000000017941 */ /* 0x000fea0003800000 */
.L_x_11275:
[----:B------:R-:W-:Y:S01]  /*b6c0*/  LEA R3, R0, 0x3b800000, 0x17 ;  /* 0x3b80000000037811 */ /* 0x000fe200078eb8ff */
[----:B------:R-:W-:-:S05]  /*b6d0*/  IMAD.SHL.U32 R0, R2, 0x100000, RZ ;  /* 0x0010000002007824 */ /* 0x000fca00078e00ff */
[----:B------:R-:W-:-:S07]  /*b6e0*/  LOP3.LUT R0, R3, R0, R4, 0xfe, !PT ;  /* 0x0000000003007212 */ /* 0x000fce00078efe04 */
.L_x_11274:
[----:B------:R-:W-:Y:S05]  /*b6f0*/  BSYNC B0 ;  /* 0x0000000000007941 */ /* 0x000fea0003800000 */
.L_x_11273:
[----:B------:R-:W-:Y:S01]  /*b700*/  F2FP.BF16.F32.PACK_AB R0, RZ, R0 ;  /* 0x00000000ff00723e */ /* 0x000fe200000010ff */
[----:B------:R-:W-:Y:S06]  /*b710*/  BRA `(.L_x_11258) ;  /* 0x0000000400187947 */ /* 0x000fec0003800000 */
.L_x_11271:
        /* <DEDUP_REMOVED lines=21> */
.L_x_11280:
[----:B------:R-:W-:Y:S05]  /*b870*/  BSYNC B1 ;  /* 0x0000000000017941 */ /* 0x000fea0003800000 */
.L_x_11279:
[----:B------:R-:W-:Y:S01]  /*b880*/  LEA R3, R0, 0x37800000, 0x17 ;  /* 0x3780000000037811 */ /* 0x000fe200078eb8ff */
[----:B------:R-:W-:-:S05]  /*b890*/  IMAD.SHL.U32 R0, R2, 0x200000, RZ ;  /* 0x0020000002007824 */ /* 0x000fca00078e00ff */
[----:B------:R-:W-:-:S07]  /*b8a0*/  LOP3.LUT R0, R3, R0, R4, 0xfe, !PT ;  /* 0x0000000003007212 */ /* 0x000fce00078efe04 */
.L_x_11278:
[----:B------:R-:W-:Y:S05]  /*b8b0*/  BSYNC B0 ;  /* 0x0000000000007941 */ /* 0x000fea0003800000 */
.L_x_11277:
[----:B------:R-:W-:Y:S01]  /*b8c0*/  F2FP.BF16.F32.PACK_AB R0, RZ, R0 ;  /* 0x00000000ff00723e */ /* 0x000fe200000010ff */
[----:B------:R-:W-:Y:S06]  /*b8d0*/  BRA `(.L_x_11258) ;  /* 0x0000000000a87947 */ /* 0x000fec0003800000 */
.L_x_11270:
        /* <DEDUP_REMOVED lines=14> */
.L_x_11284:
[----:B------:R-:W-:Y:S05]  /*b9c0*/  BSYNC B0 ;  /* 0x0000000000007941 */ /* 0x000fea0003800000 */
.L_x_11283:
[----:B------:R-:W-:Y:S01]  /*b9d0*/  F2FP.BF16.F32.PACK_AB R0, RZ, R0 ;  /* 0x00000000ff00723e */ /* 0x000fe200000010ff */
[----:B------:R-:W-:Y:S06]  /*b9e0*/  BRA `(.L_x_11258) ;  /* 0x0000000000647947 */ /* 0x000fec0003800000 */
.L_x_11257:
        /* <DEDUP_REMOVED lines=16> */
.L_x_11285:
[----:B------:R-:W-:Y:S01]  /*baf0*/  PRMT R0, RZ, 0x7610, R0 ;  /* 0x00007610ff007816 */ /* 0x000fe20000000000 */
[----:B------:R-:W-:Y:S06]  /*bb00*/  BRA `(.L_x_11258) ;  /* 0x00000000001c7947 */ /* 0x000fec0003800000 */
.L_x_11282:
[----:B------:R-:W2:Y:S02]  /*bb10*/  LDG.E.64 R2, desc[UR36][R2.64] ;  /* 0x0000002402027981 */ /* 0x000ea4000c1e1b00 */
[----:B--2---:R-:W0:Y:S02]  /*bb20*/  I2F.U64 R0, R2 ;  /* 0x0000000200007312 */ /* 0x004e240000301000 */
[----:B0-----:R-:W-:Y:S01]  /*bb30*/  F2FP.BF16.F32.PACK_AB R0, RZ, R0 ;  /* 0x00000000ff00723e */ /* 0x001fe200000010ff */
[----:B------:R-:W-:Y:S06]  /*bb40*/  BRA `(.L_x_11258) ;  /* 0x00000000000c7947 */ /* 0x000fec0003800000 */
.L_x_11281:
[----:B------:R-:W2:Y:S02]  /*bb50*/  LDG.E R2, desc[UR36][R2.64] ;  /* 0x0000002402027981 */ /* 0x000ea4000c1e1900 */
[----:B--2---:R-:W-:-:S04]  /*bb60*/  I2FP.F32.U32 R0, R2 ;  /* 0x0000000200007245 */ /* 0x004fc80000201000 */
[----:B------:R-:W-:-:S07]  /*bb70*/  F2FP.BF16.F32.PACK_AB R0, RZ, R0 ;  /* 0x00000000ff00723e */ /* 0x000fce00000010ff */
.L_x_11258:
        /* <DEDUP_REMOVED lines=17> */
[----:B0-----:R-:W-:Y:S01]  /*bc90*/  STG.E.U8 desc[UR36][R16.64], R3 ;  /* 0x0000000310007986 */ /* 0x001fe2000c101124 */
[----:B------:R-:W-:Y:S05]  /*bca0*/  EXIT ;  /* 0x000000000000794d */ /* 0x000fea0003800000 */
.L_x_11289:
[----:B------:R-:W-:-:S06]  /*bcb0*/  IMAD.U32 R3, R3, 0x10000, RZ ;  /* 0x0001000003037824 */ /* 0x000fcc00078e00ff */
[----:B------:R-:W0:Y:S02]  /*bcc0*/  F2I.S64.TRUNC R2, R3 ;  /* 0x0000000300027311 */ /* 0x000e24000020d900 */
[----:B0-----:R-:W-:Y:S01]  /*bcd0*/  STG.E.U8 desc[UR36][R16.64], R2 ;  /* 0x0000000210007986 */ /* 0x001fe2000c101124 */
[----:B------:R-:W-:Y:S05]  /*bce0*/  EXIT ;  /* 0x000000000000794d */ /* 0x000fea0003800000 */
.L_x_11288:
        /* <DEDUP_REMOVED lines=8> */
[----:B0-----:R-:W-:Y:S01]  /*bd70*/  STG.E.64 desc[UR36][R16.64], R2 ;  /* 0x0000000210007986 */ /* 0x001fe2000c101b24 */
[----:B------:R-:W-:Y:S05]  /*bd80*/  EXIT ;  /* 0x000000000000794d */ /* 0x000fea0003800000 */
.L_x_11292:
[----:B------:R-:W-:-:S06]  /*bd90*/  IMAD.U32 R3, R3, 0x10000, RZ ;  /* 0x0001000003037824 */ /* 0x000fcc00078e00ff */
[----:B------:R-:W0:Y:S02]  /*bda0*/  F2I.FTZ.TRUNC.NTZ R3, R3 ;  /* 0x0000000300037305 */ /* 0x000e24000021f100 */
[----:B0-----:R-:W-:Y:S01]  /*bdb0*/  STG.E desc[UR36][R16.64], R3 ;  /* 0x0000000310007986 */ /* 0x001fe2000c101924 */
[----:B------:R-:W-:Y:S05]  /*bdc0*/  EXIT ;  /* 0x000000000000794d */ /* 0x000fea0003800000 */
.L_x_11291:
[----:B------:R-:W-:-:S06]  /*bdd0*/  IMAD.U32 R3, R3, 0x10000, RZ ;  /* 0x0001000003037824 */ /* 0x000fcc00078e00ff */
[----:B------:R-:W0:Y:S02]  /*bde0*/  F2I.FTZ.TRUNC.NTZ R3, R3 ;  /* 0x0000000300037305 */ /* 0x000e24000021f100 */
[----:B0-----:R-:W-:Y:S01]  /*bdf0*/  STG.E.U16 desc[UR36][R16.64], R3 ;  /* 0x0000000310007986 */ /* 0x001fe2000c101524 */
[----:B------:R-:W-:Y:S05]  /*be00*/  EXIT ;  /* 0x000000000000794d */ /* 0x000fea0003800000 */
.L_x_11287:
[----:B------:R-:W-:-:S13]  /*be10*/  ISETP.GT.AND P0, PT, R2, 0x6, PT ;  /* 0x000000060200780c */ /* 0x000fda0003f04270 */
[----:B------:R-:W-:Y:S05]  /*be20*/  @P0 BRA `(.L_x_11293) ;  /* 0x00000000002c0947 */ /* 0x000fea0003800000 */
[----:B------:R-:W-:-:S13]  /*be30*/  ISETP.NE.AND P0, PT, R2, 0x5, PT ;  /* 0x000000050200780c */ /* 0x000fda0003f05270 */
[----:B------:R-:W-:Y:S05]  /*be40*/  @!P0 BRA `(.L_x_11294) ;  /* 0x0000000000148947 */ /* 0x000fea0003800000 */
[----:B------:R-:W-:-:S13]  /*be50*/  ISETP.NE.AND P0, PT, R2, 0x6, PT ;  /* 0x000000060200780c */ /* 0x000fda0003f05270 */
[----:B------:R-:W-:Y:S05]  /*be60*/  @P0 BRA `(.L_x_11290) ;  /* 0x0000000800c40947 */ /* 0x000fea0003800000 */
[----:B------:R-:W-:-:S05]  /*be70*/  IMAD.U32 R3, R3, 0x10000, RZ ;  /* 0x0001000003037824 */ /* 0x000fca00078e00ff */
[----:B------:R-:W-:Y:S01]  /*be80*/  STG.E desc[UR36][R16.64], R3 ;  /* 0x0000000310007986 */ /* 0x000fe2000c101924 */
[----:B------:R-:W-:Y:S05]  /*be90*/  EXIT ;  /* 0x000000000000794d */ /* 0x000fea0003800000 */
.L_x_11294:
[----:B------:R-:W-:-:S05]  /*bea0*/  IMAD.U32 R0, R3, 0x10000, RZ ;  /* 0x0001000003007824 */ /* 0x000fca00078e00ff */
[----:B------:R-:W-:-:S05]  /*beb0*/  F2FP.F16.F32.PACK_AB R0, RZ, R0 ;  /* 0x00000000ff00723e */ /* 0x000fca00000000ff */
[----:B------:R-:W-:Y:S01]  /*bec0*/  STG.E.U16 desc[UR36][R16.64], R0 ;  /* 0x0000000010007986 */ /* 0x000fe2000c101524 */
[----:B------:R-:W-:Y:S05]  /*bed0*/  EXIT ;  /* 0x000000000000794d */ /* 0x000fea0003800000 */
.L_x_11293:
        /* <DEDUP_REMOVED lines=8> */
[----:B------:R-:W-:Y:S01]  /*bf60*/  STG.E.64 desc[UR36][R16.64], R2 ;  /* 0x0000000210007986 */ /* 0x000fe2000c101b24 */
[----:B------:R-:W-:Y:S05]  /*bf70*/  EXIT ;  /* 0x000000000000794d */ /* 0x000fea0003800000 */
.L_x_11296:
[----:B------:R-:W-:-:S05]  /*bf80*/  IMAD.U32 R3, R3, 0x10000, RZ ;  /* 0x0001000003037824 */ /* 0x000fca00078e00ff */
[----:B------:R-:W-:-:S04]  /*bf90*/  F2FP.F16.F32.PACK_AB R3, RZ, R3 ;  /* 0x00000003ff03723e */ /* 0x000fc800000000ff */
[----:B------:R-:W-:-:S05]  /*bfa0*/  PRMT R3, R3, 0x5410, RZ ;  /* 0x0000541003037816 */ /* 0x000fca00000000ff */
[----:B------:R-:W-:Y:S01]  /*bfb0*/  STG.E desc[UR36][R16.64], R3 ;  /* 0x0000000310007986 */ /* 0x000fe2000c101924 */
[----:B------:R-:W-:Y:S05]  /*bfc0*/  EXIT ;  /* 0x000000000000794d */ /* 0x000fea0003800000 */
.L_x_11295:
[----:B------:R-:W-:-:S04]  /*bfd0*/  IMAD.U32 R2, R3, 0x10000, RZ ;  /* 0x0001000003027824 */ /* 0x000fc800078e00ff */
[----:B------:R-:W-:-:S06]  /*bfe0*/  FMUL.FTZ R2, R2, 1 ;  /* 0x3f80000002027820 */ /* 0x000fcc0000410000 */
[----:B------:R-:W0:Y:S02]  /*bff0*/  F2F.F64.F32 R2, R2 ;  /* 0x0000000200027310 */ /* 0x000e240000201800 */
[----:B0-----:R-:W-:Y:S01]  /*c000*/  STG.E.64 desc[UR36][R16.64], R2 ;  /* 0x0000000210007986 */ /* 0x001fe2000c101b24 */
[----:B------:R-:W-:Y:S05]  /*c010*/  EXIT ;  /* 0x000000000000794d */ /* 0x000fea0003800000 */
.L_x_11286:
        /* <DEDUP_REMOVED lines=11> */
[----:B------:R-:W-:Y:S01]  /*c0d0*/  STG.E.U8 desc[UR36][R16.64], R3 ;  /* 0x0000000310007986 */ /* 0x000fe2000c101124 */
[----:B------:R-:W-:Y:S05]  /*c0e0*/  EXIT ;  /* 0x000000000000794d */ /* 0x000fea0003800000 */
.L_x_11299:
[----:B------:R-:W-:Y:S01]  /*c0f0*/  IMAD.U32 R3, R3, 0x10000, RZ ;  /* 0x0001000003037824 */ /* 0x000fe200078e00ff */
[----:B------:R-:W-:-:S03]  /*c100*/  CS2R R6, SRZ ;  /* 0x0000000000067805 */ /* 0x000fc6000001ff00 */
[----:B------:R-:W-:-:S04]  /*c110*/  FMUL.FTZ R3, R3, 1 ;  /* 0x3f80000003037820 */ /* 0x000fc80000410000 */
[----:B------:R-:W0:Y:S02]  /*c120*/  F2F.F64.F32 R4, R3 ;  /* 0x0000000300047310 */ /* 0x000e240000201800 */
[----:B0-----:R-:W-:Y:S01]  /*c130*/  STG.E.128 desc[UR36][R16.64], R4 ;  /* 0x0000000410007986 */ /* 0x001fe2000c101d24 */
[----:B------:R-:W-:Y:S05]  /*c140*/  EXIT ;  /* 0x000000000000794d */ /* 0x000fea0003800000 */
.L_x_11298:
        /* <DEDUP_REMOVED lines=21> */
.L_x_11303:
[----:B------:R-:W-:Y:S05]  /*c2a0*/  BSYNC B0 ;  /* 0x0000000000007941 */ /* 0x000fea0003800000 */
.L_x_11302:
[----:B------:R-:W-:-:S05]  /*c2b0*/  LOP3.LUT R3, R0, R3, RZ, 0xfc, !PT ;  /* 0x0000000300037212 */ /* 0x000fca00078efcff */
[----:B------:R-:W-:Y:S01]  /*c2c0*/  STG.E.U8 desc[UR36][R16.64], R3 ;  /* 0x0000000310007986 */ /* 0x000fe2000c101124 */
[----:B------:R-:W-:Y:S05]  /*c2d0*/  EXIT ;  /* 0x000000000000794d */ /* 0x000fea0003800000 */
.L_x_11301:
        /* <DEDUP_REMOVED lines=13> */
.L_x_11305:
[----:B------:R-:W-:Y:S01]  /*c3b0*/  IMAD.MOV.U32 R0, RZ, RZ, 0x7f ;  /* 0x0000007fff007424 */ /* 0x000fe200078e00ff */
[----:B------:R-:W-:-:S04]  /*c3c0*/  ISETP.GT.U32.AND P0, PT, R2, 0x7f800000, PT ;  /* 0x7f8000000200780c */ /* 0x000fc80003f04070 */
[----:B------:R-:W-:-:S09]  /*c3d0*/  SEL R0, R0, 0x7c, P0 ;  /* 0x0000007c00007807 */ /* 0x000fd20000000000 */
.L_x_11306:
[----:B------:R-:W-:Y:S05]  /*c3e0*/  BSYNC B0 ;  /* 0x0000000000007941 */ /* 0x000fea0003800000 */
.L_x_11304:
[----:B------:R-:W-:-:S04]  /*c3f0*/  LOP3.LUT R2, R3, 0x80000000, RZ, 0xc0, !PT ;  /* 0x8000000003027812 */ /* 0x000fc800078ec0ff */
[----:B------:R-:W-:-:S04]  /*c400*/  SHF.R.U32.HI R3, RZ, 0x18, R2 ;  /* 0x00000018ff037819 */ /* 0x000fc80000011602 */
[----:B------:R-:W-:-:S05]  /*c410*/  LOP3.LUT R3, R0, R3, RZ, 0xfc, !PT ;  /* 0x0000000300037212 */ /* 0x000fca00078efcff */
[----:B------:R-:W-:Y:S01]  /*c420*/  STG.E.U8 desc[UR36][R16.64], R3 ;  /* 0x0000000310007986 */ /* 0x000fe2000c101124 */
[----:B------:R-:W-:Y:S05]  /*c430*/  EXIT ;  /* 0x000000000000794d */ /* 0x000fea0003800000 */
.L_x_11300:
[----:B------:R-:W-:Y:S01]  /*c440*/  STG.E.U16 desc[UR36][R16.64], R3 ;  /* 0x0000000310007986 */ /* 0x000fe2000c101524 */
[----:B------:R-:W-:Y:S05]  /*c450*/  EXIT ;  /* 0x000000000000794d */ /* 0x000fea0003800000 */
.L_x_11297:
        /* <DEDUP_REMOVED lines=10> */
[----:B0-----:R-:W-:Y:S01]  /*c500*/  STG.E.U16 desc[UR36][R16.64], R3 ;  /* 0x0000000310007986 */ /* 0x001fe2000c101524 */
[----:B------:R-:W-:Y:S05]  /*c510*/  EXIT ;  /* 0x000000000000794d */ /* 0x000fea0003800000 */
.L_x_11309:
        /* <DEDUP_REMOVED lines=17> */
.L_x_11312:
[----:B------:R-:W-:-:S04]  /*c630*/  LOP3.LUT R2, R3, 0x80000000, RZ, 0xc0, !PT ;  /* 0x8000000003027812 */ /* 0x000fc800078ec0ff */
[----:B------:R-:W-:-:S04]  /*c640*/  SHF.R.U32.HI R3, RZ, 0x18, R2 ;  /* 0x00000018ff037819 */ /* 0x000fc80000011602 */
[----:B------:R-:W-:-:S04]  /*c650*/  LOP3.LUT R0, R0, R3, RZ, 0xfc, !PT ;  /* 0x0000000300007212 */ /* 0x000fc800078efcff */
[----:B------:R-:W-:-:S07]  /*c660*/  PRMT R8, R0, 0x7610, R8 ;  /* 0x0000761000087816 */ /* 0x000fce0000000008 */
.L_x_11311:
[----:B------:R-:W-:Y:S05]  /*c670*/  BSYNC B0 ;  /* 0x0000000000007941 */ /* 0x000fea0003800000 */
.L_x_11310:
[----:B------:R-:W-:Y:S01]  /*c680*/  STG.E.U8 desc[UR36][R16.64], R8 ;  /* 0x0000000810007986 */ /* 0x000fe2000c101124 */
[----:B------:R-:W-:Y:S05]  /*c690*/  EXIT ;  /* 0x000000000000794d */ /* 0x000fea0003800000 */
.L_x_11308:
        /* <DEDUP_REMOVED lines=17> */
.L_x_11315:
[----:B------:R-:W-:-:S04]  /*c7b0*/  LOP3.LUT R2, R3, 0x80000000, RZ, 0xc0, !PT ;  /* 0x8000000003027812 */ /* 0x000fc800078ec0ff */
[----:B------:R-:W-:-:S04]  /*c7c0*/  SHF.R.U32.HI R3, RZ, 0x18, R2 ;  /* 0x00000018ff037819 */ /* 0x000fc80000011602 */
[----:B------:R-:W-:-:S04]  /*c7d0*/  LOP3.LUT R0, R0, R3, RZ, 0xfc, !PT ;  /* 0x0000000300007212 */ /* 0x000fc800078efcff */
[----:B------:R-:W-:-:S07]  /*c7e0*/  PRMT R8, R0, 0x7610, R8 ;  /* 0x0000761000087816 */ /* 0x000fce0000000008 */
.L_x_11314:
[----:B------:R-:W-:Y:S05]  /*c7f0*/  BSYNC B0 ;  /* 0x0000000000007941 */ /* 0x000fea0003800000 */
.L_x_11313:
[----:B------:R-:W-:Y:S01]  /*c800*/  STG.E.U8 desc[UR36][R16.64], R8 ;  /* 0x0000000810007986 */ /* 0x000fe2000c101124 */
[----:B------:R-:W-:Y:S05]  /*c810*/  EXIT ;  /* 0x000000000000794d */ /* 0x000fea0003800000 */
.L_x_11307:
        /* <DEDUP_REMOVED lines=22> */
.L_x_11290:
        /* <DEDUP_REMOVED lines=16> */
.L_x_11318:
[----:B------:R-:W-:Y:S05]  /*ca80*/  EXIT ;  /* 0x000000000000794d */ /* 0x000fea0003800000 */
.L_x_11317:
[----:B------:R-:W-:-:S06]  /*ca90*/  IMAD.U32 R3, R3, 0x10000, RZ ;  /* 0x0001000003037824 */ /* 0x000fcc00078e00ff */
[----:B------:R-:W0:Y:S02]  /*caa0*/  F2I.U64.TRUNC R2, R3 ;  /* 0x0000000300027311 */ /* 0x000e24000020d800 */
[----:B0-----:R-:W-:Y:S01]  /*cab0*/  STG.E.64 desc[UR36][R16.64], R2 ;  /* 0x0000000210007986 */ /* 0x001fe2000c101b24 */
[----:B------:R-:W-:Y:S05]  /*cac0*/  EXIT ;  /* 0x000000000000794d */ /* 0x000fea0003800000 */
.L_x_11316:
[----:B------:R-:W-:-:S06]  /*cad0*/  IMAD.U32 R3, R3, 0x10000, RZ ;  /* 0x0001000003037824 */ /* 0x000fcc00078e00ff */
[----:B------:R-:W0:Y:S02]  /*cae0*/  F2I.FTZ.U32.TRUNC.NTZ R3, R3 ;  /* 0x0000000300037305 */ /* 0x000e24000021f000 */
[----:B0-----:R-:W-:Y:S01]  /*caf0*/  STG.E desc[UR36][R16.64], R3 ;  /* 0x0000000310007986 */ /* 0x001fe2000c101924 */
[----:B------:R-:W-:Y:S05]  /*cb00*/  EXIT ;  /* 0x000000000000794d */ /* 0x000fea0003800000 */
.L_x_11319:
        /* <DEDUP_REMOVED lines=15> */
.L_x_23561:


//--------------------- .text._ZN2at6native27unrolled_elementwise_kernelIZZZNS0_15neg_kernel_cudaERNS_18TensorIteratorBaseEENKUlvE0_clEvENKUlvE7_clEvEUlN3c108BFloat16EE_St5arrayIPcLm2EELi4E23TrivialOffsetCalculatorILi1EjESD_NS0_6memory12LoadWithCastILi1EEENSE_13StoreWithCastILi1EEEEEviT_T0_T2_T3_T4_T5_ --------------------------
	.section	.text._ZN2at6native27unrolled_elementwise_kernelIZZZNS0_15neg_kernel_cudaERNS_18TensorIteratorBaseEENKUlvE0_clEvENKUlvE7_clEvEUlN3c108BFloat16EE_St5arrayIPcLm2EELi4E23TrivialOffsetCalculatorILi1EjESD_NS0_6memory12LoadWithCastILi1EEENSE_13StoreWithCastILi1EEEEEviT_T0_T2_T3_T4_T5_,"ax",@progbits
	.align	128
        .global         _ZN2at6native27unrolled_elementwise_kernelIZZZNS0_15neg_kernel_cudaERNS_18TensorIteratorBaseEENKUlvE0_clEvENKUlvE7_clEvEUlN3c108BFloat16EE_St5arrayIPcLm2EELi4E23TrivialOffsetCalculatorILi1EjESD_NS0_6memory12LoadWithCastILi1EEENSE_13StoreWithCastILi1EEEEEviT_T0_T2_T3_T4_T5_
        .type           _ZN2at6native27unrolled_elementwise_kernelIZZZNS0_15neg_kernel_cudaERNS_18TensorIteratorBaseEENKUlvE0_clEvENKUlvE7_clEvEUlN3c108BFloat16EE_St5arrayIPcLm2EELi4E23TrivialOffsetCalculatorILi1EjESD_NS0_6memory12LoadWithCastILi1EEENSE_13StoreWithCastILi1EEEEEviT_T0_T2_T3_T4_T5_,@function
        .size           _ZN2at6native27unrolled_elementwise_kernelIZZZNS0_15neg_kernel_cudaERNS_18TensorIteratorBaseEENKUlvE0_clEvENKUlvE7_clEvEUlN3c108BFloat16EE_St5arrayIPcLm2EELi4E23TrivialOffsetCalculatorILi1EjESD_NS0_6memory12LoadWithCastILi1EEENSE_13StoreWithCastILi1EEEEEviT_T0_T2_T3_T4_T5_,(.L_x_23562 - _ZN2at6native27unrolled_elementwise_kernelIZZZNS0_15neg_kernel_cudaERNS_18TensorIteratorBaseEENKUlvE0_clEvENKUlvE7_clEvEUlN3c108BFloat16EE_St5arrayIPcLm2EELi4E23TrivialOffsetCalculatorILi1EjESD_NS0_6memory12LoadWithCastILi1EEENSE_13StoreWithCastILi1EEEEEviT_T0_T2_T3_T4_T5_)
        .other          _ZN2at6native27unrolled_elementwise_kernelIZZZNS0_15neg_kernel_cudaERNS_18TensorIteratorBaseEENKUlvE0_clEvENKUlvE7_clEvEUlN3c108BFloat16EE_St5arrayIPcLm2EELi4E23TrivialOffsetCalculatorILi1EjESD_NS0_6memory12LoadWithCastILi1EEENSE_13StoreWithCastILi1EEEEEviT_T0_T2_T3_T4_T5_,@"STO_CUDA_ENTRY STV_DEFAULT"
_ZN2at6native27unrolled_elementwise_kernelIZZZNS0_15neg_kernel_cudaERNS_18TensorIteratorBaseEENKUlvE0_clEvENKUlvE7_clEvEUlN3c108BFloat16EE_St5arrayIPcLm2EELi4E23TrivialOffsetCalculatorILi1EjESD_NS0_6memory12LoadWithCastILi1EEENSE_13StoreWithCastILi1EEEEEviT_T0_T2_T3_T4_T5_:
.text._ZN2at6native27unrolled_elementwise_kernelIZZZNS0_15neg_kernel_cudaERNS_18TensorIteratorBaseEENKUlvE0_clEvENKUlvE7_clEvEUlN3c108BFloat16EE_St5arrayIPcLm2EELi4E23TrivialOffsetCalculatorILi1EjESD_NS0_6memory12LoadWithCastILi1EEENSE_13StoreWithCastILi1EEEEEviT_T0_T2_T3_T4_T5_:
        /* <DEDUP_REMOVED lines=34> */
.L_x_11325:
[----:B------:R-:W2:Y:S02]  /*0220*/  LDG.E.U8 R4, desc[UR36][R4.64] ;  /* 0x0000002404047981 */ /* 0x000ea4000c1e1100 */
[----:B--2---:R-:W-:-:S04]  /*0230*/  I2FP.F32.U32 R0, R4 ;  /* 0x0000000400007245 */ /* 0x004fc80000201000 */
[----:B------:R-:W-:-:S04]  /*0240*/  F2FP.BF16.F32.PACK_AB R0, RZ, R0 ;  /* 0x00000000ff00723e */ /* 0x000fc800000010ff */
[----:B------:R-:W-:Y:S01]  /*0250*/  PRMT R18, R0, 0x7610, R18 ;  /* 0x0000761000127816 */ /* 0x000fe20000000012 */
[----:B------:R-:W-:Y:S06]  /*0260*/  BRA `(.L_x_11327) ;  /* 0x0000000c00cc7947 */ /* 0x000fec0003800000 */
.L_x_11324:
        /* <DEDUP_REMOVED lines=11> */
.L_x_11329:
[----:B------:R-:W2:Y:S02]  /*0320*/  LDG.E R4, desc[UR36][R4.64] ;  /* 0x0000002404047981 */ /* 0x000ea4000c1e1900 */
[----:B--2---:R-:W-:-:S04]  /*0330*/  I2FP.F32.S32 R0, R4 ;  /* 0x0000000400007245 */ /* 0x004fc80000201400 */
[----:B------:R-:W-:-:S04]  /*0340*/  F2FP.BF16.F32.PACK_AB R0, RZ, R0 ;  /* 0x00000000ff00723e */ /* 0x000fc800000010ff */
[----:B------:R-:W-:Y:S01]  /*0350*/  PRMT R18, R0, 0x7610, R18 ;  /* 0x0000761000127816 */ /* 0x000fe20000000012 */
[----:B------:R-:W-:Y:S06]  /*0360*/  BRA `(.L_x_11327) ;  /* 0x0000000c008c7947 */ /* 0x000fec0003800000 */
.L_x_11328:
[----:B------:R-:W2:Y:S02]  /*0370*/  LDG.E.U16 R4, desc[UR36][R4.64] ;  /* 0x0000002404047981 */ /* 0x000ea4000c1e1500 */
[----:B--2---:R-:W0:Y:S02]  /*0380*/  I2F.S16 R0, R4 ;  /* 0x0000000400007306 */ /* 0x004e240000101400 */
[----:B0-----:R-:W-:-:S04]  /*0390*/  F2FP.BF16.F32.PACK_AB R0, RZ, R0 ;  /* 0x00000000ff00723e */ /* 0x001fc800000010ff */
[----:B------:R-:W-:Y:S01]  /*03a0*/  PRMT R18, R0, 0x7610, R18 ;  /* 0x0000761000127816 */ /* 0x000fe20000000012 */
[----:B------:R-:W-:Y:S06]  /*03b0*/  BRA `(.L_x_11327) ;  /* 0x0000000c00787947 */ /* 0x000fec0003800000 */
.L_x_11323:
        /* <DEDUP_REMOVED lines=9> */
.L_x_11331:
[----:B------:R-:W2:Y:S02]  /*0450*/  LDG.E.U16 R0, desc[UR36][R4.64] ;  /* 0x0000002404007981 */ /* 0x000ea4000c1e1500 */
[----:B--2---:R-:W-:-:S05]  /*0460*/  HADD2.F32 R0, -RZ, R0.H0_H0 ;  /* 0x20000000ff007230 */ /* 0x004fca0000004100 */
[----:B------:R-:W-:-:S04]  /*0470*/  F2FP.BF16.F32.PACK_AB R0, RZ, R0 ;  /* 0x00000000ff00723e */ /* 0x000fc800000010ff */
[----:B------:R-:W-:Y:S01]  /*0480*/  PRMT R18, R0, 0x7610, R18 ;  /* 0x0000761000127816 */ /* 0x000fe20000000012 */
[----:B------:R-:W-:Y:S06]  /*0490*/  BRA `(.L_x_11327) ;  /* 0x0000000c00407947 */ /* 0x000fec0003800000 */
.L_x_11330:
        /* <DEDUP_REMOVED lines=9> */
.L_x_11333:
[----:B------:R-:W2:Y:S02]  /*0530*/  LDG.E.U16 R4, desc[UR36][R4.64] ;  /* 0x0000002404047981 */ /* 0x000ea4000c1e1500 */
[----:B--2---:R-:W-:-:S05]  /*0540*/  HADD2.F32 R0, -RZ, R4.H0_H0 ;  /* 0x20000004ff007230 */ /* 0x004fca0000004100 */
[----:B------:R-:W-:-:S04]  /*0550*/  F2FP.BF16.F32.PACK_AB R0, RZ, R0 ;  /* 0x00000000ff00723e */ /* 0x000fc800000010ff */
[----:B------:R-:W-:Y:S01]  /*0560*/  PRMT R18, R0, 0x7610, R18 ;  /* 0x0000761000127816 */ /* 0x000fe20000000012 */
[----:B------:R-:W-:Y:S06]  /*0570*/  BRA `(.L_x_11327) ;  /* 0x0000000c00087947 */ /* 0x000fec0003800000 */
.L_x_11332:
        /* <DEDUP_REMOVED lines=9> */
.L_x_11322:
        /* <DEDUP_REMOVED lines=14> */
.L_x_11336:
        /* <DEDUP_REMOVED lines=9> */
.L_x_11335:
        /* <DEDUP_REMOVED lines=28> */
.L_x_11338:
        /* <DEDUP_REMOVED lines=16> */
.L_x_11337:
[----:B------:R0:W5:Y:S01]  /*0a40*/  LDG.E.U16 R18, desc[UR36][R4.64] ;  /* 0x0000002404127981 */ /* 0x000162000c1e1500 */
[----:B------:R-:W-:Y:S05]  /*0a50*/  BRA `(.L_x_11327) ;  /* 0x0000000400d07947 */ /* 0x000fea0003800000 */
.L_x_11334:
        /* <DEDUP_REMOVED lines=13> */
.L_x_11341:
        /* <DEDUP_REMOVED lines=21> */
.L_x_11345:
[----:B------:R-:W-:Y:S05]  /*0c80*/  BSYNC B1 ;  /* 0x0000000000017941 */ /* 0x000fea0003800000 */
.L_x_11344:
[----:B------:R-:W-:Y:S01]  /*0c90*/  LEA R5, R0, 0x3b800000, 0x17 ;  /* 0x3b80000000057811 */ /* 0x000fe200078eb8ff */
[----:B------:R-:W-:-:S05]  /*0ca0*/  IMAD.SHL.U32 R0, R3, 0x100000, RZ ;  /* 0x0010000003007824 */ /* 0x000fca00078e00ff */
[----:B------:R-:W-:-:S07]  /*0cb0*/  LOP3.LUT R0, R5, R0, R6, 0xfe, !PT ;  /* 0x0000000005007212 */ /* 0x000fce00078efe06 */
.L_x_11343:
[----:B------:R-:W-:Y:S05]  /*0cc0*/  BSYNC B0 ;  /* 0x0000000000007941 */ /* 0x000fea0003800000 */
.L_x_11342:
[----:B------:R-:W-:-:S04]  /*0cd0*/  F2FP.BF16.F32.PACK_AB R0, RZ, R0 ;  /* 0x00000000ff00723e */ /* 0x000fc800000010ff */
[----:B------:R-:W-:Y:S01]  /*0ce0*/  PRMT R18, R0, 0x7610, R18 ;  /* 0x0000761000127816 */ /* 0x000fe20000000012 */
[----:B------:R-:W-:Y:S06]  /*0cf0*/  BRA `(.L_x_11327) ;  /* 0x0000000400287947 */ /* 0x000fec0003800000 */
.L_x_11340:
        /* <DEDUP_REMOVED lines=21> */
.L_x_11349:
[----:B------:R-:W-:Y:S05]  /*0e50*/  BSYNC B1 ;  /* 0x0000000000017941 */ /* 0x000fea0003800000 */
.L_x_11348:
[----:B------:R-:W-:Y:S01]  /*0e60*/  LEA R5, R0, 0x37800000, 0x17 ;  /* 0x3780000000057811 */ /* 0x000fe200078eb8ff */
[----:B------:R-:W-:-:S05]  /*0e70*/  IMAD.SHL.U32 R0, R3, 0x200000, RZ ;  /* 0x0020000003007824 */ /* 0x000fca00078e00ff */
[----:B------:R-:W-:-:S07]  /*0e80*/  LOP3.LUT R0, R5, R0, R6, 0xfe, !PT ;  /* 0x0000000005007212 */ /* 0x000fce00078efe06 */
.L_x_11347:
[----:B------:R-:W-:Y:S05]  /*0e90*/  BSYNC B0 ;  /* 0x0000000000007941 */ /* 0x000fea0003800000 */
.L_x_11346:
[----:B------:R-:W-:-:S04]  /*0ea0*/  F2FP.BF16.F32.PACK_AB R0, RZ, R0 ;  /* 0x00000000ff00723e */ /* 0x000fc800000010ff */
[----:B------:R-:W-:Y:S01]  /*0eb0*/  PRMT R18, R0, 0x7610, R18 ;  /* 0x0000761000127816 */ /* 0x000fe20000000012 */
[----:B------:R-:W-:Y:S06]  /*0ec0*/  BRA `(.L_x_11327) ;  /* 0x0000000000b47947 */ /* 0x000fec0003800000 */
.L_x_11339:
        /* <DEDUP_REMOVED lines=14> */
.L_x_11353:
[----:B------:R-:W-:Y:S05]  /*0fb0*/  BSYNC B0 ;  /* 0x0000000000007941 */ /* 0x000fea0003800000 */
.L_x_11352:
[----:B------:R-:W-:-:S04]  /*0fc0*/  F2FP.BF16.F32.PACK_AB R0, RZ, R0 ;  /* 0x00000000ff00723e */ /* 0x000fc800000010ff */
[----:B------:R-:W-:Y:S01]  /*0fd0*/  PRMT R18, R0, 0x7610, R18 ;  /* 0x0000761000127816 */ /* 0x000fe20000000012 */
[----:B------:R-:W-:Y:S06]  /*0fe0*/  BRA `(.L_x_11327) ;  /* 0x00000000006c7947 */ /* 0x000fec0003800000 */
.L_x_11326:
        /* <DEDUP_REMOVED lines=16> */
.L_x_11354:
[----:B------:R-:W-:Y:S01]  /*10f0*/  PRMT R18, RZ, 0x7610, R18 ;  /* 0x00007610ff127816 */ /* 0x000fe20000000012 */
[----:B------:R-:W-:Y:S06]  /*1100*/  BRA `(.L_x_11327) ;  /* 0x0000000000247947 */ /* 0x000fec0003800000 */
.L_x_11351:
[----:B------:R-:W2:Y:S02]  /*1110*/  LDG.E.64 R4, desc[UR36][R4.64] ;  /* 0x0000002404047981 */ /* 0x000ea4000c1e1b00 */
[----:B--2---:R-:W0:Y:S02]  /*1120*/  I2F.U64 R0, R4 ;  /* 0x0000000400007312 */ /* 0x004e240000301000 */
[----:B0-----:R-:W-:-:S04]  /*1130*/  F2FP.BF16.F32.PACK_AB R0, RZ, R0 ;  /* 0x00000000ff00723e */ /* 0x001fc800000010ff */
[----:B------:R-:W-:Y:S01]  /*1140*/  PRMT R18, R0, 0x7610, R18 ;  /* 0x0000761000127816 */ /* 0x000fe20000000012 */
[----:B------:R-:W-:Y:S06]  /*1150*/  BRA `(.L_x_11327) ;  /* 0x0000000000107947 */ /* 0x000fec0003800000 */
.L_x_11350:
[----:B------:R-:W2:Y:S02]  /*1160*/  LDG.E R4, desc[UR36][R4.64] ;  /* 0x0000002404047981 */ /* 0x000ea4000c1e1900 */
[----:B--2---:R-:W-:-:S04]  /*1170*/  I2FP.F32.U32 R0, R4 ;  /* 0x0000000400007245 */ /* 0x004fc80000201000 */
[----:B------:R-:W-:-:S04]  /*1180*/  F2FP.BF16.F32.PACK_AB R0, RZ, R0 ;  /* 0x00000000ff00723e */ /* 0x000fc800000010ff */
[----:B------:R-:W-:-:S07]  /*1190*/  PRMT R18, R0, 0x7610, R18 ;  /* 0x0000761000127816 */ /* 0x000fce0000000012 */
.L_x_11327:
[----:B------:R-:W1:Y:S02]  /*11a0*/  S2R R23, SR_TID.X ;  /* 0x0000000000177919 */ /* 0x000e640000002100 */
[----:B-1----:R-:W-:-:S07]  /*11b0*/  VIADD R23, R23, 0x80 ;  /* 0x0000008017177836 */ /* 0x002fce0000000000 */
.L_x_11321:
[----:B------:R-:W-:Y:S05]  /*11c0*/  BSYNC B6 ;  /* 0x0000000000067941 */ /* 0x000fea0003800000 */
.L_x_11320:
        /* <DEDUP_REMOVED lines=26> */
.L_x_11360:
[----:B------:R-:W2:Y:S02]  /*1370*/  LDG.E.U8 R4, desc[UR36][R4.64] ;  /* 0x0000002404047981 */ /* 0x000ea4000c1e1100 */
[----:B--2---:R-:W-:-:S04]  /*1380*/  I2FP.F32.U32 R0, R4 ;  /* 0x0000000400007245 */ /* 0x004fc80000201000 */
[----:B------:R-:W-:-:S04]  /*1390*/  F2FP.BF16.F32.PACK_AB R0, RZ, R0 ;  /* 0x00000000ff00723e */ /* 0x000fc800000010ff */
[----:B------:R-:W-:Y:S01]  /*13a0*/  PRMT R19, R0, 0x7610, R19 ;  /* 0x0000761000137816 */ /* 0x000fe20000000013 */
[----:B------:R-:W-:Y:S06]  /*13b0*/  BRA `(.L_x_11362) ;  /* 0x0000000c00c87947 */ /* 0x000fec0003800000 */
.L_x_11359:
        /* <DEDUP_REMOVED lines=11> */
.L_x_11364:
[----:B------:R-:W2:Y:S02]  /*1470*/  LDG.E R4, desc[UR36][R4.64] ;  /* 0x0000002404047981 */ /* 0x000ea4000c1e1900 */
[----:B--2---:R-:W-:-:S04]  /*1480*/  I2FP.F32.S32 R0, R4 ;  /* 0x0000000400007245 */ /* 0x004fc80000201400 */
[----:B------:R-:W-:-:S04]  /*1490*/  F2FP.BF16.F32.PACK_AB R0, RZ, R0 ;  /* 0x00000000ff00723e */ /* 0x000fc800000010ff */
[----:B------:R-:W-:Y:S01]  /*14a0*/  PRMT R19, R0, 0x7610, R19 ;  /* 0x0000761000137816 */ /* 0x000fe20000000013 */
[----:B------:R-:W-:Y:S06]  /*14b0*/  BRA `(.L_x_11362) ;  /* 0x0000000c00887947 */ /* 0x000fec0003800000 */
.L_x_11363:
[----:B------:R-:W2:Y:S02]  /*14c0*/  LDG.E.U16 R4, desc[UR36][R4.64] ;  /* 0x0000002404047981 */ /* 0x000ea4000c1e1500 */
[----:B--2---:R-:W0:Y:S02]  /*14d0*/  I2F.S16 R0, R4 ;  /* 0x0000000400007306 */ /* 0x004e240000101400 */
[----:B0-----:R-:W-:-:S04]  /*14e0*/  F2FP.BF16.F32.PACK_AB R0, RZ, R0 ;  /* 0x00000000ff00723e */ /* 0x001fc800000010ff */
[----:B------:R-:W-:Y:S01]  /*14f0*/  PRMT R19, R0, 0x7610, R19 ;  /* 0x0000761000137816 */ /* 0x000fe20000000013 */
[----:B------:R-:W-:Y:S06]  /*1500*/  BRA `(.L_x_11362) ;  /* 0x0000000c00747947 */ /* 0x000fec0003800000 */
.L_x_11358:
        /* <DEDUP_REMOVED lines=9> */
.L_x_11366:
[----:B------:R-:W2:Y:S02]  /*15a0*/  LDG.E.U16 R0, desc[UR36][R4.64] ;  /* 0x0000002404007981 */ /* 0x000ea4000c1e1500 */
[----:B--2---:R-:W-:-:S05]  /*15b0*/  HADD2.F32 R0, -RZ, R0.H0_H0 ;  /* 0x20000000ff007230 */ /* 0x004fca0000004100 */
[----:B------:R-:W-:-:S04]  /*15c0*/  F2FP.BF16.F32.PACK_AB R0, RZ, R0 ;  /* 0x00000000ff00723e */ /* 0x000fc800000010ff */
[----:B------:R-:W-:Y:S01]  /*15d0*/  PRMT R19, R0, 0x7610, R19 ;  /* 0x0000761000137816 */ /* 0x000fe20000000013 */
[----:B------:R-:W-:Y:S06]  /*15e0*/  BRA `(.L_x_11362) ;  /* 0x0000000c003c7947 */ /* 0x000fec0003800000 */
.L_x_11365:
        /* <DEDUP_REMOVED lines=9> */
.L_x_11368:
[----:B------:R-:W2:Y:S02]  /*1680*/  LDG.E.U16 R4, desc[UR36][R4.64] ;  /* 0x0000002404047981 */ /* 0x000ea4000c1e1500 */
[----:B--2---:R-:W-:-:S05]  /*1690*/  HADD2.F32 R0, -RZ, R4.H0_H0 ;  /* 0x20000004ff007230 */ /* 0x004fca0000004100 */
[----:B------:R-:W-:-:S04]  /*16a0*/  F2FP.BF16.F32.PACK_AB R0, RZ, R0 ;  /* 0x00000000ff00723e */ /* 0x000fc800000010ff */
[----:B------:R-:W-:Y:S01]  /*16b0*/  PRMT R19, R0, 0x7610, R19 ;  /* 0x0000761000137816 */ /* 0x000fe20000000013 */
[----:B------:R-:W-:Y:S06]  /*16c0*/  BRA `(.L_x_11362) ;  /* 0x0000000c00047947 */ /* 0x000fec0003800000 */
.L_x_11367:
        /* <DEDUP_REMOVED lines=9> */
.L_x_11357:
        /* <DEDUP_REMOVED lines=14> */
.L_x_11371:
        /* <DEDUP_REMOVED lines=9> */
.L_x_11370:
        /* <DEDUP_REMOVED lines=28> */
.L_x_11373:
        /* <DEDUP_REMOVED lines=15> */
.L_x_11372:
[----:B------:R0:W5:Y:S01]  /*1b80*/  LDG.E.U16 R19, desc[UR36][R4.64] ;  /* 0x0000002404137981 */ /* 0x000162000c1e1500 */
[----:B------:R-:W-:Y:S05]  /*1b90*/  BRA `(.L_x_11362) ;  /* 0x0000000400d07947 */ /* 0x000fea0003800000 */
.L_x_11369:
        /* <DEDUP_REMOVED lines=13> */
.L_x_11376:
        /* <DEDUP_REMOVED lines=21> */
.L_x_11380:
[----:B------:R-:W-:Y:S05]  /*1dc0*/  BSYNC B1 ;  /* 0x0000000000017941 */ /* 0x000fea0003800000 */
.L_x_11379:
[----:B------:R-:W-:Y:S01]  /*1dd0*/  LEA R5, R0, 0x3b800000, 0x17 ;  /* 0x3b80000000057811 */ /* 0x000fe200078eb8ff */
[----:B------:R-:W-:-:S05]  /*1de0*/  IMAD.SHL.U32 R0, R3, 0x100000, RZ ;  /* 0x0010000003007824 */ /* 0x000fca00078e00ff */
[----:B------:R-:W-:-:S07]  /*1df0*/  LOP3.LUT R0, R5, R0, R6, 0xfe, !PT ;  /* 0x0000000005007212 */ /* 0x000fce00078efe06 */
.L_x_11378:
[----:B------:R-:W-:Y:S05]  /*1e00*/  BSYNC B0 ;  /* 0x0000000000007941 */ /* 0x000fea0003800000 */
.L_x_11377:
[----:B------:R-:W-:-:S04]  /*1e10*/  F2FP.BF16.F32.PACK_AB R0, RZ, R0 ;  /* 0x00000000ff00723e */ /* 0x000fc800000010ff */
[----:B------:R-:W-:Y:S01]  /*1e20*/  PRMT R19, R0, 0x7610, R19 ;  /* 0x0000761000137816 */ /* 0x000fe20000000013 */
[----:B------:R-:W-:Y:S06]  /*1e30*/  BRA `(.L_x_11362) ;  /* 0x0000000400287947 */ /* 0x000fec0003800000 */
.L_x_11375:
        /* <DEDUP_REMOVED lines=21> */
.L_x_11384:
[----:B------:R-:W-:Y:S05]  /*1f90*/  BSYNC B1 ;  /* 0x0000000000017941 */ /* 0x000fea0003800000 */
.L_x_11383:
[----:B------:R-:W-:Y:S01]  /*1fa0*/  LEA R5, R0, 0x37800000, 0x17 ;  /* 0x3780000000057811 */ /* 0x000fe200078eb8ff */
[----:B------:R-:W-:-:S05]  /*1fb0*/  IMAD.SHL.U32 R0, R3, 0x200000, RZ ;  /* 0x0020000003007824 */ /* 0x000fca00078e00ff */
[----:B------:R-:W-:-:S07]  /*1fc0*/  LOP3.LUT R0, R5, R0, R6, 0xfe, !PT ;  /* 0x0000000005007212 */ /* 0x000fce00078efe06 */
.L_x_11382:
[----:B------:R-:W-:Y:S05]  /*1fd0*/  BSYNC B0 ;  /* 0x0000000000007941 */ /* 0x000fea0003800000 */
.L_x_11381:
[----:B------:R-:W-:-:S04]  /*1fe0*/  F2FP.BF16.F32.PACK_AB R0, RZ, R0 ;  /* 0x00000000ff00723e */ /* 0x000fc800000010ff */
[----:B------:R-:W-:Y:S01]  /*1ff0*/  PRMT R19, R0, 0x7610, R19 ;  /* 0x0000761000137816 */ /* 0x000fe20000000013 */
[----:B------:R-:W-:Y:S06]  /*2000*/  BRA `(.L_x_11362) ;  /* 0x0000000000b47947 */ /* 0x000fec0003800000 */
.L_x_11374:
        /* <DEDUP_REMOVED lines=14> */
.L_x_11388:
[----:B------:R-:W-:Y:S05]  /*20f0*/  BSYNC B0 ;  /* 0x0000000000007941 */ /* 0x000fea0003800000 */
.L_x_11387:
[----:B------:R-:W-:-:S04]  /*2100*/  F2FP.BF16.F32.PACK_AB R0, RZ, R0 ;  /* 0x00000000ff00723e */ /* 0x000fc800000010ff */
[----:B------:R-:W-:Y:S01]  /*2110*/  PRMT R19, R0, 0x7610, R19 ;  /* 0x0000761000137816 */ /* 0x000fe20000000013 */
[----:B------:R-:W-:Y:S06]  /*2120*/  BRA `(.L_x_11362) ;  /* 0x00000000006c7947 */ /* 0x000fec0003800000 */
.L_x_11361:
        /* <DEDUP_REMOVED lines=16> */
.L_x_11389:
[----:B------:R-:W-:Y:S01]  /*2230*/  PRMT R19, RZ, 0x7610, R19 ;  /* 0x00007610ff137816 */ /* 0x000fe20000000013 */
[----:B------:R-:W-:Y:S06]  /*2240*/  BRA `(.L_x_11362) ;  /* 0x0000000000247947 */ /* 0x000fec0003800000 */
.L_x_11386:
[----:B------:R-:W2:Y:S02]  /*2250*/  LDG.E.64 R4, desc[UR36][R4.64] ;  /* 0x0000002404047981 */ /* 0x000ea4000c1e1b00 */
[----:B--2---:R-:W0:Y:S02]  /*2260*/  I2F.U64 R0, R4 ;  /* 0x0000000400007312 */ /* 0x004e240000301000 */
[----:B0-----:R-:W-:-:S04]  /*2270*/  F2FP.BF16.F32.PACK_AB R0, RZ, R0 ;  /* 0x00000000ff00723e */ /* 0x001fc800000010ff */
[----:B------:R-:W-:Y:S01]  /*2280*/  PRMT R19, R0, 0x7610, R19 ;  /* 0x0000761000137816 */ /* 0x000fe20000000013 */
[----:B------:R-:W-:Y:S06]  /*2290*/  BRA `(.L_x_11362) ;  /* 0x0000000000107947 */ /* 0x000fec0003800000 */
.L_x_11385:
[----:B------:R-:W2:Y:S02]  /*22a0*/  LDG.E R4, desc[UR36][R4.64] ;  /* 0x0000002404047981 */ /* 0x000ea4000c1e1900 */
[----:B--2---:R-:W-:-:S04]  /*22b0*/  I2FP.F32.U32 R0, R4 ;  /* 0x0000000400007245 */ /* 0x004fc80000201000 */
[----:B------:R-:W-:-:S04]  /*22c0*/  F2FP.BF16.F32.PACK_AB R0, RZ, R0 ;  /* 0x00000000ff00723e */ /* 0x000fc800000010ff */
[----:B------:R-:W-:-:S07]  /*22d0*/  PRMT R19, R0, 0x7610, R19 ;  /* 0x0000761000137816 */ /* 0x000fce0000000013 */
.L_x_11362:
[----:B------:R-:W-:-:S07]  /*22e0*/  VIADD R23, R23, 0x80 ;  /* 0x0000008017177836 */ /* 0x000fce0000000000 */
.L_x_11356:
[----:B------:R-:W-:Y:S05]  /*22f0*/  BSYNC B6 ;  /* 0x0000000000067941 */ /* 0x000fea0003800000 */
.L_x_11355:
        /* <DEDUP_REMOVED lines=28> */
.L_x_11395:
[----:B------:R-:W2:Y:S02]  /*24c0*/  LDG.E.U8 R4, desc[UR36][R4.64] ;  /* 0x0000002404047981 */ /* 0x000ea4000c1e1100 */
[----:B--2---:R-:W-:-:S04]  /*24d0*/  I2FP.F32.U32 R0, R4 ;  /* 0x0000000400007245 */ /* 0x004fc80000201000 */
[----:B------:R-:W-:-:S04]  /*24e0*/  F2FP.BF16.F32.PACK_AB R0, RZ, R0 ;  /* 0x00000000ff00723e */ /* 0x000fc800000010ff */
[----:B------:R-:W-:Y:S01]  /*24f0*/  PRMT R24, R0, 0x7610, R24 ;  /* 0x0000761000187816 */ /* 0x000fe20000000018 */
[----:B------:R-:W-:Y:S06]  /*2500*/  BRA `(.L_x_11397) ;  /* 0x0000000c00c87947 */ /* 0x000fec0003800000 */
.L_x_11394:
        /* <DEDUP_REMOVED lines=11> */
.L_x_11399:
[----:B------:R-:W2:Y:S02]  /*25c0*/  LDG.E R4, desc[UR36][R4.64] ;  /* 0x0000002404047981 */ /* 0x000ea4000c1e1900 */
[----:B--2---:R-:W-:-:S04]  /*25d0*/  I2FP.F32.S32 R0, R4 ;  /* 0x0000000400007245 */ /* 0x004fc80000201400 */
[----:B------:R-:W-:-:S04]  /*25e0*/  F2FP.BF16.F32.PACK_AB R0, RZ, R0 ;  /* 0x00000000ff00723e */ /* 0x000fc800000010ff */
[----:B------:R-:W-:Y:S01]  /*25f0*/  PRMT R24, R0, 0x7610, R24 ;  /* 0x0000761000187816 */ /* 0x000fe20000000018 */
[----:B------:R-:W-:Y:S06]  /*2600*/  BRA `(.L_x_11397) ;  /* 0x0000000c00887947 */ /* 0x000fec0003800000 */
.L_x_11398:
[----:B------:R-:W2:Y:S02]  /*2610*/  LDG.E.U16 R4, desc[UR36][R4.64] ;  /* 0x0000002404047981 */ /* 0x000ea4000c1e1500 */
[----:B--2---:R-:W0:Y:S02]  /*2620*/  I2F.S16 R0, R4 ;  /* 0x0000000400007306 */ /* 0x004e240000101400 */
[----:B0-----:R-:W-:-:S04]  /*2630*/  F2FP.BF16.F32.PACK_AB R0, RZ, R0 ;  /* 0x00000000ff00723e */ /* 0x001fc800000010ff */
[----:B------:R-:W-:Y:S01]  /*2640*/  PRMT R24, R0, 0x7610, R24 ;  /* 0x0000761000187816 */ /* 0x000fe20000000018 */
[----:B------:R-:W-:Y:S06]  /*2650*/  BRA `(.L_x_11397) ;  /* 0x0000000c00747947 */ /* 0x000fec0003800000 */
.L_x_11393:
        /* <DEDUP_REMOVED lines=9> */
.L_x_11401:
[----:B------:R-:W2:Y:S02]  /*26f0*/  LDG.E.U16 R0, desc[UR36][R4.64] ;  /* 0x0000002404007981 */ /* 0x000ea4000c1e1500 */
[----:B--2---:R-:W-:-:S05]  /*2700*/  HADD2.F32 R0, -RZ, R0.H0_H0 ;  /* 0x20000000ff007230 */ /* 0x004fca0000004100 */
[----:B------:R-:W-:-:S04]  /*2710*/  F2FP.BF16.F32.PACK_AB R0, RZ, R0 ;  /* 0x00000000ff00723e */ /* 0x000fc800000010ff */
[----:B------:R-:W-:Y:S01]  /*2720*/  PRMT R24, R0, 0x7610, R24 ;  /* 0x0000761000187816 */ /* 0x000fe20000000018 */
[----:B------:R-:W-:Y:S06]  /*2730*/  BRA `(.L_x_11397) ;  /* 0x0000000c003c7947 */ /* 0x000fec0003800000 */
.L_x_11400:
        /* <DEDUP_REMOVED lines=9> */
.L_x_11403:
[----:B------:R-:W2:Y:S02]  /*27d0*/  LDG.E.U16 R4, desc[UR36][R4.64] ;  /* 0x0000002404047981 */ /* 0x000ea4000c1e1500 */
[----:B--2---:R-:W-:-:S05]  /*27e0*/  HADD2.F32 R0, -RZ, R4.H0_H0 ;  /* 0x20000004ff007230 */ /* 0x004fca0000004100 */
[----:B------:R-:W-:-:S04]  /*27f0*/  F2FP.BF16.F32.PACK_AB R0, RZ, R0 ;  /* 0x00000000ff00723e */ /* 0x000fc800000010ff */
[----:B------:R-:W-:Y:S01]  /*2800*/  PRMT R24, R0, 0x7610, R24 ;  /* 0x0000761000187816 */ /* 0x000fe20000000018 */
[----:B------:R-:W-:Y:S06]  /*2810*/  BRA `(.L_x_11397) ;  /* 0x0000000c00047947 */ /* 0x000fec0003800000 */
.L_x_11402:
        /* <DEDUP_REMOVED lines=9> */
.L_x_11392:
        /* <DEDUP_REMOVED lines=14> */
.L_x_11406:
        /* <DEDUP_REMOVED lines=9> */
.L_x_11405:
        /* <DEDUP_REMOVED lines=28> */
.L_x_11408:
        /* <DEDUP_REMOVED lines=15> */
.L_x_11407:
[----:B------:R0:W5:Y:S01]  /*2cd0*/  LDG.E.U16 R24, desc[UR36][R4.64] ;  /* 0x0000002404187981 */ /* 0x000162000c1e1500 */
[----:B------:R-:W-:Y:S05]  /*2ce0*/  BRA `(.L_x_11397) ;  /* 0x0000000400d07947 */ /* 0x000fea0003800000 */
.L_x_11404:
        /* <DEDUP_REMOVED lines=13> */
.L_x_11411:
        /* <DEDUP_REMOVED lines=21> */
.L_x_11415:
[----:B------:R-:W-:Y:S05]  /*2f10*/  BSYNC B1 ;  /* 0x0000000000017941 */ /* 0x000fea0003800000 */
.L_x_11414:
[----:B------:R-:W-:Y:S01]  /*2f20*/  LEA R5, R0, 0x3b800000, 0x17 ;  /* 0x3b80000000057811 */ /* 0x000fe200078eb8ff */
[----:B------:R-:W-:-:S05]  /*2f30*/  IMAD.SHL.U32 R0, R3, 0x100000, RZ ;  /* 0x0010000003007824 */ /* 0x000fca00078e00ff */
[----:B------:R-:W-:-:S07]  /*2f40*/  LOP3.LUT R0, R5, R0, R6, 0xfe, !PT ;  /* 0x0000000005007212 */ /* 0x000fce00078efe06 */
.L_x_11413:
[----:B------:R-:W-:Y:S05]  /*2f50*/  BSYNC B0 ;  /* 0x0000000000007941 */ /* 0x000fea0003800000 */
.L_x_11412:
[----:B------:R-:W-:-:S04]  /*2f60*/  F2FP.BF16.F32.PACK_AB R0, RZ, R0 ;  /* 0x00000000ff00723e */ /* 0x000fc800000010ff */
[----:B------:R-:W-:Y:S01]  /*2f70*/  PRMT R24, R0, 0x7610, R24 ;  /* 0x0000761000187816 */ /* 0x000fe20000000018 */
[----:B------:R-:W-:Y:S06]  /*2f80*/  BRA `(.L_x_11397) ;  /* 0x0000000400287947 */ /* 0x000fec0003800000 */
.L_x_11410:
        /* <DEDUP_REMOVED lines=21> */
.L_x_11419:
[----:B------:R-:W-:Y:S05]  /*30e0*/  BSYNC B1 ;  /* 0x0000000000017941 */ /* 0x000fea0003800000 */
.L_x_11418:
[----:B------:R-:W-:Y:S01]  /*30f0*/  LEA R5, R0, 0x37800000, 0x17 ;  /* 0x3780000000057811 */ /* 0x000fe200078eb8ff */
[----:B------:R-:W-:-:S05]  /*3100*/  IMAD.SHL.U32 R0, R3, 0x200000, RZ ;  /* 0x0020000003007824 */ /* 0x000fca00078e00ff */
[----:B------:R-:W-:-:S07]  /*3110*/  LOP3.LUT R0, R5, R0, R6, 0xfe, !PT ;  /* 0x0000000005007212 */ /* 0x000fce00078efe06 */
.L_x_11417:
[----:B------:R-:W-:Y:S05]  /*3120*/  BSYNC B0 ;  /* 0x0000000000007941 */ /* 0x000fea0003800000 */
.L_x_11416:
[----:B------:R-:W-:-:S04]  /*3130*/  F2FP.BF16.F32.PACK_AB R0, RZ, R0 ;  /* 0x00000000ff00723e */ /* 0x000fc800000010ff */
[----:B------:R-:W-:Y:S01]  /*3140*/  PRMT R24, R0, 0x7610, R24 ;  /* 0x0000761000187816 */ /* 0x000fe20000000018 */
[----:B------:R-:W-:Y:S06]  /*3150*/  BRA `(.L_x_11397) ;  /* 0x0000000000b47947 */ /* 0x000fec0003800000 */
.L_x_11409:
        /* <DEDUP_REMOVED lines=14> */
.L_x_11423:
[----:B------:R-:W-:Y:S05]  /*3240*/  BSYNC B0 ;  /* 0x0000000000007941 */ /* 0x000fea0003800000 */
.L_x_11422:
[----:B------:R-:W-:-:S04]  /*3250*/  F2FP.BF16.F32.PACK_AB R0, RZ, R0 ;  /* 0x00000000ff00723e */ /* 0x000fc800000010ff */
[----:B------:R-:W-:Y:S01]  /*3260*/  PRMT R24, R0, 0x7610, R24 ;  /* 0x0000761000187816 */ /* 0x000fe20000000018 */
[----:B------:R-:W-:Y:S06]  /*3270*/  BRA `(.L_x_11397) ;  /* 0x00000000006c7947 */ /* 0x000fec0003800000 */
.L_x_11396:
        /* <DEDUP_REMOVED lines=16> */
.L_x_11424:
[----:B------:R-:W-:Y:S01]  /*3380*/  PRMT R24, RZ, 0x7610, R24 ;  /* 0x00007610ff187816 */ /* 0x000fe20000000018 */
[----:B------:R-:W-:Y:S06]  /*3390*/  BRA `(.L_x_11397) ;  /* 0x0000000000247947 */ /* 0x000fec0003800000 */
.L_x_11421:
[----:B------:R-:W2:Y:S02]  /*33a0*/  LDG.E.64 R4, desc[UR36][R4.64] ;  /* 0x0000002404047981 */ /* 0x000ea4000c1e1b00 */
[----:B--2---:R-:W0:Y:S02]  /*33b0*/  I2F.U64 R0, R4 ;  /* 0x0000000400007312 */ /* 0x004e240000301000 */
[----:B0-----:R-:W-:-:S04]  /*33c0*/  F2FP.BF16.F32.PACK_AB R0, RZ, R0 ;  /* 0x00000000ff00723e */ /* 0x001fc800000010ff */
[----:B------:R-:W-:Y:S01]  /*33d0*/  PRMT R24, R0, 0x7610, R24 ;  /* 0x0000761000187816 */ /* 0x000fe20000000018 */
[----:B------:R-:W-:Y:S06]  /*33e0*/  BRA `(.L_x_11397) ;  /* 0x0000000000107947 */ /* 0x000fec0003800000 */
.L_x_11420:
[----:B------:R-:W2:Y:S02]  /*33f0*/  LDG.E R4, desc[UR36][R4.64] ;  /* 0x0000002404047981 */ /* 0x000ea4000c1e1900 */
[----:B--2---:R-:W-:-:S04]  /*3400*/  I2FP.F32.U32 R0, R4 ;  /* 0x0000000400007245 */ /* 0x004fc80000201000 */
[----:B------:R-:W-:-:S04]  /*3410*/  F2FP.BF16.F32.PACK_AB R0, RZ, R0 ;  /* 0x00000000ff00723e */ /* 0x000fc800000010ff */
[----:B------:R-:W-:-:S07]  /*3420*/  PRMT R24, R0, 0x7610, R24 ;  /* 0x0000761000187816 */ /* 0x000fce0000000018 */
.L_x_11397:
[----:B------:R-:W-:-:S07]  /*3430*/  VIADD R23, R23, 0x80 ;  /* 0x0000008017177836 */ /* 0x000fce0000000000 */
.L_x_11391:
[----:B------:R-:W-:Y:S05]  /*3440*/  BSYNC B6 ;  /* 0x0000000000067941 */ /* 0x000fea0003800000 */
.L_x_11390:
        /* <DEDUP_REMOVED lines=25> */
.L_x_11430:
[----:B------:R-:W2:Y:S02]  /*35e0*/  LDG.E.U8 R4, desc[UR36][R4.64] ;  /* 0x0000002404047981 */ /* 0x000ea4000c1e1100 */
[----:B--2---:R-:W-:-:S04]  /*35f0*/  I2FP.F32.U32 R0, R4 ;  /* 0x0000000400007245 */ /* 0x004fc80000201000 */
[----:B------:R-:W-:-:S04]  /*3600*/  F2FP.BF16.F32.PACK_AB R0, RZ, R0 ;  /* 0x00000000ff00723e */ /* 0x000fc800000010ff */
[----:B------:R-:W-:Y:S01]  /*3610*/  PRMT R17, R0, 0x7610, R17 ;  /* 0x0000761000117816 */ /* 0x000fe20000000011 */
[----:B------:R-:W-:Y:S06]  /*3620*/  BRA `(.L_x_11426) ;  /* 0x0000000c00c87947 */ /* 0x000fec0003800000 */
.L_x_11429:
        /* <DEDUP_REMOVED lines=11> */
.L_x_11433:
[----:B------:R-:W2:Y:S02]  /*36e0*/  LDG.E R4, desc[UR36][R4.64] ;  /* 0x0000002404047981 */ /* 0x000ea4000c1e1900 */
[----:B--2---:R-:W-:-:S04]  /*36f0*/  I2FP.F32.S32 R0, R4 ;  /* 0x0000000400007245 */ /* 0x004fc80000201400 */
[----:B------:R-:W-:-:S04]  /*3700*/  F2FP.BF16.F32.PACK_AB R0, RZ, R0 ;  /* 0x00000000ff00723e */ /* 0x000fc800000010ff */
[----:B------:R-:W-:Y:S01]  /*3710*/  PRMT R17, R0, 0x7610, R17 ;  /* 0x0000761000117816 */ /* 0x000fe20000000011 */
[----:B------:R-:W-:Y:S06]  /*3720*/  BRA `(.L_x_11426) ;  /* 0x0000000c00887947 */ /* 0x000fec0003800000 */
.L_x_11432:
[----:B------:R-:W2:Y:S02]  /*3730*/  LDG.E.U16 R4, desc[UR36][R4.64] ;  /* 0x0000002404047981 */ /* 0x000ea4000c1e1500 */
[----:B--2---:R-:W0:Y:S02]  /*3740*/  I2F.S16 R0, R4 ;  /* 0x0000000400007306 */ /* 0x004e240000101400 */
[----:B0-----:R-:W-:-:S04]  /*3750*/  F2FP.BF16.F32.PACK_AB R0, RZ, R0 ;  /* 0x00000000ff00723e */ /* 0x001fc800000010ff */
[----:B------:R-:W-:Y:S01]  /*3760*/  PRMT R17, R0, 0x7610, R17 ;  /* 0x0000761000117816 */ /* 0x000fe20000000011 */
[----:B------:R-:W-:Y:S06]  /*3770*/  BRA `(.L_x_11426) ;  /* 0x0000000c00747947 */ /* 0x000fec0003800000 */
.L_x_11428:
        /* <DEDUP_REMOVED lines=9> */
.L_x_11435:
[----:B------:R-:W2:Y:S02]  /*3810*/  LDG.E.U16 R0, desc[UR36][R4.64] ;  /* 0x0000002404007981 */ /* 0x000ea4000c1e1500 */
[----:B--2---:R-:W-:-:S05]  /*3820*/  HADD2.F32 R0, -RZ, R0.H0_H0 ;  /* 0x20000000ff007230 */ /* 0x004fca0000004100 */
[----:B------:R-:W-:-:S04]  /*3830*/  F2FP.BF16.F32.PACK_AB R0, RZ, R0 ;  /* 0x00000000ff00723e */ /* 0x000fc800000010ff */
[----:B------:R-:W-:Y:S01]  /*3840*/  PRMT R17, R0, 0x7610, R17 ;  /* 0x0000761000117816 */ /* 0x000fe20000000011 */
[----:B------:R-:W-:Y:S06]  /*3850*/  BRA `(.L_x_11426) ;  /* 0x0000000c003c7947 */ /* 0x000fec0003800000 */
.L_x_11434:
        /* <DEDUP_REMOVED lines=9> */
.L_x_11437:
[----:B------:R-:W2:Y:S02]  /*38f0*/  LDG.E.U16 R4, desc[UR36][R4.64] ;  /* 0x0000002404047981 */ /* 0x000ea4000c1e1500 */
[----:B--2---:R-:W-:-:S05]  /*3900*/  HADD2.F32 R0, -RZ, R4.H0_H0 ;  /* 0x20000004ff007230 */ /* 0x004fca0000004100 */
[----:B------:R-:W-:-:S04]  /*3910*/  F2FP.BF16.F32.PACK_AB R0, RZ, R0 ;  /* 0x00000000ff00723e */ /* 0x000fc800000010ff */
[----:B------:R-:W-:Y:S01]  /*3920*/  PRMT R17, R0, 0x7610, R17 ;  /* 0x0000761000117816 */ /* 0x000fe20000000011 */
[----:B------:R-:W-:Y:S06]  /*3930*/  BRA `(.L_x_11426) ;  /* 0x0000000c00047947 */ /* 0x000fec0003800000 */
.L_x_11436:
        /* <DEDUP_REMOVED lines=9> */
.L_x_11427:
        /* <DEDUP_REMOVED lines=14> */
.L_x_11440:
        /* <DEDUP_REMOVED lines=9> */
.L_x_11439:
        /* <DEDUP_REMOVED lines=28> */
.L_x_11442:
        /* <DEDUP_REMOVED lines=15> */
.L_x_11441:
[----:B------:R1:W5:Y:S01]  /*3df0*/  LDG.E.U16 R17, desc[UR36][R4.64] ;  /* 0x0000002404117981 */ /* 0x000362000c1e1500 */
[----:B------:R-:W-:Y:S05]  /*3e00*/  BRA `(.L_x_11426) ;  /* 0x0000000400d07947 */ /* 0x000fea0003800000 */
.L_x_11438:
        /* <DEDUP_REMOVED lines=13> */
.L_x_11445:
        /* <DEDUP_REMOVED lines=21> */
.L_x_11449:
[----:B------:R-:W-:Y:S05]  /*4030*/  BSYNC B1 ;  /* 0x0000000000017941 */ /* 0x000fea0003800000 */
.L_x_11448:
[----:B------:R-:W-:Y:S01]  /*4040*/  LEA R5, R0, 0x3b800000, 0x17 ;  /* 0x3b80000000057811 */ /* 0x000fe200078eb8ff */
[----:B------:R-:W-:-:S05]  /*4050*/  IMAD.SHL.U32 R0, R3, 0x100000, RZ ;  /* 0x0010000003007824 */ /* 0x000fca00078e00ff */
[----:B------:R-:W-:-:S07]  /*4060*/  LOP3.LUT R0, R5, R0, R6, 0xfe, !PT ;  /* 0x0000000005007212 */ /* 0x000fce00078efe06 */
.L_x_11447:
[----:B------:R-:W-:Y:S05]  /*4070*/  BSYNC B0 ;  /* 0x0000000000007941 */ /* 0x000fea0003800000 */
.L_x_11446:
[----:B------:R-:W-:-:S04]  /*4080*/  F2FP.BF16.F32.PACK_AB R0, RZ, R0 ;  /* 0x00000000ff00723e */ /* 0x000fc800000010ff */
[----:B------:R-:W-:Y:S01]  /*4090*/  PRMT R17, R0, 0x7610, R17 ;  /* 0x0000761000117816 */ /* 0x000fe20000000011 */
[----:B------:R-:W-:Y:S06]  /*40a0*/  BRA `(.L_x_11426) ;  /* 0x0000000400287947 */ /* 0x000fec0003800000 */
.L_x_11444:
        /* <DEDUP_REMOVED lines=21> */
.L_x_11453:
[----:B------:R-:W-:Y:S05]  /*4200*/  BSYNC B1 ;  /* 0x0000000000017941 */ /* 0x000fea0003800000 */
.L_x_11452:
[----:B------:R-:W-:Y:S01]  /*4210*/  LEA R5, R0, 0x37800000, 0x17 ;  /* 0x3780000000057811 */ /* 0x000fe200078eb8ff */
[----:B------:R-:W-:-:S05]  /*4220*/  IMAD.SHL.U32 R0, R3, 0x200000, RZ ;  /* 0x0020000003007824 */ /* 0x000fca00078e00ff */
[----:B------:R-:W-:-:S07]  /*4230*/  LOP3.LUT R0, R5, R0, R6, 0xfe, !PT ;  /* 0x0000000005007212 */ /* 0x000fce00078efe06 */
.L_x_11451:
[----:B------:R-:W-:Y:S05]  /*4240*/  BSYNC B0 ;  /* 0x0000000000007941 */ /* 0x000fea0003800000 */
.L_x_11450:
[----:B------:R-:W-:-:S04]  /*4250*/  F2FP.BF16.F32.PACK_AB R0, RZ, R0 ;  /* 0x00000000ff00723e */ /* 0x000fc800000010ff */
[----:B------:R-:W-:Y:S01]  /*4260*/  PRMT R17, R0, 0x7610, R17 ;  /* 0x0000761000117816 */ /* 0x000fe20000000011 */
[----:B------:R-:W-:Y:S06]  /*4270*/  BRA `(.L_x_11426) ;  /* 0x0000000000b47947 */ /* 0x000fec0003800000 */
.L_x_11443:
        /* <DEDUP_REMOVED lines=14> */
.L_x_11457:
[----:B------:R-:W-:Y:S05]  /*4360*/  BSYNC B0 ;  /* 0x0000000000007941 */ /* 0x000fea0003800000 */
.L_x_11456:
[----:B------:R-:W-:-:S04]  /*4370*/  F2FP.BF16.F32.PACK_AB R0, RZ, R0 ;  /* 0x00000000ff00723e */ /* 0x000fc800000010ff */
[----:B------:R-:W-:Y:S01]  /*4380*/  PRMT R17, R0, 0x7610, R17 ;  /* 0x0000761000117816 */ /* 0x000fe20000000011 */
[----:B------:R-:W-:Y:S06]  /*4390*/  BRA `(.L_x_11426) ;  /* 0x00000000006c7947 */ /* 0x000fec0003800000 */
.L_x_11431:
        /* <DEDUP_REMOVED lines=16> */
.L_x_11458:
[----:B------:R-:W-:Y:S01]  /*44a0*/  PRMT R17, RZ, 0x7610, R17 ;  /* 0x00007610ff117816 */ /* 0x000fe20000000011 */
[----:B------:R-:W-:Y:S06]  /*44b0*/  BRA `(.L_x_11426) ;  /* 0x0000000000247947 */ /* 0x000fec0003800000 */
.L_x_11455:
[----:B------:R-:W2:Y:S02]  /*44c0*/  LDG.E.64 R4, desc[UR36][R4.64] ;  /* 0x0000002404047981 */ /* 0x000ea4000c1e1b00 */
[----:B--2---:R-:W0:Y:S02]  /*44d0*/  I2F.U64 R0, R4 ;  /* 0x0000000400007312 */ /* 0x004e240000301000 */
[----:B0-----:R-:W-:-:S04]  /*44e0*/  F2FP.BF16.F32.PACK_AB R0, RZ, R0 ;  /* 0x00000000ff00723e */ /* 0x001fc800000010ff */
[----:B------:R-:W-:Y:S01]  /*44f0*/  PRMT R17, R0, 0x7610, R17 ;  /* 0x0000761000117816 */ /* 0x000fe20000000011 */
[----:B------:R-:W-:Y:S06]  /*4500*/  BRA `(.L_x_11426) ;  /* 0x0000000000107947 */ /* 0x000fec0003800000 */
.L_x_11454:
[----:B------:R-:W2:Y:S02]  /*4510*/  LDG.E R4, desc[UR36][R4.64] ;  /* 0x0000002404047981 */ /* 0x000ea4000c1e1900 */
[----:B--2---:R-:W-:-:S04]  /*4520*/  I2FP.F32.U32 R0, R4 ;  /* 0x0000000400007245 */ /* 0x004fc80000201000 */
[----:B------:R-:W-:-:S04]  /*4530*/  F2FP.BF16.F32.PACK_AB R0, RZ, R0 ;  /* 0x00000000ff00723e */ /* 0x000fc800000010ff */
[----:B------:R-:W-:-:S07]  /*4540*/  PRMT R17, R0, 0x7610, R17 ;  /* 0x0000761000117816 */ /* 0x000fce0000000011 */
.L_x_11426:
[----:B------:R-:W-:Y:S05]  /*4550*/  BSYNC B6 ;  /* 0x0000000000067941 */ /* 0x000fea0003800000 */
.L_x_11425:
[----:B------:R-:W0:Y:S01]  /*4560*/  S2R R25, SR_TID.X ;  /* 0x0000000000197919 */ /* 0x000e220000002100 */
[----:B------:R-:W-:Y:S01]  /*4570*/  BSSY B6, `(.L_x_11459) ;  /* 0x0000127000067945 */ /* 0x000fe20003800000 */
[C---:B01----:R-:W-:Y:S01]  /*4580*/  VIADD R5, R25.reuse, 0x100 ;  /* 0x0000010019057836 */ /* 0x043fe20000000000 */
[C---:B------:R-:W-:Y:S01]  /*4590*/  ISETP.GE.AND P3, PT, R25.reuse, R16, PT ;  /* 0x000000101900720c */ /* 0x040fe20003f66270 */
[----:B------:R-:W-:-:S03]  /*45a0*/  VIADD R23, R25, 0x80 ;  /* 0x0000008019177836 */ /* 0x000fc60000000000 */
[-C--:B------:R-:W-:Y:S01]  /*45b0*/  ISETP.GE.AND P1, PT, R5, R16.reuse, PT ;  /* 0x000000100500720c */ /* 0x080fe20003f26270 */
[----:B------:R-:W-:Y:S01]  /*45c0*/  VIADD R5, R25, 0x180 ;  /* 0x0000018019057836 */ /* 0x000fe20000000000 */
[----:B------:R-:W-:-:S04]  /*45d0*/  ISETP.GE.AND P0, PT, R23, R16, PT ;  /* 0x000000101700720c */ /* 0x000fc80003f06270 */
[----:B------:R-:W-:-:S03]  /*45e0*/  ISETP.GE.AND P2, PT, R5, R16, PT ;  /* 0x000000100500720c */ /* 0x000fc60003f46270 */
[----:B-----5:R-:W-:-:S04]  /*45f0*/  @!P3 IMAD.U32 R18, R18, 0x10000, RZ ;  /* 0x000100001212b824 */ /* 0x020fc800078e00ff */
[----:B------:R-:W-:Y:S01]  /*4600*/  @!P3 FADD.FTZ R0, -R18, -RZ ;  /* 0x800000ff1200b221 */ /* 0x000fe20000010100 */
[----:B------:R-:W-:Y:S01]  /*4610*/  @!P1 IMAD.U32 R24, R24, 0x10000, RZ ;  /* 0x0001000018189824 */ /* 0x000fe200078e00ff */
[----:B------:R-:W0:Y:S01]  /*4620*/  LDC.U8 R18, c[0x0][0x234] ;  /* 0x00008d00ff127b82 */ /* 0x000e220000000000 */
[----:B------:R-:W-:Y:S01]  /*4630*/  @!P0 IMAD.U32 R4, R19, 0x10000, RZ ;  /* 0x0001000013048824 */ /* 0x000fe200078e00ff */
[----:B------:R1:W2:Y:S01]  /*4640*/  @!P3 F2F.BF16.F32 R3, R0 ;  /* 0x000000000003b304 */ /* 0x0002a20000202000 */
[----:B------:R-:W-:Y:S01]  /*4650*/  @!P1 FADD.FTZ R24, -R24, -RZ ;  /* 0x800000ff18189221 */ /* 0x000fe20000010100 */
[----:B------:R-:W-:Y:S02]  /*4660*/  @!P2 IMAD.U32 R5, R17, 0x10000, RZ ;  /* 0x000100001105a824 */ /* 0x000fe400078e00ff */
[----:B------:R-:W-:Y:S02]  /*4670*/  @!P0 FADD.FTZ R4, -R4, -RZ ;  /* 0x800000ff04048221 */ /* 0x000fe40000010100 */
[----:B------:R-:W-:-:S02]  /*4680*/  @!P2 FADD.FTZ R5, -R5, -RZ ;  /* 0x800000ff0505a221 */ /* 0x000fc40000010100 */
[----:B------:R1:W3:Y:S08]  /*4690*/  @!P1 F2F.BF16.F32 R17, R24 ;  /* 0x0000001800119304 */ /* 0x0002f00000202000 */
[----:B------:R1:W4:Y:S08]  /*46a0*/  @!P2 F2F.BF16.F32 R19, R5 ;  /* 0x000000050013a304 */ /* 0x0003300000202000 */
[----:B------:R1:W0:Y:S01]  /*46b0*/  @!P0 F2F.BF16.F32 R22, R4 ;  /* 0x0000000400168304 */ /* 0x0002220000202000 */
[----:B--23--:R-:W-:Y:S05]  /*46c0*/  @P3 BRA `(.L_x_11460) ;  /* 0x0000001000443947 */ /* 0x00cfea0003800000 */
[----:B------:R-:W2:Y:S01]  /*46d0*/  LDC.64 R8, c[0x0][0x218] ;  /* 0x00008600ff087b82 */ /* 0x000ea20000000a00 */
[----:B-1----:R-:W-:Y:S01]  /*46e0*/  IMAD R0, R2, 0x200, R25 ;  /* 0x0000020002007824 */ /* 0x002fe200078e0219 */
[----:B0-----:R-:W-:Y:S01]  /*46f0*/  PRMT R4, R18, 0x9910, RZ ;  /* 0x0000991012047816 */ /* 0x001fe200000000ff */
[----:B------:R-:W-:Y:S02]  /*4700*/  ULDC UR4, c[0x0][0x238] ;  /* 0x00008e0000047ab9 */ /* 0x000fe40000000800 */
[----:B------:R-:W-:Y:S02]  /*4710*/  IMAD R5, R0, UR4, RZ ;  /* 0x0000000400057c24 */ /* 0x000fe4000f8e02ff */
[----:B------:R-:W-:-:S05]  /*4720*/  IMAD.MOV.U32 R0, RZ, RZ, R4 ;  /* 0x000000ffff007224 */ /* 0x000fca00078e0004 */
[----:B------:R-:W-:Y:S02]  /*4730*/  ISETP.GT.AND P0, PT, R0, 0x9, PT ;  /* 0x000000090000780c */ /* 0x000fe40003f04270 */
[----:B--2---:R-:W-:-:S05]  /*4740*/  IADD3 R8, P1, R5, R8, RZ ;  /* 0x0000000805087210 */ /* 0x004fca0007f3e0ff */
        /* <DEDUP_REMOVED lines=15> */
.L_x_11464:
[----:B------:R-:W-:Y:S02]  /*4840*/  IMAD.U32 R5, R3, 0x10000, RZ ;  /* 0x0001000003057824 */ /* 0x000fe400078e00ff */
[----:B------:R-:W-:-:S04]  /*4850*/  IMAD.MOV.U32 R25, RZ, RZ, R23 ;  /* 0x000000ffff197224 */ /* 0x000fc800078e0017 */
[----:B------:R-:W0:Y:S02]  /*4860*/  F2I.S64.TRUNC R4, R5 ;  /* 0x0000000500047311 */ /* 0x000e24000020d900 */
[----:B0-----:R0:W-:Y:S01]  /*4870*/  STG.E.U8 desc[UR36][R8.64], R4 ;  /* 0x0000000408007986 */ /* 0x0011e2000c101124 */
[----:B------:R-:W-:Y:S05]  /*4880*/  BRA `(.L_x_11460) ;  /* 0x0000000c00d47947 */ /* 0x000fea0003800000 */
.L_x_11463:
        /* <DEDUP_REMOVED lines=11> */
.L_x_11467:
[----:B------:R-:W-:Y:S02]  /*4940*/  IMAD.U32 R3, R3, 0x10000, RZ ;  /* 0x0001000003037824 */ /* 0x000fe400078e00ff */
[----:B------:R-:W-:-:S04]  /*4950*/  IMAD.MOV.U32 R25, RZ, RZ, R23 ;  /* 0x000000ffff197224 */ /* 0x000fc800078e0017 */
[----:B------:R-:W0:Y:S02]  /*4960*/  F2I.FTZ.TRUNC.NTZ R3, R3 ;  /* 0x0000000300037305 */ /* 0x000e24000021f100 */
[----:B0-----:R0:W-:Y:S01]  /*4970*/  STG.E desc[UR36][R8.64], R3 ;  /* 0x0000000308007986 */ /* 0x0011e2000c101924 */
[----:B------:R-:W-:Y:S05]  /*4980*/  BRA `(.L_x_11460) ;  /* 0x0000000c00947947 */ /* 0x000fea0003800000 */
.L_x_11466:
[----:B------:R-:W-:Y:S02]  /*4990*/  IMAD.U32 R3, R3, 0x10000, RZ ;  /* 0x0001000003037824 */ /* 0x000fe400078e00ff */
[----:B------:R-:W-:-:S04]  /*49a0*/  IMAD.MOV.U32 R25, RZ, RZ, R23 ;  /* 0x000000ffff197224 */ /* 0x000fc800078e0017 */
[----:B------:R-:W0:Y:S02]  /*49b0*/  F2I.FTZ.TRUNC.NTZ R3, R3 ;  /* 0x0000000300037305 */ /* 0x000e24000021f100 */
[----:B0-----:R0:W-:Y:S01]  /*49c0*/  STG.E.U16 desc[UR36][R8.64], R3 ;  /* 0x0000000308007986 */ /* 0x0011e2000c101524 */
[----:B------:R-:W-:Y:S05]  /*49d0*/  BRA `(.L_x_11460) ;  /* 0x0000000c00807947 */ /* 0x000fea0003800000 */
.L_x_11462:
        /* <DEDUP_REMOVED lines=10> */
.L_x_11469:
[----:B------:R-:W-:Y:S02]  /*4a80*/  IMAD.U32 R0, R3, 0x10000, RZ ;  /* 0x0001000003007824 */ /* 0x000fe400078e00ff */
[----:B------:R-:W-:-:S03]  /*4a90*/  IMAD.MOV.U32 R25, RZ, RZ, R23 ;  /* 0x000000ffff197224 */ /* 0x000fc600078e0017 */
[----:B------:R-:W-:-:S05]  /*4aa0*/  F2FP.F16.F32.PACK_AB R0, RZ, R0 ;  /* 0x00000000ff00723e */ /* 0x000fca00000000ff */
[----:B------:R0:W-:Y:S01]  /*4ab0*/  STG.E.U16 desc[UR36][R8.64], R0 ;  /* 0x0000000008007986 */ /* 0x0001e2000c101524 */
[----:B------:R-:W-:Y:S05]  /*4ac0*/  BRA `(.L_x_11460) ;  /* 0x0000000c00447947 */ /* 0x000fea0003800000 */
.L_x_11468:
        /* <DEDUP_REMOVED lines=11> */
.L_x_11471:
[----:B------:R-:W-:Y:S02]  /*4b80*/  IMAD.U32 R3, R3, 0x10000, RZ ;  /* 0x0001000003037824 */ /* 0x000fe400078e00ff */
[----:B------:R-:W-:-:S03]  /*4b90*/  IMAD.MOV.U32 R25, RZ, RZ, R23 ;  /* 0x000000ffff197224 */ /* 0x000fc600078e0017 */
[----:B------:R-:W-:-:S04]  /*4ba0*/  F2FP.F16.F32.PACK_AB R3, RZ, R3 ;  /* 0x00000003ff03723e */ /* 0x000fc800000000ff */
[----:B------:R-:W-:-:S05]  /*4bb0*/  PRMT R3, R3, 0x5410, RZ ;  /* 0x0000541003037816 */ /* 0x000fca00000000ff */
[----:B------:R0:W-:Y:S01]  /*4bc0*/  STG.E desc[UR36][R8.64], R3 ;  /* 0x0000000308007986 */ /* 0x0001e2000c101924 */
[----:B------:R-:W-:Y:S05]  /*4bd0*/  BRA `(.L_x_11460) ;  /* 0x0000000c00007947 */ /* 0x000fea0003800000 */
.L_x_11470:
[----:B------:R-:W-:Y:S02]  /*4be0*/  IMAD.U32 R4, R3, 0x10000, RZ ;  /* 0x0001000003047824 */ /* 0x000fe400078e00ff */
[----:B------:R-:W-:Y:S02]  /*4bf0*/  IMAD.MOV.U32 R25, RZ, RZ, R23 ;  /* 0x000000ffff197224 */ /* 0x000fe400078e0017 */
[----:B------:R-:W-:-:S06]  /*4c00*/  FMUL.FTZ R4, R4, 1 ;  /* 0x3f80000004047820 */ /* 0x000fcc0000410000 */
[----:B------:R-:W0:Y:S02]  /*4c10*/  F2F.F64.F32 R4, R4 ;  /* 0x0000000400047310 */ /* 0x000e240000201800 */
[----:B0-----:R0:W-:Y:S01]  /*4c20*/  STG.E.64 desc[UR36][R8.64], R4 ;  /* 0x0000000408007986 */ /* 0x0011e2000c101b24 */
[----:B------:R-:W-:Y:S05]  /*4c30*/  BRA `(.L_x_11460) ;  /* 0x0000000800e87947 */ /* 0x000fea0003800000 */
.L_x_11461:
        /* <DEDUP_REMOVED lines=14> */
.L_x_11474:
[----:B------:R-:W-:Y:S01]  /*4d20*/  IMAD.U32 R3, R3, 0x10000, RZ ;  /* 0x0001000003037824 */ /* 0x000fe200078e00ff */
[----:B------:R-:W-:Y:S01]  /*4d30*/  CS2R R6, SRZ ;  /* 0x0000000000067805 */ /* 0x000fe2000001ff00 */
[----:B------:R-:W-:Y:S02]  /*4d40*/  IMAD.MOV.U32 R25, RZ, RZ, R23 ;  /* 0x000000ffff197224 */ /* 0x000fe400078e0017 */
[----:B------:R-:W-:-:S04]  /*4d50*/  FMUL.FTZ R3, R3, 1 ;  /* 0x3f80000003037820 */ /* 0x000fc80000410000 */
[----:B------:R-:W0:Y:S02]  /*4d60*/  F2F.F64.F32 R4, R3 ;  /* 0x0000000300047310 */ /* 0x000e240000201800 */
[----:B0-----:R0:W-:Y:S01]  /*4d70*/  STG.E.128 desc[UR36][R8.64], R4 ;  /* 0x0000000408007986 */ /* 0x0011e2000c101d24 */
[----:B------:R-:W-:Y:S05]  /*4d80*/  BRA `(.L_x_11460) ;  /* 0x0000000800947947 */ /* 0x000fea0003800000 */
.L_x_11473:
        /* <DEDUP_REMOVED lines=21> */
.L_x_11478:
[----:B------:R-:W-:Y:S05]  /*4ee0*/  BSYNC B0 ;  /* 0x0000000000007941 */ /* 0x000fea0003800000 */
.L_x_11477:
[----:B------:R-:W-:Y:S01]  /*4ef0*/  LOP3.LUT R5, R0, R5, RZ, 0xfc, !PT ;  /* 0x0000000500057212 */ /* 0x000fe200078efcff */
[----:B------:R-:W-:-:S04]  /*4f00*/  IMAD.MOV.U32 R25, RZ, RZ, R23 ;  /* 0x000000ffff197224 */ /* 0x000fc800078e0017 */
[----:B------:R0:W-:Y:S01]  /*4f10*/  STG.E.U8 desc[UR36][R8.64], R5 ;  /* 0x0000000508007986 */ /* 0x0001e2000c101124 */
[----:B------:R-:W-:Y:S05]  /*4f20*/  BRA `(.L_x_11460) ;  /* 0x00000008002c7947 */ /* 0x000fea0003800000 */
.L_x_11476:
        /* <DEDUP_REMOVED lines=13> */
.L_x_11480:
[----:B------:R-:W-:Y:S01]  /*5000*/  IMAD.MOV.U32 R0, RZ, RZ, 0x7f ;  /* 0x0000007fff007424 */ /* 0x000fe200078e00ff */
[----:B------:R-:W-:-:S04]  /*5010*/  ISETP.GT.U32.AND P0, PT, R3, 0x7f800000, PT ;  /* 0x7f8000000300780c */ /* 0x000fc80003f04070 */
[----:B------:R-:W-:-:S09]  /*5020*/  SEL R0, R0, 0x7c, P0 ;  /* 0x0000007c00007807 */ /* 0x000fd20000000000 */
.L_x_11481:
[----:B------:R-:W-:Y:S05]  /*5030*/  BSYNC B0 ;  /* 0x0000000000007941 */ /* 0x000fea0003800000 */
.L_x_11479:
[----:B------:R-:W-:Y:S01]  /*5040*/  LOP3.LUT R3, R5, 0x80000000, RZ, 0xc0, !PT ;  /* 0x8000000005037812 */ /* 0x000fe200078ec0ff */
[----:B------:R-:W-:-:S03]  /*5050*/  IMAD.MOV.U32 R25, RZ, RZ, R23 ;  /* 0x000000ffff197224 */ /* 0x000fc600078e0017 */
[----:B------:R-:W-:-:S04]  /*5060*/  SHF.R.U32.HI R3, RZ, 0x18, R3 ;  /* 0x00000018ff037819 */ /* 0x000fc80000011603 */
[----:B------:R-:W-:-:S05]  /*5070*/  LOP3.LUT R3, R0, R3, RZ, 0xfc, !PT ;  /* 0x0000000300037212 */ /* 0x000fca00078efcff */
[----:B------:R0:W-:Y:S01]  /*5080*/  STG.E.U8 desc[UR36][R8.64], R3 ;  /* 0x0000000308007986 */ /* 0x0001e2000c101124 */
[----:B------:R-:W-:Y:S05]  /*5090*/  BRA `(.L_x_11460) ;  /* 0x0000000400d07947 */ /* 0x000fea0003800000 */
.L_x_11475:
[----:B------:R0:W-:Y:S01]  /*50a0*/  STG.E.U16 desc[UR36][R8.64], R3 ;  /* 0x0000000308007986 */ /* 0x0001e2000c101524 */
[----:B------:R-:W-:Y:S01]  /*50b0*/  IMAD.MOV.U32 R25, RZ, RZ, R23 ;  /* 0x000000ffff197224 */ /* 0x000fe200078e0017 */
[----:B------:R-:W-:Y:S06]  /*50c0*/  BRA `(.L_x_11460) ;  /* 0x0000000400c47947 */ /* 0x000fec0003800000 */
.L_x_11472:
        /* <DEDUP_REMOVED lines=13> */
.L_x_11484:
        /* <DEDUP_REMOVED lines=17> */
.L_x_11487:
[----:B------:R-:W-:-:S04]  /*52b0*/  LOP3.LUT R3, R5, 0x80000000, RZ, 0xc0, !PT ;  /* 0x8000000005037812 */ /* 0x000fc800078ec0ff */
[----:B------:R-:W-:-:S04]  /*52c0*/  SHF.R.U32.HI R3, RZ, 0x18, R3 ;  /* 0x00000018ff037819 */ /* 0x000fc80000011603 */
[----:B------:R-:W-:-:S04]  /*52d0*/  LOP3.LUT R0, R0, R3, RZ, 0xfc, !PT ;  /* 0x0000000300007212 */ /* 0x000fc800078efcff */
[----:B------:R-:W-:-:S07]  /*52e0*/  PRMT R4, R0, 0x7610, R4 ;  /* 0x0000761000047816 */ /* 0x000fce0000000004 */
.L_x_11486:
[----:B------:R-:W-:Y:S05]  /*52f0*/  BSYNC B0 ;  /* 0x0000000000007941 */ /* 0x000fea0003800000 */
.L_x_11485:
[----:B------:R0:W-:Y:S01]  /*5300*/  STG.E.U8 desc[UR36][R8.64], R4 ;  /* 0x0000000408007986 */ /* 0x0001e2000c101124 */
[----:B------:R-:W-:Y:S01]  /*5310*/  IMAD.MOV.U32 R25, RZ, RZ, R23 ;  /* 0x000000ffff197224 */ /* 0x000fe200078e0017 */
[----:B------:R-:W-:Y:S06]  /*5320*/  BRA `(.L_x_11460) ;  /* 0x00000004002c7947 */ /* 0x000fec0003800000 */
.L_x_11483:
        /* <DEDUP_REMOVED lines=17> */
.L_x_11490:
[----:B------:R-:W-:-:S04]  /*5440*/  LOP3.LUT R3, R5, 0x80000000, RZ, 0xc0, !PT ;  /* 0x8000000005037812 */ /* 0x000fc800078ec0ff */
[----:B------:R-:W-:-:S04]  /*5450*/  SHF.R.U32.HI R3, RZ, 0x18, R3 ;  /* 0x00000018ff037819 */ /* 0x000fc80000011603 */
[----:B------:R-:W-:-:S04]  /*5460*/  LOP3.LUT R0, R0, R3, RZ, 0xfc, !PT ;  /* 0x0000000300007212 */ /* 0x000fc800078efcff */
[----:B------:R-:W-:-:S07]  /*5470*/  PRMT R4, R0, 0x7610, R4 ;  /* 0x0000761000047816 */ /* 0x000fce0000000004 */
.L_x_11489:
[----:B------:R-:W-:Y:S05]  /*5480*/  BSYNC B0 ;  /* 0x0000000000007941 */ /* 0x000fea0003800000 */
.L_x_11488:
[----:B------:R0:W-:Y:S01]  /*5490*/  STG.E.U8 desc[UR36][R8.64], R4 ;  /* 0x0000000408007986 */ /* 0x0001e2000c101124 */
[----:B------:R-:W-:Y:S01]  /*54a0*/  IMAD.MOV.U32 R25, RZ, RZ, R23 ;  /* 0x000000ffff197224 */ /* 0x000fe200078e0017 */
[----:B------:R-:W-:Y:S06]  /*54b0*/  BRA `(.L_x_11460) ;  /* 0x0000000000c87947 */ /* 0x000fec0003800000 */
.L_x_11482:
        /* <DEDUP_REMOVED lines=23> */
.L_x_11465:
        /* <DEDUP_REMOVED lines=15> */
[----:B0---4-:R-:W-:Y:S05]  /*5720*/  CALL.ABS.NOINC R14 ;  /* 0x000000000e007343 */ /* 0x011fea0003c00000 */
.L_x_11493:
[----:B------:R-:W-:Y:S01]  /*5730*/  IMAD.MOV.U32 R25, RZ, RZ, R23 ;  /* 0x000000ffff197224 */ /* 0x000fe200078e0017 */
[----:B------:R-:W-:Y:S06]  /*5740*/  BRA `(.L_x_11460) ;  /* 0x0000000000247947 */ /* 0x000fec0003800000 */
.L_x_11492:
[----:B------:R-:W-:Y:S02]  /*5750*/  IMAD.U32 R4, R3, 0x10000, RZ ;  /* 0x0001000003047824 */ /* 0x000fe400078e00ff */
[----:B------:R-:W-:-:S04]  /*5760*/  IMAD.MOV.U32 R25, RZ, RZ, R23 ;  /* 0x000000ffff197224 */ /* 0x000fc800078e0017 */
[----:B------:R-:W0:Y:S02]  /*5770*/  F2I.U64.TRUNC R4, R4 ;  /* 0x0000000400047311 */ /* 0x000e24000020d800 */
[----:B0-----:R0:W-:Y:S01]  /*5780*/  STG.E.64 desc[UR36][R8.64], R4 ;  /* 0x0000000408007986 */ /* 0x0011e2000c101b24 */
[----:B------:R-:W-:Y:S05]  /*5790*/  BRA `(.L_x_11460) ;  /* 0x0000000000107947 */ /* 0x000fea0003800000 */
.L_x_11491:
[----:B------:R-:W-:Y:S02]  /*57a0*/  IMAD.U32 R3, R3, 0x10000, RZ ;  /* 0x0001000003037824 */ /* 0x000fe400078e00ff */
[----:B------:R-:W-:-:S04]  /*57b0*/  IMAD.MOV.U32 R25, RZ, RZ, R23 ;  /* 0x000000ffff197224 */ /* 0x000fc800078e0017 */
[----:B------:R-:W0:Y:S02]  /*57c0*/  F2I.FTZ.U32.TRUNC.NTZ R3, R3 ;  /* 0x0000000300037305 */ /* 0x000e24000021f000 */
[----:B0-----:R2:W-:Y:S02]  /*57d0*/  STG.E desc[UR36][R8.64], R3 ;  /* 0x0000000308007986 */ /* 0x0015e4000c101924 */
.L_x_11460:
[----:B------:R-:W-:Y:S05]  /*57e0*/  BSYNC B6 ;  /* 0x0000000000067941 */ /* 0x000fea0003800000 */
.L_x_11459:
[----:B------:R-:W-:Y:S01]  /*57f0*/  ISETP.GE.AND P0, PT, R25, R16, PT ;  /* 0x000000101900720c */ /* 0x000fe20003f06270 */
[----:B------:R-:W-:-:S12]  /*5800*/  BSSY B6, `(.L_x_11494) ;  /* 0x00001fc000067945 */ /* 0x000fd80003800000 */
[----:B------:R-:W-:Y:S05]  /*5810*/  @P0 BRA `(.L_x_11495) ;  /* 0x0000001c00e80947 */ /* 0x000fea0003800000 */
[----:B0-23--:R-:W0:Y:S01]  /*5820*/  LDC.64 R8, c[0x0][0x218] ;  /* 0x00008600ff087b82 */ /* 0x00de220000000a00 */
[----:B-1----:R-:W-:Y:S01]  /*5830*/  IMAD R0, R2, 0x200, R25 ;  /* 0x0000020002007824 */ /* 0x002fe200078e0219 */
        /* <DEDUP_REMOVED lines=20> */
.L_x_11499:
[----:B------:R-:W-:-:S06]  /*5980*/  IMAD.U32 R5, R22, 0x10000, RZ ;  /* 0x0001000016057824 */ /* 0x000fcc00078e00ff */
[----:B------:R-:W0:Y:S02]  /*5990*/  F2I.S64.TRUNC R4, R5 ;  /* 0x0000000500047311 */ /* 0x000e24000020d900 */
[----:B0-----:R0:W-:Y:S01]  /*59a0*/  STG.E.U8 desc[UR36][R8.64], R4 ;  /* 0x0000000408007986 */ /* 0x0011e2000c101124 */
[----:B------:R-:W-:Y:S05]  /*59b0*/  BRA `(.L_x_11501) ;  /* 0x0000000c00847947 */ /* 0x000fea0003800000 */
.L_x_11498:
        /* <DEDUP_REMOVED lines=10> */
.L_x_11503:
[----:B------:R-:W-:-:S04]  /*5a60*/  IMAD.U32 R22, R22, 0x10000, RZ ;  /* 0x0001000016167824 */ /* 0x000fc800078e00ff */
[----:B------:R-:W0:Y:S02]  /*5a70*/  F2I.FTZ.TRUNC.NTZ R3, R22 ;  /* 0x0000001600037305 */ /* 0x000e24000021f100 */
[----:B0-----:R0:W-:Y:S01]  /*5a80*/  STG.E desc[UR36][R8.64], R3 ;  /* 0x0000000308007986 */ /* 0x0011e2000c101924 */
[----:B------:R-:W-:Y:S05]  /*5a90*/  BRA `(.L_x_11501) ;  /* 0x0000000c004c7947 */ /* 0x000fea0003800000 */
.L_x_11502:
[----:B------:R-:W-:-:S04]  /*5aa0*/  IMAD.U32 R22, R22, 0x10000, RZ ;  /* 0x0001000016167824 */ /* 0x000fc800078e00ff */
[----:B------:R-:W0:Y:S02]  /*5ab0*/  F2I.FTZ.TRUNC.NTZ R3, R22 ;  /* 0x0000001600037305 */ /* 0x000e24000021f100 */
[----:B0-----:R0:W-:Y:S01]  /*5ac0*/  STG.E.U16 desc[UR36][R8.64], R3 ;  /* 0x0000000308007986 */ /* 0x0011e2000c101524 */
[----:B------:R-:W-:Y:S05]  /*5ad0*/  BRA `(.L_x_11501) ;  /* 0x0000000c003c7947 */ /* 0x000fea0003800000 */
.L_x_11497:
        /* <DEDUP_REMOVED lines=9> */
.L_x_11505:
[----:B------:R-:W-:-:S05]  /*5b70*/  IMAD.U32 R0, R22, 0x10000, RZ ;  /* 0x0001000016007824 */ /* 0x000fca00078e00ff */
[----:B------:R-:W-:-:S05]  /*5b80*/  F2FP.F16.F32.PACK_AB R0, RZ, R0 ;  /* 0x00000000ff00723e */ /* 0x000fca00000000ff */
[----:B------:R0:W-:Y:S01]  /*5b90*/  STG.E.U16 desc[UR36][R8.64], R0 ;  /* 0x0000000008007986 */ /* 0x0001e2000c101524 */
[----:B------:R-:W-:Y:S05]  /*5ba0*/  BRA `(.L_x_11501) ;  /* 0x0000000c00087947 */ /* 0x000fea0003800000 */
.L_x_11504:
        /* <DEDUP_REMOVED lines=10> */
.L_x_11507:
[----:B------:R-:W-:-:S05]  /*5c50*/  IMAD.U32 R22, R22, 0x10000, RZ ;  /* 0x0001000016167824 */ /* 0x000fca00078e00ff */
[----:B------:R-:W-:-:S04]  /*5c60*/  F2FP.F16.F32.PACK_AB R3, RZ, R22 ;  /* 0x00000016ff03723e */ /* 0x000fc800000000ff */
[----:B------:R-:W-:-:S05]  /*5c70*/  PRMT R3, R3, 0x5410, RZ ;  /* 0x0000541003037816 */ /* 0x000fca00000000ff */
[----:B------:R0:W-:Y:S01]  /*5c80*/  STG.E desc[UR36][R8.64], R3 ;  /* 0x0000000308007986 */ /* 0x0001e2000c101924 */
[----:B------:R-:W-:Y:S05]  /*5c90*/  BRA `(.L_x_11501) ;  /* 0x0000000800cc7947 */ /* 0x000fea0003800000 */
.L_x_11506:
[----:B------:R-:W-:-:S04]  /*5ca0*/  IMAD.U32 R4, R22, 0x10000, RZ ;  /* 0x0001000016047824 */ /* 0x000fc800078e00ff */
[----:B------:R-:W-:-:S06]  /*5cb0*/  FMUL.FTZ R4, R4, 1 ;  /* 0x3f80000004047820 */ /* 0x000fcc0000410000 */
[----:B------:R-:W0:Y:S02]  /*5cc0*/  F2F.F64.F32 R4, R4 ;  /* 0x0000000400047310 */ /* 0x000e240000201800 */
[----:B0-----:R0:W-:Y:S01]  /*5cd0*/  STG.E.64 desc[UR36][R8.64], R4 ;  /* 0x0000000408007986 */ /* 0x0011e2000c101b24 */
[----:B------:R-:W-:Y:S05]  /*5ce0*/  BRA `(.L_x_11501) ;  /* 0x0000000800b87947 */ /* 0x000fea0003800000 */
.L_x_11496:
        /* <DEDUP_REMOVED lines=13> */
.L_x_11510:
[----:B------:R-:W-:Y:S01]  /*5dc0*/  IMAD.U32 R22, R22, 0x10000, RZ ;  /* 0x0001000016167824 */ /* 0x000fe200078e00ff */
[----:B------:R-:W-:-:S03]  /*5dd0*/  CS2R R6, SRZ ;  /* 0x0000000000067805 */ /* 0x000fc6000001ff00 */
[----:B------:R-:W-:-:S06]  /*5de0*/  FMUL.FTZ R4, R22, 1 ;  /* 0x3f80000016047820 */ /* 0x000fcc0000410000 */
[----:B------:R-:W0:Y:S02]  /*5df0*/  F2F.F64.F32 R4, R4 ;  /* 0x0000000400047310 */ /* 0x000e240000201800 */
[----:B0-----:R0:W-:Y:S01]  /*5e00*/  STG.E.128 desc[UR36][R8.64], R4 ;  /* 0x0000000408007986 */ /* 0x0011e2000c101d24 */
[----:B------:R-:W-:Y:S05]  /*5e10*/  BRA `(.L_x_11501) ;  /* 0x00000008006c7947 */ /* 0x000fea0003800000 */
.L_x_11509:
        /* <DEDUP_REMOVED lines=21> */
.L_x_11514:
[----:B------:R-:W-:Y:S05]  /*5f70*/  BSYNC B0 ;  /* 0x0000000000007941 */ /* 0x000fea0003800000 */
.L_x_11513:
[----:B------:R-:W-:-:S05]  /*5f80*/  LOP3.LUT R5, R0, R5, RZ, 0xfc, !PT ;  /* 0x0000000500057212 */ /* 0x000fca00078efcff */
[----:B------:R0:W-:Y:S01]  /*5f90*/  STG.E.U8 desc[UR36][R8.64], R5 ;  /* 0x0000000508007986 */ /* 0x0001e2000c101124 */
[----:B------:R-:W-:Y:S05]  /*5fa0*/  BRA `(.L_x_11501) ;  /* 0x0000000800087947 */ /* 0x000fea0003800000 */
.L_x_11512:
        /* <DEDUP_REMOVED lines=13> */
.L_x_11516:
[----:B------:R-:W-:Y:S01]  /*6080*/  IMAD.MOV.U32 R0, RZ, RZ, 0x7f ;  /* 0x0000007fff007424 */ /* 0x000fe200078e00ff */
[----:B------:R-:W-:-:S04]  /*6090*/  ISETP.GT.U32.AND P0, PT, R3, 0x7f800000, PT ;  /* 0x7f8000000300780c */ /* 0x000fc80003f04070 */
[----:B------:R-:W-:-:S09]  /*60a0*/  SEL R0, R0, 0x7c, P0 ;  /* 0x0000007c00007807 */ /* 0x000fd20000000000 */
.L_x_11517:
[----:B------:R-:W-:Y:S05]  /*60b0*/  BSYNC B0 ;  /* 0x0000000000007941 */ /* 0x000fea0003800000 */
.L_x_11515:
[----:B------:R-:W-:-:S04]  /*60c0*/  LOP3.LUT R3, R5, 0x80000000, RZ, 0xc0, !PT ;  /* 0x8000000005037812 */ /* 0x000fc800078ec0ff */
[----:B------:R-:W-:-:S04]  /*60d0*/  SHF.R.U32.HI R3, RZ, 0x18, R3 ;  /* 0x00000018ff037819 */ /* 0x000fc80000011603 */
[----:B------:R-:W-:-:S05]  /*60e0*/  LOP3.LUT R3, R0, R3, RZ, 0xfc, !PT ;  /* 0x0000000300037212 */ /* 0x000fca00078efcff */
[----:B------:R0:W-:Y:S01]  /*60f0*/  STG.E.U8 desc[UR36][R8.64], R3 ;  /* 0x0000000308007986 */ /* 0x0001e2000c101124 */
[----:B------:R-:W-:Y:S05]  /*6100*/  BRA `(.L_x_11501) ;  /* 0x0000000400b07947 */ /* 0x000fea0003800000 */
.L_x_11511:
[----:B------:R0:W-:Y:S01]  /*6110*/  STG.E.U16 desc[UR36][R8.64], R22 ;  /* 0x0000001608007986 */ /* 0x0001e2000c101524 */
[----:B------:R-:W-:Y:S05]  /*6120*/  BRA `(.L_x_11501) ;  /* 0x0000000400a87947 */ /* 0x000fea0003800000 */
.L_x_11508:
        /* <DEDUP_REMOVED lines=12> */
.L_x_11520:
        /* <DEDUP_REMOVED lines=17> */
.L_x_11523:
[----:B------:R-:W-:-:S04]  /*6300*/  LOP3.LUT R3, R5, 0x80000000, RZ, 0xc0, !PT ;  /* 0x8000000005037812 */ /* 0x000fc800078ec0ff */
[----:B------:R-:W-:-:S04]  /*6310*/  SHF.R.U32.HI R3, RZ, 0x18, R3 ;  /* 0x00000018ff037819 */ /* 0x000fc80000011603 */
[----:B------:R-:W-:-:S04]  /*6320*/  LOP3.LUT R0, R0, R3, RZ, 0xfc, !PT ;  /* 0x0000000300007212 */ /* 0x000fc800078efcff */
[----:B------:R-:W-:-:S07]  /*6330*/  PRMT R4, R0, 0x7610, R4 ;  /* 0x0000761000047816 */ /* 0x000fce0000000004 */
.L_x_11522:
[----:B------:R-:W-:Y:S05]  /*6340*/  BSYNC B0 ;  /* 0x0000000000007941 */ /* 0x000fea0003800000 */
.L_x_11521:
[----:B------:R3:W-:Y:S01]  /*6350*/  STG.E.U8 desc[UR36][R8.64], R4 ;  /* 0x0000000408007986 */ /* 0x0007e2000c101124 */
[----:B------:R-:W-:Y:S05]  /*6360*/  BRA `(.L_x_11501) ;  /* 0x0000000400187947 */ /* 0x000fea0003800000 */
.L_x_11519:
        /* <DEDUP_REMOVED lines=17> */
.L_x_11526:
[----:B------:R-:W-:-:S04]  /*6480*/  LOP3.LUT R3, R5, 0x80000000, RZ, 0xc0, !PT ;  /* 0x8000000005037812 */ /* 0x000fc800078ec0ff */
[----:B------:R-:W-:-:S04]  /*6490*/  SHF.R.U32.HI R3, RZ, 0x18, R3 ;  /* 0x00000018ff037819 */ /* 0x000fc80000011603 */
[----:B------:R-:W-:-:S04]  /*64a0*/  LOP3.LUT R0, R0, R3, RZ, 0xfc, !PT ;  /* 0x0000000300007212 */ /* 0x000fc800078efcff */
[----:B------:R-:W-:-:S07]  /*64b0*/  PRMT R4, R0, 0x7610, R4 ;  /* 0x0000761000047816 */ /* 0x000fce0000000004 */
.L_x_11525:
[----:B------:R-:W-:Y:S05]  /*64c0*/  BSYNC B0 ;  /* 0x0000000000007941 */ /* 0x000fea0003800000 */
.L_x_11524:
[----:B------:R0:W-:Y:S01]  /*64d0*/  STG.E.U8 desc[UR36][R8.64], R4 ;  /* 0x0000000408007986 */ /* 0x0001e2000c101124 */
[----:B------:R-:W-:Y:S05]  /*64e0*/  BRA `(.L_x_11501) ;  /* 0x0000000000b87947 */ /* 0x000fea0003800000 */
.L_x_11518:
        /* <DEDUP_REMOVED lines=22> */
.L_x_11500:
        /* <DEDUP_REMOVED lines=16> */
.L_x_11529:
[----:B------:R-:W-:Y:S05]  /*6750*/  BRA `(.L_x_11501) ;  /* 0x00000000001c7947 */ /* 0x000fea0003800000 */
.L_x_11528:
[----:B------:R-:W-:-:S06]  /*6760*/  IMAD.U32 R4, R22, 0x10000, RZ ;  /* 0x0001000016047824 */ /* 0x000fcc00078e00ff */
[----:B------:R-:W0:Y:S02]  /*6770*/  F2I.U64.TRUNC R4, R4 ;  /* 0x0000000400047311 */ /* 0x000e24000020d800 */
[----:B0-----:R2:W-:Y:S01]  /*6780*/  STG.E.64 desc[UR36][R8.64], R4 ;  /* 0x0000000408007986 */ /* 0x0015e2000c101b24 */
[----:B------:R-:W-:Y:S05]  /*6790*/  BRA `(.L_x_11501) ;  /* 0x00000000000c7947 */ /* 0x000fea0003800000 */
.L_x_11527:
[----:B------:R-:W-:-:S04]  /*67a0*/  IMAD.U32 R22, R22, 0x10000, RZ ;  /* 0x0001000016167824 */ /* 0x000fc800078e00ff */
[----:B------:R-:W0:Y:S02]  /*67b0*/  F2I.FTZ.U32.TRUNC.NTZ R3, R22 ;  /* 0x0000001600037305 */ /* 0x000e24000021f000 */
[----:B0-----:R0:W-:Y:S02]  /*67c0*/  STG.E desc[UR36][R8.64], R3 ;  /* 0x0000000308007986 */ /* 0x0011e4000c101924 */
.L_x_11501:
[----:B------:R-:W-:-:S05]  /*67d0*/  VIADD R25, R25, 0x80 ;  /* 0x0000008019197836 */ /* 0x000fca0000000000 */
[----:B------:R-:W-:-:S13]  /*67e0*/  ISETP.GE.AND P0, PT, R25, R16, PT ;  /* 0x000000101900720c */ /* 0x000fda0003f06270 */
[----:B------:R-:W-:Y:S05]  /*67f0*/  @P0 BRA `(.L_x_11495) ;  /* 0x0000000c00f00947 */ /* 0x000fea0003800000 */
[----:B0123--:R-:W0:Y:S01]  /*6800*/  LDC.64 R8, c[0x0][0x218] ;  /* 0x00008600ff087b82 */ /* 0x00fe220000000a00 */
        /* <DEDUP_REMOVED lines=17> */
[----:B------:R-:W-:-:S06]  /*6920*/  IMAD.U32 R17, R17, 0x10000, RZ ;  /* 0x0001000011117824 */ /* 0x000fcc00078e00ff */
[----:B------:R-:W0:Y:S02]  /*6930*/  F2I.FTZ.TRUNC.NTZ R17, R17 ;  /* 0x0000001100117305 */ /* 0x000e24000021f100 */
[----:B0-----:R0:W-:Y:S01]  /*6940*/  STG.E.U8 desc[UR36][R8.64], R17 ;  /* 0x0000001108007986 */ /* 0x0011e2000c101124 */
[----:B------:R-:W-:Y:S05]  /*6950*/  BRA `(.L_x_11535) ;  /* 0x0000000c00947947 */ /* 0x000fea0003800000 */
.L_x_11533:
[----:B------:R-:W-:-:S06]  /*6960*/  IMAD.U32 R5, R17, 0x10000, RZ ;  /* 0x0001000011057824 */ /* 0x000fcc00078e00ff */
[----:B------:R-:W0:Y:S02]  /*6970*/  F2I.S64.TRUNC R4, R5 ;  /* 0x0000000500047311 */ /* 0x000e24000020d900 */
[----:B0-----:R3:W-:Y:S01]  /*6980*/  STG.E.U8 desc[UR36][R8.64], R4 ;  /* 0x0000000408007986 */ /* 0x0017e2000c101124 */
[----:B------:R-:W-:Y:S05]  /*6990*/  BRA `(.L_x_11535) ;  /* 0x0000000c00847947 */ /* 0x000fea0003800000 */
.L_x_11532:
        /* <DEDUP_REMOVED lines=10> */
.L_x_11537:
[----:B------:R-:W-:-:S06]  /*6a40*/  IMAD.U32 R17, R17, 0x10000, RZ ;  /* 0x0001000011117824 */ /* 0x000fcc00078e00ff */
[----:B------:R-:W0:Y:S02]  /*6a50*/  F2I.FTZ.TRUNC.NTZ R17, R17 ;  /* 0x0000001100117305 */ /* 0x000e24000021f100 */
[----:B0-----:R2:W-:Y:S01]  /*6a60*/  STG.E desc[UR36][R8.64], R17 ;  /* 0x0000001108007986 */ /* 0x0015e2000c101924 */
[----:B------:R-:W-:Y:S05]  /*6a70*/  BRA `(.L_x_11535) ;  /* 0x0000000c004c7947 */ /* 0x000fea0003800000 */
.L_x_11536:
[----:B------:R-:W-:-:S06]  /*6a80*/  IMAD.U32 R17, R17, 0x10000, RZ ;  /* 0x0001000011117824 */ /* 0x000fcc00078e00ff */
[----:B------:R-:W0:Y:S02]  /*6a90*/  F2I.FTZ.TRUNC.NTZ R17, R17 ;  /* 0x0000001100117305 */ /* 0x000e24000021f100 */
[----:B0-----:R0:W-:Y:S01]  /*6aa0*/  STG.E.U16 desc[UR36][R8.64], R17 ;  /* 0x0000001108007986 */ /* 0x0011e2000c101524 */
[----:B------:R-:W-:Y:S05]  /*6ab0*/  BRA `(.L_x_11535) ;  /* 0x0000000c003c7947 */ /* 0x000fea0003800000 */
.L_x_11531:
        /* <DEDUP_REMOVED lines=9> */
.L_x_11539:
[----:B------:R-:W-:-:S05]  /*6b50*/  IMAD.U32 R0, R17, 0x10000, RZ ;  /* 0x0001000011007824 */ /* 0x000fca00078e00ff */
[----:B------:R-:W-:-:S05]  /*6b60*/  F2FP.F16.F32.PACK_AB R0, RZ, R0 ;  /* 0x00000000ff00723e */ /* 0x000fca00000000ff */
[----:B------:R0:W-:Y:S01]  /*6b70*/  STG.E.U16 desc[UR36][R8.64], R0 ;  /* 0x0000000008007986 */ /* 0x0001e2000c101524 */
[----:B------:R-:W-:Y:S05]  /*6b80*/  BRA `(.L_x_11535) ;  /* 0x0000000c00087947 */ /* 0x000fea0003800000 */
.L_x_11538:
        /* <DEDUP_REMOVED lines=10> */
.L_x_11541:
[----:B------:R-:W-:-:S05]  /*6c30*/  IMAD.U32 R17, R17, 0x10000, RZ ;  /* 0x0001000011117824 */ /* 0x000fca00078e00ff */
[----:B------:R-:W-:-:S04]  /*6c40*/  F2FP.F16.F32.PACK_AB R3, RZ, R17 ;  /* 0x00000011ff03723e */ /* 0x000fc800000000ff */
[----:B------:R-:W-:-:S05]  /*6c50*/  PRMT R3, R3, 0x5410, RZ ;  /* 0x0000541003037816 */ /* 0x000fca00000000ff */
[----:B------:R0:W-:Y:S01]  /*6c60*/  STG.E desc[UR36][R8.64], R3 ;  /* 0x0000000308007986 */ /* 0x0001e2000c101924 */
[----:B------:R-:W-:Y:S05]  /*6c70*/  BRA `(.L_x_11535) ;  /* 0x0000000800cc7947 */ /* 0x000fea0003800000 */
.L_x_11540:
[----:B------:R-:W-:-:S04]  /*6c80*/  IMAD.U32 R4, R17, 0x10000, RZ ;  /* 0x0001000011047824 */ /* 0x000fc800078e00ff */
[----:B------:R-:W-:-:S06]  /*6c90*/  FMUL.FTZ R4, R4, 1 ;  /* 0x3f80000004047820 */ /* 0x000fcc0000410000 */
[----:B------:R-:W0:Y:S02]  /*6ca0*/  F2F.F64.F32 R4, R4 ;  /* 0x0000000400047310 */ /* 0x000e240000201800 */
[----:B0-----:R0:W-:Y:S01]  /*6cb0*/  STG.E.64 desc[UR36][R8.64], R4 ;  /* 0x0000000408007986 */ /* 0x0011e2000c101b24 */
[----:B------:R-:W-:Y:S05]  /*6cc0*/  BRA `(.L_x_11535) ;  /* 0x0000000800b87947 */ /* 0x000fea0003800000 */
.L_x_11530:
        /* <DEDUP_REMOVED lines=13> */
.L_x_11544:
[----:B------:R-:W-:Y:S01]  /*6da0*/  IMAD.U32 R17, R17, 0x10000, RZ ;  /* 0x0001000011117824 */ /* 0x000fe200078e00ff */
[----:B------:R-:W-:-:S03]  /*6db0*/  CS2R R6, SRZ ;  /* 0x0000000000067805 */ /* 0x000fc6000001ff00 */
[----:B------:R-:W-:-:S06]  /*6dc0*/  FMUL.FTZ R4, R17, 1 ;  /* 0x3f80000011047820 */ /* 0x000fcc0000410000 */
[----:B------:R-:W0:Y:S02]  /*6dd0*/  F2F.F64.F32 R4, R4 ;  /* 0x0000000400047310 */ /* 0x000e240000201800 */
[----:B0-----:R0:W-:Y:S01]  /*6de0*/  STG.E.128 desc[UR36][R8.64], R4 ;  /* 0x0000000408007986 */ /* 0x0011e2000c101d24 */
[----:B------:R-:W-:Y:S05]  /*6df0*/  BRA `(.L_x_11535) ;  /* 0x00000008006c7947 */ /* 0x000fea0003800000 */
.L_x_11543:
        /* <DEDUP_REMOVED lines=21> */
.L_x_11548:
[----:B------:R-:W-:Y:S05]  /*6f50*/  BSYNC B0 ;  /* 0x0000000000007941 */ /* 0x000fea0003800000 */
.L_x_11547:
[----:B------:R-:W-:-:S05]  /*6f60*/  LOP3.LUT R5, R0, R5, RZ, 0xfc, !PT ;  /* 0x0000000500057212 */ /* 0x000fca00078efcff */
[----:B------:R0:W-:Y:S01]  /*6f70*/  STG.E.U8 desc[UR36][R8.64], R5 ;  /* 0x0000000508007986 */ /* 0x0001e2000c101124 */
[----:B------:R-:W-:Y:S05]  /*6f80*/  BRA `(.L_x_11535) ;  /* 0x0000000800087947 */ /* 0x000fea0003800000 */
.L_x_11546:
        /* <DEDUP_REMOVED lines=13> */
.L_x_11550:
[----:B------:R-:W-:Y:S01]  /*7060*/  IMAD.MOV.U32 R0, RZ, RZ, 0x7f ;  /* 0x0000007fff007424 */ /* 0x000fe200078e00ff */
[----:B------:R-:W-:-:S04]  /*7070*/  ISETP.GT.U32.AND P0, PT, R3, 0x7f800000, PT ;  /* 0x7f8000000300780c */ /* 0x000fc80003f04070 */
[----:B------:R-:W-:-:S09]  /*7080*/  SEL R0, R0, 0x7c, P0 ;  /* 0x0000007c00007807 */ /* 0x000fd20000000000 */
.L_x_11551:
[----:B------:R-:W-:Y:S05]  /*7090*/  BSYNC B0 ;  /* 0x0000000000007941 */ /* 0x000fea0003800000 */
.L_x_11549:
[----:B------:R-:W-:-:S04]  /*70a0*/  LOP3.LUT R3, R17, 0x80000000, RZ, 0xc0, !PT ;  /* 0x8000000011037812 */ /* 0x000fc800078ec0ff */
[----:B------:R-:W-:-:S04]  /*70b0*/  SHF.R.U32.HI R3, RZ, 0x18, R3 ;  /* 0x00000018ff037819 */ /* 0x000fc80000011603 */
[----:B------:R-:W-:-:S05]  /*70c0*/  LOP3.LUT R3, R0, R3, RZ, 0xfc, !PT ;  /* 0x0000000300037212 */ /* 0x000fca00078efcff */
[----:B------:R0:W-:Y:S01]  /*70d0*/  STG.E.U8 desc[UR36][R8.64], R3 ;  /* 0x0000000308007986 */ /* 0x0001e2000c101124 */
[----:B------:R-:W-:Y:S05]  /*70e0*/  BRA `(.L_x_11535) ;  /* 0x0000000400b07947 */ /* 0x000fea0003800000 */
.L_x_11545:
[----:B------:R0:W-:Y:S01]  /*70f0*/  STG.E.U16 desc[UR36][R8.64], R17 ;  /* 0x0000001108007986 */ /* 0x0001e2000c101524 */
[----:B------:R-:W-:Y:S05]  /*7100*/  BRA `(.L_x_11535) ;  /* 0x0000000400a87947 */ /* 0x000fea0003800000 */
.L_x_11542:
        /* <DEDUP_REMOVED lines=12> */
.L_x_11554:
        /* <DEDUP_REMOVED lines=17> */
.L_x_11557:
[----:B------:R-:W-:-:S04]  /*72e0*/  LOP3.LUT R3, R17, 0x80000000, RZ, 0xc0, !PT ;  /* 0x8000000011037812 */ /* 0x000fc800078ec0ff */
[----:B------:R-:W-:-:S04]  /*72f0*/  SHF.R.U32.HI R3, RZ, 0x18, R3 ;  /* 0x00000018ff037819 */ /* 0x000fc80000011603 */
[----:B------:R-:W-:-:S04]  /*7300*/  LOP3.LUT R0, R0, R3, RZ, 0xfc, !PT ;  /* 0x0000000300007212 */ /* 0x000fc800078efcff */
[----:B------:R-:W-:-:S07]  /*7310*/  PRMT R4, R0, 0x7610, R4 ;  /* 0x0000761000047816 */ /* 0x000fce0000000004 */
.L_x_11556:
[----:B------:R-:W-:Y:S05]  /*7320*/  BSYNC B0 ;  /* 0x0000000000007941 */ /* 0x000fea0003800000 */
.L_x_11555:
[----:B------:R0:W-:Y:S01]  /*7330*/  STG.E.U8 desc[UR36][R8.64], R4 ;  /* 0x0000000408007986 */ /* 0x0001e2000c101124 */
[----:B------:R-:W-:Y:S05]  /*7340*/  BRA `(.L_x_11535) ;  /* 0x0000000400187947 */ /* 0x000fea0003800000 */
.L_x_11553:
        /* <DEDUP_REMOVED lines=17> */
.L_x_11560:
[----:B------:R-:W-:-:S04]  /*7460*/  LOP3.LUT R3, R17, 0x80000000, RZ, 0xc0, !PT ;  /* 0x8000000011037812 */ /* 0x000fc800078ec0ff */
[----:B------:R-:W-:-:S04]  /*7470*/  SHF.R.U32.HI R3, RZ, 0x18, R3 ;  /* 0x00000018ff037819 */ /* 0x000fc80000011603 */
[----:B------:R-:W-:-:S04]  /*7480*/  LOP3.LUT R0, R0, R3, RZ, 0xfc, !PT ;  /* 0x0000000300007212 */ /* 0x000fc800078efcff */
[----:B------:R-:W-:-:S07]  /*7490*/  PRMT R4, R0, 0x7610, R4 ;  /* 0x0000761000047816 */ /* 0x000fce0000000004 */
.L_x_11559:
[----:B------:R-:W-:Y:S05]  /*74a0*/  BSYNC B0 ;  /* 0x0000000000007941 */ /* 0x000fea0003800000 */
.L_x_11558:
[----:B------:R0:W-:Y:S01]  /*74b0*/  STG.E.U8 desc[UR36][R8.64], R4 ;  /* 0x0000000408007986 */ /* 0x0001e2000c101124 */
[----:B------:R-:W-:Y:S05]  /*74c0*/  BRA `(.L_x_11535) ;  /* 0x0000000000b87947 */ /* 0x000fea0003800000 */
.L_x_11552:
        /* <DEDUP_REMOVED lines=22> */
.L_x_11534:
        /* <DEDUP_REMOVED lines=16> */
.L_x_11563:
[----:B------:R-:W-:Y:S05]  /*7730*/  BRA `(.L_x_11535) ;  /* 0x00000000001c7947 */ /* 0x000fea0003800000 */
.L_x_11562:
[----:B------:R-:W-:-:S06]  /*7740*/  IMAD.U32 R4, R17, 0x10000, RZ ;  /* 0x0001000011047824 */ /* 0x000fcc00078e00ff */
[----:B------:R-:W0:Y:S02]  /*7750*/  F2I.U64.TRUNC R4, R4 ;  /* 0x0000000400047311 */ /* 0x000e24000020d800 */
[----:B0-----:R0:W-:Y:S01]  /*7760*/  STG.E.64 desc[UR36][R8.64], R4 ;  /* 0x0000000408007986 */ /* 0x0011e2000c101b24 */
[----:B------:R-:W-:Y:S05]  /*7770*/  BRA `(.L_x_11535) ;  /* 0x00000000000c7947 */ /* 0x000fea0003800000 */
.L_x_11561:
[----:B------:R-:W-:-:S06]  /*7780*/  IMAD.U32 R17, R17, 0x10000, RZ ;  /* 0x0001000011117824 */ /* 0x000fcc00078e00ff */
[----:B------:R-:W0:Y:S02]  /*7790*/  F2I.FTZ.U32.TRUNC.NTZ R17, R17 ;  /* 0x0000001100117305 */ /* 0x000e24000021f000 */
[----:B0-----:R0:W-:Y:S02]  /*77a0*/  STG.E desc[UR36][R8.64], R17 ;  /* 0x0000001108007986 */ /* 0x0011e4000c101924 */
.L_x_11535:
[----:B------:R-:W-:-:S07]  /*77b0*/  VIADD R25, R25, 0x80 ;  /* 0x0000008019197836 */ /* 0x000fce0000000000 */
.L_x_11495:
[----:B------:R-:W-:Y:S05]  /*77c0*/  BSYNC B6 ;  /* 0x0000000000067941 */ /* 0x000fea0003800000 */
.L_x_11494:
[----:B------:R-:W-:-:S13]  /*77d0*/  ISETP.GE.AND P0, PT, R25, R16, PT ;  /* 0x000000101900720c */ /* 0x000fda0003f06270 */
[----:B------:R-:W-:Y:S05]  /*77e0*/  @P0 EXIT ;  /* 0x000000000000094d */ /* 0x000fea0003800000 */
[----:B0123--:R-:W0:Y:S01]  /*77f0*/  LDC.64 R4, c[0x0][0x218] ;  /* 0x00008600ff047b82 */ /* 0x00fe220000000a00 */
        /* <DEDUP_REMOVED lines=16> */
[----:B----4-:R-:W-:-:S06]  /*7900*/  IMAD.U32 R19, R19, 0x10000, RZ ;  /* 0x0001000013137824 */ /* 0x010fcc00078e00ff */
[----:B------:R-:W0:Y:S02]  /*7910*/  F2I.FTZ.TRUNC.NTZ R19, R19 ;  /* 0x0000001300137305 */ /* 0x000e24000021f100 */
[----:B0-----:R-:W-:Y:S01]  /*7920*/  STG.E.U8 desc[UR36][R2.64], R19 ;  /* 0x0000001302007986 */ /* 0x001fe2000c101124 */
[----:B------:R-:W-:Y:S05]  /*7930*/  EXIT ;  /* 0x000000000000794d */ /* 0x000fea0003800000 */
.L_x_11567:
[----:B----4-:R-:W-:-:S06]  /*7940*/  IMAD.U32 R5, R19, 0x10000, RZ ;  /* 0x0001000013057824 */ /* 0x010fcc00078e00ff */
[----:B------:R-:W0:Y:S02]  /*7950*/  F2I.S64.TRUNC R4, R5 ;  /* 0x0000000500047311 */ /* 0x000e24000020d900 */
[----:B0-----:R-:W-:Y:S01]  /*7960*/  STG.E.U8 desc[UR36][R2.64], R4 ;  /* 0x0000000402007986 */ /* 0x001fe2000c101124 */
[----:B------:R-:W-:Y:S05]  /*7970*/  EXIT ;  /* 0x000000000000794d */ /* 0x000fea0003800000 */
.L_x_11566:
[----:B------:R-:W-:-:S13]  /*7980*/  ISETP.NE.AND P0, PT, R0, 0x2, PT ;  /* 0x000000020000780c */ /* 0x000fda0003f05270 */
[----:B------:R-:W-:Y:S05]  /*7990*/  @!P0 BRA `(.L_x_11569) ;  /* 0x0000000000308947 */ /* 0x000fea0003800000 */
[----:B------:R-:W-:-:S13]  /*79a0*/  ISETP.NE.AND P0, PT, R0, 0x3, PT ;  /* 0x000000030000780c */ /* 0x000fda0003f05270 */
[----:B------:R-:W-:Y:S05]  /*79b0*/  @!P0 BRA `(.L_x_11570) ;  /* 0x0000000000188947 */ /* 0x000fea0003800000 */
[----:B------:R-:W-:-:S13]  /*79c0*/  ISETP.NE.AND P0, PT, R0, 0x4, PT ;  /* 0x000000040000780c */ /* 0x000fda0003f05270 */
[----:B------:R-:W-:Y:S05]  /*79d0*/  @P0 BRA `(.L_x_11568) ;  /* 0x0000000c000c0947 */ /* 0x000fea0003800000 */
[----:B----4-:R-:W-:-:S06]  /*79e0*/  IMAD.U32 R4, R19, 0x10000, RZ ;  /* 0x0001000013047824 */ /* 0x010fcc00078e00ff */
[----:B------:R-:W0:Y:S02]  /*79f0*/  F2I.S64.TRUNC R4, R4 ;  /* 0x0000000400047311 */ /* 0x000e24000020d900 */
[----:B0-----:R-:W-:Y:S01]  /*7a00*/  STG.E.64 desc[UR36][R2.64], R4 ;  /* 0x0000000402007986 */ /* 0x001fe2000c101b24 */
[----:B------:R-:W-:Y:S05]  /*7a10*/  EXIT ;  /* 0x000000000000794d */ /* 0x000fea0003800000 */
.L_x_11570:
[----:B----4-:R-:W-:-:S06]  /*7a20*/  IMAD.U32 R19, R19, 0x10000, RZ ;  /* 0x0001000013137824 */ /* 0x010fcc00078e00ff */
[----:B------:R-:W0:Y:S02]  /*7a30*/  F2I.FTZ.TRUNC.NTZ R19, R19 ;  /* 0x0000001300137305 */ /* 0x000e24000021f100 */
[----:B0-----:R-:W-:Y:S01]  /*7a40*/  STG.E desc[UR36][R2.64], R19 ;  /* 0x0000001302007986 */ /* 0x001fe2000c101924 */
[----:B------:R-:W-:Y:S05]  /*7a50*/  EXIT ;  /* 0x000000000000794d */ /* 0x000fea0003800000 */
.L_x_11569:
[----:B----4-:R-:W-:-:S06]  /*7a60*/  IMAD.U32 R19, R19, 0x10000, RZ ;  /* 0x0001000013137824 */ /* 0x010fcc00078e00ff */
[----:B------:R-:W0:Y:S02]  /*7a70*/  F2I.FTZ.TRUNC.NTZ R19, R19 ;  /* 0x0000001300137305 */ /* 0x000e24000021f100 */
[----:B0-----:R-:W-:Y:S01]  /*7a80*/  STG.E.U16 desc[UR36][R2.64], R19 ;  /* 0x0000001302007986 */ /* 0x001fe2000c101524 */
[----:B------:R-:W-:Y:S05]  /*7a90*/  EXIT ;  /* 0x000000000000794d */ /* 0x000fea0003800000 */
.L_x_11565:
[----:B------:R-:W-:-:S13]  /*7aa0*/  ISETP.GT.AND P0, PT, R0, 0x6, PT ;  /* 0x000000060000780c */ /* 0x000fda0003f04270 */
[----:B------:R-:W-:Y:S05]  /*7ab0*/  @P0 BRA `(.L_x_11571) ;  /* 0x00000000002c0947 */ /* 0x000fea0003800000 */
[----:B------:R-:W-:-:S13]  /*7ac0*/  ISETP.NE.AND P0, PT, R0, 0x5, PT ;  /* 0x000000050000780c */ /* 0x000fda0003f05270 */
[----:B------:R-:W-:Y:S05]  /*7ad0*/  @!P0 BRA `(.L_x_11572) ;  /* 0x0000000000148947 */ /* 0x000fea0003800000 */
[----:B------:R-:W-:-:S13]  /*7ae0*/  ISETP.NE.AND P0, PT, R0, 0x6, PT ;  /* 0x000000060000780c */ /* 0x000fda0003f05270 */
[----:B------:R-:W-:Y:S05]  /*7af0*/  @P0 BRA `(.L_x_11568) ;  /* 0x0000000800c40947 */ /* 0x000fea0003800000 */
[----:B----4-:R-:W-:-:S05]  /*7b00*/  IMAD.U32 R19, R19, 0x10000, RZ ;  /* 0x0001000013137824 */ /* 0x010fca00078e00ff */
[----:B------:R-:W-:Y:S01]  /*7b10*/  STG.E desc[UR36][R2.64], R19 ;  /* 0x0000001302007986 */ /* 0x000fe2000c101924 */
[----:B------:R-:W-:Y:S05]  /*7b20*/  EXIT ;  /* 0x000000000000794d */ /* 0x000fea0003800000 */
.L_x_11572:
[----:B----4-:R-:W-:-:S05]  /*7b30*/  IMAD.U32 R0, R19, 0x10000, RZ ;  /* 0x0001000013007824 */ /* 0x010fca00078e00ff */
[----:B------:R-:W-:-:S05]  /*7b40*/  F2FP.F16.F32.PACK_AB R0, RZ, R0 ;  /* 0x00000000ff00723e */ /* 0x000fca00000000ff */
[----:B------:R-:W-:Y:S01]  /*7b50*/  STG.E.U16 desc[UR36][R2.64], R0 ;  /* 0x0000000002007986 */ /* 0x000fe2000c101524 */
[----:B------:R-:W-:Y:S05]  /*7b60*/  EXIT ;  /* 0x000000000000794d */ /* 0x000fea0003800000 */
.L_x_11571:
[----:B------:R-:W-:-:S13]  /*7b70*/  ISETP.NE.AND P0, PT, R0, 0x7, PT ;  /* 0x000000070000780c */ /* 0x000fda0003f05270 */
[----:B------:R-:W-:Y:S05]  /*7b80*/  @!P0 BRA `(.L_x_11573) ;  /* 0x0000000000348947 */ /* 0x000fea0003800000 */
[----:B------:R-:W-:-:S13]  /*7b90*/  ISETP.NE.AND P0, PT, R0, 0x8, PT ;  /* 0x000000080000780c */ /* 0x000fda0003f05270 */
[----:B------:R-:W-:Y:S05]  /*7ba0*/  @!P0 BRA `(.L_x_11574) ;  /* 0x0000000000188947 */ /* 0x000fea0003800000 */
[----:B------:R-:W-:-:S13]  /*7bb0*/  ISETP.NE.AND P0, PT, R0, 0x9, PT ;  /* 0x000000090000780c */ /* 0x000fda0003f05270 */
[----:B------:R-:W-:Y:S05]  /*7bc0*/  @P0 BRA `(.L_x_11568) ;  /* 0x0000000800900947 */ /* 0x000fea0003800000 */
[----:B----4-:R-:W-:Y:S02]  /*7bd0*/  IMAD.U32 R4, R19, 0x10000, RZ ;  /* 0x0001000013047824 */ /* 0x010fe400078e00ff */
[----:B------:R-:W-:-:S05]  /*7be0*/  IMAD.MOV.U32 R5, RZ, RZ, RZ ;  /* 0x000000ffff057224 */ /* 0x000fca00078e00ff */
[----:B------:R-:W-:Y:S01]  /*7bf0*/  STG.E.64 desc[UR36][R2.64], R4 ;  /* 0x0000000402007986 */ /* 0x000fe2000c101b24 */
[----:B------:R-:W-:Y:S05]  /*7c00*/  EXIT ;  /* 0x000000000000794d */ /* 0x000fea0003800000 */
.L_x_11574:
[----:B----4-:R-:W-:-:S05]  /*7c10*/  IMAD.U32 R19, R19, 0x10000, RZ ;  /* 0x0001000013137824 */ /* 0x010fca00078e00ff */
[----:B------:R-:W-:-:S04]  /*7c20*/  F2FP.F16.F32.PACK_AB R5, RZ, R19 ;  /* 0x00000013ff05723e */ /* 0x000fc800000000ff */
[----:B------:R-:W-:-:S05]  /*7c30*/  PRMT R5, R5, 0x5410, RZ ;  /* 0x0000541005057816 */ /* 0x000fca00000000ff */
[----:B------:R-:W-:Y:S01]  /*7c40*/  STG.E desc[UR36][R2.64], R5 ;  /* 0x0000000502007986 */ /* 0x000fe2000c101924 */
[----:B------:R-:W-:Y:S05]  /*7c50*/  EXIT ;  /* 0x000000000000794d */ /* 0x000fea0003800000 */
.L_x_11573:
[----:B----4-:R-:W-:-:S04]  /*7c60*/  IMAD.U32 R4, R19, 0x10000, RZ ;  /* 0x0001000013047824 */ /* 0x010fc800078e00ff */
[----:B------:R-:W-:-:S06]  /*7c70*/  FMUL.FTZ R4, R4, 1 ;  /* 0x3f80000004047820 */ /* 0x000fcc0000410000 */
[----:B------:R-:W0:Y:S02]  /*7c80*/  F2F.F64.F32 R4, R4 ;  /* 0x0000000400047310 */ /* 0x000e240000201800 */
[----:B0-----:R-:W-:Y:S01]  /*7c90*/  STG.E.64 desc[UR36][R2.64], R4 ;  /* 0x0000000402007986 */ /* 0x001fe2000c101b24 */
[----:B------:R-:W-:Y:S05]  /*7ca0*/  EXIT ;  /* 0x000000000000794d */ /* 0x000fea0003800000 */
.L_x_11564:
        /* <DEDUP_REMOVED lines=8> */
[----:B----4-:R-:W-:-:S05]  /*7d30*/  IMAD.U32 R19, R19, 0x10000, RZ ;  /* 0x0001000013137824 */ /* 0x010fca00078e00ff */
[----:B------:R-:W-:-:S04]  /*7d40*/  FSETP.NEU.FTZ.AND P0, PT, R19, RZ, PT ;  /* 0x000000ff1300720b */ /* 0x000fc80003f1d000 */
[----:B------:R-:W-:-:S05]  /*7d50*/  SEL R5, RZ, 0x1, !P0 ;  /* 0x00000001ff057807 */ /* 0x000fca0004000000 */
[----:B------:R-:W-:Y:S01]  /*7d60*/  STG.E.U8 desc[UR36][R2.64], R5 ;  /* 0x0000000502007986 */ /* 0x000fe2000c101124 */
[----:B------:R-:W-:Y:S05]  /*7d70*/  EXIT ;  /* 0x000000000000794d */ /* 0x000fea0003800000 */
.L_x_11577:
[----:B----4-:R-:W-:Y:S01]  /*7d80*/  IMAD.U32 R19, R19, 0x10000, RZ ;  /* 0x0001000013137824 */ /* 0x010fe200078e00ff */
[----:B------:R-:W-:-:S03]  /*7d90*/  CS2R R6, SRZ ;  /* 0x0000000000067805 */ /* 0x000fc6000001ff00 */
[----:B------:R-:W-:-:S06]  /*7da0*/  FMUL.FTZ R4, R19, 1 ;  /* 0x3f80000013047820 */ /* 0x000fcc0000410000 */
[----:B------:R-:W0:Y:S02]  /*7db0*/  F2F.F64.F32 R4, R4 ;  /* 0x0000000400047310 */ /* 0x000e240000201800 */
[----:B0-----:R-:W-:Y:S01]  /*7dc0*/  STG.E.128 desc[UR36][R2.64], R4 ;  /* 0x0000000402007986 */ /* 0x001fe2000c101d24 */
[----:B------:R-:W-:Y:S05]  /*7dd0*/  EXIT ;  /* 0x000000000000794d */ /* 0x000fea0003800000 */
.L_x_11576:
[----:B------:R-:W-:-:S13]  /*7de0*/  ISETP.NE.AND P0, PT, R0, 0xf, PT ;  /* 0x0000000f0000780c */ /* 0x000fda0003f05270 */
[----:B------:R-:W-:Y:S05]  /*7df0*/  @!P0 BRA `(.L_x_11578) ;  /* 0x0000000000b48947 */ /* 0x000fea0003800000 */
[----:B------:R-:W-:-:S13]  /*7e00*/  ISETP.NE.AND P0, PT, R0, 0x17, PT ;  /* 0x000000170000780c */ /* 0x000fda0003f05270 */
[----:B------:R-:W-:Y:S05]  /*7e10*/  @!P0 BRA `(.L_x_11579) ;  /* 0x0000000000548947 */ /* 0x000fea0003800000 */
[----:B------:R-:W-:-:S13]  /*7e20*/  ISETP.NE.AND P0, PT, R0, 0x18, PT ;  /* 0x000000180000780c */ /* 0x000fda0003f05270 */
[----:B------:R-:W-:Y:S05]  /*7e30*/  @P0 BRA `(.L_x_11568) ;  /* 0x0000000400f40947 */ /* 0x000fea0003800000 */
[----:B----4-:R-:W-:Y:S01]  /*7e40*/  IMAD.U32 R19, R19, 0x10000, RZ ;  /* 0x0001000013137824 */ /* 0x010fe200078e00ff */
        /* <DEDUP_REMOVED lines=14> */
.L_x_11581:
[----:B------:R-:W-:Y:S05]  /*7f30*/  BSYNC B0 ;  /* 0x0000000000007941 */ /* 0x000fea0003800000 */
.L_x_11580:
[----:B------:R-:W-:-:S05]  /*7f40*/  LOP3.LUT R5, R0, R5, RZ, 0xfc, !PT ;  /* 0x0000000500057212 */ /* 0x000fca00078efcff */
[----:B------:R-:W-:Y:S01]  /*7f50*/  STG.E.U8 desc[UR36][R2.64], R5 ;  /* 0x0000000502007986 */ /* 0x000fe2000c101124 */
[----:B------:R-:W-:Y:S05]  /*7f60*/  EXIT ;  /* 0x000000000000794d */ /* 0x000fea0003800000 */
.L_x_11579:
[----:B----4-:R-:W-:Y:S01]  /*7f70*/  IMAD.U32 R19, R19, 0x10000, RZ ;  /* 0x0001000013137824 */ /* 0x010fe200078e00ff */
        /* <DEDUP_REMOVED lines=12> */
.L_x_11583:
[----:B------:R-:W-:Y:S01]  /*8040*/  IMAD.MOV.U32 R0, RZ, RZ, 0x7f ;  /* 0x0000007fff007424 */ /* 0x000fe200078e00ff */
[----:B------:R-:W-:-:S04]  /*8050*/  ISETP.GT.U32.AND P0, PT, R4, 0x7f800000, PT ;  /* 0x7f8000000400780c */ /* 0x000fc80003f04070 */
[----:B------:R-:W-:-:S09]  /*8060*/  SEL R0, R0, 0x7c, P0 ;  /* 0x0000007c00007807 */ /* 0x000fd20000000000 */
.L_x_11584:
[----:B------:R-:W-:Y:S05]  /*8070*/  BSYNC B0 ;  /* 0x0000000000007941 */ /* 0x000fea0003800000 */
.L_x_11582:
[----:B------:R-:W-:-:S04]  /*8080*/  LOP3.LUT R4, R19, 0x80000000, RZ, 0xc0, !PT ;  /* 0x8000000013047812 */ /* 0x000fc800078ec0ff */
[----:B------:R-:W-:-:S04]  /*8090*/  SHF.R.U32.HI R5, RZ, 0x18, R4 ;  /* 0x00000018ff057819 */ /* 0x000fc80000011604 */
[----:B------:R-:W-:-:S05]  /*80a0*/  LOP3.LUT R5, R0, R5, RZ, 0xfc, !PT ;  /* 0x0000000500057212 */ /* 0x000fca00078efcff */
[----:B------:R-:W-:Y:S01]  /*80b0*/  STG.E.U8 desc[UR36][R2.64], R5 ;  /* 0x0000000502007986 */ /* 0x000fe2000c101124 */
[----:B------:R-:W-:Y:S05]  /*80c0*/  EXIT ;  /* 0x000000000000794d */ /* 0x000fea0003800000 */
.L_x_11578:
[----:B----4-:R-:W-:Y:S01]  /*80d0*/  STG.E.U16 desc[UR36][R2.64], R19 ;  /* 0x0000001302007986 */ /* 0x010fe2000c101524 */
[----:B------:R-:W-:Y:S05]  /*80e0*/  EXIT ;  /* 0x000000000000794d */ /* 0x000fea0003800000 */
.L_x_11575:
        /* <DEDUP_REMOVED lines=8> */
[----:B----4-:R-:W-:-:S06]  /*8170*/  IMAD.U32 R5, R19, 0x10000, RZ ;  /* 0x0001000013057824 */ /* 0x010fcc00078e00ff */
[----:B------:R-:W0:Y:S02]  /*8180*/  F2I.FTZ.U32.TRUNC.NTZ R5, R5 ;  /* 0x0000000500057305 */ /* 0x000e24000021f000 */
[----:B0-----:R-:W-:Y:S01]  /*8190*/  STG.E.U16 desc[UR36][R2.64], R5 ;  /* 0x0000000502007986 */ /* 0x001fe2000c101524 */
[----:B------:R-:W-:Y:S05]  /*81a0*/  EXIT ;  /* 0x000000000000794d */ /* 0x000fea0003800000 */
.L_x_11587:
[----:B----4-:R-:W-:Y:S01]  /*81b0*/  IMAD.U32 R19, R19, 0x10000, RZ ;  /* 0x0001000013137824 */ /* 0x010fe200078e00ff */
        /* <DEDUP_REMOVED lines=16> */
.L_x_11590:
[----:B------:R-:W-:-:S04]  /*82c0*/  LOP3.LUT R0, R19, 0x80000000, RZ, 0xc0, !PT ;  /* 0x8000000013007812 */ /* 0x000fc800078ec0ff */
[----:B------:R-:W-:-:S04]  /*82d0*/  SHF.R.U32.HI R5, RZ, 0x18, R0 ;  /* 0x00000018ff057819 */ /* 0x000fc80000011600 */
[----:B------:R-:W-:-:S04]  /*82e0*/  LOP3.LUT R4, R4, R5, RZ, 0xfc, !PT ;  /* 0x0000000504047212 */ /* 0x000fc800078efcff */
[----:B------:R-:W-:-:S07]  /*82f0*/  PRMT R0, R4, 0x7610, R0 ;  /* 0x0000761004007816 */ /* 0x000fce0000000000 */
.L_x_11589:
[----:B------:R-:W-:Y:S05]  /*8300*/  BSYNC B0 ;  /* 0x0000000000007941 */ /* 0x000fea0003800000 */
.L_x_11588:
[----:B------:R-:W-:Y:S01]  /*8310*/  STG.E.U8 desc[UR36][R2.64], R0 ;  /* 0x0000000002007986 */ /* 0x000fe2000c101124 */
[----:B------:R-:W-:Y:S05]  /*8320*/  EXIT ;  /* 0x000000000000794d */ /* 0x000fea0003800000 */
.L_x_11586:
        /* <DEDUP_REMOVED lines=17> */
.L_x_11593:
[----:B------:R-:W-:-:S04]  /*8440*/  LOP3.LUT R0, R19, 0x80000000, RZ, 0xc0, !PT ;  /* 0x8000000013007812 */ /* 0x000fc800078ec0ff */
[----:B------:R-:W-:-:S04]  /*8450*/  SHF.R.U32.HI R5, RZ, 0x18, R0 ;  /* 0x00000018ff057819 */ /* 0x000fc80000011600 */
[----:B------:R-:W-:-:S04]  /*8460*/  LOP3.LUT R4, R4, R5, RZ, 0xfc, !PT ;  /* 0x0000000504047212 */ /* 0x000fc800078efcff */
[----:B------:R-:W-:-:S07]  /*8470*/  PRMT R0, R4, 0x7610, R0 ;  /* 0x0000761004007816 */ /* 0x000fce0000000000 */
.L_x_11592:
[----:B------:R-:W-:Y:S05]  /*8480*/  BSYNC B0 ;  /* 0x0000000000007941 */ /* 0x000fea0003800000 */
.L_x_11591:
[----:B------:R-:W-:Y:S01]  /*8490*/  STG.E.U8 desc[UR36][R2.64], R0 ;  /* 0x0000000002007986 */ /* 0x000fe2000c101124 */
[----:B------:R-:W-:Y:S05]  /*84a0*/  EXIT ;  /* 0x000000000000794d */ /* 0x000fea0003800000 */
.L_x_11585:
[----:B------:R-:W-:-:S13]  /*84b0*/  ISETP.NE.AND P0, PT, R0, 0x1c, PT ;  /* 0x0000001c0000780c */ /* 0x000fda0003f05270 */
[----:B------:R-:W-:Y:S05]  /*84c0*/  @!P0 BRA `(.L_x_11594) ;  /* 0x0000000000a48947 */ /* 0x000fea0003800000 */
[----:B------:R-:W-:-:S13]  /*84d0*/  ISETP.NE.AND P0, PT, R0, 0x1d, PT ;  /* 0x0000001d0000780c */ /* 0x000fda0003f05270 */
[----:B------:R-:W-:Y:S05]  /*84e0*/  @!P0 BRA `(.L_x_11595) ;  /* 0x00000000008c8947 */ /* 0x000fea0003800000 */
[----:B------:R-:W-:-:S13]  /*84f0*/  ISETP.NE.AND P0, PT, R0, 0x2c, PT ;  /* 0x0000002c0000780c */ /* 0x000fda0003f05270 */
[----:B------:R-:W-:Y:S05]  /*8500*/  @P0 BRA `(.L_x_11568) ;  /* 0x0000000000400947 */ /* 0x000fea0003800000 */
[----:B----4-:R-:W-:Y:S02]  /*8510*/  IMAD.U32 R19, R19, 0x10000, RZ ;  /* 0x0001000013137824 */ /* 0x010fe400078e00ff */
        /* <DEDUP_REMOVED lines=15> */
.L_x_11568:
        /* <DEDUP_REMOVED lines=15> */
[----:B-1--4-:R-:W-:Y:S05]  /*8700*/  CALL.ABS.NOINC R2 ;  /* 0x0000000002007343 */ /* 0x012fea0003c00000 */
.L_x_11596:
[----:B------:R-:W-:Y:S05]  /*8710*/  EXIT ;  /* 0x000000000000794d */ /* 0x000fea0003800000 */
.L_x_11595:
[----:B----4-:R-:W-:-:S06]  /*8720*/  IMAD.U32 R4, R19, 0x10000, RZ ;  /* 0x0001000013047824 */ /* 0x010fcc00078e00ff */
[----:B------:R-:W0:Y:S02]  /*8730*/  F2I.U64.TRUNC R4, R4 ;  /* 0x0000000400047311 */ /* 0x000e24000020d800 */
[----:B0-----:R-:W-:Y:S01]  /*8740*/  STG.E.64 desc[UR36][R2.64], R4 ;  /* 0x0000000402007986 */ /* 0x001fe2000c101b24 */
[----:B------:R-:W-:Y:S05]  /*8750*/  EXIT ;  /* 0x000000000000794d */ /* 0x000fea0003800000 */
.L_x_11594:
[----:B----4-:R-:W-:-:S06]  /*8760*/  IMAD.U32 R19, R19, 0x10000, RZ ;  /* 0x0001000013137824 */ /* 0x010fcc00078e00ff */
[----:B------:R-:W0:Y:S02]  /*8770*/  F2I.FTZ.U32.TRUNC.NTZ R19, R19 ;  /* 0x0000001300137305 */ /* 0x000e24000021f000 */
[----:B0-----:R-:W-:Y:S01]  /*8780*/  STG.E desc[UR36][R2.64], R19 ;  /* 0x0000001302007986 */ /* 0x001fe2000c101924 */
[----:B------:R-:W-:Y:S05]  /*8790*/  EXIT ;  /* 0x000000000000794d */ /* 0x000fea0003800000 */
.L_x_11597:
        /* <DEDUP_REMOVED lines=14> */
.L_x_23562:


//--------------------- .text._ZN2at6native18elementwise_kernelILi128ELi4EZNS0_22gpu_kernel_impl_nocastIZZZNS0_15neg_kernel_cudaERNS_18TensorIteratorBaseEENKUlvE0_clEvENKUlvE7_clEvEUlN3c108BFloat16EE_EEvS4_RKT_EUliE_EEviT1_ --------------------------
	.section	.text._ZN2at6native18elementwise_kernelILi128ELi4EZNS0_22gpu_kernel_impl_nocastIZZZNS0_15neg_kernel_cudaERNS_18TensorIteratorBaseEENKUlvE0_clEvENKUlvE7_clEvEUlN3c108BFloat16EE_EEvS4_RKT_EUliE_EEviT1_,"ax",@progbits
	.align	128
        .global         _ZN2at6native18elementwise_kernelILi128ELi4EZNS0_22gpu_kernel_impl_nocastIZZZNS0_15neg_kernel_cudaERNS_18TensorIteratorBaseEENKUlvE0_clEvENKUlvE7_clEvEUlN3c108BFloat16EE_EEvS4_RKT_EUliE_EEviT1_
        .type           _ZN2at6native18elementwise_kernelILi128ELi4EZNS0_22gpu_kernel_impl_nocastIZZZNS0_15neg_kernel_cudaERNS_18TensorIteratorBaseEENKUlvE0_clEvENKUlvE7_clEvEUlN3c108BFloat16EE_EEvS4_RKT_EUliE_EEviT1_,@function
        .size           _ZN2at6native18elementwise_kernelILi128ELi4EZNS0_22gpu_kernel_impl_nocastIZZZNS0_15neg_kernel_cudaERNS_18TensorIteratorBaseEENKUlvE0_clEvENKUlvE7_clEvEUlN3c108BFloat16EE_EEvS4_RKT_EUliE_EEviT1_,(.L_x_23563 - _ZN2at6native18elementwise_kernelILi128ELi4EZNS0_22gpu_kernel_impl_nocastIZZZNS0_15neg_kernel_cudaERNS_18TensorIteratorBaseEENKUlvE0_clEvENKUlvE7_clEvEUlN3c108BFloat16EE_EEvS4_RKT_EUliE_EEviT1_)
        .other          _ZN2at6native18elementwise_kernelILi128ELi4EZNS0_22gpu_kernel_impl_nocastIZZZNS0_15neg_kernel_cudaERNS_18TensorIteratorBaseEENKUlvE0_clEvENKUlvE7_clEvEUlN3c108BFloat16EE_EEvS4_RKT_EUliE_EEviT1_,@"STO_CUDA_ENTRY STV_DEFAULT"
_ZN2at6native18elementwise_kernelILi128ELi4EZNS0_22gpu_kernel_impl_nocastIZZZNS0_15neg_kernel_cudaERNS_18TensorIteratorBaseEENKUlvE0_clEvENKUlvE7_clEvEUlN3c108BFloat16EE_EEvS4_RKT_EUliE_EEviT1_:
.text._ZN2at6native18elementwise_kernelILi128ELi4EZNS0_22gpu_kernel_impl_nocastIZZZNS0_15neg_kernel_cudaERNS_18TensorIteratorBaseEENKUlvE0_clEvENKUlvE7_clEvEUlN3c108BFloat16EE_EEvS4_RKT_EUliE_EEviT1_:
        /* <DEDUP_REMOVED lines=311> */
.L_x_11600:
[----:B------:R-:W-:Y:S02]  /*1370*/  ULDC.64 UR8, c[0x0][0x418] ;  /* 0x0001060000087ab9 */ /* 0x000fe40000000a00 */
[----:B------:R-:W-:-:S04]  /*1380*/  IADD3 R4, P0, R2, UR8, RZ ;  /* 0x0000000802047c10 */ /* 0x000fc8000ff1e0ff */
[----:B------:R-:W-:Y:S01]  /*1390*/  IADD3.X R5, RZ, UR9, RZ, P0, !PT ;  /* 0x00000009ff057c10 */ /* 0x000fe200087fe4ff */
[----:B------:R-:W-:-:S04]  /*13a0*/  ULDC.64 UR8, c[0x0][0x410] ;  /* 0x0001040000087ab9 */ /* 0x000fc80000000a00 */
[----:B------:R-:W2:Y:S01]  /*13b0*/  LDG.E.U16 R4, desc[UR4][R4.64] ;  /* 0x0000000404047981 */ /* 0x000ea2000c1e1500 */
[----:B------:R-:W-:Y:S01]  /*13c0*/  VIADD R0, R0, 0x80 ;  /* 0x0000008000007836 */ /* 0x000fe20000000000 */
[----:B--2---:R-:W-:-:S05]  /*13d0*/  SHF.L.U32 R2, R4, 0x10, RZ ;  /* 0x0000001004027819 */ /* 0x004fca00000006ff */
[----:B------:R-:W-:Y:S01]  /*13e0*/  FADD.FTZ R6, -R2, -RZ ;  /* 0x800000ff02067221 */ /* 0x000fe20000010100 */
[----:B------:R-:W-:-:S04]  /*13f0*/  IADD3 R2, P0, R3, UR8, RZ ;  /* 0x0000000803027c10 */ /* 0x000fc8000ff1e0ff */
[----:B------:R-:W-:Y:S02]  /*1400*/  F2FP.BF16.F32.PACK_AB R6, RZ, R6 ;  /* 0x00000006ff06723e */ /* 0x000fe400000010ff */
[----:B------:R-:W-:-:S05]  /*1410*/  IADD3.X R3, RZ, UR9, RZ, P0, !PT ;  /* 0x00000009ff037c10 */ /* 0x000fca00087fe4ff */
[----:B------:R0:W-:Y:S02]  /*1420*/  STG.E.U16 desc[UR4][R2.64], R6 ;  /* 0x0000000602007986 */ /* 0x0001e4000c101504 */
.L_x_11599:
[----:B------:R-:W-:Y:S05]  /*1430*/  BSYNC B0 ;  /* 0x0000000000007941 */ /* 0x000fea0003800000 */
.L_x_11598:
        /* <DEDUP_REMOVED lines=305> */
.L_x_11603:
[----:B------:R-:W-:Y:S02]  /*2750*/  ULDC.64 UR8, c[0x0][0x418] ;  /* 0x0001060000087ab9 */ /* 0x000fe40000000a00 */
[----:B------:R-:W-:-:S04]  /*2760*/  IADD3 R4, P0, R2, UR8, RZ ;  /* 0x0000000802047c10 */ /* 0x000fc8000ff1e0ff */
[----:B------:R-:W-:Y:S01]  /*2770*/  IADD3.X R5, RZ, UR9, RZ, P0, !PT ;  /* 0x00000009ff057c10 */ /* 0x000fe200087fe4ff */
[----:B------:R-:W-:-:S04]  /*2780*/  ULDC.64 UR8, c[0x0][0x410] ;  /* 0x0001040000087ab9 */ /* 0x000fc80000000a00 */
[----:B------:R-:W2:Y:S01]  /*2790*/  LDG.E.U16 R4, desc[UR4][R4.64] ;  /* 0x0000000404047981 */ /* 0x000ea2000c1e1500 */
[----:B------:R-:W-:Y:S02]  /*27a0*/  IADD3 R0, R0, 0x80, RZ ;  /* 0x0000008000007810 */ /* 0x000fe40007ffe0ff */
[----:B--2---:R-:W-:-:S05]  /*27b0*/  SHF.L.U32 R2, R4, 0x10, RZ ;  /* 0x0000001004027819 */ /* 0x004fca00000006ff */
[----:B------:R-:W-:Y:S01]  /*27c0*/  FADD.FTZ R6, -R2, -RZ ;  /* 0x800000ff02067221 */ /* 0x000fe20000010100 */
[----:B------:R-:W-:-:S04]  /*27d0*/  IADD3 R2, P0, R3, UR8, RZ ;  /* 0x0000000803027c10 */ /* 0x000fc8000ff1e0ff */
[----:B------:R-:W-:Y:S02]  /*27e0*/  F2FP.BF16.F32.PACK_AB R6, RZ, R6 ;  /* 0x00000006ff06723e */ /* 0x000fe400000010ff */
[----:B------:R-:W-:Y:S02]  /*27f0*/  IADD3.X R3, RZ, UR9, RZ, P0, !PT ;  /* 0x00000009ff037c10 */ /* 0x000fe400087fe4ff */
        /* <DEDUP_REMOVED lines=305> */
.L_x_11604:
        /* <DEDUP_REMOVED lines=10> */
[----:B------:R-:W-:-:S05]  /*3bb0*/  IADD3.X R3, RZ, UR9, RZ, P0, !PT ;  /* 0x00000009ff037c10 */ /* 0x000fca00087fe4ff */
[----:B------:R2:W-:Y:S02]  /*3bc0*/  STG.E.U16 desc[UR4][R2.64], R6 ;  /* 0x0000000602007986 */ /* 0x0005e4000c101504 */
.L_x_11602:
[----:B------:R-:W-:Y:S05]  /*3bd0*/  BSYNC B0 ;  /* 0x0000000000007941 */ /* 0x000fea0003800000 */
.L_x_11601:
        /* <DEDUP_REMOVED lines=304> */
.L_x_11605:
[----:B------:R-:W-:Y:S02]  /*4ee0*/  ULDC.64 UR6, c[0x0][0x418] ;  /* 0x0001060000067ab9 */ /* 0x000fe40000000a00 */
[----:B------:R-:W-:-:S04]  /*4ef0*/  IADD3 R4, P0, R2, UR6, RZ ;  /* 0x0000000602047c10 */ /* 0x000fc8000ff1e0ff */
[----:B------:R-:W-:Y:S01]  /*4f00*/  IADD3.X R5, RZ, UR7, RZ, P0, !PT ;  /* 0x00000007ff057c10 */ /* 0x000fe200087fe4ff */
[----:B------:R-:W-:-:S04]  /*4f10*/  ULDC.64 UR6, c[0x0][0x410] ;  /* 0x0001040000067ab9 */ /* 0x000fc80000000a00 */
[----:B------:R-:W2:Y:S01]  /*4f20*/  LDG.E.U16 R4, desc[UR4][R4.64] ;  /* 0x0000000404047981 */ /* 0x000ea2000c1e1500 */
[----:B------:R-:W-:-:S04]  /*4f30*/  IADD3 R2, P0, R3, UR6, RZ ;  /* 0x0000000603027c10 */ /* 0x000fc8000ff1e0ff */
[----:B------:R-:W-:Y:S02]  /*4f40*/  IADD3.X R3, RZ, UR7, RZ, P0, !PT ;  /* 0x00000007ff037c10 */ /* 0x000fe400087fe4ff */
[----:B--2---:R-:W-:-:S05]  /*4f50*/  SHF.L.U32 R0, R4, 0x10, RZ ;  /* 0x0000001004007819 */ /* 0x004fca00000006ff */
[----:B------:R-:W-:-:S05]  /*4f60*/  FADD.FTZ R0, -R0, -RZ ;  /* 0x800000ff00007221 */ /* 0x000fca0000010100 */
[----:B------:R-:W-:-:S05]  /*4f70*/  F2FP.BF16.F32.PACK_AB R0, RZ, R0 ;  /* 0x00000000ff00723e */ /* 0x000fca00000010ff */
[----:B------:R-:W-:Y:S01]  /*4f80*/  STG.E.U16 desc[UR4][R2.64], R0 ;  /* 0x0000000002007986 */ /* 0x000fe2000c101504 */
[----:B------:R-:W-:Y:S05]  /*4f90*/  EXIT ;  /* 0x000000000000794d */ /* 0x000fea0003800000 */
.L_x_11606:
        /* <DEDUP_REMOVED lines=14> */
.L_x_23563:


//--------------------- .text._ZN2at6native27unrolled_elementwise_kernelIZZZNS0_15neg_kernel_cudaERNS_18TensorIteratorBaseEENKUlvE0_clEvENKUlvE7_clEvEUlN3c108BFloat16EE_St5arrayIPcLm2EELi4E23TrivialOffsetCalculatorILi1EjESD_NS0_6memory15LoadWithoutCastENSE_16StoreWithoutCastEEEviT_T0_T2_T3_T4_T5_ --------------------------
	.section	.text._ZN2at6native27unrolled_elementwise_kernelIZZZNS0_15neg_kernel_cudaERNS_18TensorIteratorBaseEENKUlvE0_clEvENKUlvE7_clEvEUlN3c108BFloat16EE_St5arrayIPcLm2EELi4E23TrivialOffsetCalculatorILi1EjESD_NS0_6memory15LoadWithoutCastENSE_16StoreWithoutCastEEEviT_T0_T2_T3_T4_T5_,"ax",@progbits
	.align	128
        .global         _ZN2at6native27unrolled_elementwise_kernelIZZZNS0_15neg_kernel_cudaERNS_18TensorIteratorBaseEENKUlvE0_clEvENKUlvE7_clEvEUlN3c108BFloat16EE_St5arrayIPcLm2EELi4E23TrivialOffsetCalculatorILi1EjESD_NS0_6memory15LoadWithoutCastENSE_16StoreWithoutCastEEEviT_T0_T2_T3_T4_T5_
        .type           _ZN2at6native27unrolled_elementwise_kernelIZZZNS0_15neg_kernel_cudaERNS_18TensorIteratorBaseEENKUlvE0_clEvENKUlvE7_clEvEUlN3c108BFloat16EE_St5arrayIPcLm2EELi4E23TrivialOffsetCalculatorILi1EjESD_NS0_6memory15LoadWithoutCastENSE_16StoreWithoutCastEEEviT_T0_T2_T3_T4_T5_,@function
        .size           _ZN2at6native27unrolled_elementwise_kernelIZZZNS0_15neg_kernel_cudaERNS_18TensorIteratorBaseEENKUlvE0_clEvENKUlvE7_clEvEUlN3c108BFloat16EE_St5arrayIPcLm2EELi4E23TrivialOffsetCalculatorILi1EjESD_NS0_6memory15LoadWithoutCastENSE_16StoreWithoutCastEEEviT_T0_T2_T3_T4_T5_,(.L_x_23564 - _ZN2at6native27unrolled_elementwise_kernelIZZZNS0_15neg_kernel_cudaERNS_18TensorIteratorBaseEENKUlvE0_clEvENKUlvE7_clEvEUlN3c108BFloat16EE_St5arrayIPcLm2EELi4E23TrivialOffsetCalculatorILi1EjESD_NS0_6memory15LoadWithoutCastENSE_16StoreWithoutCastEEEviT_T0_T2_T3_T4_T5_)
        .other          _ZN2at6native27unrolled_elementwise_kernelIZZZNS0_15neg_kernel_cudaERNS_18TensorIteratorBaseEENKUlvE0_clEvENKUlvE7_clEvEUlN3c108BFloat16EE_St5arrayIPcLm2EELi4E23TrivialOffsetCalculatorILi1EjESD_NS0_6memory15LoadWithoutCastENSE_16StoreWithoutCastEEEviT_T0_T2_T3_T4_T5_,@"STO_CUDA_ENTRY STV_DEFAULT"
_ZN2at6native27unrolled_elementwise_kernelIZZZNS0_15neg_kernel_cudaERNS_18TensorIteratorBaseEENKUlvE0_clEvENKUlvE7_clEvEUlN3c108BFloat16EE_St5arrayIPcLm2EELi4E23TrivialOffsetCalculatorILi1EjESD_NS0_6memory15LoadWithoutCastENSE_16StoreWithoutCastEEEviT_T0_T2_T3_T4_T5_:
.text._ZN2at6native27unrolled_elementwise_kernelIZZZNS0_15neg_kernel_cudaERNS_18TensorIteratorBaseEENKUlvE0_clEvENKUlvE7_clEvEUlN3c108BFloat16EE_St5arrayIPcLm2EELi4E23TrivialOffsetCalculatorILi1EjESD_NS0_6memory15LoadWithoutCastENSE_16StoreWithoutCastEEEviT_T0_T2_T3_T4_T5_:
        /* <DEDUP_REMOVED lines=13> */
[----:B------:R-:W-:Y:S01]  /*00d0*/  @!P1 LEA R17, R0, R21, 0x9 ;  /* 0x0000001500119211 */ /* 0x000fe200078e48ff */
[----:B------:R-:W-:Y:S01]  /*00e0*/  @!P1 VIADD R21, R21, 0x80 ;  /* 0x0000008015159836 */ /* 0x000fe20000000000 */
[----:B------:R-:W1:Y:S04]  /*00f0*/  @!P1 LDC.64 R10, c[0x0][0x220] ;  /* 0x00008800ff0a9b82 */ /* 0x000e680000000a00 */
[----:B------:R-:W-:Y:S01]  /*0100*/  ISETP.GE.AND P3, PT, R21, R2, PT ;  /* 0x000000021500720c */ /* 0x000fe20003f66270 */
[----:B0-----:R-:W-:-:S05]  /*0110*/  @!P0 IMAD.WIDE.U32 R12, R15, 0x2, R12 ;  /* 0x000000020f0c8825 */ /* 0x001fca00078e000c */
[----:B------:R-:W2:Y:S07]  /*0120*/  @!P0 LDG.E.U16 R6, desc[UR4][R12.64] ;  /* 0x000000040c068981 */ /* 0x000eae000c1e1500 */
[----:B------:R-:W0:Y:S01]  /*0130*/  @!P3 LDC.64 R8, c[0x0][0x220] ;  /* 0x00008800ff08bb82 */ /* 0x000e220000000a00 */
[----:B------:R-:W-:Y:S02]  /*0140*/  @!P3 LEA R19, R0, R21, 0x9 ;  /* 0x000000150013b211 */ /* 0x000fe400078e48ff */
[----:B------:R-:W-:Y:S01]  /*0150*/  PRMT R20, RZ, 0x7610, R20 ;  /* 0x00007610ff147816 */ /* 0x000fe20000000014 */
[----:B-1----:R-:W-:Y:S01]  /*0160*/  @!P1 IMAD.WIDE.U32 R14, R17, 0x2, R10 ;  /* 0x00000002110e9825 */ /* 0x002fe200078e000a */
[----:B------:R-:W-:-:S04]  /*0170*/  PRMT R11, RZ, 0x7610, R11 ;  /* 0x00007610ff0b7816 */ /* 0x000fc8000000000b */
[----:B------:R1:W3:Y:S01]  /*0180*/  @!P1 LDG.E.U16 R20, desc[UR4][R14.64] ;  /* 0x000000040e149981 */ /* 0x0002e2000c1e1500 */
[----:B0-----:R-:W-:-:S05]  /*0190*/  @!P3 IMAD.WIDE.U32 R18, R19, 0x2, R8 ;  /* 0x000000021312b825 */ /* 0x001fca00078e0008 */
[----:B------:R-:W4:Y:S01]  /*01a0*/  @!P3 LDG.E.U16 R11, desc[UR4][R18.64] ;  /* 0x00000004120bb981 */ /* 0x000f22000c1e1500 */
[----:B------:R-:W-:-:S05]  /*01b0*/  @!P3 VIADD R21, R21, 0x80 ;  /* 0x000000801515b836 */ /* 0x000fca0000000000 */
[----:B------:R-:W-:-:S13]  /*01c0*/  ISETP.GE.AND P2, PT, R21, R2, PT ;  /* 0x000000021500720c */ /* 0x000fda0003f46270 */
[----:B------:R-:W0:Y:S01]  /*01d0*/  @!P2 LDC.64 R16, c[0x0][0x220] ;  /* 0x00008800ff10ab82 */ /* 0x000e220000000a00 */
[C---:B------:R-:W-:Y:S01]  /*01e0*/  @!P2 IMAD R9, R0.reuse, 0x200, R21 ;  /* 0x000002000009a824 */ /* 0x040fe200078e0215 */
[----:B------:R-:W-:Y:S01]  /*01f0*/  PRMT R10, RZ, 0x7610, R10 ;  /* 0x00007610ff0a7816 */ /* 0x000fe2000000000a */
[----:B-1----:R-:W-:Y:S02]  /*0200*/  @!P0 IMAD R15, R0, 0x200, R7 ;  /* 0x00000200000f8824 */ /* 0x002fe400078e0207 */
[----:B0-----:R-:W-:-:S03]  /*0210*/  @!P2 IMAD.WIDE.U32 R16, R9, 0x2, R16 ;  /* 0x000000020910a825 */ /* 0x001fc600078e0010 */
[----:B------:R-:W0:Y:S01]  /*0220*/  @!P0 LDC.64 R8, c[0x0][0x218] ;  /* 0x00008600ff088b82 */ /* 0x000e220000000a00 */
[C---:B------:R-:W-:Y:S01]  /*0230*/  VIADD R13, R7.reuse, 0x100 ;  /* 0x00000100070d7836 */ /* 0x040fe20000000000 */
[----:B------:R-:W-:Y:S01]  /*0240*/  IADD3 R21, R7, 0x80, RZ ;  /* 0x0000008007157810 */ /* 0x000fe20007ffe0ff */
[----:B------:R1:W5:Y:S03]  /*0250*/  @!P2 LDG.E.U16 R10, desc[UR4][R16.64] ;  /* 0x00000004100aa981 */ /* 0x000366000c1e1500 */
[-C--:B------:R-:W-:Y:S02]  /*0260*/  ISETP.GE.AND P2, PT, R13, R2.reuse, PT ;  /* 0x000000020d00720c */ /* 0x080fe40003f46270 */
[----:B------:R-:W-:Y:S02]  /*0270*/  ISETP.GE.AND P1, PT, R21, R2, PT ;  /* 0x000000021500720c */ /* 0x000fe40003f26270 */
[----:B------:R-:W-:-:S02]  /*0280*/  IADD3 R13, R7, 0x180, RZ ;  /* 0x00000180070d7810 */ /* 0x000fc40007ffe0ff */
[----:B------:R-:W-:Y:S01]  /*0290*/  @!P0 MOV R7, R21 ;  /* 0x0000001500078202 */ /* 0x000fe20000000f00 */
[----:B0-----:R-:W-:-:S03]  /*02a0*/  @!P0 IMAD.WIDE.U32 R8, R15, 0x2, R8 ;  /* 0x000000020f088825 */ /* 0x001fc600078e0008 */
[----:B------:R-:W-:Y:S01]  /*02b0*/  ISETP.GE.AND P3, PT, R7, R2, PT ;  /* 0x000000020700720c */ /* 0x000fe20003f66270 */
[----:B------:R-:W-:Y:S01]  /*02c0*/  BSSY B0, `(.L_x_11607) ;  /* 0x0000017000007945 */ /* 0x000fe20003800000 */
[----:B--2---:R-:W-:-:S04]  /*02d0*/  @!P0 IMAD.U32 R6, R6, 0x10000, RZ ;  /* 0x0001000006068824 */ /* 0x004fc800078e00ff */
[----:B------:R-:W-:-:S05]  /*02e0*/  @!P0 FADD.FTZ R6, -R6, -RZ ;  /* 0x800000ff06068221 */ /* 0x000fca0000010100 */
[----:B------:R-:W-:-:S05]  /*02f0*/  @!P0 F2FP.BF16.F32.PACK_AB R5, RZ, R6 ;  /* 0x00000006ff05823e */ /* 0x000fca00000010ff */
[----:B------:R1:W-:Y:S01]  /*0300*/  @!P0 STG.E.U16 desc[UR4][R8.64], R5 ;  /* 0x0000000508008986 */ /* 0x0003e2000c101504 */
[----:B---3--:R-:W-:-:S04]  /*0310*/  @!P1 IMAD.U32 R20, R20, 0x10000, RZ ;  /* 0x0001000014149824 */ /* 0x008fc800078e00ff */
[----:B------:R-:W-:Y:S01]  /*0320*/  @!P1 FADD.FTZ R20, -R20, -RZ ;  /* 0x800000ff14149221 */ /* 0x000fe20000010100 */
[----:B----4-:R-:W-:-:S05]  /*0330*/  @!P2 SHF.L.U32 R11, R11, 0x10, RZ ;  /* 0x000000100b0ba819 */ /* 0x010fca00000006ff */
[----:B------:R-:W-:Y:S01]  /*0340*/  @!P2 FADD.FTZ R11, -R11, -RZ ;  /* 0x800000ff0b0ba221 */ /* 0x000fe20000010100 */
[----:B------:R-:W-:-:S04]  /*0350*/  @!P1 F2FP.BF16.F32.PACK_AB R4, RZ, R20 ;  /* 0x00000014ff04923e */ /* 0x000fc800000010ff */
[----:B------:R-:W-:Y:S01]  /*0360*/  @!P2 F2FP.BF16.F32.PACK_AB R3, RZ, R11 ;  /* 0x0000000bff03a23e */ /* 0x000fe200000010ff */
[----:B-1----:R-:W-:Y:S06]  /*0370*/  @P3 BRA `(.L_x_11608) ;  /* 0x00000000002c3947 */ /* 0x002fec0003800000 */
[----:B------:R-:W0:Y:S01]  /*0380*/  LDC.64 R8, c[0x0][0x218] ;  /* 0x00008600ff087b82 */ /* 0x000e220000000a00 */
[----:B------:R-:W-:Y:S01]  /*0390*/  IMAD R5, R0, 0x200, R7 ;  /* 0x0000020000057824 */ /* 0x000fe200078e0207 */
[----:B------:R-:W-:Y:S02]  /*03a0*/  IADD3 R7, R7, 0x80, RZ ;  /* 0x0000008007077810 */ /* 0x000fe40007ffe0ff */
[----:B------:R-:W-:Y:S02]  /*03b0*/  PRMT R6, R4, 0x7610, R6 ;  /* 0x0000761004067816 */ /* 0x000fe40000000006 */
[----:B------:R-:W-:-:S13]  /*03c0*/  ISETP.GE.AND P0, PT, R7, R2, PT ;  /* 0x000000020700720c */ /* 0x000fda0003f06270 */
[----:B------:R-:W-:Y:S01]  /*03d0*/  @!P0 IMAD R11, R0, 0x200, R7 ;  /* 0x00000200000b8824 */ /* 0x000fe200078e0207 */
[----:B------:R-:W-:Y:S01]  /*03e0*/  @!P0 IADD3 R7, R7, 0x80, RZ ;  /* 0x0000008007078810 */ /* 0x000fe20007ffe0ff */
[----:B0-----:R-:W-:-:S04]  /*03f0*/  IMAD.WIDE.U32 R4, R5, 0x2, R8 ;  /* 0x0000000205047825 */ /* 0x001fc800078e0008 */
[----:B------:R-:W-:Y:S01]  /*0400*/  @!P0 IMAD.WIDE.U32 R8, R11, 0x2, R8 ;  /* 0x000000020b088825 */ /* 0x000fe200078e0008 */
[----:B------:R0:W-:Y:S04]  /*0410*/  STG.E.U16 desc[UR4][R4.64], R6 ;  /* 0x0000000604007986 */ /* 0x0001e8000c101504 */
[----:B------:R0:W-:Y:S02]  /*0420*/  @!P0 STG.E.U16 desc[UR4][R8.64], R3 ;  /* 0x0000000308008986 */ /* 0x0001e4000c101504 */
.L_x_11608:
[----:B------:R-:W-:Y:S05]  /*0430*/  BSYNC B0 ;  /* 0x0000000000007941 */ /* 0x000fea0003800000 */
.L_x_11607:
[-C--:B------:R-:W-:Y:S02]  /*0440*/  ISETP.GE.AND P1, PT, R7, R2.reuse, PT ;  /* 0x000000020700720c */ /* 0x080fe40003f26270 */
[----:B------:R-:W-:-:S11]  /*0450*/  ISETP.GE.AND P0, PT, R13, R2, PT ;  /* 0x000000020d00720c */ /* 0x000fd60003f06270 */
[----:B------:R-:W-:Y:S05]  /*0460*/  @P1 EXIT ;  /* 0x000000000000194d */ /* 0x000fea0003800000 */
[----:B0-----:R-:W0:Y:S01]  /*0470*/  LDC.64 R2, c[0x0][0x218] ;  /* 0x00008600ff027b82 */ /* 0x001e220000000a00 */
[----:B-----5:R-:W-:Y:S01]  /*0480*/  @!P0 IMAD.U32 R10, R10, 0x10000, RZ ;  /* 0x000100000a0a8824 */ /* 0x020fe200078e00ff */
[----:B------:R-:W-:-:S03]  /*0490*/  LEA R7, R0, R7, 0x9 ;  /* 0x0000000700077211 */ /* 0x000fc600078e48ff */
[----:B------:R-:W-:-:S05]  /*04a0*/  @!P0 FADD.FTZ R10, -R10, -RZ ;  /* 0x800000ff0a0a8221 */ /* 0x000fca0000010100 */
[----:B------:R-:W-:Y:S01]  /*04b0*/  @!P0 F2FP.BF16.F32.PACK_AB R4, RZ, R10 ;  /* 0x0000000aff04823e */ /* 0x000fe200000010ff */
[----:B0-----:R-:W-:-:S05]  /*04c0*/  IMAD.WIDE.U32 R2, R7, 0x2, R2 ;  /* 0x0000000207027825 */ /* 0x001fca00078e0002 */
[----:B------:R-:W-:Y:S01]  /*04d0*/  STG.E.U16 desc[UR4][R2.64], R4 ;  /* 0x0000000402007986 */ /* 0x000fe2000c101504 */
[----:B------:R-:W-:Y:S05]  /*04e0*/  EXIT ;  /* 0x000000000000794d */ /* 0x000fea0003800000 */
.L_x_11609:
        /* <DEDUP_REMOVED lines=9> */
.L_x_23564:


//--------------------- .text._ZN2at6native29vectorized_elementwise_kernelILi2EZZZNS0_15neg_kernel_cudaERNS_18TensorIteratorBaseEENKUlvE0_clEvENKUlvE7_clEvEUlN3c108BFloat16EE_St5arrayIPcLm2EEEEviT0_T1_ --------------------------
	.section	.text._ZN2at6native29vectorized_elementwise_kernelILi2EZZZNS0_15neg_kernel_cudaERNS_18TensorIteratorBaseEENKUlvE0_clEvENKUlvE7_clEvEUlN3c108BFloat16EE_St5arrayIPcLm2EEEEviT0_T1_,"ax",@progbits
	.align	128
        .global         _ZN2at6native29vectorized_elementwise_kernelILi2EZZZNS0_15neg_kernel_cudaERNS_18TensorIteratorBaseEENKUlvE0_clEvENKUlvE7_clEvEUlN3c108BFloat16EE_St5arrayIPcLm2EEEEviT0_T1_
        .type           _ZN2at6native29vectorized_elementwise_kernelILi2EZZZNS0_15neg_kernel_cudaERNS_18TensorIteratorBaseEENKUlvE0_clEvENKUlvE7_clEvEUlN3c108BFloat16EE_St5arrayIPcLm2EEEEviT0_T1_,@function
        .size           _ZN2at6native29vectorized_elementwise_kernelILi2EZZZNS0_15neg_kernel_cudaERNS_18TensorIteratorBaseEENKUlvE0_clEvENKUlvE7_clEvEUlN3c108BFloat16EE_St5arrayIPcLm2EEEEviT0_T1_,(.L_x_23565 - _ZN2at6native29vectorized_elementwise_kernelILi2EZZZNS0_15neg_kernel_cudaERNS_18TensorIteratorBaseEENKUlvE0_clEvENKUlvE7_clEvEUlN3c108BFloat16EE_St5arrayIPcLm2EEEEviT0_T1_)
        .other          _ZN2at6native29vectorized_elementwise_kernelILi2EZZZNS0_15neg_kernel_cudaERNS_18TensorIteratorBaseEENKUlvE0_clEvENKUlvE7_clEvEUlN3c108BFloat16EE_St5arrayIPcLm2EEEEviT0_T1_,@"STO_CUDA_ENTRY STV_DEFAULT"
_ZN2at6native29vectorized_elementwise_kernelILi2EZZZNS0_15neg_kernel_cudaERNS_18TensorIteratorBaseEENKUlvE0_clEvENKUlvE7_clEvEUlN3c108BFloat16EE_St5arrayIPcLm2EEEEviT0_T1_:
.text._ZN2at6native29vectorized_elementwise_kernelILi2EZZZNS0_15neg_kernel_cudaERNS_18TensorIteratorBaseEENKUlvE0_clEvENKUlvE7_clEvEUlN3c108BFloat16EE_St5arrayIPcLm2EEEEviT0_T1_:
        /* <DEDUP_REMOVED lines=16> */
[----:B------:R-:W5:Y:S01]  /*0100*/  LDG.E R13, desc[UR4][R6.64+0x600] ;  /* 0x00060004060d7981 */ /* 0x000f62000c1e1900 */
[----:B0-----:R-:W-:-:S04]  /*0110*/  IMAD.WIDE.U32 R2, R0, 0x2, R2 ;  /* 0x0000000200027825 */ /* 0x001fc800078e0002 */
[----:B------:R-:W-:Y:S01]  /*0120*/  IMAD.WIDE R2, R5, 0x4, R2 ;  /* 0x0000000405027825 */ /* 0x000fe200078e0202 */
[----:B--2---:R-:W-:-:S03]  /*0130*/  PRMT R0, R10, 0x7632, R0 ;  /* 0x000076320a007816 */ /* 0x004fc60000000000 */
[----:B------:R-:W-:Y:S01]  /*0140*/  IMAD.U32 R10, R10, 0x10000, RZ ;  /* 0x000100000a0a7824 */ /* 0x000fe200078e00ff */
[----:B---3--:R-:W-:-:S03]  /*0150*/  PRMT R4, R11, 0x7632, R4 ;  /* 0x000076320b047816 */ /* 0x008fc60000000004 */
[----:B------:R-:W-:Y:S01]  /*0160*/  FADD.FTZ R10, -R10, -RZ ;  /* 0x800000ff0a0a7221 */ /* 0x000fe20000010100 */
[----:B------:R-:W-:Y:S02]  /*0170*/  SHF.L.U32 R11, R11, 0x10, RZ ;  /* 0x000000100b0b7819 */ /* 0x000fe400000006ff */
[C---:B----4-:R-:W-:Y:S01]  /*0180*/  PRMT R8, R12.reuse, 0x7632, R8 ;  /* 0x000076320c087816 */ /* 0x050fe20000000008 */
[----:B------:R-:W-:Y:S01]  /*0190*/  IMAD.U32 R12, R12, 0x10000, RZ ;  /* 0x000100000c0c7824 */ /* 0x000fe200078e00ff */
[----:B------:R-:W-:Y:S01]  /*01a0*/  SHF.L.U32 R0, R0, 0x10, RZ ;  /* 0x0000001000007819 */ /* 0x000fe200000006ff */
[----:B------:R-:W-:Y:S01]  /*01b0*/  IMAD.U32 R4, R4, 0x10000, RZ ;  /* 0x0001000004047824 */ /* 0x000fe200078e00ff */
[C---:B-----5:R-:W-:Y:S01]  /*01c0*/  PRMT R9, R13.reuse, 0x7632, R9 ;  /* 0x000076320d097816 */ /* 0x060fe20000000009 */
[----:B------:R-:W-:Y:S02]  /*01d0*/  IMAD.U32 R13, R13, 0x10000, RZ ;  /* 0x000100000d0d7824 */ /* 0x000fe400078e00ff */
[----:B------:R-:W-:Y:S01]  /*01e0*/  FADD.FTZ R11, -R11, -RZ ;  /* 0x800000ff0b0b7221 */ /* 0x000fe20000010100 */
[----:B------:R-:W-:Y:S01]  /*01f0*/  IMAD.U32 R8, R8, 0x10000, RZ ;  /* 0x0001000008087824 */ /* 0x000fe200078e00ff */
[----:B------:R-:W-:Y:S01]  /*0200*/  SHF.L.U32 R6, R9, 0x10, RZ ;  /* 0x0000001009067819 */ /* 0x000fe200000006ff */
[----:B------:R-:W-:Y:S01]  /*0210*/  FADD.FTZ R12, -R12, -RZ ;  /* 0x800000ff0c0c7221 */ /* 0x000fe20000010100 */
[----:B------:R-:W-:Y:S01]  /*0220*/  FADD.FTZ R13, -R13, -RZ ;  /* 0x800000ff0d0d7221 */ /* 0x000fe20000010100 */
[----:B------:R-:W-:Y:S01]  /*0230*/  FADD.FTZ R7, -R0, -RZ ;  /* 0x800000ff00077221 */ /* 0x000fe20000010100 */
[----:B------:R-:W-:Y:S01]  /*0240*/  FADD.FTZ R4, -R4, -RZ ;  /* 0x800000ff04047221 */ /* 0x000fe20000010100 */
[----:B------:R-:W-:Y:S01]  /*0250*/  FADD.FTZ R9, -R8, -RZ ;  /* 0x800000ff08097221 */ /* 0x000fe20000010100 */
[----:B------:R-:W-:-:S02]  /*0260*/  FADD.FTZ R6, -R6, -RZ ;  /* 0x800000ff06067221 */ /* 0x000fc40000010100 */
[----:B------:R-:W-:Y:S02]  /*0270*/  F2FP.BF16.F32.PACK_AB R7, R7, R10 ;  /* 0x0000000a0707723e */ /* 0x000fe400000010ff */
[----:B------:R-:W-:Y:S02]  /*0280*/  F2FP.BF16.F32.PACK_AB R11, R4, R11 ;  /* 0x0000000b040b723e */ /* 0x000fe400000010ff */
[----:B------:R-:W-:Y:S01]  /*0290*/  F2FP.BF16.F32.PACK_AB R9, R9, R12 ;  /* 0x0000000c0909723e */ /* 0x000fe200000010ff */
[----:B------:R-:W-:Y:S01]  /*02a0*/  STG.E desc[UR4][R2.64], R7 ;  /* 0x0000000702007986 */ /* 0x000fe2000c101904 */
[----:B------:R-:W-:-:S03]  /*02b0*/  F2FP.BF16.F32.PACK_AB R13, R6, R13 ;  /* 0x0000000d060d723e */ /* 0x000fc600000010ff */
[----:B------:R-:W-:Y:S04]  /*02c0*/  STG.E desc[UR4][R2.64+0x200], R11 ;  /* 0x0002000b02007986 */ /* 0x000fe8000c101904 */
[----:B------:R-:W-:Y:S04]  /*02d0*/  STG.E desc[UR4][R2.64+0x400], R9 ;  /* 0x0004000902007986 */ /* 0x000fe8000c101904 */
[----:B------:R-:W-:Y:S01]  /*02e0*/  STG.E desc[UR4][R2.64+0x600], R13 ;  /* 0x0006000d02007986 */ /* 0x000fe2000c101904 */
[----:B------:R-:W-:Y:S05]  /*02f0*/  EXIT ;  /* 0x000000000000794d */ /* 0x000fea0003800000 */
.L_x_11610:
[----:B------:R-:W0:Y:S01]  /*0300*/  S2R R27, SR_TID.X ;  /* 0x00000000001b7919 */ /* 0x000e220000002100 */
[----:B------:R-:W-:Y:S02]  /*0310*/  PRMT R22, RZ, 0x7610, R22 ;  /* 0x00007610ff167816 */ /* 0x000fe40000000016 */
[----:B0-----:R-:W-:Y:S01]  /*0320*/  ISETP.GE.AND P0, PT, R27, R2, PT ;  /* 0x000000021b00720c */ /* 0x001fe20003f06270 */
[----:B------:R-:W-:-:S12]  /*0330*/  IMAD.MOV.U32 R23, RZ, RZ, R27 ;  /* 0x000000ffff177224 */ /* 0x000fd800078e001b */
[----:B------:R-:W-:Y:S01]  /*0340*/  @!P0 VIADD R23, R27, 0x80 ;  /* 0x000000801b178836 */ /* 0x000fe20000000000 */
[----:B------:R-:W0:Y:S04]  /*0350*/  @!P0 LDC.64 R12, c[0x0][0x220] ;  /* 0x00008800ff0c8b82 */ /* 0x000e280000000a00 */
[----:B------:R-:W-:-:S13]  /*0360*/  ISETP.GE.AND P6, PT, R23, R2, PT ;  /* 0x000000021700720c */ /* 0x000fda0003fc6270 */
[----:B------:R-:W-:Y:S01]  /*0370*/  @!P6 IADD3 R17, R0, R23, RZ ;  /* 0x000000170011e210 */ /* 0x000fe20007ffe0ff */
[----:B------:R-:W-:Y:S01]  /*0380*/  @!P6 VIADD R23, R23, 0x80 ;  /* 0x000000801717e836 */ /* 0x000fe20000000000 */
[----:B------:R-:W1:Y:S04]  /*0390*/  @!P6 LDC.64 R14, c[0x0][0x220] ;  /* 0x00008800ff0eeb82 */ /* 0x000e680000000a00 */
[----:B------:R-:W-:-:S13]  /*03a0*/  ISETP.GE.AND P5, PT, R23, R2, PT ;  /* 0x000000021700720c */ /* 0x000fda0003fa6270 */
[C---:B------:R-:W-:Y:S01]  /*03b0*/  @!P5 IMAD.IADD R19, R0.reuse, 0x1, R23 ;  /* 0x000000010013d824 */ /* 0x040fe200078e0217 */
[----:B------:R-:W-:Y:S01]  /*03c0*/  @!P5 IADD3 R23, R23, 0x80, RZ ;  /* 0x000000801717d810 */ /* 0x000fe20007ffe0ff */
[----:B------:R-:W2:Y:S03]  /*03d0*/  @!P5 LDC.64 R10, c[0x0][0x220] ;  /* 0x00008800ff0adb82 */ /* 0x000ea60000000a00 */
[----:B------:R-:W-:Y:S01]  /*03e0*/  ISETP.GE.AND P4, PT, R23, R2, PT ;  /* 0x000000021700720c */ /* 0x000fe20003f86270 */
[----:B-1----:R-:W-:Y:S01]  /*03f0*/  @!P6 IMAD.WIDE.U32 R14, R17, 0x2, R14 ;  /* 0x00000002110ee825 */ /* 0x002fe200078e000e */
[----:B------:R-:W-:-:S04]  /*0400*/  @!P0 IADD3 R17, R0, R27, RZ ;  /* 0x0000001b00118210 */ /* 0x000fc80007ffe0ff */
[----:B------:R1:W3:Y:S07]  /*0410*/  @!P6 LDG.E.U16 R22, desc[UR4][R14.64] ;  /* 0x000000040e16e981 */ /* 0x0002ee000c1e1500 */
[----:B------:R-:W-:Y:S02]  /*0420*/  @!P4 IMAD.IADD R28, R0, 0x1, R23 ;  /* 0x00000001001cc824 */ /* 0x000fe400078e0217 */
[----:B------:R-:W-:-:S05]  /*0430*/  @!P4 VIADD R23, R23, 0x80 ;  /* 0x000000801717c836 */ /* 0x000fca0000000000 */
[----:B------:R-:W-:-:S13]  /*0440*/  ISETP.GE.AND P3, PT, R23, R2, PT ;  /* 0x000000021700720c */ /* 0x000fda0003f66270 */
[----:B------:R-:W-:Y:S01]  /*0450*/  @!P3 IADD3 R21, R0, R23, RZ ;  /* 0x000000170015b210 */ /* 0x000fe20007ffe0ff */
[----:B------:R-:W-:-:S05]  /*0460*/  @!P3 VIADD R23, R23, 0x80 ;  /* 0x000000801717b836 */ /* 0x000fca0000000000 */
[----:B------:R-:W-:-:S13]  /*0470*/  ISETP.GE.AND P2, PT, R23, R2, PT ;  /* 0x000000021700720c */ /* 0x000fda0003f46270 */
[----:B------:R-:W-:Y:S01]  /*0480*/  @!P2 IMAD.IADD R29, R0, 0x1, R23 ;  /* 0x00000001001da824 */ /* 0x000fe200078e0217 */
[----:B------:R-:W-:-:S04]  /*0490*/  @!P2 IADD3 R23, R23, 0x80, RZ ;  /* 0x000000801717a810 */ /* 0x000fc80007ffe0ff */
[----:B------:R-:W-:-:S13]  /*04a0*/  ISETP.GE.AND P1, PT, R23, R2, PT ;  /* 0x000000021700720c */ /* 0x000fda0003f26270 */
[C---:B------:R-:W-:Y:S01]  /*04b0*/  @!P1 IMAD.IADD R25, R0.reuse, 0x1, R23 ;  /* 0x0000000100199824 */ /* 0x040fe200078e0217 */
[----:B------:R-:W-:Y:S01]  /*04c0*/  PRMT R26, RZ, 0x7610, R26 ;  /* 0x00007610ff1a7816 */ /* 0x000fe2000000001a */
[----:B------:R-:W-:Y:S01]  /*04d0*/  @!P1 VIADD R23, R23, 0x80 ;  /* 0x0000008017179836 */ /* 0x000fe20000000000 */
[----:B------:R-:W-:Y:S01]  /*04e0*/  PRMT R24, RZ, 0x7610, R24 ;  /* 0x00007610ff187816 */ /* 0x000fe20000000018 */
[----:B0-----:R-:W-:Y:S01]  /*04f0*/  @!P0 IMAD.WIDE.U32 R12, R17, 0x2, R12 ;  /* 0x00000002110c8825 */ /* 0x001fe200078e000c */
[----:B-1----:R-:W0:Y:S02]  /*0500*/  @!P1 LDC.64 R14, c[0x0][0x220] ;  /* 0x00008800ff0e9b82 */ /* 0x002e240000000a00 */
[----:B------:R-:W-:Y:S01]  /*0510*/  ISETP.GE.AND P6, PT, R23, R2, PT ;  /* 0x000000021700720c */ /* 0x000fe20003fc6270 */
[----:B--2---:R-:W-:Y:S01]  /*0520*/  @!P5 IMAD.WIDE.U32 R10, R19, 0x2, R10 ;  /* 0x00000002130ad825 */ /* 0x004fe200078e000a */
[----:B------:R1:W2:Y:S04]  /*0530*/  @!P0 LDG.E.U16 R26, desc[UR4][R12.64] ;  /* 0x000000040c1a8981 */ /* 0x0002a8000c1e1500 */
[----:B------:R4:W5:Y:S01]  /*0540*/  @!P5 LDG.E.U16 R24, desc[UR4][R10.64] ;  /* 0x000000040a18d981 */ /* 0x000962000c1e1500 */
[----:B------:R-:W0:Y:S08]  /*0550*/  @!P4 LDC.64 R18, c[0x0][0x220] ;  /* 0x00008800ff12cb82 */ /* 0x000e300000000a00 */
[----:B-1----:R-:W1:Y:S08]  /*0560*/  @!P2 LDC.64 R12, c[0x0][0x220] ;  /* 0x00008800ff0cab82 */ /* 0x002e700000000a00 */
[----:B------:R-:W1:Y:S08]  /*0570*/  @!P6 LDC.64 R16, c[0x0][0x220] ;  /* 0x00008800ff10eb82 */ /* 0x000e700000000a00 */
[----:B----4-:R-:W4:Y:S01]  /*0580*/  @!P3 LDC.64 R10, c[0x0][0x220] ;  /* 0x00008800ff0abb82 */ /* 0x010f220000000a00 */
[----:B------:R-:W-:-:S02]  /*0590*/  @!P6 IMAD.IADD R23, R0, 0x1, R23 ;  /* 0x000000010017e824 */ /* 0x000fc400078e0217 */
[----:B0-----:R-:W-:Y:S01]  /*05a0*/  @!P4 IMAD.WIDE.U32 R18, R28, 0x2, R18 ;  /* 0x000000021c12c825 */ /* 0x001fe200078e0012 */
[----:B------:R-:W-:-:S03]  /*05b0*/  PRMT R28, RZ, 0x7610, R28 ;  /* 0x00007610ff1c7816 */ /* 0x000fc6000000001c */
[----:B------:R-:W-:Y:S01]  /*05c0*/  @!P1 IMAD.WIDE.U32 R14, R25, 0x2, R14 ;  /* 0x00000002190e9825 */ /* 0x000fe200078e000e */
[----:B------:R-:W-:Y:S02]  /*05d0*/  PRMT R25, RZ, 0x7610, R25 ;  /* 0x00007610ff197816 */ /* 0x000fe40000000019 */
[----:B------:R0:W5:Y:S01]  /*05e0*/  @!P4 LDG.E.U16 R28, desc[UR4][R18.64] ;  /* 0x00000004121cc981 */ /* 0x000162000c1e1500 */
[----:B-1----:R-:W-:Y:S01]  /*05f0*/  @!P2 IMAD.WIDE.U32 R12, R29, 0x2, R12 ;  /* 0x000000021d0ca825 */ /* 0x002fe200078e000c */
[----:B------:R-:W-:-:S03]  /*0600*/  PRMT R29, RZ, 0x7610, R29 ;  /* 0x00007610ff1d7816 */ /* 0x000fc6000000001d */
[----:B------:R-:W-:Y:S01]  /*0610*/  @!P6 IMAD.WIDE.U32 R16, R23, 0x2, R16 ;  /* 0x000000021710e825 */ /* 0x000fe200078e0010 */
[----:B------:R-:W-:Y:S02]  /*0620*/  PRMT R23, RZ, 0x7610, R23 ;  /* 0x00007610ff177816 */ /* 0x000fe40000000017 */
[----:B------:R-:W5:Y:S01]  /*0630*/  @!P1 LDG.E.U16 R29, desc[UR4][R14.64] ;  /* 0x000000040e1d9981 */ /* 0x000f62000c1e1500 */
[----:B0-----:R-:W0:Y:S03]  /*0640*/  @!P0 LDC.64 R18, c[0x0][0x218] ;  /* 0x00008600ff128b82 */ /* 0x001e260000000a00 */
[----:B------:R-:W5:Y:S01]  /*0650*/  @!P6 LDG.E.U16 R25, desc[UR4][R16.64] ;  /* 0x000000041019e981 */ /* 0x000f62000c1e1500 */
[----:B----4-:R-:W-:Y:S01]  /*0660*/  @!P3 IMAD.WIDE.U32 R10, R21, 0x2, R10 ;  /* 0x00000002150ab825 */ /* 0x010fe200078e000a */
[----:B------:R-:W-:-:S04]  /*0670*/  PRMT R21, RZ, 0x7610, R21 ;  /* 0x00007610ff157816 */ /* 0x000fc80000000015 */
[----:B------:R1:W4:Y:S04]  /*0680*/  @!P3 LDG.E.U16 R23, desc[UR4][R10.64] ;  /* 0x000000040a17b981 */ /* 0x000328000c1e1500 */
[----:B------:R1:W4:Y:S02]  /*0690*/  @!P2 LDG.E.U16 R21, desc[UR4][R12.64] ;  /* 0x000000040c15a981 */ /* 0x000324000c1e1500 */
[----:B-1----:R-:W-:-:S05]  /*06a0*/  VIADD R11, R27, 0x80 ;  /* 0x000000801b0b7836 */ /* 0x002fca0000000000 */
[-C--:B------:R-:W-:Y:S02]  /*06b0*/  ISETP.GE.AND P6, PT, R11, R2.reuse, PT ;  /* 0x000000020b00720c */ /* 0x080fe40003fc6270 */
[C---:B------:R-:W-:Y:S01]  /*06c0*/  IADD3 R13, R27.reuse, 0x100, RZ ;  /* 0x000001001b0d7810 */ /* 0x040fe20007ffe0ff */
[C---:B------:R-:W-:Y:S01]  /*06d0*/  VIADD R15, R27.reuse, 0x180 ;  /* 0x000001801b0f7836 */ /* 0x040fe20000000000 */
[----:B------:R-:W-:Y:S02]  /*06e0*/  IADD3 R17, R27, 0x200, RZ ;  /* 0x000002001b117810 */ /* 0x000fe40007ffe0ff */
[-C--:B------:R-:W-:Y:S02]  /*06f0*/  ISETP.GE.AND P1, PT, R13, R2.reuse, PT ;  /* 0x000000020d00720c */ /* 0x080fe40003f26270 */
[----:B------:R-:W-:Y:S02]  /*0700*/  IADD3 R13, R27, 0x280, RZ ;  /* 0x000002801b0d7810 */ /* 0x000fe40007ffe0ff */
[-C--:B------:R-:W-:Y:S01]  /*0710*/  ISETP.GE.AND P2, PT, R15, R2.reuse, PT ;  /* 0x000000020f00720c */ /* 0x080fe20003f46270 */
[----:B------:R-:W-:Y:S01]  /*0720*/  VIADD R15, R27, 0x300 ;  /* 0x000003001b0f7836 */ /* 0x000fe20000000000 */
[----:B------:R-:W-:-:S02]  /*0730*/  ISETP.GE.AND P4, PT, R13, R2, PT ;  /* 0x000000020d00720c */ /* 0x000fc40003f86270 */
[-C--:B------:R-:W-:Y:S01]  /*0740*/  ISETP.GE.AND P3, PT, R17, R2.reuse, PT ;  /* 0x000000021100720c */ /* 0x080fe20003f66270 */
[----:B------:R-:W-:Y:S01]  /*0750*/  @!P0 IMAD.IADD R17, R0, 0x1, R27 ;  /* 0x0000000100118824 */ /* 0x000fe200078e021b */
[----:B------:R-:W-:Y:S02]  /*0760*/  IADD3 R13, R27, 0x380, RZ ;  /* 0x000003801b0d7810 */ /* 0x000fe40007ffe0ff */
[----:B------:R-:W-:Y:S01]  /*0770*/  ISETP.GE.AND P5, PT, R15, R2, PT ;  /* 0x000000020f00720c */ /* 0x000fe20003fa6270 */
[----:B0-----:R-:W-:Y:S01]  /*0780*/  @!P0 IMAD.WIDE.U32 R18, R17, 0x2, R18 ;  /* 0x0000000211128825 */ /* 0x001fe200078e0012 */
[----:B------:R-:W-:Y:S01]  /*0790*/  @!P0 MOV R27, R11 ;  /* 0x0000000b001b8202 */ /* 0x000fe20000000f00 */
[----:B------:R-:W-:Y:S04]  /*07a0*/  BSSY B0, `(.L_x_11611) ;  /* 0x0000047000007945 */ /* 0x000fe80003800000 */
[----:B------:R-:W-:Y:S01]  /*07b0*/  BSSY B1, `(.L_x_11612) ;  /* 0x000003f000017945 */ /* 0x000fe20003800000 */
[----:B---3--:R-:W-:-:S05]  /*07c0*/  @!P6 SHF.L.U32 R22, R22, 0x10, RZ ;  /* 0x000000101616e819 */ /* 0x008fca00000006ff */
[----:B------:R-:W-:-:S05]  /*07d0*/  @!P6 FADD.FTZ R22, -R22, -RZ ;  /* 0x800000ff1616e221 */ /* 0x000fca0000010100 */
[----:B------:R-:W-:Y:S02]  /*07e0*/  @!P6 F2FP.BF16.F32.PACK_AB R3, RZ, R22 ;  /* 0x00000016ff03e23e */ /* 0x000fe400000010ff */
[----:B------:R-:W-:Y:S01]  /*07f0*/  ISETP.GE.AND P6, PT, R13, R2, PT ;  /* 0x000000020d00720c */ /* 0x000fe20003fc6270 */
[----:B--2---:R-:W-:-:S04]  /*0800*/  @!P0 IMAD.U32 R26, R26, 0x10000, RZ ;  /* 0x000100001a1a8824 */ /* 0x004fc800078e00ff */
[----:B------:R-:W-:-:S05]  /*0810*/  @!P0 FADD.FTZ R26, -R26, -RZ ;  /* 0x800000ff1a1a8221 */ /* 0x000fca0000010100 */
[----:B------:R-:W-:-:S05]  /*0820*/  @!P0 F2FP.BF16.F32.PACK_AB R20, RZ, R26 ;  /* 0x0000001aff14823e */ /* 0x000fca00000010ff */
[----:B------:R0:W-:Y:S01]  /*0830*/  @!P0 STG.E.U16 desc[UR4][R18.64], R20 ;  /* 0x0000001412008986 */ /* 0x0001e2000c101504 */
[----:B------:R-:W-:Y:S01]  /*0840*/  ISETP.GE.AND P0, PT, R27, R2, PT ;  /* 0x000000021b00720c */ /* 0x000fe20003f06270 */
[----:B-----5:R-:W-:-:S04]  /*0850*/  @!P1 IMAD.U32 R24, R24, 0x10000, RZ ;  /* 0x0001000018189824 */ /* 0x020fc800078e00ff */
[----:B------:R-:W-:-:S05]  /*0860*/  @!P1 FADD.FTZ R24, -R24, -RZ ;  /* 0x800000ff18189221 */ /* 0x000fca0000010100 */
[----:B------:R-:W-:Y:S01]  /*0870*/  @!P1 F2FP.BF16.F32.PACK_AB R4, RZ, R24 ;  /* 0x00000018ff04923e */ /* 0x000fe200000010ff */
[----:B------:R-:W-:Y:S01]  /*0880*/  @!P2 IMAD.U32 R28, R28, 0x10000, RZ ;  /* 0x000100001c1ca824 */ /* 0x000fe200078e00ff */
[----:B------:R-:W-:Y:S01]  /*0890*/  @!P5 SHF.L.U32 R29, R29, 0x10, RZ ;  /* 0x000000101d1dd819 */ /* 0x000fe200000006ff */
[----:B------:R-:W-:Y:S02]  /*08a0*/  @!P6 IMAD.U32 R25, R25, 0x10000, RZ ;  /* 0x000100001919e824 */ /* 0x000fe400078e00ff */
[----:B------:R-:W-:Y:S02]  /*08b0*/  @!P2 FADD.FTZ R28, -R28, -RZ ;  /* 0x800000ff1c1ca221 */ /* 0x000fe40000010100 */
[----:B------:R-:W-:Y:S01]  /*08c0*/  @!P5 FADD.FTZ R29, -R29, -RZ ;  /* 0x800000ff1d1dd221 */ /* 0x000fe20000010100 */
[----:B----4-:R-:W-:Y:S01]  /*08d0*/  @!P3 SHF.L.U32 R23, R23, 0x10, RZ ;  /* 0x000000101717b819 */ /* 0x010fe200000006ff */
[----:B------:R-:W-:-:S04]  /*08e0*/  @!P4 IMAD.U32 R21, R21, 0x10000, RZ ;  /* 0x000100001515c824 */ /* 0x000fc800078e00ff */
[----:B------:R-:W-:Y:S01]  /*08f0*/  @!P3 FADD.FTZ R23, -R23, -RZ ;  /* 0x800000ff1717b221 */ /* 0x000fe20000010100 */
[----:B------:R-:W-:Y:S01]  /*0900*/  @!P6 FADD.FTZ R25, -R25, -RZ ;  /* 0x800000ff1919e221 */ /* 0x000fe20000010100 */
[----:B------:R-:W-:Y:S01]  /*0910*/  @!P4 FADD.FTZ R21, -R21, -RZ ;  /* 0x800000ff1515c221 */ /* 0x000fe20000010100 */
[----:B------:R-:W-:Y:S02]  /*0920*/  @!P2 F2FP.BF16.F32.PACK_AB R5, RZ, R28 ;  /* 0x0000001cff05a23e */ /* 0x000fe400000010ff */
[----:B------:R-:W-:Y:S02]  /*0930*/  @!P3 F2FP.BF16.F32.PACK_AB R6, RZ, R23 ;  /* 0x00000017ff06b23e */ /* 0x000fe400000010ff */
[----:B------:R-:W-:Y:S02]  /*0940*/  @!P4 F2FP.BF16.F32.PACK_AB R7, RZ, R21 ;  /* 0x00000015ff07c23e */ /* 0x000fe400000010ff */
[----:B------:R-:W-:Y:S02]  /*0950*/  @!P5 F2FP.BF16.F32.PACK_AB R8, RZ, R29 ;  /* 0x0000001dff08d23e */ /* 0x000fe400000010ff */
[----:B------:R-:W-:Y:S01]  /*0960*/  @!P6 F2FP.BF16.F32.PACK_AB R9, RZ, R25 ;  /* 0x00000019ff09e23e */ /* 0x000fe200000010ff */
[----:B0-----:R-:W-:Y:S06]  /*0970*/  @P0 BRA `(.L_x_11613) ;  /* 0x0000000000300947 */ /* 0x001fec0003800000 */
[----:B------:R-:W0:Y:S01]  /*0980*/  LDC.64 R10, c[0x0][0x218] ;  /* 0x00008600ff0a7b82 */ /* 0x000e220000000a00 */
[----:B------:R-:W-:Y:S01]  /*0990*/  IADD3 R13, R0, R27, RZ ;  /* 0x0000001b000d7210 */ /* 0x000fe20007ffe0ff */
[----:B------:R-:W-:-:S05]  /*09a0*/  VIADD R27, R27, 0x80 ;  /* 0x000000801b1b7836 */ /* 0x000fca0000000000 */
[----:B------:R-:W-:Y:S01]  /*09b0*/  ISETP.GE.AND P0, PT, R27, R2, PT ;  /* 0x000000021b00720c */ /* 0x000fe20003f06270 */
[----:B0-----:R-:W-:-:S05]  /*09c0*/  IMAD.WIDE.U32 R10, R13, 0x2, R10 ;  /* 0x000000020d0a7825 */ /* 0x001fca00078e000a */
[----:B------:R0:W-:Y:S07]  /*09d0*/  STG.E.U16 desc[UR4][R10.64], R3 ;  /* 0x000000030a007986 */ /* 0x0001ee000c101504 */
[----:B------:R-:W-:Y:S05]  /*09e0*/  @P0 BRA `(.L_x_11614) ;  /* 0x0000000000300947 */ /* 0x000fea0003800000 */
[----:B0-----:R-:W0:Y:S01]  /*09f0*/  LDC.64 R10, c[0x0][0x218] ;  /* 0x00008600ff0a7b82 */ /* 0x001e220000000a00 */
[----:B------:R-:W-:Y:S01]  /*0a00*/  IADD3 R3, R0, R27, RZ ;  /* 0x0000001b00037210 */ /* 0x000fe20007ffe0ff */
[----:B------:R-:W-:-:S04]  /*0a10*/  VIADD R27, R27, 0x80 ;  /* 0x000000801b1b7836 */ /* 0x000fc80000000000 */
[----:B0-----:R-:W-:-:S05]  /*0a20*/  IMAD.WIDE.U32 R10, R3, 0x2, R10 ;  /* 0x00000002030a7825 */ /* 0x001fca00078e000a */
[----:B------:R0:W-:Y:S02]  /*0a30*/  STG.E.U16 desc[UR4][R10.64], R4 ;  /* 0x000000040a007986 */ /* 0x0001e4000c101504 */
.L_x_11613:
[----:B------:R-:W-:-:S13]  /*0a40*/  ISETP.GE.AND P0, PT, R27, R2, PT ;  /* 0x000000021b00720c */ /* 0x000fda0003f06270 */
[----:B------:R-:W-:Y:S05]  /*0a50*/  @P0 BRA `(.L_x_11615) ;  /* 0x0000000000300947 */ /* 0x000fea0003800000 */
[----:B0-----:R-:W0:Y:S01]  /*0a60*/  LDC.64 R10, c[0x0][0x218] ;  /* 0x00008600ff0a7b82 */ /* 0x001e220000000a00 */
[----:B------:R-:W-:Y:S01]  /*0a70*/  IADD3 R3, R0, R27, RZ ;  /* 0x0000001b00037210 */ /* 0x000fe20007ffe0ff */
[----:B------:R-:W-:-:S04]  /*0a80*/  VIADD R27, R27, 0x80 ;  /* 0x000000801b1b7836 */ /* 0x000fc80000000000 */
[----:B0-----:R-:W-:-:S05]  /*0a90*/  IMAD.WIDE.U32 R10, R3, 0x2, R10 ;  /* 0x00000002030a7825 */ /* 0x001fca00078e000a */
[----:B------:R1:W-:Y:S02]  /*0aa0*/  STG.E.U16 desc[UR4][R10.64], R5 ;  /* 0x000000050a007986 */ /* 0x0003e4000c101504 */
.L_x_11614:
[----:B------:R-:W-:-:S13]  /*0ab0*/  ISETP.GE.AND P0, PT, R27, R2, PT ;  /* 0x000000021b00720c */ /* 0x000fda0003f06270 */
[----:B------:R-:W-:Y:S05]  /*0ac0*/  @P0 BRA `(.L_x_11616) ;  /* 0x0000000000340947 */ /* 0x000fea0003800000 */
[----:B-1----:R-:W1:Y:S01]  /*0ad0*/  LDC.64 R4, c[0x0][0x218] ;  /* 0x00008600ff047b82 */ /* 0x002e620000000a00 */
[----:B0-----:R-:W-:Y:S01]  /*0ae0*/  IADD3 R3, R0, R27, RZ ;  /* 0x0000001b00037210 */ /* 0x001fe20007ffe0ff */
[----:B------:R-:W-:-:S04]  /*0af0*/  VIADD R27, R27, 0x80 ;  /* 0x000000801b1b7836 */ /* 0x000fc80000000000 */
[----:B-1----:R-:W-:-:S05]  /*0b00*/  IMAD.WIDE.U32 R4, R3, 0x2, R4 ;  /* 0x0000000203047825 */ /* 0x002fca00078e0004 */
[----:B------:R1:W-:Y:S02]  /*0b10*/  STG.E.U16 desc[UR4][R4.64], R6 ;  /* 0x0000000604007986 */ /* 0x0003e4000c101504 */
.L_x_11615:
[----:B------:R-:W-:-:S13]  /*0b20*/  ISETP.GE.AND P0, PT, R27, R2, PT ;  /* 0x000000021b00720c */ /* 0x000fda0003f06270 */
[----:B------:R-:W-:Y:S05]  /*0b30*/  @P0 BREAK B1 ;  /* 0x0000000000010942 */ /* 0x000fea0003800000 */
[----:B------:R-:W-:Y:S05]  /*0b40*/  @P0 BRA `(.L_x_11617) ;  /* 0x0000000000300947 */ /* 0x000fea0003800000 */
[----:B01----:R-:W0:Y:S01]  /*0b50*/  LDC.64 R4, c[0x0][0x218] ;  /* 0x00008600ff047b82 */ /* 0x003e220000000a00 */
[----:B------:R-:W-:Y:S01]  /*0b60*/  IADD3 R3, R0, R27, RZ ;  /* 0x0000001b00037210 */ /* 0x000fe20007ffe0ff */
[----:B------:R-:W-:-:S04]  /*0b70*/  VIADD R27, R27, 0x80 ;  /* 0x000000801b1b7836 */ /* 0x000fc80000000000 */
[----:B0-----:R-:W-:-:S05]  /*0b80*/  IMAD.WIDE.U32 R4, R3, 0x2, R4 ;  /* 0x0000000203047825 */ /* 0x001fca00078e0004 */
[----:B------:R2:W-:Y:S02]  /*0b90*/  STG.E.U16 desc[UR4][R4.64], R7 ;  /* 0x0000000704007986 */ /* 0x0005e4000c101504 */
.L_x_11616:
[----:B------:R-:W-:Y:S05]  /*0ba0*/  BSYNC B1 ;  /* 0x0000000000017941 */ /* 0x000fea0003800000 */
.L_x_11612:
[----:B------:R-:W-:-:S13]  /*0bb0*/  ISETP.GE.AND P0, PT, R27, R2, PT ;  /* 0x000000021b00720c */ /* 0x000fda0003f06270 */
[----:B-12---:R-:W1:Y:S01]  /*0bc0*/  @!P0 LDC.64 R4, c[0x0][0x218] ;  /* 0x00008600ff048b82 */ /* 0x006e620000000a00 */
[----:B0-----:R-:W-:Y:S01]  /*0bd0*/  @!P0 IADD3 R3, R0, R27, RZ ;  /* 0x0000001b00038210 */ /* 0x001fe20007ffe0ff */
[----:B------:R-:W-:-:S04]  /*0be0*/  @!P0 VIADD R27, R27, 0x80 ;  /* 0x000000801b1b8836 */ /* 0x000fc80000000000 */
[----:B-1----:R-:W-:-:S05]  /*0bf0*/  @!P0 IMAD.WIDE.U32 R4, R3, 0x2, R4 ;  /* 0x0000000203048825 */ /* 0x002fca00078e0004 */
[----:B------:R2:W-:Y:S02]  /*0c00*/  @!P0 STG.E.U16 desc[UR4][R4.64], R8 ;  /* 0x0000000804008986 */ /* 0x0005e4000c101504 */
.L_x_11617:
[----:B------:R-:W-:Y:S05]  /*0c10*/  BSYNC B0 ;  /* 0x0000000000007941 */ /* 0x000fea0003800000 */
.L_x_11611:
[----:B------:R-:W-:Y:S05]  /*0c20*/  WARPSYNC.ALL ;  /* 0x0000000000007948 */ /* 0x000fea0003800000 */
[----:B------:R-:W-:-:S13]  /*0c30*/  ISETP.GE.AND P0, PT, R27, R2, PT ;  /* 0x000000021b00720c */ /* 0x000fda0003f06270 */
[----:B------:R-:W-:Y:S05]  /*0c40*/  @P0 EXIT ;  /* 0x000000000000094d */ /* 0x000fea0003800000 */
[----:B------:R-:W3:Y:S01]  /*0c50*/  LDC.64 R2, c[0x0][0x218] ;  /* 0x00008600ff027b82 */ /* 0x000ee20000000a00 */
[----:B------:R-:W-:-:S05]  /*0c60*/  IADD3 R27, R0, R27, RZ ;  /* 0x0000001b001b7210 */ /* 0x000fca0007ffe0ff */
[----:B---3--:R-:W-:-:S05]  /*0c70*/  IMAD.WIDE.U32 R2, R27, 0x2, R2 ;  /* 0x000000021b027825 */ /* 0x008fca00078e0002 */
[----:B------:R-:W-:Y:S01]  /*0c80*/  STG.E.U16 desc[UR4][R2.64], R9 ;  /* 0x0000000902007986 */ /* 0x000fe2000c101504 */
[----:B------:R-:W-:Y:S05]  /*0c90*/  EXIT ;  /* 0x000000000000794d */ /* 0x000fea0003800000 */
.L_x_11618:
        /* <DEDUP_REMOVED lines=14> */
.L_x_23565:


//--------------------- .text._ZN2at6native29vectorized_elementwise_kernelILi4EZZZNS0_15neg_kernel_cudaERNS_18TensorIteratorBaseEENKUlvE0_clEvENKUlvE7_clEvEUlN3c108BFloat16EE_St5arrayIPcLm2EEEEviT0_T1_ --------------------------
	.section	.text._ZN2at6native29vectorized_elementwise_kernelILi4EZZZNS0_15neg_kernel_cudaERNS_18TensorIteratorBaseEENKUlvE0_clEvENKUlvE7_clEvEUlN3c108BFloat16EE_St5arrayIPcLm2EEEEviT0_T1_,"ax",@progbits
	.align	128
        .global         _ZN2at6native29vectorized_elementwise_kernelILi4EZZZNS0_15neg_kernel_cudaERNS_18TensorIteratorBaseEENKUlvE0_clEvENKUlvE7_clEvEUlN3c108BFloat16EE_St5arrayIPcLm2EEEEviT0_T1_
        .type           _ZN2at6native29vectorized_elementwise_kernelILi4EZZZNS0_15neg_kernel_cudaERNS_18TensorIteratorBaseEENKUlvE0_clEvENKUlvE7_clEvEUlN3c108BFloat16EE_St5arrayIPcLm2EEEEviT0_T1_,@function
        .size           _ZN2at6native29vectorized_elementwise_kernelILi4EZZZNS0_15neg_kernel_cudaERNS_18TensorIteratorBaseEENKUlvE0_clEvENKUlvE7_clEvEUlN3c108BFloat16EE_St5arrayIPcLm2EEEEviT0_T1_,(.L_x_23566 - _ZN2at6native29vectorized_elementwise_kernelILi4EZZZNS0_15neg_kernel_cudaERNS_18TensorIteratorBaseEENKUlvE0_clEvENKUlvE7_clEvEUlN3c108BFloat16EE_St5arrayIPcLm2EEEEviT0_T1_)
        .other          _ZN2at6native29vectorized_elementwise_kernelILi4EZZZNS0_15neg_kernel_cudaERNS_18TensorIteratorBaseEENKUlvE0_clEvENKUlvE7_clEvEUlN3c108BFloat16EE_St5arrayIPcLm2EEEEviT0_T1_,@"STO_CUDA_ENTRY STV_DEFAULT"
_ZN2at6native29vectorized_elementwise_kernelILi4EZZZNS0_15neg_kernel_cudaERNS_18TensorIteratorBaseEENKUlvE0_clEvENKUlvE7_clEvEUlN3c108BFloat16EE_St5arrayIPcLm2EEEEviT0_T1_:
.text._ZN2at6native29vectorized_elementwise_kernelILi4EZZZNS0_15neg_kernel_cudaERNS_18TensorIteratorBaseEENKUlvE0_clEvENKUlvE7_clEvEUlN3c108BFloat16EE_St5arrayIPcLm2EEEEviT0_T1_:
        /* <DEDUP_REMOVED lines=13> */
[----:B------:R-:W2:Y:S04]  /*00d0*/  LDG.E.64 R10, desc[UR4][R6.64] ;  /* 0x00000004060a7981 */ /* 0x000ea8000c1e1b00 */
[----:B------:R-:W3:Y:S01]  /*00e0*/  LDG.E.64 R12, desc[UR4][R6.64+0x400] ;  /* 0x00040004060c7981 */ /* 0x000ee2000c1e1b00 */
[----:B0-----:R-:W-:-:S04]  /*00f0*/  IMAD.WIDE.U32 R2, R0, 0x2, R2 ;  /* 0x0000000200027825 */ /* 0x001fc800078e0002 */
[----:B------:R-:W-:Y:S01]  /*0100*/  IMAD.WIDE R2, R5, 0x8, R2 ;  /* 0x0000000805027825 */ /* 0x000fe200078e0202 */
[----:B--2---:R-:W-:-:S03]  /*0110*/  PRMT R0, R10, 0x7632, R0 ;  /* 0x000076320a007816 */ /* 0x004fc60000000000 */
[----:B------:R-:W-:Y:S01]  /*0120*/  IMAD.U32 R10, R10, 0x10000, RZ ;  /* 0x000100000a0a7824 */ /* 0x000fe200078e00ff */
[----:B------:R-:W-:Y:S02]  /*0130*/  PRMT R4, R11, 0x7632, R4 ;  /* 0x000076320b047816 */ /* 0x000fe40000000004 */
[C---:B---3--:R-:W-:Y:S01]  /*0140*/  PRMT R8, R12.reuse, 0x7632, R8 ;  /* 0x000076320c087816 */ /* 0x048fe20000000008 */
[----:B------:R-:W-:Y:S01]  /*0150*/  IMAD.U32 R12, R12, 0x10000, RZ ;  /* 0x000100000c0c7824 */ /* 0x000fe200078e00ff */
[C---:B------:R-:W-:Y:S01]  /*0160*/  PRMT R9, R13.reuse, 0x7632, R9 ;  /* 0x000076320d097816 */ /* 0x040fe20000000009 */
[----:B------:R-:W-:Y:S01]  /*0170*/  IMAD.U32 R13, R13, 0x10000, RZ ;  /* 0x000100000d0d7824 */ /* 0x000fe200078e00ff */
[----:B------:R-:W-:Y:S01]  /*0180*/  SHF.L.U32 R11, R11, 0x10, RZ ;  /* 0x000000100b0b7819 */ /* 0x000fe200000006ff */
[----:B------:R-:W-:Y:S01]  /*0190*/  IMAD.U32 R4, R4, 0x10000, RZ ;  /* 0x0001000004047824 */ /* 0x000fe200078e00ff */
[----:B------:R-:W-:Y:S01]  /*01a0*/  SHF.L.U32 R0, R0, 0x10, RZ ;  /* 0x0000001000007819 */ /* 0x000fe200000006ff */
[----:B------:R-:W-:Y:S01]  /*01b0*/  IMAD.U32 R8, R8, 0x10000, RZ ;  /* 0x0001000008087824 */ /* 0x000fe200078e00ff */
[----:B------:R-:W-:Y:S01]  /*01c0*/  SHF.L.U32 R6, R9, 0x10, RZ ;  /* 0x0000001009067819 */ /* 0x000fe200000006ff */
[----:B------:R-:W-:Y:S01]  /*01d0*/  FADD.FTZ R10, -R10, -RZ ;  /* 0x800000ff0a0a7221 */ /* 0x000fe20000010100 */
[----:B------:R-:W-:Y:S01]  /*01e0*/  FADD.FTZ R11, -R11, -RZ ;  /* 0x800000ff0b0b7221 */ /* 0x000fe20000010100 */
        /* <DEDUP_REMOVED lines=8> */
[----:B------:R-:W-:Y:S02]  /*0270*/  F2FP.BF16.F32.PACK_AB R12, R9, R12 ;  /* 0x0000000c090c723e */ /* 0x000fe400000010ff */
[----:B------:R-:W-:Y:S01]  /*0280*/  F2FP.BF16.F32.PACK_AB R13, R6, R13 ;  /* 0x0000000d060d723e */ /* 0x000fe200000010ff */
[----:B------:R-:W-:Y:S04]  /*0290*/  STG.E.64 desc[UR4][R2.64], R10 ;  /* 0x0000000a02007986 */ /* 0x000fe8000c101b04 */
[----:B------:R-:W-:Y:S01]  /*02a0*/  STG.E.64 desc[UR4][R2.64+0x400], R12 ;  /* 0x0004000c02007986 */ /* 0x000fe2000c101b04 */
[----:B------:R-:W-:Y:S05]  /*02b0*/  EXIT ;  /* 0x000000000000794d */ /* 0x000fea0003800000 */
.L_x_11619:
        /* <DEDUP_REMOVED lines=116> */
.L_x_11622:
[----:B------:R-:W-:-:S13]  /*0a00*/  ISETP.GE.AND P0, PT, R27, R2, PT ;  /* 0x000000021b00720c */ /* 0x000fda0003f06270 */
[----:B------:R-:W-:Y:S05]  /*0a10*/  @P0 BRA `(.L_x_11624) ;  /* 0x0000000000300947 */ /* 0x000fea0003800000 */
[----:B0-----:R-:W0:Y:S01]  /*0a20*/  LDC.64 R10, c[0x0][0x218] ;  /* 0x00008600ff0a7b82 */ /* 0x001e220000000a00 */
[----:B------:R-:W-:Y:S01]  /*0a30*/  IADD3 R3, R0, R27, RZ ;  /* 0x0000001b00037210 */ /* 0x000fe20007ffe0ff */
[----:B------:R-:W-:-:S04]  /*0a40*/  VIADD R27, R27, 0x80 ;  /* 0x000000801b1b7836 */ /* 0x000fc80000000000 */
[----:B0-----:R-:W-:-:S05]  /*0a50*/  IMAD.WIDE.U32 R10, R3, 0x2, R10 ;  /* 0x00000002030a7825 */ /* 0x001fca00078e000a */
[----:B------:R1:W-:Y:S02]  /*0a60*/  STG.E.U16 desc[UR4][R10.64], R5 ;  /* 0x000000050a007986 */ /* 0x0003e4000c101504 */
.L_x_11623:
[----:B------:R-:W-:-:S13]  /*0a70*/  ISETP.GE.AND P0, PT, R27, R2, PT ;  /* 0x000000021b00720c */ /* 0x000fda0003f06270 */
[----:B------:R-:W-:Y:S05]  /*0a80*/  @P0 BRA `(.L_x_11625) ;  /* 0x0000000000340947 */ /* 0x000fea0003800000 */
[----:B-1----:R-:W1:Y:S01]  /*0a90*/  LDC.64 R4, c[0x0][0x218] ;  /* 0x00008600ff047b82 */ /* 0x002e620000000a00 */
[----:B0-----:R-:W-:Y:S01]  /*0aa0*/  IADD3 R3, R0, R27, RZ ;  /* 0x0000001b00037210 */ /* 0x001fe20007ffe0ff */
[----:B------:R-:W-:-:S04]  /*0ab0*/  VIADD R27, R27, 0x80 ;  /* 0x000000801b1b7836 */ /* 0x000fc80000000000 */
[----:B-1----:R-:W-:-:S05]  /*0ac0*/  IMAD.WIDE.U32 R4, R3, 0x2, R4 ;  /* 0x0000000203047825 */ /* 0x002fca00078e0004 */
[----:B------:R1:W-:Y:S02]  /*0ad0*/  STG.E.U16 desc[UR4][R4.64], R6 ;  /* 0x0000000604007986 */ /* 0x0003e4000c101504 */
.L_x_11624:
        /* <DEDUP_REMOVED lines=8> */
.L_x_11625:
[----:B------:R-:W-:Y:S05]  /*0b60*/  BSYNC B1 ;  /* 0x0000000000017941 */ /* 0x000fea0003800000 */
.L_x_11621:
[----:B------:R-:W-:-:S13]  /*0b70*/  ISETP.GE.AND P0, PT, R27, R2, PT ;  /* 0x000000021b00720c */ /* 0x000fda0003f06270 */
[----:B-12---:R-:W1:Y:S01]  /*0b80*/  @!P0 LDC.64 R4, c[0x0][0x218] ;  /* 0x00008600ff048b82 */ /* 0x006e620000000a00 */
[----:B0-----:R-:W-:Y:S01]  /*0b90*/  @!P0 IADD3 R3, R0, R27, RZ ;  /* 0x0000001b00038210 */ /* 0x001fe20007ffe0ff */
[----:B------:R-:W-:-:S04]  /*0ba0*/  @!P0 VIADD R27, R27, 0x80 ;  /* 0x000000801b1b8836 */ /* 0x000fc80000000000 */
[----:B-1----:R-:W-:-:S05]  /*0bb0*/  @!P0 IMAD.WIDE.U32 R4, R3, 0x2, R4 ;  /* 0x0000000203048825 */ /* 0x002fca00078e0004 */
[----:B------:R2:W-:Y:S02]  /*0bc0*/  @!P0 STG.E.U16 desc[UR4][R4.64], R8 ;  /* 0x0000000804008986 */ /* 0x0005e4000c101504 */
.L_x_11626:
[----:B------:R-:W-:Y:S05]  /*0bd0*/  BSYNC B0 ;  /* 0x0000000000007941 */ /* 0x000fea0003800000 */
.L_x_11620:
        /* <DEDUP_REMOVED lines=8> */
.L_x_11627:
        /* <DEDUP_REMOVED lines=10> */
.L_x_23566:


//--------------------- .text._ZN2at6native29vectorized_elementwise_kernelILi8EZZZNS0_15neg_kernel_cudaERNS_18TensorIteratorBaseEENKUlvE0_clEvENKUlvE7_clEvEUlN3c108BFloat16EE_St5arrayIPcLm2EEEEviT0_T1_ --------------------------
	.section	.text._ZN2at6native29vectorized_elementwise_kernelILi8EZZZNS0_15neg_kernel_cudaERNS_18TensorIteratorBaseEENKUlvE0_clEvENKUlvE7_clEvEUlN3c108BFloat16EE_St5arrayIPcLm2EEEEviT0_T1_,"ax",@progbits
	.align	128
        .global         _ZN2at6native29vectorized_elementwise_kernelILi8EZZZNS0_15neg_kernel_cudaERNS_18TensorIteratorBaseEENKUlvE0_clEvENKUlvE7_clEvEUlN3c108BFloat16EE_St5arrayIPcLm2EEEEviT0_T1_
        .type           _ZN2at6native29vectorized_elementwise_kernelILi8EZZZNS0_15neg_kernel_cudaERNS_18TensorIteratorBaseEENKUlvE0_clEvENKUlvE7_clEvEUlN3c108BFloat16EE_St5arrayIPcLm2EEEEviT0_T1_,@function
        .size           _ZN2at6native29vectorized_elementwise_kernelILi8EZZZNS0_15neg_kernel_cudaERNS_18TensorIteratorBaseEENKUlvE0_clEvENKUlvE7_clEvEUlN3c108BFloat16EE_St5arrayIPcLm2EEEEviT0_T1_,(.L_x_23567 - _ZN2at6native29vectorized_elementwise_kernelILi8EZZZNS0_15neg_kernel_cudaERNS_18TensorIteratorBaseEENKUlvE0_clEvENKUlvE7_clEvEUlN3c108BFloat16EE_St5arrayIPcLm2EEEEviT0_T1_)
        .other          _ZN2at6native29vectorized_elementwise_kernelILi8EZZZNS0_15neg_kernel_cudaERNS_18TensorIteratorBaseEENKUlvE0_clEvENKUlvE7_clEvEUlN3c108BFloat16EE_St5arrayIPcLm2EEEEviT0_T1_,@"STO_CUDA_ENTRY STV_DEFAULT"
_ZN2at6native29vectorized_elementwise_kernelILi8EZZZNS0_15neg_kernel_cudaERNS_18TensorIteratorBaseEENKUlvE0_clEvENKUlvE7_clEvEUlN3c108BFloat16EE_St5arrayIPcLm2EEEEviT0_T1_:
.text._ZN2at6native29vectorized_elementwise_kernelILi8EZZZNS0_15neg_kernel_cudaERNS_18TensorIteratorBaseEENKUlvE0_clEvENKUlvE7_clEvEUlN3c108BFloat16EE_St5arrayIPcLm2EEEEviT0_T1_:
        /* <DEDUP_REMOVED lines=16> */
[----:B--2---:R-:W-:-:S03]  /*0100*/  PRMT R0, R4, 0x7632, R0 ;  /* 0x0000763204007816 */ /* 0x004fc60000000000 */
[----:B------:R-:W-:Y:S01]  /*0110*/  IMAD.U32 R13, R6, 0x10000, RZ ;  /* 0x00010000060d7824 */ /* 0x000fe200078e00ff */
[----:B------:R-:W-:Y:S01]  /*0120*/  PRMT R8, R5, 0x7632, R8 ;  /* 0x0000763205087816 */ /* 0x000fe20000000008 */
[----:B------:R-:W-:Y:S01]  /*0130*/  IMAD.U32 R11, R4, 0x10000, RZ ;  /* 0x00010000040b7824 */ /* 0x000fe200078e00ff */
[----:B------:R-:W-:Y:S01]  /*0140*/  PRMT R10, R6, 0x7632, R10 ;  /* 0x00007632060a7816 */ /* 0x000fe2000000000a */
[----:B------:R-:W-:Y:S01]  /*0150*/  FADD.FTZ R13, -R13, -RZ ;  /* 0x800000ff0d0d7221 */ /* 0x000fe20000010100 */
        /* <DEDUP_REMOVED lines=14> */
[----:B------:R-:W-:-:S02]  /*0240*/  F2FP.BF16.F32.PACK_AB R4, R5, R4 ;  /* 0x000000040504723e */ /* 0x000fc400000010ff */
[----:B------:R-:W-:Y:S02]  /*0250*/  F2FP.BF16.F32.PACK_AB R5, R7, R12 ;  /* 0x0000000c0705723e */ /* 0x000fe400000010ff */
[----:B------:R-:W-:Y:S02]  /*0260*/  F2FP.BF16.F32.PACK_AB R6, R6, R13 ;  /* 0x0000000d0606723e */ /* 0x000fe400000010ff */
[----:B------:R-:W-:-:S05]  /*0270*/  F2FP.BF16.F32.PACK_AB R7, R14, R11 ;  /* 0x0000000b0e07723e */ /* 0x000fca00000010ff */
[----:B------:R-:W-:Y:S01]  /*0280*/  STG.E.128 desc[UR4][R2.64], R4 ;  /* 0x0000000402007986 */ /* 0x000fe2000c101d04 */
[----:B------:R-:W-:Y:S05]  /*0290*/  EXIT ;  /* 0x000000000000794d */ /* 0x000fea0003800000 */
.L_x_11628:
        /* <DEDUP_REMOVED lines=116> */
.L_x_11631:
[----:B------:R-:W-:-:S13]  /*09e0*/  ISETP.GE.AND P0, PT, R27, R2, PT ;  /* 0x000000021b00720c */ /* 0x000fda0003f06270 */
[----:B------:R-:W-:Y:S05]  /*09f0*/  @P0 BRA `(.L_x_11633) ;  /* 0x0000000000300947 */ /* 0x000fea0003800000 */
[----:B0-----:R-:W0:Y:S01]  /*0a00*/  LDC.64 R10, c[0x0][0x218] ;  /* 0x00008600ff0a7b82 */ /* 0x001e220000000a00 */
[----:B------:R-:W-:Y:S01]  /*0a10*/  IADD3 R3, R0, R27, RZ ;  /* 0x0000001b00037210 */ /* 0x000fe20007ffe0ff */
[----:B------:R-:W-:-:S04]  /*0a20*/  VIADD R27, R27, 0x80 ;  /* 0x000000801b1b7836 */ /* 0x000fc80000000000 */
[----:B0-----:R-:W-:-:S05]  /*0a30*/  IMAD.WIDE.U32 R10, R3, 0x2, R10 ;  /* 0x00000002030a7825 */ /* 0x001fca00078e000a */
[----:B------:R1:W-:Y:S02]  /*0a40*/  STG.E.U16 desc[UR4][R10.64], R5 ;  /* 0x000000050a007986 */ /* 0x0003e4000c101504 */
.L_x_11632:
[----:B------:R-:W-:-:S13]  /*0a50*/  ISETP.GE.AND P0, PT, R27, R2, PT ;  /* 0x000000021b00720c */ /* 0x000fda0003f06270 */
[----:B------:R-:W-:Y:S05]  /*0a60*/  @P0 BRA `(.L_x_11634) ;  /* 0x0000000000340947 */ /* 0x000fea0003800000 */
[----:B-1----:R-:W1:Y:S01]  /*0a70*/  LDC.64 R4, c[0x0][0x218] ;  /* 0x00008600ff047b82 */ /* 0x002e620000000a00 */
[----:B0-----:R-:W-:Y:S01]  /*0a80*/  IADD3 R3, R0, R27, RZ ;  /* 0x0000001b00037210 */ /* 0x001fe20007ffe0ff */
[----:B------:R-:W-:-:S04]  /*0a90*/  VIADD R27, R27, 0x80 ;  /* 0x000000801b1b7836 */ /* 0x000fc80000000000 */
[----:B-1----:R-:W-:-:S05]  /*0aa0*/  IMAD.WIDE.U32 R4, R3, 0x2, R4 ;  /* 0x0000000203047825 */ /* 0x002fca00078e0004 */
[----:B------:R1:W-:Y:S02]  /*0ab0*/  STG.E.U16 desc[UR4][R4.64], R6 ;  /* 0x0000000604007986 */ /* 0x0003e4000c101504 */
.L_x_11633:
        /* <DEDUP_REMOVED lines=8> */
.L_x_11634:
[----:B------:R-:W-:Y:S05]  /*0b40*/  BSYNC B1 ;  /* 0x0000000000017941 */ /* 0x000fea0003800000 */
.L_x_11630:
[----:B------:R-:W-:-:S13]  /*0b50*/  ISETP.GE.AND P0, PT, R27, R2, PT ;  /* 0x000000021b00720c */ /* 0x000fda0003f06270 */
[----:B-12---:R-:W1:Y:S01]  /*0b60*/  @!P0 LDC.64 R4, c[0x0][0x218] ;  /* 0x00008600ff048b82 */ /* 0x006e620000000a00 */
[----:B0-----:R-:W-:Y:S01]  /*0b70*/  @!P0 IADD3 R3, R0, R27, RZ ;  /* 0x0000001b00038210 */ /* 0x001fe20007ffe0ff */
[----:B------:R-:W-:-:S04]  /*0b80*/  @!P0 VIADD R27, R27, 0x80 ;  /* 0x000000801b1b8836 */ /* 0x000fc80000000000 */
[----:B-1----:R-:W-:-:S05]  /*0b90*/  @!P0 IMAD.WIDE.U32 R4, R3, 0x2, R4 ;  /* 0x0000000203048825 */ /* 0x002fca00078e0004 */
[----:B------:R2:W-:Y:S02]  /*0ba0*/  @!P0 STG.E.U16 desc[UR4][R4.64], R8 ;  /* 0x0000000804008986 */ /* 0x0005e4000c101504 */
.L_x_11635:
[----:B------:R-:W-:Y:S05]  /*0bb0*/  BSYNC B0 ;  /* 0x0000000000007941 */ /* 0x000fea0003800000 */
.L_x_11629:
        /* <DEDUP_REMOVED lines=8> */
.L_x_11636:
        /* <DEDUP_REMOVED lines=12> */
.L_x_23567:


//--------------------- .text._ZN2at6native18elementwise_kernelILi128ELi4EZNS0_15gpu_kernel_implIZZZNS0_15neg_kernel_cudaERNS_18TensorIteratorBaseEENKUlvE0_clEvENKUlvE6_clEvEUlN3c104HalfEE_EEvS4_RKT_EUliE_EEviT1_ --------------------------
	.section	.text._ZN2at6native18elementwise_kernelILi128ELi4EZNS0_15gpu_kernel_implIZZZNS0_15neg_kernel_cudaERNS_18TensorIteratorBaseEENKUlvE0_clEvENKUlvE6_clEvEUlN3c104HalfEE_EEvS4_RKT_EUliE_EEviT1_,"ax",@progbits
	.align	128
        .global         _ZN2at6native18elementwise_kernelILi128ELi4EZNS0_15gpu_kernel_implIZZZNS0_15neg_kernel_cudaERNS_18TensorIteratorBaseEENKUlvE0_clEvENKUlvE6_clEvEUlN3c104HalfEE_EEvS4_RKT_EUliE_EEviT1_
        .type           _ZN2at6native18elementwise_kernelILi128ELi4EZNS0_15gpu_kernel_implIZZZNS0_15neg_kernel_cudaERNS_18TensorIteratorBaseEENKUlvE0_clEvENKUlvE6_clEvEUlN3c104HalfEE_EEvS4_RKT_EUliE_EEviT1_,@function
        .size           _ZN2at6native18elementwise_kernelILi128ELi4EZNS0_15gpu_kernel_implIZZZNS0_15neg_kernel_cudaERNS_18TensorIteratorBaseEENKUlvE0_clEvENKUlvE6_clEvEUlN3c104HalfEE_EEvS4_RKT_EUliE_EEviT1_,(.L_x_23568 - _ZN2at6native18elementwise_kernelILi128ELi4EZNS0_15gpu_kernel_implIZZZNS0_15neg_kernel_cudaERNS_18TensorIteratorBaseEENKUlvE0_clEvENKUlvE6_clEvEUlN3c104HalfEE_EEvS4_RKT_EUliE_EEviT1_)
        .other          _ZN2at6native18elementwise_kernelILi128ELi4EZNS0_15gpu_kernel_implIZZZNS0_15neg_kernel_cudaERNS_18TensorIteratorBaseEENKUlvE0_clEvENKUlvE6_clEvEUlN3c104HalfEE_EEvS4_RKT_EUliE_EEviT1_,@"STO_CUDA_ENTRY STV_DEFAULT"
_ZN2at6native18elementwise_kernelILi128ELi4EZNS0_15gpu_kernel_implIZZZNS0_15neg_kernel_cudaERNS_18TensorIteratorBaseEENKUlvE0_clEvENKUlvE6_clEvEUlN3c104HalfEE_EEvS4_RKT_EUliE_EEviT1_:
.text._ZN2at6native18elementwise_kernelILi128ELi4EZNS0_15gpu_kernel_implIZZZNS0_15neg_kernel_cudaERNS_18TensorIteratorBaseEENKUlvE0_clEvENKUlvE6_clEvEUlN3c104HalfEE_EEvS4_RKT_EUliE_EEviT1_:
        /* <DEDUP_REMOVED lines=313> */
.L_x_11639:
        /* <DEDUP_REMOVED lines=22> */
.L_x_11643:
[----:B------:R-:W2:Y:S02]  /*14f0*/  LDG.E.U8 R2, desc[UR36][R2.64] ;  /* 0x0000002402027981 */ /* 0x000ea4000c1e1100 */
[----:B--2---:R-:W-:-:S04]  /*1500*/  I2FP.F32.U32 R0, R2 ;  /* 0x0000000200007245 */ /* 0x004fc80000201000 */
[----:B------:R-:W-:Y:S01]  /*1510*/  F2FP.F16.F32.PACK_AB R0, RZ, R0 ;  /* 0x00000000ff00723e */ /* 0x000fe200000000ff */
[----:B------:R-:W-:Y:S06]  /*1520*/  BRA `(.L_x_11645) ;  /* 0x0000000c00887947 */ /* 0x000fec0003800000 */
.L_x_11642:
        /* <DEDUP_REMOVED lines=10> */
.L_x_11647:
[----:B------:R-:W2:Y:S02]  /*15d0*/  LDG.E R2, desc[UR36][R2.64] ;  /* 0x0000002402027981 */ /* 0x000ea4000c1e1900 */
[----:B--2---:R-:W-:-:S04]  /*15e0*/  I2FP.F32.S32 R0, R2 ;  /* 0x0000000200007245 */ /* 0x004fc80000201400 */
[----:B------:R-:W-:Y:S01]  /*15f0*/  F2FP.F16.F32.PACK_AB R0, RZ, R0 ;  /* 0x00000000ff00723e */ /* 0x000fe200000000ff */
[----:B------:R-:W-:Y:S06]  /*1600*/  BRA `(.L_x_11645) ;  /* 0x0000000c00507947 */ /* 0x000fec0003800000 */
.L_x_11646:
[----:B------:R-:W2:Y:S02]  /*1610*/  LDG.E.U16 R2, desc[UR36][R2.64] ;  /* 0x0000002402027981 */ /* 0x000ea4000c1e1500 */
[----:B--2---:R-:W0:Y:S02]  /*1620*/  I2F.S16 R0, R2 ;  /* 0x0000000200007306 */ /* 0x004e240000101400 */
[----:B0-----:R-:W-:Y:S01]  /*1630*/  F2FP.F16.F32.PACK_AB R0, RZ, R0 ;  /* 0x00000000ff00723e */ /* 0x001fe200000000ff */
[----:B------:R-:W-:Y:S06]  /*1640*/  BRA `(.L_x_11645) ;  /* 0x0000000c00407947 */ /* 0x000fec0003800000 */
.L_x_11641:
        /* <DEDUP_REMOVED lines=9> */
.L_x_11649:
[----:B------:R0:W5:Y:S01]  /*16e0*/  LDG.E.U16 R0, desc[UR36][R2.64] ;  /* 0x0000002402007981 */ /* 0x000162000c1e1500 */
[----:B------:R-:W-:Y:S05]  /*16f0*/  BRA `(.L_x_11645) ;  /* 0x0000000c00147947 */ /* 0x000fea0003800000 */
.L_x_11648:
        /* <DEDUP_REMOVED lines=9> */
.L_x_11651:
[----:B------:R1:W5:Y:S01]  /*1790*/  LDG.E.U16 R0, desc[UR36][R2.64] ;  /* 0x0000002402007981 */ /* 0x000362000c1e1500 */
[----:B------:R-:W-:Y:S05]  /*17a0*/  BRA `(.L_x_11645) ;  /* 0x0000000800e87947 */ /* 0x000fea0003800000 */
.L_x_11650:
        /* <DEDUP_REMOVED lines=8> */
.L_x_11640:
        /* <DEDUP_REMOVED lines=13> */
.L_x_11654:
        /* <DEDUP_REMOVED lines=8> */
.L_x_11653:
        /* <DEDUP_REMOVED lines=28> */
.L_x_11656:
        /* <DEDUP_REMOVED lines=15> */
.L_x_11655:
[----:B------:R-:W2:Y:S02]  /*1c30*/  LDG.E.U16 R0, desc[UR36][R2.64] ;  /* 0x0000002402007981 */ /* 0x000ea4000c1e1500 */
[----:B--2---:R-:W-:-:S05]  /*1c40*/  IMAD.U32 R0, R0, 0x10000, RZ ;  /* 0x0001000000007824 */ /* 0x004fca00078e00ff */
[----:B------:R-:W-:Y:S01]  /*1c50*/  F2FP.F16.F32.PACK_AB R0, RZ, R0 ;  /* 0x00000000ff00723e */ /* 0x000fe200000000ff */
[----:B------:R-:W-:Y:S06]  /*1c60*/  BRA `(.L_x_11645) ;  /* 0x0000000400b87947 */ /* 0x000fec0003800000 */
.L_x_11652:
        /* <DEDUP_REMOVED lines=12> */
.L_x_11659:
        /* <DEDUP_REMOVED lines=21> */
.L_x_11663:
[----:B------:R-:W-:Y:S05]  /*1e80*/  BSYNC B1 ;  /* 0x0000000000017941 */ /* 0x000fea0003800000 */
.L_x_11662:
[----:B------:R-:W-:Y:S01]  /*1e90*/  LEA R3, R0, 0x3b800000, 0x17 ;  /* 0x3b80000000037811 */ /* 0x000fe200078eb8ff */
[----:B------:R-:W-:-:S05]  /*1ea0*/  IMAD.SHL.U32 R0, R2, 0x100000, RZ ;  /* 0x0010000002007824 */ /* 0x000fca00078e00ff */
[----:B------:R-:W-:-:S07]  /*1eb0*/  LOP3.LUT R0, R3, R0, R4, 0xfe, !PT ;  /* 0x0000000003007212 */ /* 0x000fce00078efe04 */
.L_x_11661:
[----:B------:R-:W-:Y:S05]  /*1ec0*/  BSYNC B0 ;  /* 0x0000000000007941 */ /* 0x000fea0003800000 */
.L_x_11660:
[----:B------:R-:W-:Y:S01]  /*1ed0*/  F2FP.F16.F32.PACK_AB R0, RZ, R0 ;  /* 0x00000000ff00723e */ /* 0x000fe200000000ff */
[----:B------:R-:W-:Y:S06]  /*1ee0*/  BRA `(.L_x_11645) ;  /* 0x0000000400187947 */ /* 0x000fec0003800000 */
.L_x_11658:
        /* <DEDUP_REMOVED lines=21> */
.L_x_11667:
[----:B------:R-:W-:Y:S05]  /*2040*/  BSYNC B1 ;  /* 0x0000000000017941 */ /* 0x000fea0003800000 */
.L_x_11666:
[----:B------:R-:W-:Y:S01]  /*2050*/  LEA R3, R0, 0x37800000, 0x17 ;  /* 0x3780000000037811 */ /* 0x000fe200078eb8ff */
[----:B------:R-:W-:-:S05]  /*2060*/  IMAD.SHL.U32 R0, R2, 0x200000, RZ ;  /* 0x0020000002007824 */ /* 0x000fca00078e00ff */
[----:B------:R-:W-:-:S07]  /*2070*/  LOP3.LUT R0, R3, R0, R4, 0xfe, !PT ;  /* 0x0000000003007212 */ /* 0x000fce00078efe04 */
.L_x_11665:
[----:B------:R-:W-:Y:S05]  /*2080*/  BSYNC B0 ;  /* 0x0000000000007941 */ /* 0x000fea0003800000 */
.L_x_11664:
[----:B------:R-:W-:Y:S01]  /*2090*/  F2FP.F16.F32.PACK_AB R0, RZ, R0 ;  /* 0x00000000ff00723e */ /* 0x000fe200000000ff */
[----:B------:R-:W-:Y:S06]  /*20a0*/  BRA `(.L_x_11645) ;  /* 0x0000000000a87947 */ /* 0x000fec0003800000 */
.L_x_11657:
        /* <DEDUP_REMOVED lines=14> */
.L_x_11671:
[----:B------:R-:W-:Y:S05]  /*2190*/  BSYNC B0 ;  /* 0x0000000000007941 */ /* 0x000fea0003800000 */
.L_x_11670:
[----:B------:R-:W-:Y:S01]  /*21a0*/  F2FP.F16.F32.PACK_AB R0, RZ, R0 ;  /* 0x00000000ff00723e */ /* 0x000fe200000000ff */
[----:B------:R-:W-:Y:S06]  /*21b0*/  BRA `(.L_x_11645) ;  /* 0x0000000000647947 */ /* 0x000fec0003800000 */
.L_x_11644:
        /* <DEDUP_REMOVED lines=16> */
.L_x_11672:
[----:B------:R-:W-:Y:S01]  /*22c0*/  PRMT R0, RZ, 0x7610, R0 ;  /* 0x00007610ff007816 */ /* 0x000fe20000000000 */
[----:B------:R-:W-:Y:S06]  /*22d0*/  BRA `(.L_x_11645) ;  /* 0x00000000001c7947 */ /* 0x000fec0003800000 */
.L_x_11669:
[----:B------:R-:W2:Y:S02]  /*22e0*/  LDG.E.64 R2, desc[UR36][R2.64] ;  /* 0x0000002402027981 */ /* 0x000ea4000c1e1b00 */
[----:B--2---:R-:W0:Y:S02]  /*22f0*/  I2F.U64 R0, R2 ;  /* 0x0000000200007312 */ /* 0x004e240000301000 */
[----:B0-----:R-:W-:Y:S01]  /*2300*/  F2FP.F16.F32.PACK_AB R0, RZ, R0 ;  /* 0x00000000ff00723e */ /* 0x001fe200000000ff */
[----:B------:R-:W-:Y:S06]  /*2310*/  BRA `(.L_x_11645) ;  /* 0x00000000000c7947 */ /* 0x000fec0003800000 */
.L_x_11668:
[----:B------:R-:W2:Y:S02]  /*2320*/  LDG.E R2, desc[UR36][R2.64] ;  /* 0x0000002402027981 */ /* 0x000ea4000c1e1900 */
[----:B--2---:R-:W-:-:S04]  /*2330*/  I2FP.F32.U32 R0, R2 ;  /* 0x0000000200007245 */ /* 0x004fc80000201000 */
[----:B------:R-:W-:-:S07]  /*2340*/  F2FP.F16.F32.PACK_AB R0, RZ, R0 ;  /* 0x00000000ff00723e */ /* 0x000fce00000000ff */
.L_x_11645:
[----:B------:R-:W0:Y:S02]  /*2350*/  LDC.U8 R4, c[0x0][0x421] ;  /* 0x00010840ff047b82 */ /* 0x000e240000000000 */
[----:B01----:R-:W-:-:S04]  /*2360*/  PRMT R2, R4, 0x9910, RZ ;  /* 0x0000991004027816 */ /* 0x003fc800000000ff */
[----:B------:R-:W-:-:S13]  /*2370*/  ISETP.GT.AND P0, PT, R2, 0x9, PT ;  /* 0x000000090200780c */ /* 0x000fda0003f04270 */
[----:B------:R-:W-:Y:S05]  /*2380*/  @P0 BRA `(.L_x_11673) ;  /* 0x00000004000c0947 */ /* 0x000fea0003800000 */
[----:B------:R-:W-:Y:S01]  /*2390*/  ISETP.GT.AND P0, PT, R2, 0x4, PT ;  /* 0x000000040200780c */ /* 0x000fe20003f04270 */
[----:B-----5:R-:W-:-:S05]  /*23a0*/  HADD2 R3, -R0.H0_H0, -RZ.H0_H0 ;  /* 0xa00000ff00037230 */ /* 0x020fca0000000900 */
[----:B------:R-:W-:-:S07]  /*23b0*/  PRMT R3, R3, 0x5410, RZ ;  /* 0x0000541003037816 */ /* 0x000fce00000000ff */
[----:B------:R-:W-:Y:S05]  /*23c0*/  @P0 BRA `(.L_x_11674) ;  /* 0x0000000000800947 */ /* 0x000fea0003800000 */
[----:B------:R-:W-:-:S13]  /*23d0*/  ISETP.GT.AND P0, PT, R2, 0x1, PT ;  /* 0x000000010200780c */ /* 0x000fda0003f04270 */
[----:B------:R-:W-:Y:S05]  /*23e0*/  @P0 BRA `(.L_x_11675) ;  /* 0x0000000000300947 */ /* 0x000fea0003800000 */
[----:B------:R-:W-:-:S13]  /*23f0*/  ISETP.NE.AND P0, PT, R4, RZ, PT ;  /* 0x000000ff0400720c */ /* 0x000fda0003f05270 */
[----:B------:R-:W-:Y:S05]  /*2400*/  @!P0 BRA `(.L_x_11676) ;  /* 0x0000000000188947 */ /* 0x000fea0003800000 */
[----:B------:R-:W-:-:S13]  /*2410*/  ISETP.NE.AND P0, PT, R2, 0x1, PT ;  /* 0x000000010200780c */ /* 0x000fda0003f05270 */
[----:B------:R-:W-:Y:S05]  /*2420*/  @P0 BRA `(.L_x_11677) ;  /* 0x0000000c00440947 */ /* 0x000fea0003800000 */
[----:B------:R-:W-:-:S04]  /*2430*/  HADD2.F32 R0, -RZ, -R0.H0_H0 ;  /* 0xa0000000ff007230 */ /* 0x000fc80000004100 */
[----:B------:R-:W0:Y:S02]  /*2440*/  F2I.FTZ.TRUNC.NTZ R3, R0 ;  /* 0x0000000000037305 */ /* 0x000e24000021f100 */
[----:B0-----:R4:W-:Y:S01]  /*2450*/  STG.E.U8 desc[UR36][R16.64], R3 ;  /* 0x0000000310007986 */ /* 0x0019e2000c101124 */
[----:B------:R-:W-:Y:S05]  /*2460*/  BRA `(.L_x_11678) ;  /* 0x0000000c00947947 */ /* 0x000fea0003800000 */
.L_x_11676:
[----:B------:R-:W-:-:S06]  /*2470*/  HADD2.F32 R3, -RZ, -R0.H0_H0 ;  /* 0xa0000000ff037230 */ /* 0x000fcc0000004100 */
[----:B------:R-:W0:Y:S02]  /*2480*/  F2I.S64.TRUNC R2, R3 ;  /* 0x0000000300027311 */ /* 0x000e24000020d900 */
[----:B0-----:R3:W-:Y:S01]  /*2490*/  STG.E.U8 desc[UR36][R16.64], R2 ;  /* 0x0000000210007986 */ /* 0x0017e2000c101124 */
[----:B------:R-:W-:Y:S05]  /*24a0*/  BRA `(.L_x_11678) ;  /* 0x0000000c00847947 */ /* 0x000fea0003800000 */
.L_x_11675:
[----:B------:R-:W-:-:S13]  /*24b0*/  ISETP.NE.AND P0, PT, R2, 0x2, PT ;  /* 0x000000020200780c */ /* 0x000fda0003f05270 */
[----:B------:R-:W-:Y:S05]  /*24c0*/  @!P0 BRA `(.L_x_11679) ;  /* 0x0000000000308947 */ /* 0x000fea0003800000 */
[----:B------:R-:W-:-:S13]  /*24d0*/  ISETP.NE.AND P0, PT, R2, 0x3, PT ;  /* 0x000000030200780c */ /* 0x000fda0003f05270 */
[----:B------:R-:W-:Y:S05]  /*24e0*/  @!P0 BRA `(.L_x_11680) ;  /* 0x0000000000188947 */ /* 0x000fea0003800000 */
[----:B------:R-:W-:-:S13]  /*24f0*/  ISETP.NE.AND P0, PT, R2, 0x4, PT ;  /* 0x000000040200780c */ /* 0x000fda0003f05270 */
[----:B------:R-:W-:Y:S05]  /*2500*/  @P0 BRA `(.L_x_11677) ;  /* 0x0000000c000c0947 */ /* 0x000fea0003800000 */
[----:B------:R-:W-:-:S06]  /*2510*/  HADD2.F32 R2, -RZ, -R0.H0_H0 ;  /* 0xa0000000ff027230 */ /* 0x000fcc0000004100 */
[----:B------:R-:W0:Y:S02]  /*2520*/  F2I.S64.TRUNC R2, R2 ;  /* 0x0000000200027311 */ /* 0x000e24000020d900 */
[----:B0-----:R0:W-:Y:S01]  /*2530*/  STG.E.64 desc[UR36][R16.64], R2 ;  /* 0x0000000210007986 */ /* 0x0011e2000c101b24 */
[----:B------:R-:W-:Y:S05]  /*2540*/  BRA `(.L_x_11678) ;  /* 0x0000000c005c7947 */ /* 0x000fea0003800000 */
.L_x_11680:
[----:B------:R-:W-:-:S04]  /*2550*/  HADD2.F32 R0, -RZ, -R0.H0_H0 ;  /* 0xa0000000ff007230 */ /* 0x000fc80000004100 */
[----:B------:R-:W0:Y:S02]  /*2560*/  F2I.FTZ.TRUNC.NTZ R3, R0 ;  /* 0x0000000000037305 */ /* 0x000e24000021f100 */
[----:B0-----:R1:W-:Y:S01]  /*2570*/  STG.E desc[UR36][R16.64], R3 ;  /* 0x0000000310007986 */ /* 0x0013e2000c101924 */
[----:B------:R-:W-:Y:S05]  /*2580*/  BRA `(.L_x_11678) ;  /* 0x0000000c004c7947 */ /* 0x000fea0003800000 */
.L_x_11679:
[----:B------:R-:W-:-:S04]  /*2590*/  HADD2.F32 R0, -RZ, -R0.H0_H0 ;  /* 0xa0000000ff007230 */ /* 0x000fc80000004100 */
[----:B------:R-:W0:Y:S02]  /*25a0*/  F2I.FTZ.TRUNC.NTZ R3, R0 ;  /* 0x0000000000037305 */ /* 0x000e24000021f100 */
[----:B0-----:R2:W-:Y:S01]  /*25b0*/  STG.E.U16 desc[UR36][R16.64], R3 ;  /* 0x0000000310007986 */ /* 0x0015e2000c101524 */
[----:B------:R-:W-:Y:S05]  /*25c0*/  BRA `(.L_x_11678) ;  /* 0x0000000c003c7947 */ /* 0x000fea0003800000 */
.L_x_11674:
[----:B------:R-:W-:-:S13]  /*25d0*/  ISETP.GT.AND P0, PT, R2, 0x6, PT ;  /* 0x000000060200780c */ /* 0x000fda0003f04270 */
[----:B------:R-:W-:Y:S05]  /*25e0*/  @P0 BRA `(.L_x_11681) ;  /* 0x0000000000240947 */ /* 0x000fea0003800000 */
[----:B------:R-:W-:-:S13]  /*25f0*/  ISETP.NE.AND P0, PT, R2, 0x5, PT ;  /* 0x000000050200780c */ /* 0x000fda0003f05270 */
[----:B------:R-:W-:Y:S05]  /*2600*/  @!P0 BRA `(.L_x_11682) ;  /* 0x0000000000148947 */ /* 0x000fea0003800000 */
[----:B------:R-:W-:-:S13]  /*2610*/  ISETP.NE.AND P0, PT, R2, 0x6, PT ;  /* 0x000000060200780c */ /* 0x000fda0003f05270 */
[----:B------:R-:W-:Y:S05]  /*2620*/  @P0 BRA `(.L_x_11677) ;  /* 0x0000000800c40947 */ /* 0x000fea0003800000 */
[----:B------:R-:W-:-:S05]  /*2630*/  HADD2.F32 R3, -RZ, -R0.H0_H0 ;  /* 0xa0000000ff037230 */ /* 0x000fca0000004100 */
[----:B------:R0:W-:Y:S01]  /*2640*/  STG.E desc[UR36][R16.64], R3 ;  /* 0x0000000310007986 */ /* 0x0001e2000c101924 */
[----:B------:R-:W-:Y:S05]  /*2650*/  BRA `(.L_x_11678) ;  /* 0x0000000c00187947 */ /* 0x000fea0003800000 */
.L_x_11682:
[----:B------:R0:W-:Y:S01]  /*2660*/  STG.E.U16 desc[UR36][R16.64], R3 ;  /* 0x0000000310007986 */ /* 0x0001e2000c101524 */
[----:B------:R-:W-:Y:S05]  /*2670*/  BRA `(.L_x_11678) ;  /* 0x0000000c00107947 */ /* 0x000fea0003800000 */
.L_x_11681:
[----:B------:R-:W-:-:S13]  /*2680*/  ISETP.NE.AND P0, PT, R2, 0x7, PT ;  /* 0x000000070200780c */ /* 0x000fda0003f05270 */
[----:B------:R-:W-:Y:S05]  /*2690*/  @!P0 BRA `(.L_x_11683) ;  /* 0x0000000000348947 */ /* 0x000fea0003800000 */
[----:B------:R-:W-:-:S13]  /*26a0*/  ISETP.NE.AND P0, PT, R2, 0x8, PT ;  /* 0x000000080200780c */ /* 0x000fda0003f05270 */
[----:B------:R-:W-:Y:S05]  /*26b0*/  @!P0 BRA `(.L_x_11684) ;  /* 0x0000000000188947 */ /* 0x000fea0003800000 */
[----:B------:R-:W-:-:S13]  /*26c0*/  ISETP.NE.AND P0, PT, R2, 0x9, PT ;  /* 0x000000090200780c */ /* 0x000fda0003f05270 */
[----:B------:R-:W-:Y:S05]  /*26d0*/  @P0 BRA `(.L_x_11677) ;  /* 0x0000000800980947 */ /* 0x000fea0003800000 */
[----:B------:R-:W-:Y:S02]  /*26e0*/  HADD2.F32 R2, -RZ, -R0.H0_H0 ;  /* 0xa0000000ff027230 */ /* 0x000fe40000004100 */
[----:B------:R-:W-:-:S05]  /*26f0*/  IMAD.MOV.U32 R3, RZ, RZ, RZ ;  /* 0x000000ffff037224 */ /* 0x000fca00078e00ff */
[----:B------:R0:W-:Y:S01]  /*2700*/  STG.E.64 desc[UR36][R16.64], R2 ;  /* 0x0000000210007986 */ /* 0x0001e2000c101b24 */
[----:B------:R-:W-:Y:S05]  /*2710*/  BRA `(.L_x_11678) ;  /* 0x0000000800e87947 */ /* 0x000fea0003800000 */
.L_x_11684:
[----:B------:R-:W-:-:S05]  /*2720*/  HADD2.F32 R0, -RZ, -R0.H0_H0 ;  /* 0xa0000000ff007230 */ /* 0x000fca0000004100 */
[----:B------:R-:W-:-:S04]  /*2730*/  F2FP.F16.F32.PACK_AB R0, RZ, R0 ;  /* 0x00000000ff00723e */ /* 0x000fc800000000ff */
[----:B------:R-:W-:-:S05]  /*2740*/  PRMT R0, R0, 0x5410, RZ ;  /* 0x0000541000007816 */ /* 0x000fca00000000ff */
[----:B------:R0:W-:Y:S01]  /*2750*/  STG.E desc[UR36][R16.64], R0 ;  /* 0x0000000010007986 */ /* 0x0001e2000c101924 */
[----:B------:R-:W-:Y:S05]  /*2760*/  BRA `(.L_x_11678) ;  /* 0x0000000800d47947 */ /* 0x000fea0003800000 */
.L_x_11683:
[----:B------:R-:W-:-:S05]  /*2770*/  HADD2.F32 R2, -RZ, -R0.H0_H0 ;  /* 0xa0000000ff027230 */ /* 0x000fca0000004100 */
[----:B------:R-:W-:-:S06]  /*2780*/  FMUL.FTZ R2, R2, 1 ;  /* 0x3f80000002027820 */ /* 0x000fcc0000410000 */
[----:B------:R-:W0:Y:S02]  /*2790*/  F2F.F64.F32 R2, R2 ;  /* 0x0000000200027310 */ /* 0x000e240000201800 */
[----:B0-----:R0:W-:Y:S01]  /*27a0*/  STG.E.64 desc[UR36][R16.64], R2 ;  /* 0x0000000210007986 */ /* 0x0011e2000c101b24 */
[----:B------:R-:W-:Y:S05]  /*27b0*/  BRA `(.L_x_11678) ;  /* 0x0000000800c07947 */ /* 0x000fea0003800000 */
.L_x_11673:
        /* <DEDUP_REMOVED lines=8> */
[----:B-----5:R-:W-:-:S05]  /*2840*/  HADD2.F32 R0, -RZ, -R0.H0_H0 ;  /* 0xa0000000ff007230 */ /* 0x020fca0000004100 */
[----:B------:R-:W-:-:S04]  /*2850*/  FSETP.NEU.FTZ.AND P0, PT, R0, RZ, PT ;  /* 0x000000ff0000720b */ /* 0x000fc80003f1d000 */
[----:B------:R-:W-:-:S05]  /*2860*/  SEL R3, RZ, 0x1, !P0 ;  /* 0x00000001ff037807 */ /* 0x000fca0004000000 */
[----:B------:R0:W-:Y:S01]  /*2870*/  STG.E.U8 desc[UR36][R16.64], R3 ;  /* 0x0000000310007986 */ /* 0x0001e2000c101124 */
[----:B------:R-:W-:Y:S05]  /*2880*/  BRA `(.L_x_11678) ;  /* 0x00000008008c7947 */ /* 0x000fea0003800000 */
.L_x_11687:
[----:B-----5:R-:W-:Y:S01]  /*2890*/  HADD2.F32 R0, -RZ, -R0.H0_H0 ;  /* 0xa0000000ff007230 */ /* 0x020fe20000004100 */
[----:B------:R-:W-:-:S04]  /*28a0*/  CS2R R6, SRZ ;  /* 0x0000000000067805 */ /* 0x000fc8000001ff00 */
[----:B------:R-:W-:-:S04]  /*28b0*/  FMUL.FTZ R0, R0, 1 ;  /* 0x3f80000000007820 */ /* 0x000fc80000410000 */
[----:B------:R-:W0:Y:S02]  /*28c0*/  F2F.F64.F32 R4, R0 ;  /* 0x0000000000047310 */ /* 0x000e240000201800 */
[----:B0-----:R0:W-:Y:S01]  /*28d0*/  STG.E.128 desc[UR36][R16.64], R4 ;  /* 0x0000000410007986 */ /* 0x0011e2000c101d24 */
[----:B------:R-:W-:Y:S05]  /*28e0*/  BRA `(.L_x_11678) ;  /* 0x0000000800747947 */ /* 0x000fea0003800000 */
.L_x_11686:
[----:B------:R-:W-:-:S13]  /*28f0*/  ISETP.NE.AND P0, PT, R2, 0xf, PT ;  /* 0x0000000f0200780c */ /* 0x000fda0003f05270 */
[----:B------:R-:W-:Y:S05]  /*2900*/  @!P0 BRA `(.L_x_11688) ;  /* 0x0000000000b48947 */ /* 0x000fea0003800000 */
[----:B------:R-:W-:-:S13]  /*2910*/  ISETP.NE.AND P0, PT, R2, 0x17, PT ;  /* 0x000000170200780c */ /* 0x000fda0003f05270 */
[----:B------:R-:W-:Y:S05]  /*2920*/  @!P0 BRA `(.L_x_11689) ;  /* 0x0000000000548947 */ /* 0x000fea0003800000 */
[----:B------:R-:W-:-:S13]  /*2930*/  ISETP.NE.AND P0, PT, R2, 0x18, PT ;  /* 0x000000180200780c */ /* 0x000fda0003f05270 */
[----:B------:R-:W-:Y:S05]  /*2940*/  @P0 BRA `(.L_x_11677) ;  /* 0x0000000400fc0947 */ /* 0x000fea0003800000 */
[----:B-----5:R-:W-:Y:S01]  /*2950*/  HADD2.F32 R5, -RZ, -R0.H0_H0 ;  /* 0xa0000000ff057230 */ /* 0x020fe20000004100 */
        /* <DEDUP_REMOVED lines=14> */
.L_x_11691:
[----:B------:R-:W-:Y:S05]  /*2a40*/  BSYNC B0 ;  /* 0x0000000000007941 */ /* 0x000fea0003800000 */
.L_x_11690:
[----:B------:R-:W-:-:S05]  /*2a50*/  LOP3.LUT R3, R0, R3, RZ, 0xfc, !PT ;  /* 0x0000000300037212 */ /* 0x000fca00078efcff */
[----:B------:R0:W-:Y:S01]  /*2a60*/  STG.E.U8 desc[UR36][R16.64], R3 ;  /* 0x0000000310007986 */ /* 0x0001e2000c101124 */
[----:B------:R-:W-:Y:S05]  /*2a70*/  BRA `(.L_x_11678) ;  /* 0x0000000800107947 */ /* 0x000fea0003800000 */
.L_x_11689:
[----:B-----5:R-:W-:Y:S01]  /*2a80*/  HADD2.F32 R3, -RZ, -R0.H0_H0 ;  /* 0xa0000000ff037230 */ /* 0x020fe20000004100 */
        /* <DEDUP_REMOVED lines=12> */
.L_x_11693:
[----:B------:R-:W-:Y:S01]  /*2b50*/  IMAD.MOV.U32 R0, RZ, RZ, 0x7f ;  /* 0x0000007fff007424 */ /* 0x000fe200078e00ff */
[----:B------:R-:W-:-:S04]  /*2b60*/  ISETP.GT.U32.AND P0, PT, R2, 0x7f800000, PT ;  /* 0x7f8000000200780c */ /* 0x000fc80003f04070 */
[----:B------:R-:W-:-:S09]  /*2b70*/  SEL R0, R0, 0x7c, P0 ;  /* 0x0000007c00007807 */ /* 0x000fd20000000000 */
.L_x_11694:
[----:B------:R-:W-:Y:S05]  /*2b80*/  BSYNC B0 ;  /* 0x0000000000007941 */ /* 0x000fea0003800000 */
.L_x_11692:
[----:B------:R-:W-:-:S04]  /*2b90*/  LOP3.LUT R2, R3, 0x80000000, RZ, 0xc0, !PT ;  /* 0x8000000003027812 */ /* 0x000fc800078ec0ff */
[----:B------:R-:W-:-:S04]  /*2ba0*/  SHF.R.U32.HI R3, RZ, 0x18, R2 ;  /* 0x00000018ff037819 */ /* 0x000fc80000011602 */
[----:B------:R-:W-:-:S05]  /*2bb0*/  LOP3.LUT R3, R0, R3, RZ, 0xfc, !PT ;  /* 0x0000000300037212 */ /* 0x000fca00078efcff */
[----:B------:R0:W-:Y:S01]  /*2bc0*/  STG.E.U8 desc[UR36][R16.64], R3 ;  /* 0x0000000310007986 */ /* 0x0001e2000c101124 */
[----:B------:R-:W-:Y:S05]  /*2bd0*/  BRA `(.L_x_11678) ;  /* 0x0000000400b87947 */ /* 0x000fea0003800000 */
.L_x_11688:
[----:B-----5:R-:W-:-:S05]  /*2be0*/  HADD2.F32 R0, -RZ, -R0.H0_H0 ;  /* 0xa0000000ff007230 */ /* 0x020fca0000004100 */
[----:B------:R-:W-:-:S05]  /*2bf0*/  F2FP.BF16.F32.PACK_AB R0, RZ, R0 ;  /* 0x00000000ff00723e */ /* 0x000fca00000010ff */
[----:B------:R0:W-:Y:S01]  /*2c00*/  STG.E.U16 desc[UR36][R16.64], R0 ;  /* 0x0000000010007986 */ /* 0x0001e2000c101524 */
[----:B------:R-:W-:Y:S05]  /*2c10*/  BRA `(.L_x_11678) ;  /* 0x0000000400a87947 */ /* 0x000fea0003800000 */
.L_x_11685:
        /* <DEDUP_REMOVED lines=8> */
[----:B-----5:R-:W-:-:S06]  /*2ca0*/  HADD2.F32 R3, -RZ, -R0.H0_H0 ;  /* 0xa0000000ff037230 */ /* 0x020fcc0000004100 */
[----:B------:R-:W0:Y:S02]  /*2cb0*/  F2I.FTZ.U32.TRUNC.NTZ R3, R3 ;  /* 0x0000000300037305 */ /* 0x000e24000021f000 */
[----:B0-----:R0:W-:Y:S01]  /*2cc0*/  STG.E.U16 desc[UR36][R16.64], R3 ;  /* 0x0000000310007986 */ /* 0x0011e2000c101524 */
[----:B------:R-:W-:Y:S05]  /*2cd0*/  BRA `(.L_x_11678) ;  /* 0x0000000400787947 */ /* 0x000fea0003800000 */
.L_x_11697:
[----:B-----5:R-:W-:Y:S01]  /*2ce0*/  HADD2.F32 R3, -RZ, -R0.H0_H0 ;  /* 0xa0000000ff037230 */ /* 0x020fe20000004100 */
        /* <DEDUP_REMOVED lines=16> */
.L_x_11700:
[----:B------:R-:W-:-:S04]  /*2df0*/  LOP3.LUT R2, R3, 0x80000000, RZ, 0xc0, !PT ;  /* 0x8000000003027812 */ /* 0x000fc800078ec0ff */
[----:B------:R-:W-:-:S04]  /*2e00*/  SHF.R.U32.HI R3, RZ, 0x18, R2 ;  /* 0x00000018ff037819 */ /* 0x000fc80000011602 */
[----:B------:R-:W-:-:S04]  /*2e10*/  LOP3.LUT R0, R0, R3, RZ, 0xfc, !PT ;  /* 0x0000000300007212 */ /* 0x000fc800078efcff */
[----:B------:R-:W-:-:S07]  /*2e20*/  PRMT R8, R0, 0x7610, R8 ;  /* 0x0000761000087816 */ /* 0x000fce0000000008 */
.L_x_11699:
[----:B------:R-:W-:Y:S05]  /*2e30*/  BSYNC B0 ;  /* 0x0000000000007941 */ /* 0x000fea0003800000 */
.L_x_11698:
[----:B------:R0:W-:Y:S01]  /*2e40*/  STG.E.U8 desc[UR36][R16.64], R8 ;  /* 0x0000000810007986 */ /* 0x0001e2000c101124 */
[----:B------:R-:W-:Y:S05]  /*2e50*/  BRA `(.L_x_11678) ;  /* 0x0000000400187947 */ /* 0x000fea0003800000 */
.L_x_11696:
        /* <DEDUP_REMOVED lines=17> */
.L_x_11703:
[----:B------:R-:W-:-:S04]  /*2f70*/  LOP3.LUT R2, R3, 0x80000000, RZ, 0xc0, !PT ;  /* 0x8000000003027812 */ /* 0x000fc800078ec0ff */
[----:B------:R-:W-:-:S04]  /*2f80*/  SHF.R.U32.HI R3, RZ, 0x18, R2 ;  /* 0x00000018ff037819 */ /* 0x000fc80000011602 */
[----:B------:R-:W-:-:S04]  /*2f90*/  LOP3.LUT R0, R0, R3, RZ, 0xfc, !PT ;  /* 0x0000000300007212 */ /* 0x000fc800078efcff */
[----:B------:R-:W-:-:S07]  /*2fa0*/  PRMT R8, R0, 0x7610, R8 ;  /* 0x0000761000087816 */ /* 0x000fce0000000008 */
.L_x_11702:
[----:B------:R-:W-:Y:S05]  /*2fb0*/  BSYNC B0 ;  /* 0x0000000000007941 */ /* 0x000fea0003800000 */
.L_x_11701:
[----:B------:R0:W-:Y:S01]  /*2fc0*/  STG.E.U8 desc[UR36][R16.64], R8 ;  /* 0x0000000810007986 */ /* 0x0001e2000c101124 */
[----:B------:R-:W-:Y:S05]  /*2fd0*/  BRA `(.L_x_11678) ;  /* 0x0000000000b87947 */ /* 0x000fea0003800000 */
.L_x_11695:
[----:B------:R-:W-:-:S13]  /*2fe0*/  ISETP.NE.AND P0, PT, R2, 0x1c, PT ;  /* 0x0000001c0200780c */ /* 0x000fda0003f05270 */
[----:B------:R-:W-:Y:S05]  /*2ff0*/  @!P0 BRA `(.L_x_11704) ;  /* 0x0000000000a48947 */ /* 0x000fea0003800000 */
[----:B------:R-:W-:-:S13]  /*3000*/  ISETP.NE.AND P0, PT, R2, 0x1d, PT ;  /* 0x0000001d0200780c */ /* 0x000fda0003f05270 */
[----:B------:R-:W-:Y:S05]  /*3010*/  @!P0 BRA `(.L_x_11705) ;  /* 0x00000000008c8947 */ /* 0x000fea0003800000 */
[----:B------:R-:W-:-:S13]  /*3020*/  ISETP.NE.AND P0, PT, R2, 0x2c, PT ;  /* 0x0000002c0200780c */ /* 0x000fda0003f05270 */
[----:B------:R-:W-:Y:S05]  /*3030*/  @P0 BRA `(.L_x_11677) ;  /* 0x0000000000400947 */ /* 0x000fea0003800000 */
[----:B-----5:R-:W-:-:S05]  /*3040*/  HADD2.F32 R3, -RZ, -R0.H0_H0 ;  /* 0xa0000000ff037230 */ /* 0x020fca0000004100 */
        /* <DEDUP_REMOVED lines=15> */
.L_x_11677:
        /* <DEDUP_REMOVED lines=16> */
.L_x_11706:
[----:B------:R-:W-:Y:S05]  /*3240*/  BRA `(.L_x_11678) ;  /* 0x00000000001c7947 */ /* 0x000fea0003800000 */
.L_x_11705:
[----:B-----5:R-:W-:-:S06]  /*3250*/  HADD2.F32 R2, -RZ, -R0.H0_H0 ;  /* 0xa0000000ff027230 */ /* 0x020fcc0000004100 */
[----:B------:R-:W0:Y:S02]  /*3260*/  F2I.U64.TRUNC R2, R2 ;  /* 0x0000000200027311 */ /* 0x000e24000020d800 */
[----:B0-----:R0:W-:Y:S01]  /*3270*/  STG.E.64 desc[UR36][R16.64], R2 ;  /* 0x0000000210007986 */ /* 0x0011e2000c101b24 */
[----:B------:R-:W-:Y:S05]  /*3280*/  BRA `(.L_x_11678) ;  /* 0x00000000000c7947 */ /* 0x000fea0003800000 */
.L_x_11704:
[----:B-----5:R-:W-:-:S04]  /*3290*/  HADD2.F32 R0, -RZ, -R0.H0_H0 ;  /* 0xa0000000ff007230 */ /* 0x020fc80000004100 */
[----:B------:R-:W0:Y:S02]  /*32a0*/  F2I.FTZ.U32.TRUNC.NTZ R3, R0 ;  /* 0x0000000000037305 */ /* 0x000e24000021f000 */
[----:B0-----:R0:W-:Y:S02]  /*32b0*/  STG.E desc[UR36][R16.64], R3 ;  /* 0x0000000310007986 */ /* 0x0011e4000c101924 */
.L_x_11678:
[----:B------:R-:W-:-:S04]  /*32c0*/  IMAD R18, R23, 0x200, R18 ;  /* 0x0000020017127824 */ /* 0x000fc800078e0212 */
[----:B------:R-:W-:-:S07]  /*32d0*/  VIADD R19, R18, 0x80 ;  /* 0x0000008012137836 */ /* 0x000fce0000000000 */
.L_x_11638:
[----:B------:R-:W-:Y:S05]  /*32e0*/  BSYNC B6 ;  /* 0x0000000000067941 */ /* 0x000fea0003800000 */
.L_x_11637:
        /* <DEDUP_REMOVED lines=307> */
.L_x_11709:
        /* <DEDUP_REMOVED lines=22> */
.L_x_11713:
[----:B------:R-:W2:Y:S02]  /*4780*/  LDG.E.U8 R2, desc[UR36][R2.64] ;  /* 0x0000002402027981 */ /* 0x000ea4000c1e1100 */
[----:B--2---:R-:W-:-:S04]  /*4790*/  I2FP.F32.U32 R0, R2 ;  /* 0x0000000200007245 */ /* 0x004fc80000201000 */
[----:B------:R-:W-:Y:S01]  /*47a0*/  F2FP.F16.F32.PACK_AB R0, RZ, R0 ;  /* 0x00000000ff00723e */ /* 0x000fe200000000ff */
[----:B------:R-:W-:Y:S06]  /*47b0*/  BRA `(.L_x_11715) ;  /* 0x0000000c00887947 */ /* 0x000fec0003800000 */
.L_x_11712:
        /* <DEDUP_REMOVED lines=10> */
.L_x_11717:
[----:B------:R-:W2:Y:S02]  /*4860*/  LDG.E R2, desc[UR36][R2.64] ;  /* 0x0000002402027981 */ /* 0x000ea4000c1e1900 */
[----:B--2---:R-:W-:-:S04]  /*4870*/  I2FP.F32.S32 R0, R2 ;  /* 0x0000000200007245 */ /* 0x004fc80000201400 */
[----:B------:R-:W-:Y:S01]  /*4880*/  F2FP.F16.F32.PACK_AB R0, RZ, R0 ;  /* 0x00000000ff00723e */ /* 0x000fe200000000ff */
[----:B------:R-:W-:Y:S06]  /*4890*/  BRA `(.L_x_11715) ;  /* 0x0000000c00507947 */ /* 0x000fec0003800000 */
.L_x_11716:
[----:B------:R-:W2:Y:S02]  /*48a0*/  LDG.E.U16 R2, desc[UR36][R2.64] ;  /* 0x0000002402027981 */ /* 0x000ea4000c1e1500 */
[----:B--2---:R-:W0:Y:S02]  /*48b0*/  I2F.S16 R0, R2 ;  /* 0x0000000200007306 */ /* 0x004e240000101400 */
[----:B0-----:R-:W-:Y:S01]  /*48c0*/  F2FP.F16.F32.PACK_AB R0, RZ, R0 ;  /* 0x00000000ff00723e */ /* 0x001fe200000000ff */
[----:B------:R-:W-:Y:S06]  /*48d0*/  BRA `(.L_x_11715) ;  /* 0x0000000c00407947 */ /* 0x000fec0003800000 */
.L_x_11711:
        /* <DEDUP_REMOVED lines=9> */
.L_x_11719:
[----:B------:R0:W5:Y:S01]  /*4970*/  LDG.E.U16 R0, desc[UR36][R2.64] ;  /* 0x0000002402007981 */ /* 0x000162000c1e1500 */
[----:B------:R-:W-:Y:S05]  /*4980*/  BRA `(.L_x_11715) ;  /* 0x0000000c00147947 */ /* 0x000fea0003800000 */
.L_x_11718:
        /* <DEDUP_REMOVED lines=9> */
.L_x_11721:
[----:B------:R1:W5:Y:S01]  /*4a20*/  LDG.E.U16 R0, desc[UR36][R2.64] ;  /* 0x0000002402007981 */ /* 0x000362000c1e1500 */
[----:B------:R-:W-:Y:S05]  /*4a30*/  BRA `(.L_x_11715) ;  /* 0x0000000800e87947 */ /* 0x000fea0003800000 */
.L_x_11720:
        /* <DEDUP_REMOVED lines=8> */
.L_x_11710:
        /* <DEDUP_REMOVED lines=13> */
.L_x_11724:
        /* <DEDUP_REMOVED lines=8> */
.L_x_11723:
        /* <DEDUP_REMOVED lines=28> */
.L_x_11726:
        /* <DEDUP_REMOVED lines=15> */
.L_x_11725:
[----:B------:R-:W2:Y:S02]  /*4ec0*/  LDG.E.U16 R0, desc[UR36][R2.64] ;  /* 0x0000002402007981 */ /* 0x000ea4000c1e1500 */
[----:B--2---:R-:W-:-:S05]  /*4ed0*/  IMAD.U32 R0, R0, 0x10000, RZ ;  /* 0x0001000000007824 */ /* 0x004fca00078e00ff */
[----:B------:R-:W-:Y:S01]  /*4ee0*/  F2FP.F16.F32.PACK_AB R0, RZ, R0 ;  /* 0x00000000ff00723e */ /* 0x000fe200000000ff */
[----:B------:R-:W-:Y:S06]  /*4ef0*/  BRA `(.L_x_11715) ;  /* 0x0000000400b87947 */ /* 0x000fec0003800000 */
.L_x_11722:
        /* <DEDUP_REMOVED lines=12> */
.L_x_11729:
        /* <DEDUP_REMOVED lines=21> */
.L_x_11733:
[----:B------:R-:W-:Y:S05]  /*5110*/  BSYNC B1 ;  /* 0x0000000000017941 */ /* 0x000fea0003800000 */
.L_x_11732:
[----:B------:R-:W-:Y:S01]  /*5120*/  LEA R3, R0, 0x3b800000, 0x17 ;  /* 0x3b80000000037811 */ /* 0x000fe200078eb8ff */
[----:B------:R-:W-:-:S05]  /*5130*/  IMAD.SHL.U32 R0, R2, 0x100000, RZ ;  /* 0x0010000002007824 */ /* 0x000fca00078e00ff */
[----:B------:R-:W-:-:S07]  /*5140*/  LOP3.LUT R0, R3, R0, R4, 0xfe, !PT ;  /* 0x0000000003007212 */ /* 0x000fce00078efe04 */
.L_x_11731:
[----:B------:R-:W-:Y:S05]  /*5150*/  BSYNC B0 ;  /* 0x0000000000007941 */ /* 0x000fea0003800000 */
.L_x_11730:
[----:B------:R-:W-:Y:S01]  /*5160*/  F2FP.F16.F32.PACK_AB R0, RZ, R0 ;  /* 0x00000000ff00723e */ /* 0x000fe200000000ff */
[----:B------:R-:W-:Y:S06]  /*5170*/  BRA `(.L_x_11715) ;  /* 0x0000000400187947 */ /* 0x000fec0003800000 */
.L_x_11728:
        /* <DEDUP_REMOVED lines=21> */
.L_x_11737:
[----:B------:R-:W-:Y:S05]  /*52d0*/  BSYNC B1 ;  /* 0x0000000000017941 */ /* 0x000fea0003800000 */
.L_x_11736:
[----:B------:R-:W-:Y:S01]  /*52e0*/  LEA R3, R0, 0x37800000, 0x17 ;  /* 0x3780000000037811 */ /* 0x000fe200078eb8ff */
[----:B------:R-:W-:-:S05]  /*52f0*/  IMAD.SHL.U32 R0, R2, 0x200000, RZ ;  /* 0x0020000002007824 */ /* 0x000fca00078e00ff */
[----:B------:R-:W-:-:S07]  /*5300*/  LOP3.LUT R0, R3, R0, R4, 0xfe, !PT ;  /* 0x0000000003007212 */ /* 0x000fce00078efe04 */
.L_x_11735:
[----:B------:R-:W-:Y:S05]  /*5310*/  BSYNC B0 ;  /* 0x0000000000007941 */ /* 0x000fea0003800000 */
.L_x_11734:
[----:B------:R-:W-:Y:S01]  /*5320*/  F2FP.F16.F32.PACK_AB R0, RZ, R0 ;  /* 0x00000000ff00723e */ /* 0x000fe200000000ff */
[----:B------:R-:W-:Y:S06]  /*5330*/  BRA `(.L_x_11715) ;  /* 0x0000000000a87947 */ /* 0x000fec0003800000 */
.L_x_11727:
        /* <DEDUP_REMOVED lines=14> */
.L_x_11741:
[----:B------:R-:W-:Y:S05]  /*5420*/  BSYNC B0 ;  /* 0x0000000000007941 */ /* 0x000fea0003800000 */
.L_x_11740:
[----:B------:R-:W-:Y:S01]  /*5430*/  F2FP.F16.F32.PACK_AB R0, RZ, R0 ;  /* 0x00000000ff00723e */ /* 0x000fe200000000ff */
[----:B------:R-:W-:Y:S06]  /*5440*/  BRA `(.L_x_11715) ;  /* 0x0000000000647947 */ /* 0x000fec0003800000 */
.L_x_11714:
        /* <DEDUP_REMOVED lines=16> */
.L_x_11742:
[----:B------:R-:W-:Y:S01]  /*5550*/  PRMT R0, RZ, 0x7610, R0 ;  /* 0x00007610ff007816 */ /* 0x000fe20000000000 */
[----:B------:R-:W-:Y:S06]  /*5560*/  BRA `(.L_x_11715) ;  /* 0x00000000001c7947 */ /* 0x000fec0003800000 */
.L_x_11739:
[----:B------:R-:W2:Y:S02]  /*5570*/  LDG.E.64 R2, desc[UR36][R2.64] ;  /* 0x0000002402027981 */ /* 0x000ea4000c1e1b00 */
[----:B--2---:R-:W0:Y:S02]  /*5580*/  I2F.U64 R0, R2 ;  /* 0x0000000200007312 */ /* 0x004e240000301000 */
[----:B0-----:R-:W-:Y:S01]  /*5590*/  F2FP.F16.F32.PACK_AB R0, RZ, R0 ;  /* 0x00000000ff00723e */ /* 0x001fe200000000ff */
[----:B------:R-:W-:Y:S06]  /*55a0*/  BRA `(.L_x_11715) ;  /* 0x00000000000c7947 */ /* 0x000fec0003800000 */
.L_x_11738:
[----:B------:R-:W2:Y:S02]  /*55b0*/  LDG.E R2, desc[UR36][R2.64] ;  /* 0x0000002402027981 */ /* 0x000ea4000c1e1900 */
[----:B--2---:R-:W-:-:S04]  /*55c0*/  I2FP.F32.U32 R0, R2 ;  /* 0x0000000200007245 */ /* 0x004fc80000201000 */
[----:B------:R-:W-:-:S07]  /*55d0*/  F2FP.F16.F32.PACK_AB R0, RZ, R0 ;  /* 0x00000000ff00723e */ /* 0x000fce00000000ff */
.L_x_11715:
        /* <DEDUP_REMOVED lines=18> */
.L_x_11746:
[----:B------:R-:W-:-:S06]  /*5700*/  HADD2.F32 R3, -RZ, -R0.H0_H0 ;  /* 0xa0000000ff037230 */ /* 0x000fcc0000004100 */
[----:B------:R-:W0:Y:S02]  /*5710*/  F2I.S64.TRUNC R2, R3 ;  /* 0x0000000300027311 */ /* 0x000e24000020d900 */
[----:B0-----:R0:W-:Y:S01]  /*5720*/  STG.E.U8 desc[UR36][R16.64], R2 ;  /* 0x0000000210007986 */ /* 0x0011e2000c101124 */
[----:B------:R-:W-:Y:S05]  /*5730*/  BRA `(.L_x_11748) ;  /* 0x0000000c00847947 */ /* 0x000fea0003800000 */
.L_x_11745:
        /* <DEDUP_REMOVED lines=10> */
.L_x_11750:
[----:B------:R-:W-:-:S04]  /*57e0*/  HADD2.F32 R0, -RZ, -R0.H0_H0 ;  /* 0xa0000000ff007230 */ /* 0x000fc80000004100 */
[----:B------:R-:W0:Y:S02]  /*57f0*/  F2I.FTZ.TRUNC.NTZ R3, R0 ;  /* 0x0000000000037305 */ /* 0x000e24000021f100 */
[----:B0-----:R0:W-:Y:S01]  /*5800*/  STG.E desc[UR36][R16.64], R3 ;  /* 0x0000000310007986 */ /* 0x0011e2000c101924 */
[----:B------:R-:W-:Y:S05]  /*5810*/  BRA `(.L_x_11748) ;  /* 0x0000000c004c7947 */ /* 0x000fea0003800000 */
.L_x_11749:
[----:B------:R-:W-:-:S04]  /*5820*/  HADD2.F32 R0, -RZ, -R0.H0_H0 ;  /* 0xa0000000ff007230 */ /* 0x000fc80000004100 */
[----:B------:R-:W0:Y:S02]  /*5830*/  F2I.FTZ.TRUNC.NTZ R3, R0 ;  /* 0x0000000000037305 */ /* 0x000e24000021f100 */
[----:B0-----:R0:W-:Y:S01]  /*5840*/  STG.E.U16 desc[UR36][R16.64], R3 ;  /* 0x0000000310007986 */ /* 0x0011e2000c101524 */
[----:B------:R-:W-:Y:S05]  /*5850*/  BRA `(.L_x_11748) ;  /* 0x0000000c003c7947 */ /* 0x000fea0003800000 */
.L_x_11744:
        /* <DEDUP_REMOVED lines=9> */
.L_x_11752:
[----:B------:R0:W-:Y:S01]  /*58f0*/  STG.E.U16 desc[UR36][R16.64], R3 ;  /* 0x0000000310007986 */ /* 0x0001e2000c101524 */
[----:B------:R-:W-:Y:S05]  /*5900*/  BRA `(.L_x_11748) ;  /* 0x0000000c00107947 */ /* 0x000fea0003800000 */
.L_x_11751:
        /* <DEDUP_REMOVED lines=10> */
.L_x_11754:
[----:B------:R-:W-:-:S05]  /*59b0*/  HADD2.F32 R0, -RZ, -R0.H0_H0 ;  /* 0xa0000000ff007230 */ /* 0x000fca0000004100 */
[----:B------:R-:W-:-:S04]  /*59c0*/  F2FP.F16.F32.PACK_AB R0, RZ, R0 ;  /* 0x00000000ff00723e */ /* 0x000fc800000000ff */
[----:B------:R-:W-:-:S05]  /*59d0*/  PRMT R0, R0, 0x5410, RZ ;  /* 0x0000541000007816 */ /* 0x000fca00000000ff */
[----:B------:R0:W-:Y:S01]  /*59e0*/  STG.E desc[UR36][R16.64], R0 ;  /* 0x0000000010007986 */ /* 0x0001e2000c101924 */
[----:B------:R-:W-:Y:S05]  /*59f0*/  BRA `(.L_x_11748) ;  /* 0x0000000800d47947 */ /* 0x000fea0003800000 */
.L_x_11753:
[----:B------:R-:W-:-:S05]  /*5a00*/  HADD2.F32 R2, -RZ, -R0.H0_H0 ;  /* 0xa0000000ff027230 */ /* 0x000fca0000004100 */
[----:B------:R-:W-:-:S06]  /*5a10*/  FMUL.FTZ R2, R2, 1 ;  /* 0x3f80000002027820 */ /* 0x000fcc0000410000 */
[----:B------:R-:W0:Y:S02]  /*5a20*/  F2F.F64.F32 R2, R2 ;  /* 0x0000000200027310 */ /* 0x000e240000201800 */
[----:B0-----:R0:W-:Y:S01]  /*5a30*/  STG.E.64 desc[UR36][R16.64], R2 ;  /* 0x0000000210007986 */ /* 0x0011e2000c101b24 */
[----:B------:R-:W-:Y:S05]  /*5a40*/  BRA `(.L_x_11748) ;  /* 0x0000000800c07947 */ /* 0x000fea0003800000 */
.L_x_11743:
        /* <DEDUP_REMOVED lines=13> */
.L_x_11757:
[----:B-----5:R-:W-:Y:S01]  /*5b20*/  HADD2.F32 R0, -RZ, -R0.H0_H0 ;  /* 0xa0000000ff007230 */ /* 0x020fe20000004100 */
[----:B------:R-:W-:-:S04]  /*5b30*/  CS2R R6, SRZ ;  /* 0x0000000000067805 */ /* 0x000fc8000001ff00 */
[----:B------:R-:W-:-:S04]  /*5b40*/  FMUL.FTZ R0, R0, 1 ;  /* 0x3f80000000007820 */ /* 0x000fc80000410000 */
[----:B------:R-:W0:Y:S02]  /*5b50*/  F2F.F64.F32 R4, R0 ;  /* 0x0000000000047310 */ /* 0x000e240000201800 */
[----:B0-----:R0:W-:Y:S01]  /*5b60*/  STG.E.128 desc[UR36][R16.64], R4 ;  /* 0x0000000410007986 */ /* 0x0011e2000c101d24 */
[----:B------:R-:W-:Y:S05]  /*5b70*/  BRA `(.L_x_11748) ;  /* 0x0000000800747947 */ /* 0x000fea0003800000 */
.L_x_11756:
        /* <DEDUP_REMOVED lines=21> */
.L_x_11761:
[----:B------:R-:W-:Y:S05]  /*5cd0*/  BSYNC B0 ;  /* 0x0000000000007941 */ /* 0x000fea0003800000 */
.L_x_11760:
[----:B------:R-:W-:-:S05]  /*5ce0*/  LOP3.LUT R3, R0, R3, RZ, 0xfc, !PT ;  /* 0x0000000300037212 */ /* 0x000fca00078efcff */
[----:B------:R0:W-:Y:S01]  /*5cf0*/  STG.E.U8 desc[UR36][R16.64], R3 ;  /* 0x0000000310007986 */ /* 0x0001e2000c101124 */
[----:B------:R-:W-:Y:S05]  /*5d00*/  BRA `(.L_x_11748) ;  /* 0x0000000800107947 */ /* 0x000fea0003800000 */
.L_x_11759:
        /* <DEDUP_REMOVED lines=13> */
.L_x_11763:
[----:B------:R-:W-:Y:S01]  /*5de0*/  IMAD.MOV.U32 R0, RZ, RZ, 0x7f ;  /* 0x0000007fff007424 */ /* 0x000fe200078e00ff */
[----:B------:R-:W-:-:S04]  /*5df0*/  ISETP.GT.U32.AND P0, PT, R2, 0x7f800000, PT ;  /* 0x7f8000000200780c */ /* 0x000fc80003f04070 */
[----:B------:R-:W-:-:S09]  /*5e00*/  SEL R0, R0, 0x7c, P0 ;  /* 0x0000007c00007807 */ /* 0x000fd20000000000 */
.L_x_11764:
[----:B------:R-:W-:Y:S05]  /*5e10*/  BSYNC B0 ;  /* 0x0000000000007941 */ /* 0x000fea0003800000 */
.L_x_11762:
[----:B------:R-:W-:-:S04]  /*5e20*/  LOP3.LUT R2, R3, 0x80000000, RZ, 0xc0, !PT ;  /* 0x8000000003027812 */ /* 0x000fc800078ec0ff */
[----:B------:R-:W-:-:S04]  /*5e30*/  SHF.R.U32.HI R3, RZ, 0x18, R2 ;  /* 0x00000018ff037819 */ /* 0x000fc80000011602 */
[----:B------:R-:W-:-:S05]  /*5e40*/  LOP3.LUT R3, R0, R3, RZ, 0xfc, !PT ;  /* 0x0000000300037212 */ /* 0x000fca00078efcff */
[----:B------:R0:W-:Y:S01]  /*5e50*/  STG.E.U8 desc[UR36][R16.64], R3 ;  /* 0x0000000310007986 */ /* 0x0001e2000c101124 */
[----:B------:R-:W-:Y:S05]  /*5e60*/  BRA `(.L_x_11748) ;  /* 0x0000000400b87947 */ /* 0x000fea0003800000 */
.L_x_11758:
[----:B-----5:R-:W-:-:S05]  /*5e70*/  HADD2.F32 R0, -RZ, -R0.H0_H0 ;  /* 0xa0000000ff007230 */ /* 0x020fca0000004100 */
[----:B------:R-:W-:-:S05]  /*5e80*/  F2FP.BF16.F32.PACK_AB R0, RZ, R0 ;  /* 0x00000000ff00723e */ /* 0x000fca00000010ff */
[----:B------:R0:W-:Y:S01]  /*5e90*/  STG.E.U16 desc[UR36][R16.64], R0 ;  /* 0x0000000010007986 */ /* 0x0001e2000c101524 */
[----:B------:R-:W-:Y:S05]  /*5ea0*/  BRA `(.L_x_11748) ;  /* 0x0000000400a87947 */ /* 0x000fea0003800000 */
.L_x_11755:
        /* <DEDUP_REMOVED lines=12> */
.L_x_11767:
        /* <DEDUP_REMOVED lines=17> */
.L_x_11770:
[----:B------:R-:W-:-:S04]  /*6080*/  LOP3.LUT R2, R3, 0x80000000, RZ, 0xc0, !PT ;  /* 0x8000000003027812 */ /* 0x000fc800078ec0ff */
[----:B------:R-:W-:-:S04]  /*6090*/  SHF.R.U32.HI R3, RZ, 0x18, R2 ;  /* 0x00000018ff037819 */ /* 0x000fc80000011602 */
[----:B------:R-:W-:-:S04]  /*60a0*/  LOP3.LUT R0, R0, R3, RZ, 0xfc, !PT ;  /* 0x0000000300007212 */ /* 0x000fc800078efcff */
[----:B------:R-:W-:-:S07]  /*60b0*/  PRMT R8, R0, 0x7610, R8 ;  /* 0x0000761000087816 */ /* 0x000fce0000000008 */
.L_x_11769:
[----:B------:R-:W-:Y:S05]  /*60c0*/  BSYNC B0 ;  /* 0x0000000000007941 */ /* 0x000fea0003800000 */
.L_x_11768:
[----:B------:R3:W-:Y:S01]  /*60d0*/  STG.E.U8 desc[UR36][R16.64], R8 ;  /* 0x0000000810007986 */ /* 0x0007e2000c101124 */
[----:B------:R-:W-:Y:S05]  /*60e0*/  BRA `(.L_x_11748) ;  /* 0x0000000400187947 */ /* 0x000fea0003800000 */
.L_x_11766:
        /* <DEDUP_REMOVED lines=17> */
.L_x_11773:
[----:B------:R-:W-:-:S04]  /*6200*/  LOP3.LUT R2, R3, 0x80000000, RZ, 0xc0, !PT ;  /* 0x8000000003027812 */ /* 0x000fc800078ec0ff */
[----:B------:R-:W-:-:S04]  /*6210*/  SHF.R.U32.HI R3, RZ, 0x18, R2 ;  /* 0x00000018ff037819 */ /* 0x000fc80000011602 */
[----:B------:R-:W-:-:S04]  /*6220*/  LOP3.LUT R0, R0, R3, RZ, 0xfc, !PT ;  /* 0x0000000300007212 */ /* 0x000fc800078efcff */
[----:B------:R-:W-:-:S07]  /*6230*/  PRMT R8, R0, 0x7610, R8 ;  /* 0x0000761000087816 */ /* 0x000fce0000000008 */
.L_x_11772:
[----:B------:R-:W-:Y:S05]  /*6240*/  BSYNC B0 ;  /* 0x0000000000007941 */ /* 0x000fea0003800000 */
.L_x_11771:
[----:B------:R0:W-:Y:S01]  /*6250*/  STG.E.U8 desc[UR36][R16.64], R8 ;  /* 0x0000000810007986 */ /* 0x0001e2000c101124 */
[----:B------:R-:W-:Y:S05]  /*6260*/  BRA `(.L_x_11748) ;  /* 0x0000000000b87947 */ /* 0x000fea0003800000 */
.L_x_11765:
        /* <DEDUP_REMOVED lines=22> */
.L_x_11747:
[----:B-----5:R-:W-:Y:S01]  /*63d0*/  MOV R0, 0x0 ;  /* 0x0000000000007802 */ /* 0x020fe20000000f00 */
        /* <DEDUP_REMOVED lines=15> */
.L_x_11776:
[----:B------:R-:W-:Y:S05]  /*64d0*/  BRA `(.L_x_11748) ;  /* 0x00000000001c7947 */ /* 0x000fea0003800000 */
.L_x_11775:
[----:B-----5:R-:W-:-:S06]  /*64e0*/  HADD2.F32 R2, -RZ, -R0.H0_H0 ;  /* 0xa0000000ff027230 */ /* 0x020fcc0000004100 */
[----:B------:R-:W0:Y:S02]  /*64f0*/  F2I.U64.TRUNC R2, R2 ;  /* 0x0000000200027311 */ /* 0x000e24000020d800 */
[----:B0-----:R2:W-:Y:S01]  /*6500*/  STG.E.64 desc[UR36][R16.64], R2 ;  /* 0x0000000210007986 */ /* 0x0015e2000c101b24 */
[----:B------:R-:W-:Y:S05]  /*6510*/  BRA `(.L_x_11748) ;  /* 0x00000000000c7947 */ /* 0x000fea0003800000 */
.L_x_11774:
[----:B-----5:R-:W-:-:S04]  /*6520*/  HADD2.F32 R0, -RZ, -R0.H0_H0 ;  /* 0xa0000000ff007230 */ /* 0x020fc80000004100 */
[----:B------:R-:W0:Y:S02]  /*6530*/  F2I.FTZ.U32.TRUNC.NTZ R3, R0 ;  /* 0x0000000000037305 */ /* 0x000e24000021f000 */
[----:B0-----:R0:W-:Y:S02]  /*6540*/  STG.E desc[UR36][R16.64], R3 ;  /* 0x0000000310007986 */ /* 0x0011e4000c101924 */
.L_x_11748:
[----:B------:R-:W-:-:S07]  /*6550*/  VIADD R19, R19, 0x80 ;  /* 0x0000008013137836 */ /* 0x000fce0000000000 */
.L_x_11708:
[----:B------:R-:W-:Y:S05]  /*6560*/  BSYNC B6 ;  /* 0x0000000000067941 */ /* 0x000fea0003800000 */
.L_x_11707:
        /* <DEDUP_REMOVED lines=307> */
.L_x_11779:
        /* <DEDUP_REMOVED lines=22> */
.L_x_11783:
[----:B------:R-:W2:Y:S02]  /*7a00*/  LDG.E.U8 R2, desc[UR36][R2.64] ;  /* 0x0000002402027981 */ /* 0x000ea4000c1e1100 */
[----:B--2---:R-:W-:-:S04]  /*7a10*/  I2FP.F32.U32 R0, R2 ;  /* 0x0000000200007245 */ /* 0x004fc80000201000 */
[----:B------:R-:W-:Y:S01]  /*7a20*/  F2FP.F16.F32.PACK_AB R0, RZ, R0 ;  /* 0x00000000ff00723e */ /* 0x000fe200000000ff */
[----:B------:R-:W-:Y:S06]  /*7a30*/  BRA `(.L_x_11785) ;  /* 0x0000000c00887947 */ /* 0x000fec0003800000 */
.L_x_11782:
        /* <DEDUP_REMOVED lines=10> */
.L_x_11787:
[----:B------:R-:W2:Y:S02]  /*7ae0*/  LDG.E R2, desc[UR36][R2.64] ;  /* 0x0000002402027981 */ /* 0x000ea4000c1e1900 */
[----:B--2---:R-:W-:-:S04]  /*7af0*/  I2FP.F32.S32 R0, R2 ;  /* 0x0000000200007245 */ /* 0x004fc80000201400 */
[----:B------:R-:W-:Y:S01]  /*7b00*/  F2FP.F16.F32.PACK_AB R0, RZ, R0 ;  /* 0x00000000ff00723e */ /* 0x000fe200000000ff */
[----:B------:R-:W-:Y:S06]  /*7b10*/  BRA `(.L_x_11785) ;  /* 0x0000000c00507947 */ /* 0x000fec0003800000 */
.L_x_11786:
[----:B------:R-:W2:Y:S02]  /*7b20*/  LDG.E.U16 R2, desc[UR36][R2.64] ;  /* 0x0000002402027981 */ /* 0x000ea4000c1e1500 */
[----:B--2---:R-:W0:Y:S02]  /*7b30*/  I2F.S16 R0, R2 ;  /* 0x0000000200007306 */ /* 0x004e240000101400 */
[----:B0-----:R-:W-:Y:S01]  /*7b40*/  F2FP.F16.F32.PACK_AB R0, RZ, R0 ;  /* 0x00000000ff00723e */ /* 0x001fe200000000ff */
[----:B------:R-:W-:Y:S06]  /*7b50*/  BRA `(.L_x_11785) ;  /* 0x0000000c00407947 */ /* 0x000fec0003800000 */
.L_x_11781:
        /* <DEDUP_REMOVED lines=9> */
.L_x_11789:
[----:B------:R1:W5:Y:S01]  /*7bf0*/  LDG.E.U16 R0, desc[UR36][R2.64] ;  /* 0x0000002402007981 */ /* 0x000362000c1e1500 */
[----:B------:R-:W-:Y:S05]  /*7c00*/  BRA `(.L_x_11785) ;  /* 0x0000000c00147947 */ /* 0x000fea0003800000 */
.L_x_11788:
        /* <DEDUP_REMOVED lines=9> */
.L_x_11791:
[----:B------:R0:W5:Y:S01]  /*7ca0*/  LDG.E.U16 R0, desc[UR36][R2.64] ;  /* 0x0000002402007981 */ /* 0x000162000c1e1500 */
[----:B------:R-:W-:Y:S05]  /*7cb0*/  BRA `(.L_x_11785) ;  /* 0x0000000800e87947 */ /* 0x000fea0003800000 */
.L_x_11790:
        /* <DEDUP_REMOVED lines=8> */
.L_x_11780:
        /* <DEDUP_REMOVED lines=13> */
.L_x_11794:
        /* <DEDUP_REMOVED lines=8> */
.L_x_11793:
        /* <DEDUP_REMOVED lines=28> */
.L_x_11796:
        /* <DEDUP_REMOVED lines=15> */
.L_x_11795:
[----:B------:R-:W2:Y:S02]  /*8140*/  LDG.E.U16 R0, desc[UR36][R2.64] ;  /* 0x0000002402007981 */ /* 0x000ea4000c1e1500 */
[----:B--2---:R-:W-:-:S05]  /*8150*/  IMAD.U32 R0, R0, 0x10000, RZ ;  /* 0x0001000000007824 */ /* 0x004fca00078e00ff */
[----:B------:R-:W-:Y:S01]  /*8160*/  F2FP.F16.F32.PACK_AB R0, RZ, R0 ;  /* 0x00000000ff00723e */ /* 0x000fe200000000ff */
[----:B------:R-:W-:Y:S06]  /*8170*/  BRA `(.L_x_11785) ;  /* 0x0000000400b87947 */ /* 0x000fec0003800000 */
.L_x_11792:
        /* <DEDUP_REMOVED lines=12> */
.L_x_11799:
        /* <DEDUP_REMOVED lines=21> */
.L_x_11803:
[----:B------:R-:W-:Y:S05]  /*8390*/  BSYNC B1 ;  /* 0x0000000000017941 */ /* 0x000fea0003800000 */
.L_x_11802:
[----:B------:R-:W-:Y:S01]  /*83a0*/  LEA R3, R0, 0x3b800000, 0x17 ;  /* 0x3b80000000037811 */ /* 0x000fe200078eb8ff */
[----:B------:R-:W-:-:S05]  /*83b0*/  IMAD.SHL.U32 R0, R2, 0x100000, RZ ;  /* 0x0010000002007824 */ /* 0x000fca00078e00ff */
[----:B------:R-:W-:-:S07]  /*83c0*/  LOP3.LUT R0, R3, R0, R4, 0xfe, !PT ;  /* 0x0000000003007212 */ /* 0x000fce00078efe04 */
.L_x_11801:
[----:B------:R-:W-:Y:S05]  /*83d0*/  BSYNC B0 ;  /* 0x0000000000007941 */ /* 0x000fea0003800000 */
.L_x_11800:
[----:B------:R-:W-:Y:S01]  /*83e0*/  F2FP.F16.F32.PACK_AB R0, RZ, R0 ;  /* 0x00000000ff00723e */ /* 0x000fe200000000ff */
[----:B------:R-:W-:Y:S06]  /*83f0*/  BRA `(.L_x_11785) ;  /* 0x0000000400187947 */ /* 0x000fec0003800000 */
.L_x_11798:
        /* <DEDUP_REMOVED lines=21> */
.L_x_11807:
[----:B------:R-:W-:Y:S05]  /*8550*/  BSYNC B1 ;  /* 0x0000000000017941 */ /* 0x000fea0003800000 */
.L_x_11806:
[----:B------:R-:W-:Y:S01]  /*8560*/  LEA R3, R0, 0x37800000, 0x17 ;  /* 0x3780000000037811 */ /* 0x000fe200078eb8ff */
[----:B------:R-:W-:-:S05]  /*8570*/  IMAD.SHL.U32 R0, R2, 0x200000, RZ ;  /* 0x0020000002007824 */ /* 0x000fca00078e00ff */
[----:B------:R-:W-:-:S07]  /*8580*/  LOP3.LUT R0, R3, R0, R4, 0xfe, !PT ;  /* 0x0000000003007212 */ /* 0x000fce00078efe04 */
.L_x_11805:
[----:B------:R-:W-:Y:S05]  /*8590*/  BSYNC B0 ;  /* 0x0000000000007941 */ /* 0x000fea0003800000 */
.L_x_11804:
[----:B------:R-:W-:Y:S01]  /*85a0*/  F2FP.F16.F32.PACK_AB R0, RZ, R0 ;  /* 0x00000000ff00723e */ /* 0x000fe200000000ff */
[----:B------:R-:W-:Y:S06]  /*85b0*/  BRA `(.L_x_11785) ;  /* 0x0000000000a87947 */ /* 0x000fec0003800000 */
.L_x_11797:
        /* <DEDUP_REMOVED lines=14> */
.L_x_11811:
[----:B------:R-:W-:Y:S05]  /*86a0*/  BSYNC B0 ;  /* 0x0000000000007941 */ /* 0x000fea0003800000 */
.L_x_11810:
[----:B------:R-:W-:Y:S01]  /*86b0*/  F2FP.F16.F32.PACK_AB R0, RZ, R0 ;  /* 0x00000000ff00723e */ /* 0x000fe200000000ff */
[----:B------:R-:W-:Y:S06]  /*86c0*/  BRA `(.L_x_11785) ;  /* 0x0000000000647947 */ /* 0x000fec0003800000 */
.L_x_11784:
        /* <DEDUP_REMOVED lines=16> */
.L_x_11812:
[----:B------:R-:W-:Y:S01]  /*87d0*/  PRMT R0, RZ, 0x7610, R0 ;  /* 0x00007610ff007816 */ /* 0x000fe20000000000 */
[----:B------:R-:W-:Y:S06]  /*87e0*/  BRA `(.L_x_11785) ;  /* 0x00000000001c7947 */ /* 0x000fec0003800000 */
.L_x_11809:
[----:B------:R-:W2:Y:S02]  /*87f0*/  LDG.E.64 R2, desc[UR36][R2.64] ;  /* 0x0000002402027981 */ /* 0x000ea4000c1e1b00 */
[----:B--2---:R-:W0:Y:S02]  /*8800*/  I2F.U64 R0, R2 ;  /* 0x0000000200007312 */ /* 0x004e240000301000 */
[----:B0-----:R-:W-:Y:S01]  /*8810*/  F2FP.F16.F32.PACK_AB R0, RZ, R0 ;  /* 0x00000000ff00723e */ /* 0x001fe200000000ff */
[----:B------:R-:W-:Y:S06]  /*8820*/  BRA `(.L_x_11785) ;  /* 0x00000000000c7947 */ /* 0x000fec0003800000 */
.L_x_11808:
[----:B------:R-:W2:Y:S02]  /*8830*/  LDG.E R2, desc[UR36][R2.64] ;  /* 0x0000002402027981 */ /* 0x000ea4000c1e1900 */
[----:B--2---:R-:W-:-:S04]  /*8840*/  I2FP.F32.U32 R0, R2 ;  /* 0x0000000200007245 */ /* 0x004fc80000201000 */
[----:B------:R-:W-:-:S07]  /*8850*/  F2FP.F16.F32.PACK_AB R0, RZ, R0 ;  /* 0x00000000ff00723e */ /* 0x000fce00000000ff */
.L_x_11785:
        /* <DEDUP_REMOVED lines=18> */
.L_x_11816:
[----:B------:R-:W-:-:S06]  /*8980*/  HADD2.F32 R3, -RZ, -R0.H0_H0 ;  /* 0xa0000000ff037230 */ /* 0x000fcc0000004100 */
[----:B------:R-:W0:Y:S02]  /*8990*/  F2I.S64.TRUNC R2, R3 ;  /* 0x0000000300027311 */ /* 0x000e24000020d900 */
[----:B0-----:R3:W-:Y:S01]  /*89a0*/  STG.E.U8 desc[UR36][R16.64], R2 ;  /* 0x0000000210007986 */ /* 0x0017e2000c101124 */
[----:B------:R-:W-:Y:S05]  /*89b0*/  BRA `(.L_x_11818) ;  /* 0x0000000c00847947 */ /* 0x000fea0003800000 */
.L_x_11815:
        /* <DEDUP_REMOVED lines=10> */
.L_x_11820:
[----:B------:R-:W-:-:S04]  /*8a60*/  HADD2.F32 R0, -RZ, -R0.H0_H0 ;  /* 0xa0000000ff007230 */ /* 0x000fc80000004100 */
[----:B------:R-:W0:Y:S02]  /*8a70*/  F2I.FTZ.TRUNC.NTZ R3, R0 ;  /* 0x0000000000037305 */ /* 0x000e24000021f100 */
[----:B0-----:R2:W-:Y:S01]  /*8a80*/  STG.E desc[UR36][R16.64], R3 ;  /* 0x0000000310007986 */ /* 0x0015e2000c101924 */
[----:B------:R-:W-:Y:S05]  /*8a90*/  BRA `(.L_x_11818) ;  /* 0x0000000c004c7947 */ /* 0x000fea0003800000 */
.L_x_11819:
[----:B------:R-:W-:-:S04]  /*8aa0*/  HADD2.F32 R0, -RZ, -R0.H0_H0 ;  /* 0xa0000000ff007230 */ /* 0x000fc80000004100 */
[----:B------:R-:W0:Y:S02]  /*8ab0*/  F2I.FTZ.TRUNC.NTZ R3, R0 ;  /* 0x0000000000037305 */ /* 0x000e24000021f100 */
[----:B0-----:R0:W-:Y:S01]  /*8ac0*/  STG.E.U16 desc[UR36][R16.64], R3 ;  /* 0x0000000310007986 */ /* 0x0011e2000c101524 */
[----:B------:R-:W-:Y:S05]  /*8ad0*/  BRA `(.L_x_11818) ;  /* 0x0000000c003c7947 */ /* 0x000fea0003800000 */
.L_x_11814:
        /* <DEDUP_REMOVED lines=9> */
.L_x_11822:
[----:B------:R0:W-:Y:S01]  /*8b70*/  STG.E.U16 desc[UR36][R16.64], R3 ;  /* 0x0000000310007986 */ /* 0x0001e2000c101524 */
[----:B------:R-:W-:Y:S05]  /*8b80*/  BRA `(.L_x_11818) ;  /* 0x0000000c00107947 */ /* 0x000fea0003800000 */
.L_x_11821:
        /* <DEDUP_REMOVED lines=10> */
.L_x_11824:
[----:B------:R-:W-:-:S05]  /*8c30*/  HADD2.F32 R0, -RZ, -R0.H0_H0 ;  /* 0xa0000000ff007230 */ /* 0x000fca0000004100 */
[----:B------:R-:W-:-:S04]  /*8c40*/  F2FP.F16.F32.PACK_AB R0, RZ, R0 ;  /* 0x00000000ff00723e */ /* 0x000fc800000000ff */
[----:B------:R-:W-:-:S05]  /*8c50*/  PRMT R0, R0, 0x5410, RZ ;  /* 0x0000541000007816 */ /* 0x000fca00000000ff */
[----:B------:R0:W-:Y:S01]  /*8c60*/  STG.E desc[UR36][R16.64], R0 ;  /* 0x0000000010007986 */ /* 0x0001e2000c101924 */
[----:B------:R-:W-:Y:S05]  /*8c70*/  BRA `(.L_x_11818) ;  /* 0x0000000800d47947 */ /* 0x000fea0003800000 */
.L_x_11823:
[----:B------:R-:W-:-:S05]  /*8c80*/  HADD2.F32 R2, -RZ, -R0.H0_H0 ;  /* 0xa0000000ff027230 */ /* 0x000fca0000004100 */
[----:B------:R-:W-:-:S06]  /*8c90*/  FMUL.FTZ R2, R2, 1 ;  /* 0x3f80000002027820 */ /* 0x000fcc0000410000 */
[----:B------:R-:W0:Y:S02]  /*8ca0*/  F2F.F64.F32 R2, R2 ;  /* 0x0000000200027310 */ /* 0x000e240000201800 */
[----:B0-----:R0:W-:Y:S01]  /*8cb0*/  STG.E.64 desc[UR36][R16.64], R2 ;  /* 0x0000000210007986 */ /* 0x0011e2000c101b24 */
[----:B------:R-:W-:Y:S05]  /*8cc0*/  BRA `(.L_x_11818) ;  /* 0x0000000800c07947 */ /* 0x000fea0003800000 */
.L_x_11813:
        /* <DEDUP_REMOVED lines=13> */
.L_x_11827:
[----:B-----5:R-:W-:Y:S01]  /*8da0*/  HADD2.F32 R0, -RZ, -R0.H0_H0 ;  /* 0xa0000000ff007230 */ /* 0x020fe20000004100 */
[----:B------:R-:W-:-:S04]  /*8db0*/  CS2R R6, SRZ ;  /* 0x0000000000067805 */ /* 0x000fc8000001ff00 */
[----:B------:R-:W-:-:S04]  /*8dc0*/  FMUL.FTZ R0, R0, 1 ;  /* 0x3f80000000007820 */ /* 0x000fc80000410000 */
[----:B------:R-:W0:Y:S02]  /*8dd0*/  F2F.F64.F32 R4, R0 ;  /* 0x0000000000047310 */ /* 0x000e240000201800 */
[----:B0-----:R0:W-:Y:S01]  /*8de0*/  STG.E.128 desc[UR36][R16.64], R4 ;  /* 0x0000000410007986 */ /* 0x0011e2000c101d24 */
[----:B------:R-:W-:Y:S05]  /*8df0*/  BRA `(.L_x_11818) ;  /* 0x0000000800747947 */ /* 0x000fea0003800000 */
.L_x_11826:
        /* <DEDUP_REMOVED lines=21> */
.L_x_11831:
[----:B------:R-:W-:Y:S05]  /*8f50*/  BSYNC B0 ;  /* 0x0000000000007941 */ /* 0x000fea0003800000 */
.L_x_11830:
[----:B------:R-:W-:-:S05]  /*8f60*/  LOP3.LUT R3, R0, R3, RZ, 0xfc, !PT ;  /* 0x0000000300037212 */ /* 0x000fca00078efcff */
[----:B------:R0:W-:Y:S01]  /*8f70*/  STG.E.U8 desc[UR36][R16.64], R3 ;  /* 0x0000000310007986 */ /* 0x0001e2000c101124 */
[----:B------:R-:W-:Y:S05]  /*8f80*/  BRA `(.L_x_11818) ;  /* 0x0000000800107947 */ /* 0x000fea0003800000 */
.L_x_11829:
        /* <DEDUP_REMOVED lines=13> */
.L_x_11833:
[----:B------:R-:W-:Y:S01]  /*9060*/  IMAD.MOV.U32 R0, RZ, RZ, 0x7f ;  /* 0x0000007fff007424 */ /* 0x000fe200078e00ff */
[----:B------:R-:W-:-:S04]  /*9070*/  ISETP.GT.U32.AND P0, PT, R2, 0x7f800000, PT ;  /* 0x7f8000000200780c */ /* 0x000fc80003f04070 */
[----:B------:R-:W-:-:S09]  /*9080*/  SEL R0, R0, 0x7c, P0 ;  /* 0x0000007c00007807 */ /* 0x000fd20000000000 */
.L_x_11834:
[----:B------:R-:W-:Y:S05]  /*9090*/  BSYNC B0 ;  /* 0x0000000000007941 */ /* 0x000fea0003800000 */
.L_x_11832:
[----:B------:R-:W-:-:S04]  /*90a0*/  LOP3.LUT R2, R3, 0x80000000, RZ, 0xc0, !PT ;  /* 0x8000000003027812 */ /* 0x000fc800078ec0ff */
[----:B------:R-:W-:-:S04]  /*90b0*/  SHF.R.U32.HI R3, RZ, 0x18, R2 ;  /* 0x00000018ff037819 */ /* 0x000fc80000011602 */
[----:B------:R-:W-:-:S05]  /*90c0*/  LOP3.LUT R3, R0, R3, RZ, 0xfc, !PT ;  /* 0x0000000300037212 */ /* 0x000fca00078efcff */
[----:B------:R0:W-:Y:S01]  /*90d0*/  STG.E.U8 desc[UR36][R16.64], R3 ;  /* 0x0000000310007986 */ /* 0x0001e2000c101124 */
[----:B------:R-:W-:Y:S05]  /*90e0*/  BRA `(.L_x_11818) ;  /* 0x0000000400b87947 */ /* 0x000fea0003800000 */
.L_x_11828:
[----:B-----5:R-:W-:-:S05]  /*90f0*/  HADD2.F32 R0, -RZ, -R0.H0_H0 ;  /* 0xa0000000ff007230 */ /* 0x020fca0000004100 */
[----:B------:R-:W-:-:S05]  /*9100*/  F2FP.BF16.F32.PACK_AB R0, RZ, R0 ;  /* 0x00000000ff00723e */ /* 0x000fca00000010ff */
[----:B------:R0:W-:Y:S01]  /*9110*/  STG.E.U16 desc[UR36][R16.64], R0 ;  /* 0x0000000010007986 */ /* 0x0001e2000c101524 */
[----:B------:R-:W-:Y:S05]  /*9120*/  BRA `(.L_x_11818) ;  /* 0x0000000400a87947 */ /* 0x000fea0003800000 */
.L_x_11825:
        /* <DEDUP_REMOVED lines=12> */
.L_x_11837:
        /* <DEDUP_REMOVED lines=17> */
.L_x_11840:
[----:B------:R-:W-:-:S04]  /*9300*/  LOP3.LUT R2, R3, 0x80000000, RZ, 0xc0, !PT ;  /* 0x8000000003027812 */ /* 0x000fc800078ec0ff */
[----:B------:R-:W-:-:S04]  /*9310*/  SHF.R.U32.HI R3, RZ, 0x18, R2 ;  /* 0x00000018ff037819 */ /* 0x000fc80000011602 */
[----:B------:R-:W-:-:S04]  /*9320*/  LOP3.LUT R0, R0, R3, RZ, 0xfc, !PT ;  /* 0x0000000300007212 */ /* 0x000fc800078efcff */
[----:B------:R-:W-:-:S07]  /*9330*/  PRMT R8, R0, 0x7610, R8 ;  /* 0x0000761000087816 */ /* 0x000fce0000000008 */
.L_x_11839:
[----:B------:R-:W-:Y:S05]  /*9340*/  BSYNC B0 ;  /* 0x0000000000007941 */ /* 0x000fea0003800000 */
.L_x_11838:
[----:B------:R0:W-:Y:S01]  /*9350*/  STG.E.U8 desc[UR36][R16.64], R8 ;  /* 0x0000000810007986 */ /* 0x0001e2000c101124 */
[----:B------:R-:W-:Y:S05]  /*9360*/  BRA `(.L_x_11818) ;  /* 0x0000000400187947 */ /* 0x000fea0003800000 */
.L_x_11836:
        /* <DEDUP_REMOVED lines=17> */
.L_x_11843:
[----:B------:R-:W-:-:S04]  /*9480*/  LOP3.LUT R2, R3, 0x80000000, RZ, 0xc0, !PT ;  /* 0x8000000003027812 */ /* 0x000fc800078ec0ff */
[----:B------:R-:W-:-:S04]  /*9490*/  SHF.R.U32.HI R3, RZ, 0x18, R2 ;  /* 0x00000018ff037819 */ /* 0x000fc80000011602 */
[----:B------:R-:W-:-:S04]  /*94a0*/  LOP3.LUT R0, R0, R3, RZ, 0xfc, !PT ;  /* 0x0000000300007212 */ /* 0x000fc800078efcff */
[----:B------:R-:W-:-:S07]  /*94b0*/  PRMT R8, R0, 0x7610, R8 ;  /* 0x0000761000087816 */ /* 0x000fce0000000008 */
.L_x_11842:
[----:B------:R-:W-:Y:S05]  /*94c0*/  BSYNC B0 ;  /* 0x0000000000007941 */ /* 0x000fea0003800000 */
.L_x_11841:
[----:B------:R0:W-:Y:S01]  /*94d0*/  STG.E.U8 desc[UR36][R16.64], R8 ;  /* 0x0000000810007986 */ /* 0x0001e2000c101124 */
[----:B------:R-:W-:Y:S05]  /*94e0*/  BRA `(.L_x_11818) ;  /* 0x0000000000b87947 */ /* 0x000fea0003800000 */
.L_x_11835:
        /* <DEDUP_REMOVED lines=22> */
.L_x_11817:
        /* <DEDUP_REMOVED lines=16> */
.L_x_11846:
[----:B------:R-:W-:Y:S05]  /*9750*/  BRA `(.L_x_11818) ;  /* 0x00000000001c7947 */ /* 0x000fea0003800000 */
.L_x_11845:
[----:B-----5:R-:W-:-:S06]  /*9760*/  HADD2.F32 R2, -RZ, -R0.H0_H0 ;  /* 0xa0000000ff027230 */ /* 0x020fcc0000004100 */
[----:B------:R-:W0:Y:S02]  /*9770*/  F2I.U64.TRUNC R2, R2 ;  /* 0x0000000200027311 */ /* 0x000e24000020d800 */
[----:B0-----:R0:W-:Y:S01]  /*9780*/  STG.E.64 desc[UR36][R16.64], R2 ;  /* 0x0000000210007986 */ /* 0x0011e2000c101b24 */
[----:B------:R-:W-:Y:S05]  /*9790*/  BRA `(.L_x_11818) ;  /* 0x00000000000c7947 */ /* 0x000fea0003800000 */
.L_x_11844:
[----:B-----5:R-:W-:-:S04]  /*97a0*/  HADD2.F32 R0, -RZ, -R0.H0_H0 ;  /* 0xa0000000ff007230 */ /* 0x020fc80000004100 */
[----:B------:R-:W0:Y:S02]  /*97b0*/  F2I.FTZ.U32.TRUNC.NTZ R3, R0 ;  /* 0x0000000000037305 */ /* 0x000e24000021f000 */
[----:B0-----:R0:W-:Y:S02]  /*97c0*/  STG.E desc[UR36][R16.64], R3 ;  /* 0x0000000310007986 */ /* 0x0011e4000c101924 */
.L_x_11818:
[----:B------:R-:W-:-:S07]  /*97d0*/  VIADD R19, R19, 0x80 ;  /* 0x0000008013137836 */ /* 0x000fce0000000000 */
.L_x_11778:
[----:B------:R-:W-:Y:S05]  /*97e0*/  BSYNC B6 ;  /* 0x0000000000067941 */ /* 0x000fea0003800000 */
.L_x_11777:
        /* <DEDUP_REMOVED lines=306> */
.L_x_11847:
        /* <DEDUP_REMOVED lines=22> */
.L_x_11851:
[----:B------:R-:W2:Y:S02]  /*ac70*/  LDG.E.U8 R2, desc[UR36][R2.64] ;  /* 0x0000002402027981 */ /* 0x000ea4000c1e1100 */
[----:B--2---:R-:W-:-:S04]  /*ac80*/  I2FP.F32.U32 R0, R2 ;  /* 0x0000000200007245 */ /* 0x004fc80000201000 */
[----:B------:R-:W-:Y:S01]  /*ac90*/  F2FP.F16.F32.PACK_AB R0, RZ, R0 ;  /* 0x00000000ff00723e */ /* 0x000fe200000000ff */
[----:B------:R-:W-:Y:S06]  /*aca0*/  BRA `(.L_x_11853) ;  /* 0x0000000c00887947 */ /* 0x000fec0003800000 */
.L_x_11850:
        /* <DEDUP_REMOVED lines=10> */
.L_x_11855:
[----:B------:R-:W2:Y:S02]  /*ad50*/  LDG.E R2, desc[UR36][R2.64] ;  /* 0x0000002402027981 */ /* 0x000ea4000c1e1900 */
[----:B--2---:R-:W-:-:S04]  /*ad60*/  I2FP.F32.S32 R0, R2 ;  /* 0x0000000200007245 */ /* 0x004fc80000201400 */
[----:B------:R-:W-:Y:S01]  /*ad70*/  F2FP.F16.F32.PACK_AB R0, RZ, R0 ;  /* 0x00000000ff00723e */ /* 0x000fe200000000ff */
[----:B------:R-:W-:Y:S06]  /*ad80*/  BRA `(.L_x_11853) ;  /* 0x0000000c00507947 */ /* 0x000fec0003800000 */
.L_x_11854:
[----:B------:R-:W2:Y:S02]  /*ad90*/  LDG.E.U16 R2, desc[UR36][R2.64] ;  /* 0x0000002402027981 */ /* 0x000ea4000c1e1500 */
[----:B--2---:R-:W0:Y:S02]  /*ada0*/  I2F.S16 R0, R2 ;  /* 0x0000000200007306 */ /* 0x004e240000101400 */
[----:B0-----:R-:W-:Y:S01]  /*adb0*/  F2FP.F16.F32.PACK_AB R0, RZ, R0 ;  /* 0x00000000ff00723e */ /* 0x001fe200000000ff */
[----:B------:R-:W-:Y:S06]  /*adc0*/  BRA `(.L_x_11853) ;  /* 0x0000000c00407947 */ /* 0x000fec0003800000 */
.L_x_11849:
        /* <DEDUP_REMOVED lines=9> */
.L_x_11857:
[----:B------:R1:W5:Y:S01]  /*ae60*/  LDG.E.U16 R0, desc[UR36][R2.64] ;  /* 0x0000002402007981 */ /* 0x000362000c1e1500 */
[----:B------:R-:W-:Y:S05]  /*ae70*/  BRA `(.L_x_11853) ;  /* 0x0000000c00147947 */ /* 0x000fea0003800000 */
.L_x_11856:
        /* <DEDUP_REMOVED lines=9> */
.L_x_11859:
[----:B------:R0:W5:Y:S01]  /*af10*/  LDG.E.U16 R0, desc[UR36][R2.64] ;  /* 0x0000002402007981 */ /* 0x000162000c1e1500 */
[----:B------:R-:W-:Y:S05]  /*af20*/  BRA `(.L_x_11853) ;  /* 0x0000000800e87947 */ /* 0x000fea0003800000 */
.L_x_11858:
        /* <DEDUP_REMOVED lines=8> */
.L_x_11848:
        /* <DEDUP_REMOVED lines=13> */
.L_x_11862:
        /* <DEDUP_REMOVED lines=8> */
.L_x_11861:
        /* <DEDUP_REMOVED lines=28> */
.L_x_11864:
        /* <DEDUP_REMOVED lines=15> */
.L_x_11863:
[----:B------:R-:W2:Y:S02]  /*b3b0*/  LDG.E.U16 R0, desc[UR36][R2.64] ;  /* 0x0000002402007981 */ /* 0x000ea4000c1e1500 */
[----:B--2---:R-:W-:-:S05]  /*b3c0*/  IMAD.U32 R0, R0, 0x10000, RZ ;  /* 0x0001000000007824 */ /* 0x004fca00078e00ff */
[----:B------:R-:W-:Y:S01]  /*b3d0*/  F2FP.F16.F32.PACK_AB R0, RZ, R0 ;  /* 0x00000000ff00723e */ /* 0x000fe200000000ff */
[----:B------:R-:W-:Y:S06]  /*b3e0*/  BRA `(.L_x_11853) ;  /* 0x0000000400b87947 */ /* 0x000fec0003800000 */
.L_x_11860:
        /* <DEDUP_REMOVED lines=12> */
.L_x_11867:
        /* <DEDUP_REMOVED lines=21> */
.L_x_11871:
[----:B------:R-:W-:Y:S05]  /*b600*/  BSYNC B1 ;  /* 0x0000000000017941 */ /* 0x000fea0003800000 */
.L_x_11870:
[----:B------:R-:W-:Y:S01]  /*b610*/  LEA R3, R0, 0x3b800000, 0x17 ;  /* 0x3b80000000037811 */ /* 0x000fe200078eb8ff */
[----:B------:R-:W-:-:S05]  /*b620*/  IMAD.SHL.U32 R0, R2, 0x100000, RZ ;  /* 0x0010000002007824 */ /* 0x000fca00078e00ff */
[----:B------:R-:W-:-:S07]  /*b630*/  LOP3.LUT R0, R3, R0, R4, 0xfe, !PT ;  /* 0x0000000003007212 */ /* 0x000fce00078efe04 */
.L_x_11869:
[----:B------:R-:W-:Y:S05]  /*b640*/  BSYNC B0 ;  /* 0x0000000000007941 */ /* 0x000fea0003800000 */
.L_x_11868:
[----:B------:R-:W-:Y:S01]  /*b650*/  F2FP.F16.F32.PACK_AB R0, RZ, R0 ;  /* 0x00000000ff00723e */ /* 0x000fe200000000ff */
[----:B------:R-:W-:Y:S06]  /*b660*/  BRA `(.L_x_11853) ;  /* 0x0000000400187947 */ /* 0x000fec0003800000 */
.L_x_11866:
        /* <DEDUP_REMOVED lines=21> */
.L_x_11875:
[----:B------:R-:W-:Y:S05]  /*b7c0*/  BSYNC B1 ;  /* 0x0000000000017941 */ /* 0x000fea0003800000 */
.L_x_11874:
[----:B------:R-:W-:Y:S01]  /*b7d0*/  LEA R3, R0, 0x37800000, 0x17 ;  /* 0x3780000000037811 */ /* 0x000fe200078eb8ff */
[----:B------:R-:W-:-:S05]  /*b7e0*/  IMAD.SHL.U32 R0, R2, 0x200000, RZ ;  /* 0x0020000002007824 */ /* 0x000fca00078e00ff */
[----:B------:R-:W-:-:S07]  /*b7f0*/  LOP3.LUT R0, R3, R0, R4, 0xfe, !PT ;  /* 0x0000000003007212 */ /* 0x000fce00078efe04 */
.L_x_11873:
[----:B------:R-:W-:Y:S05]  /*b800*/  BSYNC B0 ;  /* 0x0000000000007941 */ /* 0x000fea0003800000 */
.L_x_11872:
[----:B------:R-:W-:Y:S01]  /*b810*/  F2FP.F16.F32.PACK_AB R0, RZ, R0 ;  /* 0x00000000ff00723e */ /* 0x000fe200000000ff */
[----:B------:R-:W-:Y:S06]  /*b820*/  BRA `(.L_x_11853) ;  /* 0x0000000000a87947 */ /* 0x000fec0003800000 */
.L_x_11865:
        /* <DEDUP_REMOVED lines=14> */
.L_x_11879:
[----:B------:R-:W-:Y:S05]  /*b910*/  BSYNC B0 ;  /* 0x0000000000007941 */ /* 0x000fea0003800000 */
.L_x_11878:
[----:B------:R-:W-:Y:S01]  /*b920*/  F2FP.F16.F32.PACK_AB R0, RZ, R0 ;  /* 0x00000000ff00723e */ /* 0x000fe200000000ff */
[----:B------:R-:W-:Y:S06]  /*b930*/  BRA `(.L_x_11853) ;  /* 0x0000000000647947 */ /* 0x000fec0003800000 */
.L_x_11852:
        /* <DEDUP_REMOVED lines=16> */
.L_x_11880:
[----:B------:R-:W-:Y:S01]  /*ba40*/  PRMT R0, RZ, 0x7610, R0 ;  /* 0x00007610ff007816 */ /* 0x000fe20000000000 */
[----:B------:R-:W-:Y:S06]  /*ba50*/  BRA `(.L_x_11853) ;  /* 0x00000000001c7947 */ /* 0x000fec0003800000 */
.L_x_11877:
[----:B------:R-:W2:Y:S02]  /*ba60*/  LDG.E.64 R2, desc[UR36][R2.64] ;  /* 0x0000002402027981 */ /* 0x000ea4000c1e1b00 */
[----:B--2---:R-:W0:Y:S02]  /*ba70*/  I2F.U64 R0, R2 ;  /* 0x0000000200007312 */ /* 0x004e240000301000 */
[----:B0-----:R-:W-:Y:S01]  /*ba80*/  F2FP.F16.F32.PACK_AB R0, RZ, R0 ;  /* 0x00000000ff00723e */ /* 0x001fe200000000ff */
[----:B------:R-:W-:Y:S06]  /*ba90*/  BRA `(.L_x_11853) ;  /* 0x00000000000c7947 */ /* 0x000fec0003800000 */
.L_x_11876:
[----:B------:R-:W2:Y:S02]  /*baa0*/  LDG.E R2, desc[UR36][R2.64] ;  /* 0x0000002402027981 */ /* 0x000ea4000c1e1900 */
[----:B--2---:R-:W-:-:S04]  /*bab0*/  I2FP.F32.U32 R0, R2 ;  /* 0x0000000200007245 */ /* 0x004fc80000201000 */
[----:B------:R-:W-:-:S07]  /*bac0*/  F2FP.F16.F32.PACK_AB R0, RZ, R0 ;  /* 0x00000000ff00723e */ /* 0x000fce00000000ff */
.L_x_11853:
        /* <DEDUP_REMOVED lines=16> */
[----:B0-----:R-:W-:Y:S01]  /*bbd0*/  STG.E.U8 desc[UR36][R16.64], R3 ;  /* 0x0000000310007986 */ /* 0x001fe2000c101124 */
[----:B------:R-:W-:Y:S05]  /*bbe0*/  EXIT ;  /* 0x000000000000794d */ /* 0x000fea0003800000 */
.L_x_11884:
[----:B------:R-:W-:-:S06]  /*bbf0*/  HADD2.F32 R3, -RZ, -R0.H0_H0 ;  /* 0xa0000000ff037230 */ /* 0x000fcc0000004100 */
[----:B------:R-:W0:Y:S02]  /*bc00*/  F2I.S64.TRUNC R2, R3 ;  /* 0x0000000300027311 */ /* 0x000e24000020d900 */
[----:B0-----:R-:W-:Y:S01]  /*bc10*/  STG.E.U8 desc[UR36][R16.64], R2 ;  /* 0x0000000210007986 */ /* 0x001fe2000c101124 */
[----:B------:R-:W-:Y:S05]  /*bc20*/  EXIT ;  /* 0x000000000000794d */ /* 0x000fea0003800000 */
.L_x_11883:
        /* <DEDUP_REMOVED lines=8> */
[----:B0-----:R-:W-:Y:S01]  /*bcb0*/  STG.E.64 desc[UR36][R16.64], R2 ;  /* 0x0000000210007986 */ /* 0x001fe2000c101b24 */
[----:B------:R-:W-:Y:S05]  /*bcc0*/  EXIT ;  /* 0x000000000000794d */ /* 0x000fea0003800000 */
.L_x_11887:
[----:B------:R-:W-:-:S04]  /*bcd0*/  HADD2.F32 R0, -RZ, -R0.H0_H0 ;  /* 0xa0000000ff007230 */ /* 0x000fc80000004100 */
[----:B------:R-:W0:Y:S02]  /*bce0*/  F2I.FTZ.TRUNC.NTZ R3, R0 ;  /* 0x0000000000037305 */ /* 0x000e24000021f100 */
[----:B0-----:R-:W-:Y:S01]  /*bcf0*/  STG.E desc[UR36][R16.64], R3 ;  /* 0x0000000310007986 */ /* 0x001fe2000c101924 */
[----:B------:R-:W-:Y:S05]  /*bd00*/  EXIT ;  /* 0x000000000000794d */ /* 0x000fea0003800000 */
.L_x_11886:
[----:B------:R-:W-:-:S04]  /*bd10*/  HADD2.F32 R0, -RZ, -R0.H0_H0 ;  /* 0xa0000000ff007230 */ /* 0x000fc80000004100 */
[----:B------:R-:W0:Y:S02]  /*bd20*/  F2I.FTZ.TRUNC.NTZ R3, R0 ;  /* 0x0000000000037305 */ /* 0x000e24000021f100 */
[----:B0-----:R-:W-:Y:S01]  /*bd30*/  STG.E.U16 desc[UR36][R16.64], R3 ;  /* 0x0000000310007986 */ /* 0x001fe2000c101524 */
[----:B------:R-:W-:Y:S05]  /*bd40*/  EXIT ;  /* 0x000000000000794d */ /* 0x000fea0003800000 */
.L_x_11882:
[----:B------:R-:W-:-:S13]  /*bd50*/  ISETP.GT.AND P0, PT, R2, 0x6, PT ;  /* 0x000000060200780c */ /* 0x000fda0003f04270 */
[----:B------:R-:W-:Y:S05]  /*bd60*/  @P0 BRA `(.L_x_11888) ;  /* 0x0000000000240947 */ /* 0x000fea0003800000 */
[----:B------:R-:W-:-:S13]  /*bd70*/  ISETP.NE.AND P0, PT, R2, 0x5, PT ;  /* 0x000000050200780c */ /* 0x000fda0003f05270 */
[----:B------:R-:W-:Y:S05]  /*bd80*/  @!P0 BRA `(.L_x_11889) ;  /* 0x0000000000148947 */ /* 0x000fea0003800000 */
[----:B------:R-:W-:-:S13]  /*bd90*/  ISETP.NE.AND P0, PT, R2, 0x6, PT ;  /* 0x000000060200780c */ /* 0x000fda0003f05270 */
[----:B------:R-:W-:Y:S05]  /*bda0*/  @P0 BRA `(.L_x_11885) ;  /* 0x0000000800c40947 */ /* 0x000fea0003800000 */
[----:B------:R-:W-:-:S05]  /*bdb0*/  HADD2.F32 R3, -RZ, -R0.H0_H0 ;  /* 0xa0000000ff037230 */ /* 0x000fca0000004100 */
[----:B------:R-:W-:Y:S01]  /*bdc0*/  STG.E desc[UR36][R16.64], R3 ;  /* 0x0000000310007986 */ /* 0x000fe2000c101924 */
[----:B------:R-:W-:Y:S05]  /*bdd0*/  EXIT ;  /* 0x000000000000794d */ /* 0x000fea0003800000 */
.L_x_11889:
[----:B------:R-:W-:Y:S01]  /*bde0*/  STG.E.U16 desc[UR36][R16.64], R3 ;  /* 0x0000000310007986 */ /* 0x000fe2000c101524 */
[----:B------:R-:W-:Y:S05]  /*bdf0*/  EXIT ;  /* 0x000000000000794d */ /* 0x000fea0003800000 */
.L_x_11888:
        /* <DEDUP_REMOVED lines=8> */
[----:B------:R-:W-:Y:S01]  /*be80*/  STG.E.64 desc[UR36][R16.64], R2 ;  /* 0x0000000210007986 */ /* 0x000fe2000c101b24 */
[----:B------:R-:W-:Y:S05]  /*be90*/  EXIT ;  /* 0x000000000000794d */ /* 0x000fea0003800000 */
.L_x_11891:
[----:B------:R-:W-:-:S05]  /*bea0*/  HADD2.F32 R0, -RZ, -R0.H0_H0 ;  /* 0xa0000000ff007230 */ /* 0x000fca0000004100 */
[----:B------:R-:W-:-:S04]  /*beb0*/  F2FP.F16.F32.PACK_AB R0, RZ, R0 ;  /* 0x00000000ff00723e */ /* 0x000fc800000000ff */
[----:B------:R-:W-:-:S05]  /*bec0*/  PRMT R0, R0, 0x5410, RZ ;  /* 0x0000541000007816 */ /* 0x000fca00000000ff */
[----:B------:R-:W-:Y:S01]  /*bed0*/  STG.E desc[UR36][R16.64], R0 ;  /* 0x0000000010007986 */ /* 0x000fe2000c101924 */
[----:B------:R-:W-:Y:S05]  /*bee0*/  EXIT ;  /* 0x000000000000794d */ /* 0x000fea0003800000 */
.L_x_11890:
[----:B------:R-:W-:-:S05]  /*bef0*/  HADD2.F32 R2, -RZ, -R0.H0_H0 ;  /* 0xa0000000ff027230 */ /* 0x000fca0000004100 */
[----:B------:R-:W-:-:S06]  /*bf00*/  FMUL.FTZ R2, R2, 1 ;  /* 0x3f80000002027820 */ /* 0x000fcc0000410000 */
[----:B------:R-:W0:Y:S02]  /*bf10*/  F2F.F64.F32 R2, R2 ;  /* 0x0000000200027310 */ /* 0x000e240000201800 */
[----:B0-----:R-:W-:Y:S01]  /*bf20*/  STG.E.64 desc[UR36][R16.64], R2 ;  /* 0x0000000210007986 */ /* 0x001fe2000c101b24 */
[----:B------:R-:W-:Y:S05]  /*bf30*/  EXIT ;  /* 0x000000000000794d */ /* 0x000fea0003800000 */
.L_x_11881:
        /* <DEDUP_REMOVED lines=11> */
[----:B------:R-:W-:Y:S01]  /*bff0*/  STG.E.U8 desc[UR36][R16.64], R3 ;  /* 0x0000000310007986 */ /* 0x000fe2000c101124 */
[----:B------:R-:W-:Y:S05]  /*c000*/  EXIT ;  /* 0x000000000000794d */ /* 0x000fea0003800000 */
.L_x_11894:
[----:B-----5:R-:W-:Y:S01]  /*c010*/  HADD2.F32 R0, -RZ, -R0.H0_H0 ;  /* 0xa0000000ff007230 */ /* 0x020fe20000004100 */
[----:B------:R-:W-:-:S04]  /*c020*/  CS2R R6, SRZ ;  /* 0x0000000000067805 */ /* 0x000fc8000001ff00 */
[----:B------:R-:W-:-:S04]  /*c030*/  FMUL.FTZ R0, R0, 1 ;  /* 0x3f80000000007820 */ /* 0x000fc80000410000 */
[----:B------:R-:W0:Y:S02]  /*c040*/  F2F.F64.F32 R4, R0 ;  /* 0x0000000000047310 */ /* 0x000e240000201800 */
[----:B0-----:R-:W-:Y:S01]  /*c050*/  STG.E.128 desc[UR36][R16.64], R4 ;  /* 0x0000000410007986 */ /* 0x001fe2000c101d24 */
[----:B------:R-:W-:Y:S05]  /*c060*/  EXIT ;  /* 0x000000000000794d */ /* 0x000fea0003800000 */
.L_x_11893:
        /* <DEDUP_REMOVED lines=21> */
.L_x_11898:
[----:B------:R-:W-:Y:S05]  /*c1c0*/  BSYNC B0 ;  /* 0x0000000000007941 */ /* 0x000fea0003800000 */
.L_x_11897:
[----:B------:R-:W-:-:S05]  /*c1d0*/  LOP3.LUT R3, R0, R3, RZ, 0xfc, !PT ;  /* 0x0000000300037212 */ /* 0x000fca00078efcff */
[----:B------:R-:W-:Y:S01]  /*c1e0*/  STG.E.U8 desc[UR36][R16.64], R3 ;  /* 0x0000000310007986 */ /* 0x000fe2000c101124 */
[----:B------:R-:W-:Y:S05]  /*c1f0*/  EXIT ;  /* 0x000000000000794d */ /* 0x000fea0003800000 */
.L_x_11896:
        /* <DEDUP_REMOVED lines=13> */
.L_x_11900:
[----:B------:R-:W-:Y:S01]  /*c2d0*/  IMAD.MOV.U32 R0, RZ, RZ, 0x7f ;  /* 0x0000007fff007424 */ /* 0x000fe200078e00ff */
[----:B------:R-:W-:-:S04]  /*c2e0*/  ISETP.GT.U32.AND P0, PT, R2, 0x7f800000, PT ;  /* 0x7f8000000200780c */ /* 0x000fc80003f04070 */
[----:B------:R-:W-:-:S09]  /*c2f0*/  SEL R0, R0, 0x7c, P0 ;  /* 0x0000007c00007807 */ /* 0x000fd20000000000 */
.L_x_11901:
[----:B------:R-:W-:Y:S05]  /*c300*/  BSYNC B0 ;  /* 0x0000000000007941 */ /* 0x000fea0003800000 */
.L_x_11899:
[----:B------:R-:W-:-:S04]  /*c310*/  LOP3.LUT R2, R3, 0x80000000, RZ, 0xc0, !PT ;  /* 0x8000000003027812 */ /* 0x000fc800078ec0ff */
[----:B------:R-:W-:-:S04]  /*c320*/  SHF.R.U32.HI R3, RZ, 0x18, R2 ;  /* 0x00000018ff037819 */ /* 0x000fc80000011602 */
[----:B------:R-:W-:-:S05]  /*c330*/  LOP3.LUT R3, R0, R3, RZ, 0xfc, !PT ;  /* 0x0000000300037212 */ /* 0x000fca00078efcff */
[----:B------:R-:W-:Y:S01]  /*c340*/  STG.E.U8 desc[UR36][R16.64], R3 ;  /* 0x0000000310007986 */ /* 0x000fe2000c101124 */
[----:B------:R-:W-:Y:S05]  /*c350*/  EXIT ;  /* 0x000000000000794d */ /* 0x000fea0003800000 */
.L_x_11895:
[----:B-----5:R-:W-:-:S05]  /*c360*/  HADD2.F32 R0, -RZ, -R0.H0_H0 ;  /* 0xa0000000ff007230 */ /* 0x020fca0000004100 */
[----:B------:R-:W-:-:S05]  /*c370*/  F2FP.BF16.F32.PACK_AB R0, RZ, R0 ;  /* 0x00000000ff00723e */ /* 0x000fca00000010ff */
[----:B------:R-:W-:Y:S01]  /*c380*/  STG.E.U16 desc[UR36][R16.64], R0 ;  /* 0x0000000010007986 */ /* 0x000fe2000c101524 */
[----:B------:R-:W-:Y:S05]  /*c390*/  EXIT ;  /* 0x000000000000794d */ /* 0x000fea0003800000 */
.L_x_11892:
        /* <DEDUP_REMOVED lines=10> */
[----:B0-----:R-:W-:Y:S01]  /*c440*/  STG.E.U16 desc[UR36][R16.64], R3 ;  /* 0x0000000310007986 */ /* 0x001fe2000c101524 */
[----:B------:R-:W-:Y:S05]  /*c450*/  EXIT ;  /* 0x000000000000794d */ /* 0x000fea0003800000 */
.L_x_11904:
        /* <DEDUP_REMOVED lines=17> */
.L_x_11907:
[----:B------:R-:W-:-:S04]  /*c570*/  LOP3.LUT R2, R3, 0x80000000, RZ, 0xc0, !PT ;  /* 0x8000000003027812 */ /* 0x000fc800078ec0ff */
[----:B------:R-:W-:-:S04]  /*c580*/  SHF.R.U32.HI R3, RZ, 0x18, R2 ;  /* 0x00000018ff037819 */ /* 0x000fc80000011602 */
[----:B------:R-:W-:-:S04]  /*c590*/  LOP3.LUT R0, R0, R3, RZ, 0xfc, !PT ;  /* 0x0000000300007212 */ /* 0x000fc800078efcff */
[----:B------:R-:W-:-:S07]  /*c5a0*/  PRMT R8, R0, 0x7610, R8 ;  /* 0x0000761000087816 */ /* 0x000fce0000000008 */
.L_x_11906:
[----:B------:R-:W-:Y:S05]  /*c5b0*/  BSYNC B0 ;  /* 0x0000000000007941 */ /* 0x000fea0003800000 */
.L_x_11905:
[----:B------:R-:W-:Y:S01]  /*c5c0*/  STG.E.U8 desc[UR36][R16.64], R8 ;  /* 0x0000000810007986 */ /* 0x000fe2000c101124 */
[----:B------:R-:W-:Y:S05]  /*c5d0*/  EXIT ;  /* 0x000000000000794d */ /* 0x000fea0003800000 */
.L_x_11903:
        /* <DEDUP_REMOVED lines=17> */
.L_x_11910:
[----:B------:R-:W-:-:S04]  /*c6f0*/  LOP3.LUT R2, R3, 0x80000000, RZ, 0xc0, !PT ;  /* 0x8000000003027812 */ /* 0x000fc800078ec0ff */
[----:B------:R-:W-:-:S04]  /*c700*/  SHF.R.U32.HI R3, RZ, 0x18, R2 ;  /* 0x00000018ff037819 */ /* 0x000fc80000011602 */
[----:B------:R-:W-:-:S04]  /*c710*/  LOP3.LUT R0, R0, R3, RZ, 0xfc, !PT ;  /* 0x0000000300007212 */ /* 0x000fc800078efcff */
[----:B------:R-:W-:-:S07]  /*c720*/  PRMT R8, R0, 0x7610, R8 ;  /* 0x0000761000087816 */ /* 0x000fce0000000008 */
.L_x_11909:
[----:B------:R-:W-:Y:S05]  /*c730*/  BSYNC B0 ;  /* 0x0000000000007941 */ /* 0x000fea0003800000 */
.L_x_11908:
[----:B------:R-:W-:Y:S01]  /*c740*/  STG.E.U8 desc[UR36][R16.64], R8 ;  /* 0x0000000810007986 */ /* 0x000fe2000c101124 */
[----:B------:R-:W-:Y:S05]  /*c750*/  EXIT ;  /* 0x000000000000794d */ /* 0x000fea0003800000 */
.L_x_11902:
        /* <DEDUP_REMOVED lines=22> */
.L_x_11885:
        /* <DEDUP_REMOVED lines=16> */
.L_x_11913:
[----:B------:R-:W-:Y:S05]  /*c9c0*/  EXIT ;  /* 0x000000000000794d */ /* 0x000fea0003800000 */
.L_x_11912:
[----:B-----5:R-:W-:-:S06]  /*c9d0*/  HADD2.F32 R2, -RZ, -R0.H0_H0 ;  /* 0xa0000000ff027230 */ /* 0x020fcc0000004100 */
[----:B------:R-:W0:Y:S02]  /*c9e0*/  F2I.U64.TRUNC R2, R2 ;  /* 0x0000000200027311 */ /* 0x000e24000020d800 */
[----:B0-----:R-:W-:Y:S01]  /*c9f0*/  STG.E.64 desc[UR36][R16.64], R2 ;  /* 0x0000000210007986 */ /* 0x001fe2000c101b24 */
[----:B------:R-:W-:Y:S05]  /*ca00*/  EXIT ;  /* 0x000000000000794d */ /* 0x000fea0003800000 */
.L_x_11911:
[----:B-----5:R-:W-:-:S04]  /*ca10*/  HADD2.F32 R0, -RZ, -R0.H0_H0 ;  /* 0xa0000000ff007230 */ /* 0x020fc80000004100 */
[----:B------:R-:W0:Y:S02]  /*ca20*/  F2I.FTZ.U32.TRUNC.NTZ R3, R0 ;  /* 0x0000000000037305 */ /* 0x000e24000021f000 */
[----:B0-----:R-:W-:Y:S01]  /*ca30*/  STG.E desc[UR36][R16.64], R3 ;  /* 0x0000000310007986 */ /* 0x001fe2000c101924 */
[----:B------:R-:W-:Y:S05]  /*ca40*/  EXIT ;  /* 0x000000000000794d */ /* 0x000fea0003800000 */
.L_x_11914:
        /* <DEDUP_REMOVED lines=11> */
.L_x_23568:


//--------------------- .text._ZN2at6native27unrolled_elementwise_kernelIZZZNS0_15neg_kernel_cudaERNS_18TensorIteratorBaseEENKUlvE0_clEvENKUlvE6_clEvEUlN3c104HalfEE_St5arrayIPcLm2EELi4E23TrivialOffsetCalculatorILi1EjESD_NS0_6memory12LoadWithCastILi1EEENSE_13StoreWithCastILi1EEEEEviT_T0_T2_T3_T4_T5_ --------------------------
	.section	.text._ZN2at6native27unrolled_elementwise_kernelIZZZNS0_15neg_kernel_cudaERNS_18TensorIteratorBaseEENKUlvE0_clEvENKUlvE6_clEvEUlN3c104HalfEE_St5arrayIPcLm2EELi4E23TrivialOffsetCalculatorILi1EjESD_NS0_6memory12LoadWithCastILi1EEENSE_13StoreWithCastILi1EEEEEviT_T0_T2_T3_T4_T5_,"ax",@progbits
	.align	128
        .global         _ZN2at6native27unrolled_elementwise_kernelIZZZNS0_15neg_kernel_cudaERNS_18TensorIteratorBaseEENKUlvE0_clEvENKUlvE6_clEvEUlN3c104HalfEE_St5arrayIPcLm2EELi4E23TrivialOffsetCalculatorILi1EjESD_NS0_6memory12LoadWithCastILi1EEENSE_13StoreWithCastILi1EEEEEviT_T0_T2_T3_T4_T5_
        .type           _ZN2at6native27unrolled_elementwise_kernelIZZZNS0_15neg_kernel_cudaERNS_18TensorIteratorBaseEENKUlvE0_clEvENKUlvE6_clEvEUlN3c104HalfEE_St5arrayIPcLm2EELi4E23TrivialOffsetCalculatorILi1EjESD_NS0_6memory12LoadWithCastILi1EEENSE_13StoreWithCastILi1EEEEEviT_T0_T2_T3_T4_T5_,@function
        .size           _ZN2at6native27unrolled_elementwise_kernelIZZZNS0_15neg_kernel_cudaERNS_18TensorIteratorBaseEENKUlvE0_clEvENKUlvE6_clEvEUlN3c104HalfEE_St5arrayIPcLm2EELi4E23TrivialOffsetCalculatorILi1EjESD_NS0_6memory12LoadWithCastILi1EEENSE_13StoreWithCastILi1EEEEEviT_T0_T2_T3_T4_T5_,(.L_x_23569 - _ZN2at6native27unrolled_elementwise_kernelIZZZNS0_15neg_kernel_cudaERNS_18TensorIteratorBaseEENKUlvE0_clEvENKUlvE6_clEvEUlN3c104HalfEE_St5arrayIPcLm2EELi4E23TrivialOffsetCalculatorILi1EjESD_NS0_6memory12LoadWithCastILi1EEENSE_13StoreWithCastILi1EEEEEviT_T0_T2_T3_T4_T5_)
        .other          _ZN2at6native27unrolled_elementwise_kernelIZZZNS0_15neg_kernel_cudaERNS_18TensorIteratorBaseEENKUlvE0_clEvENKUlvE6_clEvEUlN3c104HalfEE_St5arrayIPcLm2EELi4E23TrivialOffsetCalculatorILi1EjESD_NS0_6memory12LoadWithCastILi1EEENSE_13StoreWithCastILi1EEEEEviT_T0_T2_T3_T4_T5_,@"STO_CUDA_ENTRY STV_DEFAULT"
_ZN2at6native27unrolled_elementwise_kernelIZZZNS0_15neg_kernel_cudaERNS_18TensorIteratorBaseEENKUlvE0_clEvENKUlvE6_clEvEUlN3c104HalfEE_St5arrayIPcLm2EELi4E23TrivialOffsetCalculatorILi1EjESD_NS0_6memory12LoadWithCastILi1EEENSE_13StoreWithCastILi1EEEEEviT_T0_T2_T3_T4_T5_:
.text._ZN2at6native27unrolled_elementwise_kernelIZZZNS0_15neg_kernel_cudaERNS_18TensorIteratorBaseEENKUlvE0_clEvENKUlvE6_clEvEUlN3c104HalfEE_St5arrayIPcLm2EELi4E23TrivialOffsetCalculatorILi1EjESD_NS0_6memory12LoadWithCastILi1EEENSE_13StoreWithCastILi1EEEEEviT_T0_T2_T3_T4_T5_:
        /* <DEDUP_REMOVED lines=34> */
.L_x_11920:
[----:B------:R-:W2:Y:S02]  /*0220*/  LDG.E.U8 R4, desc[UR36][R4.64] ;  /* 0x0000002404047981 */ /* 0x000ea4000c1e1100 */
[----:B--2---:R-:W-:-:S04]  /*0230*/  I2FP.F32.U32 R0, R4 ;  /* 0x0000000400007245 */ /* 0x004fc80000201000 */
[----:B------:R-:W-:-:S04]  /*0240*/  F2FP.F16.F32.PACK_AB R0, RZ, R0 ;  /* 0x00000000ff00723e */ /* 0x000fc800000000ff */
[----:B------:R-:W-:Y:S01]  /*0250*/  PRMT R28, R0, 0x7610, R28 ;  /* 0x00007610001c7816 */ /* 0x000fe2000000001c */
[----:B------:R-:W-:Y:S06]  /*0260*/  BRA `(.L_x_11922) ;  /* 0x0000000c00c07947 */ /* 0x000fec0003800000 */
.L_x_11919:
        /* <DEDUP_REMOVED lines=11> */
.L_x_11924:
[----:B------:R-:W2:Y:S02]  /*0320*/  LDG.E R4, desc[UR36][R4.64] ;  /* 0x0000002404047981 */ /* 0x000ea4000c1e1900 */
[----:B--2---:R-:W-:-:S04]  /*0330*/  I2FP.F32.S32 R0, R4 ;  /* 0x0000000400007245 */ /* 0x004fc80000201400 */
[----:B------:R-:W-:-:S04]  /*0340*/  F2FP.F16.F32.PACK_AB R0, RZ, R0 ;  /* 0x00000000ff00723e */ /* 0x000fc800000000ff */
[----:B------:R-:W-:Y:S01]  /*0350*/  PRMT R28, R0, 0x7610, R28 ;  /* 0x00007610001c7816 */ /* 0x000fe2000000001c */
[----:B------:R-:W-:Y:S06]  /*0360*/  BRA `(.L_x_11922) ;  /* 0x0000000c00807947 */ /* 0x000fec0003800000 */
.L_x_11923:
[----:B------:R-:W2:Y:S02]  /*0370*/  LDG.E.U16 R4, desc[UR36][R4.64] ;  /* 0x0000002404047981 */ /* 0x000ea4000c1e1500 */
[----:B--2---:R-:W0:Y:S02]  /*0380*/  I2F.S16 R0, R4 ;  /* 0x0000000400007306 */ /* 0x004e240000101400 */
[----:B0-----:R-:W-:-:S04]  /*0390*/  F2FP.F16.F32.PACK_AB R0, RZ, R0 ;  /* 0x00000000ff00723e */ /* 0x001fc800000000ff */
[----:B------:R-:W-:Y:S01]  /*03a0*/  PRMT R28, R0, 0x7610, R28 ;  /* 0x00007610001c7816 */ /* 0x000fe2000000001c */
[----:B------:R-:W-:Y:S06]  /*03b0*/  BRA `(.L_x_11922) ;  /* 0x0000000c006c7947 */ /* 0x000fec0003800000 */
.L_x_11918:
        /* <DEDUP_REMOVED lines=9> */
.L_x_11926:
[----:B------:R1:W5:Y:S01]  /*0450*/  LDG.E.U16 R28, desc[UR36][R4.64] ;  /* 0x00000024041c7981 */ /* 0x000362000c1e1500 */
[----:B------:R-:W-:Y:S05]  /*0460*/  BRA `(.L_x_11922) ;  /* 0x0000000c00407947 */ /* 0x000fea0003800000 */
.L_x_11925:
        /* <DEDUP_REMOVED lines=9> */
.L_x_11928:
[----:B------:R0:W5:Y:S01]  /*0500*/  LDG.E.U16 R28, desc[UR36][R4.64] ;  /* 0x00000024041c7981 */ /* 0x000162000c1e1500 */
[----:B------:R-:W-:Y:S05]  /*0510*/  BRA `(.L_x_11922) ;  /* 0x0000000c00147947 */ /* 0x000fea0003800000 */
.L_x_11927:
        /* <DEDUP_REMOVED lines=9> */
.L_x_11917:
        /* <DEDUP_REMOVED lines=14> */
.L_x_11931:
        /* <DEDUP_REMOVED lines=9> */
.L_x_11930:
        /* <DEDUP_REMOVED lines=28> */
.L_x_11933:
        /* <DEDUP_REMOVED lines=16> */
.L_x_11932:
[----:B------:R-:W2:Y:S02]  /*09e0*/  LDG.E.U16 R0, desc[UR36][R4.64] ;  /* 0x0000002404007981 */ /* 0x000ea4000c1e1500 */
[----:B--2---:R-:W-:-:S05]  /*09f0*/  IMAD.U32 R0, R0, 0x10000, RZ ;  /* 0x0001000000007824 */ /* 0x004fca00078e00ff */
[----:B------:R-:W-:-:S04]  /*0a00*/  F2FP.F16.F32.PACK_AB R0, RZ, R0 ;  /* 0x00000000ff00723e */ /* 0x000fc800000000ff */
[----:B------:R-:W-:Y:S01]  /*0a10*/  PRMT R28, R0, 0x7610, R28 ;  /* 0x00007610001c7816 */ /* 0x000fe2000000001c */
[----:B------:R-:W-:Y:S06]  /*0a20*/  BRA `(.L_x_11922) ;  /* 0x0000000400d07947 */ /* 0x000fec0003800000 */
.L_x_11929:
        /* <DEDUP_REMOVED lines=13> */
.L_x_11936:
        /* <DEDUP_REMOVED lines=21> */
.L_x_11940:
[----:B------:R-:W-:Y:S05]  /*0c50*/  BSYNC B1 ;  /* 0x0000000000017941 */ /* 0x000fea0003800000 */
.L_x_11939:
[----:B------:R-:W-:Y:S01]  /*0c60*/  LEA R5, R0, 0x3b800000, 0x17 ;  /* 0x3b80000000057811 */ /* 0x000fe200078eb8ff */
[----:B------:R-:W-:-:S05]  /*0c70*/  IMAD.SHL.U32 R0, R3, 0x100000, RZ ;  /* 0x0010000003007824 */ /* 0x000fca00078e00ff */
[----:B------:R-:W-:-:S07]  /*0c80*/  LOP3.LUT R0, R5, R0, R6, 0xfe, !PT ;  /* 0x0000000005007212 */ /* 0x000fce00078efe06 */
.L_x_11938:
[----:B------:R-:W-:Y:S05]  /*0c90*/  BSYNC B0 ;  /* 0x0000000000007941 */ /* 0x000fea0003800000 */
.L_x_11937:
[----:B------:R-:W-:-:S04]  /*0ca0*/  F2FP.F16.F32.PACK_AB R0, RZ, R0 ;  /* 0x00000000ff00723e */ /* 0x000fc800000000ff */
[----:B------:R-:W-:Y:S01]  /*0cb0*/  PRMT R28, R0, 0x7610, R28 ;  /* 0x00007610001c7816 */ /* 0x000fe2000000001c */
[----:B------:R-:W-:Y:S06]  /*0cc0*/  BRA `(.L_x_11922) ;  /* 0x0000000400287947 */ /* 0x000fec0003800000 */
.L_x_11935:
        /* <DEDUP_REMOVED lines=21> */
.L_x_11944:
[----:B------:R-:W-:Y:S05]  /*0e20*/  BSYNC B1 ;  /* 0x0000000000017941 */ /* 0x000fea0003800000 */
.L_x_11943:
[----:B------:R-:W-:Y:S01]  /*0e30*/  LEA R5, R0, 0x37800000, 0x17 ;  /* 0x3780000000057811 */ /* 0x000fe200078eb8ff */
[----:B------:R-:W-:-:S05]  /*0e40*/  IMAD.SHL.U32 R0, R3, 0x200000, RZ ;  /* 0x0020000003007824 */ /* 0x000fca00078e00ff */
[----:B------:R-:W-:-:S07]  /*0e50*/  LOP3.LUT R0, R5, R0, R6, 0xfe, !PT ;  /* 0x0000000005007212 */ /* 0x000fce00078efe06 */
.L_x_11942:
[----:B------:R-:W-:Y:S05]  /*0e60*/  BSYNC B0 ;  /* 0x0000000000007941 */ /* 0x000fea0003800000 */
.L_x_11941:
[----:B------:R-:W-:-:S04]  /*0e70*/  F2FP.F16.F32.PACK_AB R0, RZ, R0 ;  /* 0x00000000ff00723e */ /* 0x000fc800000000ff */
[----:B------:R-:W-:Y:S01]  /*0e80*/  PRMT R28, R0, 0x7610, R28 ;  /* 0x00007610001c7816 */ /* 0x000fe2000000001c */
[----:B------:R-:W-:Y:S06]  /*0e90*/  BRA `(.L_x_11922) ;  /* 0x0000000000b47947 */ /* 0x000fec0003800000 */
.L_x_11934:
        /* <DEDUP_REMOVED lines=14> */
.L_x_11948:
[----:B------:R-:W-:Y:S05]  /*0f80*/  BSYNC B0 ;  /* 0x0000000000007941 */ /* 0x000fea0003800000 */
.L_x_11947:
[----:B------:R-:W-:-:S04]  /*0f90*/  F2FP.F16.F32.PACK_AB R0, RZ, R0 ;  /* 0x00000000ff00723e */ /* 0x000fc800000000ff */
[----:B------:R-:W-:Y:S01]  /*0fa0*/  PRMT R28, R0, 0x7610, R28 ;  /* 0x00007610001c7816 */ /* 0x000fe2000000001c */
[----:B------:R-:W-:Y:S06]  /*0fb0*/  BRA `(.L_x_11922) ;  /* 0x00000000006c7947 */ /* 0x000fec0003800000 */
.L_x_11921:
        /* <DEDUP_REMOVED lines=16> */
.L_x_11949:
[----:B------:R-:W-:Y:S01]  /*10c0*/  PRMT R28, RZ, 0x7610, R28 ;  /* 0x00007610ff1c7816 */ /* 0x000fe2000000001c */
[----:B------:R-:W-:Y:S06]  /*10d0*/  BRA `(.L_x_11922) ;  /* 0x0000000000247947 */ /* 0x000fec0003800000 */
.L_x_11946:
[----:B------:R-:W2:Y:S02]  /*10e0*/  LDG.E.64 R4, desc[UR36][R4.64] ;  /* 0x0000002404047981 */ /* 0x000ea4000c1e1b00 */
[----:B--2---:R-:W0:Y:S02]  /*10f0*/  I2F.U64 R0, R4 ;  /* 0x0000000400007312 */ /* 0x004e240000301000 */
[----:B0-----:R-:W-:-:S04]  /*1100*/  F2FP.F16.F32.PACK_AB R0, RZ, R0 ;  /* 0x00000000ff00723e */ /* 0x001fc800000000ff */
[----:B------:R-:W-:Y:S01]  /*1110*/  PRMT R28, R0, 0x7610, R28 ;  /* 0x00007610001c7816 */ /* 0x000fe2000000001c */
[----:B------:R-:W-:Y:S06]  /*1120*/  BRA `(.L_x_11922) ;  /* 0x0000000000107947 */ /* 0x000fec0003800000 */
.L_x_11945:
[----:B------:R-:W2:Y:S02]  /*1130*/  LDG.E R4, desc[UR36][R4.64] ;  /* 0x0000002404047981 */ /* 0x000ea4000c1e1900 */
[----:B--2---:R-:W-:-:S04]  /*1140*/  I2FP.F32.U32 R0, R4 ;  /* 0x0000000400007245 */ /* 0x004fc80000201000 */
[----:B------:R-:W-:-:S04]  /*1150*/  F2FP.F16.F32.PACK_AB R0, RZ, R0 ;  /* 0x00000000ff00723e */ /* 0x000fc800000000ff */
[----:B------:R-:W-:-:S07]  /*1160*/  PRMT R28, R0, 0x7610, R28 ;  /* 0x00007610001c7816 */ /* 0x000fce000000001c */
.L_x_11922:
[----:B------:R-:W2:Y:S02]  /*1170*/  S2R R17, SR_TID.X ;  /* 0x0000000000117919 */ /* 0x000ea40000002100 */
[----:B--2---:R-:W-:-:S07]  /*1180*/  VIADD R17, R17, 0x80 ;  /* 0x0000008011117836 */ /* 0x004fce0000000000 */
.L_x_11916:
[----:B------:R-:W-:Y:S05]  /*1190*/  BSYNC B6 ;  /* 0x0000000000067941 */ /* 0x000fea0003800000 */
.L_x_11915:
        /* <DEDUP_REMOVED lines=26> */
.L_x_11955:
[----:B------:R-:W2:Y:S02]  /*1340*/  LDG.E.U8 R4, desc[UR36][R4.64] ;  /* 0x0000002404047981 */ /* 0x000ea4000c1e1100 */
[----:B--2---:R-:W-:-:S04]  /*1350*/  I2FP.F32.U32 R0, R4 ;  /* 0x0000000400007245 */ /* 0x004fc80000201000 */
[----:B------:R-:W-:-:S04]  /*1360*/  F2FP.F16.F32.PACK_AB R0, RZ, R0 ;  /* 0x00000000ff00723e */ /* 0x000fc800000000ff */
[----:B------:R-:W-:Y:S01]  /*1370*/  PRMT R26, R0, 0x7610, R26 ;  /* 0x00007610001a7816 */ /* 0x000fe2000000001a */
[----:B------:R-:W-:Y:S06]  /*1380*/  BRA `(.L_x_11957) ;  /* 0x0000000c00bc7947 */ /* 0x000fec0003800000 */
.L_x_11954:
        /* <DEDUP_REMOVED lines=11> */
.L_x_11959:
[----:B------:R-:W2:Y:S02]  /*1440*/  LDG.E R4, desc[UR36][R4.64] ;  /* 0x0000002404047981 */ /* 0x000ea4000c1e1900 */
[----:B--2---:R-:W-:-:S04]  /*1450*/  I2FP.F32.S32 R0, R4 ;  /* 0x0000000400007245 */ /* 0x004fc80000201400 */
[----:B------:R-:W-:-:S04]  /*1460*/  F2FP.F16.F32.PACK_AB R0, RZ, R0 ;  /* 0x00000000ff00723e */ /* 0x000fc800000000ff */
[----:B------:R-:W-:Y:S01]  /*1470*/  PRMT R26, R0, 0x7610, R26 ;  /* 0x00007610001a7816 */ /* 0x000fe2000000001a */
[----:B------:R-:W-:Y:S06]  /*1480*/  BRA `(.L_x_11957) ;  /* 0x0000000c007c7947 */ /* 0x000fec0003800000 */
.L_x_11958:
[----:B------:R-:W2:Y:S02]  /*1490*/  LDG.E.U16 R4, desc[UR36][R4.64] ;  /* 0x0000002404047981 */ /* 0x000ea4000c1e1500 */
[----:B--2---:R-:W0:Y:S02]  /*14a0*/  I2F.S16 R0, R4 ;  /* 0x0000000400007306 */ /* 0x004e240000101400 */
[----:B0-----:R-:W-:-:S04]  /*14b0*/  F2FP.F16.F32.PACK_AB R0, RZ, R0 ;  /* 0x00000000ff00723e */ /* 0x001fc800000000ff */
[----:B------:R-:W-:Y:S01]  /*14c0*/  PRMT R26, R0, 0x7610, R26 ;  /* 0x00007610001a7816 */ /* 0x000fe2000000001a */
[----:B------:R-:W-:Y:S06]  /*14d0*/  BRA `(.L_x_11957) ;  /* 0x0000000c00687947 */ /* 0x000fec0003800000 */
.L_x_11953:
        /* <DEDUP_REMOVED lines=9> */
.L_x_11961:
[----:B------:R0:W5:Y:S01]  /*1570*/  LDG.E.U16 R26, desc[UR36][R4.64] ;  /* 0x00000024041a7981 */ /* 0x000162000c1e1500 */
[----:B------:R-:W-:Y:S05]  /*1580*/  BRA `(.L_x_11957) ;  /* 0x0000000c003c7947 */ /* 0x000fea0003800000 */
.L_x_11960:
        /* <DEDUP_REMOVED lines=9> */
.L_x_11963:
[----:B------:R1:W5:Y:S01]  /*1620*/  LDG.E.U16 R26, desc[UR36][R4.64] ;  /* 0x00000024041a7981 */ /* 0x000362000c1e1500 */
[----:B------:R-:W-:Y:S05]  /*1630*/  BRA `(.L_x_11957) ;  /* 0x0000000c00107947 */ /* 0x000fea0003800000 */
.L_x_11962:
        /* <DEDUP_REMOVED lines=9> */
.L_x_11952:
        /* <DEDUP_REMOVED lines=14> */
.L_x_11966:
        /* <DEDUP_REMOVED lines=9> */
.L_x_11965:
        /* <DEDUP_REMOVED lines=28> */
.L_x_11968:
        /* <DEDUP_REMOVED lines=15> */
.L_x_11967:
[----:B------:R-:W2:Y:S02]  /*1af0*/  LDG.E.U16 R0, desc[UR36][R4.64] ;  /* 0x0000002404007981 */ /* 0x000ea4000c1e1500 */
[----:B--2---:R-:W-:-:S05]  /*1b00*/  IMAD.U32 R0, R0, 0x10000, RZ ;  /* 0x0001000000007824 */ /* 0x004fca00078e00ff */
[----:B------:R-:W-:-:S04]  /*1b10*/  F2FP.F16.F32.PACK_AB R0, RZ, R0 ;  /* 0x00000000ff00723e */ /* 0x000fc800000000ff */
[----:B------:R-:W-:Y:S01]  /*1b20*/  PRMT R26, R0, 0x7610, R26 ;  /* 0x00007610001a7816 */ /* 0x000fe2000000001a */
[----:B------:R-:W-:Y:S06]  /*1b30*/  BRA `(.L_x_11957) ;  /* 0x0000000400d07947 */ /* 0x000fec0003800000 */
.L_x_11964:
        /* <DEDUP_REMOVED lines=13> */
.L_x_11971:
        /* <DEDUP_REMOVED lines=21> */
.L_x_11975:
[----:B------:R-:W-:Y:S05]  /*1d60*/  BSYNC B1 ;  /* 0x0000000000017941 */ /* 0x000fea0003800000 */
.L_x_11974:
[----:B------:R-:W-:Y:S01]  /*1d70*/  LEA R5, R0, 0x3b800000, 0x17 ;  /* 0x3b80000000057811 */ /* 0x000fe200078eb8ff */
[----:B------:R-:W-:-:S05]  /*1d80*/  IMAD.SHL.U32 R0, R3, 0x100000, RZ ;  /* 0x0010000003007824 */ /* 0x000fca00078e00ff */
[----:B------:R-:W-:-:S07]  /*1d90*/  LOP3.LUT R0, R5, R0, R6, 0xfe, !PT ;  /* 0x0000000005007212 */ /* 0x000fce00078efe06 */
.L_x_11973:
[----:B------:R-:W-:Y:S05]  /*1da0*/  BSYNC B0 ;  /* 0x0000000000007941 */ /* 0x000fea0003800000 */
.L_x_11972:
[----:B------:R-:W-:-:S04]  /*1db0*/  F2FP.F16.F32.PACK_AB R0, RZ, R0 ;  /* 0x00000000ff00723e */ /* 0x000fc800000000ff */
[----:B------:R-:W-:Y:S01]  /*1dc0*/  PRMT R26, R0, 0x7610, R26 ;  /* 0x00007610001a7816 */ /* 0x000fe2000000001a */
[----:B------:R-:W-:Y:S06]  /*1dd0*/  BRA `(.L_x_11957) ;  /* 0x0000000400287947 */ /* 0x000fec0003800000 */
.L_x_11970:
        /* <DEDUP_REMOVED lines=21> */
.L_x_11979:
[----:B------:R-:W-:Y:S05]  /*1f30*/  BSYNC B1 ;  /* 0x0000000000017941 */ /* 0x000fea0003800000 */
.L_x_11978:
[----:B------:R-:W-:Y:S01]  /*1f40*/  LEA R5, R0, 0x37800000, 0x17 ;  /* 0x3780000000057811 */ /* 0x000fe200078eb8ff */
[----:B------:R-:W-:-:S05]  /*1f50*/  IMAD.SHL.U32 R0, R3, 0x200000, RZ ;  /* 0x0020000003007824 */ /* 0x000fca00078e00ff */
[----:B------:R-:W-:-:S07]  /*1f60*/  LOP3.LUT R0, R5, R0, R6, 0xfe, !PT ;  /* 0x0000000005007212 */ /* 0x000fce00078efe06 */
.L_x_11977:
[----:B------:R-:W-:Y:S05]  /*1f70*/  BSYNC B0 ;  /* 0x0000000000007941 */ /* 0x000fea0003800000 */
.L_x_11976:
[----:B------:R-:W-:-:S04]  /*1f80*/  F2FP.F16.F32.PACK_AB R0, RZ, R0 ;  /* 0x00000000ff00723e */ /* 0x000fc800000000ff */
[----:B------:R-:W-:Y:S01]  /*1f90*/  PRMT R26, R0, 0x7610, R26 ;  /* 0x00007610001a7816 */ /* 0x000fe2000000001a */
[----:B------:R-:W-:Y:S06]  /*1fa0*/  BRA `(.L_x_11957) ;  /* 0x0000000000b47947 */ /* 0x000fec0003800000 */
.L_x_11969:
        /* <DEDUP_REMOVED lines=14> */
.L_x_11983:
[----:B------:R-:W-:Y:S05]  /*2090*/  BSYNC B0 ;  /* 0x0000000000007941 */ /* 0x000fea0003800000 */
.L_x_11982:
[----:B------:R-:W-:-:S04]  /*20a0*/  F2FP.F16.F32.PACK_AB R0, RZ, R0 ;  /* 0x00000000ff00723e */ /* 0x000fc800000000ff */
[----:B------:R-:W-:Y:S01]  /*20b0*/  PRMT R26, R0, 0x7610, R26 ;  /* 0x00007610001a7816 */ /* 0x000fe2000000001a */
[----:B------:R-:W-:Y:S06]  /*20c0*/  BRA `(.L_x_11957) ;  /* 0x00000000006c7947 */ /* 0x000fec0003800000 */
.L_x_11956:
        /* <DEDUP_REMOVED lines=16> */
.L_x_11984:
[----:B------:R-:W-:Y:S01]  /*21d0*/  PRMT R26, RZ, 0x7610, R26 ;  /* 0x00007610ff1a7816 */ /* 0x000fe2000000001a */
[----:B------:R-:W-:Y:S06]  /*21e0*/  BRA `(.L_x_11957) ;  /* 0x0000000000247947 */ /* 0x000fec0003800000 */
.L_x_11981:
[----:B------:R-:W2:Y:S02]  /*21f0*/  LDG.E.64 R4, desc[UR36][R4.64] ;  /* 0x0000002404047981 */ /* 0x000ea4000c1e1b00 */
[----:B--2---:R-:W0:Y:S02]  /*2200*/  I2F.U64 R0, R4 ;  /* 0x0000000400007312 */ /* 0x004e240000301000 */
[----:B0-----:R-:W-:-:S04]  /*2210*/  F2FP.F16.F32.PACK_AB R0, RZ, R0 ;  /* 0x00000000ff00723e */ /* 0x001fc800000000ff */
[----:B------:R-:W-:Y:S01]  /*2220*/  PRMT R26, R0, 0x7610, R26 ;  /* 0x00007610001a7816 */ /* 0x000fe2000000001a */
[----:B------:R-:W-:Y:S06]  /*2230*/  BRA `(.L_x_11957) ;  /* 0x0000000000107947 */ /* 0x000fec0003800000 */
.L_x_11980:
[----:B------:R-:W2:Y:S02]  /*2240*/  LDG.E R4, desc[UR36][R4.64] ;  /* 0x0000002404047981 */ /* 0x000ea4000c1e1900 */
[----:B--2---:R-:W-:-:S04]  /*2250*/  I2FP.F32.U32 R0, R4 ;  /* 0x0000000400007245 */ /* 0x004fc80000201000 */
[----:B------:R-:W-:-:S04]  /*2260*/  F2FP.F16.F32.PACK_AB R0, RZ, R0 ;  /* 0x00000000ff00723e */ /* 0x000fc800000000ff */
[----:B------:R-:W-:-:S07]  /*2270*/  PRMT R26, R0, 0x7610, R26 ;  /* 0x00007610001a7816 */ /* 0x000fce000000001a */
.L_x_11957:
[----:B------:R-:W-:-:S07]  /*2280*/  VIADD R17, R17, 0x80 ;  /* 0x0000008011117836 */ /* 0x000fce0000000000 */
.L_x_11951:
[----:B------:R-:W-:Y:S05]  /*2290*/  BSYNC B6 ;  /* 0x0000000000067941 */ /* 0x000fea0003800000 */
.L_x_11950:
        /* <DEDUP_REMOVED lines=28> */
.L_x_11990:
[----:B------:R-:W2:Y:S02]  /*2460*/  LDG.E.U8 R4, desc[UR36][R4.64] ;  /* 0x0000002404047981 */ /* 0x000ea4000c1e1100 */
[----:B--2---:R-:W-:-:S04]  /*2470*/  I2FP.F32.U32 R0, R4 ;  /* 0x0000000400007245 */ /* 0x004fc80000201000 */
[----:B------:R-:W-:-:S04]  /*2480*/  F2FP.F16.F32.PACK_AB R0, RZ, R0 ;  /* 0x00000000ff00723e */ /* 0x000fc800000000ff */
[----:B------:R-:W-:Y:S01]  /*2490*/  PRMT R24, R0, 0x7610, R24 ;  /* 0x0000761000187816 */ /* 0x000fe20000000018 */
[----:B------:R-:W-:Y:S06]  /*24a0*/  BRA `(.L_x_11992) ;  /* 0x0000000c00bc7947 */ /* 0x000fec0003800000 */
.L_x_11989:
        /* <DEDUP_REMOVED lines=11> */
.L_x_11994:
[----:B------:R-:W2:Y:S02]  /*2560*/  LDG.E R4, desc[UR36][R4.64] ;  /* 0x0000002404047981 */ /* 0x000ea4000c1e1900 */
[----:B--2---:R-:W-:-:S04]  /*2570*/  I2FP.F32.S32 R0, R4 ;  /* 0x0000000400007245 */ /* 0x004fc80000201400 */
[----:B------:R-:W-:-:S04]  /*2580*/  F2FP.F16.F32.PACK_AB R0, RZ, R0 ;  /* 0x00000000ff00723e */ /* 0x000fc800000000ff */
[----:B------:R-:W-:Y:S01]  /*2590*/  PRMT R24, R0, 0x7610, R24 ;  /* 0x0000761000187816 */ /* 0x000fe20000000018 */
[----:B------:R-:W-:Y:S06]  /*25a0*/  BRA `(.L_x_11992) ;  /* 0x0000000c007c7947 */ /* 0x000fec0003800000 */
.L_x_11993:
[----:B------:R-:W2:Y:S02]  /*25b0*/  LDG.E.U16 R4, desc[UR36][R4.64] ;  /* 0x0000002404047981 */ /* 0x000ea4000c1e1500 */
[----:B--2---:R-:W0:Y:S02]  /*25c0*/  I2F.S16 R0, R4 ;  /* 0x0000000400007306 */ /* 0x004e240000101400 */
[----:B0-----:R-:W-:-:S04]  /*25d0*/  F2FP.F16.F32.PACK_AB R0, RZ, R0 ;  /* 0x00000000ff00723e */ /* 0x001fc800000000ff */
[----:B------:R-:W-:Y:S01]  /*25e0*/  PRMT R24, R0, 0x7610, R24 ;  /* 0x0000761000187816 */ /* 0x000fe20000000018 */
[----:B------:R-:W-:Y:S06]  /*25f0*/  BRA `(.L_x_11992) ;  /* 0x0000000c00687947 */ /* 0x000fec0003800000 */
.L_x_11988:
        /* <DEDUP_REMOVED lines=9> */
.L_x_11996:
[----:B------:R0:W5:Y:S01]  /*2690*/  LDG.E.U16 R24, desc[UR36][R4.64] ;  /* 0x0000002404187981 */ /* 0x000162000c1e1500 */
[----:B------:R-:W-:Y:S05]  /*26a0*/  BRA `(.L_x_11992) ;  /* 0x0000000c003c7947 */ /* 0x000fea0003800000 */
.L_x_11995:
        /* <DEDUP_REMOVED lines=9> */
.L_x_11998:
[----:B------:R1:W5:Y:S01]  /*2740*/  LDG.E.U16 R24, desc[UR36][R4.64] ;  /* 0x0000002404187981 */ /* 0x000362000c1e1500 */
[----:B------:R-:W-:Y:S05]  /*2750*/  BRA `(.L_x_11992) ;  /* 0x0000000c00107947 */ /* 0x000fea0003800000 */
.L_x_11997:
        /* <DEDUP_REMOVED lines=9> */
.L_x_11987:
        /* <DEDUP_REMOVED lines=14> */
.L_x_12001:
        /* <DEDUP_REMOVED lines=9> */
.L_x_12000:
        /* <DEDUP_REMOVED lines=28> */
.L_x_12003:
        /* <DEDUP_REMOVED lines=15> */
.L_x_12002:
[----:B------:R-:W2:Y:S02]  /*2c10*/  LDG.E.U16 R0, desc[UR36][R4.64] ;  /* 0x0000002404007981 */ /* 0x000ea4000c1e1500 */
[----:B--2---:R-:W-:-:S05]  /*2c20*/  IMAD.U32 R0, R0, 0x10000, RZ ;  /* 0x0001000000007824 */ /* 0x004fca00078e00ff */
[----:B------:R-:W-:-:S04]  /*2c30*/  F2FP.F16.F32.PACK_AB R0, RZ, R0 ;  /* 0x00000000ff00723e */ /* 0x000fc800000000ff */
[----:B------:R-:W-:Y:S01]  /*2c40*/  PRMT R24, R0, 0x7610, R24 ;  /* 0x0000761000187816 */ /* 0x000fe20000000018 */
[----:B------:R-:W-:Y:S06]  /*2c50*/  BRA `(.L_x_11992) ;  /* 0x0000000400d07947 */ /* 0x000fec0003800000 */
.L_x_11999:
        /* <DEDUP_REMOVED lines=13> */
.L_x_12006:
        /* <DEDUP_REMOVED lines=21> */
.L_x_12010:
[----:B------:R-:W-:Y:S05]  /*2e80*/  BSYNC B1 ;  /* 0x0000000000017941 */ /* 0x000fea0003800000 */
.L_x_12009:
[----:B------:R-:W-:Y:S01]  /*2e90*/  LEA R5, R0, 0x3b800000, 0x17 ;  /* 0x3b80000000057811 */ /* 0x000fe200078eb8ff */
[----:B------:R-:W-:-:S05]  /*2ea0*/  IMAD.SHL.U32 R0, R3, 0x100000, RZ ;  /* 0x0010000003007824 */ /* 0x000fca00078e00ff */
[----:B------:R-:W-:-:S07]  /*2eb0*/  LOP3.LUT R0, R5, R0, R6, 0xfe, !PT ;  /* 0x0000000005007212 */ /* 0x000fce00078efe06 */
.L_x_12008:
[----:B------:R-:W-:Y:S05]  /*2ec0*/  BSYNC B0 ;  /* 0x0000000000007941 */ /* 0x000fea0003800000 */
.L_x_12007:
[----:B------:R-:W-:-:S04]  /*2ed0*/  F2FP.F16.F32.PACK_AB R0, RZ, R0 ;  /* 0x00000000ff00723e */ /* 0x000fc800000000ff */
[----:B------:R-:W-:Y:S01]  /*2ee0*/  PRMT R24, R0, 0x7610, R24 ;  /* 0x0000761000187816 */ /* 0x000fe20000000018 */
[----:B------:R-:W-:Y:S06]  /*2ef0*/  BRA `(.L_x_11992) ;  /* 0x0000000400287947 */ /* 0x000fec0003800000 */
.L_x_12005:
        /* <DEDUP_REMOVED lines=21> */
.L_x_12014:
[----:B------:R-:W-:Y:S05]  /*3050*/  BSYNC B1 ;  /* 0x0000000000017941 */ /* 0x000fea0003800000 */
.L_x_12013:
[----:B------:R-:W-:Y:S01]  /*3060*/  LEA R5, R0, 0x37800000, 0x17 ;  /* 0x3780000000057811 */ /* 0x000fe200078eb8ff */
[----:B------:R-:W-:-:S05]  /*3070*/  IMAD.SHL.U32 R0, R3, 0x200000, RZ ;  /* 0x0020000003007824 */ /* 0x000fca00078e00ff */
[----:B------:R-:W-:-:S07]  /*3080*/  LOP3.LUT R0, R5, R0, R6, 0xfe, !PT ;  /* 0x0000000005007212 */ /* 0x000fce00078efe06 */
.L_x_12012:
[----:B------:R-:W-:Y:S05]  /*3090*/  BSYNC B0 ;  /* 0x0000000000007941 */ /* 0x000fea0003800000 */
.L_x_12011:
[----:B------:R-:W-:-:S04]  /*30a0*/  F2FP.F16.F32.PACK_AB R0, RZ, R0 ;  /* 0x00000000ff00723e */ /* 0x000fc800000000ff */
[----:B------:R-:W-:Y:S01]  /*30b0*/  PRMT R24, R0, 0x7610, R24 ;  /* 0x0000761000187816 */ /* 0x000fe20000000018 */
[----:B------:R-:W-:Y:S06]  /*30c0*/  BRA `(.L_x_11992) ;  /* 0x0000000000b47947 */ /* 0x000fec0003800000 */
.L_x_12004:
        /* <DEDUP_REMOVED lines=14> */
.L_x_12018:
[----:B------:R-:W-:Y:S05]  /*31b0*/  BSYNC B0 ;  /* 0x0000000000007941 */ /* 0x000fea0003800000 */
.L_x_12017:
[----:B------:R-:W-:-:S04]  /*31c0*/  F2FP.F16.F32.PACK_AB R0, RZ, R0 ;  /* 0x00000000ff00723e */ /* 0x000fc800000000ff */
[----:B------:R-:W-:Y:S01]  /*31d0*/  PRMT R24, R0, 0x7610, R24 ;  /* 0x0000761000187816 */ /* 0x000fe20000000018 */
[----:B------:R-:W-:Y:S06]  /*31e0*/  BRA `(.L_x_11992) ;  /* 0x00000000006c7947 */ /* 0x000fec0003800000 */
.L_x_11991:
        /* <DEDUP_REMOVED lines=16> */
.L_x_12019:
[----:B------:R-:W-:Y:S01]  /*32f0*/  PRMT R24, RZ, 0x7610, R24 ;  /* 0x00007610ff187816 */ /* 0x000fe20000000018 */
[----:B------:R-:W-:Y:S06]  /*3300*/  BRA `(.L_x_11992) ;  /* 0x0000000000247947 */ /* 0x000fec0003800000 */
.L_x_12016:
[----:B------:R-:W2:Y:S02]  /*3310*/  LDG.E.64 R4, desc[UR36][R4.64] ;  /* 0x0000002404047981 */ /* 0x000ea4000c1e1b00 */
[----:B--2---:R-:W0:Y:S02]  /*3320*/  I2F.U64 R0, R4 ;  /* 0x0000000400007312 */ /* 0x004e240000301000 */
[----:B0-----:R-:W-:-:S04]  /*3330*/  F2FP.F16.F32.PACK_AB R0, RZ, R0 ;  /* 0x00000000ff00723e */ /* 0x001fc800000000ff */
[----:B------:R-:W-:Y:S01]  /*3340*/  PRMT R24, R0, 0x7610, R24 ;  /* 0x0000761000187816 */ /* 0x000fe20000000018 */
[----:B------:R-:W-:Y:S06]  /*3350*/  BRA `(.L_x_11992) ;  /* 0x0000000000107947 */ /* 0x000fec0003800000 */
.L_x_12015:
[----:B------:R-:W2:Y:S02]  /*3360*/  LDG.E R4, desc[UR36][R4.64] ;  /* 0x0000002404047981 */ /* 0x000ea4000c1e1900 */
[----:B--2---:R-:W-:-:S04]  /*3370*/  I2FP.F32.U32 R0, R4 ;  /* 0x0000000400007245 */ /* 0x004fc80000201000 */
[----:B------:R-:W-:-:S04]  /*3380*/  F2FP.F16.F32.PACK_AB R0, RZ, R0 ;  /* 0x00000000ff00723e */ /* 0x000fc800000000ff */
[----:B------:R-:W-:-:S07]  /*3390*/  PRMT R24, R0, 0x7610, R24 ;  /* 0x0000761000187816 */ /* 0x000fce0000000018 */
.L_x_11992:
[----:B------:R-:W-:-:S07]  /*33a0*/  VIADD R17, R17, 0x80 ;  /* 0x0000008011117836 */ /* 0x000fce0000000000 */
.L_x_11986:
[----:B------:R-:W-:Y:S05]  /*33b0*/  BSYNC B6 ;  /* 0x0000000000067941 */ /* 0x000fea0003800000 */
.L_x_11985:
        /* <DEDUP_REMOVED lines=25> */
.L_x_12025:
[----:B------:R-:W2:Y:S02]  /*3550*/  LDG.E.U8 R4, desc[UR36][R4.64] ;  /* 0x0000002404047981 */ /* 0x000ea4000c1e1100 */
[----:B--2---:R-:W-:-:S04]  /*3560*/  I2FP.F32.U32 R0, R4 ;  /* 0x0000000400007245 */ /* 0x004fc80000201000 */
[----:B------:R-:W-:-:S04]  /*3570*/  F2FP.F16.F32.PACK_AB R0, RZ, R0 ;  /* 0x00000000ff00723e */ /* 0x000fc800000000ff */
[----:B------:R-:W-:Y:S01]  /*3580*/  PRMT R16, R0, 0x7610, R16 ;  /* 0x0000761000107816 */ /* 0x000fe20000000010 */
[----:B------:R-:W-:Y:S06]  /*3590*/  BRA `(.L_x_12021) ;  /* 0x0000000c00bc7947 */ /* 0x000fec0003800000 */
.L_x_12024:
        /* <DEDUP_REMOVED lines=11> */
.L_x_12028:
[----:B------:R-:W2:Y:S02]  /*3650*/  LDG.E R4, desc[UR36][R4.64] ;  /* 0x0000002404047981 */ /* 0x000ea4000c1e1900 */
[----:B--2---:R-:W-:-:S04]  /*3660*/  I2FP.F32.S32 R0, R4 ;  /* 0x0000000400007245 */ /* 0x004fc80000201400 */
[----:B------:R-:W-:-:S04]  /*3670*/  F2FP.F16.F32.PACK_AB R0, RZ, R0 ;  /* 0x00000000ff00723e */ /* 0x000fc800000000ff */
[----:B------:R-:W-:Y:S01]  /*3680*/  PRMT R16, R0, 0x7610, R16 ;  /* 0x0000761000107816 */ /* 0x000fe20000000010 */
[----:B------:R-:W-:Y:S06]  /*3690*/  BRA `(.L_x_12021) ;  /* 0x0000000c007c7947 */ /* 0x000fec0003800000 */
.L_x_12027:
[----:B------:R-:W2:Y:S02]  /*36a0*/  LDG.E.U16 R4, desc[UR36][R4.64] ;  /* 0x0000002404047981 */ /* 0x000ea4000c1e1500 */
[----:B--2---:R-:W0:Y:S02]  /*36b0*/  I2F.S16 R0, R4 ;  /* 0x0000000400007306 */ /* 0x004e240000101400 */
[----:B0-----:R-:W-:-:S04]  /*36c0*/  F2FP.F16.F32.PACK_AB R0, RZ, R0 ;  /* 0x00000000ff00723e */ /* 0x001fc800000000ff */
[----:B------:R-:W-:Y:S01]  /*36d0*/  PRMT R16, R0, 0x7610, R16 ;  /* 0x0000761000107816 */ /* 0x000fe20000000010 */
[----:B------:R-:W-:Y:S06]  /*36e0*/  BRA `(.L_x_12021) ;  /* 0x0000000c00687947 */ /* 0x000fec0003800000 */
.L_x_12023:
        /* <DEDUP_REMOVED lines=9> */
.L_x_12030:
[----:B------:R2:W5:Y:S01]  /*3780*/  LDG.E.U16 R16, desc[UR36][R4.64] ;  /* 0x0000002404107981 */ /* 0x000562000c1e1500 */
[----:B------:R-:W-:Y:S05]  /*3790*/  BRA `(.L_x_12021) ;  /* 0x0000000c003c7947 */ /* 0x000fea0003800000 */
.L_x_12029:
        /* <DEDUP_REMOVED lines=9> */
.L_x_12032:
[----:B------:R3:W5:Y:S01]  /*3830*/  LDG.E.U16 R16, desc[UR36][R4.64] ;  /* 0x0000002404107981 */ /* 0x000762000c1e1500 */
[----:B------:R-:W-:Y:S05]  /*3840*/  BRA `(.L_x_12021) ;  /* 0x0000000c00107947 */ /* 0x000fea0003800000 */
.L_x_12031:
        /* <DEDUP_REMOVED lines=9> */
.L_x_12022:
        /* <DEDUP_REMOVED lines=14> */
.L_x_12035:
        /* <DEDUP_REMOVED lines=9> */
.L_x_12034:
        /* <DEDUP_REMOVED lines=28> */
.L_x_12037:
        /* <DEDUP_REMOVED lines=15> */
.L_x_12036:
[----:B------:R-:W2:Y:S02]  /*3d00*/  LDG.E.U16 R0, desc[UR36][R4.64] ;  /* 0x0000002404007981 */ /* 0x000ea4000c1e1500 */
[----:B--2---:R-:W-:-:S05]  /*3d10*/  IMAD.U32 R0, R0, 0x10000, RZ ;  /* 0x0001000000007824 */ /* 0x004fca00078e00ff */
[----:B------:R-:W-:-:S04]  /*3d20*/  F2FP.F16.F32.PACK_AB R0, RZ, R0 ;  /* 0x00000000ff00723e */ /* 0x000fc800000000ff */
[----:B------:R-:W-:Y:S01]  /*3d30*/  PRMT R16, R0, 0x7610, R16 ;  /* 0x0000761000107816 */ /* 0x000fe20000000010 */
[----:B------:R-:W-:Y:S06]  /*3d40*/  BRA `(.L_x_12021) ;  /* 0x0000000400d07947 */ /* 0x000fec0003800000 */
.L_x_12033:
        /* <DEDUP_REMOVED lines=13> */
.L_x_12040:
        /* <DEDUP_REMOVED lines=21> */
.L_x_12044:
[----:B------:R-:W-:Y:S05]  /*3f70*/  BSYNC B1 ;  /* 0x0000000000017941 */ /* 0x000fea0003800000 */
.L_x_12043:
[----:B------:R-:W-:Y:S01]  /*3f80*/  LEA R5, R0, 0x3b800000, 0x17 ;  /* 0x3b80000000057811 */ /* 0x000fe200078eb8ff */
[----:B------:R-:W-:-:S05]  /*3f90*/  IMAD.SHL.U32 R0, R3, 0x100000, RZ ;  /* 0x0010000003007824 */ /* 0x000fca00078e00ff */
[----:B------:R-:W-:-:S07]  /*3fa0*/  LOP3.LUT R0, R5, R0, R6, 0xfe, !PT ;  /* 0x0000000005007212 */ /* 0x000fce00078efe06 */
.L_x_12042:
[----:B------:R-:W-:Y:S05]  /*3fb0*/  BSYNC B0 ;  /* 0x0000000000007941 */ /* 0x000fea0003800000 */
.L_x_12041:
[----:B------:R-:W-:-:S04]  /*3fc0*/  F2FP.F16.F32.PACK_AB R0, RZ, R0 ;  /* 0x00000000ff00723e */ /* 0x000fc800000000ff */
[----:B------:R-:W-:Y:S01]  /*3fd0*/  PRMT R16, R0, 0x7610, R16 ;  /* 0x0000761000107816 */ /* 0x000fe20000000010 */
[----:B------:R-:W-:Y:S06]  /*3fe0*/  BRA `(.L_x_12021) ;  /* 0x0000000400287947 */ /* 0x000fec0003800000 */
.L_x_12039:
        /* <DEDUP_REMOVED lines=21> */
.L_x_12048:
[----:B------:R-:W-:Y:S05]  /*4140*/  BSYNC B1 ;  /* 0x0000000000017941 */ /* 0x000fea0003800000 */
.L_x_12047:
[----:B------:R-:W-:Y:S01]  /*4150*/  LEA R5, R0, 0x37800000, 0x17 ;  /* 0x3780000000057811 */ /* 0x000fe200078eb8ff */
[----:B------:R-:W-:-:S05]  /*4160*/  IMAD.SHL.U32 R0, R3, 0x200000, RZ ;  /* 0x0020000003007824 */ /* 0x000fca00078e00ff */
[----:B------:R-:W-:-:S07]  /*4170*/  LOP3.LUT R0, R5, R0, R6, 0xfe, !PT ;  /* 0x0000000005007212 */ /* 0x000fce00078efe06 */
.L_x_12046:
[----:B------:R-:W-:Y:S05]  /*4180*/  BSYNC B0 ;  /* 0x0000000000007941 */ /* 0x000fea0003800000 */
.L_x_12045:
[----:B------:R-:W-:-:S04]  /*4190*/  F2FP.F16.F32.PACK_AB R0, RZ, R0 ;  /* 0x00000000ff00723e */ /* 0x000fc800000000ff */
[----:B------:R-:W-:Y:S01]  /*41a0*/  PRMT R16, R0, 0x7610, R16 ;  /* 0x0000761000107816 */ /* 0x000fe20000000010 */
[----:B------:R-:W-:Y:S06]  /*41b0*/  BRA `(.L_x_12021) ;  /* 0x0000000000b47947 */ /* 0x000fec0003800000 */
.L_x_12038:
        /* <DEDUP_REMOVED lines=14> */
.L_x_12052:
[----:B------:R-:W-:Y:S05]  /*42a0*/  BSYNC B0 ;  /* 0x0000000000007941 */ /* 0x000fea0003800000 */
.L_x_12051:
[----:B------:R-:W-:-:S04]  /*42b0*/  F2FP.F16.F32.PACK_AB R0, RZ, R0 ;  /* 0x00000000ff00723e */ /* 0x000fc800000000ff */
[----:B------:R-:W-:Y:S01]  /*42c0*/  PRMT R16, R0, 0x7610, R16 ;  /* 0x0000761000107816 */ /* 0x000fe20000000010 */
[----:B------:R-:W-:Y:S06]  /*42d0*/  BRA `(.L_x_12021) ;  /* 0x00000000006c7947 */ /* 0x000fec0003800000 */
.L_x_12026:
        /* <DEDUP_REMOVED lines=16> */
.L_x_12053:
[----:B------:R-:W-:Y:S01]  /*43e0*/  PRMT R16, RZ, 0x7610, R16 ;  /* 0x00007610ff107816 */ /* 0x000fe20000000010 */
[----:B------:R-:W-:Y:S06]  /*43f0*/  BRA `(.L_x_12021) ;  /* 0x0000000000247947 */ /* 0x000fec0003800000 */
.L_x_12050:
[----:B------:R-:W2:Y:S02]  /*4400*/  LDG.E.64 R4, desc[UR36][R4.64] ;  /* 0x0000002404047981 */ /* 0x000ea4000c1e1b00 */
[----:B--2---:R-:W0:Y:S02]  /*4410*/  I2F.U64 R0, R4 ;  /* 0x0000000400007312 */ /* 0x004e240000301000 */
[----:B0-----:R-:W-:-:S04]  /*4420*/  F2FP.F16.F32.PACK_AB R0, RZ, R0 ;  /* 0x00000000ff00723e */ /* 0x001fc800000000ff */
[----:B------:R-:W-:Y:S01]  /*4430*/  PRMT R16, R0, 0x7610, R16 ;  /* 0x0000761000107816 */ /* 0x000fe20000000010 */
[----:B------:R-:W-:Y:S06]  /*4440*/  BRA `(.L_x_12021) ;  /* 0x0000000000107947 */ /* 0x000fec0003800000 */
.L_x_12049:
[----:B------:R-:W2:Y:S02]  /*4450*/  LDG.E R4, desc[UR36][R4.64] ;  /* 0x0000002404047981 */ /* 0x000ea4000c1e1900 */
[----:B--2---:R-:W-:-:S04]  /*4460*/  I2FP.F32.U32 R0, R4 ;  /* 0x0000000400007245 */ /* 0x004fc80000201000 */
[----:B------:R-:W-:-:S04]  /*4470*/  F2FP.F16.F32.PACK_AB R0, RZ, R0 ;  /* 0x00000000ff00723e */ /* 0x000fc800000000ff */
[----:B------:R-:W-:-:S07]  /*4480*/  PRMT R16, R0, 0x7610, R16 ;  /* 0x0000761000107816 */ /* 0x000fce0000000010 */
.L_x_12021:
[----:B------:R-:W-:Y:S05]  /*4490*/  BSYNC B6 ;  /* 0x0000000000067941 */ /* 0x000fea0003800000 */
.L_x_12020:
[----:B------:R-:W4:Y:S01]  /*44a0*/  S2R R25, SR_TID.X ;  /* 0x0000000000197919 */ /* 0x000f220000002100 */
[----:B------:R-:W0:Y:S01]  /*44b0*/  LDC.U8 R17, c[0x0][0x234] ;  /* 0x00008d00ff117b82 */ /* 0x000e220000000000 */
[----:B------:R-:W-:Y:S01]  /*44c0*/  BSSY B6, `(.L_x_12054) ;  /* 0x0000126000067945 */ /* 0x000fe20003800000 */
[C---:B----4-:R-:W-:Y:S01]  /*44d0*/  VIADD R3, R25.reuse, 0x100 ;  /* 0x0000010019037836 */ /* 0x050fe20000000000 */
[CC--:B------:R-:W-:Y:S01]  /*44e0*/  ISETP.GE.AND P3, PT, R25.reuse, R22.reuse, PT ;  /* 0x000000161900720c */ /* 0x0c0fe20003f66270 */
[C---:B0123--:R-:W-:Y:S02]  /*44f0*/  VIADD R5, R25.reuse, 0x180 ;  /* 0x0000018019057836 */ /* 0x04ffe40000000000 */
[----:B------:R-:W-:Y:S01]  /*4500*/  VIADD R27, R25, 0x80 ;  /* 0x00000080191b7836 */ /* 0x000fe20000000000 */
[-C--:B------:R-:W-:Y:S02]  /*4510*/  ISETP.GE.AND P1, PT, R3, R22.reuse, PT ;  /* 0x000000160300720c */ /* 0x080fe40003f26270 */
[----:B------:R-:W-:-:S02]  /*4520*/  ISETP.GE.AND P2, PT, R5, R22, PT ;  /* 0x000000160500720c */ /* 0x000fc40003f46270 */
[----:B------:R-:W-:-:S05]  /*4530*/  ISETP.GE.AND P0, PT, R27, R22, PT ;  /* 0x000000161b00720c */ /* 0x000fca0003f06270 */
[----:B-----5:R-:W-:-:S04]  /*4540*/  @!P3 HADD2 R0, -R28.H0_H0, -RZ.H0_H0 ;  /* 0xa00000ff1c00b230 */ /* 0x020fc80000000900 */
[----:B------:R-:W-:Y:S01]  /*4550*/  @!P1 HADD2 R6, -R24.H0_H0, -RZ.H0_H0 ;  /* 0xa00000ff18069230 */ /* 0x000fe20000000900 */
[----:B------:R-:W-:Y:S01]  /*4560*/  @!P3 PRMT R0, R0, 0x5410, RZ ;  /* 0x000054100000b816 */ /* 0x000fe200000000ff */
[----:B------:R-:W-:Y:S02]  /*4570*/  @!P2 HADD2 R8, -R16.H0_H0, -RZ.H0_H0 ;  /* 0xa00000ff1008a230 */ /* 0x000fe40000000900 */
[----:B------:R-:W-:Y:S01]  /*4580*/  @!P0 HADD2 R7, -R26.H0_H0, -RZ.H0_H0 ;  /* 0xa00000ff1a078230 */ /* 0x000fe20000000900 */
[----:B------:R-:W-:Y:S02]  /*4590*/  @!P1 PRMT R5, R6, 0x5410, RZ ;  /* 0x0000541006059816 */ /* 0x000fe400000000ff */
[----:B------:R-:W-:Y:S02]  /*45a0*/  @!P2 PRMT R6, R8, 0x5410, RZ ;  /* 0x000054100806a816 */ /* 0x000fe400000000ff */
[----:B------:R-:W-:Y:S02]  /*45b0*/  @!P0 PRMT R3, R7, 0x5410, RZ ;  /* 0x0000541007038816 */ /* 0x000fe400000000ff */
[----:B------:R-:W-:-:S02]  /*45c0*/  @!P3 PRMT R4, R0, 0x7610, R4 ;  /* 0x000076100004b816 */ /* 0x000fc40000000004 */
[----:B------:R-:W-:Y:S02]  /*45d0*/  @!P1 PRMT R18, R5, 0x7610, R18 ;  /* 0x0000761005129816 */ /* 0x000fe40000000012 */
[----:B------:R-:W-:Y:S02]  /*45e0*/  @!P2 PRMT R19, R6, 0x7610, R19 ;  /* 0x000076100613a816 */ /* 0x000fe40000000013 */
[----:B------:R-:W-:Y:S01]  /*45f0*/  @!P0 PRMT R23, R3, 0x7610, R23 ;  /* 0x0000761003178816 */ /* 0x000fe20000000017 */
        /* <DEDUP_REMOVED lines=19> */
[----:B------:R-:W-:Y:S02]  /*4730*/  HADD2.F32 R28, -RZ, -R28.H0_H0 ;  /* 0xa000001cff1c7230 */ /* 0x000fe40000004100 */
[----:B------:R-:W-:Y:S02]  /*4740*/  IMAD.MOV.U32 R25, RZ, RZ, R27 ;  /* 0x000000ffff197224 */ /* 0x000fe400078e001b */
[----:B------:R-:W0:Y:S02]  /*4750*/  F2I.FTZ.TRUNC.NTZ R3, R28 ;  /* 0x0000001c00037305 */ /* 0x000e24000021f100 */
[----:B0-----:R0:W-:Y:S01]  /*4760*/  STG.E.U8 desc[UR36][R8.64], R3 ;  /* 0x0000000308007986 */ /* 0x0011e2000c101124 */
[----:B------:R-:W-:Y:S05]  /*4770*/  BRA `(.L_x_12055) ;  /* 0x0000000c00e87947 */ /* 0x000fea0003800000 */
.L_x_12059:
[----:B------:R-:W-:Y:S02]  /*4780*/  HADD2.F32 R5, -RZ, -R28.H0_H0 ;  /* 0xa000001cff057230 */ /* 0x000fe40000004100 */
[----:B------:R-:W-:-:S04]  /*4790*/  IMAD.MOV.U32 R25, RZ, RZ, R27 ;  /* 0x000000ffff197224 */ /* 0x000fc800078e001b */
[----:B------:R-:W0:Y:S02]  /*47a0*/  F2I.S64.TRUNC R4, R5 ;  /* 0x0000000500047311 */ /* 0x000e24000020d900 */
[----:B0-----:R0:W-:Y:S01]  /*47b0*/  STG.E.U8 desc[UR36][R8.64], R4 ;  /* 0x0000000408007986 */ /* 0x0011e2000c101124 */
[----:B------:R-:W-:Y:S05]  /*47c0*/  BRA `(.L_x_12055) ;  /* 0x0000000c00d47947 */ /* 0x000fea0003800000 */
.L_x_12058:
[----:B------:R-:W-:-:S13]  /*47d0*/  ISETP.NE.AND P0, PT, R0, 0x2, PT ;  /* 0x000000020000780c */ /* 0x000fda0003f05270 */
[----:B------:R-:W-:Y:S05]  /*47e0*/  @!P0 BRA `(.L_x_12061) ;  /* 0x0000000000388947 */ /* 0x000fea0003800000 */
[----:B------:R-:W-:-:S13]  /*47f0*/  ISETP.NE.AND P0, PT, R0, 0x3, PT ;  /* 0x000000030000780c */ /* 0x000fda0003f05270 */
[----:B------:R-:W-:Y:S05]  /*4800*/  @!P0 BRA `(.L_x_12062) ;  /* 0x00000000001c8947 */ /* 0x000fea0003800000 */
[----:B------:R-:W-:-:S13]  /*4810*/  ISETP.NE.AND P0, PT, R0, 0x4, PT ;  /* 0x000000040000780c */ /* 0x000fda0003f05270 */
[----:B------:R-:W-:Y:S05]  /*4820*/  @P0 BRA `(.L_x_12060) ;  /* 0x0000000c00500947 */ /* 0x000fea0003800000 */
[----:B------:R-:W-:Y:S02]  /*4830*/  HADD2.F32 R4, -RZ, -R28.H0_H0 ;  /* 0xa000001cff047230 */ /* 0x000fe40000004100 */
[----:B------:R-:W-:-:S04]  /*4840*/  IMAD.MOV.U32 R25, RZ, RZ, R27 ;  /* 0x000000ffff197224 */ /* 0x000fc800078e001b */
[----:B------:R-:W0:Y:S02]  /*4850*/  F2I.S64.TRUNC R4, R4 ;  /* 0x0000000400047311 */ /* 0x000e24000020d900 */
[----:B0-----:R0:W-:Y:S01]  /*4860*/  STG.E.64 desc[UR36][R8.64], R4 ;  /* 0x0000000408007986 */ /* 0x0011e2000c101b24 */
[----:B------:R-:W-:Y:S05]  /*4870*/  BRA `(.L_x_12055) ;  /* 0x0000000c00a87947 */ /* 0x000fea0003800000 */
.L_x_12062:
[----:B------:R-:W-:Y:S02]  /*4880*/  HADD2.F32 R28, -RZ, -R28.H0_H0 ;  /* 0xa000001cff1c7230 */ /* 0x000fe40000004100 */
[----:B------:R-:W-:Y:S02]  /*4890*/  IMAD.MOV.U32 R25, RZ, RZ, R27 ;  /* 0x000000ffff197224 */ /* 0x000fe400078e001b */
[----:B------:R-:W0:Y:S02]  /*48a0*/  F2I.FTZ.TRUNC.NTZ R3, R28 ;  /* 0x0000001c00037305 */ /* 0x000e24000021f100 */
[----:B0-----:R0:W-:Y:S01]  /*48b0*/  STG.E desc[UR36][R8.64], R3 ;  /* 0x0000000308007986 */ /* 0x0011e2000c101924 */
[----:B------:R-:W-:Y:S05]  /*48c0*/  BRA `(.L_x_12055) ;  /* 0x0000000c00947947 */ /* 0x000fea0003800000 */
.L_x_12061:
[----:B------:R-:W-:Y:S02]  /*48d0*/  HADD2.F32 R28, -RZ, -R28.H0_H0 ;  /* 0xa000001cff1c7230 */ /* 0x000fe40000004100 */
[----:B------:R-:W-:Y:S02]  /*48e0*/  IMAD.MOV.U32 R25, RZ, RZ, R27 ;  /* 0x000000ffff197224 */ /* 0x000fe400078e001b */
[----:B------:R-:W0:Y:S02]  /*48f0*/  F2I.FTZ.TRUNC.NTZ R3, R28 ;  /* 0x0000001c00037305 */ /* 0x000e24000021f100 */
[----:B0-----:R0:W-:Y:S01]  /*4900*/  STG.E.U16 desc[UR36][R8.64], R3 ;  /* 0x0000000308007986 */ /* 0x0011e2000c101524 */
[----:B------:R-:W-:Y:S05]  /*4910*/  BRA `(.L_x_12055) ;  /* 0x0000000c00807947 */ /* 0x000fea0003800000 */
.L_x_12057:
[----:B------:R-:W-:-:S13]  /*4920*/  ISETP.GT.AND P0, PT, R0, 0x6, PT ;  /* 0x000000060000780c */ /* 0x000fda0003f04270 */
[----:B------:R-:W-:Y:S05]  /*4930*/  @P0 BRA `(.L_x_12063) ;  /* 0x00000000002c0947 */ /* 0x000fea0003800000 */
[----:B------:R-:W-:-:S13]  /*4940*/  ISETP.NE.AND P0, PT, R0, 0x5, PT ;  /* 0x000000050000780c */ /* 0x000fda0003f05270 */
[----:B------:R-:W-:Y:S05]  /*4950*/  @!P0 BRA `(.L_x_12064) ;  /* 0x0000000000188947 */ /* 0x000fea0003800000 */
[----:B------:R-:W-:-:S13]  /*4960*/  ISETP.NE.AND P0, PT, R0, 0x6, PT ;  /* 0x000000060000780c */ /* 0x000fda0003f05270 */
[----:B------:R-:W-:Y:S05]  /*4970*/  @P0 BRA `(.L_x_12060) ;  /* 0x0000000800fc0947 */ /* 0x000fea0003800000 */
[----:B------:R-:W-:Y:S02]  /*4980*/  HADD2.F32 R3, -RZ, -R28.H0_H0 ;  /* 0xa000001cff037230 */ /* 0x000fe40000004100 */
[----:B------:R-:W-:-:S03]  /*4990*/  IMAD.MOV.U32 R25, RZ, RZ, R27 ;  /* 0x000000ffff197224 */ /* 0x000fc600078e001b */
[----:B------:R0:W-:Y:S01]  /*49a0*/  STG.E desc[UR36][R8.64], R3 ;  /* 0x0000000308007986 */ /* 0x0001e2000c101924 */
[----:B------:R-:W-:Y:S05]  /*49b0*/  BRA `(.L_x_12055) ;  /* 0x0000000c00587947 */ /* 0x000fea0003800000 */
.L_x_12064:
[----:B------:R0:W-:Y:S01]  /*49c0*/  STG.E.U16 desc[UR36][R8.64], R4 ;  /* 0x0000000408007986 */ /* 0x0001e2000c101524 */
[----:B------:R-:W-:Y:S01]  /*49d0*/  IMAD.MOV.U32 R25, RZ, RZ, R27 ;  /* 0x000000ffff197224 */ /* 0x000fe200078e001b */
[----:B------:R-:W-:Y:S06]  /*49e0*/  BRA `(.L_x_12055) ;  /* 0x0000000c004c7947 */ /* 0x000fec0003800000 */
.L_x_12063:
[----:B------:R-:W-:-:S13]  /*49f0*/  ISETP.NE.AND P0, PT, R0, 0x7, PT ;  /* 0x000000070000780c */ /* 0x000fda0003f05270 */
[----:B------:R-:W-:Y:S05]  /*4a00*/  @!P0 BRA `(.L_x_12065) ;  /* 0x00000000003c8947 */ /* 0x000fea0003800000 */
[----:B------:R-:W-:-:S13]  /*4a10*/  ISETP.NE.AND P0, PT, R0, 0x8, PT ;  /* 0x000000080000780c */ /* 0x000fda0003f05270 */
[----:B------:R-:W-:Y:S05]  /*4a20*/  @!P0 BRA `(.L_x_12066) ;  /* 0x00000000001c8947 */ /* 0x000fea0003800000 */
[----:B------:R-:W-:-:S13]  /*4a30*/  ISETP.NE.AND P0, PT, R0, 0x9, PT ;  /* 0x000000090000780c */ /* 0x000fda0003f05270 */
[----:B------:R-:W-:Y:S05]  /*4a40*/  @P0 BRA `(.L_x_12060) ;  /* 0x0000000800c80947 */ /* 0x000fea0003800000 */
[----:B------:R-:W-:Y:S02]  /*4a50*/  HADD2.F32 R28, -RZ, -R28.H0_H0 ;  /* 0xa000001cff1c7230 */ /* 0x000fe40000004100 */
[----:B------:R-:W-:Y:S02]  /*4a60*/  IMAD.MOV.U32 R29, RZ, RZ, RZ ;  /* 0x000000ffff1d7224 */ /* 0x000fe400078e00ff */
[----:B------:R-:W-:-:S03]  /*4a70*/  IMAD.MOV.U32 R25, RZ, RZ, R27 ;  /* 0x000000ffff197224 */ /* 0x000fc600078e001b */
[----:B------:R0:W-:Y:S01]  /*4a80*/  STG.E.64 desc[UR36][R8.64], R28 ;  /* 0x0000001c08007986 */ /* 0x0001e2000c101b24 */
[----:B------:R-:W-:Y:S05]  /*4a90*/  BRA `(.L_x_12055) ;  /* 0x0000000c00207947 */ /* 0x000fea0003800000 */
.L_x_12066:
[----:B------:R-:W-:Y:S02]  /*4aa0*/  HADD2.F32 R0, -RZ, -R28.H0_H0 ;  /* 0xa000001cff007230 */ /* 0x000fe40000004100 */
[----:B------:R-:W-:-:S03]  /*4ab0*/  IMAD.MOV.U32 R25, RZ, RZ, R27 ;  /* 0x000000ffff197224 */ /* 0x000fc600078e001b */
[----:B------:R-:W-:-:S04]  /*4ac0*/  F2FP.F16.F32.PACK_AB R0, RZ, R0 ;  /* 0x00000000ff00723e */ /* 0x000fc800000000ff */
[----:B------:R-:W-:-:S05]  /*4ad0*/  PRMT R0, R0, 0x5410, RZ ;  /* 0x0000541000007816 */ /* 0x000fca00000000ff */
[----:B------:R0:W-:Y:S01]  /*4ae0*/  STG.E desc[UR36][R8.64], R0 ;  /* 0x0000000008007986 */ /* 0x0001e2000c101924 */
[----:B------:R-:W-:Y:S05]  /*4af0*/  BRA `(.L_x_12055) ;  /* 0x0000000c00087947 */ /* 0x000fea0003800000 */
.L_x_12065:
[----:B------:R-:W-:Y:S02]  /*4b00*/  HADD2.F32 R4, -RZ, -R28.H0_H0 ;  /* 0xa000001cff047230 */ /* 0x000fe40000004100 */
[----:B------:R-:W-:-:S03]  /*4b10*/  IMAD.MOV.U32 R25, RZ, RZ, R27 ;  /* 0x000000ffff197224 */ /* 0x000fc600078e001b */
[----:B------:R-:W-:-:S06]  /*4b20*/  FMUL.FTZ R4, R4, 1 ;  /* 0x3f80000004047820 */ /* 0x000fcc0000410000 */
[----:B------:R-:W0:Y:S02]  /*4b30*/  F2F.F64.F32 R4, R4 ;  /* 0x0000000400047310 */ /* 0x000e240000201800 */
[----:B0-----:R0:W-:Y:S01]  /*4b40*/  STG.E.64 desc[UR36][R8.64], R4 ;  /* 0x0000000408007986 */ /* 0x0011e2000c101b24 */
[----:B------:R-:W-:Y:S05]  /*4b50*/  BRA `(.L_x_12055) ;  /* 0x0000000800f07947 */ /* 0x000fea0003800000 */
.L_x_12056:
        /* <DEDUP_REMOVED lines=10> */
[----:B------:R-:W-:-:S04]  /*4c00*/  FSETP.NEU.FTZ.AND P0, PT, R28, RZ, PT ;  /* 0x000000ff1c00720b */ /* 0x000fc80003f1d000 */
[----:B------:R-:W-:-:S05]  /*4c10*/  SEL R3, RZ, 0x1, !P0 ;  /* 0x00000001ff037807 */ /* 0x000fca0004000000 */
[----:B------:R0:W-:Y:S01]  /*4c20*/  STG.E.U8 desc[UR36][R8.64], R3 ;  /* 0x0000000308007986 */ /* 0x0001e2000c101124 */
[----:B------:R-:W-:Y:S05]  /*4c30*/  BRA `(.L_x_12055) ;  /* 0x0000000800b87947 */ /* 0x000fea0003800000 */
.L_x_12069:
[----:B------:R-:W-:Y:S01]  /*4c40*/  HADD2.F32 R28, -RZ, -R28.H0_H0 ;  /* 0xa000001cff1c7230 */ /* 0x000fe20000004100 */
[----:B------:R-:W-:Y:S01]  /*4c50*/  CS2R R6, SRZ ;  /* 0x0000000000067805 */ /* 0x000fe2000001ff00 */
[----:B------:R-:W-:-:S03]  /*4c60*/  IMAD.MOV.U32 R25, RZ, RZ, R27 ;  /* 0x000000ffff197224 */ /* 0x000fc600078e001b */
[----:B------:R-:W-:-:S06]  /*4c70*/  FMUL.FTZ R4, R28, 1 ;  /* 0x3f8000001c047820 */ /* 0x000fcc0000410000 */
[----:B------:R-:W0:Y:S02]  /*4c80*/  F2F.F64.F32 R4, R4 ;  /* 0x0000000400047310 */ /* 0x000e240000201800 */
[----:B0-----:R0:W-:Y:S01]  /*4c90*/  STG.E.128 desc[UR36][R8.64], R4 ;  /* 0x0000000408007986 */ /* 0x0011e2000c101d24 */
[----:B------:R-:W-:Y:S05]  /*4ca0*/  BRA `(.L_x_12055) ;  /* 0x00000008009c7947 */ /* 0x000fea0003800000 */
.L_x_12068:
[----:B------:R-:W-:-:S13]  /*4cb0*/  ISETP.NE.AND P0, PT, R0, 0xf, PT ;  /* 0x0000000f0000780c */ /* 0x000fda0003f05270 */
[----:B------:R-:W-:Y:S05]  /*4cc0*/  @!P0 BRA `(.L_x_12070) ;  /* 0x0000000000bc8947 */ /* 0x000fea0003800000 */
[----:B------:R-:W-:-:S13]  /*4cd0*/  ISETP.NE.AND P0, PT, R0, 0x17, PT ;  /* 0x000000170000780c */ /* 0x000fda0003f05270 */
[----:B------:R-:W-:Y:S05]  /*4ce0*/  @!P0 BRA `(.L_x_12071) ;  /* 0x0000000000588947 */ /* 0x000fea0003800000 */
[----:B------:R-:W-:-:S13]  /*4cf0*/  ISETP.NE.AND P0, PT, R0, 0x18, PT ;  /* 0x000000180000780c */ /* 0x000fda0003f05270 */
[----:B------:R-:W-:Y:S05]  /*4d00*/  @P0 BRA `(.L_x_12060) ;  /* 0x0000000800180947 */ /* 0x000fea0003800000 */
[----:B------:R-:W-:Y:S01]  /*4d10*/  HADD2.F32 R7, -RZ, -R28.H0_H0 ;  /* 0xa000001cff077230 */ /* 0x000fe20000004100 */
        /* <DEDUP_REMOVED lines=14> */
.L_x_12073:
[----:B------:R-:W-:Y:S05]  /*4e00*/  BSYNC B0 ;  /* 0x0000000000007941 */ /* 0x000fea0003800000 */
.L_x_12072:
[----:B------:R-:W-:Y:S01]  /*4e10*/  LOP3.LUT R5, R0, R5, RZ, 0xfc, !PT ;  /* 0x0000000500057212 */ /* 0x000fe200078efcff */
[----:B------:R-:W-:-:S04]  /*4e20*/  IMAD.MOV.U32 R25, RZ, RZ, R27 ;  /* 0x000000ffff197224 */ /* 0x000fc800078e001b */
[----:B------:R0:W-:Y:S01]  /*4e30*/  STG.E.U8 desc[UR36][R8.64], R5 ;  /* 0x0000000508007986 */ /* 0x0001e2000c101124 */
[----:B------:R-:W-:Y:S05]  /*4e40*/  BRA `(.L_x_12055) ;  /* 0x0000000800347947 */ /* 0x000fea0003800000 */
.L_x_12071:
[----:B------:R-:W-:Y:S01]  /*4e50*/  HADD2.F32 R5, -RZ, -R28.H0_H0 ;  /* 0xa000001cff057230 */ /* 0x000fe20000004100 */
        /* <DEDUP_REMOVED lines=12> */
.L_x_12075:
[----:B------:R-:W-:Y:S01]  /*4f20*/  IMAD.MOV.U32 R0, RZ, RZ, 0x7f ;  /* 0x0000007fff007424 */ /* 0x000fe200078e00ff */
[----:B------:R-:W-:-:S04]  /*4f30*/  ISETP.GT.U32.AND P0, PT, R3, 0x7f800000, PT ;  /* 0x7f8000000300780c */ /* 0x000fc80003f04070 */
[----:B------:R-:W-:-:S09]  /*4f40*/  SEL R0, R0, 0x7c, P0 ;  /* 0x0000007c00007807 */ /* 0x000fd20000000000 */
.L_x_12076:
[----:B------:R-:W-:Y:S05]  /*4f50*/  BSYNC B0 ;  /* 0x0000000000007941 */ /* 0x000fea0003800000 */
.L_x_12074:
[----:B------:R-:W-:Y:S01]  /*4f60*/  LOP3.LUT R3, R5, 0x80000000, RZ, 0xc0, !PT ;  /* 0x8000000005037812 */ /* 0x000fe200078ec0ff */
[----:B------:R-:W-:-:S03]  /*4f70*/  IMAD.MOV.U32 R25, RZ, RZ, R27 ;  /* 0x000000ffff197224 */ /* 0x000fc600078e001b */
[----:B------:R-:W-:-:S04]  /*4f80*/  SHF.R.U32.HI R3, RZ, 0x18, R3 ;  /* 0x00000018ff037819 */ /* 0x000fc80000011603 */
[----:B------:R-:W-:-:S05]  /*4f90*/  LOP3.LUT R3, R0, R3, RZ, 0xfc, !PT ;  /* 0x0000000300037212 */ /* 0x000fca00078efcff */
[----:B------:R0:W-:Y:S01]  /*4fa0*/  STG.E.U8 desc[UR36][R8.64], R3 ;  /* 0x0000000308007986 */ /* 0x0001e2000c101124 */
[----:B------:R-:W-:Y:S05]  /*4fb0*/  BRA `(.L_x_12055) ;  /* 0x0000000400d87947 */ /* 0x000fea0003800000 */
.L_x_12070:
[----:B------:R-:W-:Y:S02]  /*4fc0*/  HADD2.F32 R0, -RZ, -R28.H0_H0 ;  /* 0xa000001cff007230 */ /* 0x000fe40000004100 */
[----:B------:R-:W-:-:S03]  /*4fd0*/  IMAD.MOV.U32 R25, RZ, RZ, R27 ;  /* 0x000000ffff197224 */ /* 0x000fc600078e001b */
[----:B------:R-:W-:-:S05]  /*4fe0*/  F2FP.BF16.F32.PACK_AB R0, RZ, R0 ;  /* 0x00000000ff00723e */ /* 0x000fca00000010ff */
[----:B------:R0:W-:Y:S01]  /*4ff0*/  STG.E.U16 desc[UR36][R8.64], R0 ;  /* 0x0000000008007986 */ /* 0x0001e2000c101524 */
[----:B------:R-:W-:Y:S05]  /*5000*/  BRA `(.L_x_12055) ;  /* 0x0000000400c47947 */ /* 0x000fea0003800000 */
.L_x_12067:
        /* <DEDUP_REMOVED lines=10> */
[----:B------:R-:W0:Y:S02]  /*50b0*/  F2I.FTZ.U32.TRUNC.NTZ R3, R3 ;  /* 0x0000000300037305 */ /* 0x000e24000021f000 */
[----:B0-----:R4:W-:Y:S01]  /*50c0*/  STG.E.U16 desc[UR36][R8.64], R3 ;  /* 0x0000000308007986 */ /* 0x0019e2000c101524 */
[----:B------:R-:W-:Y:S05]  /*50d0*/  BRA `(.L_x_12055) ;  /* 0x0000000400907947 */ /* 0x000fea0003800000 */
.L_x_12079:
[----:B------:R-:W-:Y:S01]  /*50e0*/  HADD2.F32 R5, -RZ, -R28.H0_H0 ;  /* 0xa000001cff057230 */ /* 0x000fe20000004100 */
        /* <DEDUP_REMOVED lines=16> */
.L_x_12082:
[----:B------:R-:W-:-:S04]  /*51f0*/  LOP3.LUT R3, R5, 0x80000000, RZ, 0xc0, !PT ;  /* 0x8000000005037812 */ /* 0x000fc800078ec0ff */
[----:B------:R-:W-:-:S04]  /*5200*/  SHF.R.U32.HI R3, RZ, 0x18, R3 ;  /* 0x00000018ff037819 */ /* 0x000fc80000011603 */
[----:B------:R-:W-:-:S04]  /*5210*/  LOP3.LUT R0, R0, R3, RZ, 0xfc, !PT ;  /* 0x0000000300007212 */ /* 0x000fc800078efcff */
[----:B------:R-:W-:-:S07]  /*5220*/  PRMT R4, R0, 0x7610, R4 ;  /* 0x0000761000047816 */ /* 0x000fce0000000004 */
.L_x_12081:
[----:B------:R-:W-:Y:S05]  /*5230*/  BSYNC B0 ;  /* 0x0000000000007941 */ /* 0x000fea0003800000 */
.L_x_12080:
[----:B------:R3:W-:Y:S01]  /*5240*/  STG.E.U8 desc[UR36][R8.64], R4 ;  /* 0x0000000408007986 */ /* 0x0007e2000c101124 */
[----:B------:R-:W-:Y:S01]  /*5250*/  IMAD.MOV.U32 R25, RZ, RZ, R27 ;  /* 0x000000ffff197224 */ /* 0x000fe200078e001b */
[----:B------:R-:W-:Y:S06]  /*5260*/  BRA `(.L_x_12055) ;  /* 0x00000004002c7947 */ /* 0x000fec0003800000 */
.L_x_12078:
        /* <DEDUP_REMOVED lines=17> */
.L_x_12085:
[----:B------:R-:W-:-:S04]  /*5380*/  LOP3.LUT R3, R5, 0x80000000, RZ, 0xc0, !PT ;  /* 0x8000000005037812 */ /* 0x000fc800078ec0ff */
[----:B------:R-:W-:-:S04]  /*5390*/  SHF.R.U32.HI R3, RZ, 0x18, R3 ;  /* 0x00000018ff037819 */ /* 0x000fc80000011603 */
[----:B------:R-:W-:-:S04]  /*53a0*/  LOP3.LUT R0, R0, R3, RZ, 0xfc, !PT ;  /* 0x0000000300007212 */ /* 0x000fc800078efcff */
[----:B------:R-:W-:-:S07]  /*53b0*/  PRMT R4, R0, 0x7610, R4 ;  /* 0x0000761000047816 */ /* 0x000fce0000000004 */
.L_x_12084:
[----:B------:R-:W-:Y:S05]  /*53c0*/  BSYNC B0 ;  /* 0x0000000000007941 */ /* 0x000fea0003800000 */
.L_x_12083:
[----:B------:R0:W-:Y:S01]  /*53d0*/  STG.E.U8 desc[UR36][R8.64], R4 ;  /* 0x0000000408007986 */ /* 0x0001e2000c101124 */
[----:B------:R-:W-:Y:S01]  /*53e0*/  IMAD.MOV.U32 R25, RZ, RZ, R27 ;  /* 0x000000ffff197224 */ /* 0x000fe200078e001b */
[----:B------:R-:W-:Y:S06]  /*53f0*/  BRA `(.L_x_12055) ;  /* 0x0000000000c87947 */ /* 0x000fec0003800000 */
.L_x_12077:
[----:B------:R-:W-:-:S13]  /*5400*/  ISETP.NE.AND P0, PT, R0, 0x1c, PT ;  /* 0x0000001c0000780c */ /* 0x000fda0003f05270 */
[----:B------:R-:W-:Y:S05]  /*5410*/  @!P0 BRA `(.L_x_12086) ;  /* 0x0000000000b08947 */ /* 0x000fea0003800000 */
[----:B------:R-:W-:-:S13]  /*5420*/  ISETP.NE.AND P0, PT, R0, 0x1d, PT ;  /* 0x0000001d0000780c */ /* 0x000fda0003f05270 */
[----:B------:R-:W-:Y:S05]  /*5430*/  @!P0 BRA `(.L_x_12087) ;  /* 0x0000000000948947 */ /* 0x000fea0003800000 */
[----:B------:R-:W-:-:S13]  /*5440*/  ISETP.NE.AND P0, PT, R0, 0x2c, PT ;  /* 0x0000002c0000780c */ /* 0x000fda0003f05270 */
[----:B------:R-:W-:Y:S05]  /*5450*/  @P0 BRA `(.L_x_12060) ;  /* 0x0000000000440947 */ /* 0x000fea0003800000 */
[----:B------:R-:W-:Y:S02]  /*5460*/  HADD2.F32 R28, -RZ, -R28.H0_H0 ;  /* 0xa000001cff1c7230 */ /* 0x000fe40000004100 */
        /* <DEDUP_REMOVED lines=16> */
.L_x_12060:
        /* <DEDUP_REMOVED lines=16> */
.L_x_12088:
[----:B------:R-:W-:Y:S01]  /*5670*/  IMAD.MOV.U32 R25, RZ, RZ, R27 ;  /* 0x000000ffff197224 */ /* 0x000fe200078e001b */
[----:B------:R-:W-:Y:S06]  /*5680*/  BRA `(.L_x_12055) ;  /* 0x0000000000247947 */ /* 0x000fec0003800000 */
.L_x_12087:
[----:B------:R-:W-:Y:S02]  /*5690*/  HADD2.F32 R4, -RZ, -R28.H0_H0 ;  /* 0xa000001cff047230 */ /* 0x000fe40000004100 */
[----:B------:R-:W-:-:S04]  /*56a0*/  IMAD.MOV.U32 R25, RZ, RZ, R27 ;  /* 0x000000ffff197224 */ /* 0x000fc800078e001b */
[----:B------:R-:W0:Y:S02]  /*56b0*/  F2I.U64.TRUNC R4, R4 ;  /* 0x0000000400047311 */ /* 0x000e24000020d800 */
[----:B0-----:R2:W-:Y:S01]  /*56c0*/  STG.E.64 desc[UR36][R8.64], R4 ;  /* 0x0000000408007986 */ /* 0x0015e2000c101b24 */
[----:B------:R-:W-:Y:S05]  /*56d0*/  BRA `(.L_x_12055) ;  /* 0x0000000000107947 */ /* 0x000fea0003800000 */
.L_x_12086:
[----:B------:R-:W-:Y:S02]  /*56e0*/  HADD2.F32 R28, -RZ, -R28.H0_H0 ;  /* 0xa000001cff1c7230 */ /* 0x000fe40000004100 */
[----:B------:R-:W-:Y:S02]  /*56f0*/  IMAD.MOV.U32 R25, RZ, RZ, R27 ;  /* 0x000000ffff197224 */ /* 0x000fe400078e001b */
[----:B------:R-:W0:Y:S02]  /*5700*/  F2I.FTZ.U32.TRUNC.NTZ R3, R28 ;  /* 0x0000001c00037305 */ /* 0x000e24000021f000 */
[----:B0-----:R0:W-:Y:S03]  /*5710*/  STG.E desc[UR36][R8.64], R3 ;  /* 0x0000000308007986 */ /* 0x0011e6000c101924 */
.L_x_12055:
[----:B------:R-:W-:Y:S05]  /*5720*/  BSYNC B6 ;  /* 0x0000000000067941 */ /* 0x000fea0003800000 */
.L_x_12054:
        /* <DEDUP_REMOVED lines=25> */
.L_x_12094:
[----:B------:R-:W-:-:S06]  /*58c0*/  HADD2.F32 R5, -RZ, -R26.H0_H0 ;  /* 0xa000001aff057230 */ /* 0x000fcc0000004100 */
[----:B------:R-:W0:Y:S02]  /*58d0*/  F2I.S64.TRUNC R4, R5 ;  /* 0x0000000500047311 */ /* 0x000e24000020d900 */
[----:B0-----:R0:W-:Y:S01]  /*58e0*/  STG.E.U8 desc[UR36][R8.64], R4 ;  /* 0x0000000408007986 */ /* 0x0011e2000c101124 */
[----:B------:R-:W-:Y:S05]  /*58f0*/  BRA `(.L_x_12096) ;  /* 0x0000000c00847947 */ /* 0x000fea0003800000 */
.L_x_12093:
        /* <DEDUP_REMOVED lines=10> */
.L_x_12098:
[----:B------:R-:W-:-:S04]  /*59a0*/  HADD2.F32 R26, -RZ, -R26.H0_H0 ;  /* 0xa000001aff1a7230 */ /* 0x000fc80000004100 */
[----:B------:R-:W0:Y:S02]  /*59b0*/  F2I.FTZ.TRUNC.NTZ R3, R26 ;  /* 0x0000001a00037305 */ /* 0x000e24000021f100 */
[----:B0-----:R0:W-:Y:S01]  /*59c0*/  STG.E desc[UR36][R8.64], R3 ;  /* 0x0000000308007986 */ /* 0x0011e2000c101924 */
[----:B------:R-:W-:Y:S05]  /*59d0*/  BRA `(.L_x_12096) ;  /* 0x0000000c004c7947 */ /* 0x000fea0003800000 */
.L_x_12097:
[----:B------:R-:W-:-:S04]  /*59e0*/  HADD2.F32 R26, -RZ, -R26.H0_H0 ;  /* 0xa000001aff1a7230 */ /* 0x000fc80000004100 */
[----:B------:R-:W0:Y:S02]  /*59f0*/  F2I.FTZ.TRUNC.NTZ R3, R26 ;  /* 0x0000001a00037305 */ /* 0x000e24000021f100 */
[----:B0-----:R0:W-:Y:S01]  /*5a00*/  STG.E.U16 desc[UR36][R8.64], R3 ;  /* 0x0000000308007986 */ /* 0x0011e2000c101524 */
[----:B------:R-:W-:Y:S05]  /*5a10*/  BRA `(.L_x_12096) ;  /* 0x0000000c003c7947 */ /* 0x000fea0003800000 */
.L_x_12092:
        /* <DEDUP_REMOVED lines=9> */
.L_x_12100:
[----:B------:R0:W-:Y:S01]  /*5ab0*/  STG.E.U16 desc[UR36][R8.64], R23 ;  /* 0x0000001708007986 */ /* 0x0001e2000c101524 */
[----:B------:R-:W-:Y:S05]  /*5ac0*/  BRA `(.L_x_12096) ;  /* 0x0000000c00107947 */ /* 0x000fea0003800000 */
.L_x_12099:
        /* <DEDUP_REMOVED lines=10> */
.L_x_12102:
[----:B------:R-:W-:-:S05]  /*5b70*/  HADD2.F32 R0, -RZ, -R26.H0_H0 ;  /* 0xa000001aff007230 */ /* 0x000fca0000004100 */
[----:B------:R-:W-:-:S04]  /*5b80*/  F2FP.F16.F32.PACK_AB R0, RZ, R0 ;  /* 0x00000000ff00723e */ /* 0x000fc800000000ff */
[----:B------:R-:W-:-:S05]  /*5b90*/  PRMT R0, R0, 0x5410, RZ ;  /* 0x0000541000007816 */ /* 0x000fca00000000ff */
[----:B------:R0:W-:Y:S01]  /*5ba0*/  STG.E desc[UR36][R8.64], R0 ;  /* 0x0000000008007986 */ /* 0x0001e2000c101924 */
[----:B------:R-:W-:Y:S05]  /*5bb0*/  BRA `(.L_x_12096) ;  /* 0x0000000800d47947 */ /* 0x000fea0003800000 */
.L_x_12101:
[----:B------:R-:W-:-:S05]  /*5bc0*/  HADD2.F32 R4, -RZ, -R26.H0_H0 ;  /* 0xa000001aff047230 */ /* 0x000fca0000004100 */
[----:B------:R-:W-:-:S06]  /*5bd0*/  FMUL.FTZ R4, R4, 1 ;  /* 0x3f80000004047820 */ /* 0x000fcc0000410000 */
[----:B------:R-:W0:Y:S02]  /*5be0*/  F2F.F64.F32 R4, R4 ;  /* 0x0000000400047310 */ /* 0x000e240000201800 */
[----:B0-----:R0:W-:Y:S01]  /*5bf0*/  STG.E.64 desc[UR36][R8.64], R4 ;  /* 0x0000000408007986 */ /* 0x0011e2000c101b24 */
[----:B------:R-:W-:Y:S05]  /*5c00*/  BRA `(.L_x_12096) ;  /* 0x0000000800c07947 */ /* 0x000fea0003800000 */
.L_x_12091:
        /* <DEDUP_REMOVED lines=8> */
[----:B------:R-:W-:-:S05]  /*5c90*/  HADD2.F32 R26, -RZ, -R26.H0_H0 ;  /* 0xa000001aff1a7230 */ /* 0x000fca0000004100 */
[----:B------:R-:W-:-:S04]  /*5ca0*/  FSETP.NEU.FTZ.AND P0, PT, R26, RZ, PT ;  /* 0x000000ff1a00720b */ /* 0x000fc80003f1d000 */
[----:B------:R-:W-:-:S05]  /*5cb0*/  SEL R3, RZ, 0x1, !P0 ;  /* 0x00000001ff037807 */ /* 0x000fca0004000000 */
[----:B------:R0:W-:Y:S01]  /*5cc0*/  STG.E.U8 desc[UR36][R8.64], R3 ;  /* 0x0000000308007986 */ /* 0x0001e2000c101124 */
[----:B------:R-:W-:Y:S05]  /*5cd0*/  BRA `(.L_x_12096) ;  /* 0x00000008008c7947 */ /* 0x000fea0003800000 */
.L_x_12105:
[----:B------:R-:W-:Y:S01]  /*5ce0*/  HADD2.F32 R26, -RZ, -R26.H0_H0 ;  /* 0xa000001aff1a7230 */ /* 0x000fe20000004100 */
[----:B------:R-:W-:-:S04]  /*5cf0*/  CS2R R6, SRZ ;  /* 0x0000000000067805 */ /* 0x000fc8000001ff00 */
[----:B------:R-:W-:-:S06]  /*5d00*/  FMUL.FTZ R4, R26, 1 ;  /* 0x3f8000001a047820 */ /* 0x000fcc0000410000 */
[----:B------:R-:W0:Y:S02]  /*5d10*/  F2F.F64.F32 R4, R4 ;  /* 0x0000000400047310 */ /* 0x000e240000201800 */
[----:B0-----:R0:W-:Y:S01]  /*5d20*/  STG.E.128 desc[UR36][R8.64], R4 ;  /* 0x0000000408007986 */ /* 0x0011e2000c101d24 */
[----:B------:R-:W-:Y:S05]  /*5d30*/  BRA `(.L_x_12096) ;  /* 0x0000000800747947 */ /* 0x000fea0003800000 */
.L_x_12104:
        /* <DEDUP_REMOVED lines=21> */
.L_x_12109:
[----:B------:R-:W-:Y:S05]  /*5e90*/  BSYNC B0 ;  /* 0x0000000000007941 */ /* 0x000fea0003800000 */
.L_x_12108:
[----:B------:R-:W-:-:S05]  /*5ea0*/  LOP3.LUT R5, R0, R5, RZ, 0xfc, !PT ;  /* 0x0000000500057212 */ /* 0x000fca00078efcff */
[----:B------:R0:W-:Y:S01]  /*5eb0*/  STG.E.U8 desc[UR36][R8.64], R5 ;  /* 0x0000000508007986 */ /* 0x0001e2000c101124 */
[----:B------:R-:W-:Y:S05]  /*5ec0*/  BRA `(.L_x_12096) ;  /* 0x0000000800107947 */ /* 0x000fea0003800000 */
.L_x_12107:
        /* <DEDUP_REMOVED lines=13> */
.L_x_12111:
[----:B------:R-:W-:Y:S01]  /*5fa0*/  IMAD.MOV.U32 R0, RZ, RZ, 0x7f ;  /* 0x0000007fff007424 */ /* 0x000fe200078e00ff */
[----:B------:R-:W-:-:S04]  /*5fb0*/  ISETP.GT.U32.AND P0, PT, R3, 0x7f800000, PT ;  /* 0x7f8000000300780c */ /* 0x000fc80003f04070 */
[----:B------:R-:W-:-:S09]  /*5fc0*/  SEL R0, R0, 0x7c, P0 ;  /* 0x0000007c00007807 */ /* 0x000fd20000000000 */
.L_x_12112:
[----:B------:R-:W-:Y:S05]  /*5fd0*/  BSYNC B0 ;  /* 0x0000000000007941 */ /* 0x000fea0003800000 */
.L_x_12110:
[----:B------:R-:W-:-:S04]  /*5fe0*/  LOP3.LUT R3, R5, 0x80000000, RZ, 0xc0, !PT ;  /* 0x8000000005037812 */ /* 0x000fc800078ec0ff */
[----:B------:R-:W-:-:S04]  /*5ff0*/  SHF.R.U32.HI R3, RZ, 0x18, R3 ;  /* 0x00000018ff037819 */ /* 0x000fc80000011603 */
[----:B------:R-:W-:-:S05]  /*6000*/  LOP3.LUT R3, R0, R3, RZ, 0xfc, !PT ;  /* 0x0000000300037212 */ /* 0x000fca00078efcff */
[----:B------:R0:W-:Y:S01]  /*6010*/  STG.E.U8 desc[UR36][R8.64], R3 ;  /* 0x0000000308007986 */ /* 0x0001e2000c101124 */
[----:B------:R-:W-:Y:S05]  /*6020*/  BRA `(.L_x_12096) ;  /* 0x0000000400b87947 */ /* 0x000fea0003800000 */
.L_x_12106:
[----:B------:R-:W-:-:S05]  /*6030*/  HADD2.F32 R0, -RZ, -R26.H0_H0 ;  /* 0xa000001aff007230 */ /* 0x000fca0000004100 */
[----:B------:R-:W-:-:S05]  /*6040*/  F2FP.BF16.F32.PACK_AB R0, RZ, R0 ;  /* 0x00000000ff00723e */ /* 0x000fca00000010ff */
[----:B------:R0:W-:Y:S01]  /*6050*/  STG.E.U16 desc[UR36][R8.64], R0 ;  /* 0x0000000008007986 */ /* 0x0001e2000c101524 */
[----:B------:R-:W-:Y:S05]  /*6060*/  BRA `(.L_x_12096) ;  /* 0x0000000400a87947 */ /* 0x000fea0003800000 */
.L_x_12103:
        /* <DEDUP_REMOVED lines=8> */
[----:B------:R-:W-:-:S06]  /*60f0*/  HADD2.F32 R3, -RZ, -R26.H0_H0 ;  /* 0xa000001aff037230 */ /* 0x000fcc0000004100 */
[----:B------:R-:W0:Y:S02]  /*6100*/  F2I.FTZ.U32.TRUNC.NTZ R3, R3 ;  /* 0x0000000300037305 */ /* 0x000e24000021f000 */
[----:B0-----:R4:W-:Y:S01]  /*6110*/  STG.E.U16 desc[UR36][R8.64], R3 ;  /* 0x0000000308007986 */ /* 0x0019e2000c101524 */
[----:B------:R-:W-:Y:S05]  /*6120*/  BRA `(.L_x_12096) ;  /* 0x0000000400787947 */ /* 0x000fea0003800000 */
.L_x_12115:
        /* <DEDUP_REMOVED lines=17> */
.L_x_12118:
[----:B------:R-:W-:-:S04]  /*6240*/  LOP3.LUT R3, R5, 0x80000000, RZ, 0xc0, !PT ;  /* 0x8000000005037812 */ /* 0x000fc800078ec0ff */
[----:B------:R-:W-:-:S04]  /*6250*/  SHF.R.U32.HI R3, RZ, 0x18, R3 ;  /* 0x00000018ff037819 */ /* 0x000fc80000011603 */
[----:B------:R-:W-:-:S04]  /*6260*/  LOP3.LUT R0, R0, R3, RZ, 0xfc, !PT ;  /* 0x0000000300007212 */ /* 0x000fc800078efcff */
[----:B------:R-:W-:-:S07]  /*6270*/  PRMT R4, R0, 0x7610, R4 ;  /* 0x0000761000047816 */ /* 0x000fce0000000004 */
.L_x_12117:
[----:B------:R-:W-:Y:S05]  /*6280*/  BSYNC B0 ;  /* 0x0000000000007941 */ /* 0x000fea0003800000 */
.L_x_12116:
[----:B------:R3:W-:Y:S01]  /*6290*/  STG.E.U8 desc[UR36][R8.64], R4 ;  /* 0x0000000408007986 */ /* 0x0007e2000c101124 */
[----:B------:R-:W-:Y:S05]  /*62a0*/  BRA `(.L_x_12096) ;  /* 0x0000000400187947 */ /* 0x000fea0003800000 */
.L_x_12114:
        /* <DEDUP_REMOVED lines=17> */
.L_x_12121:
[----:B------:R-:W-:-:S04]  /*63c0*/  LOP3.LUT R3, R5, 0x80000000, RZ, 0xc0, !PT ;  /* 0x8000000005037812 */ /* 0x000fc800078ec0ff */
[----:B------:R-:W-:-:S04]  /*63d0*/  SHF.R.U32.HI R3, RZ, 0x18, R3 ;  /* 0x00000018ff037819 */ /* 0x000fc80000011603 */
[----:B------:R-:W-:-:S04]  /*63e0*/  LOP3.LUT R0, R0, R3, RZ, 0xfc, !PT ;  /* 0x0000000300007212 */ /* 0x000fc800078efcff */
[----:B------:R-:W-:-:S07]  /*63f0*/  PRMT R4, R0, 0x7610, R4 ;  /* 0x0000761000047816 */ /* 0x000fce0000000004 */
.L_x_12120:
[----:B------:R-:W-:Y:S05]  /*6400*/  BSYNC B0 ;  /* 0x0000000000007941 */ /* 0x000fea0003800000 */
.L_x_12119:
[----:B------:R0:W-:Y:S01]  /*6410*/  STG.E.U8 desc[UR36][R8.64], R4 ;  /* 0x0000000408007986 */ /* 0x0001e2000c101124 */
[----:B------:R-:W-:Y:S05]  /*6420*/  BRA `(.L_x_12096) ;  /* 0x0000000000b87947 */ /* 0x000fea0003800000 */
.L_x_12113:
[----:B------:R-:W-:-:S13]  /*6430*/  ISETP.NE.AND P0, PT, R0, 0x1c, PT ;  /* 0x0000001c0000780c */ /* 0x000fda0003f05270 */
[----:B------:R-:W-:Y:S05]  /*6440*/  @!P0 BRA `(.L_x_12122) ;  /* 0x0000000000a48947 */ /* 0x000fea0003800000 */
[----:B------:R-:W-:-:S13]  /*6450*/  ISETP.NE.AND P0, PT, R0, 0x1d, PT ;  /* 0x0000001d0000780c */ /* 0x000fda0003f05270 */
[----:B------:R-:W-:Y:S05]  /*6460*/  @!P0 BRA `(.L_x_12123) ;  /* 0x00000000008c8947 */ /* 0x000fea0003800000 */
[----:B------:R-:W-:-:S13]  /*6470*/  ISETP.NE.AND P0, PT, R0, 0x2c, PT ;  /* 0x0000002c0000780c */ /* 0x000fda0003f05270 */
[----:B------:R-:W-:Y:S05]  /*6480*/  @P0 BRA `(.L_x_12095) ;  /* 0x0000000000400947 */ /* 0x000fea0003800000 */
[----:B------:R-:W-:-:S05]  /*6490*/  HADD2.F32 R26, -RZ, -R26.H0_H0 ;  /* 0xa000001aff1a7230 */ /* 0x000fca0000004100 */
        /* <DEDUP_REMOVED lines=15> */
.L_x_12095:
        /* <DEDUP_REMOVED lines=16> */
.L_x_12124:
[----:B------:R-:W-:Y:S05]  /*6690*/  BRA `(.L_x_12096) ;  /* 0x00000000001c7947 */ /* 0x000fea0003800000 */
.L_x_12123:
[----:B------:R-:W-:-:S06]  /*66a0*/  HADD2.F32 R4, -RZ, -R26.H0_H0 ;  /* 0xa000001aff047230 */ /* 0x000fcc0000004100 */
[----:B------:R-:W0:Y:S02]  /*66b0*/  F2I.U64.TRUNC R4, R4 ;  /* 0x0000000400047311 */ /* 0x000e24000020d800 */
[----:B0-----:R2:W-:Y:S01]  /*66c0*/  STG.E.64 desc[UR36][R8.64], R4 ;  /* 0x0000000408007986 */ /* 0x0015e2000c101b24 */
[----:B------:R-:W-:Y:S05]  /*66d0*/  BRA `(.L_x_12096) ;  /* 0x00000000000c7947 */ /* 0x000fea0003800000 */
.L_x_12122:
[----:B------:R-:W-:-:S04]  /*66e0*/  HADD2.F32 R26, -RZ, -R26.H0_H0 ;  /* 0xa000001aff1a7230 */ /* 0x000fc80000004100 */
[----:B------:R-:W0:Y:S02]  /*66f0*/  F2I.FTZ.U32.TRUNC.NTZ R3, R26 ;  /* 0x0000001a00037305 */ /* 0x000e24000021f000 */
[----:B0-----:R0:W-:Y:S02]  /*6700*/  STG.E desc[UR36][R8.64], R3 ;  /* 0x0000000308007986 */ /* 0x0011e4000c101924 */
.L_x_12096:
        /* <DEDUP_REMOVED lines=25> */
.L_x_12128:
[----:B------:R-:W-:-:S06]  /*68a0*/  HADD2.F32 R5, -RZ, -R24.H0_H0 ;  /* 0xa0000018ff057230 */ /* 0x000fcc0000004100 */
[----:B------:R-:W0:Y:S02]  /*68b0*/  F2I.S64.TRUNC R4, R5 ;  /* 0x0000000500047311 */ /* 0x000e24000020d900 */
[----:B0-----:R3:W-:Y:S01]  /*68c0*/  STG.E.U8 desc[UR36][R8.64], R4 ;  /* 0x0000000408007986 */ /* 0x0017e2000c101124 */
[----:B------:R-:W-:Y:S05]  /*68d0*/  BRA `(.L_x_12130) ;  /* 0x0000000c00847947 */ /* 0x000fea0003800000 */
.L_x_12127:
        /* <DEDUP_REMOVED lines=10> */
.L_x_12132:
[----:B------:R-:W-:-:S04]  /*6980*/  HADD2.F32 R24, -RZ, -R24.H0_H0 ;  /* 0xa0000018ff187230 */ /* 0x000fc80000004100 */
[----:B------:R-:W0:Y:S02]  /*6990*/  F2I.FTZ.TRUNC.NTZ R3, R24 ;  /* 0x0000001800037305 */ /* 0x000e24000021f100 */
[----:B0-----:R2:W-:Y:S01]  /*69a0*/  STG.E desc[UR36][R8.64], R3 ;  /* 0x0000000308007986 */ /* 0x0015e2000c101924 */
[----:B------:R-:W-:Y:S05]  /*69b0*/  BRA `(.L_x_12130) ;  /* 0x0000000c004c7947 */ /* 0x000fea0003800000 */
.L_x_12131:
[----:B------:R-:W-:-:S04]  /*69c0*/  HADD2.F32 R24, -RZ, -R24.H0_H0 ;  /* 0xa0000018ff187230 */ /* 0x000fc80000004100 */
[----:B------:R-:W0:Y:S02]  /*69d0*/  F2I.FTZ.TRUNC.NTZ R3, R24 ;  /* 0x0000001800037305 */ /* 0x000e24000021f100 */
[----:B0-----:R0:W-:Y:S01]  /*69e0*/  STG.E.U16 desc[UR36][R8.64], R3 ;  /* 0x0000000308007986 */ /* 0x0011e2000c101524 */
[----:B------:R-:W-:Y:S05]  /*69f0*/  BRA `(.L_x_12130) ;  /* 0x0000000c003c7947 */ /* 0x000fea0003800000 */
.L_x_12126:
        /* <DEDUP_REMOVED lines=9> */
.L_x_12134:
[----:B------:R0:W-:Y:S01]  /*6a90*/  STG.E.U16 desc[UR36][R8.64], R18 ;  /* 0x0000001208007986 */ /* 0x0001e2000c101524 */
[----:B------:R-:W-:Y:S05]  /*6aa0*/  BRA `(.L_x_12130) ;  /* 0x0000000c00107947 */ /* 0x000fea0003800000 */
.L_x_12133:
        /* <DEDUP_REMOVED lines=10> */
.L_x_12136:
[----:B------:R-:W-:-:S05]  /*6b50*/  HADD2.F32 R0, -RZ, -R24.H0_H0 ;  /* 0xa0000018ff007230 */ /* 0x000fca0000004100 */
[----:B------:R-:W-:-:S04]  /*6b60*/  F2FP.F16.F32.PACK_AB R0, RZ, R0 ;  /* 0x00000000ff00723e */ /* 0x000fc800000000ff */
[----:B------:R-:W-:-:S05]  /*6b70*/  PRMT R0, R0, 0x5410, RZ ;  /* 0x0000541000007816 */ /* 0x000fca00000000ff */
[----:B------:R0:W-:Y:S01]  /*6b80*/  STG.E desc[UR36][R8.64], R0 ;  /* 0x0000000008007986 */ /* 0x0001e2000c101924 */
[----:B------:R-:W-:Y:S05]  /*6b90*/  BRA `(.L_x_12130) ;  /* 0x0000000800d47947 */ /* 0x000fea0003800000 */
.L_x_12135:
[----:B------:R-:W-:-:S05]  /*6ba0*/  HADD2.F32 R4, -RZ, -R24.H0_H0 ;  /* 0xa0000018ff047230 */ /* 0x000fca0000004100 */
[----:B------:R-:W-:-:S06]  /*6bb0*/  FMUL.FTZ R4, R4, 1 ;  /* 0x3f80000004047820 */ /* 0x000fcc0000410000 */
[----:B------:R-:W0:Y:S02]  /*6bc0*/  F2F.F64.F32 R4, R4 ;  /* 0x0000000400047310 */ /* 0x000e240000201800 */
[----:B0-----:R0:W-:Y:S01]  /*6bd0*/  STG.E.64 desc[UR36][R8.64], R4 ;  /* 0x0000000408007986 */ /* 0x0011e2000c101b24 */
[----:B------:R-:W-:Y:S05]  /*6be0*/  BRA `(.L_x_12130) ;  /* 0x0000000800c07947 */ /* 0x000fea0003800000 */
.L_x_12125:
        /* <DEDUP_REMOVED lines=13> */
.L_x_12139:
[----:B------:R-:W-:Y:S01]  /*6cc0*/  HADD2.F32 R24, -RZ, -R24.H0_H0 ;  /* 0xa0000018ff187230 */ /* 0x000fe20000004100 */
[----:B------:R-:W-:-:S04]  /*6cd0*/  CS2R R6, SRZ ;  /* 0x0000000000067805 */ /* 0x000fc8000001ff00 */
[----:B------:R-:W-:-:S06]  /*6ce0*/  FMUL.FTZ R4, R24, 1 ;  /* 0x3f80000018047820 */ /* 0x000fcc0000410000 */
[----:B------:R-:W0:Y:S02]  /*6cf0*/  F2F.F64.F32 R4, R4 ;  /* 0x0000000400047310 */ /* 0x000e240000201800 */
[----:B0-----:R0:W-:Y:S01]  /*6d00*/  STG.E.128 desc[UR36][R8.64], R4 ;  /* 0x0000000408007986 */ /* 0x0011e2000c101d24 */
[----:B------:R-:W-:Y:S05]  /*6d10*/  BRA `(.L_x_12130) ;  /* 0x0000000800747947 */ /* 0x000fea0003800000 */
.L_x_12138:
        /* <DEDUP_REMOVED lines=21> */
.L_x_12143:
[----:B------:R-:W-:Y:S05]  /*6e70*/  BSYNC B0 ;  /* 0x0000000000007941 */ /* 0x000fea0003800000 */
.L_x_12142:
[----:B------:R-:W-:-:S05]  /*6e80*/  LOP3.LUT R5, R0, R5, RZ, 0xfc, !PT ;  /* 0x0000000500057212 */ /* 0x000fca00078efcff */
[----:B------:R0:W-:Y:S01]  /*6e90*/  STG.E.U8 desc[UR36][R8.64], R5 ;  /* 0x0000000508007986 */ /* 0x0001e2000c101124 */
[----:B------:R-:W-:Y:S05]  /*6ea0*/  BRA `(.L_x_12130) ;  /* 0x0000000800107947 */ /* 0x000fea0003800000 */
.L_x_12141:
        /* <DEDUP_REMOVED lines=13> */
.L_x_12145:
[----:B------:R-:W-:Y:S01]  /*6f80*/  IMAD.MOV.U32 R0, RZ, RZ, 0x7f ;  /* 0x0000007fff007424 */ /* 0x000fe200078e00ff */
[----:B------:R-:W-:-:S04]  /*6f90*/  ISETP.GT.U32.AND P0, PT, R3, 0x7f800000, PT ;  /* 0x7f8000000300780c */ /* 0x000fc80003f04070 */
[----:B------:R-:W-:-:S09]  /*6fa0*/  SEL R0, R0, 0x7c, P0 ;  /* 0x0000007c00007807 */ /* 0x000fd20000000000 */
.L_x_12146:
[----:B------:R-:W-:Y:S05]  /*6fb0*/  BSYNC B0 ;  /* 0x0000000000007941 */ /* 0x000fea0003800000 */
.L_x_12144:
[----:B------:R-:W-:-:S04]  /*6fc0*/  LOP3.LUT R3, R5, 0x80000000, RZ, 0xc0, !PT ;  /* 0x8000000005037812 */ /* 0x000fc800078ec0ff */
[----:B------:R-:W-:-:S04]  /*6fd0*/  SHF.R.U32.HI R3, RZ, 0x18, R3 ;  /* 0x00000018ff037819 */ /* 0x000fc80000011603 */
[----:B------:R-:W-:-:S05]  /*6fe0*/  LOP3.LUT R3, R0, R3, RZ, 0xfc, !PT ;  /* 0x0000000300037212 */ /* 0x000fca00078efcff */
[----:B------:R0:W-:Y:S01]  /*6ff0*/  STG.E.U8 desc[UR36][R8.64], R3 ;  /* 0x0000000308007986 */ /* 0x0001e2000c101124 */
[----:B------:R-:W-:Y:S05]  /*7000*/  BRA `(.L_x_12130) ;  /* 0x0000000400b87947 */ /* 0x000fea0003800000 */
.L_x_12140:
[----:B------:R-:W-:-:S05]  /*7010*/  HADD2.F32 R0, -RZ, -R24.H0_H0 ;  /* 0xa0000018ff007230 */ /* 0x000fca0000004100 */
[----:B------:R-:W-:-:S05]  /*7020*/  F2FP.BF16.F32.PACK_AB R0, RZ, R0 ;  /* 0x00000000ff00723e */ /* 0x000fca00000010ff */
[----:B------:R0:W-:Y:S01]  /*7030*/  STG.E.U16 desc[UR36][R8.64], R0 ;  /* 0x0000000008007986 */ /* 0x0001e2000c101524 */
[----:B------:R-:W-:Y:S05]  /*7040*/  BRA `(.L_x_12130) ;  /* 0x0000000400a87947 */ /* 0x000fea0003800000 */
.L_x_12137:
        /* <DEDUP_REMOVED lines=12> */
.L_x_12149:
        /* <DEDUP_REMOVED lines=17> */
.L_x_12152:
[----:B------:R-:W-:-:S04]  /*7220*/  LOP3.LUT R3, R5, 0x80000000, RZ, 0xc0, !PT ;  /* 0x8000000005037812 */ /* 0x000fc800078ec0ff */
[----:B------:R-:W-:-:S04]  /*7230*/  SHF.R.U32.HI R3, RZ, 0x18, R3 ;  /* 0x00000018ff037819 */ /* 0x000fc80000011603 */
[----:B------:R-:W-:-:S04]  /*7240*/  LOP3.LUT R0, R0, R3, RZ, 0xfc, !PT ;  /* 0x0000000300007212 */ /* 0x000fc800078efcff */
[----:B------:R-:W-:-:S07]  /*7250*/  PRMT R4, R0, 0x7610, R4 ;  /* 0x0000761000047816 */ /* 0x000fce0000000004 */
.L_x_12151:
[----:B------:R-:W-:Y:S05]  /*7260*/  BSYNC B0 ;  /* 0x0000000000007941 */ /* 0x000fea0003800000 */
.L_x_12150:
[----:B------:R0:W-:Y:S01]  /*7270*/  STG.E.U8 desc[UR36][R8.64], R4 ;  /* 0x0000000408007986 */ /* 0x0001e2000c101124 */
[----:B------:R-:W-:Y:S05]  /*7280*/  BRA `(.L_x_12130) ;  /* 0x0000000400187947 */ /* 0x000fea0003800000 */
.L_x_12148:
        /* <DEDUP_REMOVED lines=17> */
.L_x_12155:
[----:B------:R-:W-:-:S04]  /*73a0*/  LOP3.LUT R3, R5, 0x80000000, RZ, 0xc0, !PT ;  /* 0x8000000005037812 */ /* 0x000fc800078ec0ff */
[----:B------:R-:W-:-:S04]  /*73b0*/  SHF.R.U32.HI R3, RZ, 0x18, R3 ;  /* 0x00000018ff037819 */ /* 0x000fc80000011603 */
[----:B------:R-:W-:-:S04]  /*73c0*/  LOP3.LUT R0, R0, R3, RZ, 0xfc, !PT ;  /* 0x0000000300007212 */ /* 0x000fc800078efcff */
[----:B------:R-:W-:-:S07]  /*73d0*/  PRMT R4, R0, 0x7610, R4 ;  /* 0x0000761000047816 */ /* 0x000fce0000000004 */
.L_x_12154:
[----:B------:R-:W-:Y:S05]  /*73e0*/  BSYNC B0 ;  /* 0x0000000000007941 */ /* 0x000fea0003800000 */
.L_x_12153:
[----:B------:R0:W-:Y:S01]  /*73f0*/  STG.E.U8 desc[UR36][R8.64], R4 ;  /* 0x0000000408007986 */ /* 0x0001e2000c101124 */
[----:B------:R-:W-:Y:S05]  /*7400*/  BRA `(.L_x_12130) ;  /* 0x0000000000b87947 */ /* 0x000fea0003800000 */
.L_x_12147:
        /* <DEDUP_REMOVED lines=22> */
.L_x_12129:
        /* <DEDUP_REMOVED lines=16> */
.L_x_12158:
[----:B------:R-:W-:Y:S05]  /*7670*/  BRA `(.L_x_12130) ;  /* 0x00000000001c7947 */ /* 0x000fea0003800000 */
.L_x_12157:
[----:B------:R-:W-:-:S06]  /*7680*/  HADD2.F32 R4, -RZ, -R24.H0_H0 ;  /* 0xa0000018ff047230 */ /* 0x000fcc0000004100 */
[----:B------:R-:W0:Y:S02]  /*7690*/  F2I.U64.TRUNC R4, R4 ;  /* 0x0000000400047311 */ /* 0x000e24000020d800 */
[----:B0-----:R0:W-:Y:S01]  /*76a0*/  STG.E.64 desc[UR36][R8.64], R4 ;  /* 0x0000000408007986 */ /* 0x0011e2000c101b24 */
[----:B------:R-:W-:Y:S05]  /*76b0*/  BRA `(.L_x_12130) ;  /* 0x00000000000c7947 */ /* 0x000fea0003800000 */
.L_x_12156:
[----:B------:R-:W-:-:S04]  /*76c0*/  HADD2.F32 R24, -RZ, -R24.H0_H0 ;  /* 0xa0000018ff187230 */ /* 0x000fc80000004100 */
[----:B------:R-:W0:Y:S02]  /*76d0*/  F2I.FTZ.U32.TRUNC.NTZ R3, R24 ;  /* 0x0000001800037305 */ /* 0x000e24000021f000 */
[----:B0-----:R0:W-:Y:S02]  /*76e0*/  STG.E desc[UR36][R8.64], R3 ;  /* 0x0000000308007986 */ /* 0x0011e4000c101924 */
.L_x_12130:
[----:B------:R-:W-:-:S07]  /*76f0*/  VIADD R25, R25, 0x80 ;  /* 0x0000008019197836 */ /* 0x000fce0000000000 */
.L_x_12090:
[----:B------:R-:W-:Y:S05]  /*7700*/  BSYNC B6 ;  /* 0x0000000000067941 */ /* 0x000fea0003800000 */
.L_x_12089:
        /* <DEDUP_REMOVED lines=23> */
.L_x_12162:
[----:B------:R-:W-:-:S06]  /*7880*/  HADD2.F32 R5, -RZ, -R16.H0_H0 ;  /* 0xa0000010ff057230 */ /* 0x000fcc0000004100 */
[----:B------:R-:W0:Y:S02]  /*7890*/  F2I.S64.TRUNC R4, R5 ;  /* 0x0000000500047311 */ /* 0x000e24000020d900 */
[----:B0-----:R-:W-:Y:S01]  /*78a0*/  STG.E.U8 desc[UR36][R2.64], R4 ;  /* 0x0000000402007986 */ /* 0x001fe2000c101124 */
[----:B------:R-:W-:Y:S05]  /*78b0*/  EXIT ;  /* 0x000000000000794d */ /* 0x000fea0003800000 */
.L_x_12161:
        /* <DEDUP_REMOVED lines=10> */
.L_x_12165:
[----:B------:R-:W-:-:S04]  /*7960*/  HADD2.F32 R16, -RZ, -R16.H0_H0 ;  /* 0xa0000010ff107230 */ /* 0x000fc80000004100 */
[----:B------:R-:W0:Y:S02]  /*7970*/  F2I.FTZ.TRUNC.NTZ R5, R16 ;  /* 0x0000001000057305 */ /* 0x000e24000021f100 */
[----:B0-----:R-:W-:Y:S01]  /*7980*/  STG.E desc[UR36][R2.64], R5 ;  /* 0x0000000502007986 */ /* 0x001fe2000c101924 */
[----:B------:R-:W-:Y:S05]  /*7990*/  EXIT ;  /* 0x000000000000794d */ /* 0x000fea0003800000 */
.L_x_12164:
[----:B------:R-:W-:-:S04]  /*79a0*/  HADD2.F32 R16, -RZ, -R16.H0_H0 ;  /* 0xa0000010ff107230 */ /* 0x000fc80000004100 */
[----:B------:R-:W0:Y:S02]  /*79b0*/  F2I.FTZ.TRUNC.NTZ R5, R16 ;  /* 0x0000001000057305 */ /* 0x000e24000021f100 */
[----:B0-----:R-:W-:Y:S01]  /*79c0*/  STG.E.U16 desc[UR36][R2.64], R5 ;  /* 0x0000000502007986 */ /* 0x001fe2000c101524 */
[----:B------:R-:W-:Y:S05]  /*79d0*/  EXIT ;  /* 0x000000000000794d */ /* 0x000fea0003800000 */
.L_x_12160:
        /* <DEDUP_REMOVED lines=9> */
.L_x_12167:
[----:B------:R-:W-:Y:S01]  /*7a70*/  STG.E.U16 desc[UR36][R2.64], R19 ;  /* 0x0000001302007986 */ /* 0x000fe2000c101524 */
[----:B------:R-:W-:Y:S05]  /*7a80*/  EXIT ;  /* 0x000000000000794d */ /* 0x000fea0003800000 */
.L_x_12166:
        /* <DEDUP_REMOVED lines=10> */
.L_x_12169:
[----:B------:R-:W-:-:S05]  /*7b30*/  HADD2.F32 R0, -RZ, -R16.H0_H0 ;  /* 0xa0000010ff007230 */ /* 0x000fca0000004100 */
[----:B------:R-:W-:-:S04]  /*7b40*/  F2FP.F16.F32.PACK_AB R0, RZ, R0 ;  /* 0x00000000ff00723e */ /* 0x000fc800000000ff */
[----:B------:R-:W-:-:S05]  /*7b50*/  PRMT R0, R0, 0x5410, RZ ;  /* 0x0000541000007816 */ /* 0x000fca00000000ff */
[----:B------:R-:W-:Y:S01]  /*7b60*/  STG.E desc[UR36][R2.64], R0 ;  /* 0x0000000002007986 */ /* 0x000fe2000c101924 */
[----:B------:R-:W-:Y:S05]  /*7b70*/  EXIT ;  /* 0x000000000000794d */ /* 0x000fea0003800000 */
.L_x_12168:
[----:B------:R-:W-:-:S05]  /*7b80*/  HADD2.F32 R4, -RZ, -R16.H0_H0 ;  /* 0xa0000010ff047230 */ /* 0x000fca0000004100 */
[----:B------:R-:W-:-:S06]  /*7b90*/  FMUL.FTZ R4, R4, 1 ;  /* 0x3f80000004047820 */ /* 0x000fcc0000410000 */
[----:B------:R-:W0:Y:S02]  /*7ba0*/  F2F.F64.F32 R4, R4 ;  /* 0x0000000400047310 */ /* 0x000e240000201800 */
[----:B0-----:R-:W-:Y:S01]  /*7bb0*/  STG.E.64 desc[UR36][R2.64], R4 ;  /* 0x0000000402007986 */ /* 0x001fe2000c101b24 */
[----:B------:R-:W-:Y:S05]  /*7bc0*/  EXIT ;  /* 0x000000000000794d */ /* 0x000fea0003800000 */
.L_x_12159:
        /* <DEDUP_REMOVED lines=11> */
[----:B------:R-:W-:Y:S01]  /*7c80*/  STG.E.U8 desc[UR36][R2.64], R5 ;  /* 0x0000000502007986 */ /* 0x000fe2000c101124 */
[----:B------:R-:W-:Y:S05]  /*7c90*/  EXIT ;  /* 0x000000000000794d */ /* 0x000fea0003800000 */
.L_x_12172:
[----:B------:R-:W-:Y:S01]  /*7ca0*/  HADD2.F32 R16, -RZ, -R16.H0_H0 ;  /* 0xa0000010ff107230 */ /* 0x000fe20000004100 */
[----:B------:R-:W-:-:S04]  /*7cb0*/  CS2R R6, SRZ ;  /* 0x0000000000067805 */ /* 0x000fc8000001ff00 */
[----:B------:R-:W-:-:S06]  /*7cc0*/  FMUL.FTZ R4, R16, 1 ;  /* 0x3f80000010047820 */ /* 0x000fcc0000410000 */
[----:B------:R-:W0:Y:S02]  /*7cd0*/  F2F.F64.F32 R4, R4 ;  /* 0x0000000400047310 */ /* 0x000e240000201800 */
[----:B0-----:R-:W-:Y:S01]  /*7ce0*/  STG.E.128 desc[UR36][R2.64], R4 ;  /* 0x0000000402007986 */ /* 0x001fe2000c101d24 */
[----:B------:R-:W-:Y:S05]  /*7cf0*/  EXIT ;  /* 0x000000000000794d */ /* 0x000fea0003800000 */
.L_x_12171:
        /* <DEDUP_REMOVED lines=21> */
.L_x_12176:
[----:B------:R-:W-:Y:S05]  /*7e50*/  BSYNC B0 ;  /* 0x0000000000007941 */ /* 0x000fea0003800000 */
.L_x_12175:
[----:B------:R-:W-:-:S05]  /*7e60*/  LOP3.LUT R5, R0, R5, RZ, 0xfc, !PT ;  /* 0x0000000500057212 */ /* 0x000fca00078efcff */
[----:B------:R-:W-:Y:S01]  /*7e70*/  STG.E.U8 desc[UR36][R2.64], R5 ;  /* 0x0000000502007986 */ /* 0x000fe2000c101124 */
[----:B------:R-:W-:Y:S05]  /*7e80*/  EXIT ;  /* 0x000000000000794d */ /* 0x000fea0003800000 */
.L_x_12174:
        /* <DEDUP_REMOVED lines=13> */
.L_x_12178:
[----:B------:R-:W-:Y:S01]  /*7f60*/  IMAD.MOV.U32 R0, RZ, RZ, 0x7f ;  /* 0x0000007fff007424 */ /* 0x000fe200078e00ff */
[----:B------:R-:W-:-:S04]  /*7f70*/  ISETP.GT.U32.AND P0, PT, R4, 0x7f800000, PT ;  /* 0x7f8000000400780c */ /* 0x000fc80003f04070 */
[----:B------:R-:W-:-:S09]  /*7f80*/  SEL R0, R0, 0x7c, P0 ;  /* 0x0000007c00007807 */ /* 0x000fd20000000000 */
.L_x_12179:
[----:B------:R-:W-:Y:S05]  /*7f90*/  BSYNC B0 ;  /* 0x0000000000007941 */ /* 0x000fea0003800000 */
.L_x_12177:
[----:B------:R-:W-:-:S04]  /*7fa0*/  LOP3.LUT R4, R5, 0x80000000, RZ, 0xc0, !PT ;  /* 0x8000000005047812 */ /* 0x000fc800078ec0ff */
[----:B------:R-:W-:-:S04]  /*7fb0*/  SHF.R.U32.HI R5, RZ, 0x18, R4 ;  /* 0x00000018ff057819 */ /* 0x000fc80000011604 */
[----:B------:R-:W-:-:S05]  /*7fc0*/  LOP3.LUT R5, R0, R5, RZ, 0xfc, !PT ;  /* 0x0000000500057212 */ /* 0x000fca00078efcff */
[----:B------:R-:W-:Y:S01]  /*7fd0*/  STG.E.U8 desc[UR36][R2.64], R5 ;  /* 0x0000000502007986 */ /* 0x000fe2000c101124 */
[----:B------:R-:W-:Y:S05]  /*7fe0*/  EXIT ;  /* 0x000000000000794d */ /* 0x000fea0003800000 */
.L_x_12173:
[----:B------:R-:W-:-:S05]  /*7ff0*/  HADD2.F32 R0, -RZ, -R16.H0_H0 ;  /* 0xa0000010ff007230 */ /* 0x000fca0000004100 */
[----:B------:R-:W-:-:S05]  /*8000*/  F2FP.BF16.F32.PACK_AB R0, RZ, R0 ;  /* 0x00000000ff00723e */ /* 0x000fca00000010ff */
[----:B------:R-:W-:Y:S01]  /*8010*/  STG.E.U16 desc[UR36][R2.64], R0 ;  /* 0x0000000002007986 */ /* 0x000fe2000c101524 */
[----:B------:R-:W-:Y:S05]  /*8020*/  EXIT ;  /* 0x000000000000794d */ /* 0x000fea0003800000 */
.L_x_12170:
        /* <DEDUP_REMOVED lines=10> */
[----:B0-----:R-:W-:Y:S01]  /*80d0*/  STG.E.U16 desc[UR36][R2.64], R5 ;  /* 0x0000000502007986 */ /* 0x001fe2000c101524 */
[----:B------:R-:W-:Y:S05]  /*80e0*/  EXIT ;  /* 0x000000000000794d */ /* 0x000fea0003800000 */
.L_x_12182:
        /* <DEDUP_REMOVED lines=17> */
.L_x_12185:
[----:B------:R-:W-:-:S04]  /*8200*/  LOP3.LUT R0, R7, 0x80000000, RZ, 0xc0, !PT ;  /* 0x8000000007007812 */ /* 0x000fc800078ec0ff */
[----:B------:R-:W-:-:S04]  /*8210*/  SHF.R.U32.HI R5, RZ, 0x18, R0 ;  /* 0x00000018ff057819 */ /* 0x000fc80000011600 */
[----:B------:R-:W-:-:S04]  /*8220*/  LOP3.LUT R4, R4, R5, RZ, 0xfc, !PT ;  /* 0x0000000504047212 */ /* 0x000fc800078efcff */
[----:B------:R-:W-:-:S07]  /*8230*/  PRMT R0, R4, 0x7610, R0 ;  /* 0x0000761004007816 */ /* 0x000fce0000000000 */
.L_x_12184:
[----:B------:R-:W-:Y:S05]  /*8240*/  BSYNC B0 ;  /* 0x0000000000007941 */ /* 0x000fea0003800000 */
.L_x_12183:
[----:B------:R-:W-:Y:S01]  /*8250*/  STG.E.U8 desc[UR36][R2.64], R0 ;  /* 0x0000000002007986 */ /* 0x000fe2000c101124 */
[----:B------:R-:W-:Y:S05]  /*8260*/  EXIT ;  /* 0x000000000000794d */ /* 0x000fea0003800000 */
.L_x_12181:
        /* <DEDUP_REMOVED lines=17> */
.L_x_12188:
[----:B------:R-:W-:-:S04]  /*8380*/  LOP3.LUT R0, R7, 0x80000000, RZ, 0xc0, !PT ;  /* 0x8000000007007812 */ /* 0x000fc800078ec0ff */
[----:B------:R-:W-:-:S04]  /*8390*/  SHF.R.U32.HI R5, RZ, 0x18, R0 ;  /* 0x00000018ff057819 */ /* 0x000fc80000011600 */
[----:B------:R-:W-:-:S04]  /*83a0*/  LOP3.LUT R4, R4, R5, RZ, 0xfc, !PT ;  /* 0x0000000504047212 */ /* 0x000fc800078efcff */
[----:B------:R-:W-:-:S07]  /*83b0*/  PRMT R0, R4, 0x7610, R0 ;  /* 0x0000761004007816 */ /* 0x000fce0000000000 */
.L_x_12187:
[----:B------:R-:W-:Y:S05]  /*83c0*/  BSYNC B0 ;  /* 0x0000000000007941 */ /* 0x000fea0003800000 */
.L_x_12186:
[----:B------:R-:W-:Y:S01]  /*83d0*/  STG.E.U8 desc[UR36][R2.64], R0 ;  /* 0x0000000002007986 */ /* 0x000fe2000c101124 */
[----:B------:R-:W-:Y:S05]  /*83e0*/  EXIT ;  /* 0x000000000000794d */ /* 0x000fea0003800000 */
.L_x_12180:
        /* <DEDUP_REMOVED lines=22> */
.L_x_12163:
        /* <DEDUP_REMOVED lines=16> */
.L_x_12191:
[----:B------:R-:W-:Y:S05]  /*8650*/  EXIT ;  /* 0x000000000000794d */ /* 0x000fea0003800000 */
.L_x_12190:
[----:B------:R-:W-:-:S06]  /*8660*/  HADD2.F32 R4, -RZ, -R16.H0_H0 ;  /* 0xa0000010ff047230 */ /* 0x000fcc0000004100 */
[----:B------:R-:W0:Y:S02]  /*8670*/  F2I.U64.TRUNC R4, R4 ;  /* 0x0000000400047311 */ /* 0x000e24000020d800 */
[----:B0-----:R-:W-:Y:S01]  /*8680*/  STG.E.64 desc[UR36][R2.64], R4 ;  /* 0x0000000402007986 */ /* 0x001fe2000c101b24 */
[----:B------:R-:W-:Y:S05]  /*8690*/  EXIT ;  /* 0x000000000000794d */ /* 0x000fea0003800000 */
.L_x_12189:
[----:B------:R-:W-:-:S04]  /*86a0*/  HADD2.F32 R16, -RZ, -R16.H0_H0 ;  /* 0xa0000010ff107230 */ /* 0x000fc80000004100 */
[----:B------:R-:W0:Y:S02]  /*86b0*/  F2I.FTZ.U32.TRUNC.NTZ R5, R16 ;  /* 0x0000001000057305 */ /* 0x000e24000021f000 */
[----:B0-----:R-:W-:Y:S01]  /*86c0*/  STG.E desc[UR36][R2.64], R5 ;  /* 0x0000000502007986 */ /* 0x001fe2000c101924 */
[----:B------:R-:W-:Y:S05]  /*86d0*/  EXIT ;  /* 0x000000000000794d */ /* 0x000fea0003800000 */
.L_x_12192:
        /* <DEDUP_REMOVED lines=10> */
.L_x_23569:


//--------------------- .text._ZN2at6native18elementwise_kernelILi128ELi4EZNS0_22gpu_kernel_impl_nocastIZZZNS0_15neg_kernel_cudaERNS_18TensorIteratorBaseEENKUlvE0_clEvENKUlvE6_clEvEUlN3c104HalfEE_EEvS4_RKT_EUliE_EEviT1_ --------------------------
	.section	.text._ZN2at6native18elementwise_kernelILi128ELi4EZNS0_22gpu_kernel_impl_nocastIZZZNS0_15neg_kernel_cudaERNS_18TensorIteratorBaseEENKUlvE0_clEvENKUlvE6_clEvEUlN3c104HalfEE_EEvS4_RKT_EUliE_EEviT1_,"ax",@progbits
	.align	128
        .global         _ZN2at6native18elementwise_kernelILi128ELi4EZNS0_22gpu_kernel_impl_nocastIZZZNS0_15neg_kernel_cudaERNS_18TensorIteratorBaseEENKUlvE0_clEvENKUlvE6_clEvEUlN3c104HalfEE_EEvS4_RKT_EUliE_EEviT1_
        .type           _ZN2at6native18elementwise_kernelILi128ELi4EZNS0_22gpu_kernel_impl_nocastIZZZNS0_15neg_kernel_cudaERNS_18TensorIteratorBaseEENKUlvE0_clEvENKUlvE6_clEvEUlN3c104HalfEE_EEvS4_RKT_EUliE_EEviT1_,@function
        .size           _ZN2at6native18elementwise_kernelILi128ELi4EZNS0_22gpu_kernel_impl_nocastIZZZNS0_15neg_kernel_cudaERNS_18TensorIteratorBaseEENKUlvE0_clEvENKUlvE6_clEvEUlN3c104HalfEE_EEvS4_RKT_EUliE_EEviT1_,(.L_x_23570 - _ZN2at6native18elementwise_kernelILi128ELi4EZNS0_22gpu_kernel_impl_nocastIZZZNS0_15neg_kernel_cudaERNS_18TensorIteratorBaseEENKUlvE0_clEvENKUlvE6_clEvEUlN3c104HalfEE_EEvS4_RKT_EUliE_EEviT1_)
        .other          _ZN2at6native18elementwise_kernelILi128ELi4EZNS0_22gpu_kernel_impl_nocastIZZZNS0_15neg_kernel_cudaERNS_18TensorIteratorBaseEENKUlvE0_clEvENKUlvE6_clEvEUlN3c104HalfEE_EEvS4_RKT_EUliE_EEviT1_,@"STO_CUDA_ENTRY STV_DEFAULT"
_ZN2at6native18elementwise_kernelILi128ELi4EZNS0_22gpu_kernel_impl_nocastIZZZNS0_15neg_kernel_cudaERNS_18TensorIteratorBaseEENKUlvE0_clEvENKUlvE6_clEvEUlN3c104HalfEE_EEvS4_RKT_EUliE_EEviT1_:
.text._ZN2at6native18elementwise_kernelILi128ELi4EZNS0_22gpu_kernel_impl_nocastIZZZNS0_15neg_kernel_cudaERNS_18TensorIteratorBaseEENKUlvE0_clEvENKUlvE6_clEvEUlN3c104HalfEE_EEvS4_RKT_EUliE_EEviT1_:
        /* <DEDUP_REMOVED lines=311> */
.L_x_12195:
        /* <DEDUP_REMOVED lines=8> */
[----:B--2---:R-:W-:-:S05]  /*13f0*/  HADD2 R5, -R4.H0_H0, -RZ.H0_H0 ;  /* 0xa00000ff04057230 */ /* 0x004fca0000000900 */
[----:B------:R-:W-:-:S05]  /*1400*/  PRMT R5, R5, 0x5410, RZ ;  /* 0x0000541005057816 */ /* 0x000fca00000000ff */
[----:B------:R0:W-:Y:S02]  /*1410*/  STG.E.U16 desc[UR4][R2.64], R5 ;  /* 0x0000000502007986 */ /* 0x0001e4000c101504 */
.L_x_12194:
[----:B------:R-:W-:Y:S05]  /*1420*/  BSYNC B0 ;  /* 0x0000000000007941 */ /* 0x000fea0003800000 */
.L_x_12193:
        /* <DEDUP_REMOVED lines=305> */
.L_x_12198:
        /* <DEDUP_REMOVED lines=9> */
[----:B--2---:R-:W-:-:S05]  /*27d0*/  HADD2 R5, -R4.H0_H0, -RZ.H0_H0 ;  /* 0xa00000ff04057230 */ /* 0x004fca0000000900 */
[----:B------:R-:W-:-:S05]  /*27e0*/  PRMT R5, R5, 0x5410, RZ ;  /* 0x0000541005057816 */ /* 0x000fca00000000ff */
[----:B------:R1:W-:Y:S02]  /*27f0*/  STG.E.U16 desc[UR4][R2.64], R5 ;  /* 0x0000000502007986 */ /* 0x0003e4000c101504 */
        /* <DEDUP_REMOVED lines=303> */
.L_x_12199:
        /* <DEDUP_REMOVED lines=11> */
.L_x_12197:
[----:B------:R-:W-:Y:S05]  /*3ba0*/  BSYNC B0 ;  /* 0x0000000000007941 */ /* 0x000fea0003800000 */
.L_x_12196:
        /* <DEDUP_REMOVED lines=304> */
.L_x_12200:
[----:B------:R-:W-:Y:S02]  /*4eb0*/  ULDC.64 UR6, c[0x0][0x418] ;  /* 0x0001060000067ab9 */ /* 0x000fe40000000a00 */
[----:B------:R-:W-:-:S04]  /*4ec0*/  IADD3 R4, P0, R2, UR6, RZ ;  /* 0x0000000602047c10 */ /* 0x000fc8000ff1e0ff */
[----:B------:R-:W-:Y:S01]  /*4ed0*/  IADD3.X R5, RZ, UR7, RZ, P0, !PT ;  /* 0x00000007ff057c10 */ /* 0x000fe200087fe4ff */
[----:B------:R-:W-:-:S04]  /*4ee0*/  ULDC.64 UR6, c[0x0][0x410] ;  /* 0x0001040000067ab9 */ /* 0x000fc80000000a00 */
[----:B------:R-:W2:Y:S01]  /*4ef0*/  LDG.E.U16 R4, desc[UR4][R4.64] ;  /* 0x0000000404047981 */ /* 0x000ea2000c1e1500 */
[----:B------:R-:W-:-:S04]  /*4f00*/  IADD3 R2, P0, R3, UR6, RZ ;  /* 0x0000000603027c10 */ /* 0x000fc8000ff1e0ff */
[----:B------:R-:W-:Y:S01]  /*4f10*/  IADD3.X R3, RZ, UR7, RZ, P0, !PT ;  /* 0x00000007ff037c10 */ /* 0x000fe200087fe4ff */
[----:B--2---:R-:W-:-:S05]  /*4f20*/  HADD2 R5, -R4.H0_H0, -RZ.H0_H0 ;  /* 0xa00000ff04057230 */ /* 0x004fca0000000900 */
[----:B------:R-:W-:-:S05]  /*4f30*/  PRMT R5, R5, 0x5410, RZ ;  /* 0x0000541005057816 */ /* 0x000fca00000000ff */
[----:B------:R-:W-:Y:S01]  /*4f40*/  STG.E.U16 desc[UR4][R2.64], R5 ;  /* 0x0000000502007986 */ /* 0x000fe2000c101504 */
[----:B------:R-:W-:Y:S05]  /*4f50*/  EXIT ;  /* 0x000000000000794d */ /* 0x000fea0003800000 */
.L_x_12201:
        /* <DEDUP_REMOVED lines=10> */
.L_x_23570:


//--------------------- .text._ZN2at6native27unrolled_elementwise_kernelIZZZNS0_15neg_kernel_cudaERNS_18TensorIteratorBaseEENKUlvE0_clEvENKUlvE6_clEvEUlN3c104HalfEE_St5arrayIPcLm2EELi4E23TrivialOffsetCalculatorILi1EjESD_NS0_6memory15LoadWithoutCastENSE_16StoreWithoutCastEEEviT_T0_T2_T3_T4_T5_ --------------------------
	.section	.text._ZN2at6native27unrolled_elementwise_kernelIZZZNS0_15neg_kernel_cudaERNS_18TensorIteratorBaseEENKUlvE0_clEvENKUlvE6_clEvEUlN3c104HalfEE_St5arrayIPcLm2EELi4E23TrivialOffsetCalculatorILi1EjESD_NS0_6memory15LoadWithoutCastENSE_16StoreWithoutCastEEEviT_T0_T2_T3_T4_T5_,"ax",@progbits
	.align	128
        .global         _ZN2at6native27unrolled_elementwise_kernelIZZZNS0_15neg_kernel_cudaERNS_18TensorIteratorBaseEENKUlvE0_clEvENKUlvE6_clEvEUlN3c104HalfEE_St5arrayIPcLm2EELi4E23TrivialOffsetCalculatorILi1EjESD_NS0_6memory15LoadWithoutCastENSE_16StoreWithoutCastEEEviT_T0_T2_T3_T4_T5_
        .type           _ZN2at6native27unrolled_elementwise_kernelIZZZNS0_15neg_kernel_cudaERNS_18TensorIteratorBaseEENKUlvE0_clEvENKUlvE6_clEvEUlN3c104HalfEE_St5arrayIPcLm2EELi4E23TrivialOffsetCalculatorILi1EjESD_NS0_6memory15LoadWithoutCastENSE_16StoreWithoutCastEEEviT_T0_T2_T3_T4_T5_,@function
        .size           _ZN2at6native27unrolled_elementwise_kernelIZZZNS0_15neg_kernel_cudaERNS_18TensorIteratorBaseEENKUlvE0_clEvENKUlvE6_clEvEUlN3c104HalfEE_St5arrayIPcLm2EELi4E23TrivialOffsetCalculatorILi1EjESD_NS0_6memory15LoadWithoutCastENSE_16StoreWithoutCastEEEviT_T0_T2_T3_T4_T5_,(.L_x_23571 - _ZN2at6native27unrolled_elementwise_kernelIZZZNS0_15neg_kernel_cudaERNS_18TensorIteratorBaseEENKUlvE0_clEvENKUlvE6_clEvEUlN3c104HalfEE_St5arrayIPcLm2EELi4E23TrivialOffsetCalculatorILi1EjESD_NS0_6memory15LoadWithoutCastENSE_16StoreWithoutCastEEEviT_T0_T2_T3_T4_T5_)
        .other          _ZN2at6native27unrolled_elementwise_kernelIZZZNS0_15neg_kernel_cudaERNS_18TensorIteratorBaseEENKUlvE0_clEvENKUlvE6_clEvEUlN3c104HalfEE_St5arrayIPcLm2EELi4E23TrivialOffsetCalculatorILi1EjESD_NS0_6memory15LoadWithoutCastENSE_16StoreWithoutCastEEEviT_T0_T2_T3_T4_T5_,@"STO_CUDA_ENTRY STV_DEFAULT"
_ZN2at6native27unrolled_elementwise_kernelIZZZNS0_15neg_kernel_cudaERNS_18TensorIteratorBaseEENKUlvE0_clEvENKUlvE6_clEvEUlN3c104HalfEE_St5arrayIPcLm2EELi4E23TrivialOffsetCalculatorILi1EjESD_NS0_6memory15LoadWithoutCastENSE_16StoreWithoutCastEEEviT_T0_T2_T3_T4_T5_:
.text._ZN2at6native27unrolled_elementwise_kernelIZZZNS0_15neg_kernel_cudaERNS_18TensorIteratorBaseEENKUlvE0_clEvENKUlvE6_clEvEUlN3c104HalfEE_St5arrayIPcLm2EELi4E23TrivialOffsetCalculatorILi1EjESD_NS0_6memory15LoadWithoutCastENSE_16StoreWithoutCastEEEviT_T0_T2_T3_T4_T5_:
        /* <DEDUP_REMOVED lines=18> */
[----:B------:R-:W2:Y:S07]  /*0120*/  @!P0 LDG.E.U16 R16, desc[UR4][R18.64] ;  /* 0x0000000412108981 */ /* 0x000eae000c1e1500 */
[----:B------:R-:W0:Y:S01]  /*0130*/  @!P2 LDC.64 R2, c[0x0][0x220] ;  /* 0x00008800ff02ab82 */ /* 0x000e220000000a00 */
[----:B------:R-:W-:Y:S01]  /*0140*/  @!P2 IMAD R15, R6, 0x200, R17 ;  /* 0x00000200060fa824 */ /* 0x000fe200078e0211 */
[----:B------:R-:W-:Y:S01]  /*0150*/  PRMT R20, RZ, 0x7610, R20 ;  /* 0x00007610ff147816 */ /* 0x000fe20000000014 */
[----:B-1----:R-:W-:Y:S01]  /*0160*/  @!P1 IMAD.WIDE.U32 R4, R21, 0x2, R4 ;  /* 0x0000000215049825 */ /* 0x002fe200078e0004 */
[----:B------:R-:W-:-:S06]  /*0170*/  PRMT R21, RZ, 0x7610, R21 ;  /* 0x00007610ff157816 */ /* 0x000fcc0000000015 */
[----:B------:R1:W3:Y:S01]  /*0180*/  @!P1 LDG.E.U16 R21, desc[UR4][R4.64] ;  /* 0x0000000404159981 */ /* 0x0002e2000c1e1500 */
[----:B0-----:R-:W-:-:S05]  /*0190*/  @!P2 IMAD.WIDE.U32 R14, R15, 0x2, R2 ;  /* 0x000000020f0ea825 */ /* 0x001fca00078e0002 */
[----:B------:R-:W4:Y:S01]  /*01a0*/  @!P2 LDG.E.U16 R20, desc[UR4][R14.64] ;  /* 0x000000040e14a981 */ /* 0x000f22000c1e1500 */
[----:B------:R-:W-:-:S04]  /*01b0*/  @!P2 IADD3 R17, R17, 0x80, RZ ;  /* 0x000000801111a810 */ /* 0x000fc80007ffe0ff */
[----:B------:R-:W-:-:S13]  /*01c0*/  ISETP.GE.AND P1, PT, R17, R7, PT ;  /* 0x000000071100720c */ /* 0x000fda0003f26270 */
[----:B------:R-:W0:Y:S01]  /*01d0*/  @!P1 LDC.64 R2, c[0x0][0x220] ;  /* 0x00008800ff029b82 */ /* 0x000e220000000a00 */
[C---:B------:R-:W-:Y:S02]  /*01e0*/  @!P1 IMAD R17, R6.reuse, 0x200, R17 ;  /* 0x0000020006119824 */ /* 0x040fe400078e0211 */
[----:B-1----:R-:W-:Y:S02]  /*01f0*/  @!P0 IMAD R5, R6, 0x200, R13 ;  /* 0x0000020006058824 */ /* 0x002fe400078e020d */
[----:B0-----:R-:W-:-:S03]  /*0200*/  @!P1 IMAD.WIDE.U32 R18, R17, 0x2, R2 ;  /* 0x0000000211129825 */ /* 0x001fc600078e0002 */
[----:B------:R-:W0:Y:S01]  /*0210*/  @!P0 LDC.64 R2, c[0x0][0x218] ;  /* 0x00008600ff028b82 */ /* 0x000e220000000a00 */
[----:B------:R-:W-:Y:S01]  /*0220*/  PRMT R17, RZ, 0x7610, R17 ;  /* 0x00007610ff117816 */ /* 0x000fe20000000011 */
[C---:B------:R-:W-:Y:S01]  /*0230*/  VIADD R22, R13.reuse, 0x80 ;  /* 0x000000800d167836 */ /* 0x040fe20000000000 */
[----:B------:R-:W-:-:S04]  /*0240*/  IADD3 R4, R13, 0x100, RZ ;  /* 0x000001000d047810 */ /* 0x000fc80007ffe0ff */
[----:B------:R1:W5:Y:S01]  /*0250*/  @!P1 LDG.E.U16 R17, desc[UR4][R18.64] ;  /* 0x0000000412119981 */ /* 0x000362000c1e1500 */
[-C--:B------:R-:W-:Y:S02]  /*0260*/  ISETP.GE.AND P1, PT, R22, R7.reuse, PT ;  /* 0x000000071600720c */ /* 0x080fe40003f26270 */
[----:B------:R-:W-:Y:S01]  /*0270*/  ISETP.GE.AND P2, PT, R4, R7, PT ;  /* 0x000000070400720c */ /* 0x000fe20003f46270 */
[----:B------:R-:W-:Y:S01]  /*0280*/  VIADD R4, R13, 0x180 ;  /* 0x000001800d047836 */ /* 0x000fe20000000000 */
[----:B------:R-:W-:Y:S01]  /*0290*/  @!P0 MOV R13, R22 ;  /* 0x00000016000d8202 */ /* 0x000fe20000000f00 */
[----:B0-----:R-:W-:-:S03]  /*02a0*/  @!P0 IMAD.WIDE.U32 R2, R5, 0x2, R2 ;  /* 0x0000000205028825 */ /* 0x001fc600078e0002 */
[----:B------:R-:W-:Y:S01]  /*02b0*/  ISETP.GE.AND P3, PT, R13, R7, PT ;  /* 0x000000070d00720c */ /* 0x000fe20003f66270 */
[----:B------:R-:W-:Y:S01]  /*02c0*/  BSSY B0, `(.L_x_12202) ;  /* 0x0000016000007945 */ /* 0x000fe20003800000 */
[----:B--2---:R-:W-:-:S05]  /*02d0*/  @!P0 HADD2 R10, -R16.H0_H0, -RZ.H0_H0 ;  /* 0xa00000ff100a8230 */ /* 0x004fca0000000900 */
[----:B------:R-:W-:-:S04]  /*02e0*/  @!P0 PRMT R10, R10, 0x5410, RZ ;  /* 0x000054100a0a8816 */ /* 0x000fc800000000ff */
[----:B------:R-:W-:-:S05]  /*02f0*/  @!P0 PRMT R0, R10, 0x7610, R0 ;  /* 0x000076100a008816 */ /* 0x000fca0000000000 */
[----:B------:R1:W-:Y:S01]  /*0300*/  @!P0 STG.E.U16 desc[UR4][R2.64], R0 ;  /* 0x0000000002008986 */ /* 0x0003e2000c101504 */
[----:B---3--:R-:W-:-:S05]  /*0310*/  @!P1 HADD2 R11, -R21.H0_H0, -RZ.H0_H0 ;  /* 0xa00000ff150b9230 */ /* 0x008fca0000000900 */
[----:B------:R-:W-:Y:S01]  /*0320*/  @!P1 PRMT R11, R11, 0x5410, RZ ;  /* 0x000054100b0b9816 */ /* 0x000fe200000000ff */
[----:B----4-:R-:W-:-:S03]  /*0330*/  @!P2 HADD2 R12, -R20.H0_H0, -RZ.H0_H0 ;  /* 0xa00000ff140ca230 */ /* 0x010fc60000000900 */
[----:B------:R-:W-:Y:S02]  /*0340*/  @!P1 PRMT R8, R11, 0x7610, R8 ;  /* 0x000076100b089816 */ /* 0x000fe40000000008 */
[----:B------:R-:W-:-:S04]  /*0350*/  @!P2 PRMT R12, R12, 0x5410, RZ ;  /* 0x000054100c0ca816 */ /* 0x000fc800000000ff */
[----:B------:R-:W-:Y:S01]  /*0360*/  @!P2 PRMT R9, R12, 0x7610, R9 ;  /* 0x000076100c09a816 */ /* 0x000fe20000000009 */
[----:B-1----:R-:W-:Y:S06]  /*0370*/  @P3 BRA `(.L_x_12203) ;  /* 0x0000000000283947 */ /* 0x002fec0003800000 */
[----:B------:R-:W0:Y:S01]  /*0380*/  LDC.64 R10, c[0x0][0x218] ;  /* 0x00008600ff0a7b82 */ /* 0x000e220000000a00 */
[----:B------:R-:W-:Y:S02]  /*0390*/  IMAD R3, R6, 0x200, R13 ;  /* 0x0000020006037824 */ /* 0x000fe400078e020d */
[----:B------:R-:W-:-:S05]  /*03a0*/  VIADD R13, R13, 0x80 ;  /* 0x000000800d0d7836 */ /* 0x000fca0000000000 */
[----:B------:R-:W-:-:S13]  /*03b0*/  ISETP.GE.AND P0, PT, R13, R7, PT ;  /* 0x000000070d00720c */ /* 0x000fda0003f06270 */
[----:B------:R-:W-:Y:S01]  /*03c0*/  @!P0 LEA R5, R6, R13, 0x9 ;  /* 0x0000000d06058211 */ /* 0x000fe200078e48ff */
[----:B------:R-:W-:Y:S02]  /*03d0*/  @!P0 VIADD R13, R13, 0x80 ;  /* 0x000000800d0d8836 */ /* 0x000fe40000000000 */
[----:B0-----:R-:W-:-:S04]  /*03e0*/  IMAD.WIDE.U32 R2, R3, 0x2, R10 ;  /* 0x0000000203027825 */ /* 0x001fc800078e000a */
[----:B------:R-:W-:Y:S01]  /*03f0*/  @!P0 IMAD.WIDE.U32 R10, R5, 0x2, R10 ;  /* 0x00000002050a8825 */ /* 0x000fe200078e000a */
[----:B------:R0:W-:Y:S04]  /*0400*/  STG.E.U16 desc[UR4][R2.64], R8 ;  /* 0x0000000802007986 */ /* 0x0001e8000c101504 */
[----:B------:R0:W-:Y:S02]  /*0410*/  @!P0 STG.E.U16 desc[UR4][R10.64], R9 ;  /* 0x000000090a008986 */ /* 0x0001e4000c101504 */
.L_x_12203:
[----:B------:R-:W-:Y:S05]  /*0420*/  BSYNC B0 ;  /* 0x0000000000007941 */ /* 0x000fea0003800000 */
.L_x_12202:
[----:B------:R-:W-:-:S13]  /*0430*/  ISETP.GE.AND P0, PT, R13, R7, PT ;  /* 0x000000070d00720c */ /* 0x000fda0003f06270 */
[----:B------:R-:W-:Y:S05]  /*0440*/  @P0 EXIT ;  /* 0x000000000000094d */ /* 0x000fea0003800000 */
[----:B0-----:R-:W0:Y:S01]  /*0450*/  LDC.64 R2, c[0x0][0x218] ;  /* 0x00008600ff027b82 */ /* 0x001e220000000a00 */
[----:B------:R-:W-:Y:S02]  /*0460*/  ISETP.GE.AND P0, PT, R4, R7, PT ;  /* 0x000000070400720c */ /* 0x000fe40003f06270 */
[----:B------:R-:W-:-:S11]  /*0470*/  LEA R13, R6, R13, 0x9 ;  /* 0x0000000d060d7211 */ /* 0x000fd600078e48ff */
[----:B-----5:R-:W-:-:S05]  /*0480*/  @!P0 HADD2 R4, -R17.H0_H0, -RZ.H0_H0 ;  /* 0xa00000ff11048230 */ /* 0x020fca0000000900 */
[----:B------:R-:W-:-:S04]  /*0490*/  @!P0 PRMT R4, R4, 0x5410, RZ ;  /* 0x0000541004048816 */ /* 0x000fc800000000ff */
[----:B------:R-:W-:Y:S01]  /*04a0*/  @!P0 PRMT R0, R4, 0x7610, R0 ;  /* 0x0000761004008816 */ /* 0x000fe20000000000 */
[----:B0-----:R-:W-:-:S05]  /*04b0*/  IMAD.WIDE.U32 R2, R13, 0x2, R2 ;  /* 0x000000020d027825 */ /* 0x001fca00078e0002 */
[----:B------:R-:W-:Y:S01]  /*04c0*/  STG.E.U16 desc[UR4][R2.64], R0 ;  /* 0x0000000002007986 */ /* 0x000fe2000c101504 */
[----:B------:R-:W-:Y:S05]  /*04d0*/  EXIT ;  /* 0x000000000000794d */ /* 0x000fea0003800000 */
.L_x_12204:
        /* <DEDUP_REMOVED lines=10> */
.L_x_23571:


//--------------------- .text._ZN2at6native29vectorized_elementwise_kernelILi2EZZZNS0_15neg_kernel_cudaERNS_18TensorIteratorBaseEENKUlvE0_clEvENKUlvE6_clEvEUlN3c104HalfEE_St5arrayIPcLm2EEEEviT0_T1_ --------------------------
	.section	.text._ZN2at6native29vectorized_elementwise_kernelILi2EZZZNS0_15neg_kernel_cudaERNS_18TensorIteratorBaseEENKUlvE0_clEvENKUlvE6_clEvEUlN3c104HalfEE_St5arrayIPcLm2EEEEviT0_T1_,"ax",@progbits
	.align	128
        .global         _ZN2at6native29vectorized_elementwise_kernelILi2EZZZNS0_15neg_kernel_cudaERNS_18TensorIteratorBaseEENKUlvE0_clEvENKUlvE6_clEvEUlN3c104HalfEE_St5arrayIPcLm2EEEEviT0_T1_
        .type           _ZN2at6native29vectorized_elementwise_kernelILi2EZZZNS0_15neg_kernel_cudaERNS_18TensorIteratorBaseEENKUlvE0_clEvENKUlvE6_clEvEUlN3c104HalfEE_St5arrayIPcLm2EEEEviT0_T1_,@function
        .size           _ZN2at6native29vectorized_elementwise_kernelILi2EZZZNS0_15neg_kernel_cudaERNS_18TensorIteratorBaseEENKUlvE0_clEvENKUlvE6_clEvEUlN3c104HalfEE_St5arrayIPcLm2EEEEviT0_T1_,(.L_x_23572 - _ZN2at6native29vectorized_elementwise_kernelILi2EZZZNS0_15neg_kernel_cudaERNS_18TensorIteratorBaseEENKUlvE0_clEvENKUlvE6_clEvEUlN3c104HalfEE_St5arrayIPcLm2EEEEviT0_T1_)
        .other          _ZN2at6native29vectorized_elementwise_kernelILi2EZZZNS0_15neg_kernel_cudaERNS_18TensorIteratorBaseEENKUlvE0_clEvENKUlvE6_clEvEUlN3c104HalfEE_St5arrayIPcLm2EEEEviT0_T1_,@"STO_CUDA_ENTRY STV_DEFAULT"
_ZN2at6native29vectorized_elementwise_kernelILi2EZZZNS0_15neg_kernel_cudaERNS_18TensorIteratorBaseEENKUlvE0_clEvENKUlvE6_clEvEUlN3c104HalfEE_St5arrayIPcLm2EEEEviT0_T1_:
.text._ZN2at6native29vectorized_elementwise_kernelILi2EZZZNS0_15neg_kernel_cudaERNS_18TensorIteratorBaseEENKUlvE0_clEvENKUlvE6_clEvEUlN3c104HalfEE_St5arrayIPcLm2EEEEviT0_T1_:
        /* <DEDUP_REMOVED lines=18> */
[----:B------:R-:W-:-:S04]  /*0120*/  IMAD.WIDE R2, R11, 0x4, R2 ;  /* 0x000000040b027825 */ /* 0x000fc800078e0202 */
[C---:B--2---:R-:W-:Y:S02]  /*0130*/  HADD2 R5, -R6.reuse.H1_H1, -RZ.H0_H0 ;  /* 0xa00000ff06057230 */ /* 0x044fe40000000d00 */
[----:B------:R-:W-:Y:S02]  /*0140*/  HADD2 R0, -R6.H0_H0, -RZ.H0_H0 ;  /* 0xa00000ff06007230 */ /* 0x000fe40000000900 */
[C---:B---3--:R-:W-:Y:S01]  /*0150*/  HADD2 R6, -R7.reuse.H1_H1, -RZ.H0_H0 ;  /* 0xa00000ff07067230 */ /* 0x048fe20000000d00 */
[----:B------:R-:W-:Y:S01]  /*0160*/  PRMT R5, R5, 0x5410, RZ ;  /* 0x0000541005057816 */ /* 0x000fe200000000ff */
[----:B------:R-:W-:Y:S01]  /*0170*/  HADD2 R10, -R7.H0_H0, -RZ.H0_H0 ;  /* 0xa00000ff070a7230 */ /* 0x000fe20000000900 */
[----:B------:R-:W-:Y:S01]  /*0180*/  PRMT R0, R0, 0x5410, RZ ;  /* 0x0000541000007816 */ /* 0x000fe200000000ff */
[C---:B----4-:R-:W-:Y:S01]  /*0190*/  HADD2 R4, -R8.reuse.H1_H1, -RZ.H0_H0 ;  /* 0xa00000ff08047230 */ /* 0x050fe20000000d00 */
[----:B------:R-:W-:Y:S01]  /*01a0*/  PRMT R7, R6, 0x5410, RZ ;  /* 0x0000541006077816 */ /* 0x000fe200000000ff */
[----:B------:R-:W-:Y:S01]  /*01b0*/  HADD2 R8, -R8.H0_H0, -RZ.H0_H0 ;  /* 0xa00000ff08087230 */ /* 0x000fe20000000900 */
[----:B------:R-:W-:Y:S01]  /*01c0*/  PRMT R5, R0, 0x5410, R5 ;  /* 0x0000541000057816 */ /* 0x000fe20000000005 */
[C---:B-----5:R-:W-:Y:S01]  /*01d0*/  HADD2 R11, -R9.reuse.H1_H1, -RZ.H0_H0 ;  /* 0xa00000ff090b7230 */ /* 0x060fe20000000d00 */
[----:B------:R-:W-:Y:S01]  /*01e0*/  PRMT R0, R10, 0x5410, RZ ;  /* 0x000054100a007816 */ /* 0x000fe200000000ff */
[----:B------:R-:W-:Y:S01]  /*01f0*/  HADD2 R6, -R9.H0_H0, -RZ.H0_H0 ;  /* 0xa00000ff09067230 */ /* 0x000fe20000000900 */
[----:B------:R-:W-:Y:S01]  /*0200*/  PRMT R9, R4, 0x5410, RZ ;  /* 0x0000541004097816 */ /* 0x000fe200000000ff */
[----:B------:R-:W-:Y:S01]  /*0210*/  STG.E desc[UR4][R2.64], R5 ;  /* 0x0000000502007986 */ /* 0x000fe2000c101904 */
[----:B------:R-:W-:-:S02]  /*0220*/  PRMT R7, R0, 0x5410, R7 ;  /* 0x0000541000077816 */ /* 0x000fc40000000007 */
[----:B------:R-:W-:Y:S02]  /*0230*/  PRMT R0, R8, 0x5410, RZ ;  /* 0x0000541008007816 */ /* 0x000fe400000000ff */
[----:B------:R-:W-:Y:S01]  /*0240*/  PRMT R11, R11, 0x5410, RZ ;  /* 0x000054100b0b7816 */ /* 0x000fe200000000ff */
[----:B------:R-:W-:Y:S01]  /*0250*/  STG.E desc[UR4][R2.64+0x200], R7 ;  /* 0x0002000702007986 */ /* 0x000fe2000c101904 */
[----:B------:R-:W-:Y:S02]  /*0260*/  PRMT R9, R0, 0x5410, R9 ;  /* 0x0000541000097816 */ /* 0x000fe40000000009 */
[----:B------:R-:W-:-:S03]  /*0270*/  PRMT R0, R6, 0x5410, RZ ;  /* 0x0000541006007816 */ /* 0x000fc600000000ff */
[----:B------:R-:W-:Y:S01]  /*0280*/  STG.E desc[UR4][R2.64+0x400], R9 ;  /* 0x0004000902007986 */ /* 0x000fe2000c101904 */
[----:B------:R-:W-:-:S05]  /*0290*/  PRMT R11, R0, 0x5410, R11 ;  /* 0x00005410000b7816 */ /* 0x000fca000000000b */
[----:B------:R-:W-:Y:S01]  /*02a0*/  STG.E desc[UR4][R2.64+0x600], R11 ;  /* 0x0006000b02007986 */ /* 0x000fe2000c101904 */
[----:B------:R-:W-:Y:S05]  /*02b0*/  EXIT ;  /* 0x000000000000794d */ /* 0x000fea0003800000 */
.L_x_12205:
        /* <DEDUP_REMOVED lines=14> */
[----:B------:R-:W-:Y:S01]  /*03a0*/  @!P6 IMAD.IADD R31, R0, 0x1, R19 ;  /* 0x00000001001fe824 */ /* 0x000fe200078e0213 */
[----:B------:R-:W3:Y:S01]  /*03b0*/  @!P6 LDC.64 R6, c[0x0][0x220] ;  /* 0x00008800ff06eb82 */ /* 0x000ee20000000a00 */
[----:B------:R-:W-:-:S05]  /*03c0*/  @!P6 VIADD R19, R19, 0x80 ;  /* 0x000000801313e836 */ /* 0x000fca0000000000 */
[----:B------:R-:W-:-:S13]  /*03d0*/  ISETP.GE.AND P1, PT, R19, R10, PT ;  /* 0x0000000a1300720c */ /* 0x000fda0003f26270 */
[----:B------:R-:W-:Y:S01]  /*03e0*/  @!P1 IMAD.IADD R26, R0, 0x1, R19 ;  /* 0x00000001001a9824 */ /* 0x000fe200078e0213 */
[----:B------:R-:W-:Y:S01]  /*03f0*/  @!P1 IADD3 R19, R19, 0x80, RZ ;  /* 0x0000008013139810 */ /* 0x000fe20007ffe0ff */
[----:B------:R-:W4:Y:S03]  /*0400*/  @!P1 LDC.64 R4, c[0x0][0x220] ;  /* 0x00008800ff049b82 */ /* 0x000f260000000a00 */
[----:B------:R-:W-:-:S13]  /*0410*/  ISETP.GE.AND P2, PT, R19, R10, PT ;  /* 0x0000000a1300720c */ /* 0x000fda0003f46270 */
[----:B------:R-:W-:Y:S01]  /*0420*/  @!P2 IMAD.IADD R25, R0, 0x1, R19 ;  /* 0x000000010019a824 */ /* 0x000fe200078e0213 */
[----:B0-----:R-:W0:Y:S01]  /*0430*/  @!P2 LDC.64 R2, c[0x0][0x220] ;  /* 0x00008800ff02ab82 */ /* 0x001e220000000a00 */
[----:B------:R-:W-:-:S05]  /*0440*/  @!P2 VIADD R19, R19, 0x80 ;  /* 0x000000801313a836 */ /* 0x000fca0000000000 */
[----:B------:R-:W-:Y:S01]  /*0450*/  ISETP.GE.AND P3, PT, R19, R10, PT ;  /* 0x0000000a1300720c */ /* 0x000fe20003f66270 */
[----:B-1----:R-:W-:-:S12]  /*0460*/  @!P5 IMAD.WIDE.U32 R8, R24, 0x2, R8 ;  /* 0x000000021808d825 */ /* 0x002fd800078e0008 */
[----:B------:R-:W-:Y:S01]  /*0470*/  @!P3 IADD3 R23, R0, R19, RZ ;  /* 0x000000130017b210 */ /* 0x000fe20007ffe0ff */
[----:B------:R-:W-:-:S05]  /*0480*/  @!P3 VIADD R19, R19, 0x80 ;  /* 0x000000801313b836 */ /* 0x000fca0000000000 */
[----:B------:R-:W-:Y:S02]  /*0490*/  ISETP.GE.AND P4, PT, R19, R10, PT ;  /* 0x0000000a1300720c */ /* 0x000fe40003f86270 */
[----:B------:R-:W-:-:S06]  /*04a0*/  PRMT R24, RZ, 0x7610, R24 ;  /* 0x00007610ff187816 */ /* 0x000fcc0000000018 */
[----:B------:R1:W5:Y:S05]  /*04b0*/  @!P5 LDG.E.U16 R24, desc[UR4][R8.64] ;  /* 0x000000040818d981 */ /* 0x00036a000c1e1500 */
[----:B-1----:R-:W-:Y:S02]  /*04c0*/  @!P4 IMAD.IADD R9, R0, 0x1, R19 ;  /* 0x000000010009c824 */ /* 0x002fe400078e0213 */
[----:B------:R-:W-:-:S05]  /*04d0*/  @!P4 VIADD R19, R19, 0x80 ;  /* 0x000000801313c836 */ /* 0x000fca0000000000 */
[----:B------:R-:W-:Y:S01]  /*04e0*/  ISETP.GE.AND P5, PT, R19, R10, PT ;  /* 0x0000000a1300720c */ /* 0x000fe20003fa6270 */
[----:B----4-:R-:W-:Y:S01]  /*04f0*/  @!P1 IMAD.WIDE.U32 R4, R26, 0x2, R4 ;  /* 0x000000021a049825 */ /* 0x010fe200078e0004 */
[----:B------:R-:W-:Y:S02]  /*0500*/  PRMT R8, RZ, 0x7610, R8 ;  /* 0x00007610ff087816 */ /* 0x000fe40000000008 */
[----:B------:R-:W-:Y:S01]  /*0510*/  PRMT R26, RZ, 0x7610, R26 ;  /* 0x00007610ff1a7816 */ /* 0x000fe2000000001a */
[----:B0-----:R-:W-:Y:S01]  /*0520*/  @!P2 IMAD.WIDE.U32 R2, R25, 0x2, R2 ;  /* 0x000000021902a825 */ /* 0x001fe200078e0002 */
[----:B------:R-:W-:-:S03]  /*0530*/  PRMT R25, RZ, 0x7610, R25 ;  /* 0x00007610ff197816 */ /* 0x000fc60000000019 */
[----:B---3--:R-:W-:Y:S01]  /*0540*/  @!P6 IMAD.WIDE.U32 R6, R31, 0x2, R6 ;  /* 0x000000021f06e825 */ /* 0x008fe200078e0006 */
[----:B------:R0:W3:Y:S04]  /*0550*/  @!P1 LDG.E.U16 R26, desc[UR4][R4.64] ;  /* 0x00000004041a9981 */ /* 0x0000e8000c1e1500 */
[----:B------:R1:W4:Y:S04]  /*0560*/  @!P6 LDG.E.U16 R8, desc[UR4][R6.64] ;  /* 0x000000040608e981 */ /* 0x000328000c1e1500 */
[----:B------:R1:W4:Y:S01]  /*0570*/  @!P2 LDG.E.U16 R25, desc[UR4][R2.64] ;  /* 0x000000040219a981 */ /* 0x000322000c1e1500 */
[----:B0-----:R-:W0:Y:S08]  /*0580*/  @!P4 LDC.64 R4, c[0x0][0x220] ;  /* 0x00008800ff04cb82 */ /* 0x001e300000000a00 */
[----:B-1----:R-:W1:Y:S08]  /*0590*/  @!P3 LDC.64 R6, c[0x0][0x220] ;  /* 0x00008800ff06bb82 */ /* 0x002e700000000a00 */
[----:B------:R-:W1:Y:S01]  /*05a0*/  @!P5 LDC.64 R2, c[0x0][0x220] ;  /* 0x00008800ff02db82 */ /* 0x000e620000000a00 */
[----:B------:R-:W-:Y:S01]  /*05b0*/  @!P5 IADD3 R19, R0, R19, RZ ;  /* 0x000000130013d210 */ /* 0x000fe20007ffe0ff */
[----:B0-----:R-:W-:Y:S01]  /*05c0*/  @!P4 IMAD.WIDE.U32 R4, R9, 0x2, R4 ;  /* 0x000000020904c825 */ /* 0x001fe200078e0004 */
[----:B------:R-:W-:-:S06]  /*05d0*/  PRMT R9, RZ, 0x7610, R9 ;  /* 0x00007610ff097816 */ /* 0x000fcc0000000009 */
[----:B------:R-:W4:Y:S01]  /*05e0*/  @!P4 LDG.E.U16 R9, desc[UR4][R4.64] ;  /* 0x000000040409c981 */ /* 0x000f22000c1e1500 */
[----:B-1----:R-:W-:Y:S01]  /*05f0*/  @!P3 IMAD.WIDE.U32 R6, R23, 0x2, R6 ;  /* 0x000000021706b825 */ /* 0x002fe200078e0006 */
[----:B------:R-:W-:-:S06]  /*0600*/  PRMT R23, RZ, 0x7610, R23 ;  /* 0x00007610ff177816 */ /* 0x000fcc0000000017 */
[----:B------:R-:W4:Y:S01]  /*0610*/  @!P3 LDG.E.U16 R23, desc[UR4][R6.64] ;  /* 0x000000040617b981 */ /* 0x000f22000c1e1500 */
[----:B------:R-:W-:Y:S01]  /*0620*/  @!P5 IMAD.WIDE.U32 R2, R19, 0x2, R2 ;  /* 0x000000021302d825 */ /* 0x000fe200078e0002 */
[----:B------:R-:W-:-:S06]  /*0630*/  PRMT R19, RZ, 0x7610, R19 ;  /* 0x00007610ff137816 */ /* 0x000fcc0000000013 */
[----:B------:R0:W4:Y:S01]  /*0640*/  @!P5 LDG.E.U16 R19, desc[UR4][R2.64] ;  /* 0x000000040213d981 */ /* 0x000122000c1e1500 */
[----:B------:R-:W-:-:S05]  /*0650*/  VIADD R31, R11, 0x80 ;  /* 0x000000800b1f7836 */ /* 0x000fca0000000000 */
[-C--:B------:R-:W-:Y:S01]  /*0660*/  ISETP.GE.AND P6, PT, R31, R10.reuse, PT ;  /* 0x0000000a1f00720c */ /* 0x080fe20003fc6270 */
[----:B0-----:R-:W0:Y:S01]  /*0670*/  @!P0 LDC.64 R2, c[0x0][0x218] ;  /* 0x00008600ff028b82 */ /* 0x001e220000000a00 */
[C---:B------:R-:W-:Y:S02]  /*0680*/  VIADD R7, R11.reuse, 0x100 ;  /* 0x000001000b077836 */ /* 0x040fe40000000000 */
[C---:B------:R-:W-:Y:S01]  /*0690*/  VIADD R35, R11.reuse, 0x180 ;  /* 0x000001800b237836 */ /* 0x040fe20000000000 */
[----:B------:R-:W-:Y:S02]  /*06a0*/  IADD3 R5, R11, 0x200, RZ ;  /* 0x000002000b057810 */ /* 0x000fe40007ffe0ff */
[-C--:B------:R-:W-:Y:S01]  /*06b0*/  ISETP.GE.AND P1, PT, R7, R10.reuse, PT ;  /* 0x0000000a0700720c */ /* 0x080fe20003f26270 */
[----:B------:R-:W-:Y:S01]  /*06c0*/  VIADD R7, R11, 0x280 ;  /* 0x000002800b077836 */ /* 0x000fe20000000000 */
[-C--:B------:R-:W-:Y:S01]  /*06d0*/  ISETP.GE.AND P2, PT, R35, R10.reuse, PT ;  /* 0x0000000a2300720c */ /* 0x080fe20003f46270 */
[----:B------:R-:W-:Y:S01]  /*06e0*/  VIADD R35, R11, 0x300 ;  /* 0x000003000b237836 */ /* 0x000fe20000000000 */
[----:B------:R-:W-:Y:S01]  /*06f0*/  ISETP.GE.AND P3, PT, R5, R10, PT ;  /* 0x0000000a0500720c */ /* 0x000fe20003f66270 */
[----:B------:R-:W-:Y:S01]  /*0700*/  @!P0 IMAD.IADD R37, R0, 0x1, R11 ;  /* 0x0000000100258824 */ /* 0x000fe200078e020b */
[----:B------:R-:W-:-:S02]  /*0710*/  IADD3 R5, R11, 0x380, RZ ;  /* 0x000003800b057810 */ /* 0x000fc40007ffe0ff */
[-C--:B------:R-:W-:Y:S02]  /*0720*/  ISETP.GE.AND P4, PT, R7, R10.reuse, PT ;  /* 0x0000000a0700720c */ /* 0x080fe40003f86270 */
[----:B------:R-:W-:Y:S01]  /*0730*/  ISETP.GE.AND P5, PT, R35, R10, PT ;  /* 0x0000000a2300720c */ /* 0x000fe20003fa6270 */
[----:B------:R-:W-:Y:S02]  /*0740*/  @!P0 IMAD.MOV.U32 R11, RZ, RZ, R31 ;  /* 0x000000ffff0b8224 */ /* 0x000fe400078e001f */
[----:B0-----:R-:W-:Y:S01]  /*0750*/  @!P0 IMAD.WIDE.U32 R2, R37, 0x2, R2 ;  /* 0x0000000225028825 */ /* 0x001fe200078e0002 */
[----:B------:R-:W-:Y:S04]  /*0760*/  BSSY B0, `(.L_x_12206) ;  /* 0x0000047000007945 */ /* 0x000fe80003800000 */
[----:B------:R-:W-:Y:S01]  /*0770*/  BSSY B1, `(.L_x_12207) ;  /* 0x000003f000017945 */ /* 0x000fe20003800000 */
[----:B--2---:R-:W-:-:S05]  /*0780*/  @!P0 HADD2 R21, -R20.H0_H0, -RZ.H0_H0 ;  /* 0xa00000ff14158230 */ /* 0x004fca0000000900 */
[----:B------:R-:W-:-:S04]  /*0790*/  @!P0 PRMT R21, R21, 0x5410, RZ ;  /* 0x0000541015158816 */ /* 0x000fc800000000ff */
[----:B------:R-:W-:-:S05]  /*07a0*/  @!P0 PRMT R34, R21, 0x7610, R34 ;  /* 0x0000761015228816 */ /* 0x000fca0000000022 */
[----:B------:R0:W-:Y:S01]  /*07b0*/  @!P0 STG.E.U16 desc[UR4][R2.64], R34 ;  /* 0x0000002202008986 */ /* 0x0001e2000c101504 */
[----:B------:R-:W-:Y:S01]  /*07c0*/  ISETP.GE.AND P0, PT, R11, R10, PT ;  /* 0x0000000a0b00720c */ /* 0x000fe20003f06270 */
[----:B-----5:R-:W-:-:S05]  /*07d0*/  @!P6 HADD2 R22, -R24.H0_H0, -RZ.H0_H0 ;  /* 0xa00000ff1816e230 */ /* 0x020fca0000000900 */
[----:B------:R-:W-:-:S04]  /*07e0*/  @!P6 PRMT R22, R22, 0x5410, RZ ;  /* 0x000054101616e816 */ /* 0x000fc800000000ff */
[----:B------:R-:W-:Y:S02]  /*07f0*/  @!P6 PRMT R33, R22, 0x7610, R33 ;  /* 0x000076101621e816 */ /* 0x000fe40000000021 */
[----:B------:R-:W-:Y:S01]  /*0800*/  ISETP.GE.AND P6, PT, R5, R10, PT ;  /* 0x0000000a0500720c */ /* 0x000fe20003fc6270 */
[----:B---3--:R-:W-:Y:S02]  /*0810*/  @!P2 HADD2 R13, -R26.H0_H0, -RZ.H0_H0 ;  /* 0xa00000ff1a0da230 */ /* 0x008fe40000000900 */
[----:B----4-:R-:W-:Y:S02]  /*0820*/  @!P1 HADD2 R18, -R8.H0_H0, -RZ.H0_H0 ;  /* 0xa00000ff08129230 */ /* 0x010fe40000000900 */
[----:B------:R-:W-:-:S03]  /*0830*/  @!P3 HADD2 R17, -R25.H0_H0, -RZ.H0_H0 ;  /* 0xa00000ff1911b230 */ /* 0x000fc60000000900 */
[----:B------:R-:W-:Y:S02]  /*0840*/  @!P1 PRMT R18, R18, 0x5410, RZ ;  /* 0x0000541012129816 */ /* 0x000fe400000000ff */
[----:B------:R-:W-:Y:S02]  /*0850*/  @!P2 PRMT R13, R13, 0x5410, RZ ;  /* 0x000054100d0da816 */ /* 0x000fe400000000ff */
[----:B------:R-:W-:Y:S02]  /*0860*/  @!P3 PRMT R17, R17, 0x5410, RZ ;  /* 0x000054101111b816 */ /* 0x000fe400000000ff */
[----:B------:R-:W-:Y:S02]  /*0870*/  @!P1 PRMT R32, R18, 0x7610, R32 ;  /* 0x0000761012209816 */ /* 0x000fe40000000020 */
[----:B------:R-:W-:Y:S02]  /*0880*/  @!P2 PRMT R30, R13, 0x7610, R30 ;  /* 0x000076100d1ea816 */ /* 0x000fe4000000001e */
[----:B------:R-:W-:Y:S01]  /*0890*/  @!P3 PRMT R29, R17, 0x7610, R29 ;  /* 0x00007610111db816 */ /* 0x000fe2000000001d */
[----:B------:R-:W-:-:S02]  /*08a0*/  @!P5 HADD2 R14, -R9.H0_H0, -RZ.H0_H0 ;  /* 0xa00000ff090ed230 */ /* 0x000fc40000000900 */
[----:B------:R-:W-:-:S03]  /*08b0*/  @!P4 HADD2 R15, -R23.H0_H0, -RZ.H0_H0 ;  /* 0xa00000ff170fc230 */ /* 0x000fc60000000900 */
[----:B------:R-:W-:Y:S01]  /*08c0*/  @!P5 PRMT R14, R14, 0x5410, RZ ;  /* 0x000054100e0ed816 */ /* 0x000fe200000000ff */
[----:B------:R-:W-:Y:S01]  /*08d0*/  @!P6 HADD2 R16, -R19.H0_H0, -RZ.H0_H0 ;  /* 0xa00000ff1310e230 */ /* 0x000fe20000000900 */
[----:B------:R-:W-:-:S04]  /*08e0*/  @!P4 PRMT R15, R15, 0x5410, RZ ;  /* 0x000054100f0fc816 */ /* 0x000fc800000000ff */
[----:B------:R-:W-:Y:S02]  /*08f0*/  @!P6 PRMT R16, R16, 0x5410, RZ ;  /* 0x000054101010e816 */ /* 0x000fe400000000ff */
[----:B------:R-:W-:Y:S02]  /*0900*/  @!P4 PRMT R28, R15, 0x7610, R28 ;  /* 0x000076100f1cc816 */ /* 0x000fe4000000001c */
[----:B------:R-:W-:Y:S02]  /*0910*/  @!P5 PRMT R27, R14, 0x7610, R27 ;  /* 0x000076100e1bd816 */ /* 0x000fe4000000001b */
[----:B------:R-:W-:Y:S01]  /*0920*/  @!P6 PRMT R12, R16, 0x7610, R12 ;  /* 0x00007610100ce816 */ /* 0x000fe2000000000c */
[----:B0-----:R-:W-:Y:S06]  /*0930*/  @P0 BRA `(.L_x_12208) ;  /* 0x0000000000300947 */ /* 0x001fec0003800000 */
        /* <DEDUP_REMOVED lines=12> */
.L_x_12208:
[----:B------:R-:W-:-:S13]  /*0a00*/  ISETP.GE.AND P0, PT, R11, R10, PT ;  /* 0x0000000a0b00720c */ /* 0x000fda0003f06270 */
[----:B------:R-:W-:Y:S05]  /*0a10*/  @P0 BRA `(.L_x_12210) ;  /* 0x0000000000300947 */ /* 0x000fea0003800000 */
[----:B0-----:R-:W0:Y:S01]  /*0a20*/  LDC.64 R2, c[0x0][0x218] ;  /* 0x00008600ff027b82 */ /* 0x001e220000000a00 */
[----:B------:R-:W-:Y:S02]  /*0a30*/  IMAD.IADD R5, R0, 0x1, R11 ;  /* 0x0000000100057824 */ /* 0x000fe400078e020b */
[----:B------:R-:W-:Y:S02]  /*0a40*/  VIADD R11, R11, 0x80 ;  /* 0x000000800b0b7836 */ /* 0x000fe40000000000 */
[----:B0-----:R-:W-:-:S05]  /*0a50*/  IMAD.WIDE.U32 R2, R5, 0x2, R2 ;  /* 0x0000000205027825 */ /* 0x001fca00078e0002 */
[----:B------:R1:W-:Y:S02]  /*0a60*/  STG.E.U16 desc[UR4][R2.64], R30 ;  /* 0x0000001e02007986 */ /* 0x0003e4000c101504 */
.L_x_12209:
[----:B------:R-:W-:-:S13]  /*0a70*/  ISETP.GE.AND P0, PT, R11, R10, PT ;  /* 0x0000000a0b00720c */ /* 0x000fda0003f06270 */
[----:B------:R-:W-:Y:S05]  /*0a80*/  @P0 BRA `(.L_x_12211) ;  /* 0x0000000000340947 */ /* 0x000fea0003800000 */
[----:B01----:R-:W0:Y:S01]  /*0a90*/  LDC.64 R2, c[0x0][0x218] ;  /* 0x00008600ff027b82 */ /* 0x003e220000000a00 */
[----:B------:R-:W-:Y:S01]  /*0aa0*/  IADD3 R5, R0, R11, RZ ;  /* 0x0000000b00057210 */ /* 0x000fe20007ffe0ff */
[----:B------:R-:W-:-:S04]  /*0ab0*/  VIADD R11, R11, 0x80 ;  /* 0x000000800b0b7836 */ /* 0x000fc80000000000 */
[----:B0-----:R-:W-:-:S05]  /*0ac0*/  IMAD.WIDE.U32 R2, R5, 0x2, R2 ;  /* 0x0000000205027825 */ /* 0x001fca00078e0002 */
[----:B------:R1:W-:Y:S02]  /*0ad0*/  STG.E.U16 desc[UR4][R2.64], R29 ;  /* 0x0000001d02007986 */ /* 0x0003e4000c101504 */
.L_x_12210:
        /* <DEDUP_REMOVED lines=8> */
.L_x_12211:
[----:B------:R-:W-:Y:S05]  /*0b60*/  BSYNC B1 ;  /* 0x0000000000017941 */ /* 0x000fea0003800000 */
.L_x_12207:
[----:B------:R-:W-:-:S13]  /*0b70*/  ISETP.GE.AND P0, PT, R11, R10, PT ;  /* 0x0000000a0b00720c */ /* 0x000fda0003f06270 */
[----:B012---:R-:W0:Y:S01]  /*0b80*/  @!P0 LDC.64 R2, c[0x0][0x218] ;  /* 0x00008600ff028b82 */ /* 0x007e220000000a00 */
[----:B------:R-:W-:Y:S01]  /*0b90*/  @!P0 IADD3 R5, R0, R11, RZ ;  /* 0x0000000b00058210 */ /* 0x000fe20007ffe0ff */
[----:B------:R-:W-:-:S04]  /*0ba0*/  @!P0 VIADD R11, R11, 0x80 ;  /* 0x000000800b0b8836 */ /* 0x000fc80000000000 */
[----:B0-----:R-:W-:-:S05]  /*0bb0*/  @!P0 IMAD.WIDE.U32 R2, R5, 0x2, R2 ;  /* 0x0000000205028825 */ /* 0x001fca00078e0002 */
[----:B------:R2:W-:Y:S02]  /*0bc0*/  @!P0 STG.E.U16 desc[UR4][R2.64], R27 ;  /* 0x0000001b02008986 */ /* 0x0005e4000c101504 */
.L_x_12212:
[----:B------:R-:W-:Y:S05]  /*0bd0*/  BSYNC B0 ;  /* 0x0000000000007941 */ /* 0x000fea0003800000 */
.L_x_12206:
[----:B------:R-:W-:Y:S05]  /*0be0*/  WARPSYNC.ALL ;  /* 0x0000000000007948 */ /* 0x000fea0003800000 */
[----:B------:R-:W-:-:S13]  /*0bf0*/  ISETP.GE.AND P0, PT, R11, R10, PT ;  /* 0x0000000a0b00720c */ /* 0x000fda0003f06270 */
[----:B------:R-:W-:Y:S05]  /*0c00*/  @P0 EXIT ;  /* 0x000000000000094d */ /* 0x000fea0003800000 */
[----:B012---:R-:W0:Y:S01]  /*0c10*/  LDC.64 R2, c[0x0][0x218] ;  /* 0x00008600ff027b82 */ /* 0x007e220000000a00 */
[----:B------:R-:W-:-:S04]  /*0c20*/  IMAD.IADD R11, R0, 0x1, R11 ;  /* 0x00000001000b7824 */ /* 0x000fc800078e020b */
[----:B0-----:R-:W-:-:S05]  /*0c30*/  IMAD.WIDE.U32 R2, R11, 0x2, R2 ;  /* 0x000000020b027825 */ /* 0x001fca00078e0002 */
[----:B------:R-:W-:Y:S01]  /*0c40*/  STG.E.U16 desc[UR4][R2.64], R12 ;  /* 0x0000000c02007986 */ /* 0x000fe2000c101504 */
[----:B------:R-:W-:Y:S05]  /*0c50*/  EXIT ;  /* 0x000000000000794d */ /* 0x000fea0003800000 */
.L_x_12213:
        /* <DEDUP_REMOVED lines=10> */
.L_x_23572:


//--------------------- .text._ZN2at6native29vectorized_elementwise_kernelILi4EZZZNS0_15neg_kernel_cudaERNS_18TensorIteratorBaseEENKUlvE0_clEvENKUlvE6_clEvEUlN3c104HalfEE_St5arrayIPcLm2EEEEviT0_T1_ --------------------------
	.section	.text._ZN2at6native29vectorized_elementwise_kernelILi4EZZZNS0_15neg_kernel_cudaERNS_18TensorIteratorBaseEENKUlvE0_clEvENKUlvE6_clEvEUlN3c104HalfEE_St5arrayIPcLm2EEEEviT0_T1_,"ax",@progbits
	.align	128
        .global         _ZN2at6native29vectorized_elementwise_kernelILi4EZZZNS0_15neg_kernel_cudaERNS_18TensorIteratorBaseEENKUlvE0_clEvENKUlvE6_clEvEUlN3c104HalfEE_St5arrayIPcLm2EEEEviT0_T1_
        .type           _ZN2at6native29vectorized_elementwise_kernelILi4EZZZNS0_15neg_kernel_cudaERNS_18TensorIteratorBaseEENKUlvE0_clEvENKUlvE6_clEvEUlN3c104HalfEE_St5arrayIPcLm2EEEEviT0_T1_,@function
        .size           _ZN2at6native29vectorized_elementwise_kernelILi4EZZZNS0_15neg_kernel_cudaERNS_18TensorIteratorBaseEENKUlvE0_clEvENKUlvE6_clEvEUlN3c104HalfEE_St5arrayIPcLm2EEEEviT0_T1_,(.L_x_23573 - _ZN2at6native29vectorized_elementwise_kernelILi4EZZZNS0_15neg_kernel_cudaERNS_18TensorIteratorBaseEENKUlvE0_clEvENKUlvE6_clEvEUlN3c104HalfEE_St5arrayIPcLm2EEEEviT0_T1_)
        .other          _ZN2at6native29vectorized_elementwise_kernelILi4EZZZNS0_15neg_kernel_cudaERNS_18TensorIteratorBaseEENKUlvE0_clEvENKUlvE6_clEvEUlN3c104HalfEE_St5arrayIPcLm2EEEEviT0_T1_,@"STO_CUDA_ENTRY STV_DEFAULT"
_ZN2at6native29vectorized_elementwise_kernelILi4EZZZNS0_15neg_kernel_cudaERNS_18TensorIteratorBaseEENKUlvE0_clEvENKUlvE6_clEvEUlN3c104HalfEE_St5arrayIPcLm2EEEEviT0_T1_:
.text._ZN2at6native29vectorized_elementwise_kernelILi4EZZZNS0_15neg_kernel_cudaERNS_18TensorIteratorBaseEENKUlvE0_clEvENKUlvE6_clEvEUlN3c104HalfEE_St5arrayIPcLm2EEEEviT0_T1_:
        /* <DEDUP_REMOVED lines=14> */
[----:B------:R2:W3:Y:S01]  /*00e0*/  LDG.E.64 R8, desc[UR4][R4.64+0x400] ;  /* 0x0004000404087981 */ /* 0x0004e2000c1e1b00 */
[----:B0-----:R-:W-:-:S04]  /*00f0*/  IMAD.WIDE.U32 R2, R0, 0x2, R2 ;  /* 0x0000000200027825 */ /* 0x001fc800078e0002 */
[----:B------:R-:W-:-:S04]  /*0100*/  IMAD.WIDE R2, R11, 0x8, R2 ;  /* 0x000000080b027825 */ /* 0x000fc800078e0202 */
[C---:B--2---:R-:W-:Y:S02]  /*0110*/  HADD2 R5, -R7.reuse.H1_H1, -RZ.H0_H0 ;  /* 0xa00000ff07057230 */ /* 0x044fe40000000d00 */
[----:B------:R-:W-:Y:S02]  /*0120*/  HADD2 R0, -R7.H0_H0, -RZ.H0_H0 ;  /* 0xa00000ff07007230 */ /* 0x000fe40000000900 */
[C---:B------:R-:W-:Y:S01]  /*0130*/  HADD2 R7, -R6.reuse.H1_H1, -RZ.H0_H0 ;  /* 0xa00000ff06077230 */ /* 0x040fe20000000d00 */
[----:B------:R-:W-:Y:S01]  /*0140*/  PRMT R5, R5, 0x5410, RZ ;  /* 0x0000541005057816 */ /* 0x000fe200000000ff */
[----:B------:R-:W-:Y:S01]  /*0150*/  HADD2 R6, -R6.H0_H0, -RZ.H0_H0 ;  /* 0xa00000ff06067230 */ /* 0x000fe20000000900 */
[----:B------:R-:W-:Y:S01]  /*0160*/  PRMT R0, R0, 0x5410, RZ ;  /* 0x0000541000007816 */ /* 0x000fe200000000ff */
[C---:B---3--:R-:W-:Y:S01]  /*0170*/  HADD2 R10, -R9.reuse.H1_H1, -RZ.H0_H0 ;  /* 0xa00000ff090a7230 */ /* 0x048fe20000000d00 */
[----:B------:R-:W-:Y:S01]  /*0180*/  PRMT R4, R7, 0x5410, RZ ;  /* 0x0000541007047816 */ /* 0x000fe200000000ff */
[----:B------:R-:W-:Y:S01]  /*0190*/  HADD2 R9, -R9.H0_H0, -RZ.H0_H0 ;  /* 0xa00000ff09097230 */ /* 0x000fe20000000900 */
[----:B------:R-:W-:Y:S01]  /*01a0*/  PRMT R7, R6, 0x5410, RZ ;  /* 0x0000541006077816 */ /* 0x000fe200000000ff */
[C---:B------:R-:W-:Y:S01]  /*01b0*/  HADD2 R11, -R8.reuse.H1_H1, -RZ.H0_H0 ;  /* 0xa00000ff080b7230 */ /* 0x040fe20000000d00 */
[----:B------:R-:W-:Y:S01]  /*01c0*/  PRMT R6, R10, 0x5410, RZ ;  /* 0x000054100a067816 */ /* 0x000fe200000000ff */
[----:B------:R-:W-:Y:S01]  /*01d0*/  HADD2 R12, -R8.H0_H0, -RZ.H0_H0 ;  /* 0xa00000ff080c7230 */ /* 0x000fe20000000900 */
[----:B------:R-:W-:-:S02]  /*01e0*/  PRMT R9, R9, 0x5410, RZ ;  /* 0x0000541009097816 */ /* 0x000fc400000000ff */
[----:B------:R-:W-:Y:S02]  /*01f0*/  PRMT R8, R11, 0x5410, RZ ;  /* 0x000054100b087816 */ /* 0x000fe400000000ff */
[----:B------:R-:W-:Y:S02]  /*0200*/  PRMT R11, R12, 0x5410, RZ ;  /* 0x000054100c0b7816 */ /* 0x000fe400000000ff */
[----:B------:R-:W-:Y:S02]  /*0210*/  PRMT R4, R7, 0x5410, R4 ;  /* 0x0000541007047816 */ /* 0x000fe40000000004 */
[----:B------:R-:W-:Y:S02]  /*0220*/  PRMT R7, R9, 0x5410, R6 ;  /* 0x0000541009077816 */ /* 0x000fe40000000006 */
[----:B------:R-:W-:Y:S02]  /*0230*/  PRMT R5, R0, 0x5410, R5 ;  /* 0x0000541000057816 */ /* 0x000fe40000000005 */
[----:B------:R-:W-:-:S03]  /*0240*/  PRMT R6, R11, 0x5410, R8 ;  /* 0x000054100b067816 */ /* 0x000fc60000000008 */
[----:B------:R-:W-:Y:S04]  /*0250*/  STG.E.64 desc[UR4][R2.64], R4 ;  /* 0x0000000402007986 */ /* 0x000fe8000c101b04 */
[----:B------:R-:W-:Y:S01]  /*0260*/  STG.E.64 desc[UR4][R2.64+0x400], R6 ;  /* 0x0004000602007986 */ /* 0x000fe2000c101b04 */
[----:B------:R-:W-:Y:S05]  /*0270*/  EXIT ;  /* 0x000000000000794d */ /* 0x000fea0003800000 */
.L_x_12214:
        /* <DEDUP_REMOVED lines=116> */
.L_x_12217:
[----:B------:R-:W-:-:S13]  /*09c0*/  ISETP.GE.AND P0, PT, R11, R10, PT ;  /* 0x0000000a0b00720c */ /* 0x000fda0003f06270 */
[----:B------:R-:W-:Y:S05]  /*09d0*/  @P0 BRA `(.L_x_12219) ;  /* 0x0000000000300947 */ /* 0x000fea0003800000 */
[----:B0-----:R-:W0:Y:S01]  /*09e0*/  LDC.64 R2, c[0x0][0x218] ;  /* 0x00008600ff027b82 */ /* 0x001e220000000a00 */
[----:B------:R-:W-:Y:S02]  /*09f0*/  IMAD.IADD R5, R0, 0x1, R11 ;  /* 0x0000000100057824 */ /* 0x000fe400078e020b */
[----:B------:R-:W-:Y:S02]  /*0a00*/  VIADD R11, R11, 0x80 ;  /* 0x000000800b0b7836 */ /* 0x000fe40000000000 */
[----:B0-----:R-:W-:-:S05]  /*0a10*/  IMAD.WIDE.U32 R2, R5, 0x2, R2 ;  /* 0x0000000205027825 */ /* 0x001fca00078e0002 */
[----:B------:R1:W-:Y:S02]  /*0a20*/  STG.E.U16 desc[UR4][R2.64], R30 ;  /* 0x0000001e02007986 */ /* 0x0003e4000c101504 */
.L_x_12218:
[----:B------:R-:W-:-:S13]  /*0a30*/  ISETP.GE.AND P0, PT, R11, R10, PT ;  /* 0x0000000a0b00720c */ /* 0x000fda0003f06270 */
[----:B------:R-:W-:Y:S05]  /*0a40*/  @P0 BRA `(.L_x_12220) ;  /* 0x0000000000340947 */ /* 0x000fea0003800000 */
[----:B01----:R-:W0:Y:S01]  /*0a50*/  LDC.64 R2, c[0x0][0x218] ;  /* 0x00008600ff027b82 */ /* 0x003e220000000a00 */
[----:B------:R-:W-:Y:S01]  /*0a60*/  IADD3 R5, R0, R11, RZ ;  /* 0x0000000b00057210 */ /* 0x000fe20007ffe0ff */
[----:B------:R-:W-:-:S04]  /*0a70*/  VIADD R11, R11, 0x80 ;  /* 0x000000800b0b7836 */ /* 0x000fc80000000000 */
[----:B0-----:R-:W-:-:S05]  /*0a80*/  IMAD.WIDE.U32 R2, R5, 0x2, R2 ;  /* 0x0000000205027825 */ /* 0x001fca00078e0002 */
[----:B------:R1:W-:Y:S02]  /*0a90*/  STG.E.U16 desc[UR4][R2.64], R29 ;  /* 0x0000001d02007986 */ /* 0x0003e4000c101504 */
.L_x_12219:
        /* <DEDUP_REMOVED lines=8> */
.L_x_12220:
[----:B------:R-:W-:Y:S05]  /*0b20*/  BSYNC B1 ;  /* 0x0000000000017941 */ /* 0x000fea0003800000 */
.L_x_12216:
[----:B------:R-:W-:-:S13]  /*0b30*/  ISETP.GE.AND P0, PT, R11, R10, PT ;  /* 0x0000000a0b00720c */ /* 0x000fda0003f06270 */
[----:B012---:R-:W0:Y:S01]  /*0b40*/  @!P0 LDC.64 R2, c[0x0][0x218] ;  /* 0x00008600ff028b82 */ /* 0x007e220000000a00 */
[----:B------:R-:W-:Y:S01]  /*0b50*/  @!P0 IADD3 R5, R0, R11, RZ ;  /* 0x0000000b00058210 */ /* 0x000fe20007ffe0ff */
[----:B------:R-:W-:-:S04]  /*0b60*/  @!P0 VIADD R11, R11, 0x80 ;  /* 0x000000800b0b8836 */ /* 0x000fc80000000000 */
[----:B0-----:R-:W-:-:S05]  /*0b70*/  @!P0 IMAD.WIDE.U32 R2, R5, 0x2, R2 ;  /* 0x0000000205028825 */ /* 0x001fca00078e0002 */
[----:B------:R2:W-:Y:S02]  /*0b80*/  @!P0 STG.E.U16 desc[UR4][R2.64], R27 ;  /* 0x0000001b02008986 */ /* 0x0005e4000c101504 */
.L_x_12221:
[----:B------:R-:W-:Y:S05]  /*0b90*/  BSYNC B0 ;  /* 0x0000000000007941 */ /* 0x000fea0003800000 */
.L_x_12215:
        /* <DEDUP_REMOVED lines=8> */
.L_x_12222:
        /* <DEDUP_REMOVED lines=14> */
.L_x_23573:


//--------------------- .text._ZN2at6native29vectorized_elementwise_kernelILi8EZZZNS0_15neg_kernel_cudaERNS_18TensorIteratorBaseEENKUlvE0_clEvENKUlvE6_clEvEUlN3c104HalfEE_St5arrayIPcLm2EEEEviT0_T1_ --------------------------
	.section	.text._ZN2at6native29vectorized_elementwise_kernelILi8EZZZNS0_15neg_kernel_cudaERNS_18TensorIteratorBaseEENKUlvE0_clEvENKUlvE6_clEvEUlN3c104HalfEE_St5arrayIPcLm2EEEEviT0_T1_,"ax",@progbits
	.align	128
        .global         _ZN2at6native29vectorized_elementwise_kernelILi8EZZZNS0_15neg_kernel_cudaERNS_18TensorIteratorBaseEENKUlvE0_clEvENKUlvE6_clEvEUlN3c104HalfEE_St5arrayIPcLm2EEEEviT0_T1_
        .type           _ZN2at6native29vectorized_elementwise_kernelILi8EZZZNS0_15neg_kernel_cudaERNS_18TensorIteratorBaseEENKUlvE0_clEvENKUlvE6_clEvEUlN3c104HalfEE_St5arrayIPcLm2EEEEviT0_T1_,@function
        .size           _ZN2at6native29vectorized_elementwise_kernelILi8EZZZNS0_15neg_kernel_cudaERNS_18TensorIteratorBaseEENKUlvE0_clEvENKUlvE6_clEvEUlN3c104HalfEE_St5arrayIPcLm2EEEEviT0_T1_,(.L_x_23574 - _ZN2at6native29vectorized_elementwise_kernelILi8EZZZNS0_15neg_kernel_cudaERNS_18TensorIteratorBaseEENKUlvE0_clEvENKUlvE6_clEvEUlN3c104HalfEE_St5arrayIPcLm2EEEEviT0_T1_)
        .other          _ZN2at6native29vectorized_elementwise_kernelILi8EZZZNS0_15neg_kernel_cudaERNS_18TensorIteratorBaseEENKUlvE0_clEvENKUlvE6_clEvEUlN3c104HalfEE_St5arrayIPcLm2EEEEviT0_T1_,@"STO_CUDA_ENTRY STV_DEFAULT"
_ZN2at6native29vectorized_elementwise_kernelILi8EZZZNS0_15neg_kernel_cudaERNS_18TensorIteratorBaseEENKUlvE0_clEvENKUlvE6_clEvEUlN3c104HalfEE_St5arrayIPcLm2EEEEviT0_T1_:
.text._ZN2at6native29vectorized_elementwise_kernelILi8EZZZNS0_15neg_kernel_cudaERNS_18TensorIteratorBaseEENKUlvE0_clEvENKUlvE6_clEvEUlN3c104HalfEE_St5arrayIPcLm2EEEEviT0_T1_:
        /* <DEDUP_REMOVED lines=22> */
[C---:B------:R-:W-:Y:S01]  /*0160*/  HADD2 R11, -R6.reuse.H1_H1, -RZ.H0_H0 ;  /* 0xa00000ff060b7230 */ /* 0x040fe20000000d00 */
[----:B------:R-:W-:Y:S01]  /*0170*/  PRMT R0, R9, 0x5410, RZ ;  /* 0x0000541009007816 */ /* 0x000fe200000000ff */
[----:B------:R-:W-:Y:S01]  /*0180*/  HADD2 R12, -R6.H0_H0, -RZ.H0_H0 ;  /* 0xa00000ff060c7230 */ /* 0x000fe20000000900 */
[----:B------:R-:W-:Y:S01]  /*0190*/  PRMT R4, R5, 0x5410, R4 ;  /* 0x0000541005047816 */ /* 0x000fe20000000004 */
[C---:B------:R-:W-:Y:S01]  /*01a0*/  HADD2 R13, -R7.reuse.H1_H1, -RZ.H0_H0 ;  /* 0xa00000ff070d7230 */ /* 0x040fe20000000d00 */
[----:B------:R-:W-:Y:S01]  /*01b0*/  PRMT R6, R11, 0x5410, RZ ;  /* 0x000054100b067816 */ /* 0x000fe200000000ff */
[----:B------:R-:W-:Y:S01]  /*01c0*/  HADD2 R14, -R7.H0_H0, -RZ.H0_H0 ;  /* 0xa00000ff070e7230 */ /* 0x000fe20000000900 */
[----:B------:R-:W-:-:S02]  /*01d0*/  PRMT R7, R10, 0x5410, RZ ;  /* 0x000054100a077816 */ /* 0x000fc400000000ff */
[----:B------:R-:W-:Y:S02]  /*01e0*/  PRMT R9, R12, 0x5410, RZ ;  /* 0x000054100c097816 */ /* 0x000fe400000000ff */
[----:B------:R-:W-:Y:S02]  /*01f0*/  PRMT R8, R13, 0x5410, RZ ;  /* 0x000054100d087816 */ /* 0x000fe400000000ff */
[----:B------:R-:W-:Y:S02]  /*0200*/  PRMT R11, R14, 0x5410, RZ ;  /* 0x000054100e0b7816 */ /* 0x000fe400000000ff */
[----:B------:R-:W-:Y:S02]  /*0210*/  PRMT R5, R7, 0x5410, R0 ;  /* 0x0000541007057816 */ /* 0x000fe40000000000 */
[----:B------:R-:W-:Y:S02]  /*0220*/  PRMT R6, R9, 0x5410, R6 ;  /* 0x0000541009067816 */ /* 0x000fe40000000006 */
[----:B------:R-:W-:-:S05]  /*0230*/  PRMT R7, R11, 0x5410, R8 ;  /* 0x000054100b077816 */ /* 0x000fca0000000008 */
[----:B------:R-:W-:Y:S01]  /*0240*/  STG.E.128 desc[UR4][R2.64], R4 ;  /* 0x0000000402007986 */ /* 0x000fe2000c101d04 */
[----:B------:R-:W-:Y:S05]  /*0250*/  EXIT ;  /* 0x000000000000794d */ /* 0x000fea0003800000 */
.L_x_12223:
        /* <DEDUP_REMOVED lines=116> */
.L_x_12226:
[----:B------:R-:W-:-:S13]  /*09a0*/  ISETP.GE.AND P0, PT, R11, R10, PT ;  /* 0x0000000a0b00720c */ /* 0x000fda0003f06270 */
[----:B------:R-:W-:Y:S05]  /*09b0*/  @P0 BRA `(.L_x_12228) ;  /* 0x0000000000300947 */ /* 0x000fea0003800000 */
[----:B0-----:R-:W0:Y:S01]  /*09c0*/  LDC.64 R2, c[0x0][0x218] ;  /* 0x00008600ff027b82 */ /* 0x001e220000000a00 */
[----:B------:R-:W-:Y:S02]  /*09d0*/  IMAD.IADD R5, R0, 0x1, R11 ;  /* 0x0000000100057824 */ /* 0x000fe400078e020b */
[----:B------:R-:W-:Y:S02]  /*09e0*/  VIADD R11, R11, 0x80 ;  /* 0x000000800b0b7836 */ /* 0x000fe40000000000 */
[----:B0-----:R-:W-:-:S05]  /*09f0*/  IMAD.WIDE.U32 R2, R5, 0x2, R2 ;  /* 0x0000000205027825 */ /* 0x001fca00078e0002 */
[----:B------:R1:W-:Y:S02]  /*0a00*/  STG.E.U16 desc[UR4][R2.64], R30 ;  /* 0x0000001e02007986 */ /* 0x0003e4000c101504 */
.L_x_12227:
[----:B------:R-:W-:-:S13]  /*0a10*/  ISETP.GE.AND P0, PT, R11, R10, PT ;  /* 0x0000000a0b00720c */ /* 0x000fda0003f06270 */
[----:B------:R-:W-:Y:S05]  /*0a20*/  @P0 BRA `(.L_x_12229) ;  /* 0x0000000000340947 */ /* 0x000fea0003800000 */
[----:B01----:R-:W0:Y:S01]  /*0a30*/  LDC.64 R2, c[0x0][0x218] ;  /* 0x00008600ff027b82 */ /* 0x003e220000000a00 */
[----:B------:R-:W-:Y:S01]  /*0a40*/  IADD3 R5, R0, R11, RZ ;  /* 0x0000000b00057210 */ /* 0x000fe20007ffe0ff */
[----:B------:R-:W-:-:S04]  /*0a50*/  VIADD R11, R11, 0x80 ;  /* 0x000000800b0b7836 */ /* 0x000fc80000000000 */
[----:B0-----:R-:W-:-:S05]  /*0a60*/  IMAD.WIDE.U32 R2, R5, 0x2, R2 ;  /* 0x0000000205027825 */ /* 0x001fca00078e0002 */
[----:B------:R1:W-:Y:S02]  /*0a70*/  STG.E.U16 desc[UR4][R2.64], R29 ;  /* 0x0000001d02007986 */ /* 0x0003e4000c101504 */
.L_x_12228:
        /* <DEDUP_REMOVED lines=8> */
.L_x_12229:
[----:B------:R-:W-:Y:S05]  /*0b00*/  BSYNC B1 ;  /* 0x0000000000017941 */ /* 0x000fea0003800000 */
.L_x_12225:
[----:B------:R-:W-:-:S13]  /*0b10*/  ISETP.GE.AND P0, PT, R11, R10, PT ;  /* 0x0000000a0b00720c */ /* 0x000fda0003f06270 */
[----:B012---:R-:W0:Y:S01]  /*0b20*/  @!P0 LDC.64 R2, c[0x0][0x218] ;  /* 0x00008600ff028b82 */ /* 0x007e220000000a00 */
[----:B------:R-:W-:Y:S01]  /*0b30*/  @!P0 IADD3 R5, R0, R11, RZ ;  /* 0x0000000b00058210 */ /* 0x000fe20007ffe0ff */
[----:B------:R-:W-:-:S04]  /*0b40*/  @!P0 VIADD R11, R11, 0x80 ;  /* 0x000000800b0b8836 */ /* 0x000fc80000000000 */
[----:B0-----:R-:W-:-:S05]  /*0b50*/  @!P0 IMAD.WIDE.U32 R2, R5, 0x2, R2 ;  /* 0x0000000205028825 */ /* 0x001fca00078e0002 */
[----:B------:R2:W-:Y:S02]  /*0b60*/  @!P0 STG.E.U16 desc[UR4][R2.64], R27 ;  /* 0x0000001b02008986 */ /* 0x0005e4000c101504 */
.L_x_12230:
[----:B------:R-:W-:Y:S05]  /*0b70*/  BSYNC B0 ;  /* 0x0000000000007941 */ /* 0x000fea0003800000 */
.L_x_12224:
        /* <DEDUP_REMOVED lines=8> */
.L_x_12231:
        /* <DEDUP_REMOVED lines=16> */
.L_x_23574:


//--------------------- .text._ZN2at6native18elementwise_kernelILi128ELi4EZNS0_15gpu_kernel_implIZZZNS0_15neg_kernel_cudaERNS_18TensorIteratorBaseEENKUlvE0_clEvENKUlvE5_clEvEUlfE_EEvS4_RKT_EUliE_EEviT1_ --------------------------
	.section	.text._ZN2at6native18elementwise_kernelILi128ELi4EZNS0_15gpu_kernel_implIZZZNS0_15neg_kernel_cudaERNS_18TensorIteratorBaseEENKUlvE0_clEvENKUlvE5_clEvEUlfE_EEvS4_RKT_EUliE_EEviT1_,"ax",@progbits
	.align	128
        .global         _ZN2at6native18elementwise_kernelILi128ELi4EZNS0_15gpu_kernel_implIZZZNS0_15neg_kernel_cudaERNS_18TensorIteratorBaseEENKUlvE0_clEvENKUlvE5_clEvEUlfE_EEvS4_RKT_EUliE_EEviT1_
        .type           _ZN2at6native18elementwise_kernelILi128ELi4EZNS0_15gpu_kernel_implIZZZNS0_15neg_kernel_cudaERNS_18TensorIteratorBaseEENKUlvE0_clEvENKUlvE5_clEvEUlfE_EEvS4_RKT_EUliE_EEviT1_,@function
        .size           _ZN2at6native18elementwise_kernelILi128ELi4EZNS0_15gpu_kernel_implIZZZNS0_15neg_kernel_cudaERNS_18TensorIteratorBaseEENKUlvE0_clEvENKUlvE5_clEvEUlfE_EEvS4_RKT_EUliE_EEviT1_,(.L_x_23575 - _ZN2at6native18elementwise_kernelILi128ELi4EZNS0_15gpu_kernel_implIZZZNS0_15neg_kernel_cudaERNS_18TensorIteratorBaseEENKUlvE0_clEvENKUlvE5_clEvEUlfE_EEvS4_RKT_EUliE_EEviT1_)
        .other          _ZN2at6native18elementwise_kernelILi128ELi4EZNS0_15gpu_kernel_implIZZZNS0_15neg_kernel_cudaERNS_18TensorIteratorBaseEENKUlvE0_clEvENKUlvE5_clEvEUlfE_EEvS4_RKT_EUliE_EEviT1_,@"STO_CUDA_ENTRY STV_DEFAULT"
_ZN2at6native18elementwise_kernelILi128ELi4EZNS0_15gpu_kernel_implIZZZNS0_15neg_kernel_cudaERNS_18TensorIteratorBaseEENKUlvE0_clEvENKUlvE5_clEvEUlfE_EEvS4_RKT_EUliE_EEviT1_:
.text._ZN2at6native18elementwise_kernelILi128ELi4EZNS0_15gpu_kernel_implIZZZNS0_15neg_kernel_cudaERNS_18TensorIteratorBaseEENKUlvE0_clEvENKUlvE5_clEvEUlfE_EEvS4_RKT_EUliE_EEviT1_:
        /* <DEDUP_REMOVED lines=313> */
.L_x_12234:
        /* <DEDUP_REMOVED lines=22> */
.L_x_12239:
[----:B------:R-:W2:Y:S02]  /*14f0*/  LDG.E.U8 R0, desc[UR36][R2.64] ;  /* 0x0000002402007981 */ /* 0x000ea4000c1e1100 */
[----:B--2---:R-:W-:Y:S01]  /*1500*/  I2FP.F32.U32 R0, R0 ;  /* 0x0000000000007245 */ /* 0x004fe20000201000 */
[----:B------:R-:W-:Y:S06]  /*1510*/  BRA `(.L_x_12241) ;  /* 0x0000000c002c7947 */ /* 0x000fec0003800000 */
.L_x_12238:
        /* <DEDUP_REMOVED lines=9> */
.L_x_12243:
[----:B------:R-:W2:Y:S02]  /*15b0*/  LDG.E R0, desc[UR36][R2.64] ;  /* 0x0000002402007981 */ /* 0x000ea4000c1e1900 */
[----:B--2---:R-:W-:Y:S01]  /*15c0*/  I2FP.F32.S32 R0, R0 ;  /* 0x0000000000007245 */ /* 0x004fe20000201400 */
[----:B------:R-:W-:Y:S06]  /*15d0*/  BRA `(.L_x_12241) ;  /* 0x0000000800fc7947 */ /* 0x000fec0003800000 */
.L_x_12242:
[----:B------:R-:W2:Y:S02]  /*15e0*/  LDG.E.U16 R0, desc[UR36][R2.64] ;  /* 0x0000002402007981 */ /* 0x000ea4000c1e1500 */
[----:B--2---:R-:W0:Y:S01]  /*15f0*/  I2F.S16 R0, R0 ;  /* 0x0000000000007306 */ /* 0x004e220000101400 */
[----:B------:R-:W-:Y:S05]  /*1600*/  BRA `(.L_x_12241) ;  /* 0x0000000800f07947 */ /* 0x000fea0003800000 */
.L_x_12237:
        /* <DEDUP_REMOVED lines=8> */
.L_x_12245:
[----:B------:R-:W2:Y:S02]  /*1690*/  LDG.E.U16 R0, desc[UR36][R2.64] ;  /* 0x0000002402007981 */ /* 0x000ea4000c1e1500 */
[----:B--2---:R-:W-:Y:S01]  /*16a0*/  HADD2.F32 R0, -RZ, R0.H0_H0 ;  /* 0x20000000ff007230 */ /* 0x004fe20000004100 */
[----:B------:R-:W-:Y:S06]  /*16b0*/  BRA `(.L_x_12241) ;  /* 0x0000000800c47947 */ /* 0x000fec0003800000 */
.L_x_12244:
        /* <DEDUP_REMOVED lines=8> */
.L_x_12247:
[----:B------:R-:W2:Y:S02]  /*1740*/  LDG.E.U16 R0, desc[UR36][R2.64] ;  /* 0x0000002402007981 */ /* 0x000ea4000c1e1500 */
[----:B--2---:R-:W-:Y:S01]  /*1750*/  HADD2.F32 R0, -RZ, R0.H0_H0 ;  /* 0x20000000ff007230 */ /* 0x004fe20000004100 */
[----:B------:R-:W-:Y:S06]  /*1760*/  BRA `(.L_x_12241) ;  /* 0x0000000800987947 */ /* 0x000fec0003800000 */
.L_x_12246:
[----:B------:R-:W2:Y:S01]  /*1770*/  LDG.E.64 R2, desc[UR36][R2.64] ;  /* 0x0000002402027981 */ /* 0x000ea2000c1e1b00 */
[----:B------:R-:W-:Y:S01]  /*1780*/  UMOV UR4, 0xf0000000 ;  /* 0xf000000000047882 */ /* 0x000fe20000000000 */
[----:B------:R-:W-:Y:S01]  /*1790*/  UMOV UR5, 0x380fffff ;  /* 0x380fffff00057882 */ /* 0x000fe20000000000 */
[----:B--2---:R-:W0:Y:S01]  /*17a0*/  F2F.F32.F64 R0, R2 ;  /* 0x0000000200007310 */ /* 0x004e220000301000 */
[----:B------:R-:W-:-:S14]  /*17b0*/  DSETP.GEU.AND P0, PT, |R2|, UR4, PT ;  /* 0x0000000402007e2a */ /* 0x000fdc000bf0e200 */
[----:B0-----:R-:W-:Y:S01]  /*17c0*/  @!P0 FMUL R0, R0, 1.175494350822287508e-38 ;  /* 0x0080000000008820 */ /* 0x001fe20000400000 */
[----:B------:R-:W-:Y:S06]  /*17d0*/  BRA `(.L_x_12241) ;  /* 0x00000008007c7947 */ /* 0x000fec0003800000 */
.L_x_12236:
        /* <DEDUP_REMOVED lines=12> */
.L_x_12250:
[----:B------:R-:W2:Y:S01]  /*18a0*/  LDG.E.64 R2, desc[UR36][R2.64] ;  /* 0x0000002402027981 */ /* 0x000ea2000c1e1b00 */
[----:B------:R-:W-:Y:S01]  /*18b0*/  UMOV UR4, 0xf0000000 ;  /* 0xf000000000047882 */ /* 0x000fe20000000000 */
[----:B------:R-:W-:Y:S01]  /*18c0*/  UMOV UR5, 0x380fffff ;  /* 0x380fffff00057882 */ /* 0x000fe20000000000 */
[----:B--2---:R-:W0:Y:S01]  /*18d0*/  F2F.F32.F64 R0, R2 ;  /* 0x0000000200007310 */ /* 0x004e220000301000 */
[----:B------:R-:W-:-:S14]  /*18e0*/  DSETP.GEU.AND P0, PT, |R2|, UR4, PT ;  /* 0x0000000402007e2a */ /* 0x000fdc000bf0e200 */
[----:B0-----:R-:W-:Y:S01]  /*18f0*/  @!P0 FMUL R0, R0, 1.175494350822287508e-38 ;  /* 0x0080000000008820 */ /* 0x001fe20000400000 */
[----:B------:R-:W-:Y:S06]  /*1900*/  BRA `(.L_x_12241) ;  /* 0x0000000800307947 */ /* 0x000fec0003800000 */
.L_x_12249:
        /* <DEDUP_REMOVED lines=26> */
.L_x_12252:
        /* <DEDUP_REMOVED lines=13> */
.L_x_12251:
[----:B------:R-:W2:Y:S02]  /*1b80*/  LDG.E.U16 R0, desc[UR36][R2.64] ;  /* 0x0000002402007981 */ /* 0x000ea4000c1e1500 */
[----:B--2---:R-:W-:Y:S01]  /*1b90*/  IMAD.U32 R0, R0, 0x10000, RZ ;  /* 0x0001000000007824 */ /* 0x004fe200078e00ff */
[----:B------:R-:W-:Y:S06]  /*1ba0*/  BRA `(.L_x_12241) ;  /* 0x0000000400887947 */ /* 0x000fec0003800000 */
.L_x_12248:
        /* <DEDUP_REMOVED lines=11> */
.L_x_12255:
        /* <DEDUP_REMOVED lines=20> */
.L_x_12257:
[----:B------:R-:W-:Y:S05]  /*1da0*/  BSYNC B0 ;  /* 0x0000000000007941 */ /* 0x000fea0003800000 */
.L_x_12256:
[----:B------:R-:W-:Y:S01]  /*1db0*/  LEA R3, R0, 0x3b800000, 0x17 ;  /* 0x3b80000000037811 */ /* 0x000fe200078eb8ff */
[----:B------:R-:W-:-:S05]  /*1dc0*/  IMAD.SHL.U32 R0, R2, 0x100000, RZ ;  /* 0x0010000002007824 */ /* 0x000fca00078e00ff */
[----:B------:R-:W-:Y:S01]  /*1dd0*/  LOP3.LUT R0, R3, R0, R4, 0xfe, !PT ;  /* 0x0000000003007212 */ /* 0x000fe200078efe04 */
[----:B------:R-:W-:Y:S06]  /*1de0*/  BRA `(.L_x_12241) ;  /* 0x0000000000f87947 */ /* 0x000fec0003800000 */
.L_x_12254:
        /* <DEDUP_REMOVED lines=20> */
.L_x_12259:
[----:B------:R-:W-:Y:S05]  /*1f30*/  BSYNC B0 ;  /* 0x0000000000007941 */ /* 0x000fea0003800000 */
.L_x_12258:
[----:B------:R-:W-:Y:S01]  /*1f40*/  LEA R3, R0, 0x37800000, 0x17 ;  /* 0x3780000000037811 */ /* 0x000fe200078eb8ff */
[----:B------:R-:W-:-:S05]  /*1f50*/  IMAD.SHL.U32 R0, R2, 0x200000, RZ ;  /* 0x0020000002007824 */ /* 0x000fca00078e00ff */
[----:B------:R-:W-:Y:S01]  /*1f60*/  LOP3.LUT R0, R3, R0, R4, 0xfe, !PT ;  /* 0x0000000003007212 */ /* 0x000fe200078efe04 */
[----:B------:R-:W-:Y:S06]  /*1f70*/  BRA `(.L_x_12241) ;  /* 0x0000000000947947 */ /* 0x000fec0003800000 */
.L_x_12253:
        /* <DEDUP_REMOVED lines=14> */
.L_x_12240:
        /* <DEDUP_REMOVED lines=16> */
.L_x_12262:
[----:B------:R-:W-:Y:S01]  /*2160*/  IMAD.MOV.U32 R0, RZ, RZ, RZ ;  /* 0x000000ffff007224 */ /* 0x000fe200078e00ff */
[----:B------:R-:W-:Y:S06]  /*2170*/  BRA `(.L_x_12241) ;  /* 0x0000000000147947 */ /* 0x000fec0003800000 */
.L_x_12261:
[----:B------:R-:W2:Y:S02]  /*2180*/  LDG.E.64 R2, desc[UR36][R2.64] ;  /* 0x0000002402027981 */ /* 0x000ea4000c1e1b00 */
[----:B--2---:R0:W1:Y:S01]  /*2190*/  I2F.U64 R0, R2 ;  /* 0x0000000200007312 */ /* 0x0040620000301000 */
[----:B------:R-:W-:Y:S05]  /*21a0*/  BRA `(.L_x_12241) ;  /* 0x0000000000087947 */ /* 0x000fea0003800000 */
.L_x_12260:
[----:B------:R-:W2:Y:S02]  /*21b0*/  LDG.E R0, desc[UR36][R2.64] ;  /* 0x0000002402007981 */ /* 0x000ea4000c1e1900 */
[----:B--2---:R-:W-:-:S07]  /*21c0*/  I2FP.F32.U32 R0, R0 ;  /* 0x0000000000007245 */ /* 0x004fce0000201000 */
.L_x_12241:
[----:B------:R-:W-:Y:S05]  /*21d0*/  BSYNC B6 ;  /* 0x0000000000067941 */ /* 0x000fea0003800000 */
.L_x_12235:
[----:B------:R-:W0:Y:S02]  /*21e0*/  LDC.U8 R4, c[0x0][0x421] ;  /* 0x00010840ff047b82 */ /* 0x000e240000000000 */
[----:B012345:R-:W-:Y:S01]  /*21f0*/  FADD.FTZ R2, -R0, -RZ ;  /* 0x800000ff00027221 */ /* 0x03ffe20000010100 */
        /* <DEDUP_REMOVED lines=11> */
[----:B------:R-:W0:Y:S02]  /*22b0*/  F2I.FTZ.TRUNC.NTZ R3, -R0 ;  /* 0x8000000000037305 */ /* 0x000e24000021f100 */
[----:B0-----:R0:W-:Y:S01]  /*22c0*/  STG.E.U8 desc[UR36][R16.64], R3 ;  /* 0x0000000310007986 */ /* 0x0011e2000c101124 */
[----:B------:R-:W-:Y:S05]  /*22d0*/  BRA `(.L_x_12268) ;  /* 0x0000000c004c7947 */ /* 0x000fea0003800000 */
.L_x_12266:
[----:B------:R-:W0:Y:S02]  /*22e0*/  F2I.FTZ.S64.TRUNC R2, -R0 ;  /* 0x8000000000027311 */ /* 0x000e24000021d900 */
[----:B0-----:R0:W-:Y:S01]  /*22f0*/  STG.E.U8 desc[UR36][R16.64], R2 ;  /* 0x0000000210007986 */ /* 0x0011e2000c101124 */
[----:B------:R-:W-:Y:S05]  /*2300*/  BRA `(.L_x_12268) ;  /* 0x0000000c00407947 */ /* 0x000fea0003800000 */
.L_x_12265:
[----:B------:R-:W-:-:S13]  /*2310*/  ISETP.NE.AND P0, PT, R3, 0x2, PT ;  /* 0x000000020300780c */ /* 0x000fda0003f05270 */
[----:B------:R-:W-:Y:S05]  /*2320*/  @!P0 BRA `(.L_x_12269) ;  /* 0x0000000000288947 */ /* 0x000fea0003800000 */
[----:B------:R-:W-:-:S13]  /*2330*/  ISETP.NE.AND P0, PT, R3, 0x3, PT ;  /* 0x000000030300780c */ /* 0x000fda0003f05270 */
[----:B------:R-:W-:Y:S05]  /*2340*/  @!P0 BRA `(.L_x_12270) ;  /* 0x0000000000148947 */ /* 0x000fea0003800000 */
[----:B------:R-:W-:-:S13]  /*2350*/  ISETP.NE.AND P0, PT, R3, 0x4, PT ;  /* 0x000000040300780c */ /* 0x000fda0003f05270 */
[----:B------:R-:W-:Y:S05]  /*2360*/  @P0 BRA `(.L_x_12267) ;  /* 0x0000000800d00947 */ /* 0x000fea0003800000 */
[----:B------:R-:W0:Y:S02]  /*2370*/  F2I.FTZ.S64.TRUNC R2, -R0 ;  /* 0x8000000000027311 */ /* 0x000e24000021d900 */
[----:B0-----:R0:W-:Y:S01]  /*2380*/  STG.E.64 desc[UR36][R16.64], R2 ;  /* 0x0000000210007986 */ /* 0x0011e2000c101b24 */
[----:B------:R-:W-:Y:S05]  /*2390*/  BRA `(.L_x_12268) ;  /* 0x0000000c001c7947 */ /* 0x000fea0003800000 */
.L_x_12270:
[----:B------:R-:W0:Y:S02]  /*23a0*/  F2I.FTZ.TRUNC.NTZ R3, -R0 ;  /* 0x8000000000037305 */ /* 0x000e24000021f100 */
[----:B0-----:R0:W-:Y:S01]  /*23b0*/  STG.E desc[UR36][R16.64], R3 ;  /* 0x0000000310007986 */ /* 0x0011e2000c101924 */
[----:B------:R-:W-:Y:S05]  /*23c0*/  BRA `(.L_x_12268) ;  /* 0x0000000c00107947 */ /* 0x000fea0003800000 */
.L_x_12269:
[----:B------:R-:W0:Y:S02]  /*23d0*/  F2I.FTZ.TRUNC.NTZ R3, -R0 ;  /* 0x8000000000037305 */ /* 0x000e24000021f100 */
[----:B0-----:R0:W-:Y:S01]  /*23e0*/  STG.E.U16 desc[UR36][R16.64], R3 ;  /* 0x0000000310007986 */ /* 0x0011e2000c101524 */
[----:B------:R-:W-:Y:S05]  /*23f0*/  BRA `(.L_x_12268) ;  /* 0x0000000c00047947 */ /* 0x000fea0003800000 */
.L_x_12264:
        /* <DEDUP_REMOVED lines=8> */
.L_x_12272:
[----:B------:R-:W-:-:S05]  /*2480*/  F2FP.F16.F32.PACK_AB R2, RZ, R2 ;  /* 0x00000002ff02723e */ /* 0x000fca00000000ff */
[----:B------:R0:W-:Y:S01]  /*2490*/  STG.E.U16 desc[UR36][R16.64], R2 ;  /* 0x0000000210007986 */ /* 0x0001e2000c101524 */
[----:B------:R-:W-:Y:S05]  /*24a0*/  BRA `(.L_x_12268) ;  /* 0x0000000800d87947 */ /* 0x000fea0003800000 */
.L_x_12271:
        /* <DEDUP_REMOVED lines=9> */
.L_x_12274:
[----:B------:R-:W-:-:S04]  /*2540*/  F2FP.F16.F32.PACK_AB R3, RZ, R2 ;  /* 0x00000002ff03723e */ /* 0x000fc800000000ff */
[----:B------:R-:W-:-:S05]  /*2550*/  PRMT R3, R3, 0x5410, RZ ;  /* 0x0000541003037816 */ /* 0x000fca00000000ff */
[----:B------:R0:W-:Y:S01]  /*2560*/  STG.E desc[UR36][R16.64], R3 ;  /* 0x0000000310007986 */ /* 0x0001e2000c101924 */
[----:B------:R-:W-:Y:S05]  /*2570*/  BRA `(.L_x_12268) ;  /* 0x0000000800a47947 */ /* 0x000fea0003800000 */
.L_x_12273:
[----:B------:R-:W-:-:S06]  /*2580*/  FMUL.FTZ R2, R0, -1 ;  /* 0xbf80000000027820 */ /* 0x000fcc0000410000 */
[----:B------:R-:W0:Y:S02]  /*2590*/  F2F.F64.F32 R2, R2 ;  /* 0x0000000200027310 */ /* 0x000e240000201800 */
[----:B0-----:R0:W-:Y:S01]  /*25a0*/  STG.E.64 desc[UR36][R16.64], R2 ;  /* 0x0000000210007986 */ /* 0x0011e2000c101b24 */
[----:B------:R-:W-:Y:S05]  /*25b0*/  BRA `(.L_x_12268) ;  /* 0x0000000800947947 */ /* 0x000fea0003800000 */
.L_x_12263:
        /* <DEDUP_REMOVED lines=8> */
[----:B------:R-:W-:-:S04]  /*2640*/  FSETP.NEU.FTZ.AND P0, PT, R0, RZ, PT ;  /* 0x000000ff0000720b */ /* 0x000fc80003f1d000 */
[----:B------:R-:W-:-:S05]  /*2650*/  SEL R3, RZ, 0x1, !P0 ;  /* 0x00000001ff037807 */ /* 0x000fca0004000000 */
[----:B------:R0:W-:Y:S01]  /*2660*/  STG.E.U8 desc[UR36][R16.64], R3 ;  /* 0x0000000310007986 */ /* 0x0001e2000c101124 */
[----:B------:R-:W-:Y:S05]  /*2670*/  BRA `(.L_x_12268) ;  /* 0x0000000800647947 */ /* 0x000fea0003800000 */
.L_x_12277:
[----:B------:R-:W-:Y:S01]  /*2680*/  FMUL.FTZ R4, R0, -1 ;  /* 0xbf80000000047820 */ /* 0x000fe20000410000 */
[----:B------:R-:W-:-:S05]  /*2690*/  CS2R R6, SRZ ;  /* 0x0000000000067805 */ /* 0x000fca000001ff00 */
[----:B------:R-:W0:Y:S02]  /*26a0*/  F2F.F64.F32 R4, R4 ;  /* 0x0000000400047310 */ /* 0x000e240000201800 */
[----:B0-----:R0:W-:Y:S01]  /*26b0*/  STG.E.128 desc[UR36][R16.64], R4 ;  /* 0x0000000410007986 */ /* 0x0011e2000c101d24 */
[----:B------:R-:W-:Y:S05]  /*26c0*/  BRA `(.L_x_12268) ;  /* 0x0000000800507947 */ /* 0x000fea0003800000 */
.L_x_12276:
        /* <DEDUP_REMOVED lines=20> */
.L_x_12281:
[----:B------:R-:W-:Y:S05]  /*2810*/  BSYNC B0 ;  /* 0x0000000000007941 */ /* 0x000fea0003800000 */
.L_x_12280:
[----:B------:R-:W-:-:S05]  /*2820*/  LOP3.LUT R5, R0, R5, RZ, 0xfc, !PT ;  /* 0x0000000500057212 */ /* 0x000fca00078efcff */
[----:B------:R0:W-:Y:S01]  /*2830*/  STG.E.U8 desc[UR36][R16.64], R5 ;  /* 0x0000000510007986 */ /* 0x0001e2000c101124 */
[----:B------:R-:W-:Y:S05]  /*2840*/  BRA `(.L_x_12268) ;  /* 0x0000000400f07947 */ /* 0x000fea0003800000 */
.L_x_12279:
        /* <DEDUP_REMOVED lines=12> */
.L_x_12283:
[----:B------:R-:W-:Y:S01]  /*2910*/  IMAD.MOV.U32 R0, RZ, RZ, 0x7f ;  /* 0x0000007fff007424 */ /* 0x000fe200078e00ff */
[----:B------:R-:W-:-:S04]  /*2920*/  ISETP.GT.U32.AND P0, PT, R4, 0x7f800000, PT ;  /* 0x7f8000000400780c */ /* 0x000fc80003f04070 */
[----:B------:R-:W-:-:S09]  /*2930*/  SEL R0, R0, 0x7c, P0 ;  /* 0x0000007c00007807 */ /* 0x000fd20000000000 */
.L_x_12284:
[----:B------:R-:W-:Y:S05]  /*2940*/  BSYNC B0 ;  /* 0x0000000000007941 */ /* 0x000fea0003800000 */
.L_x_12282:
[----:B------:R-:W-:-:S04]  /*2950*/  LOP3.LUT R2, R2, 0x80000000, RZ, 0xc0, !PT ;  /* 0x8000000002027812 */ /* 0x000fc800078ec0ff */
[----:B------:R-:W-:-:S04]  /*2960*/  SHF.R.U32.HI R3, RZ, 0x18, R2 ;  /* 0x00000018ff037819 */ /* 0x000fc80000011602 */
[----:B------:R-:W-:-:S05]  /*2970*/  LOP3.LUT R3, R0, R3, RZ, 0xfc, !PT ;  /* 0x0000000300037212 */ /* 0x000fca00078efcff */
[----:B------:R0:W-:Y:S01]  /*2980*/  STG.E.U8 desc[UR36][R16.64], R3 ;  /* 0x0000000310007986 */ /* 0x0001e2000c101124 */
[----:B------:R-:W-:Y:S05]  /*2990*/  BRA `(.L_x_12268) ;  /* 0x00000004009c7947 */ /* 0x000fea0003800000 */
.L_x_12278:
[----:B------:R-:W-:-:S05]  /*29a0*/  F2FP.BF16.F32.PACK_AB R2, RZ, R2 ;  /* 0x00000002ff02723e */ /* 0x000fca00000010ff */
[----:B------:R0:W-:Y:S01]  /*29b0*/  STG.E.U16 desc[UR36][R16.64], R2 ;  /* 0x0000000210007986 */ /* 0x0001e2000c101524 */
[----:B------:R-:W-:Y:S05]  /*29c0*/  BRA `(.L_x_12268) ;  /* 0x0000000400907947 */ /* 0x000fea0003800000 */
.L_x_12275:
        /* <DEDUP_REMOVED lines=8> */
[----:B------:R-:W0:Y:S02]  /*2a50*/  F2I.FTZ.U32.TRUNC.NTZ R3, -R0 ;  /* 0x8000000000037305 */ /* 0x000e24000021f000 */
[----:B0-----:R4:W-:Y:S01]  /*2a60*/  STG.E.U16 desc[UR36][R16.64], R3 ;  /* 0x0000000310007986 */ /* 0x0019e2000c101524 */
[----:B------:R-:W-:Y:S05]  /*2a70*/  BRA `(.L_x_12268) ;  /* 0x0000000400647947 */ /* 0x000fea0003800000 */
.L_x_12287:
        /* <DEDUP_REMOVED lines=16> */
.L_x_12290:
[----:B------:R-:W-:-:S04]  /*2b80*/  LOP3.LUT R2, R2, 0x80000000, RZ, 0xc0, !PT ;  /* 0x8000000002027812 */ /* 0x000fc800078ec0ff */
[----:B------:R-:W-:-:S04]  /*2b90*/  SHF.R.U32.HI R3, RZ, 0x18, R2 ;  /* 0x00000018ff037819 */ /* 0x000fc80000011602 */
[----:B------:R-:W-:-:S04]  /*2ba0*/  LOP3.LUT R0, R0, R3, RZ, 0xfc, !PT ;  /* 0x0000000300007212 */ /* 0x000fc800078efcff */
[----:B------:R-:W-:-:S07]  /*2bb0*/  PRMT R8, R0, 0x7610, R8 ;  /* 0x0000761000087816 */ /* 0x000fce0000000008 */
.L_x_12289:
[----:B------:R-:W-:Y:S05]  /*2bc0*/  BSYNC B0 ;  /* 0x0000000000007941 */ /* 0x000fea0003800000 */
.L_x_12288:
[----:B------:R0:W-:Y:S01]  /*2bd0*/  STG.E.U8 desc[UR36][R16.64], R8 ;  /* 0x0000000810007986 */ /* 0x0001e2000c101124 */
[----:B------:R-:W-:Y:S05]  /*2be0*/  BRA `(.L_x_12268) ;  /* 0x0000000400087947 */ /* 0x000fea0003800000 */
.L_x_12286:
        /* <DEDUP_REMOVED lines=16> */
.L_x_12293:
[----:B------:R-:W-:-:S04]  /*2cf0*/  LOP3.LUT R2, R2, 0x80000000, RZ, 0xc0, !PT ;  /* 0x8000000002027812 */ /* 0x000fc800078ec0ff */
[----:B------:R-:W-:-:S04]  /*2d00*/  SHF.R.U32.HI R3, RZ, 0x18, R2 ;  /* 0x00000018ff037819 */ /* 0x000fc80000011602 */
[----:B------:R-:W-:-:S04]  /*2d10*/  LOP3.LUT R0, R0, R3, RZ, 0xfc, !PT ;  /* 0x0000000300007212 */ /* 0x000fc800078efcff */
[----:B------:R-:W-:-:S07]  /*2d20*/  PRMT R8, R0, 0x7610, R8 ;  /* 0x0000761000087816 */ /* 0x000fce0000000008 */
.L_x_12292:
[----:B------:R-:W-:Y:S05]  /*2d30*/  BSYNC B0 ;  /* 0x0000000000007941 */ /* 0x000fea0003800000 */
.L_x_12291:
[----:B------:R3:W-:Y:S01]  /*2d40*/  STG.E.U8 desc[UR36][R16.64], R8 ;  /* 0x0000000810007986 */ /* 0x0007e2000c101124 */
[----:B------:R-:W-:Y:S05]  /*2d50*/  BRA `(.L_x_12268) ;  /* 0x0000000000ac7947 */ /* 0x000fea0003800000 */
.L_x_12285:
        /* <DEDUP_REMOVED lines=21> */
.L_x_12267:
        /* <DEDUP_REMOVED lines=16> */
.L_x_12296:
[----:B------:R-:W-:Y:S05]  /*2fb0*/  BRA `(.L_x_12268) ;  /* 0x0000000000147947 */ /* 0x000fea0003800000 */
.L_x_12295:
[----:B------:R-:W0:Y:S02]  /*2fc0*/  F2I.FTZ.U64.TRUNC R2, -R0 ;  /* 0x8000000000027311 */ /* 0x000e24000021d800 */
[----:B0-----:R2:W-:Y:S01]  /*2fd0*/  STG.E.64 desc[UR36][R16.64], R2 ;  /* 0x0000000210007986 */ /* 0x0015e2000c101b24 */
[----:B------:R-:W-:Y:S05]  /*2fe0*/  BRA `(.L_x_12268) ;  /* 0x0000000000087947 */ /* 0x000fea0003800000 */
.L_x_12294:
[----:B------:R-:W0:Y:S02]  /*2ff0*/  F2I.FTZ.U32.TRUNC.NTZ R3, -R0 ;  /* 0x8000000000037305 */ /* 0x000e24000021f000 */
[----:B0-----:R0:W-:Y:S02]  /*3000*/  STG.E desc[UR36][R16.64], R3 ;  /* 0x0000000310007986 */ /* 0x0011e4000c101924 */
.L_x_12268:
[----:B------:R-:W-:-:S04]  /*3010*/  IMAD R18, R23, 0x200, R18 ;  /* 0x0000020017127824 */ /* 0x000fc800078e0212 */
[----:B------:R-:W-:-:S07]  /*3020*/  VIADD R19, R18, 0x80 ;  /* 0x0000008012137836 */ /* 0x000fce0000000000 */
.L_x_12233:
[----:B------:R-:W-:Y:S05]  /*3030*/  BSYNC B7 ;  /* 0x0000000000077941 */ /* 0x000fea0003800000 */
.L_x_12232:
        /* <DEDUP_REMOVED lines=307> */
.L_x_12299:
        /* <DEDUP_REMOVED lines=22> */
.L_x_12304:
[----:B------:R-:W2:Y:S02]  /*44d0*/  LDG.E.U8 R0, desc[UR36][R2.64] ;  /* 0x0000002402007981 */ /* 0x000ea4000c1e1100 */
[----:B--2---:R-:W-:Y:S01]  /*44e0*/  I2FP.F32.U32 R0, R0 ;  /* 0x0000000000007245 */ /* 0x004fe20000201000 */
[----:B------:R-:W-:Y:S06]  /*44f0*/  BRA `(.L_x_12306) ;  /* 0x0000000c002c7947 */ /* 0x000fec0003800000 */
.L_x_12303:
        /* <DEDUP_REMOVED lines=9> */
.L_x_12308:
[----:B------:R-:W2:Y:S02]  /*4590*/  LDG.E R0, desc[UR36][R2.64] ;  /* 0x0000002402007981 */ /* 0x000ea4000c1e1900 */
[----:B--2---:R-:W-:Y:S01]  /*45a0*/  I2FP.F32.S32 R0, R0 ;  /* 0x0000000000007245 */ /* 0x004fe20000201400 */
[----:B------:R-:W-:Y:S06]  /*45b0*/  BRA `(.L_x_12306) ;  /* 0x0000000800fc7947 */ /* 0x000fec0003800000 */
.L_x_12307:
[----:B------:R-:W2:Y:S02]  /*45c0*/  LDG.E.U16 R0, desc[UR36][R2.64] ;  /* 0x0000002402007981 */ /* 0x000ea4000c1e1500 */
[----:B--2---:R-:W1:Y:S01]  /*45d0*/  I2F.S16 R0, R0 ;  /* 0x0000000000007306 */ /* 0x004e620000101400 */
[----:B------:R-:W-:Y:S05]  /*45e0*/  BRA `(.L_x_12306) ;  /* 0x0000000800f07947 */ /* 0x000fea0003800000 */
.L_x_12302:
        /* <DEDUP_REMOVED lines=8> */
.L_x_12310:
[----:B------:R-:W2:Y:S02]  /*4670*/  LDG.E.U16 R0, desc[UR36][R2.64] ;  /* 0x0000002402007981 */ /* 0x000ea4000c1e1500 */
[----:B--2---:R-:W-:Y:S01]  /*4680*/  HADD2.F32 R0, -RZ, R0.H0_H0 ;  /* 0x20000000ff007230 */ /* 0x004fe20000004100 */
[----:B------:R-:W-:Y:S06]  /*4690*/  BRA `(.L_x_12306) ;  /* 0x0000000800c47947 */ /* 0x000fec0003800000 */
.L_x_12309:
        /* <DEDUP_REMOVED lines=8> */
.L_x_12312:
[----:B------:R-:W2:Y:S02]  /*4720*/  LDG.E.U16 R0, desc[UR36][R2.64] ;  /* 0x0000002402007981 */ /* 0x000ea4000c1e1500 */
[----:B--2---:R-:W-:Y:S01]  /*4730*/  HADD2.F32 R0, -RZ, R0.H0_H0 ;  /* 0x20000000ff007230 */ /* 0x004fe20000004100 */
[----:B------:R-:W-:Y:S06]  /*4740*/  BRA `(.L_x_12306) ;  /* 0x0000000800987947 */ /* 0x000fec0003800000 */
.L_x_12311:
[----:B------:R-:W2:Y:S01]  /*4750*/  LDG.E.64 R2, desc[UR36][R2.64] ;  /* 0x0000002402027981 */ /* 0x000ea2000c1e1b00 */
[----:B------:R-:W-:Y:S01]  /*4760*/  UMOV UR4, 0xf0000000 ;  /* 0xf000000000047882 */ /* 0x000fe20000000000 */
[----:B------:R-:W-:Y:S01]  /*4770*/  UMOV UR5, 0x380fffff ;  /* 0x380fffff00057882 */ /* 0x000fe20000000000 */
[----:B--2---:R-:W0:Y:S01]  /*4780*/  F2F.F32.F64 R0, R2 ;  /* 0x0000000200007310 */ /* 0x004e220000301000 */
[----:B------:R-:W-:-:S14]  /*4790*/  DSETP.GEU.AND P0, PT, |R2|, UR4, PT ;  /* 0x0000000402007e2a */ /* 0x000fdc000bf0e200 */
[----:B0-----:R-:W-:Y:S01]  /*47a0*/  @!P0 FMUL R0, R0, 1.175494350822287508e-38 ;  /* 0x0080000000008820 */ /* 0x001fe20000400000 */
[----:B------:R-:W-:Y:S06]  /*47b0*/  BRA `(.L_x_12306) ;  /* 0x00000008007c7947 */ /* 0x000fec0003800000 */
.L_x_12301:
        /* <DEDUP_REMOVED lines=12> */
.L_x_12315:
[----:B------:R-:W2:Y:S01]  /*4880*/  LDG.E.64 R2, desc[UR36][R2.64] ;  /* 0x0000002402027981 */ /* 0x000ea2000c1e1b00 */
[----:B------:R-:W-:Y:S01]  /*4890*/  UMOV UR4, 0xf0000000 ;  /* 0xf000000000047882 */ /* 0x000fe20000000000 */
[----:B------:R-:W-:Y:S01]  /*48a0*/  UMOV UR5, 0x380fffff ;  /* 0x380fffff00057882 */ /* 0x000fe20000000000 */
[----:B--2---:R-:W0:Y:S01]  /*48b0*/  F2F.F32.F64 R0, R2 ;  /* 0x0000000200007310 */ /* 0x004e220000301000 */
[----:B------:R-:W-:-:S14]  /*48c0*/  DSETP.GEU.AND P0, PT, |R2|, UR4, PT ;  /* 0x0000000402007e2a */ /* 0x000fdc000bf0e200 */
[----:B0-----:R-:W-:Y:S01]  /*48d0*/  @!P0 FMUL R0, R0, 1.175494350822287508e-38 ;  /* 0x0080000000008820 */ /* 0x001fe20000400000 */
[----:B------:R-:W-:Y:S06]  /*48e0*/  BRA `(.L_x_12306) ;  /* 0x0000000800307947 */ /* 0x000fec0003800000 */
.L_x_12314:
        /* <DEDUP_REMOVED lines=26> */
.L_x_12317:
        /* <DEDUP_REMOVED lines=13> */
.L_x_12316:
[----:B------:R-:W2:Y:S02]  /*4b60*/  LDG.E.U16 R0, desc[UR36][R2.64] ;  /* 0x0000002402007981 */ /* 0x000ea4000c1e1500 */
[----:B--2---:R-:W-:Y:S01]  /*4b70*/  IMAD.U32 R0, R0, 0x10000, RZ ;  /* 0x0001000000007824 */ /* 0x004fe200078e00ff */
[----:B------:R-:W-:Y:S06]  /*4b80*/  BRA `(.L_x_12306) ;  /* 0x0000000400887947 */ /* 0x000fec0003800000 */
.L_x_12313:
        /* <DEDUP_REMOVED lines=11> */
.L_x_12320:
        /* <DEDUP_REMOVED lines=20> */
.L_x_12322:
[----:B------:R-:W-:Y:S05]  /*4d80*/  BSYNC B0 ;  /* 0x0000000000007941 */ /* 0x000fea0003800000 */
.L_x_12321:
[----:B------:R-:W-:Y:S01]  /*4d90*/  LEA R3, R0, 0x3b800000, 0x17 ;  /* 0x3b80000000037811 */ /* 0x000fe200078eb8ff */
[----:B------:R-:W-:-:S05]  /*4da0*/  IMAD.SHL.U32 R0, R2, 0x100000, RZ ;  /* 0x0010000002007824 */ /* 0x000fca00078e00ff */
[----:B------:R-:W-:Y:S01]  /*4db0*/  LOP3.LUT R0, R3, R0, R4, 0xfe, !PT ;  /* 0x0000000003007212 */ /* 0x000fe200078efe04 */
[----:B------:R-:W-:Y:S06]  /*4dc0*/  BRA `(.L_x_12306) ;  /* 0x0000000000f87947 */ /* 0x000fec0003800000 */
.L_x_12319:
        /* <DEDUP_REMOVED lines=20> */
.L_x_12324:
[----:B------:R-:W-:Y:S05]  /*4f10*/  BSYNC B0 ;  /* 0x0000000000007941 */ /* 0x000fea0003800000 */
.L_x_12323:
[----:B------:R-:W-:Y:S01]  /*4f20*/  LEA R3, R0, 0x37800000, 0x17 ;  /* 0x3780000000037811 */ /* 0x000fe200078eb8ff */
[----:B------:R-:W-:-:S05]  /*4f30*/  IMAD.SHL.U32 R0, R2, 0x200000, RZ ;  /* 0x0020000002007824 */ /* 0x000fca00078e00ff */
[----:B------:R-:W-:Y:S01]  /*4f40*/  LOP3.LUT R0, R3, R0, R4, 0xfe, !PT ;  /* 0x0000000003007212 */ /* 0x000fe200078efe04 */
[----:B------:R-:W-:Y:S06]  /*4f50*/  BRA `(.L_x_12306) ;  /* 0x0000000000947947 */ /* 0x000fec0003800000 */
.L_x_12318:
        /* <DEDUP_REMOVED lines=14> */
.L_x_12305:
        /* <DEDUP_REMOVED lines=16> */
.L_x_12327:
[----:B------:R-:W-:Y:S01]  /*5140*/  IMAD.MOV.U32 R0, RZ, RZ, RZ ;  /* 0x000000ffff007224 */ /* 0x000fe200078e00ff */
[----:B------:R-:W-:Y:S06]  /*5150*/  BRA `(.L_x_12306) ;  /* 0x0000000000147947 */ /* 0x000fec0003800000 */
.L_x_12326:
[----:B------:R-:W2:Y:S02]  /*5160*/  LDG.E.64 R2, desc[UR36][R2.64] ;  /* 0x0000002402027981 */ /* 0x000ea4000c1e1b00 */
[----:B--2---:R0:W1:Y:S01]  /*5170*/  I2F.U64 R0, R2 ;  /* 0x0000000200007312 */ /* 0x0040620000301000 */
[----:B------:R-:W-:Y:S05]  /*5180*/  BRA `(.L_x_12306) ;  /* 0x0000000000087947 */ /* 0x000fea0003800000 */
.L_x_12325:
[----:B------:R-:W2:Y:S02]  /*5190*/  LDG.E R0, desc[UR36][R2.64] ;  /* 0x0000002402007981 */ /* 0x000ea4000c1e1900 */
[----:B--2---:R-:W-:-:S07]  /*51a0*/  I2FP.F32.U32 R0, R0 ;  /* 0x0000000000007245 */ /* 0x004fce0000201000 */
.L_x_12306:
[----:B------:R-:W-:Y:S05]  /*51b0*/  BSYNC B6 ;  /* 0x0000000000067941 */ /* 0x000fea0003800000 */
.L_x_12300:
        /* <DEDUP_REMOVED lines=16> */
.L_x_12331:
[----:B------:R-:W0:Y:S02]  /*52c0*/  F2I.FTZ.S64.TRUNC R2, -R0 ;  /* 0x8000000000027311 */ /* 0x000e24000021d900 */
[----:B0-----:R4:W-:Y:S01]  /*52d0*/  STG.E.U8 desc[UR36][R16.64], R2 ;  /* 0x0000000210007986 */ /* 0x0019e2000c101124 */
[----:B------:R-:W-:Y:S05]  /*52e0*/  BRA `(.L_x_12333) ;  /* 0x0000000c00407947 */ /* 0x000fea0003800000 */
.L_x_12330:
        /* <DEDUP_REMOVED lines=9> */
.L_x_12335:
[----:B------:R-:W0:Y:S02]  /*5380*/  F2I.FTZ.TRUNC.NTZ R3, -R0 ;  /* 0x8000000000037305 */ /* 0x000e24000021f100 */
[----:B0-----:R2:W-:Y:S01]  /*5390*/  STG.E desc[UR36][R16.64], R3 ;  /* 0x0000000310007986 */ /* 0x0015e2000c101924 */
[----:B------:R-:W-:Y:S05]  /*53a0*/  BRA `(.L_x_12333) ;  /* 0x0000000c00107947 */ /* 0x000fea0003800000 */
.L_x_12334:
[----:B------:R-:W0:Y:S02]  /*53b0*/  F2I.FTZ.TRUNC.NTZ R3, -R0 ;  /* 0x8000000000037305 */ /* 0x000e24000021f100 */
[----:B0-----:R0:W-:Y:S01]  /*53c0*/  STG.E.U16 desc[UR36][R16.64], R3 ;  /* 0x0000000310007986 */ /* 0x0011e2000c101524 */
[----:B------:R-:W-:Y:S05]  /*53d0*/  BRA `(.L_x_12333) ;  /* 0x0000000c00047947 */ /* 0x000fea0003800000 */
.L_x_12329:
        /* <DEDUP_REMOVED lines=8> */
.L_x_12337:
[----:B------:R-:W-:-:S05]  /*5460*/  F2FP.F16.F32.PACK_AB R2, RZ, R2 ;  /* 0x00000002ff02723e */ /* 0x000fca00000000ff */
[----:B------:R0:W-:Y:S01]  /*5470*/  STG.E.U16 desc[UR36][R16.64], R2 ;  /* 0x0000000210007986 */ /* 0x0001e2000c101524 */
[----:B------:R-:W-:Y:S05]  /*5480*/  BRA `(.L_x_12333) ;  /* 0x0000000800d87947 */ /* 0x000fea0003800000 */
.L_x_12336:
        /* <DEDUP_REMOVED lines=9> */
.L_x_12339:
[----:B------:R-:W-:-:S04]  /*5520*/  F2FP.F16.F32.PACK_AB R3, RZ, R2 ;  /* 0x00000002ff03723e */ /* 0x000fc800000000ff */
[----:B------:R-:W-:-:S05]  /*5530*/  PRMT R3, R3, 0x5410, RZ ;  /* 0x0000541003037816 */ /* 0x000fca00000000ff */
[----:B------:R0:W-:Y:S01]  /*5540*/  STG.E desc[UR36][R16.64], R3 ;  /* 0x0000000310007986 */ /* 0x0001e2000c101924 */
[----:B------:R-:W-:Y:S05]  /*5550*/  BRA `(.L_x_12333) ;  /* 0x0000000800a47947 */ /* 0x000fea0003800000 */
.L_x_12338:
[----:B------:R-:W-:-:S06]  /*5560*/  FMUL.FTZ R2, R0, -1 ;  /* 0xbf80000000027820 */ /* 0x000fcc0000410000 */
[----:B------:R-:W0:Y:S02]  /*5570*/  F2F.F64.F32 R2, R2 ;  /* 0x0000000200027310 */ /* 0x000e240000201800 */
[----:B0-----:R0:W-:Y:S01]  /*5580*/  STG.E.64 desc[UR36][R16.64], R2 ;  /* 0x0000000210007986 */ /* 0x0011e2000c101b24 */
[----:B------:R-:W-:Y:S05]  /*5590*/  BRA `(.L_x_12333) ;  /* 0x0000000800947947 */ /* 0x000fea0003800000 */
.L_x_12328:
        /* <DEDUP_REMOVED lines=12> */
.L_x_12342:
[----:B------:R-:W-:Y:S01]  /*5660*/  FMUL.FTZ R4, R0, -1 ;  /* 0xbf80000000047820 */ /* 0x000fe20000410000 */
[----:B------:R-:W-:-:S05]  /*5670*/  CS2R R6, SRZ ;  /* 0x0000000000067805 */ /* 0x000fca000001ff00 */
[----:B------:R-:W0:Y:S02]  /*5680*/  F2F.F64.F32 R4, R4 ;  /* 0x0000000400047310 */ /* 0x000e240000201800 */
[----:B0-----:R0:W-:Y:S01]  /*5690*/  STG.E.128 desc[UR36][R16.64], R4 ;  /* 0x0000000410007986 */ /* 0x0011e2000c101d24 */
[----:B------:R-:W-:Y:S05]  /*56a0*/  BRA `(.L_x_12333) ;  /* 0x0000000800507947 */ /* 0x000fea0003800000 */
.L_x_12341:
        /* <DEDUP_REMOVED lines=20> */
.L_x_12346:
[----:B------:R-:W-:Y:S05]  /*57f0*/  BSYNC B0 ;  /* 0x0000000000007941 */ /* 0x000fea0003800000 */
.L_x_12345:
[----:B------:R-:W-:-:S05]  /*5800*/  LOP3.LUT R5, R0, R5, RZ, 0xfc, !PT ;  /* 0x0000000500057212 */ /* 0x000fca00078efcff */
[----:B------:R0:W-:Y:S01]  /*5810*/  STG.E.U8 desc[UR36][R16.64], R5 ;  /* 0x0000000510007986 */ /* 0x0001e2000c101124 */
[----:B------:R-:W-:Y:S05]  /*5820*/  BRA `(.L_x_12333) ;  /* 0x0000000400f07947 */ /* 0x000fea0003800000 */
.L_x_12344:
        /* <DEDUP_REMOVED lines=12> */
.L_x_12348:
[----:B------:R-:W-:Y:S01]  /*58f0*/  IMAD.MOV.U32 R0, RZ, RZ, 0x7f ;  /* 0x0000007fff007424 */ /* 0x000fe200078e00ff */
[----:B------:R-:W-:-:S04]  /*5900*/  ISETP.GT.U32.AND P0, PT, R4, 0x7f800000, PT ;  /* 0x7f8000000400780c */ /* 0x000fc80003f04070 */
[----:B------:R-:W-:-:S09]  /*5910*/  SEL R0, R0, 0x7c, P0 ;  /* 0x0000007c00007807 */ /* 0x000fd20000000000 */
.L_x_12349:
[----:B------:R-:W-:Y:S05]  /*5920*/  BSYNC B0 ;  /* 0x0000000000007941 */ /* 0x000fea0003800000 */
.L_x_12347:
[----:B------:R-:W-:-:S04]  /*5930*/  LOP3.LUT R2, R2, 0x80000000, RZ, 0xc0, !PT ;  /* 0x8000000002027812 */ /* 0x000fc800078ec0ff */
[----:B------:R-:W-:-:S04]  /*5940*/  SHF.R.U32.HI R3, RZ, 0x18, R2 ;  /* 0x00000018ff037819 */ /* 0x000fc80000011602 */
[----:B------:R-:W-:-:S05]  /*5950*/  LOP3.LUT R3, R0, R3, RZ, 0xfc, !PT ;  /* 0x0000000300037212 */ /* 0x000fca00078efcff */
[----:B------:R0:W-:Y:S01]  /*5960*/  STG.E.U8 desc[UR36][R16.64], R3 ;  /* 0x0000000310007986 */ /* 0x0001e2000c101124 */
[----:B------:R-:W-:Y:S05]  /*5970*/  BRA `(.L_x_12333) ;  /* 0x00000004009c7947 */ /* 0x000fea0003800000 */
.L_x_12343:
[----:B------:R-:W-:-:S05]  /*5980*/  F2FP.BF16.F32.PACK_AB R2, RZ, R2 ;  /* 0x00000002ff02723e */ /* 0x000fca00000010ff */
[----:B------:R0:W-:Y:S01]  /*5990*/  STG.E.U16 desc[UR36][R16.64], R2 ;  /* 0x0000000210007986 */ /* 0x0001e2000c101524 */
[----:B------:R-:W-:Y:S05]  /*59a0*/  BRA `(.L_x_12333) ;  /* 0x0000000400907947 */ /* 0x000fea0003800000 */
.L_x_12340:
        /* <DEDUP_REMOVED lines=11> */
.L_x_12352:
        /* <DEDUP_REMOVED lines=16> */
.L_x_12355:
[----:B------:R-:W-:-:S04]  /*5b60*/  LOP3.LUT R2, R2, 0x80000000, RZ, 0xc0, !PT ;  /* 0x8000000002027812 */ /* 0x000fc800078ec0ff */
[----:B------:R-:W-:-:S04]  /*5b70*/  SHF.R.U32.HI R3, RZ, 0x18, R2 ;  /* 0x00000018ff037819 */ /* 0x000fc80000011602 */
[----:B------:R-:W-:-:S04]  /*5b80*/  LOP3.LUT R0, R0, R3, RZ, 0xfc, !PT ;  /* 0x0000000300007212 */ /* 0x000fc800078efcff */
[----:B------:R-:W-:-:S07]  /*5b90*/  PRMT R8, R0, 0x7610, R8 ;  /* 0x0000761000087816 */ /* 0x000fce0000000008 */
.L_x_12354:
[----:B------:R-:W-:Y:S05]  /*5ba0*/  BSYNC B0 ;  /* 0x0000000000007941 */ /* 0x000fea0003800000 */
.L_x_12353:
[----:B------:R0:W-:Y:S01]  /*5bb0*/  STG.E.U8 desc[UR36][R16.64], R8 ;  /* 0x0000000810007986 */ /* 0x0001e2000c101124 */
[----:B------:R-:W-:Y:S05]  /*5bc0*/  BRA `(.L_x_12333) ;  /* 0x0000000400087947 */ /* 0x000fea0003800000 */
.L_x_12351:
        /* <DEDUP_REMOVED lines=16> */
.L_x_12358:
[----:B------:R-:W-:-:S04]  /*5cd0*/  LOP3.LUT R2, R2, 0x80000000, RZ, 0xc0, !PT ;  /* 0x8000000002027812 */ /* 0x000fc800078ec0ff */
[----:B------:R-:W-:-:S04]  /*5ce0*/  SHF.R.U32.HI R3, RZ, 0x18, R2 ;  /* 0x00000018ff037819 */ /* 0x000fc80000011602 */
[----:B------:R-:W-:-:S04]  /*5cf0*/  LOP3.LUT R0, R0, R3, RZ, 0xfc, !PT ;  /* 0x0000000300007212 */ /* 0x000fc800078efcff */
[----:B------:R-:W-:-:S07]  /*5d00*/  PRMT R8, R0, 0x7610, R8 ;  /* 0x0000761000087816 */ /* 0x000fce0000000008 */
.L_x_12357:
[----:B------:R-:W-:Y:S05]  /*5d10*/  BSYNC B0 ;  /* 0x0000000000007941 */ /* 0x000fea0003800000 */
.L_x_12356:
[----:B------:R0:W-:Y:S01]  /*5d20*/  STG.E.U8 desc[UR36][R16.64], R8 ;  /* 0x0000000810007986 */ /* 0x0001e2000c101124 */
[----:B------:R-:W-:Y:S05]  /*5d30*/  BRA `(.L_x_12333) ;  /* 0x0000000000ac7947 */ /* 0x000fea0003800000 */
.L_x_12350:
        /* <DEDUP_REMOVED lines=21> */
.L_x_12332:
        /* <DEDUP_REMOVED lines=16> */
.L_x_12361:
[----:B------:R-:W-:Y:S05]  /*5f90*/  BRA `(.L_x_12333) ;  /* 0x0000000000147947 */ /* 0x000fea0003800000 */
.L_x_12360:
[----:B------:R-:W0:Y:S02]  /*5fa0*/  F2I.FTZ.U64.TRUNC R2, -R0 ;  /* 0x8000000000027311 */ /* 0x000e24000021d800 */
[----:B0-----:R0:W-:Y:S01]  /*5fb0*/  STG.E.64 desc[UR36][R16.64], R2 ;  /* 0x0000000210007986 */ /* 0x0011e2000c101b24 */
[----:B------:R-:W-:Y:S05]  /*5fc0*/  BRA `(.L_x_12333) ;  /* 0x0000000000087947 */ /* 0x000fea0003800000 */
.L_x_12359:
[----:B------:R-:W0:Y:S02]  /*5fd0*/  F2I.FTZ.U32.TRUNC.NTZ R3, -R0 ;  /* 0x8000000000037305 */ /* 0x000e24000021f000 */
[----:B0-----:R0:W-:Y:S02]  /*5fe0*/  STG.E desc[UR36][R16.64], R3 ;  /* 0x0000000310007986 */ /* 0x0011e4000c101924 */
.L_x_12333:
[----:B------:R-:W-:-:S07]  /*5ff0*/  VIADD R19, R19, 0x80 ;  /* 0x0000008013137836 */ /* 0x000fce0000000000 */
.L_x_12298:
[----:B------:R-:W-:Y:S05]  /*6000*/  BSYNC B7 ;  /* 0x0000000000077941 */ /* 0x000fea0003800000 */
.L_x_12297:
        /* <DEDUP_REMOVED lines=307> */
.L_x_12364:
        /* <DEDUP_REMOVED lines=22> */
.L_x_12369:
[----:B------:R-:W2:Y:S02]  /*74a0*/  LDG.E.U8 R0, desc[UR36][R2.64] ;  /* 0x0000002402007981 */ /* 0x000ea4000c1e1100 */
[----:B--2---:R-:W-:Y:S01]  /*74b0*/  I2FP.F32.U32 R0, R0 ;  /* 0x0000000000007245 */ /* 0x004fe20000201000 */
[----:B------:R-:W-:Y:S06]  /*74c0*/  BRA `(.L_x_12371) ;  /* 0x0000000c002c7947 */ /* 0x000fec0003800000 */
.L_x_12368:
        /* <DEDUP_REMOVED lines=9> */
.L_x_12373:
[----:B------:R-:W2:Y:S02]  /*7560*/  LDG.E R0, desc[UR36][R2.64] ;  /* 0x0000002402007981 */ /* 0x000ea4000c1e1900 */
[----:B--2---:R-:W-:Y:S01]  /*7570*/  I2FP.F32.S32 R0, R0 ;  /* 0x0000000000007245 */ /* 0x004fe20000201400 */
[----:B------:R-:W-:Y:S06]  /*7580*/  BRA `(.L_x_12371) ;  /* 0x0000000800fc7947 */ /* 0x000fec0003800000 */
.L_x_12372:
[----:B------:R-:W2:Y:S02]  /*7590*/  LDG.E.U16 R0, desc[UR36][R2.64] ;  /* 0x0000002402007981 */ /* 0x000ea4000c1e1500 */
[----:B--2---:R-:W0:Y:S01]  /*75a0*/  I2F.S16 R0, R0 ;  /* 0x0000000000007306 */ /* 0x004e220000101400 */
[----:B------:R-:W-:Y:S05]  /*75b0*/  BRA `(.L_x_12371) ;  /* 0x0000000800f07947 */ /* 0x000fea0003800000 */
.L_x_12367:
        /* <DEDUP_REMOVED lines=8> */
.L_x_12375:
[----:B------:R-:W2:Y:S02]  /*7640*/  LDG.E.U16 R0, desc[UR36][R2.64] ;  /* 0x0000002402007981 */ /* 0x000ea4000c1e1500 */
[----:B--2---:R-:W-:Y:S01]  /*7650*/  HADD2.F32 R0, -RZ, R0.H0_H0 ;  /* 0x20000000ff007230 */ /* 0x004fe20000004100 */
[----:B------:R-:W-:Y:S06]  /*7660*/  BRA `(.L_x_12371) ;  /* 0x0000000800c47947 */ /* 0x000fec0003800000 */
.L_x_12374:
        /* <DEDUP_REMOVED lines=8> */
.L_x_12377:
[----:B------:R-:W2:Y:S02]  /*76f0*/  LDG.E.U16 R0, desc[UR36][R2.64] ;  /* 0x0000002402007981 */ /* 0x000ea4000c1e1500 */
[----:B--2---:R-:W-:Y:S01]  /*7700*/  HADD2.F32 R0, -RZ, R0.H0_H0 ;  /* 0x20000000ff007230 */ /* 0x004fe20000004100 */
[----:B------:R-:W-:Y:S06]  /*7710*/  BRA `(.L_x_12371) ;  /* 0x0000000800987947 */ /* 0x000fec0003800000 */
.L_x_12376:
[----:B------:R-:W2:Y:S01]  /*7720*/  LDG.E.64 R2, desc[UR36][R2.64] ;  /* 0x0000002402027981 */ /* 0x000ea2000c1e1b00 */
[----:B------:R-:W-:Y:S01]  /*7730*/  UMOV UR4, 0xf0000000 ;  /* 0xf000000000047882 */ /* 0x000fe20000000000 */
[----:B------:R-:W-:Y:S01]  /*7740*/  UMOV UR5, 0x380fffff ;  /* 0x380fffff00057882 */ /* 0x000fe20000000000 */
[----:B--2---:R-:W0:Y:S01]  /*7750*/  F2F.F32.F64 R0, R2 ;  /* 0x0000000200007310 */ /* 0x004e220000301000 */
[----:B------:R-:W-:-:S14]  /*7760*/  DSETP.GEU.AND P0, PT, |R2|, UR4, PT ;  /* 0x0000000402007e2a */ /* 0x000fdc000bf0e200 */
[----:B0-----:R-:W-:Y:S01]  /*7770*/  @!P0 FMUL R0, R0, 1.175494350822287508e-38 ;  /* 0x0080000000008820 */ /* 0x001fe20000400000 */
[----:B------:R-:W-:Y:S06]  /*7780*/  BRA `(.L_x_12371) ;  /* 0x00000008007c7947 */ /* 0x000fec0003800000 */
.L_x_12366:
        /* <DEDUP_REMOVED lines=12> */
.L_x_12380:
[----:B------:R-:W2:Y:S01]  /*7850*/  LDG.E.64 R2, desc[UR36][R2.64] ;  /* 0x0000002402027981 */ /* 0x000ea2000c1e1b00 */
[----:B------:R-:W-:Y:S01]  /*7860*/  UMOV UR4, 0xf0000000 ;  /* 0xf000000000047882 */ /* 0x000fe20000000000 */
[----:B------:R-:W-:Y:S01]  /*7870*/  UMOV UR5, 0x380fffff ;  /* 0x380fffff00057882 */ /* 0x000fe20000000000 */
[----:B--2---:R-:W0:Y:S01]  /*7880*/  F2F.F32.F64 R0, R2 ;  /* 0x0000000200007310 */ /* 0x004e220000301000 */
[----:B------:R-:W-:-:S14]  /*7890*/  DSETP.GEU.AND P0, PT, |R2|, UR4, PT ;  /* 0x0000000402007e2a */ /* 0x000fdc000bf0e200 */
[----:B0-----:R-:W-:Y:S01]  /*78a0*/  @!P0 FMUL R0, R0, 1.175494350822287508e-38 ;  /* 0x0080000000008820 */ /* 0x001fe20000400000 */
[----:B------:R-:W-:Y:S06]  /*78b0*/  BRA `(.L_x_12371) ;  /* 0x0000000800307947 */ /* 0x000fec0003800000 */
.L_x_12379:
        /* <DEDUP_REMOVED lines=26> */
.L_x_12382:
        /* <DEDUP_REMOVED lines=13> */
.L_x_12381:
[----:B------:R-:W2:Y:S02]  /*7b30*/  LDG.E.U16 R0, desc[UR36][R2.64] ;  /* 0x0000002402007981 */ /* 0x000ea4000c1e1500 */
[----:B--2---:R-:W-:Y:S01]  /*7b40*/  IMAD.U32 R0, R0, 0x10000, RZ ;  /* 0x0001000000007824 */ /* 0x004fe200078e00ff */
[----:B------:R-:W-:Y:S06]  /*7b50*/  BRA `(.L_x_12371) ;  /* 0x0000000400887947 */ /* 0x000fec0003800000 */
.L_x_12378:
        /* <DEDUP_REMOVED lines=11> */
.L_x_12385:
        /* <DEDUP_REMOVED lines=20> */
.L_x_12387:
[----:B------:R-:W-:Y:S05]  /*7d50*/  BSYNC B0 ;  /* 0x0000000000007941 */ /* 0x000fea0003800000 */
.L_x_12386:
[----:B------:R-:W-:Y:S01]  /*7d60*/  LEA R3, R0, 0x3b800000, 0x17 ;  /* 0x3b80000000037811 */ /* 0x000fe200078eb8ff */
[----:B------:R-:W-:-:S05]  /*7d70*/  IMAD.SHL.U32 R0, R2, 0x100000, RZ ;  /* 0x0010000002007824 */ /* 0x000fca00078e00ff */
[----:B------:R-:W-:Y:S01]  /*7d80*/  LOP3.LUT R0, R3, R0, R4, 0xfe, !PT ;  /* 0x0000000003007212 */ /* 0x000fe200078efe04 */
[----:B------:R-:W-:Y:S06]  /*7d90*/  BRA `(.L_x_12371) ;  /* 0x0000000000f87947 */ /* 0x000fec0003800000 */
.L_x_12384:
        /* <DEDUP_REMOVED lines=20> */
.L_x_12389:
[----:B------:R-:W-:Y:S05]  /*7ee0*/  BSYNC B0 ;  /* 0x0000000000007941 */ /* 0x000fea0003800000 */
.L_x_12388:
[----:B------:R-:W-:Y:S01]  /*7ef0*/  LEA R3, R0, 0x37800000, 0x17 ;  /* 0x3780000000037811 */ /* 0x000fe200078eb8ff */
[----:B------:R-:W-:-:S05]  /*7f00*/  IMAD.SHL.U32 R0, R2, 0x200000, RZ ;  /* 0x0020000002007824 */ /* 0x000fca00078e00ff */
[----:B------:R-:W-:Y:S01]  /*7f10*/  LOP3.LUT R0, R3, R0, R4, 0xfe, !PT ;  /* 0x0000000003007212 */ /* 0x000fe200078efe04 */
[----:B------:R-:W-:Y:S06]  /*7f20*/  BRA `(.L_x_12371) ;  /* 0x0000000000947947 */ /* 0x000fec0003800000 */
.L_x_12383:
        /* <DEDUP_REMOVED lines=14> */
.L_x_12370:
        /* <DEDUP_REMOVED lines=16> */
.L_x_12392:
[----:B------:R-:W-:Y:S01]  /*8110*/  IMAD.MOV.U32 R0, RZ, RZ, RZ ;  /* 0x000000ffff007224 */ /* 0x000fe200078e00ff */
[----:B------:R-:W-:Y:S06]  /*8120*/  BRA `(.L_x_12371) ;  /* 0x0000000000147947 */ /* 0x000fec0003800000 */
.L_x_12391:
[----:B------:R-:W2:Y:S02]  /*8130*/  LDG.E.64 R2, desc[UR36][R2.64] ;  /* 0x0000002402027981 */ /* 0x000ea4000c1e1b00 */
[----:B--2---:R0:W1:Y:S01]  /*8140*/  I2F.U64 R0, R2 ;  /* 0x0000000200007312 */ /* 0x0040620000301000 */
[----:B------:R-:W-:Y:S05]  /*8150*/  BRA `(.L_x_12371) ;  /* 0x0000000000087947 */ /* 0x000fea0003800000 */
.L_x_12390:
[----:B------:R-:W2:Y:S02]  /*8160*/  LDG.E R0, desc[UR36][R2.64] ;  /* 0x0000002402007981 */ /* 0x000ea4000c1e1900 */
[----:B--2---:R-:W-:-:S07]  /*8170*/  I2FP.F32.U32 R0, R0 ;  /* 0x0000000000007245 */ /* 0x004fce0000201000 */
.L_x_12371:
[----:B------:R-:W-:Y:S05]  /*8180*/  BSYNC B6 ;  /* 0x0000000000067941 */ /* 0x000fea0003800000 */
.L_x_12365:
        /* <DEDUP_REMOVED lines=16> */
.L_x_12396:
[----:B------:R-:W0:Y:S02]  /*8290*/  F2I.FTZ.S64.TRUNC R2, -R0 ;  /* 0x8000000000027311 */ /* 0x000e24000021d900 */
[----:B0-----:R0:W-:Y:S01]  /*82a0*/  STG.E.U8 desc[UR36][R16.64], R2 ;  /* 0x0000000210007986 */ /* 0x0011e2000c101124 */
[----:B------:R-:W-:Y:S05]  /*82b0*/  BRA `(.L_x_12398) ;  /* 0x0000000c00407947 */ /* 0x000fea0003800000 */
.L_x_12395:
        /* <DEDUP_REMOVED lines=9> */
.L_x_12400:
[----:B------:R-:W0:Y:S02]  /*8350*/  F2I.FTZ.TRUNC.NTZ R3, -R0 ;  /* 0x8000000000037305 */ /* 0x000e24000021f100 */
[----:B0-----:R0:W-:Y:S01]  /*8360*/  STG.E desc[UR36][R16.64], R3 ;  /* 0x0000000310007986 */ /* 0x0011e2000c101924 */
[----:B------:R-:W-:Y:S05]  /*8370*/  BRA `(.L_x_12398) ;  /* 0x0000000c00107947 */ /* 0x000fea0003800000 */
.L_x_12399:
[----:B------:R-:W0:Y:S02]  /*8380*/  F2I.FTZ.TRUNC.NTZ R3, -R0 ;  /* 0x8000000000037305 */ /* 0x000e24000021f100 */
[----:B0-----:R0:W-:Y:S01]  /*8390*/  STG.E.U16 desc[UR36][R16.64], R3 ;  /* 0x0000000310007986 */ /* 0x0011e2000c101524 */
[----:B------:R-:W-:Y:S05]  /*83a0*/  BRA `(.L_x_12398) ;  /* 0x0000000c00047947 */ /* 0x000fea0003800000 */
.L_x_12394:
        /* <DEDUP_REMOVED lines=8> */
.L_x_12402:
[----:B------:R-:W-:-:S05]  /*8430*/  F2FP.F16.F32.PACK_AB R2, RZ, R2 ;  /* 0x00000002ff02723e */ /* 0x000fca00000000ff */
[----:B------:R0:W-:Y:S01]  /*8440*/  STG.E.U16 desc[UR36][R16.64], R2 ;  /* 0x0000000210007986 */ /* 0x0001e2000c101524 */
[----:B------:R-:W-:Y:S05]  /*8450*/  BRA `(.L_x_12398) ;  /* 0x0000000800d87947 */ /* 0x000fea0003800000 */
.L_x_12401:
        /* <DEDUP_REMOVED lines=9> */
.L_x_12404:
[----:B------:R-:W-:-:S04]  /*84f0*/  F2FP.F16.F32.PACK_AB R3, RZ, R2 ;  /* 0x00000002ff03723e */ /* 0x000fc800000000ff */
[----:B------:R-:W-:-:S05]  /*8500*/  PRMT R3, R3, 0x5410, RZ ;  /* 0x0000541003037816 */ /* 0x000fca00000000ff */
[----:B------:R0:W-:Y:S01]  /*8510*/  STG.E desc[UR36][R16.64], R3 ;  /* 0x0000000310007986 */ /* 0x0001e2000c101924 */
[----:B------:R-:W-:Y:S05]  /*8520*/  BRA `(.L_x_12398) ;  /* 0x0000000800a47947 */ /* 0x000fea0003800000 */
.L_x_12403:
[----:B------:R-:W-:-:S06]  /*8530*/  FMUL.FTZ R2, R0, -1 ;  /* 0xbf80000000027820 */ /* 0x000fcc0000410000 */
[----:B------:R-:W0:Y:S02]  /*8540*/  F2F.F64.F32 R2, R2 ;  /* 0x0000000200027310 */ /* 0x000e240000201800 */
[----:B0-----:R0:W-:Y:S01]  /*8550*/  STG.E.64 desc[UR36][R16.64], R2 ;  /* 0x0000000210007986 */ /* 0x0011e2000c101b24 */
[----:B------:R-:W-:Y:S05]  /*8560*/  BRA `(.L_x_12398) ;  /* 0x0000000800947947 */ /* 0x000fea0003800000 */
.L_x_12393:
        /* <DEDUP_REMOVED lines=12> */
.L_x_12407:
[----:B------:R-:W-:Y:S01]  /*8630*/  FMUL.FTZ R4, R0, -1 ;  /* 0xbf80000000047820 */ /* 0x000fe20000410000 */
[----:B------:R-:W-:-:S05]  /*8640*/  CS2R R6, SRZ ;  /* 0x0000000000067805 */ /* 0x000fca000001ff00 */
[----:B------:R-:W0:Y:S02]  /*8650*/  F2F.F64.F32 R4, R4 ;  /* 0x0000000400047310 */ /* 0x000e240000201800 */
[----:B0-----:R0:W-:Y:S01]  /*8660*/  STG.E.128 desc[UR36][R16.64], R4 ;  /* 0x0000000410007986 */ /* 0x0011e2000c101d24 */
[----:B------:R-:W-:Y:S05]  /*8670*/  BRA `(.L_x_12398) ;  /* 0x0000000800507947 */ /* 0x000fea0003800000 */
.L_x_12406:
        /* <DEDUP_REMOVED lines=20> */
.L_x_12411:
[----:B------:R-:W-:Y:S05]  /*87c0*/  BSYNC B0 ;  /* 0x0000000000007941 */ /* 0x000fea0003800000 */
.L_x_12410:
[----:B------:R-:W-:-:S05]  /*87d0*/  LOP3.LUT R5, R0, R5, RZ, 0xfc, !PT ;  /* 0x0000000500057212 */ /* 0x000fca00078efcff */
[----:B------:R0:W-:Y:S01]  /*87e0*/  STG.E.U8 desc[UR36][R16.64], R5 ;  /* 0x0000000510007986 */ /* 0x0001e2000c101124 */
[----:B------:R-:W-:Y:S05]  /*87f0*/  BRA `(.L_x_12398) ;  /* 0x0000000400f07947 */ /* 0x000fea0003800000 */
.L_x_12409:
        /* <DEDUP_REMOVED lines=12> */
.L_x_12413:
[----:B------:R-:W-:Y:S01]  /*88c0*/  IMAD.MOV.U32 R0, RZ, RZ, 0x7f ;  /* 0x0000007fff007424 */ /* 0x000fe200078e00ff */
[----:B------:R-:W-:-:S04]  /*88d0*/  ISETP.GT.U32.AND P0, PT, R4, 0x7f800000, PT ;  /* 0x7f8000000400780c */ /* 0x000fc80003f04070 */
[----:B------:R-:W-:-:S09]  /*88e0*/  SEL R0, R0, 0x7c, P0 ;  /* 0x0000007c00007807 */ /* 0x000fd20000000000 */
.L_x_12414:
[----:B------:R-:W-:Y:S05]  /*88f0*/  BSYNC B0 ;  /* 0x0000000000007941 */ /* 0x000fea0003800000 */
.L_x_12412:
[----:B------:R-:W-:-:S04]  /*8900*/  LOP3.LUT R2, R2, 0x80000000, RZ, 0xc0, !PT ;  /* 0x8000000002027812 */ /* 0x000fc800078ec0ff */
[----:B------:R-:W-:-:S04]  /*8910*/  SHF.R.U32.HI R3, RZ, 0x18, R2 ;  /* 0x00000018ff037819 */ /* 0x000fc80000011602 */
[----:B------:R-:W-:-:S05]  /*8920*/  LOP3.LUT R3, R0, R3, RZ, 0xfc, !PT ;  /* 0x0000000300037212 */ /* 0x000fca00078efcff */
[----:B------:R0:W-:Y:S01]  /*8930*/  STG.E.U8 desc[UR36][R16.64], R3 ;  /* 0x0000000310007986 */ /* 0x0001e2000c101124 */
[----:B------:R-:W-:Y:S05]  /*8940*/  BRA `(.L_x_12398) ;  /* 0x00000004009c7947 */ /* 0x000fea0003800000 */
.L_x_12408:
[----:B------:R-:W-:-:S05]  /*8950*/  F2FP.BF16.F32.PACK_AB R2, RZ, R2 ;  /* 0x00000002ff02723e */ /* 0x000fca00000010ff */
[----:B------:R0:W-:Y:S01]  /*8960*/  STG.E.U16 desc[UR36][R16.64], R2 ;  /* 0x0000000210007986 */ /* 0x0001e2000c101524 */
[----:B------:R-:W-:Y:S05]  /*8970*/  BRA `(.L_x_12398) ;  /* 0x0000000400907947 */ /* 0x000fea0003800000 */
.L_x_12405:
        /* <DEDUP_REMOVED lines=11> */
.L_x_12417:
        /* <DEDUP_REMOVED lines=16> */
.L_x_12420:
[----:B------:R-:W-:-:S04]  /*8b30*/  LOP3.LUT R2, R2, 0x80000000, RZ, 0xc0, !PT ;  /* 0x8000000002027812 */ /* 0x000fc800078ec0ff */
[----:B------:R-:W-:-:S04]  /*8b40*/  SHF.R.U32.HI R3, RZ, 0x18, R2 ;  /* 0x00000018ff037819 */ /* 0x000fc80000011602 */
[----:B------:R-:W-:-:S04]  /*8b50*/  LOP3.LUT R0, R0, R3, RZ, 0xfc, !PT ;  /* 0x0000000300007212 */ /* 0x000fc800078efcff */
[----:B------:R-:W-:-:S07]  /*8b60*/  PRMT R8, R0, 0x7610, R8 ;  /* 0x0000761000087816 */ /* 0x000fce0000000008 */
.L_x_12419:
[----:B------:R-:W-:Y:S05]  /*8b70*/  BSYNC B0 ;  /* 0x0000000000007941 */ /* 0x000fea0003800000 */
.L_x_12418:
[----:B------:R3:W-:Y:S01]  /*8b80*/  STG.E.U8 desc[UR36][R16.64], R8 ;  /* 0x0000000810007986 */ /* 0x0007e2000c101124 */
[----:B------:R-:W-:Y:S05]  /*8b90*/  BRA `(.L_x_12398) ;  /* 0x0000000400087947 */ /* 0x000fea0003800000 */
.L_x_12416:
        /* <DEDUP_REMOVED lines=16> */
.L_x_12423:
[----:B------:R-:W-:-:S04]  /*8ca0*/  LOP3.LUT R2, R2, 0x80000000, RZ, 0xc0, !PT ;  /* 0x8000000002027812 */ /* 0x000fc800078ec0ff */
[----:B------:R-:W-:-:S04]  /*8cb0*/  SHF.R.U32.HI R3, RZ, 0x18, R2 ;  /* 0x00000018ff037819 */ /* 0x000fc80000011602 */
[----:B------:R-:W-:-:S04]  /*8cc0*/  LOP3.LUT R0, R0, R3, RZ, 0xfc, !PT ;  /* 0x0000000300007212 */ /* 0x000fc800078efcff */
[----:B------:R-:W-:-:S07]  /*8cd0*/  PRMT R8, R0, 0x7610, R8 ;  /* 0x0000761000087816 */ /* 0x000fce0000000008 */
.L_x_12422:
[----:B------:R-:W-:Y:S05]  /*8ce0*/  BSYNC B0 ;  /* 0x0000000000007941 */ /* 0x000fea0003800000 */
.L_x_12421:
[----:B------:R0:W-:Y:S01]  /*8cf0*/  STG.E.U8 desc[UR36][R16.64], R8 ;  /* 0x0000000810007986 */ /* 0x0001e2000c101124 */
[----:B------:R-:W-:Y:S05]  /*8d00*/  BRA `(.L_x_12398) ;  /* 0x0000000000ac7947 */ /* 0x000fea0003800000 */
.L_x_12415:
        /* <DEDUP_REMOVED lines=21> */
.L_x_12397:
        /* <DEDUP_REMOVED lines=16> */
.L_x_12426:
[----:B------:R-:W-:Y:S05]  /*8f60*/  BRA `(.L_x_12398) ;  /* 0x0000000000147947 */ /* 0x000fea0003800000 */
.L_x_12425:
[----:B------:R-:W0:Y:S02]  /*8f70*/  F2I.FTZ.U64.TRUNC R2, -R0 ;  /* 0x8000000000027311 */ /* 0x000e24000021d800 */
[----:B0-----:R2:W-:Y:S01]  /*8f80*/  STG.E.64 desc[UR36][R16.64], R2 ;  /* 0x0000000210007986 */ /* 0x0015e2000c101b24 */
[----:B------:R-:W-:Y:S05]  /*8f90*/  BRA `(.L_x_12398) ;  /* 0x0000000000087947 */ /* 0x000fea0003800000 */
.L_x_12424:
[----:B------:R-:W0:Y:S02]  /*8fa0*/  F2I.FTZ.U32.TRUNC.NTZ R3, -R0 ;  /* 0x8000000000037305 */ /* 0x000e24000021f000 */
[----:B0-----:R0:W-:Y:S02]  /*8fb0*/  STG.E desc[UR36][R16.64], R3 ;  /* 0x0000000310007986 */ /* 0x0011e4000c101924 */
.L_x_12398:
[----:B------:R-:W-:-:S07]  /*8fc0*/  VIADD R19, R19, 0x80 ;  /* 0x0000008013137836 */ /* 0x000fce0000000000 */
.L_x_12363:
[----:B------:R-:W-:Y:S05]  /*8fd0*/  BSYNC B7 ;  /* 0x0000000000077941 */ /* 0x000fea0003800000 */
.L_x_12362:
        /* <DEDUP_REMOVED lines=306> */
.L_x_12427:
        /* <DEDUP_REMOVED lines=22> */
.L_x_12432:
[----:B------:R-:W2:Y:S02]  /*a460*/  LDG.E.U8 R0, desc[UR36][R2.64] ;  /* 0x0000002402007981 */ /* 0x000ea4000c1e1100 */
[----:B--2---:R-:W-:Y:S01]  /*a470*/  I2FP.F32.U32 R0, R0 ;  /* 0x0000000000007245 */ /* 0x004fe20000201000 */
[----:B------:R-:W-:Y:S06]  /*a480*/  BRA `(.L_x_12434) ;  /* 0x0000000c002c7947 */ /* 0x000fec0003800000 */
.L_x_12431:
        /* <DEDUP_REMOVED lines=9> */
.L_x_12436:
[----:B------:R-:W2:Y:S02]  /*a520*/  LDG.E R0, desc[UR36][R2.64] ;  /* 0x0000002402007981 */ /* 0x000ea4000c1e1900 */
[----:B--2---:R-:W-:Y:S01]  /*a530*/  I2FP.F32.S32 R0, R0 ;  /* 0x0000000000007245 */ /* 0x004fe20000201400 */
[----:B------:R-:W-:Y:S06]  /*a540*/  BRA `(.L_x_12434) ;  /* 0x0000000800fc7947 */ /* 0x000fec0003800000 */
.L_x_12435:
[----:B------:R-:W2:Y:S02]  /*a550*/  LDG.E.U16 R0, desc[UR36][R2.64] ;  /* 0x0000002402007981 */ /* 0x000ea4000c1e1500 */
[----:B--2---:R-:W0:Y:S01]  /*a560*/  I2F.S16 R0, R0 ;  /* 0x0000000000007306 */ /* 0x004e220000101400 */
[----:B------:R-:W-:Y:S05]  /*a570*/  BRA `(.L_x_12434) ;  /* 0x0000000800f07947 */ /* 0x000fea0003800000 */
.L_x_12430:
        /* <DEDUP_REMOVED lines=8> */
.L_x_12438:
[----:B------:R-:W2:Y:S02]  /*a600*/  LDG.E.U16 R0, desc[UR36][R2.64] ;  /* 0x0000002402007981 */ /* 0x000ea4000c1e1500 */
[----:B--2---:R-:W-:Y:S01]  /*a610*/  HADD2.F32 R0, -RZ, R0.H0_H0 ;  /* 0x20000000ff007230 */ /* 0x004fe20000004100 */
[----:B------:R-:W-:Y:S06]  /*a620*/  BRA `(.L_x_12434) ;  /* 0x0000000800c47947 */ /* 0x000fec0003800000 */
.L_x_12437:
        /* <DEDUP_REMOVED lines=8> */
.L_x_12440:
[----:B------:R-:W2:Y:S02]  /*a6b0*/  LDG.E.U16 R0, desc[UR36][R2.64] ;  /* 0x0000002402007981 */ /* 0x000ea4000c1e1500 */
[----:B--2---:R-:W-:Y:S01]  /*a6c0*/  HADD2.F32 R0, -RZ, R0.H0_H0 ;  /* 0x20000000ff007230 */ /* 0x004fe20000004100 */
[----:B------:R-:W-:Y:S06]  /*a6d0*/  BRA `(.L_x_12434) ;  /* 0x0000000800987947 */ /* 0x000fec0003800000 */
.L_x_12439:
[----:B------:R-:W2:Y:S01]  /*a6e0*/  LDG.E.64 R2, desc[UR36][R2.64] ;  /* 0x0000002402027981 */ /* 0x000ea2000c1e1b00 */
[----:B------:R-:W-:Y:S01]  /*a6f0*/  UMOV UR4, 0xf0000000 ;  /* 0xf000000000047882 */ /* 0x000fe20000000000 */
[----:B------:R-:W-:Y:S01]  /*a700*/  UMOV UR5, 0x380fffff ;  /* 0x380fffff00057882 */ /* 0x000fe20000000000 */
[----:B--2---:R-:W0:Y:S01]  /*a710*/  F2F.F32.F64 R0, R2 ;  /* 0x0000000200007310 */ /* 0x004e220000301000 */
[----:B------:R-:W-:-:S14]  /*a720*/  DSETP.GEU.AND P0, PT, |R2|, UR4, PT ;  /* 0x0000000402007e2a */ /* 0x000fdc000bf0e200 */
[----:B0-----:R-:W-:Y:S01]  /*a730*/  @!P0 FMUL R0, R0, 1.175494350822287508e-38 ;  /* 0x0080000000008820 */ /* 0x001fe20000400000 */
[----:B------:R-:W-:Y:S06]  /*a740*/  BRA `(.L_x_12434) ;  /* 0x00000008007c7947 */ /* 0x000fec0003800000 */
.L_x_12429:
        /* <DEDUP_REMOVED lines=12> */
.L_x_12443:
[----:B------:R-:W2:Y:S01]  /*a810*/  LDG.E.64 R2, desc[UR36][R2.64] ;  /* 0x0000002402027981 */ /* 0x000ea2000c1e1b00 */
[----:B------:R-:W-:Y:S01]  /*a820*/  UMOV UR4, 0xf0000000 ;  /* 0xf000000000047882 */ /* 0x000fe20000000000 */
[----:B------:R-:W-:Y:S01]  /*a830*/  UMOV UR5, 0x380fffff ;  /* 0x380fffff00057882 */ /* 0x000fe20000000000 */
[----:B--2---:R-:W0:Y:S01]  /*a840*/  F2F.F32.F64 R0, R2 ;  /* 0x0000000200007310 */ /* 0x004e220000301000 */
[----:B------:R-:W-:-:S14]  /*a850*/  DSETP.GEU.AND P0, PT, |R2|, UR4, PT ;  /* 0x0000000402007e2a */ /* 0x000fdc000bf0e200 */
[----:B0-----:R-:W-:Y:S01]  /*a860*/  @!P0 FMUL R0, R0, 1.175494350822287508e-38 ;  /* 0x0080000000008820 */ /* 0x001fe20000400000 */
[----:B------:R-:W-:Y:S06]  /*a870*/  BRA `(.L_x_12434) ;  /* 0x0000000800307947 */ /* 0x000fec0003800000 */
.L_x_12442:
        /* <DEDUP_REMOVED lines=26> */
.L_x_12445:
        /* <DEDUP_REMOVED lines=13> */
.L_x_12444:
[----:B------:R-:W2:Y:S02]  /*aaf0*/  LDG.E.U16 R0, desc[UR36][R2.64] ;  /* 0x0000002402007981 */ /* 0x000ea4000c1e1500 */
[----:B--2---:R-:W-:Y:S01]  /*ab00*/  IMAD.U32 R0, R0, 0x10000, RZ ;  /* 0x0001000000007824 */ /* 0x004fe200078e00ff */
[----:B------:R-:W-:Y:S06]  /*ab10*/  BRA `(.L_x_12434) ;  /* 0x0000000400887947 */ /* 0x000fec0003800000 */
.L_x_12441:
        /* <DEDUP_REMOVED lines=11> */
.L_x_12448:
        /* <DEDUP_REMOVED lines=20> */
.L_x_12450:
[----:B------:R-:W-:Y:S05]  /*ad10*/  BSYNC B0 ;  /* 0x0000000000007941 */ /* 0x000fea0003800000 */
.L_x_12449:
[----:B------:R-:W-:Y:S01]  /*ad20*/  LEA R3, R0, 0x3b800000, 0x17 ;  /* 0x3b80000000037811 */ /* 0x000fe200078eb8ff */
[----:B------:R-:W-:-:S05]  /*ad30*/  IMAD.SHL.U32 R0, R2, 0x100000, RZ ;  /* 0x0010000002007824 */ /* 0x000fca00078e00ff */
[----:B------:R-:W-:Y:S01]  /*ad40*/  LOP3.LUT R0, R3, R0, R4, 0xfe, !PT ;  /* 0x0000000003007212 */ /* 0x000fe200078efe04 */
[----:B------:R-:W-:Y:S06]  /*ad50*/  BRA `(.L_x_12434) ;  /* 0x0000000000f87947 */ /* 0x000fec0003800000 */
.L_x_12447:
        /* <DEDUP_REMOVED lines=20> */
.L_x_12452:
[----:B------:R-:W-:Y:S05]  /*aea0*/  BSYNC B0 ;  /* 0x0000000000007941 */ /* 0x000fea0003800000 */
.L_x_12451:
[----:B------:R-:W-:Y:S01]  /*aeb0*/  LEA R3, R0, 0x37800000, 0x17 ;  /* 0x3780000000037811 */ /* 0x000fe200078eb8ff */
[----:B------:R-:W-:-:S05]  /*aec0*/  IMAD.SHL.U32 R0, R2, 0x200000, RZ ;  /* 0x0020000002007824 */ /* 0x000fca00078e00ff */
[----:B------:R-:W-:Y:S01]  /*aed0*/  LOP3.LUT R0, R3, R0, R4, 0xfe, !PT ;  /* 0x0000000003007212 */ /* 0x000fe200078efe04 */
[----:B------:R-:W-:Y:S06]  /*aee0*/  BRA `(.L_x_12434) ;  /* 0x0000000000947947 */ /* 0x000fec0003800000 */
.L_x_12446:
        /* <DEDUP_REMOVED lines=14> */
.L_x_12433:
        /* <DEDUP_REMOVED lines=16> */
.L_x_12455:
[----:B------:R-:W-:Y:S01]  /*b0d0*/  IMAD.MOV.U32 R0, RZ, RZ, RZ ;  /* 0x000000ffff007224 */ /* 0x000fe200078e00ff */
[----:B------:R-:W-:Y:S06]  /*b0e0*/  BRA `(.L_x_12434) ;  /* 0x0000000000147947 */ /* 0x000fec0003800000 */
.L_x_12454:
[----:B------:R-:W2:Y:S02]  /*b0f0*/  LDG.E.64 R2, desc[UR36][R2.64] ;  /* 0x0000002402027981 */ /* 0x000ea4000c1e1b00 */
[----:B--2---:R0:W1:Y:S01]  /*b100*/  I2F.U64 R0, R2 ;  /* 0x0000000200007312 */ /* 0x0040620000301000 */
[----:B------:R-:W-:Y:S05]  /*b110*/  BRA `(.L_x_12434) ;  /* 0x0000000000087947 */ /* 0x000fea0003800000 */
.L_x_12453:
[----:B------:R-:W2:Y:S02]  /*b120*/  LDG.E R0, desc[UR36][R2.64] ;  /* 0x0000002402007981 */ /* 0x000ea4000c1e1900 */
[----:B--2---:R-:W-:-:S07]  /*b130*/  I2FP.F32.U32 R0, R0 ;  /* 0x0000000000007245 */ /* 0x004fce0000201000 */
.L_x_12434:
[----:B------:R-:W-:Y:S05]  /*b140*/  BSYNC B6 ;  /* 0x0000000000067941 */ /* 0x000fea0003800000 */
.L_x_12428:
        /* <DEDUP_REMOVED lines=14> */
[----:B0-----:R-:W-:Y:S01]  /*b230*/  STG.E.U8 desc[UR36][R16.64], R3 ;  /* 0x0000000310007986 */ /* 0x001fe2000c101124 */
[----:B------:R-:W-:Y:S05]  /*b240*/  EXIT ;  /* 0x000000000000794d */ /* 0x000fea0003800000 */
.L_x_12459:
[----:B------:R-:W0:Y:S02]  /*b250*/  F2I.FTZ.S64.TRUNC R2, -R0 ;  /* 0x8000000000027311 */ /* 0x000e24000021d900 */
[----:B0-----:R-:W-:Y:S01]  /*b260*/  STG.E.U8 desc[UR36][R16.64], R2 ;  /* 0x0000000210007986 */ /* 0x001fe2000c101124 */
[----:B------:R-:W-:Y:S05]  /*b270*/  EXIT ;  /* 0x000000000000794d */ /* 0x000fea0003800000 */
.L_x_12458:
[----:B------:R-:W-:-:S13]  /*b280*/  ISETP.NE.AND P0, PT, R3, 0x2, PT ;  /* 0x000000020300780c */ /* 0x000fda0003f05270 */
[----:B------:R-:W-:Y:S05]  /*b290*/  @!P0 BRA `(.L_x_12461) ;  /* 0x0000000000288947 */ /* 0x000fea0003800000 */
[----:B------:R-:W-:-:S13]  /*b2a0*/  ISETP.NE.AND P0, PT, R3, 0x3, PT ;  /* 0x000000030300780c */ /* 0x000fda0003f05270 */
[----:B------:R-:W-:Y:S05]  /*b2b0*/  @!P0 BRA `(.L_x_12462) ;  /* 0x0000000000148947 */ /* 0x000fea0003800000 */
[----:B------:R-:W-:-:S13]  /*b2c0*/  ISETP.NE.AND P0, PT, R3, 0x4, PT ;  /* 0x000000040300780c */ /* 0x000fda0003f05270 */
[----:B------:R-:W-:Y:S05]  /*b2d0*/  @P0 BRA `(.L_x_12460) ;  /* 0x0000000800d00947 */ /* 0x000fea0003800000 */
[----:B------:R-:W0:Y:S02]  /*b2e0*/  F2I.FTZ.S64.TRUNC R2, -R0 ;  /* 0x8000000000027311 */ /* 0x000e24000021d900 */
[----:B0-----:R-:W-:Y:S01]  /*b2f0*/  STG.E.64 desc[UR36][R16.64], R2 ;  /* 0x0000000210007986 */ /* 0x001fe2000c101b24 */
[----:B------:R-:W-:Y:S05]  /*b300*/  EXIT ;  /* 0x000000000000794d */ /* 0x000fea0003800000 */
.L_x_12462:
[----:B------:R-:W0:Y:S02]  /*b310*/  F2I.FTZ.TRUNC.NTZ R3, -R0 ;  /* 0x8000000000037305 */ /* 0x000e24000021f100 */
[----:B0-----:R-:W-:Y:S01]  /*b320*/  STG.E desc[UR36][R16.64], R3 ;  /* 0x0000000310007986 */ /* 0x001fe2000c101924 */
[----:B------:R-:W-:Y:S05]  /*b330*/  EXIT ;  /* 0x000000000000794d */ /* 0x000fea0003800000 */
.L_x_12461:
[----:B------:R-:W0:Y:S02]  /*b340*/  F2I.FTZ.TRUNC.NTZ R3, -R0 ;  /* 0x8000000000037305 */ /* 0x000e24000021f100 */
[----:B0-----:R-:W-:Y:S01]  /*b350*/  STG.E.U16 desc[UR36][R16.64], R3 ;  /* 0x0000000310007986 */ /* 0x001fe2000c101524 */
[----:B------:R-:W-:Y:S05]  /*b360*/  EXIT ;  /* 0x000000000000794d */ /* 0x000fea0003800000 */
.L_x_12457:
        /* <DEDUP_REMOVED lines=8> */
.L_x_12464:
[----:B------:R-:W-:-:S05]  /*b3f0*/  F2FP.F16.F32.PACK_AB R2, RZ, R2 ;  /* 0x00000002ff02723e */ /* 0x000fca00000000ff */
[----:B------:R-:W-:Y:S01]  /*b400*/  STG.E.U16 desc[UR36][R16.64], R2 ;  /* 0x0000000210007986 */ /* 0x000fe2000c101524 */
[----:B------:R-:W-:Y:S05]  /*b410*/  EXIT ;  /* 0x000000000000794d */ /* 0x000fea0003800000 */
.L_x_12463:
        /* <DEDUP_REMOVED lines=9> */
.L_x_12466:
[----:B------:R-:W-:-:S04]  /*b4b0*/  F2FP.F16.F32.PACK_AB R3, RZ, R2 ;  /* 0x00000002ff03723e */ /* 0x000fc800000000ff */
[----:B------:R-:W-:-:S05]  /*b4c0*/  PRMT R3, R3, 0x5410, RZ ;  /* 0x0000541003037816 */ /* 0x000fca00000000ff */
[----:B------:R-:W-:Y:S01]  /*b4d0*/  STG.E desc[UR36][R16.64], R3 ;  /* 0x0000000310007986 */ /* 0x000fe2000c101924 */
[----:B------:R-:W-:Y:S05]  /*b4e0*/  EXIT ;  /* 0x000000000000794d */ /* 0x000fea0003800000 */
.L_x_12465:
[----:B------:R-:W-:-:S06]  /*b4f0*/  FMUL.FTZ R2, R0, -1 ;  /* 0xbf80000000027820 */ /* 0x000fcc0000410000 */
[----:B------:R-:W0:Y:S02]  /*b500*/  F2F.F64.F32 R2, R2 ;  /* 0x0000000200027310 */ /* 0x000e240000201800 */
[----:B0-----:R-:W-:Y:S01]  /*b510*/  STG.E.64 desc[UR36][R16.64], R2 ;  /* 0x0000000210007986 */ /* 0x001fe2000c101b24 */
[----:B------:R-:W-:Y:S05]  /*b520*/  EXIT ;  /* 0x000000000000794d */ /* 0x000fea0003800000 */
.L_x_12456:
        /* <DEDUP_REMOVED lines=10> */
[----:B------:R-:W-:Y:S01]  /*b5d0*/  STG.E.U8 desc[UR36][R16.64], R3 ;  /* 0x0000000310007986 */ /* 0x000fe2000c101124 */
[----:B------:R-:W-:Y:S05]  /*b5e0*/  EXIT ;  /* 0x000000000000794d */ /* 0x000fea0003800000 */
.L_x_12469:
[----:B------:R-:W-:Y:S01]  /*b5f0*/  FMUL.FTZ R4, R0, -1 ;  /* 0xbf80000000047820 */ /* 0x000fe20000410000 */
[----:B------:R-:W-:-:S05]  /*b600*/  CS2R R6, SRZ ;  /* 0x0000000000067805 */ /* 0x000fca000001ff00 */
[----:B------:R-:W0:Y:S02]  /*b610*/  F2F.F64.F32 R4, R4 ;  /* 0x0000000400047310 */ /* 0x000e240000201800 */
[----:B0-----:R-:W-:Y:S01]  /*b620*/  STG.E.128 desc[UR36][R16.64], R4 ;  /* 0x0000000410007986 */ /* 0x001fe2000c101d24 */
[----:B------:R-:W-:Y:S05]  /*b630*/  EXIT ;  /* 0x000000000000794d */ /* 0x000fea0003800000 */
.L_x_12468:
        /* <DEDUP_REMOVED lines=20> */
.L_x_12473:
[----:B------:R-:W-:Y:S05]  /*b780*/  BSYNC B0 ;  /* 0x0000000000007941 */ /* 0x000fea0003800000 */
.L_x_12472:
[----:B------:R-:W-:-:S05]  /*b790*/  LOP3.LUT R5, R0, R5, RZ, 0xfc, !PT ;  /* 0x0000000500057212 */ /* 0x000fca00078efcff */
[----:B------:R-:W-:Y:S01]  /*b7a0*/  STG.E.U8 desc[UR36][R16.64], R5 ;  /* 0x0000000510007986 */ /* 0x000fe2000c101124 */
[----:B------:R-:W-:Y:S05]  /*b7b0*/  EXIT ;  /* 0x000000000000794d */ /* 0x000fea0003800000 */
.L_x_12471:
        /* <DEDUP_REMOVED lines=12> */
.L_x_12475:
[----:B------:R-:W-:Y:S01]  /*b880*/  IMAD.MOV.U32 R0, RZ, RZ, 0x7f ;  /* 0x0000007fff007424 */ /* 0x000fe200078e00ff */
[----:B------:R-:W-:-:S04]  /*b890*/  ISETP.GT.U32.AND P0, PT, R4, 0x7f800000, PT ;  /* 0x7f8000000400780c */ /* 0x000fc80003f04070 */
[----:B------:R-:W-:-:S09]  /*b8a0*/  SEL R0, R0, 0x7c, P0 ;  /* 0x0000007c00007807 */ /* 0x000fd20000000000 */
.L_x_12476:
[----:B------:R-:W-:Y:S05]  /*b8b0*/  BSYNC B0 ;  /* 0x0000000000007941 */ /* 0x000fea0003800000 */
.L_x_12474:
[----:B------:R-:W-:-:S04]  /*b8c0*/  LOP3.LUT R2, R2, 0x80000000, RZ, 0xc0, !PT ;  /* 0x8000000002027812 */ /* 0x000fc800078ec0ff */
[----:B------:R-:W-:-:S04]  /*b8d0*/  SHF.R.U32.HI R3, RZ, 0x18, R2 ;  /* 0x00000018ff037819 */ /* 0x000fc80000011602 */
[----:B------:R-:W-:-:S05]  /*b8e0*/  LOP3.LUT R3, R0, R3, RZ, 0xfc, !PT ;  /* 0x0000000300037212 */ /* 0x000fca00078efcff */
[----:B------:R-:W-:Y:S01]  /*b8f0*/  STG.E.U8 desc[UR36][R16.64], R3 ;  /* 0x0000000310007986 */ /* 0x000fe2000c101124 */
[----:B------:R-:W-:Y:S05]  /*b900*/  EXIT ;  /* 0x000000000000794d */ /* 0x000fea0003800000 */
.L_x_12470:
[----:B------:R-:W-:-:S05]  /*b910*/  F2FP.BF16.F32.PACK_AB R2, RZ, R2 ;  /* 0x00000002ff02723e */ /* 0x000fca00000010ff */
[----:B------:R-:W-:Y:S01]  /*b920*/  STG.E.U16 desc[UR36][R16.64], R2 ;  /* 0x0000000210007986 */ /* 0x000fe2000c101524 */
[----:B------:R-:W-:Y:S05]  /*b930*/  EXIT ;  /* 0x000000000000794d */ /* 0x000fea0003800000 */
.L_x_12467:
        /* <DEDUP_REMOVED lines=9> */
[----:B0-----:R-:W-:Y:S01]  /*b9d0*/  STG.E.U16 desc[UR36][R16.64], R3 ;  /* 0x0000000310007986 */ /* 0x001fe2000c101524 */
[----:B------:R-:W-:Y:S05]  /*b9e0*/  EXIT ;  /* 0x000000000000794d */ /* 0x000fea0003800000 */
.L_x_12479:
        /* <DEDUP_REMOVED lines=16> */
.L_x_12482:
[----:B------:R-:W-:-:S04]  /*baf0*/  LOP3.LUT R2, R2, 0x80000000, RZ, 0xc0, !PT ;  /* 0x8000000002027812 */ /* 0x000fc800078ec0ff */
[----:B------:R-:W-:-:S04]  /*bb00*/  SHF.R.U32.HI R3, RZ, 0x18, R2 ;  /* 0x00000018ff037819 */ /* 0x000fc80000011602 */
[----:B------:R-:W-:-:S04]  /*bb10*/  LOP3.LUT R0, R0, R3, RZ, 0xfc, !PT ;  /* 0x0000000300007212 */ /* 0x000fc800078efcff */
[----:B------:R-:W-:-:S07]  /*bb20*/  PRMT R8, R0, 0x7610, R8 ;  /* 0x0000761000087816 */ /* 0x000fce0000000008 */
.L_x_12481:
[----:B------:R-:W-:Y:S05]  /*bb30*/  BSYNC B0 ;  /* 0x0000000000007941 */ /* 0x000fea0003800000 */
.L_x_12480:
[----:B------:R-:W-:Y:S01]  /*bb40*/  STG.E.U8 desc[UR36][R16.64], R8 ;  /* 0x0000000810007986 */ /* 0x000fe2000c101124 */
[----:B------:R-:W-:Y:S05]  /*bb50*/  EXIT ;  /* 0x000000000000794d */ /* 0x000fea0003800000 */
.L_x_12478:
        /* <DEDUP_REMOVED lines=16> */
.L_x_12485:
[----:B------:R-:W-:-:S04]  /*bc60*/  LOP3.LUT R2, R2, 0x80000000, RZ, 0xc0, !PT ;  /* 0x8000000002027812 */ /* 0x000fc800078ec0ff */
[----:B------:R-:W-:-:S04]  /*bc70*/  SHF.R.U32.HI R3, RZ, 0x18, R2 ;  /* 0x00000018ff037819 */ /* 0x000fc80000011602 */
[----:B------:R-:W-:-:S04]  /*bc80*/  LOP3.LUT R0, R0, R3, RZ, 0xfc, !PT ;  /* 0x0000000300007212 */ /* 0x000fc800078efcff */
[----:B------:R-:W-:-:S07]  /*bc90*/  PRMT R8, R0, 0x7610, R8 ;  /* 0x0000761000087816 */ /* 0x000fce0000000008 */
.L_x_12484:
[----:B------:R-:W-:Y:S05]  /*bca0*/  BSYNC B0 ;  /* 0x0000000000007941 */ /* 0x000fea0003800000 */
.L_x_12483:
[----:B------:R-:W-:Y:S01]  /*bcb0*/  STG.E.U8 desc[UR36][R16.64], R8 ;  /* 0x0000000810007986 */ /* 0x000fe2000c101124 */
[----:B------:R-:W-:Y:S05]  /*bcc0*/  EXIT ;  /* 0x000000000000794d */ /* 0x000fea0003800000 */
.L_x_12477:
        /* <DEDUP_REMOVED lines=21> */
.L_x_12460:
        /* <DEDUP_REMOVED lines=16> */
.L_x_12488:
[----:B------:R-:W-:Y:S05]  /*bf20*/  EXIT ;  /* 0x000000000000794d */ /* 0x000fea0003800000 */
.L_x_12487:
[----:B------:R-:W0:Y:S02]  /*bf30*/  F2I.FTZ.U64.TRUNC R2, -R0 ;  /* 0x8000000000027311 */ /* 0x000e24000021d800 */
[----:B0-----:R-:W-:Y:S01]  /*bf40*/  STG.E.64 desc[UR36][R16.64], R2 ;  /* 0x0000000210007986 */ /* 0x001fe2000c101b24 */
[----:B------:R-:W-:Y:S05]  /*bf50*/  EXIT ;  /* 0x000000000000794d */ /* 0x000fea0003800000 */
.L_x_12486:
[----:B------:R-:W0:Y:S02]  /*bf60*/  F2I.FTZ.U32.TRUNC.NTZ R3, -R0 ;  /* 0x8000000000037305 */ /* 0x000e24000021f000 */
[----:B0-----:R-:W-:Y:S01]  /*bf70*/  STG.E desc[UR36][R16.64], R3 ;  /* 0x0000000310007986 */ /* 0x001fe2000c101924 */
[----:B------:R-:W-:Y:S05]  /*bf80*/  EXIT ;  /* 0x000000000000794d */ /* 0x000fea0003800000 */
.L_x_12489:
        /* <DEDUP_REMOVED lines=15> */
.L_x_23575:


//--------------------- .text._ZN2at6native27unrolled_elementwise_kernelIZZZNS0_15neg_kernel_cudaERNS_18TensorIteratorBaseEENKUlvE0_clEvENKUlvE5_clEvEUlfE_St5arrayIPcLm2EELi4E23TrivialOffsetCalculatorILi1EjESB_NS0_6memory12LoadWithCastILi1EEENSC_13StoreWithCastILi1EEEEEviT_T0_T2_T3_T4_T5_ --------------------------
	.section	.text._ZN2at6native27unrolled_elementwise_kernelIZZZNS0_15neg_kernel_cudaERNS_18TensorIteratorBaseEENKUlvE0_clEvENKUlvE5_clEvEUlfE_St5arrayIPcLm2EELi4E23TrivialOffsetCalculatorILi1EjESB_NS0_6memory12LoadWithCastILi1EEENSC_13StoreWithCastILi1EEEEEviT_T0_T2_T3_T4_T5_,"ax",@progbits
	.align	128
        .global         _ZN2at6native27unrolled_elementwise_kernelIZZZNS0_15neg_kernel_cudaERNS_18TensorIteratorBaseEENKUlvE0_clEvENKUlvE5_clEvEUlfE_St5arrayIPcLm2EELi4E23TrivialOffsetCalculatorILi1EjESB_NS0_6memory12LoadWithCastILi1EEENSC_13StoreWithCastILi1EEEEEviT_T0_T2_T3_T4_T5_
        .type           _ZN2at6native27unrolled_elementwise_kernelIZZZNS0_15neg_kernel_cudaERNS_18TensorIteratorBaseEENKUlvE0_clEvENKUlvE5_clEvEUlfE_St5arrayIPcLm2EELi4E23TrivialOffsetCalculatorILi1EjESB_NS0_6memory12LoadWithCastILi1EEENSC_13StoreWithCastILi1EEEEEviT_T0_T2_T3_T4_T5_,@function
        .size           _ZN2at6native27unrolled_elementwise_kernelIZZZNS0_15neg_kernel_cudaERNS_18TensorIteratorBaseEENKUlvE0_clEvENKUlvE5_clEvEUlfE_St5arrayIPcLm2EELi4E23TrivialOffsetCalculatorILi1EjESB_NS0_6memory12LoadWithCastILi1EEENSC_13StoreWithCastILi1EEEEEviT_T0_T2_T3_T4_T5_,(.L_x_23576 - _ZN2at6native27unrolled_elementwise_kernelIZZZNS0_15neg_kernel_cudaERNS_18TensorIteratorBaseEENKUlvE0_clEvENKUlvE5_clEvEUlfE_St5arrayIPcLm2EELi4E23TrivialOffsetCalculatorILi1EjESB_NS0_6memory12LoadWithCastILi1EEENSC_13StoreWithCastILi1EEEEEviT_T0_T2_T3_T4_T5_)
        .other          _ZN2at6native27unrolled_elementwise_kernelIZZZNS0_15neg_kernel_cudaERNS_18TensorIteratorBaseEENKUlvE0_clEvENKUlvE5_clEvEUlfE_St5arrayIPcLm2EELi4E23TrivialOffsetCalculatorILi1EjESB_NS0_6memory12LoadWithCastILi1EEENSC_13StoreWithCastILi1EEEEEviT_T0_T2_T3_T4_T5_,@"STO_CUDA_ENTRY STV_DEFAULT"
_ZN2at6native27unrolled_elementwise_kernelIZZZNS0_15neg_kernel_cudaERNS_18TensorIteratorBaseEENKUlvE0_clEvENKUlvE5_clEvEUlfE_St5arrayIPcLm2EELi4E23TrivialOffsetCalculatorILi1EjESB_NS0_6memory12LoadWithCastILi1EEENSC_13StoreWithCastILi1EEEEEviT_T0_T2_T3_T4_T5_:
.text._ZN2at6native27unrolled_elementwise_kernelIZZZNS0_15neg_kernel_cudaERNS_18TensorIteratorBaseEENKUlvE0_clEvENKUlvE5_clEvEUlfE_St5arrayIPcLm2EELi4E23TrivialOffsetCalculatorILi1EjESB_NS0_6memory12LoadWithCastILi1EEENSC_13StoreWithCastILi1EEEEEviT_T0_T2_T3_T4_T5_:
        /* <DEDUP_REMOVED lines=33> */
.L_x_12496:
[----:B------:R-:W2:Y:S02]  /*0210*/  LDG.E.U8 R4, desc[UR36][R4.64] ;  /* 0x0000002404047981 */ /* 0x000ea4000c1e1100 */
[----:B--2---:R-:W-:Y:S01]  /*0220*/  I2FP.F32.U32 R26, R4 ;  /* 0x00000004001a7245 */ /* 0x004fe20000201000 */
[----:B------:R-:W-:Y:S06]  /*0230*/  BRA `(.L_x_12498) ;  /* 0x0000000c00307947 */ /* 0x000fec0003800000 */
.L_x_12495:
        /* <DEDUP_REMOVED lines=9> */
.L_x_12500:
[----:B------:R-:W2:Y:S02]  /*02d0*/  LDG.E R4, desc[UR36][R4.64] ;  /* 0x0000002404047981 */ /* 0x000ea4000c1e1900 */
[----:B--2---:R-:W-:Y:S01]  /*02e0*/  I2FP.F32.S32 R26, R4 ;  /* 0x00000004001a7245 */ /* 0x004fe20000201400 */
[----:B------:R-:W-:Y:S06]  /*02f0*/  BRA `(.L_x_12498) ;  /* 0x0000000c00007947 */ /* 0x000fec0003800000 */
.L_x_12499:
[----:B------:R-:W2:Y:S02]  /*0300*/  LDG.E.U16 R4, desc[UR36][R4.64] ;  /* 0x0000002404047981 */ /* 0x000ea4000c1e1500 */
[----:B--2---:R2:W3:Y:S01]  /*0310*/  I2F.S16 R26, R4 ;  /* 0x00000004001a7306 */ /* 0x0044e20000101400 */
[----:B------:R-:W-:Y:S05]  /*0320*/  BRA `(.L_x_12498) ;  /* 0x0000000800f47947 */ /* 0x000fea0003800000 */
.L_x_12494:
        /* <DEDUP_REMOVED lines=8> */
.L_x_12502:
[----:B------:R-:W2:Y:S02]  /*03b0*/  LDG.E.U16 R4, desc[UR36][R4.64] ;  /* 0x0000002404047981 */ /* 0x000ea4000c1e1500 */
[----:B--2---:R-:W-:Y:S01]  /*03c0*/  HADD2.F32 R26, -RZ, R4.H0_H0 ;  /* 0x20000004ff1a7230 */ /* 0x004fe20000004100 */
[----:B------:R-:W-:Y:S06]  /*03d0*/  BRA `(.L_x_12498) ;  /* 0x0000000800c87947 */ /* 0x000fec0003800000 */
.L_x_12501:
        /* <DEDUP_REMOVED lines=8> */
.L_x_12504:
[----:B------:R-:W2:Y:S02]  /*0460*/  LDG.E.U16 R4, desc[UR36][R4.64] ;  /* 0x0000002404047981 */ /* 0x000ea4000c1e1500 */
[----:B--2---:R-:W-:Y:S01]  /*0470*/  HADD2.F32 R26, -RZ, R4.H0_H0 ;  /* 0x20000004ff1a7230 */ /* 0x004fe20000004100 */
[----:B------:R-:W-:Y:S06]  /*0480*/  BRA `(.L_x_12498) ;  /* 0x00000008009c7947 */ /* 0x000fec0003800000 */
.L_x_12503:
[----:B------:R-:W2:Y:S01]  /*0490*/  LDG.E.64 R4, desc[UR36][R4.64] ;  /* 0x0000002404047981 */ /* 0x000ea2000c1e1b00 */
[----:B------:R-:W-:Y:S01]  /*04a0*/  UMOV UR4, 0xf0000000 ;  /* 0xf000000000047882 */ /* 0x000fe20000000000 */
[----:B------:R-:W-:Y:S01]  /*04b0*/  UMOV UR5, 0x380fffff ;  /* 0x380fffff00057882 */ /* 0x000fe20000000000 */
[----:B--2---:R-:W0:Y:S01]  /*04c0*/  F2F.F32.F64 R26, R4 ;  /* 0x00000004001a7310 */ /* 0x004e220000301000 */
[----:B------:R-:W-:-:S14]  /*04d0*/  DSETP.GEU.AND P0, PT, |R4|, UR4, PT ;  /* 0x0000000404007e2a */ /* 0x000fdc000bf0e200 */
[----:B0-----:R-:W-:Y:S01]  /*04e0*/  @!P0 FMUL R26, R26, 1.175494350822287508e-38 ;  /* 0x008000001a1a8820 */ /* 0x001fe20000400000 */
[----:B------:R-:W-:Y:S06]  /*04f0*/  BRA `(.L_x_12498) ;  /* 0x0000000800807947 */ /* 0x000fec0003800000 */
.L_x_12493:
        /* <DEDUP_REMOVED lines=12> */
.L_x_12507:
[----:B------:R-:W2:Y:S01]  /*05c0*/  LDG.E.64 R4, desc[UR36][R4.64] ;  /* 0x0000002404047981 */ /* 0x000ea2000c1e1b00 */
[----:B------:R-:W-:Y:S01]  /*05d0*/  UMOV UR4, 0xf0000000 ;  /* 0xf000000000047882 */ /* 0x000fe20000000000 */
[----:B------:R-:W-:Y:S01]  /*05e0*/  UMOV UR5, 0x380fffff ;  /* 0x380fffff00057882 */ /* 0x000fe20000000000 */
[----:B--2---:R-:W0:Y:S01]  /*05f0*/  F2F.F32.F64 R26, R4 ;  /* 0x00000004001a7310 */ /* 0x004e220000301000 */
[----:B------:R-:W-:-:S14]  /*0600*/  DSETP.GEU.AND P0, PT, |R4|, UR4, PT ;  /* 0x0000000404007e2a */ /* 0x000fdc000bf0e200 */
[----:B0-----:R-:W-:Y:S01]  /*0610*/  @!P0 FMUL R26, R26, 1.175494350822287508e-38 ;  /* 0x008000001a1a8820 */ /* 0x001fe20000400000 */
[----:B------:R-:W-:Y:S06]  /*0620*/  BRA `(.L_x_12498) ;  /* 0x0000000800347947 */ /* 0x000fec0003800000 */
.L_x_12506:
        /* <DEDUP_REMOVED lines=26> */
.L_x_12509:
        /* <DEDUP_REMOVED lines=14> */
.L_x_12508:
[----:B------:R-:W2:Y:S02]  /*08b0*/  LDG.E.U16 R4, desc[UR36][R4.64] ;  /* 0x0000002404047981 */ /* 0x000ea4000c1e1500 */
[----:B--2---:R-:W-:Y:S01]  /*08c0*/  IMAD.U32 R26, R4, 0x10000, RZ ;  /* 0x00010000041a7824 */ /* 0x004fe200078e00ff */
[----:B------:R-:W-:Y:S06]  /*08d0*/  BRA `(.L_x_12498) ;  /* 0x0000000400887947 */ /* 0x000fec0003800000 */
.L_x_12505:
        /* <DEDUP_REMOVED lines=11> */
.L_x_12512:
        /* <DEDUP_REMOVED lines=20> */
.L_x_12514:
[----:B------:R-:W-:Y:S05]  /*0ad0*/  BSYNC B0 ;  /* 0x0000000000007941 */ /* 0x000fea0003800000 */
.L_x_12513:
[----:B------:R-:W-:Y:S01]  /*0ae0*/  IMAD.SHL.U32 R3, R3, 0x100000, RZ ;  /* 0x0010000003037824 */ /* 0x000fe200078e00ff */
[----:B------:R-:W-:-:S04]  /*0af0*/  LEA R5, R0, 0x3b800000, 0x17 ;  /* 0x3b80000000057811 */ /* 0x000fc800078eb8ff */
[----:B------:R-:W-:Y:S01]  /*0b00*/  LOP3.LUT R26, R5, R3, R26, 0xfe, !PT ;  /* 0x00000003051a7212 */ /* 0x000fe200078efe1a */
[----:B------:R-:W-:Y:S06]  /*0b10*/  BRA `(.L_x_12498) ;  /* 0x0000000000f87947 */ /* 0x000fec0003800000 */
.L_x_12511:
        /* <DEDUP_REMOVED lines=20> */
.L_x_12516:
[----:B------:R-:W-:Y:S05]  /*0c60*/  BSYNC B0 ;  /* 0x0000000000007941 */ /* 0x000fea0003800000 */
.L_x_12515:
[----:B------:R-:W-:Y:S01]  /*0c70*/  IMAD.SHL.U32 R3, R3, 0x200000, RZ ;  /* 0x0020000003037824 */ /* 0x000fe200078e00ff */
[----:B------:R-:W-:-:S04]  /*0c80*/  LEA R5, R0, 0x37800000, 0x17 ;  /* 0x3780000000057811 */ /* 0x000fc800078eb8ff */
[----:B------:R-:W-:Y:S01]  /*0c90*/  LOP3.LUT R26, R5, R3, R26, 0xfe, !PT ;  /* 0x00000003051a7212 */ /* 0x000fe200078efe1a */
[----:B------:R-:W-:Y:S06]  /*0ca0*/  BRA `(.L_x_12498) ;  /* 0x0000000000947947 */ /* 0x000fec0003800000 */
.L_x_12510:
        /* <DEDUP_REMOVED lines=14> */
.L_x_12497:
        /* <DEDUP_REMOVED lines=16> */
.L_x_12519:
[----:B------:R-:W-:Y:S01]  /*0e90*/  IMAD.MOV.U32 R26, RZ, RZ, RZ ;  /* 0x000000ffff1a7224 */ /* 0x000fe200078e00ff */
[----:B------:R-:W-:Y:S06]  /*0ea0*/  BRA `(.L_x_12498) ;  /* 0x0000000000147947 */ /* 0x000fec0003800000 */
.L_x_12518:
[----:B------:R-:W2:Y:S02]  /*0eb0*/  LDG.E.64 R26, desc[UR36][R4.64] ;  /* 0x00000024041a7981 */ /* 0x000ea4000c1e1b00 */
[----:B--2---:R0:W1:Y:S01]  /*0ec0*/  I2F.U64 R26, R26 ;  /* 0x0000001a001a7312 */ /* 0x0040620000301000 */
[----:B------:R-:W-:Y:S05]  /*0ed0*/  BRA `(.L_x_12498) ;  /* 0x0000000000087947 */ /* 0x000fea0003800000 */
.L_x_12517:
[----:B------:R-:W2:Y:S02]  /*0ee0*/  LDG.E R4, desc[UR36][R4.64] ;  /* 0x0000002404047981 */ /* 0x000ea4000c1e1900 */
[----:B--2---:R-:W-:-:S07]  /*0ef0*/  I2FP.F32.U32 R26, R4 ;  /* 0x00000004001a7245 */ /* 0x004fce0000201000 */
.L_x_12498:
[----:B------:R-:W-:Y:S05]  /*0f00*/  BSYNC B6 ;  /* 0x0000000000067941 */ /* 0x000fea0003800000 */
.L_x_12492:
[----:B------:R-:W2:Y:S02]  /*0f10*/  S2R R17, SR_TID.X ;  /* 0x0000000000117919 */ /* 0x000ea40000002100 */
[----:B--2---:R-:W-:-:S07]  /*0f20*/  VIADD R17, R17, 0x80 ;  /* 0x0000008011117836 */ /* 0x004fce0000000000 */
.L_x_12491:
[----:B------:R-:W-:Y:S05]  /*0f30*/  BSYNC B7 ;  /* 0x0000000000077941 */ /* 0x000fea0003800000 */
.L_x_12490:
        /* <DEDUP_REMOVED lines=25> */
.L_x_12526:
[----:B------:R-:W2:Y:S02]  /*10d0*/  LDG.E.U8 R4, desc[UR36][R4.64] ;  /* 0x0000002404047981 */ /* 0x000ea4000c1e1100 */
[----:B--2---:R-:W-:Y:S01]  /*10e0*/  I2FP.F32.U32 R23, R4 ;  /* 0x0000000400177245 */ /* 0x004fe20000201000 */
[----:B------:R-:W-:Y:S06]  /*10f0*/  BRA `(.L_x_12528) ;  /* 0x0000000c002c7947 */ /* 0x000fec0003800000 */
.L_x_12525:
        /* <DEDUP_REMOVED lines=9> */
.L_x_12530:
[----:B------:R-:W2:Y:S02]  /*1190*/  LDG.E R4, desc[UR36][R4.64] ;  /* 0x0000002404047981 */ /* 0x000ea4000c1e1900 */
[----:B--2---:R-:W-:Y:S01]  /*11a0*/  I2FP.F32.S32 R23, R4 ;  /* 0x0000000400177245 */ /* 0x004fe20000201400 */
[----:B------:R-:W-:Y:S06]  /*11b0*/  BRA `(.L_x_12528) ;  /* 0x0000000800fc7947 */ /* 0x000fec0003800000 */
.L_x_12529:
[----:B------:R-:W2:Y:S02]  /*11c0*/  LDG.E.U16 R4, desc[UR36][R4.64] ;  /* 0x0000002404047981 */ /* 0x000ea4000c1e1500 */
[----:B--2---:R0:W2:Y:S01]  /*11d0*/  I2F.S16 R23, R4 ;  /* 0x0000000400177306 */ /* 0x0040a20000101400 */
[----:B------:R-:W-:Y:S05]  /*11e0*/  BRA `(.L_x_12528) ;  /* 0x0000000800f07947 */ /* 0x000fea0003800000 */
.L_x_12524:
        /* <DEDUP_REMOVED lines=8> */
.L_x_12532:
[----:B------:R-:W2:Y:S02]  /*1270*/  LDG.E.U16 R4, desc[UR36][R4.64] ;  /* 0x0000002404047981 */ /* 0x000ea4000c1e1500 */
[----:B--2---:R-:W-:Y:S01]  /*1280*/  HADD2.F32 R23, -RZ, R4.H0_H0 ;  /* 0x20000004ff177230 */ /* 0x004fe20000004100 */
[----:B------:R-:W-:Y:S06]  /*1290*/  BRA `(.L_x_12528) ;  /* 0x0000000800c47947 */ /* 0x000fec0003800000 */
.L_x_12531:
        /* <DEDUP_REMOVED lines=8> */
.L_x_12534:
[----:B------:R-:W2:Y:S02]  /*1320*/  LDG.E.U16 R4, desc[UR36][R4.64] ;  /* 0x0000002404047981 */ /* 0x000ea4000c1e1500 */
[----:B--2---:R-:W-:Y:S01]  /*1330*/  HADD2.F32 R23, -RZ, R4.H0_H0 ;  /* 0x20000004ff177230 */ /* 0x004fe20000004100 */
[----:B------:R-:W-:Y:S06]  /*1340*/  BRA `(.L_x_12528) ;  /* 0x0000000800987947 */ /* 0x000fec0003800000 */
.L_x_12533:
[----:B------:R-:W2:Y:S01]  /*1350*/  LDG.E.64 R4, desc[UR36][R4.64] ;  /* 0x0000002404047981 */ /* 0x000ea2000c1e1b00 */
[----:B------:R-:W-:Y:S01]  /*1360*/  UMOV UR4, 0xf0000000 ;  /* 0xf000000000047882 */ /* 0x000fe20000000000 */
[----:B------:R-:W-:Y:S01]  /*1370*/  UMOV UR5, 0x380fffff ;  /* 0x380fffff00057882 */ /* 0x000fe20000000000 */
[----:B--2---:R-:W0:Y:S01]  /*1380*/  F2F.F32.F64 R23, R4 ;  /* 0x0000000400177310 */ /* 0x004e220000301000 */
[----:B------:R-:W-:-:S14]  /*1390*/  DSETP.GEU.AND P0, PT, |R4|, UR4, PT ;  /* 0x0000000404007e2a */ /* 0x000fdc000bf0e200 */
[----:B0-----:R-:W-:Y:S01]  /*13a0*/  @!P0 FMUL R23, R23, 1.175494350822287508e-38 ;  /* 0x0080000017178820 */ /* 0x001fe20000400000 */
[----:B------:R-:W-:Y:S06]  /*13b0*/  BRA `(.L_x_12528) ;  /* 0x00000008007c7947 */ /* 0x000fec0003800000 */
.L_x_12523:
        /* <DEDUP_REMOVED lines=12> */
.L_x_12537:
[----:B------:R-:W2:Y:S01]  /*1480*/  LDG.E.64 R4, desc[UR36][R4.64] ;  /* 0x0000002404047981 */ /* 0x000ea2000c1e1b00 */
[----:B------:R-:W-:Y:S01]  /*1490*/  UMOV UR4, 0xf0000000 ;  /* 0xf000000000047882 */ /* 0x000fe20000000000 */
[----:B------:R-:W-:Y:S01]  /*14a0*/  UMOV UR5, 0x380fffff ;  /* 0x380fffff00057882 */ /* 0x000fe20000000000 */
[----:B--2---:R-:W0:Y:S01]  /*14b0*/  F2F.F32.F64 R23, R4 ;  /* 0x0000000400177310 */ /* 0x004e220000301000 */
[----:B------:R-:W-:-:S14]  /*14c0*/  DSETP.GEU.AND P0, PT, |R4|, UR4, PT ;  /* 0x0000000404007e2a */ /* 0x000fdc000bf0e200 */
[----:B0-----:R-:W-:Y:S01]  /*14d0*/  @!P0 FMUL R23, R23, 1.175494350822287508e-38 ;  /* 0x0080000017178820 */ /* 0x001fe20000400000 */
[----:B------:R-:W-:Y:S06]  /*14e0*/  BRA `(.L_x_12528) ;  /* 0x0000000800307947 */ /* 0x000fec0003800000 */
.L_x_12536:
        /* <DEDUP_REMOVED lines=26> */
.L_x_12539:
        /* <DEDUP_REMOVED lines=13> */
.L_x_12538:
[----:B------:R-:W2:Y:S02]  /*1760*/  LDG.E.U16 R4, desc[UR36][R4.64] ;  /* 0x0000002404047981 */ /* 0x000ea4000c1e1500 */
[----:B--2---:R-:W-:Y:S01]  /*1770*/  IMAD.U32 R23, R4, 0x10000, RZ ;  /* 0x0001000004177824 */ /* 0x004fe200078e00ff */
[----:B------:R-:W-:Y:S06]  /*1780*/  BRA `(.L_x_12528) ;  /* 0x0000000400887947 */ /* 0x000fec0003800000 */
.L_x_12535:
        /* <DEDUP_REMOVED lines=11> */
.L_x_12542:
        /* <DEDUP_REMOVED lines=20> */
.L_x_12544:
[----:B------:R-:W-:Y:S05]  /*1980*/  BSYNC B0 ;  /* 0x0000000000007941 */ /* 0x000fea0003800000 */
.L_x_12543:
[----:B------:R-:W-:Y:S01]  /*1990*/  IMAD.SHL.U32 R3, R3, 0x100000, RZ ;  /* 0x0010000003037824 */ /* 0x000fe200078e00ff */
[----:B------:R-:W-:-:S04]  /*19a0*/  LEA R0, R0, 0x3b800000, 0x17 ;  /* 0x3b80000000007811 */ /* 0x000fc800078eb8ff */
[----:B------:R-:W-:Y:S01]  /*19b0*/  LOP3.LUT R23, R0, R3, R23, 0xfe, !PT ;  /* 0x0000000300177212 */ /* 0x000fe200078efe17 */
[----:B------:R-:W-:Y:S06]  /*19c0*/  BRA `(.L_x_12528) ;  /* 0x0000000000f87947 */ /* 0x000fec0003800000 */
.L_x_12541:
        /* <DEDUP_REMOVED lines=20> */
.L_x_12546:
[----:B------:R-:W-:Y:S05]  /*1b10*/  BSYNC B0 ;  /* 0x0000000000007941 */ /* 0x000fea0003800000 */
.L_x_12545:
[----:B------:R-:W-:Y:S01]  /*1b20*/  IMAD.SHL.U32 R3, R3, 0x200000, RZ ;  /* 0x0020000003037824 */ /* 0x000fe200078e00ff */
[----:B------:R-:W-:-:S04]  /*1b30*/  LEA R0, R0, 0x37800000, 0x17 ;  /* 0x3780000000007811 */ /* 0x000fc800078eb8ff */
[----:B------:R-:W-:Y:S01]  /*1b40*/  LOP3.LUT R23, R0, R3, R23, 0xfe, !PT ;  /* 0x0000000300177212 */ /* 0x000fe200078efe17 */
[----:B------:R-:W-:Y:S06]  /*1b50*/  BRA `(.L_x_12528) ;  /* 0x0000000000947947 */ /* 0x000fec0003800000 */
.L_x_12540:
        /* <DEDUP_REMOVED lines=14> */
.L_x_12527:
        /* <DEDUP_REMOVED lines=16> */
.L_x_12549:
[----:B------:R-:W-:Y:S01]  /*1d40*/  IMAD.MOV.U32 R23, RZ, RZ, RZ ;  /* 0x000000ffff177224 */ /* 0x000fe200078e00ff */
[----:B------:R-:W-:Y:S06]  /*1d50*/  BRA `(.L_x_12528) ;  /* 0x0000000000147947 */ /* 0x000fec0003800000 */
.L_x_12548:
[----:B------:R-:W2:Y:S02]  /*1d60*/  LDG.E.64 R4, desc[UR36][R4.64] ;  /* 0x0000002404047981 */ /* 0x000ea4000c1e1b00 */
[----:B--2---:R0:W2:Y:S01]  /*1d70*/  I2F.U64 R23, R4 ;  /* 0x0000000400177312 */ /* 0x0040a20000301000 */
[----:B------:R-:W-:Y:S05]  /*1d80*/  BRA `(.L_x_12528) ;  /* 0x0000000000087947 */ /* 0x000fea0003800000 */
.L_x_12547:
[----:B------:R-:W2:Y:S02]  /*1d90*/  LDG.E R4, desc[UR36][R4.64] ;  /* 0x0000002404047981 */ /* 0x000ea4000c1e1900 */
[----:B--2---:R-:W-:-:S07]  /*1da0*/  I2FP.F32.U32 R23, R4 ;  /* 0x0000000400177245 */ /* 0x004fce0000201000 */
.L_x_12528:
[----:B------:R-:W-:Y:S05]  /*1db0*/  BSYNC B6 ;  /* 0x0000000000067941 */ /* 0x000fea0003800000 */
.L_x_12522:
[----:B------:R-:W-:-:S07]  /*1dc0*/  VIADD R17, R17, 0x80 ;  /* 0x0000008011117836 */ /* 0x000fce0000000000 */
.L_x_12521:
[----:B------:R-:W-:Y:S05]  /*1dd0*/  BSYNC B7 ;  /* 0x0000000000077941 */ /* 0x000fea0003800000 */
.L_x_12520:
        /* <DEDUP_REMOVED lines=27> */
.L_x_12556:
[----:B------:R-:W2:Y:S02]  /*1f90*/  LDG.E.U8 R4, desc[UR36][R4.64] ;  /* 0x0000002404047981 */ /* 0x000ea4000c1e1100 */
[----:B--2---:R-:W-:Y:S01]  /*1fa0*/  I2FP.F32.U32 R19, R4 ;  /* 0x0000000400137245 */ /* 0x004fe20000201000 */
[----:B------:R-:W-:Y:S06]  /*1fb0*/  BRA `(.L_x_12558) ;  /* 0x0000000c002c7947 */ /* 0x000fec0003800000 */
.L_x_12555:
        /* <DEDUP_REMOVED lines=9> */
.L_x_12560:
[----:B------:R-:W2:Y:S02]  /*2050*/  LDG.E R4, desc[UR36][R4.64] ;  /* 0x0000002404047981 */ /* 0x000ea4000c1e1900 */
[----:B--2---:R-:W-:Y:S01]  /*2060*/  I2FP.F32.S32 R19, R4 ;  /* 0x0000000400137245 */ /* 0x004fe20000201400 */
[----:B------:R-:W-:Y:S06]  /*2070*/  BRA `(.L_x_12558) ;  /* 0x0000000800fc7947 */ /* 0x000fec0003800000 */
.L_x_12559:
[----:B------:R-:W2:Y:S02]  /*2080*/  LDG.E.U16 R4, desc[UR36][R4.64] ;  /* 0x0000002404047981 */ /* 0x000ea4000c1e1500 */
[----:B--2---:R4:W0:Y:S01]  /*2090*/  I2F.S16 R19, R4 ;  /* 0x0000000400137306 */ /* 0x0048220000101400 */
[----:B------:R-:W-:Y:S05]  /*20a0*/  BRA `(.L_x_12558) ;  /* 0x0000000800f07947 */ /* 0x000fea0003800000 */
.L_x_12554:
        /* <DEDUP_REMOVED lines=8> */
.L_x_12562:
[----:B------:R-:W2:Y:S02]  /*2130*/  LDG.E.U16 R4, desc[UR36][R4.64] ;  /* 0x0000002404047981 */ /* 0x000ea4000c1e1500 */
[----:B--2---:R-:W-:Y:S01]  /*2140*/  HADD2.F32 R19, -RZ, R4.H0_H0 ;  /* 0x20000004ff137230 */ /* 0x004fe20000004100 */
[----:B------:R-:W-:Y:S06]  /*2150*/  BRA `(.L_x_12558) ;  /* 0x0000000800c47947 */ /* 0x000fec0003800000 */
.L_x_12561:
        /* <DEDUP_REMOVED lines=8> */
.L_x_12564:
[----:B------:R-:W2:Y:S02]  /*21e0*/  LDG.E.U16 R4, desc[UR36][R4.64] ;  /* 0x0000002404047981 */ /* 0x000ea4000c1e1500 */
[----:B--2---:R-:W-:Y:S01]  /*21f0*/  HADD2.F32 R19, -RZ, R4.H0_H0 ;  /* 0x20000004ff137230 */ /* 0x004fe20000004100 */
[----:B------:R-:W-:Y:S06]  /*2200*/  BRA `(.L_x_12558) ;  /* 0x0000000800987947 */ /* 0x000fec0003800000 */
.L_x_12563:
[----:B------:R-:W2:Y:S01]  /*2210*/  LDG.E.64 R4, desc[UR36][R4.64] ;  /* 0x0000002404047981 */ /* 0x000ea2000c1e1b00 */
[----:B------:R-:W-:Y:S01]  /*2220*/  UMOV UR4, 0xf0000000 ;  /* 0xf000000000047882 */ /* 0x000fe20000000000 */
[----:B------:R-:W-:Y:S01]  /*2230*/  UMOV UR5, 0x380fffff ;  /* 0x380fffff00057882 */ /* 0x000fe20000000000 */
[----:B--2---:R-:W0:Y:S01]  /*2240*/  F2F.F32.F64 R19, R4 ;  /* 0x0000000400137310 */ /* 0x004e220000301000 */
[----:B------:R-:W-:-:S14]  /*2250*/  DSETP.GEU.AND P0, PT, |R4|, UR4, PT ;  /* 0x0000000404007e2a */ /* 0x000fdc000bf0e200 */
[----:B0-----:R-:W-:Y:S01]  /*2260*/  @!P0 FMUL R19, R19, 1.175494350822287508e-38 ;  /* 0x0080000013138820 */ /* 0x001fe20000400000 */
[----:B------:R-:W-:Y:S06]  /*2270*/  BRA `(.L_x_12558) ;  /* 0x00000008007c7947 */ /* 0x000fec0003800000 */
.L_x_12553:
        /* <DEDUP_REMOVED lines=12> */
.L_x_12567:
[----:B------:R-:W2:Y:S01]  /*2340*/  LDG.E.64 R4, desc[UR36][R4.64] ;  /* 0x0000002404047981 */ /* 0x000ea2000c1e1b00 */
[----:B------:R-:W-:Y:S01]  /*2350*/  UMOV UR4, 0xf0000000 ;  /* 0xf000000000047882 */ /* 0x000fe20000000000 */
[----:B------:R-:W-:Y:S01]  /*2360*/  UMOV UR5, 0x380fffff ;  /* 0x380fffff00057882 */ /* 0x000fe20000000000 */
[----:B--2---:R-:W0:Y:S01]  /*2370*/  F2F.F32.F64 R19, R4 ;  /* 0x0000000400137310 */ /* 0x004e220000301000 */
[----:B------:R-:W-:-:S14]  /*2380*/  DSETP.GEU.AND P0, PT, |R4|, UR4, PT ;  /* 0x0000000404007e2a */ /* 0x000fdc000bf0e200 */
[----:B0-----:R-:W-:Y:S01]  /*2390*/  @!P0 FMUL R19, R19, 1.175494350822287508e-38 ;  /* 0x0080000013138820 */ /* 0x001fe20000400000 */
[----:B------:R-:W-:Y:S06]  /*23a0*/  BRA `(.L_x_12558) ;  /* 0x0000000800307947 */ /* 0x000fec0003800000 */
.L_x_12566:
        /* <DEDUP_REMOVED lines=26> */
.L_x_12569:
        /* <DEDUP_REMOVED lines=13> */
.L_x_12568:
[----:B------:R-:W2:Y:S02]  /*2620*/  LDG.E.U16 R4, desc[UR36][R4.64] ;  /* 0x0000002404047981 */ /* 0x000ea4000c1e1500 */
[----:B--2---:R-:W-:Y:S01]  /*2630*/  IMAD.U32 R19, R4, 0x10000, RZ ;  /* 0x0001000004137824 */ /* 0x004fe200078e00ff */
[----:B------:R-:W-:Y:S06]  /*2640*/  BRA `(.L_x_12558) ;  /* 0x0000000400887947 */ /* 0x000fec0003800000 */
.L_x_12565:
        /* <DEDUP_REMOVED lines=11> */
.L_x_12572:
        /* <DEDUP_REMOVED lines=20> */
.L_x_12574:
[----:B------:R-:W-:Y:S05]  /*2840*/  BSYNC B0 ;  /* 0x0000000000007941 */ /* 0x000fea0003800000 */
.L_x_12573:
[----:B------:R-:W-:Y:S01]  /*2850*/  IMAD.SHL.U32 R3, R3, 0x100000, RZ ;  /* 0x0010000003037824 */ /* 0x000fe200078e00ff */
[----:B------:R-:W-:-:S04]  /*2860*/  LEA R0, R0, 0x3b800000, 0x17 ;  /* 0x3b80000000007811 */ /* 0x000fc800078eb8ff */
[----:B------:R-:W-:Y:S01]  /*2870*/  LOP3.LUT R19, R0, R3, R19, 0xfe, !PT ;  /* 0x0000000300137212 */ /* 0x000fe200078efe13 */
[----:B------:R-:W-:Y:S06]  /*2880*/  BRA `(.L_x_12558) ;  /* 0x0000000000f87947 */ /* 0x000fec0003800000 */
.L_x_12571:
        /* <DEDUP_REMOVED lines=20> */
.L_x_12576:
[----:B------:R-:W-:Y:S05]  /*29d0*/  BSYNC B0 ;  /* 0x0000000000007941 */ /* 0x000fea0003800000 */
.L_x_12575:
[----:B------:R-:W-:Y:S01]  /*29e0*/  IMAD.SHL.U32 R3, R3, 0x200000, RZ ;  /* 0x0020000003037824 */ /* 0x000fe200078e00ff */
[----:B------:R-:W-:-:S04]  /*29f0*/  LEA R0, R0, 0x37800000, 0x17 ;  /* 0x3780000000007811 */ /* 0x000fc800078eb8ff */
[----:B------:R-:W-:Y:S01]  /*2a00*/  LOP3.LUT R19, R0, R3, R19, 0xfe, !PT ;  /* 0x0000000300137212 */ /* 0x000fe200078efe13 */
[----:B------:R-:W-:Y:S06]  /*2a10*/  BRA `(.L_x_12558) ;  /* 0x0000000000947947 */ /* 0x000fec0003800000 */
.L_x_12570:
        /* <DEDUP_REMOVED lines=14> */
.L_x_12557:
        /* <DEDUP_REMOVED lines=16> */
.L_x_12579:
[----:B------:R-:W-:Y:S01]  /*2c00*/  IMAD.MOV.U32 R19, RZ, RZ, RZ ;  /* 0x000000ffff137224 */ /* 0x000fe200078e00ff */
[----:B------:R-:W-:Y:S06]  /*2c10*/  BRA `(.L_x_12558) ;  /* 0x0000000000147947 */ /* 0x000fec0003800000 */
.L_x_12578:
[----:B------:R-:W2:Y:S02]  /*2c20*/  LDG.E.64 R4, desc[UR36][R4.64] ;  /* 0x0000002404047981 */ /* 0x000ea4000c1e1b00 */
[----:B--2---:R0:W2:Y:S01]  /*2c30*/  I2F.U64 R19, R4 ;  /* 0x0000000400137312 */ /* 0x0040a20000301000 */
[----:B------:R-:W-:Y:S05]  /*2c40*/  BRA `(.L_x_12558) ;  /* 0x0000000000087947 */ /* 0x000fea0003800000 */
.L_x_12577:
[----:B------:R-:W2:Y:S02]  /*2c50*/  LDG.E R4, desc[UR36][R4.64] ;  /* 0x0000002404047981 */ /* 0x000ea4000c1e1900 */
[----:B--2---:R-:W-:-:S07]  /*2c60*/  I2FP.F32.U32 R19, R4 ;  /* 0x0000000400137245 */ /* 0x004fce0000201000 */
.L_x_12558:
[----:B------:R-:W-:Y:S05]  /*2c70*/  BSYNC B6 ;  /* 0x0000000000067941 */ /* 0x000fea0003800000 */
.L_x_12552:
[----:B------:R-:W-:-:S07]  /*2c80*/  VIADD R17, R17, 0x80 ;  /* 0x0000008011117836 */ /* 0x000fce0000000000 */
.L_x_12551:
[----:B------:R-:W-:Y:S05]  /*2c90*/  BSYNC B7 ;  /* 0x0000000000077941 */ /* 0x000fea0003800000 */
.L_x_12550:
        /* <DEDUP_REMOVED lines=23> */
.L_x_12585:
[----:B------:R-:W2:Y:S02]  /*2e10*/  LDG.E.U8 R4, desc[UR36][R4.64] ;  /* 0x0000002404047981 */ /* 0x000ea4000c1e1100 */
[----:B--2---:R-:W-:Y:S01]  /*2e20*/  I2FP.F32.U32 R16, R4 ;  /* 0x0000000400107245 */ /* 0x004fe20000201000 */
[----:B------:R-:W-:Y:S06]  /*2e30*/  BRA `(.L_x_12581) ;  /* 0x0000000c00207947 */ /* 0x000fec0003800000 */
.L_x_12584:
        /* <DEDUP_REMOVED lines=9> */
.L_x_12588:
[----:B------:R-:W2:Y:S02]  /*2ed0*/  LDG.E R4, desc[UR36][R4.64] ;  /* 0x0000002404047981 */ /* 0x000ea4000c1e1900 */
[----:B--2---:R-:W-:Y:S01]  /*2ee0*/  I2FP.F32.S32 R16, R4 ;  /* 0x0000000400107245 */ /* 0x004fe20000201400 */
[----:B------:R-:W-:Y:S06]  /*2ef0*/  BRA `(.L_x_12581) ;  /* 0x0000000800f07947 */ /* 0x000fec0003800000 */
.L_x_12587:
[----:B------:R-:W2:Y:S02]  /*2f00*/  LDG.E.U16 R4, desc[UR36][R4.64] ;  /* 0x0000002404047981 */ /* 0x000ea4000c1e1500 */
[----:B--2---:R0:W2:Y:S01]  /*2f10*/  I2F.S16 R16, R4 ;  /* 0x0000000400107306 */ /* 0x0040a20000101400 */
[----:B------:R-:W-:Y:S05]  /*2f20*/  BRA `(.L_x_12581) ;  /* 0x0000000800e47947 */ /* 0x000fea0003800000 */
.L_x_12583:
        /* <DEDUP_REMOVED lines=8> */
.L_x_12590:
[----:B------:R-:W2:Y:S02]  /*2fb0*/  LDG.E.U16 R4, desc[UR36][R4.64] ;  /* 0x0000002404047981 */ /* 0x000ea4000c1e1500 */
[----:B--2---:R-:W-:Y:S01]  /*2fc0*/  HADD2.F32 R16, -RZ, R4.H0_H0 ;  /* 0x20000004ff107230 */ /* 0x004fe20000004100 */
[----:B------:R-:W-:Y:S06]  /*2fd0*/  BRA `(.L_x_12581) ;  /* 0x0000000800b87947 */ /* 0x000fec0003800000 */
.L_x_12589:
        /* <DEDUP_REMOVED lines=8> */
.L_x_12592:
[----:B------:R-:W2:Y:S02]  /*3060*/  LDG.E.U16 R4, desc[UR36][R4.64] ;  /* 0x0000002404047981 */ /* 0x000ea4000c1e1500 */
[----:B--2---:R-:W-:Y:S01]  /*3070*/  HADD2.F32 R16, -RZ, R4.H0_H0 ;  /* 0x20000004ff107230 */ /* 0x004fe20000004100 */
[----:B------:R-:W-:Y:S06]  /*3080*/  BRA `(.L_x_12581) ;  /* 0x00000008008c7947 */ /* 0x000fec0003800000 */
.L_x_12591:
[----:B------:R-:W2:Y:S01]  /*3090*/  LDG.E.64 R4, desc[UR36][R4.64] ;  /* 0x0000002404047981 */ /* 0x000ea2000c1e1b00 */
[----:B------:R-:W-:Y:S01]  /*30a0*/  UMOV UR4, 0xf0000000 ;  /* 0xf000000000047882 */ /* 0x000fe20000000000 */
[----:B------:R-:W-:Y:S01]  /*30b0*/  UMOV UR5, 0x380fffff ;  /* 0x380fffff00057882 */ /* 0x000fe20000000000 */
[----:B--2---:R-:W0:Y:S01]  /*30c0*/  F2F.F32.F64 R16, R4 ;  /* 0x0000000400107310 */ /* 0x004e220000301000 */
[----:B------:R-:W-:-:S14]  /*30d0*/  DSETP.GEU.AND P0, PT, |R4|, UR4, PT ;  /* 0x0000000404007e2a */ /* 0x000fdc000bf0e200 */
[----:B0-----:R-:W-:Y:S01]  /*30e0*/  @!P0 FMUL R16, R16, 1.175494350822287508e-38 ;  /* 0x0080000010108820 */ /* 0x001fe20000400000 */
[----:B------:R-:W-:Y:S06]  /*30f0*/  BRA `(.L_x_12581) ;  /* 0x0000000800707947 */ /* 0x000fec0003800000 */
.L_x_12582:
        /* <DEDUP_REMOVED lines=12> */
.L_x_12595:
[----:B------:R-:W2:Y:S01]  /*31c0*/  LDG.E.64 R4, desc[UR36][R4.64] ;  /* 0x0000002404047981 */ /* 0x000ea2000c1e1b00 */
[----:B------:R-:W-:Y:S01]  /*31d0*/  UMOV UR4, 0xf0000000 ;  /* 0xf000000000047882 */ /* 0x000fe20000000000 */
[----:B------:R-:W-:Y:S01]  /*31e0*/  UMOV UR5, 0x380fffff ;  /* 0x380fffff00057882 */ /* 0x000fe20000000000 */
[----:B--2---:R-:W0:Y:S01]  /*31f0*/  F2F.F32.F64 R16, R4 ;  /* 0x0000000400107310 */ /* 0x004e220000301000 */
[----:B------:R-:W-:-:S14]  /*3200*/  DSETP.GEU.AND P0, PT, |R4|, UR4, PT ;  /* 0x0000000404007e2a */ /* 0x000fdc000bf0e200 */
[----:B0-----:R-:W-:Y:S01]  /*3210*/  @!P0 FMUL R16, R16, 1.175494350822287508e-38 ;  /* 0x0080000010108820 */ /* 0x001fe20000400000 */
[----:B------:R-:W-:Y:S06]  /*3220*/  BRA `(.L_x_12581) ;  /* 0x0000000800247947 */ /* 0x000fec0003800000 */
.L_x_12594:
        /* <DEDUP_REMOVED lines=26> */
.L_x_12597:
        /* <DEDUP_REMOVED lines=13> */
.L_x_12596:
[----:B------:R-:W2:Y:S02]  /*34a0*/  LDG.E.U16 R4, desc[UR36][R4.64] ;  /* 0x0000002404047981 */ /* 0x000ea4000c1e1500 */
[----:B--2---:R-:W-:Y:S01]  /*34b0*/  IMAD.U32 R16, R4, 0x10000, RZ ;  /* 0x0001000004107824 */ /* 0x004fe200078e00ff */
[----:B------:R-:W-:Y:S06]  /*34c0*/  BRA `(.L_x_12581) ;  /* 0x00000004007c7947 */ /* 0x000fec0003800000 */
.L_x_12593:
        /* <DEDUP_REMOVED lines=11> */
.L_x_12600:
        /* <DEDUP_REMOVED lines=19> */
.L_x_12602:
[----:B------:R-:W-:Y:S05]  /*36b0*/  BSYNC B0 ;  /* 0x0000000000007941 */ /* 0x000fea0003800000 */
.L_x_12601:
[----:B------:R-:W-:Y:S01]  /*36c0*/  IMAD.SHL.U32 R3, R3, 0x100000, RZ ;  /* 0x0010000003037824 */ /* 0x000fe200078e00ff */
[----:B------:R-:W-:-:S04]  /*36d0*/  LEA R5, R0, 0x3b800000, 0x17 ;  /* 0x3b80000000057811 */ /* 0x000fc800078eb8ff */
[----:B------:R-:W-:Y:S01]  /*36e0*/  LOP3.LUT R16, R5, R3, R16, 0xfe, !PT ;  /* 0x0000000305107212 */ /* 0x000fe200078efe10 */
[----:B------:R-:W-:Y:S06]  /*36f0*/  BRA `(.L_x_12581) ;  /* 0x0000000000f07947 */ /* 0x000fec0003800000 */
.L_x_12599:
        /* <DEDUP_REMOVED lines=19> */
.L_x_12604:
[----:B------:R-:W-:Y:S05]  /*3830*/  BSYNC B0 ;  /* 0x0000000000007941 */ /* 0x000fea0003800000 */
.L_x_12603:
[----:B------:R-:W-:Y:S01]  /*3840*/  IMAD.SHL.U32 R3, R3, 0x200000, RZ ;  /* 0x0020000003037824 */ /* 0x000fe200078e00ff */
[----:B------:R-:W-:-:S04]  /*3850*/  LEA R5, R0, 0x37800000, 0x17 ;  /* 0x3780000000057811 */ /* 0x000fc800078eb8ff */
[----:B------:R-:W-:Y:S01]  /*3860*/  LOP3.LUT R16, R5, R3, R16, 0xfe, !PT ;  /* 0x0000000305107212 */ /* 0x000fe200078efe10 */
[----:B------:R-:W-:Y:S06]  /*3870*/  BRA `(.L_x_12581) ;  /* 0x0000000000907947 */ /* 0x000fec0003800000 */
.L_x_12598:
        /* <DEDUP_REMOVED lines=14> */
.L_x_12586:
        /* <DEDUP_REMOVED lines=16> */
.L_x_12607:
[----:B------:R-:W-:Y:S05]  /*3a60*/  BRA `(.L_x_12581) ;  /* 0x0000000000147947 */ /* 0x000fea0003800000 */
.L_x_12606:
[----:B------:R-:W2:Y:S02]  /*3a70*/  LDG.E.64 R16, desc[UR36][R4.64] ;  /* 0x0000002404107981 */ /* 0x000ea4000c1e1b00 */
[----:B--2---:R0:W2:Y:S01]  /*3a80*/  I2F.U64 R16, R16 ;  /* 0x0000001000107312 */ /* 0x0040a20000301000 */
[----:B------:R-:W-:Y:S05]  /*3a90*/  BRA `(.L_x_12581) ;  /* 0x0000000000087947 */ /* 0x000fea0003800000 */
.L_x_12605:
[----:B------:R-:W2:Y:S02]  /*3aa0*/  LDG.E R4, desc[UR36][R4.64] ;  /* 0x0000002404047981 */ /* 0x000ea4000c1e1900 */
[----:B--2---:R-:W-:-:S07]  /*3ab0*/  I2FP.F32.U32 R16, R4 ;  /* 0x0000000400107245 */ /* 0x004fce0000201000 */
.L_x_12581:
[----:B------:R-:W-:Y:S05]  /*3ac0*/  BSYNC B6 ;  /* 0x0000000000067941 */ /* 0x000fea0003800000 */
.L_x_12580:
[----:B------:R-:W1:Y:S01]  /*3ad0*/  S2R R25, SR_TID.X ;  /* 0x0000000000197919 */ /* 0x000e620000002100 */
[----:B0-----:R-:W0:Y:S01]  /*3ae0*/  LDC.U8 R17, c[0x0][0x234] ;  /* 0x00008d00ff117b82 */ /* 0x001e220000000000 */
[----:B------:R-:W-:Y:S01]  /*3af0*/  BSSY B6, `(.L_x_12608) ;  /* 0x00000f0000067945 */ /* 0x000fe20003800000 */
[----:B--2--5:R-:W-:Y:S01]  /*3b00*/  FADD.FTZ R22, -R23, -RZ ;  /* 0x800000ff17167221 */ /* 0x024fe20000010100 */
[----:B------:R-:W-:Y:S01]  /*3b10*/  FADD.FTZ R18, -R19, -RZ ;  /* 0x800000ff13127221 */ /* 0x000fe20000010100 */
[----:B-1----:R-:W-:-:S13]  /*3b20*/  ISETP.GE.AND P0, PT, R25, R24, PT ;  /* 0x000000181900720c */ /* 0x002fda0003f06270 */
[----:B------:R-:W-:Y:S05]  /*3b30*/  @P0 BRA `(.L_x_12609) ;  /* 0x0000000c00ac0947 */ /* 0x000fea0003800000 */
[----:B------:R-:W1:Y:S01]  /*3b40*/  LDC.64 R8, c[0x0][0x218] ;  /* 0x00008600ff087b82 */ /* 0x000e620000000a00 */
[----:B------:R-:W-:Y:S01]  /*3b50*/  IMAD R0, R2, 0x200, R25 ;  /* 0x0000020002007824 */ /* 0x000fe200078e0219 */
[----:B0---4-:R-:W-:Y:S01]  /*3b60*/  PRMT R4, R17, 0x9910, RZ ;  /* 0x0000991011047816 */ /* 0x011fe200000000ff */
[----:B------:R-:W-:Y:S01]  /*3b70*/  ULDC UR4, c[0x0][0x238] ;  /* 0x00008e0000047ab9 */ /* 0x000fe20000000800 */
[----:B------:R-:W-:Y:S02]  /*3b80*/  VIADD R25, R25, 0x80 ;  /* 0x0000008019197836 */ /* 0x000fe40000000000 */
[----:B------:R-:W-:Y:S02]  /*3b90*/  IMAD R3, R0, UR4, RZ ;  /* 0x0000000400037c24 */ /* 0x000fe4000f8e02ff */
[----:B------:R-:W-:Y:S02]  /*3ba0*/  IMAD.MOV.U32 R0, RZ, RZ, R4 ;  /* 0x000000ffff007224 */ /* 0x000fe400078e0004 */
[----:B---3--:R-:W-:-:S03]  /*3bb0*/  FADD.FTZ R4, -R26, -RZ ;  /* 0x800000ff1a047221 */ /* 0x008fc60000010100 */
        /* <DEDUP_REMOVED lines=15> */
.L_x_12613:
[----:B------:R-:W0:Y:S02]  /*3cb0*/  F2I.FTZ.S64.TRUNC R26, -R26 ;  /* 0x8000001a001a7311 */ /* 0x000e24000021d900 */
[----:B0-----:R-:W-:-:S05]  /*3cc0*/  IMAD.MOV.U32 R3, RZ, RZ, R26 ;  /* 0x000000ffff037224 */ /* 0x001fca00078e001a */
[----:B------:R0:W-:Y:S01]  /*3cd0*/  STG.E.U8 desc[UR36][R8.64], R3 ;  /* 0x0000000308007986 */ /* 0x0001e2000c101124 */
[----:B------:R-:W-:Y:S05]  /*3ce0*/  BRA `(.L_x_12609) ;  /* 0x0000000c00407947 */ /* 0x000fea0003800000 */
.L_x_12612:
        /* <DEDUP_REMOVED lines=9> */
.L_x_12616:
[----:B------:R-:W0:Y:S02]  /*3d80*/  F2I.FTZ.TRUNC.NTZ R3, -R26 ;  /* 0x8000001a00037305 */ /* 0x000e24000021f100 */
[----:B0-----:R0:W-:Y:S01]  /*3d90*/  STG.E desc[UR36][R8.64], R3 ;  /* 0x0000000308007986 */ /* 0x0011e2000c101924 */
[----:B------:R-:W-:Y:S05]  /*3da0*/  BRA `(.L_x_12609) ;  /* 0x0000000c00107947 */ /* 0x000fea0003800000 */
.L_x_12615:
[----:B------:R-:W0:Y:S02]  /*3db0*/  F2I.FTZ.TRUNC.NTZ R3, -R26 ;  /* 0x8000001a00037305 */ /* 0x000e24000021f100 */
[----:B0-----:R0:W-:Y:S01]  /*3dc0*/  STG.E.U16 desc[UR36][R8.64], R3 ;  /* 0x0000000308007986 */ /* 0x0011e2000c101524 */
[----:B------:R-:W-:Y:S05]  /*3dd0*/  BRA `(.L_x_12609) ;  /* 0x0000000c00047947 */ /* 0x000fea0003800000 */
.L_x_12611:
        /* <DEDUP_REMOVED lines=8> */
.L_x_12618:
[----:B------:R-:W-:-:S05]  /*3e60*/  F2FP.F16.F32.PACK_AB R4, RZ, R4 ;  /* 0x00000004ff04723e */ /* 0x000fca00000000ff */
[----:B------:R0:W-:Y:S01]  /*3e70*/  STG.E.U16 desc[UR36][R8.64], R4 ;  /* 0x0000000408007986 */ /* 0x0001e2000c101524 */
[----:B------:R-:W-:Y:S05]  /*3e80*/  BRA `(.L_x_12609) ;  /* 0x0000000800d87947 */ /* 0x000fea0003800000 */
.L_x_12617:
        /* <DEDUP_REMOVED lines=9> */
.L_x_12620:
[----:B------:R-:W-:-:S04]  /*3f20*/  F2FP.F16.F32.PACK_AB R3, RZ, R4 ;  /* 0x00000004ff03723e */ /* 0x000fc800000000ff */
[----:B------:R-:W-:-:S05]  /*3f30*/  PRMT R3, R3, 0x5410, RZ ;  /* 0x0000541003037816 */ /* 0x000fca00000000ff */
[----:B------:R0:W-:Y:S01]  /*3f40*/  STG.E desc[UR36][R8.64], R3 ;  /* 0x0000000308007986 */ /* 0x0001e2000c101924 */
[----:B------:R-:W-:Y:S05]  /*3f50*/  BRA `(.L_x_12609) ;  /* 0x0000000800a47947 */ /* 0x000fea0003800000 */
.L_x_12619:
[----:B------:R-:W-:-:S06]  /*3f60*/  FMUL.FTZ R4, R26, -1 ;  /* 0xbf8000001a047820 */ /* 0x000fcc0000410000 */
[----:B------:R-:W0:Y:S02]  /*3f70*/  F2F.F64.F32 R4, R4 ;  /* 0x0000000400047310 */ /* 0x000e240000201800 */
[----:B0-----:R0:W-:Y:S01]  /*3f80*/  STG.E.64 desc[UR36][R8.64], R4 ;  /* 0x0000000408007986 */ /* 0x0011e2000c101b24 */
[----:B------:R-:W-:Y:S05]  /*3f90*/  BRA `(.L_x_12609) ;  /* 0x0000000800947947 */ /* 0x000fea0003800000 */
.L_x_12610:
        /* <DEDUP_REMOVED lines=12> */
.L_x_12623:
[----:B------:R-:W-:Y:S01]  /*4060*/  FMUL.FTZ R4, R26, -1 ;  /* 0xbf8000001a047820 */ /* 0x000fe20000410000 */
[----:B------:R-:W-:-:S05]  /*4070*/  CS2R R6, SRZ ;  /* 0x0000000000067805 */ /* 0x000fca000001ff00 */
[----:B------:R-:W0:Y:S02]  /*4080*/  F2F.F64.F32 R4, R4 ;  /* 0x0000000400047310 */ /* 0x000e240000201800 */
[----:B0-----:R0:W-:Y:S01]  /*4090*/  STG.E.128 desc[UR36][R8.64], R4 ;  /* 0x0000000408007986 */ /* 0x0011e2000c101d24 */
[----:B------:R-:W-:Y:S05]  /*40a0*/  BRA `(.L_x_12609) ;  /* 0x0000000800507947 */ /* 0x000fea0003800000 */
.L_x_12622:
        /* <DEDUP_REMOVED lines=20> */
.L_x_12627:
[----:B------:R-:W-:Y:S05]  /*41f0*/  BSYNC B0 ;  /* 0x0000000000007941 */ /* 0x000fea0003800000 */
.L_x_12626:
[----:B------:R-:W-:-:S05]  /*4200*/  LOP3.LUT R5, R0, R5, RZ, 0xfc, !PT ;  /* 0x0000000500057212 */ /* 0x000fca00078efcff */
[----:B------:R0:W-:Y:S01]  /*4210*/  STG.E.U8 desc[UR36][R8.64], R5 ;  /* 0x0000000508007986 */ /* 0x0001e2000c101124 */
[----:B------:R-:W-:Y:S05]  /*4220*/  BRA `(.L_x_12609) ;  /* 0x0000000400f07947 */ /* 0x000fea0003800000 */
.L_x_12625:
        /* <DEDUP_REMOVED lines=12> */
.L_x_12629:
[----:B------:R-:W-:Y:S01]  /*42f0*/  IMAD.MOV.U32 R0, RZ, RZ, 0x7f ;  /* 0x0000007fff007424 */ /* 0x000fe200078e00ff */
[----:B------:R-:W-:-:S04]  /*4300*/  ISETP.GT.U32.AND P0, PT, R5, 0x7f800000, PT ;  /* 0x7f8000000500780c */ /* 0x000fc80003f04070 */
[----:B------:R-:W-:-:S09]  /*4310*/  SEL R0, R0, 0x7c, P0 ;  /* 0x0000007c00007807 */ /* 0x000fd20000000000 */
.L_x_12630:
[----:B------:R-:W-:Y:S05]  /*4320*/  BSYNC B0 ;  /* 0x0000000000007941 */ /* 0x000fea0003800000 */
.L_x_12628:
[----:B------:R-:W-:-:S04]  /*4330*/  LOP3.LUT R4, R4, 0x80000000, RZ, 0xc0, !PT ;  /* 0x8000000004047812 */ /* 0x000fc800078ec0ff */
[----:B------:R-:W-:-:S04]  /*4340*/  SHF.R.U32.HI R3, RZ, 0x18, R4 ;  /* 0x00000018ff037819 */ /* 0x000fc80000011604 */
[----:B------:R-:W-:-:S05]  /*4350*/  LOP3.LUT R3, R0, R3, RZ, 0xfc, !PT ;  /* 0x0000000300037212 */ /* 0x000fca00078efcff */
[----:B------:R0:W-:Y:S01]  /*4360*/  STG.E.U8 desc[UR36][R8.64], R3 ;  /* 0x0000000308007986 */ /* 0x0001e2000c101124 */
[----:B------:R-:W-:Y:S05]  /*4370*/  BRA `(.L_x_12609) ;  /* 0x00000004009c7947 */ /* 0x000fea0003800000 */
.L_x_12624:
[----:B------:R-:W-:-:S05]  /*4380*/  F2FP.BF16.F32.PACK_AB R4, RZ, R4 ;  /* 0x00000004ff04723e */ /* 0x000fca00000010ff */
[----:B------:R0:W-:Y:S01]  /*4390*/  STG.E.U16 desc[UR36][R8.64], R4 ;  /* 0x0000000408007986 */ /* 0x0001e2000c101524 */
[----:B------:R-:W-:Y:S05]  /*43a0*/  BRA `(.L_x_12609) ;  /* 0x0000000400907947 */ /* 0x000fea0003800000 */
.L_x_12621:
        /* <DEDUP_REMOVED lines=11> */
.L_x_12633:
        /* <DEDUP_REMOVED lines=16> */
.L_x_12636:
[----:B------:R-:W-:-:S04]  /*4560*/  LOP3.LUT R4, R4, 0x80000000, RZ, 0xc0, !PT ;  /* 0x8000000004047812 */ /* 0x000fc800078ec0ff */
[----:B------:R-:W-:-:S04]  /*4570*/  SHF.R.U32.HI R4, RZ, 0x18, R4 ;  /* 0x00000018ff047819 */ /* 0x000fc80000011604 */
[----:B------:R-:W-:-:S04]  /*4580*/  LOP3.LUT R3, R3, R4, RZ, 0xfc, !PT ;  /* 0x0000000403037212 */ /* 0x000fc800078efcff */
[----:B------:R-:W-:-:S07]  /*4590*/  PRMT R0, R3, 0x7610, R0 ;  /* 0x0000761003007816 */ /* 0x000fce0000000000 */
.L_x_12635:
[----:B------:R-:W-:Y:S05]  /*45a0*/  BSYNC B0 ;  /* 0x0000000000007941 */ /* 0x000fea0003800000 */
.L_x_12634:
[----:B------:R0:W-:Y:S01]  /*45b0*/  STG.E.U8 desc[UR36][R8.64], R0 ;  /* 0x0000000008007986 */ /* 0x0001e2000c101124 */
[----:B------:R-:W-:Y:S05]  /*45c0*/  BRA `(.L_x_12609) ;  /* 0x0000000400087947 */ /* 0x000fea0003800000 */
.L_x_12632:
        /* <DEDUP_REMOVED lines=16> */
.L_x_12639:
[----:B------:R-:W-:-:S04]  /*46d0*/  LOP3.LUT R4, R4, 0x80000000, RZ, 0xc0, !PT ;  /* 0x8000000004047812 */ /* 0x000fc800078ec0ff */
[----:B------:R-:W-:-:S04]  /*46e0*/  SHF.R.U32.HI R4, RZ, 0x18, R4 ;  /* 0x00000018ff047819 */ /* 0x000fc80000011604 */
[----:B------:R-:W-:-:S04]  /*46f0*/  LOP3.LUT R3, R3, R4, RZ, 0xfc, !PT ;  /* 0x0000000403037212 */ /* 0x000fc800078efcff */
[----:B------:R-:W-:-:S07]  /*4700*/  PRMT R0, R3, 0x7610, R0 ;  /* 0x0000761003007816 */ /* 0x000fce0000000000 */
.L_x_12638:
[----:B------:R-:W-:Y:S05]  /*4710*/  BSYNC B0 ;  /* 0x0000000000007941 */ /* 0x000fea0003800000 */
.L_x_12637:
[----:B------:R0:W-:Y:S01]  /*4720*/  STG.E.U8 desc[UR36][R8.64], R0 ;  /* 0x0000000008007986 */ /* 0x0001e2000c101124 */
[----:B------:R-:W-:Y:S05]  /*4730*/  BRA `(.L_x_12609) ;  /* 0x0000000000ac7947 */ /* 0x000fea0003800000 */
.L_x_12631:
        /* <DEDUP_REMOVED lines=21> */
.L_x_12614:
        /* <DEDUP_REMOVED lines=16> */
.L_x_12642:
[----:B------:R-:W-:Y:S05]  /*4990*/  BRA `(.L_x_12609) ;  /* 0x0000000000147947 */ /* 0x000fea0003800000 */
.L_x_12641:
[----:B------:R-:W0:Y:S02]  /*49a0*/  F2I.FTZ.U64.TRUNC R26, -R26 ;  /* 0x8000001a001a7311 */ /* 0x000e24000021d800 */
[----:B0-----:R0:W-:Y:S01]  /*49b0*/  STG.E.64 desc[UR36][R8.64], R26 ;  /* 0x0000001a08007986 */ /* 0x0011e2000c101b24 */
[----:B------:R-:W-:Y:S05]  /*49c0*/  BRA `(.L_x_12609) ;  /* 0x0000000000087947 */ /* 0x000fea0003800000 */
.L_x_12640:
[----:B------:R-:W0:Y:S02]  /*49d0*/  F2I.FTZ.U32.TRUNC.NTZ R3, -R26 ;  /* 0x8000001a00037305 */ /* 0x000e24000021f000 */
[----:B0-----:R1:W-:Y:S02]  /*49e0*/  STG.E desc[UR36][R8.64], R3 ;  /* 0x0000000308007986 */ /* 0x0013e4000c101924 */
.L_x_12609:
[----:B------:R-:W-:Y:S05]  /*49f0*/  BSYNC B6 ;  /* 0x0000000000067941 */ /* 0x000fea0003800000 */
.L_x_12608:
[----:B------:R-:W-:Y:S01]  /*4a00*/  ISETP.GE.AND P0, PT, R25, R24, PT ;  /* 0x000000181900720c */ /* 0x000fe20003f06270 */
[----:B------:R-:W-:-:S12]  /*4a10*/  BSSY B6, `(.L_x_12643) ;  /* 0x00001d6000067945 */ /* 0x000fd80003800000 */
[----:B------:R-:W-:Y:S05]  /*4a20*/  @P0 BRA `(.L_x_12644) ;  /* 0x0000001c00500947 */ /* 0x000fea0003800000 */
[----:B012---:R-:W0:Y:S01]  /*4a30*/  LDC.64 R8, c[0x0][0x218] ;  /* 0x00008600ff087b82 */ /* 0x007e220000000a00 */
[----:B------:R-:W-:Y:S01]  /*4a40*/  IMAD R0, R2, 0x200, R25 ;  /* 0x0000020002007824 */ /* 0x000fe200078e0219 */
[----:B----4-:R-:W-:Y:S01]  /*4a50*/  PRMT R4, R17, 0x9910, RZ ;  /* 0x0000991011047816 */ /* 0x010fe200000000ff */
        /* <DEDUP_REMOVED lines=18> */
.L_x_12648:
[----:B------:R-:W0:Y:S02]  /*4b80*/  F2I.FTZ.S64.TRUNC R4, -R23 ;  /* 0x8000001700047311 */ /* 0x000e24000021d900 */
[----:B0-----:R0:W-:Y:S01]  /*4b90*/  STG.E.U8 desc[UR36][R8.64], R4 ;  /* 0x0000000408007986 */ /* 0x0011e2000c101124 */
[----:B------:R-:W-:Y:S05]  /*4ba0*/  BRA `(.L_x_12650) ;  /* 0x0000000c00407947 */ /* 0x000fea0003800000 */
.L_x_12647:
        /* <DEDUP_REMOVED lines=9> */
.L_x_12652:
[----:B------:R-:W0:Y:S02]  /*4c40*/  F2I.FTZ.TRUNC.NTZ R23, -R23 ;  /* 0x8000001700177305 */ /* 0x000e24000021f100 */
[----:B0-----:R0:W-:Y:S01]  /*4c50*/  STG.E desc[UR36][R8.64], R23 ;  /* 0x0000001708007986 */ /* 0x0011e2000c101924 */
[----:B------:R-:W-:Y:S05]  /*4c60*/  BRA `(.L_x_12650) ;  /* 0x0000000c00107947 */ /* 0x000fea0003800000 */
.L_x_12651:
[----:B------:R-:W0:Y:S02]  /*4c70*/  F2I.FTZ.TRUNC.NTZ R23, -R23 ;  /* 0x8000001700177305 */ /* 0x000e24000021f100 */
[----:B0-----:R0:W-:Y:S01]  /*4c80*/  STG.E.U16 desc[UR36][R8.64], R23 ;  /* 0x0000001708007986 */ /* 0x0011e2000c101524 */
[----:B------:R-:W-:Y:S05]  /*4c90*/  BRA `(.L_x_12650) ;  /* 0x0000000c00047947 */ /* 0x000fea0003800000 */
.L_x_12646:
        /* <DEDUP_REMOVED lines=8> */
.L_x_12654:
[----:B------:R-:W-:-:S05]  /*4d20*/  F2FP.F16.F32.PACK_AB R22, RZ, R22 ;  /* 0x00000016ff16723e */ /* 0x000fca00000000ff */
[----:B------:R0:W-:Y:S01]  /*4d30*/  STG.E.U16 desc[UR36][R8.64], R22 ;  /* 0x0000001608007986 */ /* 0x0001e2000c101524 */
[----:B------:R-:W-:Y:S05]  /*4d40*/  BRA `(.L_x_12650) ;  /* 0x0000000800d87947 */ /* 0x000fea0003800000 */
.L_x_12653:
        /* <DEDUP_REMOVED lines=9> */
.L_x_12656:
[----:B------:R-:W-:-:S04]  /*4de0*/  F2FP.F16.F32.PACK_AB R3, RZ, R22 ;  /* 0x00000016ff03723e */ /* 0x000fc800000000ff */
[----:B------:R-:W-:-:S05]  /*4df0*/  PRMT R3, R3, 0x5410, RZ ;  /* 0x0000541003037816 */ /* 0x000fca00000000ff */
[----:B------:R0:W-:Y:S01]  /*4e00*/  STG.E desc[UR36][R8.64], R3 ;  /* 0x0000000308007986 */ /* 0x0001e2000c101924 */
[----:B------:R-:W-:Y:S05]  /*4e10*/  BRA `(.L_x_12650) ;  /* 0x0000000800a47947 */ /* 0x000fea0003800000 */
.L_x_12655:
[----:B------:R-:W-:-:S06]  /*4e20*/  FMUL.FTZ R4, R23, -1 ;  /* 0xbf80000017047820 */ /* 0x000fcc0000410000 */
[----:B------:R-:W0:Y:S02]  /*4e30*/  F2F.F64.F32 R4, R4 ;  /* 0x0000000400047310 */ /* 0x000e240000201800 */
[----:B0-----:R0:W-:Y:S01]  /*4e40*/  STG.E.64 desc[UR36][R8.64], R4 ;  /* 0x0000000408007986 */ /* 0x0011e2000c101b24 */
[----:B------:R-:W-:Y:S05]  /*4e50*/  BRA `(.L_x_12650) ;  /* 0x0000000800947947 */ /* 0x000fea0003800000 */
.L_x_12645:
        /* <DEDUP_REMOVED lines=12> */
.L_x_12659:
[----:B------:R-:W-:Y:S01]  /*4f20*/  FMUL.FTZ R4, R23, -1 ;  /* 0xbf80000017047820 */ /* 0x000fe20000410000 */
[----:B------:R-:W-:-:S05]  /*4f30*/  CS2R R6, SRZ ;  /* 0x0000000000067805 */ /* 0x000fca000001ff00 */
[----:B------:R-:W0:Y:S02]  /*4f40*/  F2F.F64.F32 R4, R4 ;  /* 0x0000000400047310 */ /* 0x000e240000201800 */
[----:B0-----:R0:W-:Y:S01]  /*4f50*/  STG.E.128 desc[UR36][R8.64], R4 ;  /* 0x0000000408007986 */ /* 0x0011e2000c101d24 */
[----:B------:R-:W-:Y:S05]  /*4f60*/  BRA `(.L_x_12650) ;  /* 0x0000000800507947 */ /* 0x000fea0003800000 */
.L_x_12658:
        /* <DEDUP_REMOVED lines=20> */
.L_x_12663:
[----:B------:R-:W-:Y:S05]  /*50b0*/  BSYNC B0 ;  /* 0x0000000000007941 */ /* 0x000fea0003800000 */
.L_x_12662:
[----:B------:R-:W-:-:S05]  /*50c0*/  LOP3.LUT R5, R0, R5, RZ, 0xfc, !PT ;  /* 0x0000000500057212 */ /* 0x000fca00078efcff */
[----:B------:R0:W-:Y:S01]  /*50d0*/  STG.E.U8 desc[UR36][R8.64], R5 ;  /* 0x0000000508007986 */ /* 0x0001e2000c101124 */
[----:B------:R-:W-:Y:S05]  /*50e0*/  BRA `(.L_x_12650) ;  /* 0x0000000400f07947 */ /* 0x000fea0003800000 */
.L_x_12661:
        /* <DEDUP_REMOVED lines=12> */
.L_x_12665:
[----:B------:R-:W-:Y:S01]  /*51b0*/  IMAD.MOV.U32 R0, RZ, RZ, 0x7f ;  /* 0x0000007fff007424 */ /* 0x000fe200078e00ff */
[----:B------:R-:W-:-:S04]  /*51c0*/  ISETP.GT.U32.AND P0, PT, R4, 0x7f800000, PT ;  /* 0x7f8000000400780c */ /* 0x000fc80003f04070 */
[----:B------:R-:W-:-:S09]  /*51d0*/  SEL R0, R0, 0x7c, P0 ;  /* 0x0000007c00007807 */ /* 0x000fd20000000000 */
.L_x_12666:
[----:B------:R-:W-:Y:S05]  /*51e0*/  BSYNC B0 ;  /* 0x0000000000007941 */ /* 0x000fea0003800000 */
.L_x_12664:
[----:B------:R-:W-:-:S04]  /*51f0*/  LOP3.LUT R22, R22, 0x80000000, RZ, 0xc0, !PT ;  /* 0x8000000016167812 */ /* 0x000fc800078ec0ff */
[----:B------:R-:W-:-:S04]  /*5200*/  SHF.R.U32.HI R3, RZ, 0x18, R22 ;  /* 0x00000018ff037819 */ /* 0x000fc80000011616 */
[----:B------:R-:W-:-:S05]  /*5210*/  LOP3.LUT R3, R0, R3, RZ, 0xfc, !PT ;  /* 0x0000000300037212 */ /* 0x000fca00078efcff */
[----:B------:R0:W-:Y:S01]  /*5220*/  STG.E.U8 desc[UR36][R8.64], R3 ;  /* 0x0000000308007986 */ /* 0x0001e2000c101124 */
[----:B------:R-:W-:Y:S05]  /*5230*/  BRA `(.L_x_12650) ;  /* 0x00000004009c7947 */ /* 0x000fea0003800000 */
.L_x_12660:
[----:B------:R-:W-:-:S05]  /*5240*/  F2FP.BF16.F32.PACK_AB R22, RZ, R22 ;  /* 0x00000016ff16723e */ /* 0x000fca00000010ff */
[----:B------:R0:W-:Y:S01]  /*5250*/  STG.E.U16 desc[UR36][R8.64], R22 ;  /* 0x0000001608007986 */ /* 0x0001e2000c101524 */
[----:B------:R-:W-:Y:S05]  /*5260*/  BRA `(.L_x_12650) ;  /* 0x0000000400907947 */ /* 0x000fea0003800000 */
.L_x_12657:
        /* <DEDUP_REMOVED lines=11> */
.L_x_12669:
        /* <DEDUP_REMOVED lines=16> */
.L_x_12672:
[----:B------:R-:W-:-:S04]  /*5420*/  LOP3.LUT R22, R22, 0x80000000, RZ, 0xc0, !PT ;  /* 0x8000000016167812 */ /* 0x000fc800078ec0ff */
[----:B------:R-:W-:-:S04]  /*5430*/  SHF.R.U32.HI R3, RZ, 0x18, R22 ;  /* 0x00000018ff037819 */ /* 0x000fc80000011616 */
[----:B------:R-:W-:-:S04]  /*5440*/  LOP3.LUT R0, R0, R3, RZ, 0xfc, !PT ;  /* 0x0000000300007212 */ /* 0x000fc800078efcff */
[----:B------:R-:W-:-:S07]  /*5450*/  PRMT R4, R0, 0x7610, R4 ;  /* 0x0000761000047816 */ /* 0x000fce0000000004 */
.L_x_12671:
[----:B------:R-:W-:Y:S05]  /*5460*/  BSYNC B0 ;  /* 0x0000000000007941 */ /* 0x000fea0003800000 */
.L_x_12670:
[----:B------:R4:W-:Y:S01]  /*5470*/  STG.E.U8 desc[UR36][R8.64], R4 ;  /* 0x0000000408007986 */ /* 0x0009e2000c101124 */
[----:B------:R-:W-:Y:S05]  /*5480*/  BRA `(.L_x_12650) ;  /* 0x0000000400087947 */ /* 0x000fea0003800000 */
.L_x_12668:
        /* <DEDUP_REMOVED lines=16> */
.L_x_12675:
[----:B------:R-:W-:-:S04]  /*5590*/  LOP3.LUT R22, R22, 0x80000000, RZ, 0xc0, !PT ;  /* 0x8000000016167812 */ /* 0x000fc800078ec0ff */
[----:B------:R-:W-:-:S04]  /*55a0*/  SHF.R.U32.HI R3, RZ, 0x18, R22 ;  /* 0x00000018ff037819 */ /* 0x000fc80000011616 */
[----:B------:R-:W-:-:S04]  /*55b0*/  LOP3.LUT R0, R0, R3, RZ, 0xfc, !PT ;  /* 0x0000000300007212 */ /* 0x000fc800078efcff */
[----:B------:R-:W-:-:S07]  /*55c0*/  PRMT R4, R0, 0x7610, R4 ;  /* 0x0000761000047816 */ /* 0x000fce0000000004 */
.L_x_12674:
[----:B------:R-:W-:Y:S05]  /*55d0*/  BSYNC B0 ;  /* 0x0000000000007941 */ /* 0x000fea0003800000 */
.L_x_12673:
[----:B------:R0:W-:Y:S01]  /*55e0*/  STG.E.U8 desc[UR36][R8.64], R4 ;  /* 0x0000000408007986 */ /* 0x0001e2000c101124 */
[----:B------:R-:W-:Y:S05]  /*55f0*/  BRA `(.L_x_12650) ;  /* 0x0000000000ac7947 */ /* 0x000fea0003800000 */
.L_x_12667:
        /* <DEDUP_REMOVED lines=21> */
.L_x_12649:
        /* <DEDUP_REMOVED lines=15> */
[----:B0--3--:R-:W-:Y:S05]  /*5840*/  CALL.ABS.NOINC R14 ;  /* 0x000000000e007343 */ /* 0x009fea0003c00000 */
.L_x_12678:
[----:B------:R-:W-:Y:S05]  /*5850*/  BRA `(.L_x_12650) ;  /* 0x0000000000147947 */ /* 0x000fea0003800000 */
.L_x_12677:
[----:B------:R-:W0:Y:S02]  /*5860*/  F2I.FTZ.U64.TRUNC R4, -R23 ;  /* 0x8000001700047311 */ /* 0x000e24000021d800 */
[----:B0-----:R2:W-:Y:S01]  /*5870*/  STG.E.64 desc[UR36][R8.64], R4 ;  /* 0x0000000408007986 */ /* 0x0015e2000c101b24 */
[----:B------:R-:W-:Y:S05]  /*5880*/  BRA `(.L_x_12650) ;  /* 0x0000000000087947 */ /* 0x000fea0003800000 */
.L_x_12676:
[----:B------:R-:W0:Y:S02]  /*5890*/  F2I.FTZ.U32.TRUNC.NTZ R23, -R23 ;  /* 0x8000001700177305 */ /* 0x000e24000021f000 */
[----:B0-----:R0:W-:Y:S02]  /*58a0*/  STG.E desc[UR36][R8.64], R23 ;  /* 0x0000001708007986 */ /* 0x0011e4000c101924 */
.L_x_12650:
[----:B------:R-:W-:-:S05]  /*58b0*/  VIADD R25, R25, 0x80 ;  /* 0x0000008019197836 */ /* 0x000fca0000000000 */
[----:B------:R-:W-:-:S13]  /*58c0*/  ISETP.GE.AND P0, PT, R25, R24, PT ;  /* 0x000000181900720c */ /* 0x000fda0003f06270 */
        /* <DEDUP_REMOVED lines=22> */
.L_x_12682:
[----:B------:R-:W0:Y:S02]  /*5a30*/  F2I.FTZ.S64.TRUNC R4, -R19 ;  /* 0x8000001300047311 */ /* 0x000e24000021d900 */
[----:B0-----:R0:W-:Y:S01]  /*5a40*/  STG.E.U8 desc[UR36][R8.64], R4 ;  /* 0x0000000408007986 */ /* 0x0011e2000c101124 */
[----:B------:R-:W-:Y:S05]  /*5a50*/  BRA `(.L_x_12684) ;  /* 0x0000000c00407947 */ /* 0x000fea0003800000 */
.L_x_12681:
        /* <DEDUP_REMOVED lines=9> */
.L_x_12686:
[----:B------:R-:W0:Y:S02]  /*5af0*/  F2I.FTZ.TRUNC.NTZ R19, -R19 ;  /* 0x8000001300137305 */ /* 0x000e24000021f100 */
[----:B0-----:R4:W-:Y:S01]  /*5b00*/  STG.E desc[UR36][R8.64], R19 ;  /* 0x0000001308007986 */ /* 0x0019e2000c101924 */
[----:B------:R-:W-:Y:S05]  /*5b10*/  BRA `(.L_x_12684) ;  /* 0x0000000c00107947 */ /* 0x000fea0003800000 */
.L_x_12685:
[----:B------:R-:W0:Y:S02]  /*5b20*/  F2I.FTZ.TRUNC.NTZ R19, -R19 ;  /* 0x8000001300137305 */ /* 0x000e24000021f100 */
[----:B0-----:R2:W-:Y:S01]  /*5b30*/  STG.E.U16 desc[UR36][R8.64], R19 ;  /* 0x0000001308007986 */ /* 0x0015e2000c101524 */
[----:B------:R-:W-:Y:S05]  /*5b40*/  BRA `(.L_x_12684) ;  /* 0x0000000c00047947 */ /* 0x000fea0003800000 */
.L_x_12680:
        /* <DEDUP_REMOVED lines=8> */
.L_x_12688:
[----:B------:R-:W-:-:S05]  /*5bd0*/  F2FP.F16.F32.PACK_AB R18, RZ, R18 ;  /* 0x00000012ff12723e */ /* 0x000fca00000000ff */
[----:B------:R0:W-:Y:S01]  /*5be0*/  STG.E.U16 desc[UR36][R8.64], R18 ;  /* 0x0000001208007986 */ /* 0x0001e2000c101524 */
[----:B------:R-:W-:Y:S05]  /*5bf0*/  BRA `(.L_x_12684) ;  /* 0x0000000800d87947 */ /* 0x000fea0003800000 */
.L_x_12687:
        /* <DEDUP_REMOVED lines=9> */
.L_x_12690:
[----:B------:R-:W-:-:S04]  /*5c90*/  F2FP.F16.F32.PACK_AB R3, RZ, R18 ;  /* 0x00000012ff03723e */ /* 0x000fc800000000ff */
[----:B------:R-:W-:-:S05]  /*5ca0*/  PRMT R3, R3, 0x5410, RZ ;  /* 0x0000541003037816 */ /* 0x000fca00000000ff */
[----:B------:R0:W-:Y:S01]  /*5cb0*/  STG.E desc[UR36][R8.64], R3 ;  /* 0x0000000308007986 */ /* 0x0001e2000c101924 */
[----:B------:R-:W-:Y:S05]  /*5cc0*/  BRA `(.L_x_12684) ;  /* 0x0000000800a47947 */ /* 0x000fea0003800000 */
.L_x_12689:
[----:B------:R-:W-:-:S06]  /*5cd0*/  FMUL.FTZ R4, R19, -1 ;  /* 0xbf80000013047820 */ /* 0x000fcc0000410000 */
[----:B------:R-:W0:Y:S02]  /*5ce0*/  F2F.F64.F32 R4, R4 ;  /* 0x0000000400047310 */ /* 0x000e240000201800 */
[----:B0-----:R0:W-:Y:S01]  /*5cf0*/  STG.E.64 desc[UR36][R8.64], R4 ;  /* 0x0000000408007986 */ /* 0x0011e2000c101b24 */
[----:B------:R-:W-:Y:S05]  /*5d00*/  BRA `(.L_x_12684) ;  /* 0x0000000800947947 */ /* 0x000fea0003800000 */
.L_x_12679:
        /* <DEDUP_REMOVED lines=12> */
.L_x_12693:
[----:B------:R-:W-:Y:S01]  /*5dd0*/  FMUL.FTZ R4, R19, -1 ;  /* 0xbf80000013047820 */ /* 0x000fe20000410000 */
[----:B------:R-:W-:-:S05]  /*5de0*/  CS2R R6, SRZ ;  /* 0x0000000000067805 */ /* 0x000fca000001ff00 */
[----:B------:R-:W0:Y:S02]  /*5df0*/  F2F.F64.F32 R4, R4 ;  /* 0x0000000400047310 */ /* 0x000e240000201800 */
[----:B0-----:R0:W-:Y:S01]  /*5e00*/  STG.E.128 desc[UR36][R8.64], R4 ;  /* 0x0000000408007986 */ /* 0x0011e2000c101d24 */
[----:B------:R-:W-:Y:S05]  /*5e10*/  BRA `(.L_x_12684) ;  /* 0x0000000800507947 */ /* 0x000fea0003800000 */
.L_x_12692:
        /* <DEDUP_REMOVED lines=20> */
.L_x_12697:
[----:B------:R-:W-:Y:S05]  /*5f60*/  BSYNC B0 ;  /* 0x0000000000007941 */ /* 0x000fea0003800000 */
.L_x_12696:
[----:B------:R-:W-:-:S05]  /*5f70*/  LOP3.LUT R5, R0, R5, RZ, 0xfc, !PT ;  /* 0x0000000500057212 */ /* 0x000fca00078efcff */
[----:B------:R0:W-:Y:S01]  /*5f80*/  STG.E.U8 desc[UR36][R8.64], R5 ;  /* 0x0000000508007986 */ /* 0x0001e2000c101124 */
[----:B------:R-:W-:Y:S05]  /*5f90*/  BRA `(.L_x_12684) ;  /* 0x0000000400f07947 */ /* 0x000fea0003800000 */
.L_x_12695:
        /* <DEDUP_REMOVED lines=12> */
.L_x_12699:
[----:B------:R-:W-:Y:S01]  /*6060*/  IMAD.MOV.U32 R0, RZ, RZ, 0x7f ;  /* 0x0000007fff007424 */ /* 0x000fe200078e00ff */
[----:B------:R-:W-:-:S04]  /*6070*/  ISETP.GT.U32.AND P0, PT, R4, 0x7f800000, PT ;  /* 0x7f8000000400780c */ /* 0x000fc80003f04070 */
[----:B------:R-:W-:-:S09]  /*6080*/  SEL R0, R0, 0x7c, P0 ;  /* 0x0000007c00007807 */ /* 0x000fd20000000000 */
.L_x_12700:
[----:B------:R-:W-:Y:S05]  /*6090*/  BSYNC B0 ;  /* 0x0000000000007941 */ /* 0x000fea0003800000 */
.L_x_12698:
[----:B------:R-:W-:-:S04]  /*60a0*/  LOP3.LUT R18, R18, 0x80000000, RZ, 0xc0, !PT ;  /* 0x8000000012127812 */ /* 0x000fc800078ec0ff */
[----:B------:R-:W-:-:S04]  /*60b0*/  SHF.R.U32.HI R3, RZ, 0x18, R18 ;  /* 0x00000018ff037819 */ /* 0x000fc80000011612 */
[----:B------:R-:W-:-:S05]  /*60c0*/  LOP3.LUT R3, R0, R3, RZ, 0xfc, !PT ;  /* 0x0000000300037212 */ /* 0x000fca00078efcff */
[----:B------:R0:W-:Y:S01]  /*60d0*/  STG.E.U8 desc[UR36][R8.64], R3 ;  /* 0x0000000308007986 */ /* 0x0001e2000c101124 */
[----:B------:R-:W-:Y:S05]  /*60e0*/  BRA `(.L_x_12684) ;  /* 0x00000004009c7947 */ /* 0x000fea0003800000 */
.L_x_12694:
[----:B------:R-:W-:-:S05]  /*60f0*/  F2FP.BF16.F32.PACK_AB R18, RZ, R18 ;  /* 0x00000012ff12723e */ /* 0x000fca00000010ff */
[----:B------:R0:W-:Y:S01]  /*6100*/  STG.E.U16 desc[UR36][R8.64], R18 ;  /* 0x0000001208007986 */ /* 0x0001e2000c101524 */
[----:B------:R-:W-:Y:S05]  /*6110*/  BRA `(.L_x_12684) ;  /* 0x0000000400907947 */ /* 0x000fea0003800000 */
.L_x_12691:
        /* <DEDUP_REMOVED lines=11> */
.L_x_12703:
        /* <DEDUP_REMOVED lines=16> */
.L_x_12706:
[----:B------:R-:W-:-:S04]  /*62d0*/  LOP3.LUT R18, R18, 0x80000000, RZ, 0xc0, !PT ;  /* 0x8000000012127812 */ /* 0x000fc800078ec0ff */
[----:B------:R-:W-:-:S04]  /*62e0*/  SHF.R.U32.HI R3, RZ, 0x18, R18 ;  /* 0x00000018ff037819 */ /* 0x000fc80000011612 */
[----:B------:R-:W-:-:S04]  /*62f0*/  LOP3.LUT R0, R0, R3, RZ, 0xfc, !PT ;  /* 0x0000000300007212 */ /* 0x000fc800078efcff */
[----:B------:R-:W-:-:S07]  /*6300*/  PRMT R4, R0, 0x7610, R4 ;  /* 0x0000761000047816 */ /* 0x000fce0000000004 */
.L_x_12705:
[----:B------:R-:W-:Y:S05]  /*6310*/  BSYNC B0 ;  /* 0x0000000000007941 */ /* 0x000fea0003800000 */
.L_x_12704:
[----:B------:R0:W-:Y:S01]  /*6320*/  STG.E.U8 desc[UR36][R8.64], R4 ;  /* 0x0000000408007986 */ /* 0x0001e2000c101124 */
[----:B------:R-:W-:Y:S05]  /*6330*/  BRA `(.L_x_12684) ;  /* 0x0000000400087947 */ /* 0x000fea0003800000 */
.L_x_12702:
        /* <DEDUP_REMOVED lines=16> */
.L_x_12709:
[----:B------:R-:W-:-:S04]  /*6440*/  LOP3.LUT R18, R18, 0x80000000, RZ, 0xc0, !PT ;  /* 0x8000000012127812 */ /* 0x000fc800078ec0ff */
[----:B------:R-:W-:-:S04]  /*6450*/  SHF.R.U32.HI R3, RZ, 0x18, R18 ;  /* 0x00000018ff037819 */ /* 0x000fc80000011612 */
[----:B------:R-:W-:-:S04]  /*6460*/  LOP3.LUT R0, R0, R3, RZ, 0xfc, !PT ;  /* 0x0000000300007212 */ /* 0x000fc800078efcff */
[----:B------:R-:W-:-:S07]  /*6470*/  PRMT R4, R0, 0x7610, R4 ;  /* 0x0000761000047816 */ /* 0x000fce0000000004 */
.L_x_12708:
[----:B------:R-:W-:Y:S05]  /*6480*/  BSYNC B0 ;  /* 0x0000000000007941 */ /* 0x000fea0003800000 */
.L_x_12707:
[----:B------:R0:W-:Y:S01]  /*6490*/  STG.E.U8 desc[UR36][R8.64], R4 ;  /* 0x0000000408007986 */ /* 0x0001e2000c101124 */
[----:B------:R-:W-:Y:S05]  /*64a0*/  BRA `(.L_x_12684) ;  /* 0x0000000000ac7947 */ /* 0x000fea0003800000 */
.L_x_12701:
        /* <DEDUP_REMOVED lines=21> */
.L_x_12683:
        /* <DEDUP_REMOVED lines=16> */
.L_x_12712:
[----:B------:R-:W-:Y:S05]  /*6700*/  BRA `(.L_x_12684) ;  /* 0x0000000000147947 */ /* 0x000fea0003800000 */
.L_x_12711:
[----:B------:R-:W0:Y:S02]  /*6710*/  F2I.FTZ.U64.TRUNC R4, -R19 ;  /* 0x8000001300047311 */ /* 0x000e24000021d800 */
[----:B0-----:R0:W-:Y:S01]  /*6720*/  STG.E.64 desc[UR36][R8.64], R4 ;  /* 0x0000000408007986 */ /* 0x0011e2000c101b24 */
[----:B------:R-:W-:Y:S05]  /*6730*/  BRA `(.L_x_12684) ;  /* 0x0000000000087947 */ /* 0x000fea0003800000 */
.L_x_12710:
[----:B------:R-:W0:Y:S02]  /*6740*/  F2I.FTZ.U32.TRUNC.NTZ R19, -R19 ;  /* 0x8000001300137305 */ /* 0x000e24000021f000 */
[----:B0-----:R0:W-:Y:S02]  /*6750*/  STG.E desc[UR36][R8.64], R19 ;  /* 0x0000001308007986 */ /* 0x0011e4000c101924 */
.L_x_12684:
[----:B------:R-:W-:-:S07]  /*6760*/  VIADD R25, R25, 0x80 ;  /* 0x0000008019197836 */ /* 0x000fce0000000000 */
.L_x_12644:
[----:B------:R-:W-:Y:S05]  /*6770*/  BSYNC B6 ;  /* 0x0000000000067941 */ /* 0x000fea0003800000 */
.L_x_12643:
[----:B------:R-:W-:-:S13]  /*6780*/  ISETP.GE.AND P0, PT, R25, R24, PT ;  /* 0x000000181900720c */ /* 0x000fda0003f06270 */
[----:B------:R-:W-:Y:S05]  /*6790*/  @P0 EXIT ;  /* 0x000000000000094d */ /* 0x000fea0003800000 */
[----:B0-2-4-:R-:W0:Y:S01]  /*67a0*/  LDC.64 R4, c[0x0][0x218] ;  /* 0x00008600ff047b82 */ /* 0x015e220000000a00 */
[----:B------:R-:W-:Y:S01]  /*67b0*/  PRMT R0, R17, 0x9910, RZ ;  /* 0x0000991011007816 */ /* 0x000fe200000000ff */
[----:B------:R-:W-:Y:S01]  /*67c0*/  IMAD R2, R2, 0x200, R25 ;  /* 0x0000020002027824 */ /* 0x000fe200078e0219 */
[----:B------:R-:W-:Y:S02]  /*67d0*/  ULDC UR4, c[0x0][0x238] ;  /* 0x00008e0000047ab9 */ /* 0x000fe40000000800 */
[----:B------:R-:W-:Y:S01]  /*67e0*/  ISETP.GT.AND P1, PT, R0, 0x9, PT ;  /* 0x000000090000780c */ /* 0x000fe20003f24270 */
[----:B-1----:R-:W-:-:S05]  /*67f0*/  IMAD R3, R2, UR4, RZ ;  /* 0x0000000402037c24 */ /* 0x002fca000f8e02ff */
[----:B0-----:R-:W-:Y:S01]  /*6800*/  IADD3 R2, P0, R3, R4, RZ ;  /* 0x0000000403027210 */ /* 0x001fe20007f1e0ff */
[----:B------:R-:W-:-:S04]  /*6810*/  FADD.FTZ R4, -R16, -RZ ;  /* 0x800000ff10047221 */ /* 0x000fc80000010100 */
        /* <DEDUP_REMOVED lines=13> */
.L_x_12716:
[----:B------:R-:W0:Y:S02]  /*68f0*/  F2I.FTZ.S64.TRUNC R16, -R16 ;  /* 0x8000001000107311 */ /* 0x000e24000021d900 */
[----:B0-----:R-:W-:-:S05]  /*6900*/  IMAD.MOV.U32 R5, RZ, RZ, R16 ;  /* 0x000000ffff057224 */ /* 0x001fca00078e0010 */
[----:B------:R-:W-:Y:S01]  /*6910*/  STG.E.U8 desc[UR36][R2.64], R5 ;  /* 0x0000000502007986 */ /* 0x000fe2000c101124 */
[----:B------:R-:W-:Y:S05]  /*6920*/  EXIT ;  /* 0x000000000000794d */ /* 0x000fea0003800000 */
.L_x_12715:
        /* <DEDUP_REMOVED lines=9> */
.L_x_12719:
[----:B------:R-:W0:Y:S02]  /*69c0*/  F2I.FTZ.TRUNC.NTZ R5, -R16 ;  /* 0x8000001000057305 */ /* 0x000e24000021f100 */
[----:B0-----:R-:W-:Y:S01]  /*69d0*/  STG.E desc[UR36][R2.64], R5 ;  /* 0x0000000502007986 */ /* 0x001fe2000c101924 */
[----:B------:R-:W-:Y:S05]  /*69e0*/  EXIT ;  /* 0x000000000000794d */ /* 0x000fea0003800000 */
.L_x_12718:
[----:B------:R-:W0:Y:S02]  /*69f0*/  F2I.FTZ.TRUNC.NTZ R5, -R16 ;  /* 0x8000001000057305 */ /* 0x000e24000021f100 */
[----:B0-----:R-:W-:Y:S01]  /*6a00*/  STG.E.U16 desc[UR36][R2.64], R5 ;  /* 0x0000000502007986 */ /* 0x001fe2000c101524 */
[----:B------:R-:W-:Y:S05]  /*6a10*/  EXIT ;  /* 0x000000000000794d */ /* 0x000fea0003800000 */
.L_x_12714:
        /* <DEDUP_REMOVED lines=8> */
.L_x_12721:
[----:B------:R-:W-:-:S05]  /*6aa0*/  F2FP.F16.F32.PACK_AB R4, RZ, R4 ;  /* 0x00000004ff04723e */ /* 0x000fca00000000ff */
[----:B------:R-:W-:Y:S01]  /*6ab0*/  STG.E.U16 desc[UR36][R2.64], R4 ;  /* 0x0000000402007986 */ /* 0x000fe2000c101524 */
[----:B------:R-:W-:Y:S05]  /*6ac0*/  EXIT ;  /* 0x000000000000794d */ /* 0x000fea0003800000 */
.L_x_12720:
        /* <DEDUP_REMOVED lines=9> */
.L_x_12723:
[----:B------:R-:W-:-:S04]  /*6b60*/  F2FP.F16.F32.PACK_AB R5, RZ, R4 ;  /* 0x00000004ff05723e */ /* 0x000fc800000000ff */
[----:B------:R-:W-:-:S05]  /*6b70*/  PRMT R5, R5, 0x5410, RZ ;  /* 0x0000541005057816 */ /* 0x000fca00000000ff */
[----:B------:R-:W-:Y:S01]  /*6b80*/  STG.E desc[UR36][R2.64], R5 ;  /* 0x0000000502007986 */ /* 0x000fe2000c101924 */
[----:B------:R-:W-:Y:S05]  /*6b90*/  EXIT ;  /* 0x000000000000794d */ /* 0x000fea0003800000 */
.L_x_12722:
[----:B------:R-:W-:-:S06]  /*6ba0*/  FMUL.FTZ R4, R16, -1 ;  /* 0xbf80000010047820 */ /* 0x000fcc0000410000 */
[----:B------:R-:W0:Y:S02]  /*6bb0*/  F2F.F64.F32 R4, R4 ;  /* 0x0000000400047310 */ /* 0x000e240000201800 */
[----:B0-----:R-:W-:Y:S01]  /*6bc0*/  STG.E.64 desc[UR36][R2.64], R4 ;  /* 0x0000000402007986 */ /* 0x001fe2000c101b24 */
[----:B------:R-:W-:Y:S05]  /*6bd0*/  EXIT ;  /* 0x000000000000794d */ /* 0x000fea0003800000 */
.L_x_12713:
        /* <DEDUP_REMOVED lines=12> */
.L_x_12726:
[----:B------:R-:W-:Y:S01]  /*6ca0*/  FMUL.FTZ R4, R16, -1 ;  /* 0xbf80000010047820 */ /* 0x000fe20000410000 */
[----:B------:R-:W-:-:S05]  /*6cb0*/  CS2R R6, SRZ ;  /* 0x0000000000067805 */ /* 0x000fca000001ff00 */
[----:B------:R-:W0:Y:S02]  /*6cc0*/  F2F.F64.F32 R4, R4 ;  /* 0x0000000400047310 */ /* 0x000e240000201800 */
[----:B0-----:R-:W-:Y:S01]  /*6cd0*/  STG.E.128 desc[UR36][R2.64], R4 ;  /* 0x0000000402007986 */ /* 0x001fe2000c101d24 */
[----:B------:R-:W-:Y:S05]  /*6ce0*/  EXIT ;  /* 0x000000000000794d */ /* 0x000fea0003800000 */
.L_x_12725:
        /* <DEDUP_REMOVED lines=20> */
.L_x_12730:
[----:B------:R-:W-:Y:S05]  /*6e30*/  BSYNC B0 ;  /* 0x0000000000007941 */ /* 0x000fea0003800000 */
.L_x_12729:
[----:B------:R-:W-:-:S05]  /*6e40*/  LOP3.LUT R7, R0, R7, RZ, 0xfc, !PT ;  /* 0x0000000700077212 */ /* 0x000fca00078efcff */
[----:B------:R-:W-:Y:S01]  /*6e50*/  STG.E.U8 desc[UR36][R2.64], R7 ;  /* 0x0000000702007986 */ /* 0x000fe2000c101124 */
[----:B------:R-:W-:Y:S05]  /*6e60*/  EXIT ;  /* 0x000000000000794d */ /* 0x000fea0003800000 */
.L_x_12728:
        /* <DEDUP_REMOVED lines=12> */
.L_x_12732:
[----:B------:R-:W-:Y:S01]  /*6f30*/  IMAD.MOV.U32 R0, RZ, RZ, 0x7f ;  /* 0x0000007fff007424 */ /* 0x000fe200078e00ff */
[----:B------:R-:W-:-:S04]  /*6f40*/  ISETP.GT.U32.AND P0, PT, R6, 0x7f800000, PT ;  /* 0x7f8000000600780c */ /* 0x000fc80003f04070 */
[----:B------:R-:W-:-:S09]  /*6f50*/  SEL R0, R0, 0x7c, P0 ;  /* 0x0000007c00007807 */ /* 0x000fd20000000000 */
.L_x_12733:
[----:B------:R-:W-:Y:S05]  /*6f60*/  BSYNC B0 ;  /* 0x0000000000007941 */ /* 0x000fea0003800000 */
.L_x_12731:
[----:B------:R-:W-:-:S04]  /*6f70*/  LOP3.LUT R4, R4, 0x80000000, RZ, 0xc0, !PT ;  /* 0x8000000004047812 */ /* 0x000fc800078ec0ff */
[----:B------:R-:W-:-:S04]  /*6f80*/  SHF.R.U32.HI R5, RZ, 0x18, R4 ;  /* 0x00000018ff057819 */ /* 0x000fc80000011604 */
[----:B------:R-:W-:-:S05]  /*6f90*/  LOP3.LUT R5, R0, R5, RZ, 0xfc, !PT ;  /* 0x0000000500057212 */ /* 0x000fca00078efcff */
[----:B------:R-:W-:Y:S01]  /*6fa0*/  STG.E.U8 desc[UR36][R2.64], R5 ;  /* 0x0000000502007986 */ /* 0x000fe2000c101124 */
[----:B------:R-:W-:Y:S05]  /*6fb0*/  EXIT ;  /* 0x000000000000794d */ /* 0x000fea0003800000 */
.L_x_12727:
[----:B------:R-:W-:-:S05]  /*6fc0*/  F2FP.BF16.F32.PACK_AB R4, RZ, R4 ;  /* 0x00000004ff04723e */ /* 0x000fca00000010ff */
[----:B------:R-:W-:Y:S01]  /*6fd0*/  STG.E.U16 desc[UR36][R2.64], R4 ;  /* 0x0000000402007986 */ /* 0x000fe2000c101524 */
[----:B------:R-:W-:Y:S05]  /*6fe0*/  EXIT ;  /* 0x000000000000794d */ /* 0x000fea0003800000 */
.L_x_12724:
        /* <DEDUP_REMOVED lines=11> */
.L_x_12736:
        /* <DEDUP_REMOVED lines=16> */
.L_x_12739:
[----:B------:R-:W-:-:S04]  /*71a0*/  LOP3.LUT R4, R4, 0x80000000, RZ, 0xc0, !PT ;  /* 0x8000000004047812 */ /* 0x000fc800078ec0ff */
[----:B------:R-:W-:-:S04]  /*71b0*/  SHF.R.U32.HI R4, RZ, 0x18, R4 ;  /* 0x00000018ff047819 */ /* 0x000fc80000011604 */
[----:B------:R-:W-:-:S04]  /*71c0*/  LOP3.LUT R5, R5, R4, RZ, 0xfc, !PT ;  /* 0x0000000405057212 */ /* 0x000fc800078efcff */
[----:B------:R-:W-:-:S07]  /*71d0*/  PRMT R0, R5, 0x7610, R0 ;  /* 0x0000761005007816 */ /* 0x000fce0000000000 */
.L_x_12738:
[----:B------:R-:W-:Y:S05]  /*71e0*/  BSYNC B0 ;  /* 0x0000000000007941 */ /* 0x000fea0003800000 */
.L_x_12737:
[----:B------:R-:W-:Y:S01]  /*71f0*/  STG.E.U8 desc[UR36][R2.64], R0 ;  /* 0x0000000002007986 */ /* 0x000fe2000c101124 */
[----:B------:R-:W-:Y:S05]  /*7200*/  EXIT ;  /* 0x000000000000794d */ /* 0x000fea0003800000 */
.L_x_12735:
        /* <DEDUP_REMOVED lines=16> */
.L_x_12742:
[----:B------:R-:W-:-:S04]  /*7310*/  LOP3.LUT R4, R4, 0x80000000, RZ, 0xc0, !PT ;  /* 0x8000000004047812 */ /* 0x000fc800078ec0ff */
[----:B------:R-:W-:-:S04]  /*7320*/  SHF.R.U32.HI R4, RZ, 0x18, R4 ;  /* 0x00000018ff047819 */ /* 0x000fc80000011604 */
[----:B------:R-:W-:-:S04]  /*7330*/  LOP3.LUT R5, R5, R4, RZ, 0xfc, !PT ;  /* 0x0000000405057212 */ /* 0x000fc800078efcff */
[----:B------:R-:W-:-:S07]  /*7340*/  PRMT R0, R5, 0x7610, R0 ;  /* 0x0000761005007816 */ /* 0x000fce0000000000 */
.L_x_12741:
[----:B------:R-:W-:Y:S05]  /*7350*/  BSYNC B0 ;  /* 0x0000000000007941 */ /* 0x000fea0003800000 */
.L_x_12740:
[----:B------:R-:W-:Y:S01]  /*7360*/  STG.E.U8 desc[UR36][R2.64], R0 ;  /* 0x0000000002007986 */ /* 0x000fe2000c101124 */
[----:B------:R-:W-:Y:S05]  /*7370*/  EXIT ;  /* 0x000000000000794d */ /* 0x000fea0003800000 */
.L_x_12734:
        /* <DEDUP_REMOVED lines=21> */
.L_x_12717:
        /* <DEDUP_REMOVED lines=15> */
[----:B-1-3--:R-:W-:Y:S05]  /*75c0*/  CALL.ABS.NOINC R2 ;  /* 0x0000000002007343 */ /* 0x00afea0003c00000 */
.L_x_12745:
[----:B------:R-:W-:Y:S05]  /*75d0*/  EXIT ;  /* 0x000000000000794d */ /* 0x000fea0003800000 */
.L_x_12744:
[----:B------:R-:W0:Y:S02]  /*75e0*/  F2I.FTZ.U64.TRUNC R16, -R16 ;  /* 0x8000001000107311 */ /* 0x000e24000021d800 */
[----:B0-----:R-:W-:Y:S01]  /*75f0*/  STG.E.64 desc[UR36][R2.64], R16 ;  /* 0x0000001002007986 */ /* 0x001fe2000c101b24 */
[----:B------:R-:W-:Y:S05]  /*7600*/  EXIT ;  /* 0x000000000000794d */ /* 0x000fea0003800000 */
.L_x_12743:
[----:B------:R-:W0:Y:S02]  /*7610*/  F2I.FTZ.U32.TRUNC.NTZ R5, -R16 ;  /* 0x8000001000057305 */ /* 0x000e24000021f000 */
[----:B0-----:R-:W-:Y:S01]  /*7620*/  STG.E desc[UR36][R2.64], R5 ;  /* 0x0000000502007986 */ /* 0x001fe2000c101924 */
[----:B------:R-:W-:Y:S05]  /*7630*/  EXIT ;  /* 0x000000000000794d */ /* 0x000fea0003800000 */
.L_x_12746:
        /* <DEDUP_REMOVED lines=12> */
.L_x_23576:


//--------------------- .text._ZN2at6native18elementwise_kernelILi128ELi2EZNS0_22gpu_kernel_impl_nocastIZZZNS0_15neg_kernel_cudaERNS_18TensorIteratorBaseEENKUlvE0_clEvENKUlvE5_clEvEUlfE_EEvS4_RKT_EUliE_EEviT1_ --------------------------
	.section	.text._ZN2at6native18elementwise_kernelILi128ELi2EZNS0_22gpu_kernel_impl_nocastIZZZNS0_15neg_kernel_cudaERNS_18TensorIteratorBaseEENKUlvE0_clEvENKUlvE5_clEvEUlfE_EEvS4_RKT_EUliE_EEviT1_,"ax",@progbits
	.align	128
        .global         _ZN2at6native18elementwise_kernelILi128ELi2EZNS0_22gpu_kernel_impl_nocastIZZZNS0_15neg_kernel_cudaERNS_18TensorIteratorBaseEENKUlvE0_clEvENKUlvE5_clEvEUlfE_EEvS4_RKT_EUliE_EEviT1_
        .type           _ZN2at6native18elementwise_kernelILi128ELi2EZNS0_22gpu_kernel_impl_nocastIZZZNS0_15neg_kernel_cudaERNS_18TensorIteratorBaseEENKUlvE0_clEvENKUlvE5_clEvEUlfE_EEvS4_RKT_EUliE_EEviT1_,@function
        .size           _ZN2at6native18elementwise_kernelILi128ELi2EZNS0_22gpu_kernel_impl_nocastIZZZNS0_15neg_kernel_cudaERNS_18TensorIteratorBaseEENKUlvE0_clEvENKUlvE5_clEvEUlfE_EEvS4_RKT_EUliE_EEviT1_,(.L_x_23577 - _ZN2at6native18elementwise_kernelILi128ELi2EZNS0_22gpu_kernel_impl_nocastIZZZNS0_15neg_kernel_cudaERNS_18TensorIteratorBaseEENKUlvE0_clEvENKUlvE5_clEvEUlfE_EEvS4_RKT_EUliE_EEviT1_)
        .other          _ZN2at6native18elementwise_kernelILi128ELi2EZNS0_22gpu_kernel_impl_nocastIZZZNS0_15neg_kernel_cudaERNS_18TensorIteratorBaseEENKUlvE0_clEvENKUlvE5_clEvEUlfE_EEvS4_RKT_EUliE_EEviT1_,@"STO_CUDA_ENTRY STV_DEFAULT"
_ZN2at6native18elementwise_kernelILi128ELi2EZNS0_22gpu_kernel_impl_nocastIZZZNS0_15neg_kernel_cudaERNS_18TensorIteratorBaseEENKUlvE0_clEvENKUlvE5_clEvEUlfE_EEvS4_RKT_EUliE_EEviT1_:
.text._ZN2at6native18elementwise_kernelILi128ELi2EZNS0_22gpu_kernel_impl_nocastIZZZNS0_15neg_kernel_cudaERNS_18TensorIteratorBaseEENKUlvE0_clEvENKUlvE5_clEvEUlfE_EEvS4_RKT_EUliE_EEviT1_:
        /* <DEDUP_REMOVED lines=312> */
.L_x_12749:
[----:B------:R-:W-:Y:S02]  /*1380*/  ULDC.64 UR8, c[0x0][0x418] ;  /* 0x0001060000087ab9 */ /* 0x000fe40000000a00 */
[----:B------:R-:W-:-:S04]  /*1390*/  IADD3 R4, P0, R2, UR8, RZ ;  /* 0x0000000802047c10 */ /* 0x000fc8000ff1e0ff */
[----:B------:R-:W-:Y:S01]  /*13a0*/  IADD3.X R5, RZ, UR9, RZ, P0, !PT ;  /* 0x00000009ff057c10 */ /* 0x000fe200087fe4ff */
[----:B------:R-:W-:-:S04]  /*13b0*/  ULDC.64 UR8, c[0x0][0x410] ;  /* 0x0001040000087ab9 */ /* 0x000fc80000000a00 */
[----:B------:R-:W2:Y:S01]  /*13c0*/  LDG.E R4, desc[UR4][R4.64] ;  /* 0x0000000404047981 */ /* 0x000ea2000c1e1900 */
[----:B------:R-:W-:Y:S02]  /*13d0*/  IADD3 R2, P0, R3, UR8, RZ ;  /* 0x0000000803027c10 */ /* 0x000fe4000ff1e0ff */
[----:B------:R-:W-:Y:S02]  /*13e0*/  IADD3 R7, R0, 0x80, RZ ;  /* 0x0000008000077810 */ /* 0x000fe40007ffe0ff */
[----:B------:R-:W-:Y:S01]  /*13f0*/  IADD3.X R3, RZ, UR9, RZ, P0, !PT ;  /* 0x00000009ff037c10 */ /* 0x000fe200087fe4ff */
[----:B--2---:R-:W-:-:S05]  /*1400*/  FADD.FTZ R9, -R4, -RZ ;  /* 0x800000ff04097221 */ /* 0x004fca0000010100 */
[----:B------:R0:W-:Y:S03]  /*1410*/  STG.E desc[UR4][R2.64], R9 ;  /* 0x0000000902007986 */ /* 0x0001e6000c101904 */
.L_x_12748:
[----:B------:R-:W-:Y:S05]  /*1420*/  BSYNC B0 ;  /* 0x0000000000007941 */ /* 0x000fea0003800000 */
.L_x_12747:
        /* <DEDUP_REMOVED lines=305> */
.L_x_12750:
[----:B------:R-:W-:Y:S02]  /*2740*/  ULDC.64 UR6, c[0x0][0x418] ;  /* 0x0001060000067ab9 */ /* 0x000fe40000000a00 */
[----:B------:R-:W-:-:S04]  /*2750*/  IADD3 R4, P0, R0, UR6, RZ ;  /* 0x0000000600047c10 */ /* 0x000fc8000ff1e0ff */
[----:B------:R-:W-:Y:S01]  /*2760*/  IADD3.X R5, RZ, UR7, RZ, P0, !PT ;  /* 0x00000007ff057c10 */ /* 0x000fe200087fe4ff */
[----:B------:R-:W-:-:S04]  /*2770*/  ULDC.64 UR6, c[0x0][0x410] ;  /* 0x0001040000067ab9 */ /* 0x000fc80000000a00 */
[----:B------:R-:W2:Y:S01]  /*2780*/  LDG.E R4, desc[UR4][R4.64] ;  /* 0x0000000404047981 */ /* 0x000ea2000c1e1900 */
[----:B------:R-:W-:-:S04]  /*2790*/  IADD3 R2, P0, R3, UR6, RZ ;  /* 0x0000000603027c10 */ /* 0x000fc8000ff1e0ff */
[----:B------:R-:W-:Y:S01]  /*27a0*/  IADD3.X R3, RZ, UR7, RZ, P0, !PT ;  /* 0x00000007ff037c10 */ /* 0x000fe200087fe4ff */
[----:B--2---:R-:W-:-:S05]  /*27b0*/  FADD.FTZ R7, -R4, -RZ ;  /* 0x800000ff04077221 */ /* 0x004fca0000010100 */
[----:B------:R-:W-:Y:S01]  /*27c0*/  STG.E desc[UR4][R2.64], R7 ;  /* 0x0000000702007986 */ /* 0x000fe2000c101904 */
[----:B------:R-:W-:Y:S05]  /*27d0*/  EXIT ;  /* 0x000000000000794d */ /* 0x000fea0003800000 */
.L_x_12751:
        /* <DEDUP_REMOVED lines=10> */
.L_x_23577:


//--------------------- .text._ZN2at6native27unrolled_elementwise_kernelIZZZNS0_15neg_kernel_cudaERNS_18TensorIteratorBaseEENKUlvE0_clEvENKUlvE5_clEvEUlfE_St5arrayIPcLm2EELi4E23TrivialOffsetCalculatorILi1EjESB_NS0_6memory15LoadWithoutCastENSC_16StoreWithoutCastEEEviT_T0_T2_T3_T4_T5_ --------------------------
	.section	.text._ZN2at6native27unrolled_elementwise_kernelIZZZNS0_15neg_kernel_cudaERNS_18TensorIteratorBaseEENKUlvE0_clEvENKUlvE5_clEvEUlfE_St5arrayIPcLm2EELi4E23TrivialOffsetCalculatorILi1EjESB_NS0_6memory15LoadWithoutCastENSC_16StoreWithoutCastEEEviT_T0_T2_T3_T4_T5_,"ax",@progbits
	.align	128
        .global         _ZN2at6native27unrolled_elementwise_kernelIZZZNS0_15neg_kernel_cudaERNS_18TensorIteratorBaseEENKUlvE0_clEvENKUlvE5_clEvEUlfE_St5arrayIPcLm2EELi4E23TrivialOffsetCalculatorILi1EjESB_NS0_6memory15LoadWithoutCastENSC_16StoreWithoutCastEEEviT_T0_T2_T3_T4_T5_
        .type           _ZN2at6native27unrolled_elementwise_kernelIZZZNS0_15neg_kernel_cudaERNS_18TensorIteratorBaseEENKUlvE0_clEvENKUlvE5_clEvEUlfE_St5arrayIPcLm2EELi4E23TrivialOffsetCalculatorILi1EjESB_NS0_6memory15LoadWithoutCastENSC_16StoreWithoutCastEEEviT_T0_T2_T3_T4_T5_,@function
        .size           _ZN2at6native27unrolled_elementwise_kernelIZZZNS0_15neg_kernel_cudaERNS_18TensorIteratorBaseEENKUlvE0_clEvENKUlvE5_clEvEUlfE_St5arrayIPcLm2EELi4E23TrivialOffsetCalculatorILi1EjESB_NS0_6memory15LoadWithoutCastENSC_16StoreWithoutCastEEEviT_T0_T2_T3_T4_T5_,(.L_x_23578 - _ZN2at6native27unrolled_elementwise_kernelIZZZNS0_15neg_kernel_cudaERNS_18TensorIteratorBaseEENKUlvE0_clEvENKUlvE5_clEvEUlfE_St5arrayIPcLm2EELi4E23TrivialOffsetCalculatorILi1EjESB_NS0_6memory15LoadWithoutCastENSC_16StoreWithoutCastEEEviT_T0_T2_T3_T4_T5_)
        .other          _ZN2at6native27unrolled_elementwise_kernelIZZZNS0_15neg_kernel_cudaERNS_18TensorIteratorBaseEENKUlvE0_clEvENKUlvE5_clEvEUlfE_St5arrayIPcLm2EELi4E23TrivialOffsetCalculatorILi1EjESB_NS0_6memory15LoadWithoutCastENSC_16StoreWithoutCastEEEviT_T0_T2_T3_T4_T5_,@"STO_CUDA_ENTRY STV_DEFAULT"
_ZN2at6native27unrolled_elementwise_kernelIZZZNS0_15neg_kernel_cudaERNS_18TensorIteratorBaseEENKUlvE0_clEvENKUlvE5_clEvEUlfE_St5arrayIPcLm2EELi4E23TrivialOffsetCalculatorILi1EjESB_NS0_6memory15LoadWithoutCastENSC_16StoreWithoutCastEEEviT_T0_T2_T3_T4_T5_:
.text._ZN2at6native27unrolled_elementwise_kernelIZZZNS0_15neg_kernel_cudaERNS_18TensorIteratorBaseEENKUlvE0_clEvENKUlvE5_clEvEUlfE_St5arrayIPcLm2EELi4E23TrivialOffsetCalculatorILi1EjESB_NS0_6memory15LoadWithoutCastENSC_16StoreWithoutCastEEEviT_T0_T2_T3_T4_T5_:
[----:B------:R-:W-:Y:S01]  /*0000*/  LDC R1, c[0x0][0x28] ;  /* 0x00000a00ff017b82 */ /* 0x000fe20000000800 */
[----:B------:R-:W0:Y:S07]  /*0010*/  S2R R0, SR_CTAID.X ;  /* 0x0000000000007919 */ /* 0x000e2e0000002500 */
[----:B------:R-:W0:Y:S01]  /*0020*/  LDC R5, c[0x0][0x210] ;  /* 0x00008400ff057b82 */ /* 0x000e220000000800 */
[----:B------:R-:W-:Y:S01]  /*0030*/  ULDC.64 UR4, c[0x0][0x208] ;  /* 0x0000820000047ab9 */ /* 0x000fe20000000a00 */
[----:B------:R-:W1:Y:S01]  /*0040*/  S2R R3, SR_TID.X ;  /* 0x0000000000037919 */ /* 0x000e620000002100 */
[----:B0-----:R-:W-:Y:S01]  /*0050*/  IMAD R2, R0, -0x200, R5 ;  /* 0xfffffe0000027824 */ /* 0x001fe200078e0205 */
[----:B------:R-:W-:-:S02]  /*0060*/  CS2R R4, SRZ ;  /* 0x0000000000047805 */ /* 0x000fc4000001ff00 */
[----:B-1----:R-:W-:Y:S02]  /*0070*/  MOV R11, R3 ;  /* 0x00000003000b7202 */ /* 0x002fe40000000f00 */
[----:B------:R-:W-:-:S13]  /*0080*/  ISETP.GE.AND P0, PT, R3, R2, PT ;  /* 0x000000020300720c */ /* 0x000fda0003f06270 */
[----:B------:R-:W0:Y:S01]  /*0090*/  @!P0 LDC.64 R6, c[0x0][0x220] ;  /* 0x00008800ff068b82 */ /* 0x000e220000000a00 */
[----:B------:R-:W-:Y:S01]  /*00a0*/  @!P0 IMAD R9, R0, 0x200, R3 ;  /* 0x0000020000098824 */ /* 0x000fe200078e0203 */
[----:B------:R-:W-:-:S04]  /*00b0*/  @!P0 IADD3 R11, R3, 0x80, RZ ;  /* 0x00000080030b8810 */ /* 0x000fc80007ffe0ff */
[----:B------:R-:W-:-:S13]  /*00c0*/  ISETP.GE.AND P1, PT, R11, R2, PT ;  /* 0x000000020b00720c */ /* 0x000fda0003f26270 */
[----:B------:R-:W-:Y:S01]  /*00d0*/  @!P1 IMAD R15, R0, 0x200, R11 ;  /* 0x00000200000f9824 */ /* 0x000fe200078e020b */
[----:B------:R-:W-:Y:S01]  /*00e0*/  @!P1 IADD3 R11, R11, 0x80, RZ ;  /* 0x000000800b0b9810 */ /* 0x000fe20007ffe0ff */
[----:B0-----:R-:W-:-:S03]  /*00f0*/  @!P0 IMAD.WIDE.U32 R6, R9, 0x4, R6 ;  /* 0x0000000409068825 */ /* 0x001fc600078e0006 */
[CC--:B------:R-:W-:Y:S02]  /*0100*/  ISETP.GE.AND P3, PT, R11.reuse, R2.reuse, PT ;  /* 0x000000020b00720c */ /* 0x0c0fe40003f66270 */
[----:B------:R0:W2:Y:S11]  /*0110*/  @!P0 LDG.E R5, desc[UR4][R6.64] ;  /* 0x0000000406058981 */ /* 0x0000b6000c1e1900 */
[----:B------:R-:W-:Y:S01]  /*0120*/  @!P3 LEA R17, R0, R11, 0x9 ;  /* 0x0000000b0011b211 */ /* 0x000fe200078e48ff */
[----:B------:R-:W-:Y:S01]  /*0130*/  @!P3 VIADD R11, R11, 0x80 ;  /* 0x000000800b0bb836 */ /* 0x000fe20000000000 */
[----:B------:R-:W1:Y:S04]  /*0140*/  @!P3 LDC.64 R12, c[0x0][0x220] ;  /* 0x00008800ff0cbb82 */ /* 0x000e680000000a00 */
[----:B------:R-:W-:-:S13]  /*0150*/  ISETP.GE.AND P2, PT, R11, R2, PT ;  /* 0x000000020b00720c */ /* 0x000fda0003f46270 */
[----:B------:R-:W3:Y:S01]  /*0160*/  @!P2 LDC.64 R8, c[0x0][0x220] ;  /* 0x00008800ff08ab82 */ /* 0x000ee20000000a00 */
[----:B------:R-:W-:-:S05]  /*0170*/  @!P2 LEA R11, R0, R11, 0x9 ;  /* 0x0000000b000ba211 */ /* 0x000fca00078e48ff */
[----:B---3--:R-:W-:Y:S02]  /*0180*/  @!P2 IMAD.WIDE.U32 R8, R11, 0x4, R8 ;  /* 0x000000040b08a825 */ /* 0x008fe400078e0008 */
[----:B------:R-:W0:Y:S02]  /*0190*/  @!P1 LDC.64 R10, c[0x0][0x220] ;  /* 0x00008800ff0a9b82 */ /* 0x000e240000000a00 */
[----:B-1----:R-:W-:Y:S01]  /*01a0*/  @!P3 IMAD.WIDE.U32 R12, R17, 0x4, R12 ;  /* 0x00000004110cb825 */ /* 0x002fe200078e000c */
[----:B------:R-:W-:Y:S01]  /*01b0*/  @!P0 LEA R17, R0, R3, 0x9 ;  /* 0x0000000300118211 */ /* 0x000fe200078e48ff */
[----:B------:R1:W5:Y:S02]  /*01c0*/  @!P2 LDG.E R4, desc[UR4][R8.64] ;  /* 0x000000040804a981 */ /* 0x000364000c1e1900 */
[----:B0-----:R-:W-:Y:S01]  /*01d0*/  @!P1 IMAD.WIDE.U32 R6, R15, 0x4, R10 ;  /* 0x000000040f069825 */ /* 0x001fe200078e000a */
[----:B------:R-:W-:Y:S01]  /*01e0*/  CS2R R14, SRZ ;  /* 0x00000000000e7805 */ /* 0x000fe2000001ff00 */
[----:B------:R-:W1:Y:S02]  /*01f0*/  @!P0 LDC.64 R10, c[0x0][0x218] ;  /* 0x00008600ff0a8b82 */ /* 0x000e640000000a00 */
[----:B------:R-:W-:-:S03]  /*0200*/  @!P0 VIADD R3, R3, 0x80 ;  /* 0x0000008003038836 */ /* 0x000fc60000000000 */
[----:B------:R0:W5:Y:S04]  /*0210*/  @!P1 LDG.E R14, desc[UR4][R6.64] ;  /* 0x00000004060e9981 */ /* 0x000168000c1e1900 */
[----:B------:R0:W5:Y:S01]  /*0220*/  @!P3 LDG.E R15, desc[UR4][R12.64] ;  /* 0x000000040c0fb981 */ /* 0x000162000c1e1900 */
[----:B------:R-:W-:Y:S01]  /*0230*/  ISETP.GE.AND P1, PT, R3, R2, PT ;  /* 0x000000020300720c */ /* 0x000fe20003f26270 */
[----:B------:R-:W-:Y:S01]  /*0240*/  BSSY B0, `(.L_x_12752) ;  /* 0x0000011000007945 */ /* 0x000fe20003800000 */
[----:B-1----:R-:W-:-:S04]  /*0250*/  @!P0 IMAD.WIDE.U32 R8, R17, 0x4, R10 ;  /* 0x0000000411088825 */ /* 0x002fc800078e000a */
[----:B--2---:R-:W-:-:S05]  /*0260*/  @!P0 FADD.FTZ R5, -R5, -RZ ;  /* 0x800000ff05058221 */ /* 0x004fca0000010100 */
[----:B------:R0:W-:Y:S02]  /*0270*/  @!P0 STG.E desc[UR4][R8.64], R5 ;  /* 0x0000000508008986 */ /* 0x0001e4000c101904 */
[----:B------:R-:W-:Y:S05]  /*0280*/  @P1 BRA `(.L_x_12753) ;  /* 0x0000000000301947 */ /* 0x000fea0003800000 */
[----:B0-----:R-:W0:Y:S01]  /*0290*/  LDC.64 R6, c[0x0][0x218] ;  /* 0x00008600ff067b82 */ /* 0x001e220000000a00 */
[----:B------:R-:W-:Y:S01]  /*02a0*/  LEA R9, R0, R3, 0x9 ;  /* 0x0000000300097211 */ /* 0x000fe200078e48ff */
[----:B-----5:R-:W-:Y:S01]  /*02b0*/  FADD.FTZ R5, -R14, -RZ ;  /* 0x800000ff0e057221 */ /* 0x020fe20000010100 */
[----:B------:R-:W-:-:S04]  /*02c0*/  IADD3 R3, R3, 0x80, RZ ;  /* 0x0000008003037810 */ /* 0x000fc80007ffe0ff */
[----:B------:R-:W-:-:S13]  /*02d0*/  ISETP.GE.AND P0, PT, R3, R2, PT ;  /* 0x000000020300720c */ /* 0x000fda0003f06270 */
[----:B------:R-:W-:Y:S02]  /*02e0*/  @!P0 IMAD R11, R0, 0x200, R3 ;  /* 0x00000200000b8824 */ /* 0x000fe400078e0203 */
[----:B------:R-:W-:Y:S01]  /*02f0*/  @!P0 FADD.FTZ R15, -R15, -RZ ;  /* 0x800000ff0f0f8221 */ /* 0x000fe20000010100 */
[----:B------:R-:W-:Y:S01]  /*0300*/  @!P0 IADD3 R3, R3, 0x80, RZ ;  /* 0x0000008003038810 */ /* 0x000fe20007ffe0ff */
[----:B0-----:R-:W-:-:S04]  /*0310*/  IMAD.WIDE.U32 R8, R9, 0x4, R6 ;  /* 0x0000000409087825 */ /* 0x001fc800078e0006 */
[----:B------:R-:W-:Y:S01]  /*0320*/  @!P0 IMAD.WIDE.U32 R6, R11, 0x4, R6 ;  /* 0x000000040b068825 */ /* 0x000fe200078e0006 */
[----:B------:R1:W-:Y:S04]  /*0330*/  STG.E desc[UR4][R8.64], R5 ;  /* 0x0000000508007986 */ /* 0x0003e8000c101904 */
[----:B------:R1:W-:Y:S02]  /*0340*/  @!P0 STG.E desc[UR4][R6.64], R15 ;  /* 0x0000000f06008986 */ /* 0x0003e4000c101904 */
.L_x_12753:
[----:B------:R-:W-:Y:S05]  /*0350*/  BSYNC B0 ;  /* 0x0000000000007941 */ /* 0x000fea0003800000 */
.L_x_12752:
[----:B------:R-:W-:-:S13]  /*0360*/  ISETP.GE.AND P0, PT, R3, R2, PT ;  /* 0x000000020300720c */ /* 0x000fda0003f06270 */
[----:B------:R-:W-:Y:S05]  /*0370*/  @P0 EXIT ;  /* 0x000000000000094d */ /* 0x000fea0003800000 */
[----:B01----:R-:W0:Y:S01]  /*0380*/  LDC.64 R6, c[0x0][0x218] ;  /* 0x00008600ff067b82 */ /* 0x003e220000000a00 */
[----:B------:R-:W-:Y:S01]  /*0390*/  LEA R3, R0, R3, 0x9 ;  /* 0x0000000300037211 */ /* 0x000fe200078e48ff */
[----:B-----5:R-:W-:-:S04]  /*03a0*/  FADD.FTZ R5, -R4, -RZ ;  /* 0x800000ff04057221 */ /* 0x020fc80000010100 */
[----:B0-----:R-:W-:-:S05]  /*03b0*/  IMAD.WIDE.U32 R2, R3, 0x4, R6 ;  /* 0x0000000403027825 */ /* 0x001fca00078e0006 */
[----:B------:R-:W-:Y:S01]  /*03c0*/  STG.E desc[UR4][R2.64], R5 ;  /* 0x0000000502007986 */ /* 0x000fe2000c101904 */
[----:B------:R-:W-:Y:S05]  /*03d0*/  EXIT ;  /* 0x000000000000794d */ /* 0x000fea0003800000 */
.L_x_12754:
        /* <DEDUP_REMOVED lines=10> */
.L_x_23578:


//--------------------- .text._ZN2at6native29vectorized_elementwise_kernelILi2EZZZNS0_15neg_kernel_cudaERNS_18TensorIteratorBaseEENKUlvE0_clEvENKUlvE5_clEvEUlfE_St5arrayIPcLm2EEEEviT0_T1_ --------------------------
	.section	.text._ZN2at6native29vectorized_elementwise_kernelILi2EZZZNS0_15neg_kernel_cudaERNS_18TensorIteratorBaseEENKUlvE0_clEvENKUlvE5_clEvEUlfE_St5arrayIPcLm2EEEEviT0_T1_,"ax",@progbits
	.align	128
        .global         _ZN2at6native29vectorized_elementwise_kernelILi2EZZZNS0_15neg_kernel_cudaERNS_18TensorIteratorBaseEENKUlvE0_clEvENKUlvE5_clEvEUlfE_St5arrayIPcLm2EEEEviT0_T1_
        .type           _ZN2at6native29vectorized_elementwise_kernelILi2EZZZNS0_15neg_kernel_cudaERNS_18TensorIteratorBaseEENKUlvE0_clEvENKUlvE5_clEvEUlfE_St5arrayIPcLm2EEEEviT0_T1_,@function
        .size           _ZN2at6native29vectorized_elementwise_kernelILi2EZZZNS0_15neg_kernel_cudaERNS_18TensorIteratorBaseEENKUlvE0_clEvENKUlvE5_clEvEUlfE_St5arrayIPcLm2EEEEviT0_T1_,(.L_x_23579 - _ZN2at6native29vectorized_elementwise_kernelILi2EZZZNS0_15neg_kernel_cudaERNS_18TensorIteratorBaseEENKUlvE0_clEvENKUlvE5_clEvEUlfE_St5arrayIPcLm2EEEEviT0_T1_)
        .other          _ZN2at6native29vectorized_elementwise_kernelILi2EZZZNS0_15neg_kernel_cudaERNS_18TensorIteratorBaseEENKUlvE0_clEvENKUlvE5_clEvEUlfE_St5arrayIPcLm2EEEEviT0_T1_,@"STO_CUDA_ENTRY STV_DEFAULT"
_ZN2at6native29vectorized_elementwise_kernelILi2EZZZNS0_15neg_kernel_cudaERNS_18TensorIteratorBaseEENKUlvE0_clEvENKUlvE5_clEvEUlfE_St5arrayIPcLm2EEEEviT0_T1_:
.text._ZN2at6native29vectorized_elementwise_kernelILi2EZZZNS0_15neg_kernel_cudaERNS_18TensorIteratorBaseEENKUlvE0_clEvENKUlvE5_clEvEUlfE_St5arrayIPcLm2EEEEviT0_T1_:
[----:B------:R-:W-:Y:S01]  /*0000*/  LDC R1, c[0x0][0x28] ;  /* 0x00000a00ff017b82 */ /* 0x000fe20000000800 */
[----:B------:R-:W0:Y:S01]  /*0010*/  S2R R0, SR_CTAID.X ;  /* 0x0000000000007919 */ /* 0x000e220000002500 */
[----:B------:R-:W-:Y:S01]  /*0020*/  ULDC UR4, c[0x0][0x210] ;  /* 0x0000840000047ab9 */ /* 0x000fe20000000800 */
[----:B0-----:R-:W-:-:S04]  /*0030*/  SHF.L.U32 R0, R0, 0xa, RZ ;  /* 0x0000000a00007819 */ /* 0x001fc800000006ff */
        /* <DEDUP_REMOVED lines=12> */
[----:B------:R-:W5:Y:S01]  /*0100*/  LDG.E.64 R12, desc[UR4][R2.64+0xc00] ;  /* 0x000c0004020c7981 */ /* 0x000f62000c1e1b00 */
[----:B--2---:R-:W-:-:S04]  /*0110*/  IMAD.WIDE.U32 R4, R0, 0x4, R4 ;  /* 0x0000000400047825 */ /* 0x004fc800078e0004 */
[----:B------:R-:W-:-:S04]  /*0120*/  IMAD.WIDE R4, R15, 0x8, R4 ;  /* 0x000000080f047825 */ /* 0x000fc800078e0204 */
[----:B---3--:R-:W-:Y:S01]  /*0130*/  FADD.FTZ R7, -R7, -RZ ;  /* 0x800000ff07077221 */ /* 0x008fe20000010100 */
[----:B------:R-:W-:Y:S01]  /*0140*/  FADD.FTZ R6, -R6, -RZ ;  /* 0x800000ff06067221 */ /* 0x000fe20000010100 */
[----:B----4-:R-:W-:Y:S01]  /*0150*/  FADD.FTZ R9, -R9, -RZ ;  /* 0x800000ff09097221 */ /* 0x010fe20000010100 */
[----:B------:R-:W-:-:S03]  /*0160*/  FADD.FTZ R8, -R8, -RZ ;  /* 0x800000ff08087221 */ /* 0x000fc60000010100 */
[----:B------:R-:W-:Y:S01]  /*0170*/  STG.E.64 desc[UR4][R4.64], R6 ;  /* 0x0000000604007986 */ /* 0x000fe2000c101b04 */
[----:B-----5:R-:W-:Y:S01]  /*0180*/  FADD.FTZ R11, -R11, -RZ ;  /* 0x800000ff0b0b7221 */ /* 0x020fe20000010100 */
[----:B------:R-:W-:Y:S02]  /*0190*/  FADD.FTZ R10, -R10, -RZ ;  /* 0x800000ff0a0a7221 */ /* 0x000fe40000010100 */
[----:B------:R-:W-:Y:S01]  /*01a0*/  STG.E.64 desc[UR4][R4.64+0x400], R8 ;  /* 0x0004000804007986 */ /* 0x000fe2000c101b04 */
[----:B------:R-:W-:Y:S01]  /*01b0*/  FADD.FTZ R13, -R13, -RZ ;  /* 0x800000ff0d0d7221 */ /* 0x000fe20000010100 */
[----:B------:R-:W-:Y:S02]  /*01c0*/  FADD.FTZ R12, -R12, -RZ ;  /* 0x800000ff0c0c7221 */ /* 0x000fe40000010100 */
[----:B------:R-:W-:Y:S04]  /*01d0*/  STG.E.64 desc[UR4][R4.64+0x800], R10 ;  /* 0x0008000a04007986 */ /* 0x000fe8000c101b04 */
[----:B------:R-:W-:Y:S01]  /*01e0*/  STG.E.64 desc[UR4][R4.64+0xc00], R12 ;  /* 0x000c000c04007986 */ /* 0x000fe2000c101b04 */
[----:B------:R-:W-:Y:S05]  /*01f0*/  EXIT ;  /* 0x000000000000794d */ /* 0x000fea0003800000 */
.L_x_12755:
[----:B------:R-:W0:Y:S01]  /*0200*/  S2R R17, SR_TID.X ;  /* 0x0000000000117919 */ /* 0x000e220000002100 */
[----:B------:R-:W-:Y:S02]  /*0210*/  CS2R R18, SRZ ;  /* 0x0000000000127805 */ /* 0x000fe4000001ff00 */
[----:B0-----:R-:W-:Y:S02]  /*0220*/  ISETP.GE.AND P0, PT, R17, R16, PT ;  /* 0x000000101100720c */ /* 0x001fe40003f06270 */
[----:B------:R-:W-:-:S11]  /*0230*/  MOV R27, R17 ;  /* 0x00000011001b7202 */ /* 0x000fd60000000f00 */
[----:B------:R-:W-:Y:S01]  /*0240*/  @!P0 IADD3 R27, R17, 0x80, RZ ;  /* 0x00000080111b8810 */ /* 0x000fe20007ffe0ff */
[----:B------:R-:W0:Y:S03]  /*0250*/  @!P0 LDC.64 R14, c[0x0][0x220] ;  /* 0x00008800ff0e8b82 */ /* 0x000e260000000a00 */
[----:B------:R-:W-:-:S13]  /*0260*/  ISETP.GE.AND P6, PT, R27, R16, PT ;  /* 0x000000101b00720c */ /* 0x000fda0003fc6270 */
[----:B------:R-:W1:Y:S01]  /*0270*/  @!P6 LDC.64 R2, c[0x0][0x220] ;  /* 0x00008800ff02eb82 */ /* 0x000e620000000a00 */
[----:B------:R-:W-:Y:S01]  /*0280*/  @!P6 IMAD.IADD R5, R0, 0x1, R27 ;  /* 0x000000010005e824 */ /* 0x000fe200078e021b */
[----:B------:R-:W-:-:S04]  /*0290*/  @!P6 IADD3 R27, R27, 0x80, RZ ;  /* 0x000000801b1be810 */ /* 0x000fc80007ffe0ff */
[----:B------:R-:W-:-:S13]  /*02a0*/  ISETP.GE.AND P5, PT, R27, R16, PT ;  /* 0x000000101b00720c */ /* 0x000fda0003fa6270 */
[C---:B------:R-:W-:Y:S01]  /*02b0*/  @!P5 IADD3 R20, R0.reuse, R27, RZ ;  /* 0x0000001b0014d210 */ /* 0x040fe20007ffe0ff */
[----:B------:R-:W-:Y:S01]  /*02c0*/  @!P5 VIADD R27, R27, 0x80 ;  /* 0x000000801b1bd836 */ /* 0x000fe20000000000 */
[----:B------:R-:W2:Y:S01]  /*02d0*/  @!P5 LDC.64 R12, c[0x0][0x220] ;  /* 0x00008800ff0cdb82 */ /* 0x000ea20000000a00 */
[----:B-1----:R-:W-:Y:S01]  /*02e0*/  @!P6 IMAD.WIDE.U32 R2, R5, 0x4, R2 ;  /* 0x000000040502e825 */ /* 0x002fe200078e0002 */
[----:B------:R-:W-:Y:S02]  /*02f0*/  @!P0 IADD3 R5, R0, R17, RZ ;  /* 0x0000001100058210 */ /* 0x000fe40007ffe0ff */
[----:B------:R-:W-:Y:S02]  /*0300*/  ISETP.GE.AND P4, PT, R27, R16, PT ;  /* 0x000000101b00720c */ /* 0x000fe40003f86270 */
[----:B------:R1:W5:Y:S01]  /*0310*/  @!P6 LDG.E R18, desc[UR4][R2.64] ;  /* 0x000000040212e981 */ /* 0x000362000c1e1900 */
[----:B0-----:R-:W-:-:S05]  /*0320*/  @!P0 IMAD.WIDE.U32 R14, R5, 0x4, R14 ;  /* 0x00000004050e8825 */ /* 0x001fca00078e000e */
[----:B------:R0:W3:Y:S05]  /*0330*/  @!P0 LDG.E R19, desc[UR4][R14.64] ;  /* 0x000000040e138981 */ /* 0x0000ea000c1e1900 */
[----:B------:R-:W-:Y:S01]  /*0340*/  @!P4 IADD3 R29, R0, R27, RZ ;  /* 0x0000001b001dc210 */ /* 0x000fe20007ffe0ff */
[----:B------:R-:W4:Y:S01]  /*0350*/  @!P4 LDC.64 R10, c[0x0][0x220] ;  /* 0x00008800ff0acb82 */ /* 0x000f220000000a00 */
[----:B------:R-:W-:-:S04]  /*0360*/  @!P4 IADD3 R27, R27, 0x80, RZ ;  /* 0x000000801b1bc810 */ /* 0x000fc80007ffe0ff */
[----:B------:R-:W-:-:S13]  /*0370*/  ISETP.GE.AND P3, PT, R27, R16, PT ;  /* 0x000000101b00720c */ /* 0x000fda0003f66270 */
[----:B------:R-:W-:Y:S01]  /*0380*/  @!P3 IMAD.IADD R25, R0, 0x1, R27 ;  /* 0x000000010019b824 */ /* 0x000fe200078e021b */
[----:B------:R-:W-:Y:S01]  /*0390*/  @!P3 IADD3 R27, R27, 0x80, RZ ;  /* 0x000000801b1bb810 */ /* 0x000fe20007ffe0ff */
[----:B-1----:R-:W1:Y:S03]  /*03a0*/  @!P3 LDC.64 R2, c[0x0][0x220] ;  /* 0x00008800ff02bb82 */ /* 0x002e660000000a00 */
[----:B------:R-:W-:-:S13]  /*03b0*/  ISETP.GE.AND P2, PT, R27, R16, PT ;  /* 0x000000101b00720c */ /* 0x000fda0003f46270 */
[----:B------:R-:W-:Y:S01]  /*03c0*/  @!P2 IADD3 R23, R0, R27, RZ ;  /* 0x0000001b0017a210 */ /* 0x000fe20007ffe0ff */
[----:B------:R-:W-:Y:S01]  /*03d0*/  @!P2 VIADD R27, R27, 0x80 ;  /* 0x000000801b1ba836 */ /* 0x000fe20000000000 */
[----:B------:R-:W4:Y:S04]  /*03e0*/  @!P2 LDC.64 R4, c[0x0][0x220] ;  /* 0x00008800ff04ab82 */ /* 0x000f280000000a00 */
[----:B------:R-:W-:-:S13]  /*03f0*/  ISETP.GE.AND P1, PT, R27, R16, PT ;  /* 0x000000101b00720c */ /* 0x000fda0003f26270 */
[----:B------:R-:W-:Y:S01]  /*0400*/  @!P1 IADD3 R21, R0, R27, RZ ;  /* 0x0000001b00159210 */ /* 0x000fe20007ffe0ff */
[----:B------:R-:W0:Y:S01]  /*0410*/  @!P1 LDC.64 R6, c[0x0][0x220] ;  /* 0x00008800ff069b82 */ /* 0x000e220000000a00 */
[----:B------:R-:W-:-:S04]  /*0420*/  @!P1 IADD3 R27, R27, 0x80, RZ ;  /* 0x000000801b1b9810 */ /* 0x000fc80007ffe0ff */
[----:B------:R-:W-:Y:S01]  /*0430*/  ISETP.GE.AND P6, PT, R27, R16, PT ;  /* 0x000000101b00720c */ /* 0x000fe20003fc6270 */
[----:B-1----:R-:W-:Y:S02]  /*0440*/  @!P3 IMAD.WIDE.U32 R2, R25, 0x4, R2 ;  /* 0x000000041902b825 */ /* 0x002fe400078e0002 */
[----:B------:R-:W1:Y:S10]  /*0450*/  @!P0 LDC.64 R24, c[0x0][0x218] ;  /* 0x00008600ff188b82 */ /* 0x000e740000000a00 */
[----:B------:R-:W1:Y:S01]  /*0460*/  @!P6 LDC.64 R8, c[0x0][0x220] ;  /* 0x00008800ff08eb82 */ /* 0x000e620000000a00 */
[----:B--2---:R-:W-:-:S04]  /*0470*/  @!P5 IMAD.WIDE.U32 R12, R20, 0x4, R12 ;  /* 0x00000004140cd825 */ /* 0x004fc800078e000c */
[----:B------:R-:W-:Y:S01]  /*0480*/  IMAD.MOV.U32 R20, RZ, RZ, RZ ;  /* 0x000000ffff147224 */ /* 0x000fe200078e00ff */
[----:B------:R-:W-:Y:S01]  /*0490*/  @!P6 IADD3 R27, R0, R27, RZ ;  /* 0x0000001b001be210 */ /* 0x000fe20007ffe0ff */
[----:B0-----:R-:W-:Y:S01]  /*04a0*/  @!P1 IMAD.WIDE.U32 R6, R21, 0x4, R6 ;  /* 0x0000000415069825 */ /* 0x001fe200078e0006 */
[----:B------:R-:W-:-:S03]  /*04b0*/  HFMA2.MMA R21, -RZ, RZ, 0, 0 ;  /* 0x00000000ff157435 */ /* 0x000fc600000001ff */
[----:B------:R0:W5:Y:S01]  /*04c0*/  @!P5 LDG.E R20, desc[UR4][R12.64] ;  /* 0x000000040c14d981 */ /* 0x000162000c1e1900 */
[----:B------:R-:W-:Y:S02]  /*04d0*/  CS2R R14, SRZ ;  /* 0x00000000000e7805 */ /* 0x000fe4000001ff00 */
[----:B------:R-:W-:Y:S01]  /*04e0*/  MOV R22, RZ ;  /* 0x000000ff00167202 */ /* 0x000fe20000000f00 */
[----:B----4-:R-:W-:-:S04]  /*04f0*/  @!P4 IMAD.WIDE.U32 R10, R29, 0x4, R10 ;  /* 0x000000041d0ac825 */ /* 0x010fc800078e000a */
[----:B------:R-:W-:Y:S01]  /*0500*/  @!P2 IMAD.WIDE.U32 R4, R23, 0x4, R4 ;  /* 0x000000041704a825 */ /* 0x000fe200078e0004 */
[----:B------:R2:W5:Y:S01]  /*0510*/  @!P4 LDG.E R21, desc[UR4][R10.64] ;  /* 0x000000040a15c981 */ /* 0x000562000c1e1900 */
[----:B0-----:R-:W-:Y:S02]  /*0520*/  @!P0 IADD3 R13, R0, R17, RZ ;  /* 0x00000011000d8210 */ /* 0x001fe40007ffe0ff */
[----:B------:R-:W-:Y:S02]  /*0530*/  IMAD.MOV.U32 R12, RZ, RZ, RZ ;  /* 0x000000ffff0c7224 */ /* 0x000fe400078e00ff */
[----:B-1----:R-:W-:Y:S01]  /*0540*/  @!P6 IMAD.WIDE.U32 R8, R27, 0x4, R8 ;  /* 0x000000041b08e825 */ /* 0x002fe200078e0008 */
[----:B------:R-:W-:Y:S01]  /*0550*/  @!P0 IADD3 R17, R17, 0x80, RZ ;  /* 0x0000008011118810 */ /* 0x000fe20007ffe0ff */
[----:B------:R2:W5:Y:S02]  /*0560*/  @!P3 LDG.E R14, desc[UR4][R2.64] ;  /* 0x00000004020eb981 */ /* 0x000564000c1e1900 */
[----:B------:R-:W-:-:S02]  /*0570*/  @!P0 IMAD.WIDE.U32 R24, R13, 0x4, R24 ;  /* 0x000000040d188825 */ /* 0x000fc400078e0018 */
[----:B------:R2:W5:Y:S04]  /*0580*/  @!P2 LDG.E R15, desc[UR4][R4.64] ;  /* 0x00000004040fa981 */ /* 0x000568000c1e1900 */
[----:B------:R2:W5:Y:S04]  /*0590*/  @!P1 LDG.E R22, desc[UR4][R6.64] ;  /* 0x0000000406169981 */ /* 0x000568000c1e1900 */
[----:B------:R2:W5:Y:S01]  /*05a0*/  @!P6 LDG.E R12, desc[UR4][R8.64] ;  /* 0x00000004080ce981 */ /* 0x000562000c1e1900 */
[----:B------:R-:W-:Y:S04]  /*05b0*/  BSSY B0, `(.L_x_12756) ;  /* 0x0000035000007945 */ /* 0x000fe80003800000 */
[----:B------:R-:W-:Y:S01]  /*05c0*/  BSSY B1, `(.L_x_12757) ;  /* 0x000002c000017945 */ /* 0x000fe20003800000 */
[----:B---3--:R-:W-:-:S05]  /*05d0*/  @!P0 FADD.FTZ R19, -R19, -RZ ;  /* 0x800000ff13138221 */ /* 0x008fca0000010100 */
[----:B------:R2:W-:Y:S01]  /*05e0*/  @!P0 STG.E desc[UR4][R24.64], R19 ;  /* 0x0000001318008986 */ /* 0x0005e2000c101904 */
[----:B------:R-:W-:-:S13]  /*05f0*/  ISETP.GE.AND P0, PT, R17, R16, PT ;  /* 0x000000101100720c */ /* 0x000fda0003f06270 */
[----:B--2---:R-:W-:Y:S05]  /*0600*/  @P0 BRA `(.L_x_12758) ;  /* 0x0000000000380947 */ /* 0x004fea0003800000 */
[----:B------:R-:W0:Y:S01]  /*0610*/  LDC.64 R2, c[0x0][0x218] ;  /* 0x00008600ff027b82 */ /* 0x000e220000000a00 */
[----:B------:R-:W-:Y:S01]  /*0620*/  IADD3 R7, R0, R17, RZ ;  /* 0x0000001100077210 */ /* 0x000fe20007ffe0ff */
[----:B-----5:R-:W-:Y:S01]  /*0630*/  FADD.FTZ R5, -R18, -RZ ;  /* 0x800000ff12057221 */ /* 0x020fe20000010100 */
[----:B------:R-:W-:-:S05]  /*0640*/  VIADD R17, R17, 0x80 ;  /* 0x0000008011117836 */ /* 0x000fca0000000000 */
[----:B------:R-:W-:Y:S01]  /*0650*/  ISETP.GE.AND P0, PT, R17, R16, PT ;  /* 0x000000101100720c */ /* 0x000fe20003f06270 */
[----:B0-----:R-:W-:-:S05]  /*0660*/  IMAD.WIDE.U32 R2, R7, 0x4, R2 ;  /* 0x0000000407027825 */ /* 0x001fca00078e0002 */
[----:B------:R0:W-:Y:S07]  /*0670*/  STG.E desc[UR4][R2.64], R5 ;  /* 0x0000000502007986 */ /* 0x0001ee000c101904 */
[----:B------:R-:W-:Y:S05]  /*0680*/  @P0 BRA `(.L_x_12759) ;  /* 0x0000000000380947 */ /* 0x000fea0003800000 */
[----:B0-----:R-:W0:Y:S01]  /*0690*/  LDC.64 R2, c[0x0][0x218] ;  /* 0x00008600ff027b82 */ /* 0x001e220000000a00 */
[----:B------:R-:W-:Y:S01]  /*06a0*/  IADD3 R7, R0, R17, RZ ;  /* 0x0000001100077210 */ /* 0x000fe20007ffe0ff */
[----:B------:R-:W-:Y:S01]  /*06b0*/  FADD.FTZ R5, -R20, -RZ ;  /* 0x800000ff14057221 */ /* 0x000fe20000010100 */
[----:B------:R-:W-:-:S03]  /*06c0*/  IADD3 R17, R17, 0x80, RZ ;  /* 0x0000008011117810 */ /* 0x000fc60007ffe0ff */
[----:B0-----:R-:W-:-:S05]  /*06d0*/  IMAD.WIDE.U32 R2, R7, 0x4, R2 ;  /* 0x0000000407027825 */ /* 0x001fca00078e0002 */
[----:B------:R0:W-:Y:S02]  /*06e0*/  STG.E desc[UR4][R2.64], R5 ;  /* 0x0000000502007986 */ /* 0x0001e4000c101904 */
.L_x_12758:
[----:B------:R-:W-:-:S13]  /*06f0*/  ISETP.GE.AND P0, PT, R17, R16, PT ;  /* 0x000000101100720c */ /* 0x000fda0003f06270 */
[----:B------:R-:W-:Y:S05]  /*0700*/  @P0 BRA `(.L_x_12760) ;  /* 0x0000000000380947 */ /* 0x000fea0003800000 */
[----:B0-----:R-:W0:Y:S01]  /*0710*/  LDC.64 R2, c[0x0][0x218] ;  /* 0x00008600ff027b82 */ /* 0x001e220000000a00 */
[----:B------:R-:W-:Y:S01]  /*0720*/  IADD3 R5, R0, R17, RZ ;  /* 0x0000001100057210 */ /* 0x000fe20007ffe0ff */
[----:B-----5:R-:W-:Y:S01]  /*0730*/  FADD.FTZ R21, -R21, -RZ ;  /* 0x800000ff15157221 */ /* 0x020fe20000010100 */
[----:B------:R-:W-:-:S03]  /*0740*/  VIADD R17, R17, 0x80 ;  /* 0x0000008011117836 */ /* 0x000fc60000000000 */
[----:B0-----:R-:W-:-:S05]  /*0750*/  IMAD.WIDE.U32 R2, R5, 0x4, R2 ;  /* 0x0000000405027825 */ /* 0x001fca00078e0002 */
[----:B------:R1:W-:Y:S02]  /*0760*/  STG.E desc[UR4][R2.64], R21 ;  /* 0x0000001502007986 */ /* 0x0003e4000c101904 */
.L_x_12759:
[----:B------:R-:W-:-:S13]  /*0770*/  ISETP.GE.AND P0, PT, R17, R16, PT ;  /* 0x000000101100720c */ /* 0x000fda0003f06270 */
[----:B------:R-:W-:Y:S05]  /*0780*/  @P0 BRA `(.L_x_12761) ;  /* 0x00000000003c0947 */ /* 0x000fea0003800000 */
[----:B01----:R-:W0:Y:S01]  /*0790*/  LDC.64 R2, c[0x0][0x218] ;  /* 0x00008600ff027b82 */ /* 0x003e220000000a00 */
[----:B------:R-:W-:Y:S01]  /*07a0*/  IADD3 R7, R0, R17, RZ ;  /* 0x0000001100077210 */ /* 0x000fe20007ffe0ff */
[----:B------:R-:W-:Y:S01]  /*07b0*/  FADD.FTZ R5, -R14, -RZ ;  /* 0x800000ff0e057221 */ /* 0x000fe20000010100 */
[----:B------:R-:W-:-:S03]  /*07c0*/  IADD3 R17, R17, 0x80, RZ ;  /* 0x0000008011117810 */ /* 0x000fc60007ffe0ff */
[----:B0-----:R-:W-:-:S05]  /*07d0*/  IMAD.WIDE.U32 R2, R7, 0x4, R2 ;  /* 0x0000000407027825 */ /* 0x001fca00078e0002 */
[----:B------:R1:W-:Y:S02]  /*07e0*/  STG.E desc[UR4][R2.64], R5 ;  /* 0x0000000502007986 */ /* 0x0003e4000c101904 */
.L_x_12760:
[----:B------:R-:W-:-:S13]  /*07f0*/  ISETP.GE.AND P0, PT, R17, R16, PT ;  /* 0x000000101100720c */ /* 0x000fda0003f06270 */
[----:B------:R-:W-:Y:S05]  /*0800*/  @P0 BREAK B1 ;  /* 0x0000000000010942 */ /* 0x000fea0003800000 */
[----:B------:R-:W-:Y:S05]  /*0810*/  @P0 BRA `(.L_x_12762) ;  /* 0x0000000000380947 */ /* 0x000fea0003800000 */
[----:B01----:R-:W0:Y:S01]  /*0820*/  LDC.64 R2, c[0x0][0x218] ;  /* 0x00008600ff027b82 */ /* 0x003e220000000a00 */
[----:B------:R-:W-:Y:S01]  /*0830*/  IADD3 R5, R0, R17, RZ ;  /* 0x0000001100057210 */ /* 0x000fe20007ffe0ff */
[----:B-----5:R-:W-:Y:S01]  /*0840*/  FADD.FTZ R15, -R15, -RZ ;  /* 0x800000ff0f0f7221 */ /* 0x020fe20000010100 */
[----:B------:R-:W-:-:S03]  /*0850*/  VIADD R17, R17, 0x80 ;  /* 0x0000008011117836 */ /* 0x000fc60000000000 */
[----:B0-----:R-:W-:-:S05]  /*0860*/  IMAD.WIDE.U32 R2, R5, 0x4, R2 ;  /* 0x0000000405027825 */ /* 0x001fca00078e0002 */
[----:B------:R2:W-:Y:S02]  /*0870*/  STG.E desc[UR4][R2.64], R15 ;  /* 0x0000000f02007986 */ /* 0x0005e4000c101904 */
.L_x_12761:
[----:B------:R-:W-:Y:S05]  /*0880*/  BSYNC B1 ;  /* 0x0000000000017941 */ /* 0x000fea0003800000 */
.L_x_12757:
[----:B------:R-:W-:-:S13]  /*0890*/  ISETP.GE.AND P0, PT, R17, R16, PT ;  /* 0x000000101100720c */ /* 0x000fda0003f06270 */
[----:B012---:R-:W0:Y:S01]  /*08a0*/  @!P0 LDC.64 R2, c[0x0][0x218] ;  /* 0x00008600ff028b82 */ /* 0x007e220000000a00 */
[----:B------:R-:W-:Y:S01]  /*08b0*/  @!P0 IADD3 R7, R0, R17, RZ ;  /* 0x0000001100078210 */ /* 0x000fe20007ffe0ff */
[----:B------:R-:W-:Y:S01]  /*08c0*/  @!P0 FADD.FTZ R5, -R22, -RZ ;  /* 0x800000ff16058221 */ /* 0x000fe20000010100 */
[----:B------:R-:W-:-:S03]  /*08d0*/  @!P0 IADD3 R17, R17, 0x80, RZ ;  /* 0x0000008011118810 */ /* 0x000fc60007ffe0ff */
[----:B0-----:R-:W-:-:S05]  /*08e0*/  @!P0 IMAD.WIDE.U32 R2, R7, 0x4, R2 ;  /* 0x0000000407028825 */ /* 0x001fca00078e0002 */
[----:B------:R2:W-:Y:S02]  /*08f0*/  @!P0 STG.E desc[UR4][R2.64], R5 ;  /* 0x0000000502008986 */ /* 0x0005e4000c101904 */
.L_x_12762:
[----:B------:R-:W-:Y:S05]  /*0900*/  BSYNC B0 ;  /* 0x0000000000007941 */ /* 0x000fea0003800000 */
.L_x_12756:
[----:B------:R-:W-:Y:S05]  /*0910*/  WARPSYNC.ALL ;  /* 0x0000000000007948 */ /* 0x000fea0003800000 */
[----:B------:R-:W-:-:S13]  /*0920*/  ISETP.GE.AND P0, PT, R17, R16, PT ;  /* 0x000000101100720c */ /* 0x000fda0003f06270 */
[----:B------:R-:W-:Y:S05]  /*0930*/  @P0 EXIT ;  /* 0x000000000000094d */ /* 0x000fea0003800000 */
[----:B012---:R-:W0:Y:S01]  /*0940*/  LDC.64 R2, c[0x0][0x218] ;  /* 0x00008600ff027b82 */ /* 0x007e220000000a00 */
[----:B------:R-:W-:Y:S01]  /*0950*/  IADD3 R17, R0, R17, RZ ;  /* 0x0000001100117210 */ /* 0x000fe20007ffe0ff */
[----:B-----5:R-:W-:-:S04]  /*0960*/  FADD.FTZ R5, -R12, -RZ ;  /* 0x800000ff0c057221 */ /* 0x020fc80000010100 */
[----:B0-----:R-:W-:-:S05]  /*0970*/  IMAD.WIDE.U32 R2, R17, 0x4, R2 ;  /* 0x0000000411027825 */ /* 0x001fca00078e0002 */
[----:B------:R-:W-:Y:S01]  /*0980*/  STG.E desc[UR4][R2.64], R5 ;  /* 0x0000000502007986 */ /* 0x000fe2000c101904 */
[----:B------:R-:W-:Y:S05]  /*0990*/  EXIT ;  /* 0x000000000000794d */ /* 0x000fea0003800000 */
.L_x_12763:
        /* <DEDUP_REMOVED lines=14> */
.L_x_23579:


//--------------------- .text._ZN2at6native29vectorized_elementwise_kernelILi4EZZZNS0_15neg_kernel_cudaERNS_18TensorIteratorBaseEENKUlvE0_clEvENKUlvE5_clEvEUlfE_St5arrayIPcLm2EEEEviT0_T1_ --------------------------
	.section	.text._ZN2at6native29vectorized_elementwise_kernelILi4EZZZNS0_15neg_kernel_cudaERNS_18TensorIteratorBaseEENKUlvE0_clEvENKUlvE5_clEvEUlfE_St5arrayIPcLm2EEEEviT0_T1_,"ax",@progbits
	.align	128
        .global         _ZN2at6native29vectorized_elementwise_kernelILi4EZZZNS0_15neg_kernel_cudaERNS_18TensorIteratorBaseEENKUlvE0_clEvENKUlvE5_clEvEUlfE_St5arrayIPcLm2EEEEviT0_T1_
        .type           _ZN2at6native29vectorized_elementwise_kernelILi4EZZZNS0_15neg_kernel_cudaERNS_18TensorIteratorBaseEENKUlvE0_clEvENKUlvE5_clEvEUlfE_St5arrayIPcLm2EEEEviT0_T1_,@function
        .size           _ZN2at6native29vectorized_elementwise_kernelILi4EZZZNS0_15neg_kernel_cudaERNS_18TensorIteratorBaseEENKUlvE0_clEvENKUlvE5_clEvEUlfE_St5arrayIPcLm2EEEEviT0_T1_,(.L_x_23580 - _ZN2at6native29vectorized_elementwise_kernelILi4EZZZNS0_15neg_kernel_cudaERNS_18TensorIteratorBaseEENKUlvE0_clEvENKUlvE5_clEvEUlfE_St5arrayIPcLm2EEEEviT0_T1_)
        .other          _ZN2at6native29vectorized_elementwise_kernelILi4EZZZNS0_15neg_kernel_cudaERNS_18TensorIteratorBaseEENKUlvE0_clEvENKUlvE5_clEvEUlfE_St5arrayIPcLm2EEEEviT0_T1_,@"STO_CUDA_ENTRY STV_DEFAULT"
_ZN2at6native29vectorized_elementwise_kernelILi4EZZZNS0_15neg_kernel_cudaERNS_18TensorIteratorBaseEENKUlvE0_clEvENKUlvE5_clEvEUlfE_St5arrayIPcLm2EEEEviT0_T1_:
.text._ZN2at6native29vectorized_elementwise_kernelILi4EZZZNS0_15neg_kernel_cudaERNS_18TensorIteratorBaseEENKUlvE0_clEvENKUlvE5_clEvEUlfE_St5arrayIPcLm2EEEEviT0_T1_:
        /* <DEDUP_REMOVED lines=14> */
[----:B------:R-:W4:Y:S01]  /*00e0*/  LDG.E.128 R8, desc[UR4][R2.64+0x800] ;  /* 0x0008000402087981 */ /* 0x000f22000c1e1d00 */
[----:B--2---:R-:W-:-:S04]  /*00f0*/  IMAD.WIDE.U32 R12, R0, 0x4, R12 ;  /* 0x00000004000c7825 */ /* 0x004fc800078e000c */
[----:B------:R-:W-:-:S04]  /*0100*/  IMAD.WIDE R12, R15, 0x10, R12 ;  /* 0x000000100f0c7825 */ /* 0x000fc800078e020c */
[----:B---3--:R-:W-:Y:S01]  /*0110*/  FADD.FTZ R7, -R7, -RZ ;  /* 0x800000ff07077221 */ /* 0x008fe20000010100 */
[----:B------:R-:W-:Y:S01]  /*0120*/  FADD.FTZ R6, -R6, -RZ ;  /* 0x800000ff06067221 */ /* 0x000fe20000010100 */
[----:B------:R-:W-:Y:S01]  /*0130*/  FADD.FTZ R5, -R5, -RZ ;  /* 0x800000ff05057221 */ /* 0x000fe20000010100 */
[----:B------:R-:W-:Y:S01]  /*0140*/  FADD.FTZ R4, -R4, -RZ ;  /* 0x800000ff04047221 */ /* 0x000fe20000010100 */
[----:B----4-:R-:W-:Y:S01]  /*0150*/  FADD.FTZ R11, -R11, -RZ ;  /* 0x800000ff0b0b7221 */ /* 0x010fe20000010100 */
[----:B------:R-:W-:Y:S01]  /*0160*/  FADD.FTZ R10, -R10, -RZ ;  /* 0x800000ff0a0a7221 */ /* 0x000fe20000010100 */
[----:B------:R-:W-:Y:S01]  /*0170*/  FADD.FTZ R9, -R9, -RZ ;  /* 0x800000ff09097221 */ /* 0x000fe20000010100 */
[----:B------:R-:W-:Y:S01]  /*0180*/  FADD.FTZ R8, -R8, -RZ ;  /* 0x800000ff08087221 */ /* 0x000fe20000010100 */
[----:B------:R-:W-:Y:S04]  /*0190*/  STG.E.128 desc[UR4][R12.64], R4 ;  /* 0x000000040c007986 */ /* 0x000fe8000c101d04 */
[----:B------:R-:W-:Y:S01]  /*01a0*/  STG.E.128 desc[UR4][R12.64+0x800], R8 ;  /* 0x000800080c007986 */ /* 0x000fe2000c101d04 */
[----:B------:R-:W-:Y:S05]  /*01b0*/  EXIT ;  /* 0x000000000000794d */ /* 0x000fea0003800000 */
.L_x_12764:
        /* <DEDUP_REMOVED lines=79> */
.L_x_12767:
        /* <DEDUP_REMOVED lines=8> */
.L_x_12768:
        /* <DEDUP_REMOVED lines=8> */
.L_x_12769:
        /* <DEDUP_REMOVED lines=9> */
.L_x_12770:
[----:B------:R-:W-:Y:S05]  /*0840*/  BSYNC B1 ;  /* 0x0000000000017941 */ /* 0x000fea0003800000 */
.L_x_12766:
[----:B------:R-:W-:-:S13]  /*0850*/  ISETP.GE.AND P0, PT, R17, R16, PT ;  /* 0x000000101100720c */ /* 0x000fda0003f06270 */
[----:B012---:R-:W0:Y:S01]  /*0860*/  @!P0 LDC.64 R2, c[0x0][0x218] ;  /* 0x00008600ff028b82 */ /* 0x007e220000000a00 */
[----:B------:R-:W-:Y:S01]  /*0870*/  @!P0 IADD3 R7, R0, R17, RZ ;  /* 0x0000001100078210 */ /* 0x000fe20007ffe0ff */
[----:B------:R-:W-:Y:S01]  /*0880*/  @!P0 FADD.FTZ R5, -R22, -RZ ;  /* 0x800000ff16058221 */ /* 0x000fe20000010100 */
[----:B------:R-:W-:-:S03]  /*0890*/  @!P0 IADD3 R17, R17, 0x80, RZ ;  /* 0x0000008011118810 */ /* 0x000fc60007ffe0ff */
[----:B0-----:R-:W-:-:S05]  /*08a0*/  @!P0 IMAD.WIDE.U32 R2, R7, 0x4, R2 ;  /* 0x0000000407028825 */ /* 0x001fca00078e0002 */
[----:B------:R2:W-:Y:S02]  /*08b0*/  @!P0 STG.E desc[UR4][R2.64], R5 ;  /* 0x0000000502008986 */ /* 0x0005e4000c101904 */
.L_x_12771:
[----:B------:R-:W-:Y:S05]  /*08c0*/  BSYNC B0 ;  /* 0x0000000000007941 */ /* 0x000fea0003800000 */
.L_x_12765:
        /* <DEDUP_REMOVED lines=9> */
.L_x_12772:
        /* <DEDUP_REMOVED lines=10> */
.L_x_23580:


//--------------------- .text._ZN2at6native29vectorized_elementwise_kernelILi8EZZZNS0_15neg_kernel_cudaERNS_18TensorIteratorBaseEENKUlvE0_clEvENKUlvE5_clEvEUlfE_St5arrayIPcLm2EEEEviT0_T1_ --------------------------
	.section	.text._ZN2at6native29vectorized_elementwise_kernelILi8EZZZNS0_15neg_kernel_cudaERNS_18TensorIteratorBaseEENKUlvE0_clEvENKUlvE5_clEvEUlfE_St5arrayIPcLm2EEEEviT0_T1_,"ax",@progbits
	.align	128
        .global         _ZN2at6native29vectorized_elementwise_kernelILi8EZZZNS0_15neg_kernel_cudaERNS_18TensorIteratorBaseEENKUlvE0_clEvENKUlvE5_clEvEUlfE_St5arrayIPcLm2EEEEviT0_T1_
        .type           _ZN2at6native29vectorized_elementwise_kernelILi8EZZZNS0_15neg_kernel_cudaERNS_18TensorIteratorBaseEENKUlvE0_clEvENKUlvE5_clEvEUlfE_St5arrayIPcLm2EEEEviT0_T1_,@function
        .size           _ZN2at6native29vectorized_elementwise_kernelILi8EZZZNS0_15neg_kernel_cudaERNS_18TensorIteratorBaseEENKUlvE0_clEvENKUlvE5_clEvEUlfE_St5arrayIPcLm2EEEEviT0_T1_,(.L_x_23581 - _ZN2at6native29vectorized_elementwise_kernelILi8EZZZNS0_15neg_kernel_cudaERNS_18TensorIteratorBaseEENKUlvE0_clEvENKUlvE5_clEvEUlfE_St5arrayIPcLm2EEEEviT0_T1_)
        .other          _ZN2at6native29vectorized_elementwise_kernelILi8EZZZNS0_15neg_kernel_cudaERNS_18TensorIteratorBaseEENKUlvE0_clEvENKUlvE5_clEvEUlfE_St5arrayIPcLm2EEEEviT0_T1_,@"STO_CUDA_ENTRY STV_DEFAULT"
_ZN2at6native29vectorized_elementwise_kernelILi8EZZZNS0_15neg_kernel_cudaERNS_18TensorIteratorBaseEENKUlvE0_clEvENKUlvE5_clEvEUlfE_St5arrayIPcLm2EEEEviT0_T1_:
.text._ZN2at6native29vectorized_elementwise_kernelILi8EZZZNS0_15neg_kernel_cudaERNS_18TensorIteratorBaseEENKUlvE0_clEvENKUlvE5_clEvEUlfE_St5arrayIPcLm2EEEEviT0_T1_:
        /* <DEDUP_REMOVED lines=28> */
.L_x_12773:
        /* <DEDUP_REMOVED lines=79> */
.L_x_12776:
        /* <DEDUP_REMOVED lines=8> */
.L_x_12777:
        /* <DEDUP_REMOVED lines=8> */
.L_x_12778:
        /* <DEDUP_REMOVED lines=9> */
.L_x_12779:
[----:B------:R-:W-:Y:S05]  /*0840*/  BSYNC B1 ;  /* 0x0000000000017941 */ /* 0x000fea0003800000 */
.L_x_12775:
[----:B------:R-:W-:-:S13]  /*0850*/  ISETP.GE.AND P0, PT, R17, R16, PT ;  /* 0x000000101100720c */ /* 0x000fda0003f06270 */
[----:B012---:R-:W0:Y:S01]  /*0860*/  @!P0 LDC.64 R2, c[0x0][0x218] ;  /* 0x00008600ff028b82 */ /* 0x007e220000000a00 */
[----:B------:R-:W-:Y:S01]  /*0870*/  @!P0 IADD3 R7, R0, R17, RZ ;  /* 0x0000001100078210 */ /* 0x000fe20007ffe0ff */
[----:B------:R-:W-:Y:S01]  /*0880*/  @!P0 FADD.FTZ R5, -R22, -RZ ;  /* 0x800000ff16058221 */ /* 0x000fe20000010100 */
[----:B------:R-:W-:-:S03]  /*0890*/  @!P0 IADD3 R17, R17, 0x80, RZ ;  /* 0x0000008011118810 */ /* 0x000fc60007ffe0ff */
[----:B0-----:R-:W-:-:S05]  /*08a0*/  @!P0 IMAD.WIDE.U32 R2, R7, 0x4, R2 ;  /* 0x0000000407028825 */ /* 0x001fca00078e0002 */
[----:B------:R2:W-:Y:S02]  /*08b0*/  @!P0 STG.E desc[UR4][R2.64], R5 ;  /* 0x0000000502008986 */ /* 0x0005e4000c101904 */
.L_x_12780:
[----:B------:R-:W-:Y:S05]  /*08c0*/  BSYNC B0 ;  /* 0x0000000000007941 */ /* 0x000fea0003800000 */
.L_x_12774:
        /* <DEDUP_REMOVED lines=9> */
.L_x_12781:
        /* <DEDUP_REMOVED lines=10> */
.L_x_23581:


//--------------------- .text._ZN2at6native18elementwise_kernelILi128ELi4EZNS0_15gpu_kernel_implIZZZNS0_15neg_kernel_cudaERNS_18TensorIteratorBaseEENKUlvE0_clEvENKUlvE4_clEvEUldE_EEvS4_RKT_EUliE_EEviT1_ --------------------------
	.section	.text._ZN2at6native18elementwise_kernelILi128ELi4EZNS0_15gpu_kernel_implIZZZNS0_15neg_kernel_cudaERNS_18TensorIteratorBaseEENKUlvE0_clEvENKUlvE4_clEvEUldE_EEvS4_RKT_EUliE_EEviT1_,"ax",@progbits
	.align	128
        .global         _ZN2at6native18elementwise_kernelILi128ELi4EZNS0_15gpu_kernel_implIZZZNS0_15neg_kernel_cudaERNS_18TensorIteratorBaseEENKUlvE0_clEvENKUlvE4_clEvEUldE_EEvS4_RKT_EUliE_EEviT1_
        .type           _ZN2at6native18elementwise_kernelILi128ELi4EZNS0_15gpu_kernel_implIZZZNS0_15neg_kernel_cudaERNS_18TensorIteratorBaseEENKUlvE0_clEvENKUlvE4_clEvEUldE_EEvS4_RKT_EUliE_EEviT1_,@function
        .size           _ZN2at6native18elementwise_kernelILi128ELi4EZNS0_15gpu_kernel_implIZZZNS0_15neg_kernel_cudaERNS_18TensorIteratorBaseEENKUlvE0_clEvENKUlvE4_clEvEUldE_EEvS4_RKT_EUliE_EEviT1_,(.L_x_23582 - _ZN2at6native18elementwise_kernelILi128ELi4EZNS0_15gpu_kernel_implIZZZNS0_15neg_kernel_cudaERNS_18TensorIteratorBaseEENKUlvE0_clEvENKUlvE4_clEvEUldE_EEvS4_RKT_EUliE_EEviT1_)
        .other          _ZN2at6native18elementwise_kernelILi128ELi4EZNS0_15gpu_kernel_implIZZZNS0_15neg_kernel_cudaERNS_18TensorIteratorBaseEENKUlvE0_clEvENKUlvE4_clEvEUldE_EEvS4_RKT_EUliE_EEviT1_,@"STO_CUDA_ENTRY STV_DEFAULT"
_ZN2at6native18elementwise_kernelILi128ELi4EZNS0_15gpu_kernel_implIZZZNS0_15neg_kernel_cudaERNS_18TensorIteratorBaseEENKUlvE0_clEvENKUlvE4_clEvEUldE_EEvS4_RKT_EUliE_EEviT1_:
.text._ZN2at6native18elementwise_kernelILi128ELi4EZNS0_15gpu_kernel_implIZZZNS0_15neg_kernel_cudaERNS_18TensorIteratorBaseEENKUlvE0_clEvENKUlvE4_clEvEUldE_EEvS4_RKT_EUliE_EEviT1_:
        /* <DEDUP_REMOVED lines=313> */
.L_x_12784:
        /* <DEDUP_REMOVED lines=21> */
.L_x_12788:
[----:B------:R-:W2:Y:S02]  /*14e0*/  LDG.E.U8 R2, desc[UR36][R4.64] ;  /* 0x0000002404027981 */ /* 0x000ea4000c1e1100 */
[----:B--2---:R-:W0:Y:S01]  /*14f0*/  I2F.F64.U16 R2, R2 ;  /* 0x0000000200027312 */ /* 0x004e220000101800 */
[----:B------:R-:W-:Y:S05]  /*1500*/  BRA `(.L_x_12790) ;  /* 0x0000000c00707947 */ /* 0x000fea0003800000 */
.L_x_12787:
        /* <DEDUP_REMOVED lines=9> */
.L_x_12792:
[----:B------:R-:W2:Y:S02]  /*15a0*/  LDG.E R2, desc[UR36][R4.64] ;  /* 0x0000002404027981 */ /* 0x000ea4000c1e1900 */
[----:B--2---:R-:W0:Y:S01]  /*15b0*/  I2F.F64 R2, R2 ;  /* 0x0000000200027312 */ /* 0x004e220000201c00 */
[----:B------:R-:W-:Y:S05]  /*15c0*/  BRA `(.L_x_12790) ;  /* 0x0000000c00407947 */ /* 0x000fea0003800000 */
.L_x_12791:
[----:B------:R-:W2:Y:S02]  /*15d0*/  LDG.E.U16 R2, desc[UR36][R4.64] ;  /* 0x0000002404027981 */ /* 0x000ea4000c1e1500 */
[----:B--2---:R-:W0:Y:S01]  /*15e0*/  I2F.F64.S16 R2, R2 ;  /* 0x0000000200027312 */ /* 0x004e220000101c00 */
[----:B------:R-:W-:Y:S05]  /*15f0*/  BRA `(.L_x_12790) ;  /* 0x0000000c00347947 */ /* 0x000fea0003800000 */
.L_x_12786:
        /* <DEDUP_REMOVED lines=10> */
.L_x_12794:
[----:B------:R-:W2:Y:S02]  /*16a0*/  LDG.E.U16 R0, desc[UR36][R4.64] ;  /* 0x0000002404007981 */ /* 0x000ea4000c1e1500 */
[----:B--2---:R-:W-:-:S05]  /*16b0*/  HADD2.F32 R0, -RZ, R0.H0_H0 ;  /* 0x20000000ff007230 */ /* 0x004fca0000004100 */
[----:B------:R-:W-:-:S04]  /*16c0*/  FMUL.FTZ R0, R0, 1 ;  /* 0x3f80000000007820 */ /* 0x000fc80000410000 */
[----:B------:R0:W1:Y:S01]  /*16d0*/  F2F.F64.F32 R2, R0 ;  /* 0x0000000000027310 */ /* 0x0000620000201800 */
[----:B------:R-:W-:Y:S05]  /*16e0*/  BRA `(.L_x_12790) ;  /* 0x0000000800f87947 */ /* 0x000fea0003800000 */
.L_x_12793:
        /* <DEDUP_REMOVED lines=10> */
.L_x_12796:
[----:B------:R-:W2:Y:S02]  /*1790*/  LDG.E.U16 R4, desc[UR36][R4.64] ;  /* 0x0000002404047981 */ /* 0x000ea4000c1e1500 */
[----:B--2---:R-:W-:-:S05]  /*17a0*/  HADD2.F32 R0, -RZ, R4.H0_H0 ;  /* 0x20000004ff007230 */ /* 0x004fca0000004100 */
[----:B------:R-:W-:-:S04]  /*17b0*/  FMUL.FTZ R0, R0, 1 ;  /* 0x3f80000000007820 */ /* 0x000fc80000410000 */
[----:B------:R0:W1:Y:S01]  /*17c0*/  F2F.F64.F32 R2, R0 ;  /* 0x0000000000027310 */ /* 0x0000620000201800 */
[----:B------:R-:W-:Y:S05]  /*17d0*/  BRA `(.L_x_12790) ;  /* 0x0000000800bc7947 */ /* 0x000fea0003800000 */
.L_x_12795:
[----:B------:R0:W5:Y:S01]  /*17e0*/  LDG.E.64 R2, desc[UR36][R4.64] ;  /* 0x0000002404027981 */ /* 0x000162000c1e1b00 */
[----:B------:R-:W-:Y:S05]  /*17f0*/  BRA `(.L_x_12790) ;  /* 0x0000000800b47947 */ /* 0x000fea0003800000 */
.L_x_12785:
        /* <DEDUP_REMOVED lines=13> */
.L_x_12799:
[----:B------:R0:W5:Y:S01]  /*18d0*/  LDG.E.64 R2, desc[UR36][R4.64] ;  /* 0x0000002404027981 */ /* 0x000162000c1e1b00 */
[----:B------:R-:W-:Y:S05]  /*18e0*/  BRA `(.L_x_12790) ;  /* 0x0000000800787947 */ /* 0x000fea0003800000 */
.L_x_12798:
        /* <DEDUP_REMOVED lines=28> */
.L_x_12801:
[----:B------:R-:W2:Y:S02]  /*1ab0*/  LDG.E.U8 R3, desc[UR36][R4.64] ;  /* 0x0000002404037981 */ /* 0x000ea4000c1e1100 */
[----:B--2---:R-:W-:-:S05]  /*1ac0*/  IMAD.SHL.U32 R0, R3, 0x2000000, RZ ;  /* 0x0200000003007824 */ /* 0x004fca00078e00ff */
[----:B------:R-:W-:-:S13]  /*1ad0*/  ISETP.GE.U32.AND P0, PT, R0, 0x8000000, PT ;  /* 0x080000000000780c */ /* 0x000fda0003f06070 */
[C---:B------:R-:W-:Y:S01]  /*1ae0*/  @!P0 IMAD.SHL.U32 R0, R3.reuse, 0x100, RZ ;  /* 0x0000010003008824 */ /* 0x040fe200078e00ff */
[C---:B------:R-:W-:Y:S01]  /*1af0*/  @P0 SHF.L.U32 R2, R3.reuse, 0x15, RZ ;  /* 0x0000001503020819 */ /* 0x040fe200000006ff */
[----:B------:R-:W-:-:S03]  /*1b00*/  IMAD.SHL.U32 R3, R3, 0x1000000, RZ ;  /* 0x0100000003037824 */ /* 0x000fc600078e00ff */
        /* <DEDUP_REMOVED lines=9> */
.L_x_12800:
[----:B------:R-:W2:Y:S02]  /*1ba0*/  LDG.E.U16 R0, desc[UR36][R4.64] ;  /* 0x0000002404007981 */ /* 0x000ea4000c1e1500 */
[----:B--2---:R-:W-:-:S04]  /*1bb0*/  IMAD.U32 R0, R0, 0x10000, RZ ;  /* 0x0001000000007824 */ /* 0x004fc800078e00ff */
[----:B------:R-:W-:-:S04]  /*1bc0*/  FMUL.FTZ R0, R0, 1 ;  /* 0x3f80000000007820 */ /* 0x000fc80000410000 */
[----:B------:R0:W1:Y:S01]  /*1bd0*/  F2F.F64.F32 R2, R0 ;  /* 0x0000000000027310 */ /* 0x0000620000201800 */
[----:B------:R-:W-:Y:S05]  /*1be0*/  BRA `(.L_x_12790) ;  /* 0x0000000400b87947 */ /* 0x000fea0003800000 */
.L_x_12797:
        /* <DEDUP_REMOVED lines=11> */
.L_x_12804:
        /* <DEDUP_REMOVED lines=21> */
.L_x_12808:
[----:B------:R-:W-:Y:S05]  /*1df0*/  BSYNC B1 ;  /* 0x0000000000017941 */ /* 0x000fea0003800000 */
.L_x_12807:
[----:B------:R-:W-:Y:S01]  /*1e00*/  LEA R3, R0, 0x3b800000, 0x17 ;  /* 0x3b80000000037811 */ /* 0x000fe200078eb8ff */
[----:B------:R-:W-:-:S05]  /*1e10*/  IMAD.SHL.U32 R0, R2, 0x100000, RZ ;  /* 0x0010000002007824 */ /* 0x000fca00078e00ff */
[----:B------:R-:W-:-:S07]  /*1e20*/  LOP3.LUT R0, R3, R0, R4, 0xfe, !PT ;  /* 0x0000000003007212 */ /* 0x000fce00078efe04 */
.L_x_12806:
[----:B------:R-:W-:Y:S05]  /*1e30*/  BSYNC B0 ;  /* 0x0000000000007941 */ /* 0x000fea0003800000 */
.L_x_12805:
[----:B------:R-:W-:-:S04]  /*1e40*/  FMUL.FTZ R0, R0, 1 ;  /* 0x3f80000000007820 */ /* 0x000fc80000410000 */
[----:B------:R1:W2:Y:S01]  /*1e50*/  F2F.F64.F32 R2, R0 ;  /* 0x0000000000027310 */ /* 0x0002a20000201800 */
[----:B------:R-:W-:Y:S05]  /*1e60*/  BRA `(.L_x_12790) ;  /* 0x0000000400187947 */ /* 0x000fea0003800000 */
.L_x_12803:
        /* <DEDUP_REMOVED lines=21> */
.L_x_12812:
[----:B------:R-:W-:Y:S05]  /*1fc0*/  BSYNC B1 ;  /* 0x0000000000017941 */ /* 0x000fea0003800000 */
.L_x_12811:
[----:B------:R-:W-:Y:S01]  /*1fd0*/  LEA R3, R0, 0x37800000, 0x17 ;  /* 0x3780000000037811 */ /* 0x000fe200078eb8ff */
[----:B------:R-:W-:-:S05]  /*1fe0*/  IMAD.SHL.U32 R0, R2, 0x200000, RZ ;  /* 0x0020000002007824 */ /* 0x000fca00078e00ff */
[----:B------:R-:W-:-:S07]  /*1ff0*/  LOP3.LUT R0, R3, R0, R4, 0xfe, !PT ;  /* 0x0000000003007212 */ /* 0x000fce00078efe04 */
.L_x_12810:
[----:B------:R-:W-:Y:S05]  /*2000*/  BSYNC B0 ;  /* 0x0000000000007941 */ /* 0x000fea0003800000 */
.L_x_12809:
[----:B------:R-:W-:-:S04]  /*2010*/  FMUL.FTZ R0, R0, 1 ;  /* 0x3f80000000007820 */ /* 0x000fc80000410000 */
[----:B------:R3:W4:Y:S01]  /*2020*/  F2F.F64.F32 R2, R0 ;  /* 0x0000000000027310 */ /* 0x0007220000201800 */
[----:B------:R-:W-:Y:S05]  /*2030*/  BRA `(.L_x_12790) ;  /* 0x0000000000a47947 */ /* 0x000fea0003800000 */
.L_x_12802:
        /* <DEDUP_REMOVED lines=12> */
[----:B------:R-:W-:Y:S01]  /*2100*/  @!P0 IMAD.MOV.U32 R0, RZ, RZ, 0x7f800001 ;  /* 0x7f800001ff008424 */ /* 0x000fe200078e00ff */
[----:B------:R-:W-:-:S07]  /*2110*/  @P0 SHF.L.U32 R0, R4, 0x17, RZ ;  /* 0x0000001704000819 */ /* 0x000fce00000006ff */
.L_x_12816:
[----:B------:R-:W-:Y:S05]  /*2120*/  BSYNC B0 ;  /* 0x0000000000007941 */ /* 0x000fea0003800000 */
.L_x_12815:
[----:B------:R-:W-:-:S04]  /*2130*/  FMUL.FTZ R0, R0, 1 ;  /* 0x3f80000000007820 */ /* 0x000fc80000410000 */
[----:B------:R0:W1:Y:S01]  /*2140*/  F2F.F64.F32 R2, R0 ;  /* 0x0000000000027310 */ /* 0x0000620000201800 */
[----:B------:R-:W-:Y:S05]  /*2150*/  BRA `(.L_x_12790) ;  /* 0x00000000005c7947 */ /* 0x000fea0003800000 */
.L_x_12789:
        /* <DEDUP_REMOVED lines=16> */
.L_x_12817:
[----:B------:R-:W-:Y:S01]  /*2260*/  CS2R R2, SRZ ;  /* 0x0000000000027805 */ /* 0x000fe2000001ff00 */
[----:B------:R-:W-:Y:S06]  /*2270*/  BRA `(.L_x_12790) ;  /* 0x0000000000147947 */ /* 0x000fec0003800000 */
.L_x_12814:
[----:B------:R-:W2:Y:S02]  /*2280*/  LDG.E.64 R2, desc[UR36][R4.64] ;  /* 0x0000002404027981 */ /* 0x000ea4000c1e1b00 */
[----:B--2---:R-:W0:Y:S01]  /*2290*/  I2F.F64.U64 R2, R2 ;  /* 0x0000000200027312 */ /* 0x004e220000301800 */
[----:B------:R-:W-:Y:S05]  /*22a0*/  BRA `(.L_x_12790) ;  /* 0x0000000000087947 */ /* 0x000fea0003800000 */
.L_x_12813:
[----:B------:R-:W2:Y:S02]  /*22b0*/  LDG.E R2, desc[UR36][R4.64] ;  /* 0x0000002404027981 */ /* 0x000ea4000c1e1900 */
[----:B--2---:R-:W0:Y:S02]  /*22c0*/  I2F.F64.U32 R2, R2 ;  /* 0x0000000200027312 */ /* 0x004e240000201800 */
.L_x_12790:
[----:B0-----:R-:W1:Y:S02]  /*22d0*/  LDC.U8 R4, c[0x0][0x421] ;  /* 0x00010840ff047b82 */ /* 0x001e640000000000 */
[----:B-1-3--:R-:W-:-:S04]  /*22e0*/  PRMT R0, R4, 0x9910, RZ ;  /* 0x0000991004007816 */ /* 0x00afc800000000ff */
        /* <DEDUP_REMOVED lines=10> */
[----:B--2-45:R-:W0:Y:S02]  /*2390*/  F2I.F64.TRUNC R3, -R2 ;  /* 0x8000000200037311 */ /* 0x034e24000030d100 */
[----:B0-----:R4:W-:Y:S01]  /*23a0*/  STG.E.U8 desc[UR36][R16.64], R3 ;  /* 0x0000000310007986 */ /* 0x0019e2000c101124 */
[----:B------:R-:W-:Y:S05]  /*23b0*/  BRA `(.L_x_12823) ;  /* 0x0000001000107947 */ /* 0x000fea0003800000 */
.L_x_12821:
[----:B--2-45:R-:W0:Y:S02]  /*23c0*/  F2I.S64.F64.TRUNC R2, -R2 ;  /* 0x8000000200027311 */ /* 0x034e24000030d900 */
[----:B0-----:R-:W-:-:S05]  /*23d0*/  IMAD.MOV.U32 R5, RZ, RZ, R2 ;  /* 0x000000ffff057224 */ /* 0x001fca00078e0002 */
[----:B------:R3:W-:Y:S01]  /*23e0*/  STG.E.U8 desc[UR36][R16.64], R5 ;  /* 0x0000000510007986 */ /* 0x0007e2000c101124 */
[----:B------:R-:W-:Y:S05]  /*23f0*/  BRA `(.L_x_12823) ;  /* 0x0000001000007947 */ /* 0x000fea0003800000 */
.L_x_12820:
[----:B------:R-:W-:-:S13]  /*2400*/  ISETP.NE.AND P0, PT, R0, 0x2, PT ;  /* 0x000000020000780c */ /* 0x000fda0003f05270 */
[----:B------:R-:W-:Y:S05]  /*2410*/  @!P0 BRA `(.L_x_12824) ;  /* 0x0000000000288947 */ /* 0x000fea0003800000 */
[----:B------:R-:W-:-:S13]  /*2420*/  ISETP.NE.AND P0, PT, R0, 0x3, PT ;  /* 0x000000030000780c */ /* 0x000fda0003f05270 */
[----:B------:R-:W-:Y:S05]  /*2430*/  @!P0 BRA `(.L_x_12825) ;  /* 0x0000000000148947 */ /* 0x000fea0003800000 */
[----:B------:R-:W-:-:S13]  /*2440*/  ISETP.NE.AND P0, PT, R0, 0x4, PT ;  /* 0x000000040000780c */ /* 0x000fda0003f05270 */
[----:B------:R-:W-:Y:S05]  /*2450*/  @P0 BRA `(.L_x_12822) ;  /* 0x0000000c00900947 */ /* 0x000fea0003800000 */
[----:B--2-45:R-:W0:Y:S02]  /*2460*/  F2I.S64.F64.TRUNC R2, -R2 ;  /* 0x8000000200027311 */ /* 0x034e24000030d900 */
[----:B0-----:R0:W-:Y:S01]  /*2470*/  STG.E.64 desc[UR36][R16.64], R2 ;  /* 0x0000000210007986 */ /* 0x0011e2000c101b24 */
[----:B------:R-:W-:Y:S05]  /*2480*/  BRA `(.L_x_12823) ;  /* 0x0000000c00dc7947 */ /* 0x000fea0003800000 */
.L_x_12825:
[----:B--2-45:R-:W0:Y:S02]  /*2490*/  F2I.F64.TRUNC R3, -R2 ;  /* 0x8000000200037311 */ /* 0x034e24000030d100 */
[----:B0-----:R1:W-:Y:S01]  /*24a0*/  STG.E desc[UR36][R16.64], R3 ;  /* 0x0000000310007986 */ /* 0x0013e2000c101924 */
[----:B------:R-:W-:Y:S05]  /*24b0*/  BRA `(.L_x_12823) ;  /* 0x0000000c00d07947 */ /* 0x000fea0003800000 */
.L_x_12824:
[----:B--2-45:R-:W0:Y:S02]  /*24c0*/  F2I.F64.TRUNC R3, -R2 ;  /* 0x8000000200037311 */ /* 0x034e24000030d100 */
[----:B0-----:R2:W-:Y:S01]  /*24d0*/  STG.E.U16 desc[UR36][R16.64], R3 ;  /* 0x0000000310007986 */ /* 0x0015e2000c101524 */
[----:B------:R-:W-:Y:S05]  /*24e0*/  BRA `(.L_x_12823) ;  /* 0x0000000c00c47947 */ /* 0x000fea0003800000 */
.L_x_12819:
        /* <DEDUP_REMOVED lines=8> */
[----:B--2-45:R-:W0:Y:S01]  /*2570*/  F2F.F32.F64 R5, -R2 ;  /* 0x8000000200057310 */ /* 0x034e220000301000 */
[----:B------:R-:W-:-:S14]  /*2580*/  DSETP.GEU.AND P0, PT, |R2|, UR4, PT ;  /* 0x0000000402007e2a */ /* 0x000fdc000bf0e200 */
[----:B0-----:R-:W-:-:S05]  /*2590*/  @!P0 FMUL R5, R5, 1.175494350822287508e-38 ;  /* 0x0080000005058820 */ /* 0x001fca0000400000 */
[----:B------:R0:W-:Y:S01]  /*25a0*/  STG.E desc[UR36][R16.64], R5 ;  /* 0x0000000510007986 */ /* 0x0001e2000c101924 */
[----:B------:R-:W-:Y:S05]  /*25b0*/  BRA `(.L_x_12823) ;  /* 0x0000000c00907947 */ /* 0x000fea0003800000 */
.L_x_12827:
[----:B------:R-:W-:Y:S01]  /*25c0*/  UMOV UR4, 0xf0000000 ;  /* 0xf000000000047882 */ /* 0x000fe20000000000 */
[----:B------:R-:W-:Y:S01]  /*25d0*/  UMOV UR5, 0x380fffff ;  /* 0x380fffff00057882 */ /* 0x000fe20000000000 */
[----:B--2-45:R-:W0:Y:S01]  /*25e0*/  F2F.F32.F64 R0, -R2 ;  /* 0x8000000200007310 */ /* 0x034e220000301000 */
[----:B------:R-:W-:-:S14]  /*25f0*/  DSETP.GEU.AND P0, PT, |R2|, UR4, PT ;  /* 0x0000000402007e2a */ /* 0x000fdc000bf0e200 */
[----:B0-----:R-:W-:-:S05]  /*2600*/  @!P0 FMUL R0, R0, 1.175494350822287508e-38 ;  /* 0x0080000000008820 */ /* 0x001fca0000400000 */
[----:B------:R-:W-:-:S05]  /*2610*/  F2FP.F16.F32.PACK_AB R0, RZ, R0 ;  /* 0x00000000ff00723e */ /* 0x000fca00000000ff */
[----:B------:R0:W-:Y:S01]  /*2620*/  STG.E.U16 desc[UR36][R16.64], R0 ;  /* 0x0000000010007986 */ /* 0x0001e2000c101524 */
[----:B------:R-:W-:Y:S05]  /*2630*/  BRA `(.L_x_12823) ;  /* 0x0000000c00707947 */ /* 0x000fea0003800000 */
.L_x_12826:
        /* <DEDUP_REMOVED lines=8> */
[----:B--2-45:R-:W0:Y:S01]  /*26c0*/  F2F.F32.F64 R4, -R2 ;  /* 0x8000000200047310 */ /* 0x034e220000301000 */
[----:B------:R-:W-:Y:S01]  /*26d0*/  DSETP.GEU.AND P0, PT, |R2|, UR4, PT ;  /* 0x0000000402007e2a */ /* 0x000fe2000bf0e200 */
[----:B------:R-:W-:-:S13]  /*26e0*/  IMAD.MOV.U32 R5, RZ, RZ, RZ ;  /* 0x000000ffff057224 */ /* 0x000fda00078e00ff */
[----:B0-----:R-:W-:-:S05]  /*26f0*/  @!P0 FMUL R4, R4, 1.175494350822287508e-38 ;  /* 0x0080000004048820 */ /* 0x001fca0000400000 */
[----:B------:R0:W-:Y:S01]  /*2700*/  STG.E.64 desc[UR36][R16.64], R4 ;  /* 0x0000000410007986 */ /* 0x0001e2000c101b24 */
[----:B------:R-:W-:Y:S05]  /*2710*/  BRA `(.L_x_12823) ;  /* 0x0000000c00387947 */ /* 0x000fea0003800000 */
.L_x_12829:
[----:B------:R-:W-:Y:S01]  /*2720*/  UMOV UR4, 0xf0000000 ;  /* 0xf000000000047882 */ /* 0x000fe20000000000 */
[----:B------:R-:W-:Y:S01]  /*2730*/  UMOV UR5, 0x380fffff ;  /* 0x380fffff00057882 */ /* 0x000fe20000000000 */
[----:B--2-45:R-:W0:Y:S01]  /*2740*/  F2F.F32.F64 R0, -R2 ;  /* 0x8000000200007310 */ /* 0x034e220000301000 */
[----:B------:R-:W-:-:S14]  /*2750*/  DSETP.GEU.AND P0, PT, |R2|, UR4, PT ;  /* 0x0000000402007e2a */ /* 0x000fdc000bf0e200 */
[----:B0-----:R-:W-:-:S05]  /*2760*/  @!P0 FMUL R0, R0, 1.175494350822287508e-38 ;  /* 0x0080000000008820 */ /* 0x001fca0000400000 */
[----:B------:R-:W-:-:S04]  /*2770*/  F2FP.F16.F32.PACK_AB R3, RZ, R0 ;  /* 0x00000000ff03723e */ /* 0x000fc800000000ff */
[----:B------:R-:W-:-:S05]  /*2780*/  PRMT R3, R3, 0x5410, RZ ;  /* 0x0000541003037816 */ /* 0x000fca00000000ff */
[----:B------:R0:W-:Y:S01]  /*2790*/  STG.E desc[UR36][R16.64], R3 ;  /* 0x0000000310007986 */ /* 0x0001e2000c101924 */
[----:B------:R-:W-:Y:S05]  /*27a0*/  BRA `(.L_x_12823) ;  /* 0x0000000c00147947 */ /* 0x000fea0003800000 */
.L_x_12828:
[----:B--2-45:R-:W-:-:S07]  /*27b0*/  DADD R2, -RZ, -R2 ;  /* 0x00000000ff027229 */ /* 0x034fce0000000902 */
[----:B------:R0:W-:Y:S01]  /*27c0*/  STG.E.64 desc[UR36][R16.64], R2 ;  /* 0x0000000210007986 */ /* 0x0001e2000c101b24 */
[----:B------:R-:W-:Y:S05]  /*27d0*/  BRA `(.L_x_12823) ;  /* 0x0000000c00087947 */ /* 0x000fea0003800000 */
.L_x_12818:
        /* <DEDUP_REMOVED lines=8> */
[----:B--2-45:R-:W-:-:S06]  /*2860*/  DSETP.NEU.AND P0, PT, R2, RZ, PT ;  /* 0x000000ff0200722a */ /* 0x034fcc0003f0d000 */
[----:B------:R-:W-:-:S05]  /*2870*/  SEL R3, RZ, 0x1, !P0 ;  /* 0x00000001ff037807 */ /* 0x000fca0004000000 */
[----:B------:R0:W-:Y:S01]  /*2880*/  STG.E.U8 desc[UR36][R16.64], R3 ;  /* 0x0000000310007986 */ /* 0x0001e2000c101124 */
[----:B------:R-:W-:Y:S05]  /*2890*/  BRA `(.L_x_12823) ;  /* 0x0000000800d87947 */ /* 0x000fea0003800000 */
.L_x_12832:
[----:B--2-45:R-:W-:Y:S01]  /*28a0*/  DADD R4, -RZ, -R2 ;  /* 0x00000000ff047229 */ /* 0x034fe20000000902 */
[----:B------:R-:W-:-:S06]  /*28b0*/  CS2R R6, SRZ ;  /* 0x0000000000067805 */ /* 0x000fcc000001ff00 */
[----:B------:R0:W-:Y:S01]  /*28c0*/  STG.E.128 desc[UR36][R16.64], R4 ;  /* 0x0000000410007986 */ /* 0x0001e2000c101d24 */
[----:B------:R-:W-:Y:S05]  /*28d0*/  BRA `(.L_x_12823) ;  /* 0x0000000800c87947 */ /* 0x000fea0003800000 */
.L_x_12831:
        /* <DEDUP_REMOVED lines=25> */
.L_x_12836:
[----:B------:R-:W-:Y:S05]  /*2a70*/  BSYNC B0 ;  /* 0x0000000000007941 */ /* 0x000fea0003800000 */
.L_x_12835:
[----:B------:R-:W-:-:S05]  /*2a80*/  LOP3.LUT R5, R0, R5, RZ, 0xfc, !PT ;  /* 0x0000000500057212 */ /* 0x000fca00078efcff */
[----:B------:R0:W-:Y:S01]  /*2a90*/  STG.E.U8 desc[UR36][R16.64], R5 ;  /* 0x0000000510007986 */ /* 0x0001e2000c101124 */
[----:B------:R-:W-:Y:S05]  /*2aa0*/  BRA `(.L_x_12823) ;  /* 0x0000000800547947 */ /* 0x000fea0003800000 */
.L_x_12834:
[----:B------:R-:W-:Y:S01]  /*2ab0*/  UMOV UR4, 0xf0000000 ;  /* 0xf000000000047882 */ /* 0x000fe20000000000 */
[----:B------:R-:W-:Y:S01]  /*2ac0*/  UMOV UR5, 0x380fffff ;  /* 0x380fffff00057882 */ /* 0x000fe20000000000 */
[----:B--2-45:R-:W0:Y:S01]  /*2ad0*/  F2F.F32.F64 R5, -R2 ;  /* 0x8000000200057310 */ /* 0x034e220000301000 */
        /* <DEDUP_REMOVED lines=14> */
.L_x_12838:
[----:B------:R-:W-:Y:S02]  /*2bc0*/  ISETP.GT.U32.AND P0, PT, R4, 0x7f800000, PT ;  /* 0x7f8000000400780c */ /* 0x000fe40003f04070 */
[----:B------:R-:W-:-:S04]  /*2bd0*/  MOV R0, 0x7f ;  /* 0x0000007f00007802 */ /* 0x000fc80000000f00 */
[----:B------:R-:W-:-:S07]  /*2be0*/  SEL R0, R0, 0x7c, P0 ;  /* 0x0000007c00007807 */ /* 0x000fce0000000000 */
.L_x_12839:
[----:B------:R-:W-:Y:S05]  /*2bf0*/  BSYNC B0 ;  /* 0x0000000000007941 */ /* 0x000fea0003800000 */
.L_x_12837:
[----:B------:R-:W-:-:S04]  /*2c00*/  LOP3.LUT R2, R5, 0x80000000, RZ, 0xc0, !PT ;  /* 0x8000000005027812 */ /* 0x000fc800078ec0ff */
[----:B------:R-:W-:-:S04]  /*2c10*/  SHF.R.U32.HI R3, RZ, 0x18, R2 ;  /* 0x00000018ff037819 */ /* 0x000fc80000011602 */
[----:B------:R-:W-:-:S05]  /*2c20*/  LOP3.LUT R3, R0, R3, RZ, 0xfc, !PT ;  /* 0x0000000300037212 */ /* 0x000fca00078efcff */
[----:B------:R0:W-:Y:S01]  /*2c30*/  STG.E.U8 desc[UR36][R16.64], R3 ;  /* 0x0000000310007986 */ /* 0x0001e2000c101124 */
[----:B------:R-:W-:Y:S05]  /*2c40*/  BRA `(.L_x_12823) ;  /* 0x0000000400ec7947 */ /* 0x000fea0003800000 */
.L_x_12833:
[----:B------:R-:W-:Y:S01]  /*2c50*/  UMOV UR4, 0xf0000000 ;  /* 0xf000000000047882 */ /* 0x000fe20000000000 */
[----:B------:R-:W-:Y:S01]  /*2c60*/  UMOV UR5, 0x380fffff ;  /* 0x380fffff00057882 */ /* 0x000fe20000000000 */
[----:B--2-45:R-:W0:Y:S01]  /*2c70*/  F2F.F32.F64 R0, -R2 ;  /* 0x8000000200007310 */ /* 0x034e220000301000 */
[----:B------:R-:W-:-:S14]  /*2c80*/  DSETP.GEU.AND P0, PT, |R2|, UR4, PT ;  /* 0x0000000402007e2a */ /* 0x000fdc000bf0e200 */
[----:B0-----:R-:W-:-:S05]  /*2c90*/  @!P0 FMUL R0, R0, 1.175494350822287508e-38 ;  /* 0x0080000000008820 */ /* 0x001fca0000400000 */
[----:B------:R-:W-:-:S05]  /*2ca0*/  F2FP.BF16.F32.PACK_AB R0, RZ, R0 ;  /* 0x00000000ff00723e */ /* 0x000fca00000010ff */
[----:B------:R0:W-:Y:S01]  /*2cb0*/  STG.E.U16 desc[UR36][R16.64], R0 ;  /* 0x0000000010007986 */ /* 0x0001e2000c101524 */
[----:B------:R-:W-:Y:S05]  /*2cc0*/  BRA `(.L_x_12823) ;  /* 0x0000000400cc7947 */ /* 0x000fea0003800000 */
.L_x_12830:
        /* <DEDUP_REMOVED lines=8> */
[----:B--2-45:R-:W0:Y:S02]  /*2d50*/  F2I.U32.F64.TRUNC R3, -R2 ;  /* 0x8000000200037311 */ /* 0x034e24000030d000 */
[----:B0-----:R0:W-:Y:S01]  /*2d60*/  STG.E.U16 desc[UR36][R16.64], R3 ;  /* 0x0000000310007986 */ /* 0x0011e2000c101524 */
[----:B------:R-:W-:Y:S05]  /*2d70*/  BRA `(.L_x_12823) ;  /* 0x0000000400a07947 */ /* 0x000fea0003800000 */
.L_x_12842:
[----:B------:R-:W-:Y:S01]  /*2d80*/  UMOV UR4, 0xf0000000 ;  /* 0xf000000000047882 */ /* 0x000fe20000000000 */
[----:B------:R-:W-:Y:S01]  /*2d90*/  UMOV UR5, 0x380fffff ;  /* 0x380fffff00057882 */ /* 0x000fe20000000000 */
[----:B--2-45:R-:W0:Y:S01]  /*2da0*/  F2F.F32.F64 R5, -R2 ;  /* 0x8000000200057310 */ /* 0x034e220000301000 */
        /* <DEDUP_REMOVED lines=18> */
.L_x_12845:
[----:B------:R-:W-:-:S04]  /*2ed0*/  LOP3.LUT R2, R5, 0x80000000, RZ, 0xc0, !PT ;  /* 0x8000000005027812 */ /* 0x000fc800078ec0ff */
[----:B------:R-:W-:-:S04]  /*2ee0*/  SHF.R.U32.HI R3, RZ, 0x18, R2 ;  /* 0x00000018ff037819 */ /* 0x000fc80000011602 */
[----:B------:R-:W-:-:S04]  /*2ef0*/  LOP3.LUT R0, R0, R3, RZ, 0xfc, !PT ;  /* 0x0000000300007212 */ /* 0x000fc800078efcff */
[----:B------:R-:W-:-:S07]  /*2f00*/  PRMT R8, R0, 0x7610, R8 ;  /* 0x0000761000087816 */ /* 0x000fce0000000008 */
.L_x_12844:
[----:B------:R-:W-:Y:S05]  /*2f10*/  BSYNC B0 ;  /* 0x0000000000007941 */ /* 0x000fea0003800000 */
.L_x_12843:
[----:B------:R0:W-:Y:S01]  /*2f20*/  STG.E.U8 desc[UR36][R16.64], R8 ;  /* 0x0000000810007986 */ /* 0x0001e2000c101124 */
[----:B------:R-:W-:Y:S05]  /*2f30*/  BRA `(.L_x_12823) ;  /* 0x0000000400307947 */ /* 0x000fea0003800000 */
.L_x_12841:
        /* <DEDUP_REMOVED lines=21> */
.L_x_12848:
[----:B------:R-:W-:-:S04]  /*3090*/  LOP3.LUT R2, R5, 0x80000000, RZ, 0xc0, !PT ;  /* 0x8000000005027812 */ /* 0x000fc800078ec0ff */
[----:B------:R-:W-:-:S04]  /*30a0*/  SHF.R.U32.HI R3, RZ, 0x18, R2 ;  /* 0x00000018ff037819 */ /* 0x000fc80000011602 */
[----:B------:R-:W-:-:S04]  /*30b0*/  LOP3.LUT R0, R0, R3, RZ, 0xfc, !PT ;  /* 0x0000000300007212 */ /* 0x000fc800078efcff */
[----:B------:R-:W-:-:S07]  /*30c0*/  PRMT R8, R0, 0x7610, R8 ;  /* 0x0000761000087816 */ /* 0x000fce0000000008 */
.L_x_12847:
[----:B------:R-:W-:Y:S05]  /*30d0*/  BSYNC B0 ;  /* 0x0000000000007941 */ /* 0x000fea0003800000 */
.L_x_12846:
[----:B------:R0:W-:Y:S01]  /*30e0*/  STG.E.U8 desc[UR36][R16.64], R8 ;  /* 0x0000000810007986 */ /* 0x0001e2000c101124 */
[----:B------:R-:W-:Y:S05]  /*30f0*/  BRA `(.L_x_12823) ;  /* 0x0000000000c07947 */ /* 0x000fea0003800000 */
.L_x_12840:
        /* <DEDUP_REMOVED lines=8> */
[----:B--2-45:R0:W1:Y:S01]  /*3180*/  F2F.F32.F64 R6, -R2 ;  /* 0x8000000200067310 */ /* 0x0340620000301000 */
[----:B------:R-:W-:Y:S01]  /*3190*/  DSETP.GEU.AND P0, PT, |R2|, UR4, PT ;  /* 0x0000000402007e2a */ /* 0x000fe2000bf0e200 */
[----:B0-----:R-:W-:-:S13]  /*31a0*/  IMAD.MOV.U32 R3, RZ, RZ, 0xff ;  /* 0x000000ffff037424 */ /* 0x001fda00078e00ff */
[----:B-1----:R-:W-:-:S05]  /*31b0*/  @!P0 FMUL R6, R6, 1.175494350822287508e-38 ;  /* 0x0080000006068820 */ /* 0x002fca0000400000 */
        /* <DEDUP_REMOVED lines=14> */
.L_x_12822:
[----:B--2-45:R-:W-:Y:S01]  /*32a0*/  MOV R2, 0x0 ;  /* 0x0000000000027802 */ /* 0x034fe20000000f00 */
        /* <DEDUP_REMOVED lines=15> */
.L_x_12851:
[----:B------:R-:W-:Y:S05]  /*33a0*/  BRA `(.L_x_12823) ;  /* 0x0000000000147947 */ /* 0x000fea0003800000 */
.L_x_12850:
[----:B--2-45:R-:W0:Y:S02]  /*33b0*/  F2I.U64.F64.TRUNC R2, -R2 ;  /* 0x8000000200027311 */ /* 0x034e24000030d800 */
[----:B0-----:R0:W-:Y:S01]  /*33c0*/  STG.E.64 desc[UR36][R16.64], R2 ;  /* 0x0000000210007986 */ /* 0x0011e2000c101b24 */
[----:B------:R-:W-:Y:S05]  /*33d0*/  BRA `(.L_x_12823) ;  /* 0x0000000000087947 */ /* 0x000fea0003800000 */
.L_x_12849:
[----:B--2-45:R-:W0:Y:S02]  /*33e0*/  F2I.U32.F64.TRUNC R3, -R2 ;  /* 0x8000000200037311 */ /* 0x034e24000030d000 */
[----:B0-----:R0:W-:Y:S02]  /*33f0*/  STG.E desc[UR36][R16.64], R3 ;  /* 0x0000000310007986 */ /* 0x0011e4000c101924 */
.L_x_12823:
[----:B------:R-:W-:-:S04]  /*3400*/  IMAD R18, R23, 0x200, R18 ;  /* 0x0000020017127824 */ /* 0x000fc800078e0212 */
[----:B------:R-:W-:-:S07]  /*3410*/  VIADD R19, R18, 0x80 ;  /* 0x0000008012137836 */ /* 0x000fce0000000000 */
.L_x_12783:
[----:B------:R-:W-:Y:S05]  /*3420*/  BSYNC B6 ;  /* 0x0000000000067941 */ /* 0x000fea0003800000 */
.L_x_12782:
        /* <DEDUP_REMOVED lines=307> */
.L_x_12854:
        /* <DEDUP_REMOVED lines=21> */
.L_x_12858:
[----:B------:R-:W2:Y:S02]  /*48b0*/  LDG.E.U8 R2, desc[UR36][R4.64] ;  /* 0x0000002404027981 */ /* 0x000ea4000c1e1100 */
[----:B--2---:R-:W0:Y:S01]  /*48c0*/  I2F.F64.U16 R2, R2 ;  /* 0x0000000200027312 */ /* 0x004e220000101800 */
[----:B------:R-:W-:Y:S05]  /*48d0*/  BRA `(.L_x_12860) ;  /* 0x0000000c00707947 */ /* 0x000fea0003800000 */
.L_x_12857:
        /* <DEDUP_REMOVED lines=9> */
.L_x_12862:
[----:B------:R-:W2:Y:S02]  /*4970*/  LDG.E R2, desc[UR36][R4.64] ;  /* 0x0000002404027981 */ /* 0x000ea4000c1e1900 */
[----:B--2---:R-:W0:Y:S01]  /*4980*/  I2F.F64 R2, R2 ;  /* 0x0000000200027312 */ /* 0x004e220000201c00 */
[----:B------:R-:W-:Y:S05]  /*4990*/  BRA `(.L_x_12860) ;  /* 0x0000000c00407947 */ /* 0x000fea0003800000 */
.L_x_12861:
[----:B------:R-:W2:Y:S02]  /*49a0*/  LDG.E.U16 R2, desc[UR36][R4.64] ;  /* 0x0000002404027981 */ /* 0x000ea4000c1e1500 */
[----:B--2---:R-:W0:Y:S01]  /*49b0*/  I2F.F64.S16 R2, R2 ;  /* 0x0000000200027312 */ /* 0x004e220000101c00 */
[----:B------:R-:W-:Y:S05]  /*49c0*/  BRA `(.L_x_12860) ;  /* 0x0000000c00347947 */ /* 0x000fea0003800000 */
.L_x_12856:
        /* <DEDUP_REMOVED lines=10> */
.L_x_12864:
[----:B------:R-:W2:Y:S02]  /*4a70*/  LDG.E.U16 R0, desc[UR36][R4.64] ;  /* 0x0000002404007981 */ /* 0x000ea4000c1e1500 */
[----:B--2---:R-:W-:-:S05]  /*4a80*/  HADD2.F32 R0, -RZ, R0.H0_H0 ;  /* 0x20000000ff007230 */ /* 0x004fca0000004100 */
[----:B------:R-:W-:-:S04]  /*4a90*/  FMUL.FTZ R0, R0, 1 ;  /* 0x3f80000000007820 */ /* 0x000fc80000410000 */
[----:B------:R0:W1:Y:S01]  /*4aa0*/  F2F.F64.F32 R2, R0 ;  /* 0x0000000000027310 */ /* 0x0000620000201800 */
[----:B------:R-:W-:Y:S05]  /*4ab0*/  BRA `(.L_x_12860) ;  /* 0x0000000800f87947 */ /* 0x000fea0003800000 */
.L_x_12863:
        /* <DEDUP_REMOVED lines=10> */
.L_x_12866:
[----:B------:R-:W2:Y:S02]  /*4b60*/  LDG.E.U16 R4, desc[UR36][R4.64] ;  /* 0x0000002404047981 */ /* 0x000ea4000c1e1500 */
[----:B--2---:R-:W-:-:S05]  /*4b70*/  HADD2.F32 R0, -RZ, R4.H0_H0 ;  /* 0x20000004ff007230 */ /* 0x004fca0000004100 */
[----:B------:R-:W-:-:S04]  /*4b80*/  FMUL.FTZ R0, R0, 1 ;  /* 0x3f80000000007820 */ /* 0x000fc80000410000 */
[----:B------:R0:W1:Y:S01]  /*4b90*/  F2F.F64.F32 R2, R0 ;  /* 0x0000000000027310 */ /* 0x0000620000201800 */
[----:B------:R-:W-:Y:S05]  /*4ba0*/  BRA `(.L_x_12860) ;  /* 0x0000000800bc7947 */ /* 0x000fea0003800000 */
.L_x_12865:
[----:B------:R0:W5:Y:S01]  /*4bb0*/  LDG.E.64 R2, desc[UR36][R4.64] ;  /* 0x0000002404027981 */ /* 0x000162000c1e1b00 */
[----:B------:R-:W-:Y:S05]  /*4bc0*/  BRA `(.L_x_12860) ;  /* 0x0000000800b47947 */ /* 0x000fea0003800000 */
.L_x_12855:
        /* <DEDUP_REMOVED lines=13> */
.L_x_12869:
[----:B------:R0:W5:Y:S01]  /*4ca0*/  LDG.E.64 R2, desc[UR36][R4.64] ;  /* 0x0000002404027981 */ /* 0x000162000c1e1b00 */
[----:B------:R-:W-:Y:S05]  /*4cb0*/  BRA `(.L_x_12860) ;  /* 0x0000000800787947 */ /* 0x000fea0003800000 */
.L_x_12868:
[----:B------:R-:W-:-:S13]  /*4cc0*/  ISETP.NE.AND P0, PT, R2, 0xf, PT ;  /* 0x0000000f0200780c */ /* 0x000fda0003f05270 */
[----:B------:R-:W-:Y:S05]  /*4cd0*/  @!P0 BRA `(.L_x_12870) ;  /* 0x0000000000a48947 */ /* 0x000fea0003800000 */
[----:B------:R-:W-:-:S13]  /*4ce0*/  ISETP.NE.AND P0, PT, R2, 0x17, PT ;  /* 0x000000170200780c */ /* 0x000fda0003f05270 */
[----:B------:R-:W-:Y:S05]  /*4cf0*/  @!P0 BRA `(.L_x_12871) ;  /* 0x0000000000608947 */ /* 0x000fea0003800000 */
[----:B------:R-:W-:-:S13]  /*4d00*/  ISETP.NE.AND P0, PT, R2, 0x18, PT ;  /* 0x000000180200780c */ /* 0x000fda0003f05270 */
[----:B------:R-:W-:Y:S05]  /*4d10*/  @P0 BRA `(.L_x_12859) ;  /* 0x0000000800040947 */ /* 0x000fea0003800000 */
[----:B------:R-:W2:Y:S01]  /*4d20*/  LDG.E.U8 R0, desc[UR36][R4.64] ;  /* 0x0000002404007981 */ /* 0x000ea2000c1e1100 */
[----:B------:R-:W-:Y:S01]  /*4d30*/  MOV R8, 0xff800000 ;  /* 0xff80000000087802 */ /* 0x000fe20000000f00 */
        /* <DEDUP_REMOVED lines=20> */
.L_x_12871:
        /* <DEDUP_REMOVED lines=15> */
.L_x_12870:
[----:B------:R-:W2:Y:S02]  /*4f70*/  LDG.E.U16 R0, desc[UR36][R4.64] ;  /* 0x0000002404007981 */ /* 0x000ea4000c1e1500 */
[----:B--2---:R-:W-:-:S04]  /*4f80*/  IMAD.U32 R0, R0, 0x10000, RZ ;  /* 0x0001000000007824 */ /* 0x004fc800078e00ff */
[----:B------:R-:W-:-:S04]  /*4f90*/  FMUL.FTZ R0, R0, 1 ;  /* 0x3f80000000007820 */ /* 0x000fc80000410000 */
[----:B------:R0:W1:Y:S01]  /*4fa0*/  F2F.F64.F32 R2, R0 ;  /* 0x0000000000027310 */ /* 0x0000620000201800 */
[----:B------:R-:W-:Y:S05]  /*4fb0*/  BRA `(.L_x_12860) ;  /* 0x0000000400b87947 */ /* 0x000fea0003800000 */
.L_x_12867:
        /* <DEDUP_REMOVED lines=11> */
.L_x_12874:
        /* <DEDUP_REMOVED lines=21> */
.L_x_12878:
[----:B------:R-:W-:Y:S05]  /*51c0*/  BSYNC B1 ;  /* 0x0000000000017941 */ /* 0x000fea0003800000 */
.L_x_12877:
[----:B------:R-:W-:Y:S01]  /*51d0*/  LEA R3, R0, 0x3b800000, 0x17 ;  /* 0x3b80000000037811 */ /* 0x000fe200078eb8ff */
[----:B------:R-:W-:-:S05]  /*51e0*/  IMAD.SHL.U32 R0, R2, 0x100000, RZ ;  /* 0x0010000002007824 */ /* 0x000fca00078e00ff */
[----:B------:R-:W-:-:S07]  /*51f0*/  LOP3.LUT R0, R3, R0, R4, 0xfe, !PT ;  /* 0x0000000003007212 */ /* 0x000fce00078efe04 */
.L_x_12876:
[----:B------:R-:W-:Y:S05]  /*5200*/  BSYNC B0 ;  /* 0x0000000000007941 */ /* 0x000fea0003800000 */
.L_x_12875:
[----:B------:R-:W-:-:S04]  /*5210*/  FMUL.FTZ R0, R0, 1 ;  /* 0x3f80000000007820 */ /* 0x000fc80000410000 */
[----:B------:R1:W2:Y:S01]  /*5220*/  F2F.F64.F32 R2, R0 ;  /* 0x0000000000027310 */ /* 0x0002a20000201800 */
[----:B------:R-:W-:Y:S05]  /*5230*/  BRA `(.L_x_12860) ;  /* 0x0000000400187947 */ /* 0x000fea0003800000 */
.L_x_12873:
        /* <DEDUP_REMOVED lines=21> */
.L_x_12882:
[----:B------:R-:W-:Y:S05]  /*5390*/  BSYNC B1 ;  /* 0x0000000000017941 */ /* 0x000fea0003800000 */
.L_x_12881:
[----:B------:R-:W-:Y:S01]  /*53a0*/  LEA R3, R0, 0x37800000, 0x17 ;  /* 0x3780000000037811 */ /* 0x000fe200078eb8ff */
[----:B------:R-:W-:-:S05]  /*53b0*/  IMAD.SHL.U32 R0, R2, 0x200000, RZ ;  /* 0x0020000002007824 */ /* 0x000fca00078e00ff */
[----:B------:R-:W-:-:S07]  /*53c0*/  LOP3.LUT R0, R3, R0, R4, 0xfe, !PT ;  /* 0x0000000003007212 */ /* 0x000fce00078efe04 */
.L_x_12880:
[----:B------:R-:W-:Y:S05]  /*53d0*/  BSYNC B0 ;  /* 0x0000000000007941 */ /* 0x000fea0003800000 */
.L_x_12879:
[----:B------:R-:W-:-:S04]  /*53e0*/  FMUL.FTZ R0, R0, 1 ;  /* 0x3f80000000007820 */ /* 0x000fc80000410000 */
[----:B------:R3:W4:Y:S01]  /*53f0*/  F2F.F64.F32 R2, R0 ;  /* 0x0000000000027310 */ /* 0x0007220000201800 */
[----:B------:R-:W-:Y:S05]  /*5400*/  BRA `(.L_x_12860) ;  /* 0x0000000000a47947 */ /* 0x000fea0003800000 */
.L_x_12872:
        /* <DEDUP_REMOVED lines=14> */
.L_x_12886:
[----:B------:R-:W-:Y:S05]  /*54f0*/  BSYNC B0 ;  /* 0x0000000000007941 */ /* 0x000fea0003800000 */
.L_x_12885:
[----:B------:R-:W-:-:S04]  /*5500*/  FMUL.FTZ R0, R0, 1 ;  /* 0x3f80000000007820 */ /* 0x000fc80000410000 */
[----:B------:R0:W1:Y:S01]  /*5510*/  F2F.F64.F32 R2, R0 ;  /* 0x0000000000027310 */ /* 0x0000620000201800 */
[----:B------:R-:W-:Y:S05]  /*5520*/  BRA `(.L_x_12860) ;  /* 0x00000000005c7947 */ /* 0x000fea0003800000 */
.L_x_12859:
        /* <DEDUP_REMOVED lines=16> */
.L_x_12887:
[----:B------:R-:W-:Y:S01]  /*5630*/  CS2R R2, SRZ ;  /* 0x0000000000027805 */ /* 0x000fe2000001ff00 */
[----:B------:R-:W-:Y:S06]  /*5640*/  BRA `(.L_x_12860) ;  /* 0x0000000000147947 */ /* 0x000fec0003800000 */
.L_x_12884:
[----:B------:R-:W2:Y:S02]  /*5650*/  LDG.E.64 R2, desc[UR36][R4.64] ;  /* 0x0000002404027981 */ /* 0x000ea4000c1e1b00 */
[----:B--2---:R-:W0:Y:S01]  /*5660*/  I2F.F64.U64 R2, R2 ;  /* 0x0000000200027312 */ /* 0x004e220000301800 */
[----:B------:R-:W-:Y:S05]  /*5670*/  BRA `(.L_x_12860) ;  /* 0x0000000000087947 */ /* 0x000fea0003800000 */
.L_x_12883:
[----:B------:R-:W2:Y:S02]  /*5680*/  LDG.E R2, desc[UR36][R4.64] ;  /* 0x0000002404027981 */ /* 0x000ea4000c1e1900 */
[----:B--2---:R-:W0:Y:S02]  /*5690*/  I2F.F64.U32 R2, R2 ;  /* 0x0000000200027312 */ /* 0x004e240000201800 */
.L_x_12860:
        /* <DEDUP_REMOVED lines=15> */
.L_x_12891:
[----:B--2-45:R-:W0:Y:S02]  /*5790*/  F2I.S64.F64.TRUNC R2, -R2 ;  /* 0x8000000200027311 */ /* 0x034e24000030d900 */
[----:B0-----:R-:W-:-:S05]  /*57a0*/  MOV R5, R2 ;  /* 0x0000000200057202 */ /* 0x001fca0000000f00 */
[----:B------:R0:W-:Y:S01]  /*57b0*/  STG.E.U8 desc[UR36][R16.64], R5 ;  /* 0x0000000510007986 */ /* 0x0001e2000c101124 */
[----:B------:R-:W-:Y:S05]  /*57c0*/  BRA `(.L_x_12893) ;  /* 0x0000001000007947 */ /* 0x000fea0003800000 */
.L_x_12890:
        /* <DEDUP_REMOVED lines=9> */
.L_x_12895:
[----:B--2-45:R-:W0:Y:S02]  /*5860*/  F2I.F64.TRUNC R3, -R2 ;  /* 0x8000000200037311 */ /* 0x034e24000030d100 */
[----:B0-----:R0:W-:Y:S01]  /*5870*/  STG.E desc[UR36][R16.64], R3 ;  /* 0x0000000310007986 */ /* 0x0011e2000c101924 */
[----:B------:R-:W-:Y:S05]  /*5880*/  BRA `(.L_x_12893) ;  /* 0x0000000c00d07947 */ /* 0x000fea0003800000 */
.L_x_12894:
[----:B--2-45:R-:W0:Y:S02]  /*5890*/  F2I.F64.TRUNC R3, -R2 ;  /* 0x8000000200037311 */ /* 0x034e24000030d100 */
[----:B0-----:R0:W-:Y:S01]  /*58a0*/  STG.E.U16 desc[UR36][R16.64], R3 ;  /* 0x0000000310007986 */ /* 0x0011e2000c101524 */
[----:B------:R-:W-:Y:S05]  /*58b0*/  BRA `(.L_x_12893) ;  /* 0x0000000c00c47947 */ /* 0x000fea0003800000 */
.L_x_12889:
        /* <DEDUP_REMOVED lines=13> */
.L_x_12897:
        /* <DEDUP_REMOVED lines=8> */
.L_x_12896:
        /* <DEDUP_REMOVED lines=14> */
.L_x_12899:
        /* <DEDUP_REMOVED lines=9> */
.L_x_12898:
[----:B--2-45:R-:W-:-:S07]  /*5b80*/  DADD R2, -RZ, -R2 ;  /* 0x00000000ff027229 */ /* 0x034fce0000000902 */
[----:B------:R0:W-:Y:S01]  /*5b90*/  STG.E.64 desc[UR36][R16.64], R2 ;  /* 0x0000000210007986 */ /* 0x0001e2000c101b24 */
[----:B------:R-:W-:Y:S05]  /*5ba0*/  BRA `(.L_x_12893) ;  /* 0x0000000c00087947 */ /* 0x000fea0003800000 */
.L_x_12888:
        /* <DEDUP_REMOVED lines=12> */
.L_x_12902:
[----:B--2-45:R-:W-:Y:S01]  /*5c70*/  DADD R4, -RZ, -R2 ;  /* 0x00000000ff047229 */ /* 0x034fe20000000902 */
[----:B------:R-:W-:-:S06]  /*5c80*/  CS2R R6, SRZ ;  /* 0x0000000000067805 */ /* 0x000fcc000001ff00 */
[----:B------:R0:W-:Y:S01]  /*5c90*/  STG.E.128 desc[UR36][R16.64], R4 ;  /* 0x0000000410007986 */ /* 0x0001e2000c101d24 */
[----:B------:R-:W-:Y:S05]  /*5ca0*/  BRA `(.L_x_12893) ;  /* 0x0000000800c87947 */ /* 0x000fea0003800000 */
.L_x_12901:
        /* <DEDUP_REMOVED lines=25> */
.L_x_12906:
[----:B------:R-:W-:Y:S05]  /*5e40*/  BSYNC B0 ;  /* 0x0000000000007941 */ /* 0x000fea0003800000 */
.L_x_12905:
[----:B------:R-:W-:-:S05]  /*5e50*/  LOP3.LUT R5, R0, R5, RZ, 0xfc, !PT ;  /* 0x0000000500057212 */ /* 0x000fca00078efcff */
[----:B------:R0:W-:Y:S01]  /*5e60*/  STG.E.U8 desc[UR36][R16.64], R5 ;  /* 0x0000000510007986 */ /* 0x0001e2000c101124 */
[----:B------:R-:W-:Y:S05]  /*5e70*/  BRA `(.L_x_12893) ;  /* 0x0000000800547947 */ /* 0x000fea0003800000 */
.L_x_12904:
        /* <DEDUP_REMOVED lines=17> */
.L_x_12908:
[----:B------:R-:W-:Y:S01]  /*5f90*/  IMAD.MOV.U32 R0, RZ, RZ, 0x7f ;  /* 0x0000007fff007424 */ /* 0x000fe200078e00ff */
[----:B------:R-:W-:-:S04]  /*5fa0*/  ISETP.GT.U32.AND P0, PT, R4, 0x7f800000, PT ;  /* 0x7f8000000400780c */ /* 0x000fc80003f04070 */
[----:B------:R-:W-:-:S09]  /*5fb0*/  SEL R0, R0, 0x7c, P0 ;  /* 0x0000007c00007807 */ /* 0x000fd20000000000 */
.L_x_12909:
[----:B------:R-:W-:Y:S05]  /*5fc0*/  BSYNC B0 ;  /* 0x0000000000007941 */ /* 0x000fea0003800000 */
.L_x_12907:
[----:B------:R-:W-:-:S04]  /*5fd0*/  LOP3.LUT R2, R5, 0x80000000, RZ, 0xc0, !PT ;  /* 0x8000000005027812 */ /* 0x000fc800078ec0ff */
[----:B------:R-:W-:-:S04]  /*5fe0*/  SHF.R.U32.HI R3, RZ, 0x18, R2 ;  /* 0x00000018ff037819 */ /* 0x000fc80000011602 */
[----:B------:R-:W-:-:S05]  /*5ff0*/  LOP3.LUT R3, R0, R3, RZ, 0xfc, !PT ;  /* 0x0000000300037212 */ /* 0x000fca00078efcff */
[----:B------:R0:W-:Y:S01]  /*6000*/  STG.E.U8 desc[UR36][R16.64], R3 ;  /* 0x0000000310007986 */ /* 0x0001e2000c101124 */
[----:B------:R-:W-:Y:S05]  /*6010*/  BRA `(.L_x_12893) ;  /* 0x0000000400ec7947 */ /* 0x000fea0003800000 */
.L_x_12903:
        /* <DEDUP_REMOVED lines=8> */
.L_x_12900:
        /* <DEDUP_REMOVED lines=11> */
.L_x_12912:
        /* <DEDUP_REMOVED lines=21> */
.L_x_12915:
[----:B------:R-:W-:-:S04]  /*62a0*/  LOP3.LUT R2, R5, 0x80000000, RZ, 0xc0, !PT ;  /* 0x8000000005027812 */ /* 0x000fc800078ec0ff */
[----:B------:R-:W-:-:S04]  /*62b0*/  SHF.R.U32.HI R3, RZ, 0x18, R2 ;  /* 0x00000018ff037819 */ /* 0x000fc80000011602 */
[----:B------:R-:W-:-:S04]  /*62c0*/  LOP3.LUT R0, R0, R3, RZ, 0xfc, !PT ;  /* 0x0000000300007212 */ /* 0x000fc800078efcff */
[----:B------:R-:W-:-:S07]  /*62d0*/  PRMT R8, R0, 0x7610, R8 ;  /* 0x0000761000087816 */ /* 0x000fce0000000008 */
.L_x_12914:
[----:B------:R-:W-:Y:S05]  /*62e0*/  BSYNC B0 ;  /* 0x0000000000007941 */ /* 0x000fea0003800000 */
.L_x_12913:
[----:B------:R3:W-:Y:S01]  /*62f0*/  STG.E.U8 desc[UR36][R16.64], R8 ;  /* 0x0000000810007986 */ /* 0x0007e2000c101124 */
[----:B------:R-:W-:Y:S05]  /*6300*/  BRA `(.L_x_12893) ;  /* 0x0000000400307947 */ /* 0x000fea0003800000 */
.L_x_12911:
        /* <DEDUP_REMOVED lines=21> */
.L_x_12918:
[----:B------:R-:W-:-:S04]  /*6460*/  LOP3.LUT R2, R5, 0x80000000, RZ, 0xc0, !PT ;  /* 0x8000000005027812 */ /* 0x000fc800078ec0ff */
[----:B------:R-:W-:-:S04]  /*6470*/  SHF.R.U32.HI R3, RZ, 0x18, R2 ;  /* 0x00000018ff037819 */ /* 0x000fc80000011602 */
[----:B------:R-:W-:-:S04]  /*6480*/  LOP3.LUT R0, R0, R3, RZ, 0xfc, !PT ;  /* 0x0000000300007212 */ /* 0x000fc800078efcff */
[----:B------:R-:W-:-:S07]  /*6490*/  PRMT R8, R0, 0x7610, R8 ;  /* 0x0000761000087816 */ /* 0x000fce0000000008 */
.L_x_12917:
[----:B------:R-:W-:Y:S05]  /*64a0*/  BSYNC B0 ;  /* 0x0000000000007941 */ /* 0x000fea0003800000 */
.L_x_12916:
[----:B------:R0:W-:Y:S01]  /*64b0*/  STG.E.U8 desc[UR36][R16.64], R8 ;  /* 0x0000000810007986 */ /* 0x0001e2000c101124 */
[----:B------:R-:W-:Y:S05]  /*64c0*/  BRA `(.L_x_12893) ;  /* 0x0000000000c07947 */ /* 0x000fea0003800000 */
.L_x_12910:
        /* <DEDUP_REMOVED lines=26> */
.L_x_12892:
[----:B------:R-:W-:Y:S01]  /*6670*/  MOV R0, 0x0 ;  /* 0x0000000000007802 */ /* 0x000fe20000000f00 */
[----:B------:R-:W-:Y:S01]  /*6680*/  ULDC.64 UR4, c[0x4][0x198] ;  /* 0x0100660000047ab9 */ /* 0x000fe20000000a00 */
[----:B------:R-:W-:Y:S01]  /*6690*/  ULDC.64 UR6, c[0x4][0x98] ;  /* 0x0100260000067ab9 */ /* 0x000fe20000000a00 */
[----:B------:R-:W-:Y:S01]  /*66a0*/  IMAD.U32 R4, RZ, RZ, UR4 ;  /* 0x00000004ff047e24 */ /* 0x000fe2000f8e00ff */
[----:B--2-45:R0:W1:Y:S01]  /*66b0*/  LDC.64 R2, c[0x4][R0] ;  /* 0x0100000000027b82 */ /* 0x0340620000000a00 */
        /* <DEDUP_REMOVED lines=11> */
.L_x_12921:
[----:B------:R-:W-:Y:S05]  /*6770*/  BRA `(.L_x_12893) ;  /* 0x0000000000147947 */ /* 0x000fea0003800000 */
.L_x_12920:
[----:B--2-45:R-:W0:Y:S02]  /*6780*/  F2I.U64.F64.TRUNC R2, -R2 ;  /* 0x8000000200027311 */ /* 0x034e24000030d800 */
[----:B0-----:R2:W-:Y:S01]  /*6790*/  STG.E.64 desc[UR36][R16.64], R2 ;  /* 0x0000000210007986 */ /* 0x0015e2000c101b24 */
[----:B------:R-:W-:Y:S05]  /*67a0*/  BRA `(.L_x_12893) ;  /* 0x0000000000087947 */ /* 0x000fea0003800000 */
.L_x_12919:
[----:B--2-45:R-:W0:Y:S02]  /*67b0*/  F2I.U32.F64.TRUNC R3, -R2 ;  /* 0x8000000200037311 */ /* 0x034e24000030d000 */
[----:B0-----:R0:W-:Y:S02]  /*67c0*/  STG.E desc[UR36][R16.64], R3 ;  /* 0x0000000310007986 */ /* 0x0011e4000c101924 */
.L_x_12893:
[----:B------:R-:W-:-:S07]  /*67d0*/  VIADD R19, R19, 0x80 ;  /* 0x0000008013137836 */ /* 0x000fce0000000000 */
.L_x_12853:
[----:B------:R-:W-:Y:S05]  /*67e0*/  BSYNC B6 ;  /* 0x0000000000067941 */ /* 0x000fea0003800000 */
.L_x_12852:
        /* <DEDUP_REMOVED lines=307> */
.L_x_12924:
        /* <DEDUP_REMOVED lines=21> */
.L_x_12928:
[----:B------:R-:W2:Y:S02]  /*7c70*/  LDG.E.U8 R2, desc[UR36][R4.64] ;  /* 0x0000002404027981 */ /* 0x000ea4000c1e1100 */
[----:B--2---:R-:W0:Y:S01]  /*7c80*/  I2F.F64.U16 R2, R2 ;  /* 0x0000000200027312 */ /* 0x004e220000101800 */
[----:B------:R-:W-:Y:S05]  /*7c90*/  BRA `(.L_x_12930) ;  /* 0x0000000c00707947 */ /* 0x000fea0003800000 */
.L_x_12927:
        /* <DEDUP_REMOVED lines=9> */
.L_x_12932:
[----:B------:R-:W2:Y:S02]  /*7d30*/  LDG.E R2, desc[UR36][R4.64] ;  /* 0x0000002404027981 */ /* 0x000ea4000c1e1900 */
[----:B--2---:R-:W0:Y:S01]  /*7d40*/  I2F.F64 R2, R2 ;  /* 0x0000000200027312 */ /* 0x004e220000201c00 */
[----:B------:R-:W-:Y:S05]  /*7d50*/  BRA `(.L_x_12930) ;  /* 0x0000000c00407947 */ /* 0x000fea0003800000 */
.L_x_12931:
[----:B------:R-:W2:Y:S02]  /*7d60*/  LDG.E.U16 R2, desc[UR36][R4.64] ;  /* 0x0000002404027981 */ /* 0x000ea4000c1e1500 */
[----:B--2---:R-:W0:Y:S01]  /*7d70*/  I2F.F64.S16 R2, R2 ;  /* 0x0000000200027312 */ /* 0x004e220000101c00 */
[----:B------:R-:W-:Y:S05]  /*7d80*/  BRA `(.L_x_12930) ;  /* 0x0000000c00347947 */ /* 0x000fea0003800000 */
.L_x_12926:
        /* <DEDUP_REMOVED lines=10> */
.L_x_12934:
[----:B------:R-:W2:Y:S02]  /*7e30*/  LDG.E.U16 R0, desc[UR36][R4.64] ;  /* 0x0000002404007981 */ /* 0x000ea4000c1e1500 */
[----:B--2---:R-:W-:-:S05]  /*7e40*/  HADD2.F32 R0, -RZ, R0.H0_H0 ;  /* 0x20000000ff007230 */ /* 0x004fca0000004100 */
[----:B------:R-:W-:-:S04]  /*7e50*/  FMUL.FTZ R0, R0, 1 ;  /* 0x3f80000000007820 */ /* 0x000fc80000410000 */
[----:B------:R0:W1:Y:S01]  /*7e60*/  F2F.F64.F32 R2, R0 ;  /* 0x0000000000027310 */ /* 0x0000620000201800 */
[----:B------:R-:W-:Y:S05]  /*7e70*/  BRA `(.L_x_12930) ;  /* 0x0000000800f87947 */ /* 0x000fea0003800000 */
.L_x_12933:
        /* <DEDUP_REMOVED lines=10> */
.L_x_12936:
[----:B------:R-:W2:Y:S02]  /*7f20*/  LDG.E.U16 R4, desc[UR36][R4.64] ;  /* 0x0000002404047981 */ /* 0x000ea4000c1e1500 */
[----:B--2---:R-:W-:-:S05]  /*7f30*/  HADD2.F32 R0, -RZ, R4.H0_H0 ;  /* 0x20000004ff007230 */ /* 0x004fca0000004100 */
[----:B------:R-:W-:-:S04]  /*7f40*/  FMUL.FTZ R0, R0, 1 ;  /* 0x3f80000000007820 */ /* 0x000fc80000410000 */
[----:B------:R0:W1:Y:S01]  /*7f50*/  F2F.F64.F32 R2, R0 ;  /* 0x0000000000027310 */ /* 0x0000620000201800 */
[----:B------:R-:W-:Y:S05]  /*7f60*/  BRA `(.L_x_12930) ;  /* 0x0000000800bc7947 */ /* 0x000fea0003800000 */
.L_x_12935:
[----:B------:R0:W5:Y:S01]  /*7f70*/  LDG.E.64 R2, desc[UR36][R4.64] ;  /* 0x0000002404027981 */ /* 0x000162000c1e1b00 */
[----:B------:R-:W-:Y:S05]  /*7f80*/  BRA `(.L_x_12930) ;  /* 0x0000000800b47947 */ /* 0x000fea0003800000 */
.L_x_12925:
        /* <DEDUP_REMOVED lines=13> */
.L_x_12939:
[----:B------:R0:W5:Y:S01]  /*8060*/  LDG.E.64 R2, desc[UR36][R4.64] ;  /* 0x0000002404027981 */ /* 0x000162000c1e1b00 */
[----:B------:R-:W-:Y:S05]  /*8070*/  BRA `(.L_x_12930) ;  /* 0x0000000800787947 */ /* 0x000fea0003800000 */
.L_x_12938:
        /* <DEDUP_REMOVED lines=28> */
.L_x_12941:
        /* <DEDUP_REMOVED lines=15> */
.L_x_12940:
[----:B------:R-:W2:Y:S02]  /*8330*/  LDG.E.U16 R0, desc[UR36][R4.64] ;  /* 0x0000002404007981 */ /* 0x000ea4000c1e1500 */
[----:B--2---:R-:W-:-:S04]  /*8340*/  IMAD.U32 R0, R0, 0x10000, RZ ;  /* 0x0001000000007824 */ /* 0x004fc800078e00ff */
[----:B------:R-:W-:-:S04]  /*8350*/  FMUL.FTZ R0, R0, 1 ;  /* 0x3f80000000007820 */ /* 0x000fc80000410000 */
[----:B------:R0:W1:Y:S01]  /*8360*/  F2F.F64.F32 R2, R0 ;  /* 0x0000000000027310 */ /* 0x0000620000201800 */
[----:B------:R-:W-:Y:S05]  /*8370*/  BRA `(.L_x_12930) ;  /* 0x0000000400b87947 */ /* 0x000fea0003800000 */
.L_x_12937:
        /* <DEDUP_REMOVED lines=11> */
.L_x_12944:
        /* <DEDUP_REMOVED lines=17> */
[----:B------:R-:W-:Y:S02]  /*8540*/  IADD3 R5, R3, -0x1c, RZ ;  /* 0xffffffe403057810 */ /* 0x000fe40007ffe0ff */
[----:B------:R-:W-:Y:S02]  /*8550*/  IADD3 R0, R0, 0x1d, -R3 ;  /* 0x0000001d00007810 */ /* 0x000fe40007ffe803 */
[----:B------:R-:W-:-:S04]  /*8560*/  SHF.L.U32 R5, R2, R5, RZ ;  /* 0x0000000502057219 */ /* 0x000fc800000006ff */
[----:B------:R-:W-:-:S07]  /*8570*/  LOP3.LUT R2, R5, 0x7, RZ, 0xc0, !PT ;  /* 0x0000000705027812 */ /* 0x000fce00078ec0ff */
.L_x_12948:
[----:B------:R-:W-:Y:S05]  /*8580*/  BSYNC B1 ;  /* 0x0000000000017941 */ /* 0x000fea0003800000 */
.L_x_12947:
[----:B------:R-:W-:Y:S01]  /*8590*/  LEA R3, R0, 0x3b800000, 0x17 ;  /* 0x3b80000000037811 */ /* 0x000fe200078eb8ff */
[----:B------:R-:W-:-:S05]  /*85a0*/  IMAD.SHL.U32 R0, R2, 0x100000, RZ ;  /* 0x0010000002007824 */ /* 0x000fca00078e00ff */
[----:B------:R-:W-:-:S07]  /*85b0*/  LOP3.LUT R0, R3, R0, R4, 0xfe, !PT ;  /* 0x0000000003007212 */ /* 0x000fce00078efe04 */
.L_x_12946:
[----:B------:R-:W-:Y:S05]  /*85c0*/  BSYNC B0 ;  /* 0x0000000000007941 */ /* 0x000fea0003800000 */
.L_x_12945:
[----:B------:R-:W-:-:S04]  /*85d0*/  FMUL.FTZ R0, R0, 1 ;  /* 0x3f80000000007820 */ /* 0x000fc80000410000 */
[----:B------:R1:W2:Y:S01]  /*85e0*/  F2F.F64.F32 R2, R0 ;  /* 0x0000000000027310 */ /* 0x0002a20000201800 */
[----:B------:R-:W-:Y:S05]  /*85f0*/  BRA `(.L_x_12930) ;  /* 0x0000000400187947 */ /* 0x000fea0003800000 */
.L_x_12943:
        /* <DEDUP_REMOVED lines=21> */
.L_x_12952:
[----:B------:R-:W-:Y:S05]  /*8750*/  BSYNC B1 ;  /* 0x0000000000017941 */ /* 0x000fea0003800000 */
.L_x_12951:
[----:B------:R-:W-:Y:S01]  /*8760*/  LEA R3, R0, 0x37800000, 0x17 ;  /* 0x3780000000037811 */ /* 0x000fe200078eb8ff */
[----:B------:R-:W-:-:S05]  /*8770*/  IMAD.SHL.U32 R0, R2, 0x200000, RZ ;  /* 0x0020000002007824 */ /* 0x000fca00078e00ff */
[----:B------:R-:W-:-:S07]  /*8780*/  LOP3.LUT R0, R3, R0, R4, 0xfe, !PT ;  /* 0x0000000003007212 */ /* 0x000fce00078efe04 */
.L_x_12950:
[----:B------:R-:W-:Y:S05]  /*8790*/  BSYNC B0 ;  /* 0x0000000000007941 */ /* 0x000fea0003800000 */
.L_x_12949:
[----:B------:R-:W-:-:S04]  /*87a0*/  FMUL.FTZ R0, R0, 1 ;  /* 0x3f80000000007820 */ /* 0x000fc80000410000 */
[----:B------:R3:W4:Y:S01]  /*87b0*/  F2F.F64.F32 R2, R0 ;  /* 0x0000000000027310 */ /* 0x0007220000201800 */
[----:B------:R-:W-:Y:S05]  /*87c0*/  BRA `(.L_x_12930) ;  /* 0x0000000000a47947 */ /* 0x000fea0003800000 */
.L_x_12942:
        /* <DEDUP_REMOVED lines=14> */
.L_x_12956:
[----:B------:R-:W-:Y:S05]  /*88b0*/  BSYNC B0 ;  /* 0x0000000000007941 */ /* 0x000fea0003800000 */
.L_x_12955:
[----:B------:R-:W-:-:S04]  /*88c0*/  FMUL.FTZ R0, R0, 1 ;  /* 0x3f80000000007820 */ /* 0x000fc80000410000 */
[----:B------:R0:W1:Y:S01]  /*88d0*/  F2F.F64.F32 R2, R0 ;  /* 0x0000000000027310 */ /* 0x0000620000201800 */
[----:B------:R-:W-:Y:S05]  /*88e0*/  BRA `(.L_x_12930) ;  /* 0x00000000005c7947 */ /* 0x000fea0003800000 */
.L_x_12929:
        /* <DEDUP_REMOVED lines=16> */
.L_x_12957:
[----:B------:R-:W-:Y:S01]  /*89f0*/  CS2R R2, SRZ ;  /* 0x0000000000027805 */ /* 0x000fe2000001ff00 */
[----:B------:R-:W-:Y:S06]  /*8a00*/  BRA `(.L_x_12930) ;  /* 0x0000000000147947 */ /* 0x000fec0003800000 */
.L_x_12954:
[----:B------:R-:W2:Y:S02]  /*8a10*/  LDG.E.64 R2, desc[UR36][R4.64] ;  /* 0x0000002404027981 */ /* 0x000ea4000c1e1b00 */
[----:B--2---:R-:W0:Y:S01]  /*8a20*/  I2F.F64.U64 R2, R2 ;  /* 0x0000000200027312 */ /* 0x004e220000301800 */
[----:B------:R-:W-:Y:S05]  /*8a30*/  BRA `(.L_x_12930) ;  /* 0x0000000000087947 */ /* 0x000fea0003800000 */
.L_x_12953:
[----:B------:R-:W2:Y:S02]  /*8a40*/  LDG.E R2, desc[UR36][R4.64] ;  /* 0x0000002404027981 */ /* 0x000ea4000c1e1900 */
[----:B--2---:R-:W0:Y:S02]  /*8a50*/  I2F.F64.U32 R2, R2 ;  /* 0x0000000200027312 */ /* 0x004e240000201800 */
.L_x_12930:
        /* <DEDUP_REMOVED lines=15> */
.L_x_12961:
[----:B--2-45:R-:W0:Y:S02]  /*8b50*/  F2I.S64.F64.TRUNC R2, -R2 ;  /* 0x8000000200027311 */ /* 0x034e24000030d900 */
[----:B0-----:R-:W-:-:S05]  /*8b60*/  IMAD.MOV.U32 R5, RZ, RZ, R2 ;  /* 0x000000ffff057224 */ /* 0x001fca00078e0002 */
[----:B------:R3:W-:Y:S01]  /*8b70*/  STG.E.U8 desc[UR36][R16.64], R5 ;  /* 0x0000000510007986 */ /* 0x0007e2000c101124 */
[----:B------:R-:W-:Y:S05]  /*8b80*/  BRA `(.L_x_12963) ;  /* 0x0000001000007947 */ /* 0x000fea0003800000 */
.L_x_12960:
        /* <DEDUP_REMOVED lines=9> */
.L_x_12965:
[----:B--2-45:R-:W0:Y:S02]  /*8c20*/  F2I.F64.TRUNC R3, -R2 ;  /* 0x8000000200037311 */ /* 0x034e24000030d100 */
[----:B0-----:R2:W-:Y:S01]  /*8c30*/  STG.E desc[UR36][R16.64], R3 ;  /* 0x0000000310007986 */ /* 0x0015e2000c101924 */
[----:B------:R-:W-:Y:S05]  /*8c40*/  BRA `(.L_x_12963) ;  /* 0x0000000c00d07947 */ /* 0x000fea0003800000 */
.L_x_12964:
[----:B--2-45:R-:W0:Y:S02]  /*8c50*/  F2I.F64.TRUNC R3, -R2 ;  /* 0x8000000200037311 */ /* 0x034e24000030d100 */
[----:B0-----:R0:W-:Y:S01]  /*8c60*/  STG.E.U16 desc[UR36][R16.64], R3 ;  /* 0x0000000310007986 */ /* 0x0011e2000c101524 */
[----:B------:R-:W-:Y:S05]  /*8c70*/  BRA `(.L_x_12963) ;  /* 0x0000000c00c47947 */ /* 0x000fea0003800000 */
.L_x_12959:
        /* <DEDUP_REMOVED lines=13> */
.L_x_12967:
        /* <DEDUP_REMOVED lines=8> */
.L_x_12966:
        /* <DEDUP_REMOVED lines=14> */
.L_x_12969:
        /* <DEDUP_REMOVED lines=9> */
.L_x_12968:
[----:B--2-45:R-:W-:-:S07]  /*8f40*/  DADD R2, -RZ, -R2 ;  /* 0x00000000ff027229 */ /* 0x034fce0000000902 */
[----:B------:R0:W-:Y:S01]  /*8f50*/  STG.E.64 desc[UR36][R16.64], R2 ;  /* 0x0000000210007986 */ /* 0x0001e2000c101b24 */
[----:B------:R-:W-:Y:S05]  /*8f60*/  BRA `(.L_x_12963) ;  /* 0x0000000c00087947 */ /* 0x000fea0003800000 */
.L_x_12958:
        /* <DEDUP_REMOVED lines=12> */
.L_x_12972:
[----:B--2-45:R-:W-:Y:S01]  /*9030*/  DADD R4, -RZ, -R2 ;  /* 0x00000000ff047229 */ /* 0x034fe20000000902 */
[----:B------:R-:W-:-:S06]  /*9040*/  CS2R R6, SRZ ;  /* 0x0000000000067805 */ /* 0x000fcc000001ff00 */
[----:B------:R0:W-:Y:S01]  /*9050*/  STG.E.128 desc[UR36][R16.64], R4 ;  /* 0x0000000410007986 */ /* 0x0001e2000c101d24 */
[----:B------:R-:W-:Y:S05]  /*9060*/  BRA `(.L_x_12963) ;  /* 0x0000000800c87947 */ /* 0x000fea0003800000 */
.L_x_12971:
        /* <DEDUP_REMOVED lines=25> */
.L_x_12976:
[----:B------:R-:W-:Y:S05]  /*9200*/  BSYNC B0 ;  /* 0x0000000000007941 */ /* 0x000fea0003800000 */
.L_x_12975:
[----:B------:R-:W-:-:S05]  /*9210*/  LOP3.LUT R5, R0, R5, RZ, 0xfc, !PT ;  /* 0x0000000500057212 */ /* 0x000fca00078efcff */
[----:B------:R0:W-:Y:S01]  /*9220*/  STG.E.U8 desc[UR36][R16.64], R5 ;  /* 0x0000000510007986 */ /* 0x0001e2000c101124 */
[----:B------:R-:W-:Y:S05]  /*9230*/  BRA `(.L_x_12963) ;  /* 0x0000000800547947 */ /* 0x000fea0003800000 */
.L_x_12974:
        /* <DEDUP_REMOVED lines=17> */
.L_x_12978:
[----:B------:R-:W-:Y:S01]  /*9350*/  IMAD.MOV.U32 R0, RZ, RZ, 0x7f ;  /* 0x0000007fff007424 */ /* 0x000fe200078e00ff */
[----:B------:R-:W-:-:S04]  /*9360*/  ISETP.GT.U32.AND P0, PT, R4, 0x7f800000, PT ;  /* 0x7f8000000400780c */ /* 0x000fc80003f04070 */
[----:B------:R-:W-:-:S09]  /*9370*/  SEL R0, R0, 0x7c, P0 ;  /* 0x0000007c00007807 */ /* 0x000fd20000000000 */
.L_x_12979:
[----:B------:R-:W-:Y:S05]  /*9380*/  BSYNC B0 ;  /* 0x0000000000007941 */ /* 0x000fea0003800000 */
.L_x_12977:
[----:B------:R-:W-:-:S04]  /*9390*/  LOP3.LUT R2, R5, 0x80000000, RZ, 0xc0, !PT ;  /* 0x8000000005027812 */ /* 0x000fc800078ec0ff */
[----:B------:R-:W-:-:S04]  /*93a0*/  SHF.R.U32.HI R3, RZ, 0x18, R2 ;  /* 0x00000018ff037819 */ /* 0x000fc80000011602 */
[----:B------:R-:W-:-:S05]  /*93b0*/  LOP3.LUT R3, R0, R3, RZ, 0xfc, !PT ;  /* 0x0000000300037212 */ /* 0x000fca00078efcff */
[----:B------:R0:W-:Y:S01]  /*93c0*/  STG.E.U8 desc[UR36][R16.64], R3 ;  /* 0x0000000310007986 */ /* 0x0001e2000c101124 */
[----:B------:R-:W-:Y:S05]  /*93d0*/  BRA `(.L_x_12963) ;  /* 0x0000000400ec7947 */ /* 0x000fea0003800000 */
.L_x_12973:
        /* <DEDUP_REMOVED lines=8> */
.L_x_12970:
        /* <DEDUP_REMOVED lines=11> */
.L_x_12982:
        /* <DEDUP_REMOVED lines=21> */
.L_x_12985:
[----:B------:R-:W-:-:S04]  /*9660*/  LOP3.LUT R2, R5, 0x80000000, RZ, 0xc0, !PT ;  /* 0x8000000005027812 */ /* 0x000fc800078ec0ff */
[----:B------:R-:W-:-:S04]  /*9670*/  SHF.R.U32.HI R3, RZ, 0x18, R2 ;  /* 0x00000018ff037819 */ /* 0x000fc80000011602 */
[----:B------:R-:W-:-:S04]  /*9680*/  LOP3.LUT R0, R0, R3, RZ, 0xfc, !PT ;  /* 0x0000000300007212 */ /* 0x000fc800078efcff */
[----:B------:R-:W-:-:S07]  /*9690*/  PRMT R8, R0, 0x7610, R8 ;  /* 0x0000761000087816 */ /* 0x000fce0000000008 */
.L_x_12984:
[----:B------:R-:W-:Y:S05]  /*96a0*/  BSYNC B0 ;  /* 0x0000000000007941 */ /* 0x000fea0003800000 */
.L_x_12983:
[----:B------:R0:W-:Y:S01]  /*96b0*/  STG.E.U8 desc[UR36][R16.64], R8 ;  /* 0x0000000810007986 */ /* 0x0001e2000c101124 */
[----:B------:R-:W-:Y:S05]  /*96c0*/  BRA `(.L_x_12963) ;  /* 0x0000000400307947 */ /* 0x000fea0003800000 */
.L_x_12981:
        /* <DEDUP_REMOVED lines=21> */
.L_x_12988:
[----:B------:R-:W-:-:S04]  /*9820*/  LOP3.LUT R2, R5, 0x80000000, RZ, 0xc0, !PT ;  /* 0x8000000005027812 */ /* 0x000fc800078ec0ff */
[----:B------:R-:W-:-:S04]  /*9830*/  SHF.R.U32.HI R3, RZ, 0x18, R2 ;  /* 0x00000018ff037819 */ /* 0x000fc80000011602 */
[----:B------:R-:W-:-:S04]  /*9840*/  LOP3.LUT R0, R0, R3, RZ, 0xfc, !PT ;  /* 0x0000000300007212 */ /* 0x000fc800078efcff */
[----:B------:R-:W-:-:S07]  /*9850*/  PRMT R8, R0, 0x7610, R8 ;  /* 0x0000761000087816 */ /* 0x000fce0000000008 */
.L_x_12987:
[----:B------:R-:W-:Y:S05]  /*9860*/  BSYNC B0 ;  /* 0x0000000000007941 */ /* 0x000fea0003800000 */
.L_x_12986:
[----:B------:R0:W-:Y:S01]  /*9870*/  STG.E.U8 desc[UR36][R16.64], R8 ;  /* 0x0000000810007986 */ /* 0x0001e2000c101124 */
[----:B------:R-:W-:Y:S05]  /*9880*/  BRA `(.L_x_12963) ;  /* 0x0000000000c07947 */ /* 0x000fea0003800000 */
.L_x_12980:
        /* <DEDUP_REMOVED lines=22> */
[----:B------:R-:W-:-:S05]  /*99f0*/  @!P0 IMAD.MOV R0, RZ, RZ, R4 ;  /* 0x000000ffff008224 */ /* 0x000fca00078e0204 */
[----:B------:R-:W-:-:S05]  /*9a00*/  @P1 MOV R3, R0 ;  /* 0x0000000000031202 */ /* 0x000fca0000000f00 */
[----:B------:R0:W-:Y:S01]  /*9a10*/  STG.E.U8 desc[UR36][R16.64], R3 ;  /* 0x0000000310007986 */ /* 0x0001e2000c101124 */
[----:B------:R-:W-:Y:S05]  /*9a20*/  BRA `(.L_x_12963) ;  /* 0x0000000000587947 */ /* 0x000fea0003800000 */
.L_x_12962:
[----:B------:R-:W-:Y:S01]  /*9a30*/  MOV R0, 0x0 ;  /* 0x0000000000007802 */ /* 0x000fe20000000f00 */
[----:B------:R-:W-:Y:S01]  /*9a40*/  ULDC.64 UR4, c[0x4][0x198] ;  /* 0x0100660000047ab9 */ /* 0x000fe20000000a00 */
[----:B------:R-:W-:Y:S01]  /*9a50*/  ULDC.64 UR6, c[0x4][0x98] ;  /* 0x0100260000067ab9 */ /* 0x000fe20000000a00 */
[----:B------:R-:W-:Y:S01]  /*9a60*/  IMAD.U32 R4, RZ, RZ, UR4 ;  /* 0x00000004ff047e24 */ /* 0x000fe2000f8e00ff */
[----:B--2-45:R0:W1:Y:S01]  /*9a70*/  LDC.64 R2, c[0x4][R0] ;  /* 0x0100000000027b82 */ /* 0x0340620000000a00 */
        /* <DEDUP_REMOVED lines=11> */
.L_x_12991:
[----:B------:R-:W-:Y:S05]  /*9b30*/  BRA `(.L_x_12963) ;  /* 0x0000000000147947 */ /* 0x000fea0003800000 */
.L_x_12990:
[----:B--2-45:R-:W0:Y:S02]  /*9b40*/  F2I.U64.F64.TRUNC R2, -R2 ;  /* 0x8000000200027311 */ /* 0x034e24000030d800 */
[----:B0-----:R0:W-:Y:S01]  /*9b50*/  STG.E.64 desc[UR36][R16.64], R2 ;  /* 0x0000000210007986 */ /* 0x0011e2000c101b24 */
[----:B------:R-:W-:Y:S05]  /*9b60*/  BRA `(.L_x_12963) ;  /* 0x0000000000087947 */ /* 0x000fea0003800000 */
.L_x_12989:
[----:B--2-45:R-:W0:Y:S02]  /*9b70*/  F2I.U32.F64.TRUNC R3, -R2 ;  /* 0x8000000200037311 */ /* 0x034e24000030d000 */
[----:B0-----:R0:W-:Y:S02]  /*9b80*/  STG.E desc[UR36][R16.64], R3 ;  /* 0x0000000310007986 */ /* 0x0011e4000c101924 */
.L_x_12963:
[----:B------:R-:W-:-:S07]  /*9b90*/  VIADD R19, R19, 0x80 ;  /* 0x0000008013137836 */ /* 0x000fce0000000000 */
.L_x_12923:
[----:B------:R-:W-:Y:S05]  /*9ba0*/  BSYNC B6 ;  /* 0x0000000000067941 */ /* 0x000fea0003800000 */
.L_x_12922:
        /* <DEDUP_REMOVED lines=306> */
.L_x_12992:
        /* <DEDUP_REMOVED lines=21> */
.L_x_12996:
[----:B------:R-:W2:Y:S02]  /*b020*/  LDG.E.U8 R2, desc[UR36][R4.64] ;  /* 0x0000002404027981 */ /* 0x000ea4000c1e1100 */
[----:B--2---:R-:W4:Y:S01]  /*b030*/  I2F.F64.U16 R2, R2 ;  /* 0x0000000200027312 */ /* 0x004f220000101800 */
[----:B------:R-:W-:Y:S05]  /*b040*/  BRA `(.L_x_12998) ;  /* 0x0000000c00707947 */ /* 0x000fea0003800000 */
.L_x_12995:
        /* <DEDUP_REMOVED lines=9> */
.L_x_13000:
[----:B------:R-:W2:Y:S02]  /*b0e0*/  LDG.E R2, desc[UR36][R4.64] ;  /* 0x0000002404027981 */ /* 0x000ea4000c1e1900 */
[----:B--2---:R-:W2:Y:S01]  /*b0f0*/  I2F.F64 R2, R2 ;  /* 0x0000000200027312 */ /* 0x004ea20000201c00 */
[----:B------:R-:W-:Y:S05]  /*b100*/  BRA `(.L_x_12998) ;  /* 0x0000000c00407947 */ /* 0x000fea0003800000 */
.L_x_12999:
[----:B------:R-:W2:Y:S02]  /*b110*/  LDG.E.U16 R2, desc[UR36][R4.64] ;  /* 0x0000002404027981 */ /* 0x000ea4000c1e1500 */
[----:B--2---:R-:W0:Y:S01]  /*b120*/  I2F.F64.S16 R2, R2 ;  /* 0x0000000200027312 */ /* 0x004e220000101c00 */
[----:B------:R-:W-:Y:S05]  /*b130*/  BRA `(.L_x_12998) ;  /* 0x0000000c00347947 */ /* 0x000fea0003800000 */
.L_x_12994:
        /* <DEDUP_REMOVED lines=10> */
.L_x_13002:
[----:B------:R-:W2:Y:S02]  /*b1e0*/  LDG.E.U16 R0, desc[UR36][R4.64] ;  /* 0x0000002404007981 */ /* 0x000ea4000c1e1500 */
[----:B--2---:R-:W-:-:S05]  /*b1f0*/  HADD2.F32 R0, -RZ, R0.H0_H0 ;  /* 0x20000000ff007230 */ /* 0x004fca0000004100 */
[----:B------:R-:W-:-:S04]  /*b200*/  FMUL.FTZ R0, R0, 1 ;  /* 0x3f80000000007820 */ /* 0x000fc80000410000 */
[----:B------:R0:W1:Y:S01]  /*b210*/  F2F.F64.F32 R2, R0 ;  /* 0x0000000000027310 */ /* 0x0000620000201800 */
[----:B------:R-:W-:Y:S05]  /*b220*/  BRA `(.L_x_12998) ;  /* 0x0000000800f87947 */ /* 0x000fea0003800000 */
.L_x_13001:
        /* <DEDUP_REMOVED lines=10> */
.L_x_13004:
[----:B------:R-:W2:Y:S02]  /*b2d0*/  LDG.E.U16 R4, desc[UR36][R4.64] ;  /* 0x0000002404047981 */ /* 0x000ea4000c1e1500 */
[----:B--2---:R-:W-:-:S05]  /*b2e0*/  HADD2.F32 R0, -RZ, R4.H0_H0 ;  /* 0x20000004ff007230 */ /* 0x004fca0000004100 */
[----:B------:R-:W-:-:S04]  /*b2f0*/  FMUL.FTZ R0, R0, 1 ;  /* 0x3f80000000007820 */ /* 0x000fc80000410000 */
[----:B------:R0:W1:Y:S01]  /*b300*/  F2F.F64.F32 R2, R0 ;  /* 0x0000000000027310 */ /* 0x0000620000201800 */
[----:B------:R-:W-:Y:S05]  /*b310*/  BRA `(.L_x_12998) ;  /* 0x0000000800bc7947 */ /* 0x000fea0003800000 */
.L_x_13003:
[----:B------:R0:W5:Y:S01]  /*b320*/  LDG.E.64 R2, desc[UR36][R4.64] ;  /* 0x0000002404027981 */ /* 0x000162000c1e1b00 */
[----:B------:R-:W-:Y:S05]  /*b330*/  BRA `(.L_x_12998) ;  /* 0x0000000800b47947 */ /* 0x000fea0003800000 */
.L_x_12993:
        /* <DEDUP_REMOVED lines=13> */
.L_x_13007:
[----:B------:R0:W5:Y:S01]  /*b410*/  LDG.E.64 R2, desc[UR36][R4.64] ;  /* 0x0000002404027981 */ /* 0x000162000c1e1b00 */
[----:B------:R-:W-:Y:S05]  /*b420*/  BRA `(.L_x_12998) ;  /* 0x0000000800787947 */ /* 0x000fea0003800000 */
.L_x_13006:
        /* <DEDUP_REMOVED lines=28> */
.L_x_13009:
        /* <DEDUP_REMOVED lines=15> */
.L_x_13008:
[----:B------:R-:W2:Y:S02]  /*b6e0*/  LDG.E.U16 R0, desc[UR36][R4.64] ;  /* 0x0000002404007981 */ /* 0x000ea4000c1e1500 */
[----:B--2---:R-:W-:-:S05]  /*b6f0*/  SHF.L.U32 R0, R0, 0x10, RZ ;  /* 0x0000001000007819 */ /* 0x004fca00000006ff */
[----:B------:R-:W-:-:S04]  /*b700*/  FMUL.FTZ R0, R0, 1 ;  /* 0x3f80000000007820 */ /* 0x000fc80000410000 */
[----:B------:R0:W1:Y:S01]  /*b710*/  F2F.F64.F32 R2, R0 ;  /* 0x0000000000027310 */ /* 0x0000620000201800 */
[----:B------:R-:W-:Y:S05]  /*b720*/  BRA `(.L_x_12998) ;  /* 0x0000000400b87947 */ /* 0x000fea0003800000 */
.L_x_13005:
        /* <DEDUP_REMOVED lines=11> */
.L_x_13012:
        /* <DEDUP_REMOVED lines=21> */
.L_x_13016:
[----:B------:R-:W-:Y:S05]  /*b930*/  BSYNC B1 ;  /* 0x0000000000017941 */ /* 0x000fea0003800000 */
.L_x_13015:
[----:B------:R-:W-:Y:S01]  /*b940*/  LEA R3, R0, 0x3b800000, 0x17 ;  /* 0x3b80000000037811 */ /* 0x000fe200078eb8ff */
[----:B------:R-:W-:-:S05]  /*b950*/  IMAD.SHL.U32 R0, R2, 0x100000, RZ ;  /* 0x0010000002007824 */ /* 0x000fca00078e00ff */
[----:B------:R-:W-:-:S07]  /*b960*/  LOP3.LUT R0, R3, R0, R4, 0xfe, !PT ;  /* 0x0000000003007212 */ /* 0x000fce00078efe04 */
.L_x_13014:
[----:B------:R-:W-:Y:S05]  /*b970*/  BSYNC B0 ;  /* 0x0000000000007941 */ /* 0x000fea0003800000 */
.L_x_13013:
[----:B------:R-:W-:-:S04]  /*b980*/  FMUL.FTZ R0, R0, 1 ;  /* 0x3f80000000007820 */ /* 0x000fc80000410000 */
[----:B------:R0:W1:Y:S01]  /*b990*/  F2F.F64.F32 R2, R0 ;  /* 0x0000000000027310 */ /* 0x0000620000201800 */
[----:B------:R-:W-:Y:S05]  /*b9a0*/  BRA `(.L_x_12998) ;  /* 0x0000000400187947 */ /* 0x000fea0003800000 */
.L_x_13011:
        /* <DEDUP_REMOVED lines=21> */
.L_x_13020:
[----:B------:R-:W-:Y:S05]  /*bb00*/  BSYNC B1 ;  /* 0x0000000000017941 */ /* 0x000fea0003800000 */
.L_x_13019:
[----:B------:R-:W-:Y:S01]  /*bb10*/  LEA R3, R0, 0x37800000, 0x17 ;  /* 0x3780000000037811 */ /* 0x000fe200078eb8ff */
[----:B------:R-:W-:-:S05]  /*bb20*/  IMAD.SHL.U32 R0, R2, 0x200000, RZ ;  /* 0x0020000002007824 */ /* 0x000fca00078e00ff */
[----:B------:R-:W-:-:S07]  /*bb30*/  LOP3.LUT R0, R3, R0, R4, 0xfe, !PT ;  /* 0x0000000003007212 */ /* 0x000fce00078efe04 */
.L_x_13018:
[----:B------:R-:W-:Y:S05]  /*bb40*/  BSYNC B0 ;  /* 0x0000000000007941 */ /* 0x000fea0003800000 */
.L_x_13017:
[----:B------:R-:W-:-:S04]  /*bb50*/  FMUL.FTZ R0, R0, 1 ;  /* 0x3f80000000007820 */ /* 0x000fc80000410000 */
[----:B------:R0:W1:Y:S01]  /*bb60*/  F2F.F64.F32 R2, R0 ;  /* 0x0000000000027310 */ /* 0x0000620000201800 */
[----:B------:R-:W-:Y:S05]  /*bb70*/  BRA `(.L_x_12998) ;  /* 0x0000000000a47947 */ /* 0x000fea0003800000 */
.L_x_13010:
        /* <DEDUP_REMOVED lines=14> */
.L_x_13024:
[----:B------:R-:W-:Y:S05]  /*bc60*/  BSYNC B0 ;  /* 0x0000000000007941 */ /* 0x000fea0003800000 */
.L_x_13023:
[----:B------:R-:W-:-:S04]  /*bc70*/  FMUL.FTZ R0, R0, 1 ;  /* 0x3f80000000007820 */ /* 0x000fc80000410000 */
[----:B------:R0:W1:Y:S01]  /*bc80*/  F2F.F64.F32 R2, R0 ;  /* 0x0000000000027310 */ /* 0x0000620000201800 */
[----:B------:R-:W-:Y:S05]  /*bc90*/  BRA `(.L_x_12998) ;  /* 0x00000000005c7947 */ /* 0x000fea0003800000 */
.L_x_12997:
        /* <DEDUP_REMOVED lines=16> */
.L_x_13025:
[----:B------:R-:W-:Y:S01]  /*bda0*/  CS2R R2, SRZ ;  /* 0x0000000000027805 */ /* 0x000fe2000001ff00 */
[----:B------:R-:W-:Y:S06]  /*bdb0*/  BRA `(.L_x_12998) ;  /* 0x0000000000147947 */ /* 0x000fec0003800000 */
.L_x_13022:
[----:B------:R-:W2:Y:S02]  /*bdc0*/  LDG.E.64 R2, desc[UR36][R4.64] ;  /* 0x0000002404027981 */ /* 0x000ea4000c1e1b00 */
[----:B--2---:R-:W0:Y:S01]  /*bdd0*/  I2F.F64.U64 R2, R2 ;  /* 0x0000000200027312 */ /* 0x004e220000301800 */
[----:B------:R-:W-:Y:S05]  /*bde0*/  BRA `(.L_x_12998) ;  /* 0x0000000000087947 */ /* 0x000fea0003800000 */
.L_x_13021:
[----:B------:R-:W2:Y:S02]  /*bdf0*/  LDG.E R2, desc[UR36][R4.64] ;  /* 0x0000002404027981 */ /* 0x000ea4000c1e1900 */
[----:B--2---:R-:W0:Y:S02]  /*be00*/  I2F.F64.U32 R2, R2 ;  /* 0x0000000200027312 */ /* 0x004e240000201800 */
.L_x_12998:
[----:B0-----:R-:W0:Y:S02]  /*be10*/  LDC.U8 R4, c[0x0][0x421] ;  /* 0x00010840ff047b82 */ /* 0x001e240000000000 */
        /* <DEDUP_REMOVED lines=11> */
[----:B-12345:R-:W0:Y:S02]  /*bed0*/  F2I.F64.TRUNC R3, -R2 ;  /* 0x8000000200037311 */ /* 0x03ee24000030d100 */
[----:B0-----:R-:W-:Y:S01]  /*bee0*/  STG.E.U8 desc[UR36][R16.64], R3 ;  /* 0x0000000310007986 */ /* 0x001fe2000c101124 */
[----:B------:R-:W-:Y:S05]  /*bef0*/  EXIT ;  /* 0x000000000000794d */ /* 0x000fea0003800000 */
.L_x_13029:
[----:B-12345:R-:W0:Y:S02]  /*bf00*/  F2I.S64.F64.TRUNC R2, -R2 ;  /* 0x8000000200027311 */ /* 0x03ee24000030d900 */
[----:B0-----:R-:W-:-:S05]  /*bf10*/  IMAD.MOV.U32 R5, RZ, RZ, R2 ;  /* 0x000000ffff057224 */ /* 0x001fca00078e0002 */
[----:B------:R-:W-:Y:S01]  /*bf20*/  STG.E.U8 desc[UR36][R16.64], R5 ;  /* 0x0000000510007986 */ /* 0x000fe2000c101124 */
[----:B------:R-:W-:Y:S05]  /*bf30*/  EXIT ;  /* 0x000000000000794d */ /* 0x000fea0003800000 */
.L_x_13028:
[----:B------:R-:W-:-:S13]  /*bf40*/  ISETP.NE.AND P0, PT, R0, 0x2, PT ;  /* 0x000000020000780c */ /* 0x000fda0003f05270 */
[----:B------:R-:W-:Y:S05]  /*bf50*/  @!P0 BRA `(.L_x_13031) ;  /* 0x0000000000288947 */ /* 0x000fea0003800000 */
[----:B------:R-:W-:-:S13]  /*bf60*/  ISETP.NE.AND P0, PT, R0, 0x3, PT ;  /* 0x000000030000780c */ /* 0x000fda0003f05270 */
[----:B------:R-:W-:Y:S05]  /*bf70*/  @!P0 BRA `(.L_x_13032) ;  /* 0x0000000000148947 */ /* 0x000fea0003800000 */
[----:B------:R-:W-:-:S13]  /*bf80*/  ISETP.NE.AND P0, PT, R0, 0x4, PT ;  /* 0x000000040000780c */ /* 0x000fda0003f05270 */
[----:B------:R-:W-:Y:S05]  /*bf90*/  @P0 BRA `(.L_x_13030) ;  /* 0x0000000c00900947 */ /* 0x000fea0003800000 */
[----:B-12345:R-:W0:Y:S02]  /*bfa0*/  F2I.S64.F64.TRUNC R2, -R2 ;  /* 0x8000000200027311 */ /* 0x03ee24000030d900 */
[----:B0-----:R-:W-:Y:S01]  /*bfb0*/  STG.E.64 desc[UR36][R16.64], R2 ;  /* 0x0000000210007986 */ /* 0x001fe2000c101b24 */
[----:B------:R-:W-:Y:S05]  /*bfc0*/  EXIT ;  /* 0x000000000000794d */ /* 0x000fea0003800000 */
.L_x_13032:
[----:B-12345:R-:W0:Y:S02]  /*bfd0*/  F2I.F64.TRUNC R3, -R2 ;  /* 0x8000000200037311 */ /* 0x03ee24000030d100 */
[----:B0-----:R-:W-:Y:S01]  /*bfe0*/  STG.E desc[UR36][R16.64], R3 ;  /* 0x0000000310007986 */ /* 0x001fe2000c101924 */
[----:B------:R-:W-:Y:S05]  /*bff0*/  EXIT ;  /* 0x000000000000794d */ /* 0x000fea0003800000 */
.L_x_13031:
[----:B-12345:R-:W0:Y:S02]  /*c000*/  F2I.F64.TRUNC R3, -R2 ;  /* 0x8000000200037311 */ /* 0x03ee24000030d100 */
[----:B0-----:R-:W-:Y:S01]  /*c010*/  STG.E.U16 desc[UR36][R16.64], R3 ;  /* 0x0000000310007986 */ /* 0x001fe2000c101524 */
[----:B------:R-:W-:Y:S05]  /*c020*/  EXIT ;  /* 0x000000000000794d */ /* 0x000fea0003800000 */
.L_x_13027:
        /* <DEDUP_REMOVED lines=8> */
[----:B-12345:R-:W0:Y:S01]  /*c0b0*/  F2F.F32.F64 R5, -R2 ;  /* 0x8000000200057310 */ /* 0x03ee220000301000 */
[----:B------:R-:W-:-:S14]  /*c0c0*/  DSETP.GEU.AND P0, PT, |R2|, UR4, PT ;  /* 0x0000000402007e2a */ /* 0x000fdc000bf0e200 */
[----:B0-----:R-:W-:-:S05]  /*c0d0*/  @!P0 FMUL R5, R5, 1.175494350822287508e-38 ;  /* 0x0080000005058820 */ /* 0x001fca0000400000 */
[----:B------:R-:W-:Y:S01]  /*c0e0*/  STG.E desc[UR36][R16.64], R5 ;  /* 0x0000000510007986 */ /* 0x000fe2000c101924 */
[----:B------:R-:W-:Y:S05]  /*c0f0*/  EXIT ;  /* 0x000000000000794d */ /* 0x000fea0003800000 */
.L_x_13034:
[----:B------:R-:W-:Y:S01]  /*c100*/  UMOV UR4, 0xf0000000 ;  /* 0xf000000000047882 */ /* 0x000fe20000000000 */
[----:B------:R-:W-:Y:S01]  /*c110*/  UMOV UR5, 0x380fffff ;  /* 0x380fffff00057882 */ /* 0x000fe20000000000 */
[----:B-12345:R-:W0:Y:S01]  /*c120*/  F2F.F32.F64 R0, -R2 ;  /* 0x8000000200007310 */ /* 0x03ee220000301000 */
[----:B------:R-:W-:-:S14]  /*c130*/  DSETP.GEU.AND P0, PT, |R2|, UR4, PT ;  /* 0x0000000402007e2a */ /* 0x000fdc000bf0e200 */
[----:B0-----:R-:W-:-:S05]  /*c140*/  @!P0 FMUL R0, R0, 1.175494350822287508e-38 ;  /* 0x0080000000008820 */ /* 0x001fca0000400000 */
[----:B------:R-:W-:-:S05]  /*c150*/  F2FP.F16.F32.PACK_AB R0, RZ, R0 ;  /* 0x00000000ff00723e */ /* 0x000fca00000000ff */
[----:B------:R-:W-:Y:S01]  /*c160*/  STG.E.U16 desc[UR36][R16.64], R0 ;  /* 0x0000000010007986 */ /* 0x000fe2000c101524 */
[----:B------:R-:W-:Y:S05]  /*c170*/  EXIT ;  /* 0x000000000000794d */ /* 0x000fea0003800000 */
.L_x_13033:
        /* <DEDUP_REMOVED lines=8> */
[----:B-12345:R-:W0:Y:S01]  /*c200*/  F2F.F32.F64 R4, -R2 ;  /* 0x8000000200047310 */ /* 0x03ee220000301000 */
[----:B------:R-:W-:Y:S01]  /*c210*/  DSETP.GEU.AND P0, PT, |R2|, UR4, PT ;  /* 0x0000000402007e2a */ /* 0x000fe2000bf0e200 */
[----:B------:R-:W-:-:S13]  /*c220*/  IMAD.MOV.U32 R5, RZ, RZ, RZ ;  /* 0x000000ffff057224 */ /* 0x000fda00078e00ff */
[----:B0-----:R-:W-:-:S05]  /*c230*/  @!P0 FMUL R4, R4, 1.175494350822287508e-38 ;  /* 0x0080000004048820 */ /* 0x001fca0000400000 */
[----:B------:R-:W-:Y:S01]  /*c240*/  STG.E.64 desc[UR36][R16.64], R4 ;  /* 0x0000000410007986 */ /* 0x000fe2000c101b24 */
[----:B------:R-:W-:Y:S05]  /*c250*/  EXIT ;  /* 0x000000000000794d */ /* 0x000fea0003800000 */
.L_x_13036:
[----:B------:R-:W-:Y:S01]  /*c260*/  UMOV UR4, 0xf0000000 ;  /* 0xf000000000047882 */ /* 0x000fe20000000000 */
[----:B------:R-:W-:Y:S01]  /*c270*/  UMOV UR5, 0x380fffff ;  /* 0x380fffff00057882 */ /* 0x000fe20000000000 */
[----:B-12345:R-:W0:Y:S01]  /*c280*/  F2F.F32.F64 R0, -R2 ;  /* 0x8000000200007310 */ /* 0x03ee220000301000 */
[----:B------:R-:W-:-:S14]  /*c290*/  DSETP.GEU.AND P0, PT, |R2|, UR4, PT ;  /* 0x0000000402007e2a */ /* 0x000fdc000bf0e200 */
[----:B0-----:R-:W-:-:S05]  /*c2a0*/  @!P0 FMUL R0, R0, 1.175494350822287508e-38 ;  /* 0x0080000000008820 */ /* 0x001fca0000400000 */
[----:B------:R-:W-:-:S04]  /*c2b0*/  F2FP.F16.F32.PACK_AB R3, RZ, R0 ;  /* 0x00000000ff03723e */ /* 0x000fc800000000ff */
[----:B------:R-:W-:-:S05]  /*c2c0*/  PRMT R3, R3, 0x5410, RZ ;  /* 0x0000541003037816 */ /* 0x000fca00000000ff */
[----:B------:R-:W-:Y:S01]  /*c2d0*/  STG.E desc[UR36][R16.64], R3 ;  /* 0x0000000310007986 */ /* 0x000fe2000c101924 */
[----:B------:R-:W-:Y:S05]  /*c2e0*/  EXIT ;  /* 0x000000000000794d */ /* 0x000fea0003800000 */
.L_x_13035:
[----:B-12345:R-:W-:-:S07]  /*c2f0*/  DADD R2, -RZ, -R2 ;  /* 0x00000000ff027229 */ /* 0x03efce0000000902 */
[----:B------:R-:W-:Y:S01]  /*c300*/  STG.E.64 desc[UR36][R16.64], R2 ;  /* 0x0000000210007986 */ /* 0x000fe2000c101b24 */
[----:B------:R-:W-:Y:S05]  /*c310*/  EXIT ;  /* 0x000000000000794d */ /* 0x000fea0003800000 */
.L_x_13026:
        /* <DEDUP_REMOVED lines=8> */
[----:B-12345:R-:W-:-:S06]  /*c3a0*/  DSETP.NEU.AND P0, PT, R2, RZ, PT ;  /* 0x000000ff0200722a */ /* 0x03efcc0003f0d000 */
[----:B------:R-:W-:-:S05]  /*c3b0*/  SEL R3, RZ, 0x1, !P0 ;  /* 0x00000001ff037807 */ /* 0x000fca0004000000 */
[----:B------:R-:W-:Y:S01]  /*c3c0*/  STG.E.U8 desc[UR36][R16.64], R3 ;  /* 0x0000000310007986 */ /* 0x000fe2000c101124 */
[----:B------:R-:W-:Y:S05]  /*c3d0*/  EXIT ;  /* 0x000000000000794d */ /* 0x000fea0003800000 */
.L_x_13039:
[----:B-12345:R-:W-:Y:S01]  /*c3e0*/  DADD R4, -RZ, -R2 ;  /* 0x00000000ff047229 */ /* 0x03efe20000000902 */
[----:B------:R-:W-:-:S06]  /*c3f0*/  CS2R R6, SRZ ;  /* 0x0000000000067805 */ /* 0x000fcc000001ff00 */
[----:B------:R-:W-:Y:S01]  /*c400*/  STG.E.128 desc[UR36][R16.64], R4 ;  /* 0x0000000410007986 */ /* 0x000fe2000c101d24 */
[----:B------:R-:W-:Y:S05]  /*c410*/  EXIT ;  /* 0x000000000000794d */ /* 0x000fea0003800000 */
.L_x_13038:
        /* <DEDUP_REMOVED lines=25> */
.L_x_13043:
[----:B------:R-:W-:Y:S05]  /*c5b0*/  BSYNC B0 ;  /* 0x0000000000007941 */ /* 0x000fea0003800000 */
.L_x_13042:
[----:B------:R-:W-:-:S05]  /*c5c0*/  LOP3.LUT R5, R0, R5, RZ, 0xfc, !PT ;  /* 0x0000000500057212 */ /* 0x000fca00078efcff */
[----:B------:R-:W-:Y:S01]  /*c5d0*/  STG.E.U8 desc[UR36][R16.64], R5 ;  /* 0x0000000510007986 */ /* 0x000fe2000c101124 */
[----:B------:R-:W-:Y:S05]  /*c5e0*/  EXIT ;  /* 0x000000000000794d */ /* 0x000fea0003800000 */
.L_x_13041:
[----:B------:R-:W-:Y:S01]  /*c5f0*/  UMOV UR4, 0xf0000000 ;  /* 0xf000000000047882 */ /* 0x000fe20000000000 */
[----:B------:R-:W-:Y:S01]  /*c600*/  UMOV UR5, 0x380fffff ;  /* 0x380fffff00057882 */ /* 0x000fe20000000000 */
[----:B-12345:R-:W0:Y:S01]  /*c610*/  F2F.F32.F64 R5, -R2 ;  /* 0x8000000200057310 */ /* 0x03ee220000301000 */
        /* <DEDUP_REMOVED lines=14> */
.L_x_13045:
[----:B------:R-:W-:Y:S01]  /*c700*/  IMAD.MOV.U32 R0, RZ, RZ, 0x7f ;  /* 0x0000007fff007424 */ /* 0x000fe200078e00ff */
[----:B------:R-:W-:-:S04]  /*c710*/  ISETP.GT.U32.AND P0, PT, R4, 0x7f800000, PT ;  /* 0x7f8000000400780c */ /* 0x000fc80003f04070 */
[----:B------:R-:W-:-:S09]  /*c720*/  SEL R0, R0, 0x7c, P0 ;  /* 0x0000007c00007807 */ /* 0x000fd20000000000 */
.L_x_13046:
[----:B------:R-:W-:Y:S05]  /*c730*/  BSYNC B0 ;  /* 0x0000000000007941 */ /* 0x000fea0003800000 */
.L_x_13044:
[----:B------:R-:W-:-:S04]  /*c740*/  LOP3.LUT R2, R5, 0x80000000, RZ, 0xc0, !PT ;  /* 0x8000000005027812 */ /* 0x000fc800078ec0ff */
[----:B------:R-:W-:-:S04]  /*c750*/  SHF.R.U32.HI R3, RZ, 0x18, R2 ;  /* 0x00000018ff037819 */ /* 0x000fc80000011602 */
[----:B------:R-:W-:-:S05]  /*c760*/  LOP3.LUT R3, R0, R3, RZ, 0xfc, !PT ;  /* 0x0000000300037212 */ /* 0x000fca00078efcff */
[----:B------:R-:W-:Y:S01]  /*c770*/  STG.E.U8 desc[UR36][R16.64], R3 ;  /* 0x0000000310007986 */ /* 0x000fe2000c101124 */
[----:B------:R-:W-:Y:S05]  /*c780*/  EXIT ;  /* 0x000000000000794d */ /* 0x000fea0003800000 */
.L_x_13040:
[----:B------:R-:W-:Y:S01]  /*c790*/  UMOV UR4, 0xf0000000 ;  /* 0xf000000000047882 */ /* 0x000fe20000000000 */
[----:B------:R-:W-:Y:S01]  /*c7a0*/  UMOV UR5, 0x380fffff ;  /* 0x380fffff00057882 */ /* 0x000fe20000000000 */
[----:B-12345:R-:W0:Y:S01]  /*c7b0*/  F2F.F32.F64 R0, -R2 ;  /* 0x8000000200007310 */ /* 0x03ee220000301000 */
[----:B------:R-:W-:-:S14]  /*c7c0*/  DSETP.GEU.AND P0, PT, |R2|, UR4, PT ;  /* 0x0000000402007e2a */ /* 0x000fdc000bf0e200 */
[----:B0-----:R-:W-:-:S05]  /*c7d0*/  @!P0 FMUL R0, R0, 1.175494350822287508e-38 ;  /* 0x0080000000008820 */ /* 0x001fca0000400000 */
[----:B------:R-:W-:-:S05]  /*c7e0*/  F2FP.BF16.F32.PACK_AB R0, RZ, R0 ;  /* 0x00000000ff00723e */ /* 0x000fca00000010ff */
[----:B------:R-:W-:Y:S01]  /*c7f0*/  STG.E.U16 desc[UR36][R16.64], R0 ;  /* 0x0000000010007986 */ /* 0x000fe2000c101524 */
[----:B------:R-:W-:Y:S05]  /*c800*/  EXIT ;  /* 0x000000000000794d */ /* 0x000fea0003800000 */
.L_x_13037:
        /* <DEDUP_REMOVED lines=8> */
[----:B-12345:R-:W0:Y:S02]  /*c890*/  F2I.U32.F64.TRUNC R3, -R2 ;  /* 0x8000000200037311 */ /* 0x03ee24000030d000 */
[----:B0-----:R-:W-:Y:S01]  /*c8a0*/  STG.E.U16 desc[UR36][R16.64], R3 ;  /* 0x0000000310007986 */ /* 0x001fe2000c101524 */
[----:B------:R-:W-:Y:S05]  /*c8b0*/  EXIT ;  /* 0x000000000000794d */ /* 0x000fea0003800000 */
.L_x_13049:
[----:B------:R-:W-:Y:S01]  /*c8c0*/  UMOV UR4, 0xf0000000 ;  /* 0xf000000000047882 */ /* 0x000fe20000000000 */
[----:B------:R-:W-:Y:S01]  /*c8d0*/  UMOV UR5, 0x380fffff ;  /* 0x380fffff00057882 */ /* 0x000fe20000000000 */
[----:B-12345:R-:W0:Y:S01]  /*c8e0*/  F2F.F32.F64 R5, -R2 ;  /* 0x8000000200057310 */ /* 0x03ee220000301000 */
        /* <DEDUP_REMOVED lines=18> */
.L_x_13052:
[----:B------:R-:W-:-:S04]  /*ca10*/  LOP3.LUT R2, R5, 0x80000000, RZ, 0xc0, !PT ;  /* 0x8000000005027812 */ /* 0x000fc800078ec0ff */
[----:B------:R-:W-:-:S04]  /*ca20*/  SHF.R.U32.HI R3, RZ, 0x18, R2 ;  /* 0x00000018ff037819 */ /* 0x000fc80000011602 */
[----:B------:R-:W-:-:S04]  /*ca30*/  LOP3.LUT R0, R0, R3, RZ, 0xfc, !PT ;  /* 0x0000000300007212 */ /* 0x000fc800078efcff */
[----:B------:R-:W-:-:S07]  /*ca40*/  PRMT R8, R0, 0x7610, R8 ;  /* 0x0000761000087816 */ /* 0x000fce0000000008 */
.L_x_13051:
[----:B------:R-:W-:Y:S05]  /*ca50*/  BSYNC B0 ;  /* 0x0000000000007941 */ /* 0x000fea0003800000 */
.L_x_13050:
[----:B------:R-:W-:Y:S01]  /*ca60*/  STG.E.U8 desc[UR36][R16.64], R8 ;  /* 0x0000000810007986 */ /* 0x000fe2000c101124 */
[----:B------:R-:W-:Y:S05]  /*ca70*/  EXIT ;  /* 0x000000000000794d */ /* 0x000fea0003800000 */
.L_x_13048:
[----:B------:R-:W-:Y:S01]  /*ca80*/  UMOV UR4, 0xf0000000 ;  /* 0xf000000000047882 */ /* 0x000fe20000000000 */
[----:B------:R-:W-:Y:S01]  /*ca90*/  UMOV UR5, 0x380fffff ;  /* 0x380fffff00057882 */ /* 0x000fe20000000000 */
[----:B-12345:R-:W0:Y:S01]  /*caa0*/  F2F.F32.F64 R5, -R2 ;  /* 0x8000000200057310 */ /* 0x03ee220000301000 */
[----:B------:R-:W-:Y:S01]  /*cab0*/  DSETP.GEU.AND P0, PT, |R2|, UR4, PT ;  /* 0x0000000402007e2a */ /* 0x000fe2000bf0e200 */
[----:B------:R-:W-:Y:S01]  /*cac0*/  BSSY B0, `(.L_x_13053) ;  /* 0x0000015000007945 */ /* 0x000fe20003800000 */
[----:B------:R-:W-:-:S12]  /*cad0*/  MOV R8, 0x80 ;  /* 0x0000008000087802 */ /* 0x000fd80000000f00 */
        /* <DEDUP_REMOVED lines=15> */
.L_x_13055:
[----:B------:R-:W-:-:S04]  /*cbd0*/  LOP3.LUT R2, R5, 0x80000000, RZ, 0xc0, !PT ;  /* 0x8000000005027812 */ /* 0x000fc800078ec0ff */
[----:B------:R-:W-:-:S04]  /*cbe0*/  SHF.R.U32.HI R3, RZ, 0x18, R2 ;  /* 0x00000018ff037819 */ /* 0x000fc80000011602 */
[----:B------:R-:W-:-:S04]  /*cbf0*/  LOP3.LUT R0, R0, R3, RZ, 0xfc, !PT ;  /* 0x0000000300007212 */ /* 0x000fc800078efcff */
[----:B------:R-:W-:-:S07]  /*cc00*/  PRMT R8, R0, 0x7610, R8 ;  /* 0x0000761000087816 */ /* 0x000fce0000000008 */
.L_x_13054:
[----:B------:R-:W-:Y:S05]  /*cc10*/  BSYNC B0 ;  /* 0x0000000000007941 */ /* 0x000fea0003800000 */
.L_x_13053:
[----:B------:R-:W-:Y:S01]  /*cc20*/  STG.E.U8 desc[UR36][R16.64], R8 ;  /* 0x0000000810007986 */ /* 0x000fe2000c101124 */
[----:B------:R-:W-:Y:S05]  /*cc30*/  EXIT ;  /* 0x000000000000794d */ /* 0x000fea0003800000 */
.L_x_13047:
        /* <DEDUP_REMOVED lines=8> */
[----:B-12345:R0:W1:Y:S01]  /*ccc0*/  F2F.F32.F64 R6, -R2 ;  /* 0x8000000200067310 */ /* 0x03e0620000301000 */
        /* <DEDUP_REMOVED lines=17> */
.L_x_13030:
[----:B------:R-:W-:Y:S01]  /*cde0*/  MOV R0, 0x0 ;  /* 0x0000000000007802 */ /* 0x000fe20000000f00 */
[----:B------:R-:W-:Y:S01]  /*cdf0*/  ULDC.64 UR4, c[0x4][0x198] ;  /* 0x0100660000047ab9 */ /* 0x000fe20000000a00 */
[----:B------:R-:W-:Y:S01]  /*ce00*/  ULDC.64 UR6, c[0x4][0x98] ;  /* 0x0100260000067ab9 */ /* 0x000fe20000000a00 */
[----:B------:R-:W-:Y:S01]  /*ce10*/  IMAD.U32 R4, RZ, RZ, UR4 ;  /* 0x00000004ff047e24 */ /* 0x000fe2000f8e00ff */
[----:B-12345:R0:W1:Y:S01]  /*ce20*/  LDC.64 R2, c[0x4][R0] ;  /* 0x0100000000027b82 */ /* 0x03e0620000000a00 */
        /* <DEDUP_REMOVED lines=11> */
.L_x_13058:
[----:B------:R-:W-:Y:S05]  /*cee0*/  EXIT ;  /* 0x000000000000794d */ /* 0x000fea0003800000 */
.L_x_13057:
[----:B-12345:R-:W0:Y:S02]  /*cef0*/  F2I.U64.F64.TRUNC R2, -R2 ;  /* 0x8000000200027311 */ /* 0x03ee24000030d800 */
[----:B0-----:R-:W-:Y:S01]  /*cf00*/  STG.E.64 desc[UR36][R16.64], R2 ;  /* 0x0000000210007986 */ /* 0x001fe2000c101b24 */
[----:B------:R-:W-:Y:S05]  /*cf10*/  EXIT ;  /* 0x000000000000794d */ /* 0x000fea0003800000 */
.L_x_13056:
[----:B-12345:R-:W0:Y:S02]  /*cf20*/  F2I.U32.F64.TRUNC R3, -R2 ;  /* 0x8000000200037311 */ /* 0x03ee24000030d000 */
[----:B0-----:R-:W-:Y:S01]  /*cf30*/  STG.E desc[UR36][R16.64], R3 ;  /* 0x0000000310007986 */ /* 0x001fe2000c101924 */
[----:B------:R-:W-:Y:S05]  /*cf40*/  EXIT ;  /* 0x000000000000794d */ /* 0x000fea0003800000 */
.L_x_13059:
        /* <DEDUP_REMOVED lines=11> */
.L_x_23582:


//--------------------- .text._ZN2at6native27unrolled_elementwise_kernelIZZZNS0_15neg_kernel_cudaERNS_18TensorIteratorBaseEENKUlvE0_clEvENKUlvE4_clEvEUldE_St5arrayIPcLm2EELi4E23TrivialOffsetCalculatorILi1EjESB_NS0_6memory12LoadWithCastILi1EEENSC_13StoreWithCastILi1EEEEEviT_T0_T2_T3_T4_T5_ --------------------------
	.section	.text._ZN2at6native27unrolled_elementwise_kernelIZZZNS0_15neg_kernel_cudaERNS_18TensorIteratorBaseEENKUlvE0_clEvENKUlvE4_clEvEUldE_St5arrayIPcLm2EELi4E23TrivialOffsetCalculatorILi1EjESB_NS0_6memory12LoadWithCastILi1EEENSC_13StoreWithCastILi1EEEEEviT_T0_T2_T3_T4_T5_,"ax",@progbits
	.align	128
        .global         _ZN2at6native27unrolled_elementwise_kernelIZZZNS0_15neg_kernel_cudaERNS_18TensorIteratorBaseEENKUlvE0_clEvENKUlvE4_clEvEUldE_St5arrayIPcLm2EELi4E23TrivialOffsetCalculatorILi1EjESB_NS0_6memory12LoadWithCastILi1EEENSC_13StoreWithCastILi1EEEEEviT_T0_T2_T3_T4_T5_
        .type           _ZN2at6native27unrolled_elementwise_kernelIZZZNS0_15neg_kernel_cudaERNS_18TensorIteratorBaseEENKUlvE0_clEvENKUlvE4_clEvEUldE_St5arrayIPcLm2EELi4E23TrivialOffsetCalculatorILi1EjESB_NS0_6memory12LoadWithCastILi1EEENSC_13StoreWithCastILi1EEEEEviT_T0_T2_T3_T4_T5_,@function
        .size           _ZN2at6native27unrolled_elementwise_kernelIZZZNS0_15neg_kernel_cudaERNS_18TensorIteratorBaseEENKUlvE0_clEvENKUlvE4_clEvEUldE_St5arrayIPcLm2EELi4E23TrivialOffsetCalculatorILi1EjESB_NS0_6memory12LoadWithCastILi1EEENSC_13StoreWithCastILi1EEEEEviT_T0_T2_T3_T4_T5_,(.L_x_23583 - _ZN2at6native27unrolled_elementwise_kernelIZZZNS0_15neg_kernel_cudaERNS_18TensorIteratorBaseEENKUlvE0_clEvENKUlvE4_clEvEUldE_St5arrayIPcLm2EELi4E23TrivialOffsetCalculatorILi1EjESB_NS0_6memory12LoadWithCastILi1EEENSC_13StoreWithCastILi1EEEEEviT_T0_T2_T3_T4_T5_)
        .other          _ZN2at6native27unrolled_elementwise_kernelIZZZNS0_15neg_kernel_cudaERNS_18TensorIteratorBaseEENKUlvE0_clEvENKUlvE4_clEvEUldE_St5arrayIPcLm2EELi4E23TrivialOffsetCalculatorILi1EjESB_NS0_6memory12LoadWithCastILi1EEENSC_13StoreWithCastILi1EEEEEviT_T0_T2_T3_T4_T5_,@"STO_CUDA_ENTRY STV_DEFAULT"
_ZN2at6native27unrolled_elementwise_kernelIZZZNS0_15neg_kernel_cudaERNS_18TensorIteratorBaseEENKUlvE0_clEvENKUlvE4_clEvEUldE_St5arrayIPcLm2EELi4E23TrivialOffsetCalculatorILi1EjESB_NS0_6memory12LoadWithCastILi1EEENSC_13StoreWithCastILi1EEEEEviT_T0_T2_T3_T4_T5_:
.text._ZN2at6native27unrolled_elementwise_kernelIZZZNS0_15neg_kernel_cudaERNS_18TensorIteratorBaseEENKUlvE0_clEvENKUlvE4_clEvEUldE_St5arrayIPcLm2EELi4E23TrivialOffsetCalculatorILi1EjESB_NS0_6memory12LoadWithCastILi1EEENSC_13StoreWithCastILi1EEEEEviT_T0_T2_T3_T4_T5_:
        /* <DEDUP_REMOVED lines=32> */
.L_x_13065:
[----:B------:R-:W2:Y:S02]  /*0200*/  LDG.E.U8 R4, desc[UR36][R4.64] ;  /* 0x0000002404047981 */ /* 0x000ea4000c1e1100 */
[----:B--2---:R0:W1:Y:S01]  /*0210*/  I2F.F64.U16 R28, R4 ;  /* 0x00000004001c7312 */ /* 0x0040620000101800 */
[----:B------:R-:W-:Y:S05]  /*0220*/  BRA `(.L_x_13067) ;  /* 0x0000000c00747947 */ /* 0x000fea0003800000 */
.L_x_13064:
        /* <DEDUP_REMOVED lines=9> */
.L_x_13069:
[----:B------:R-:W2:Y:S02]  /*02c0*/  LDG.E R4, desc[UR36][R4.64] ;  /* 0x0000002404047981 */ /* 0x000ea4000c1e1900 */
[----:B--2---:R1:W2:Y:S01]  /*02d0*/  I2F.F64 R28, R4 ;  /* 0x00000004001c7312 */ /* 0x0042a20000201c00 */
[----:B------:R-:W-:Y:S05]  /*02e0*/  BRA `(.L_x_13067) ;  /* 0x0000000c00447947 */ /* 0x000fea0003800000 */
.L_x_13068:
[----:B------:R-:W2:Y:S02]  /*02f0*/  LDG.E.U16 R4, desc[UR36][R4.64] ;  /* 0x0000002404047981 */ /* 0x000ea4000c1e1500 */
[----:B--2---:R3:W4:Y:S01]  /*0300*/  I2F.F64.S16 R28, R4 ;  /* 0x00000004001c7312 */ /* 0x0047220000101c00 */
[----:B------:R-:W-:Y:S05]  /*0310*/  BRA `(.L_x_13067) ;  /* 0x0000000c00387947 */ /* 0x000fea0003800000 */
.L_x_13063:
        /* <DEDUP_REMOVED lines=10> */
.L_x_13071:
[----:B------:R-:W2:Y:S02]  /*03c0*/  LDG.E.U16 R0, desc[UR36][R4.64] ;  /* 0x0000002404007981 */ /* 0x000ea4000c1e1500 */
[----:B--2---:R-:W-:-:S05]  /*03d0*/  HADD2.F32 R0, -RZ, R0.H0_H0 ;  /* 0x20000000ff007230 */ /* 0x004fca0000004100 */
[----:B------:R-:W-:-:S04]  /*03e0*/  FMUL.FTZ R0, R0, 1 ;  /* 0x3f80000000007820 */ /* 0x000fc80000410000 */
[----:B------:R0:W1:Y:S01]  /*03f0*/  F2F.F64.F32 R28, R0 ;  /* 0x00000000001c7310 */ /* 0x0000620000201800 */
[----:B------:R-:W-:Y:S05]  /*0400*/  BRA `(.L_x_13067) ;  /* 0x0000000800fc7947 */ /* 0x000fea0003800000 */
.L_x_13070:
        /* <DEDUP_REMOVED lines=10> */
.L_x_13073:
[----:B------:R-:W2:Y:S02]  /*04b0*/  LDG.E.U16 R4, desc[UR36][R4.64] ;  /* 0x0000002404047981 */ /* 0x000ea4000c1e1500 */
[----:B--2---:R-:W-:-:S05]  /*04c0*/  HADD2.F32 R0, -RZ, R4.H0_H0 ;  /* 0x20000004ff007230 */ /* 0x004fca0000004100 */
[----:B------:R-:W-:-:S04]  /*04d0*/  FMUL.FTZ R0, R0, 1 ;  /* 0x3f80000000007820 */ /* 0x000fc80000410000 */
[----:B------:R0:W1:Y:S01]  /*04e0*/  F2F.F64.F32 R28, R0 ;  /* 0x00000000001c7310 */ /* 0x0000620000201800 */
[----:B------:R-:W-:Y:S05]  /*04f0*/  BRA `(.L_x_13067) ;  /* 0x0000000800c07947 */ /* 0x000fea0003800000 */
.L_x_13072:
[----:B------:R0:W5:Y:S01]  /*0500*/  LDG.E.64 R28, desc[UR36][R4.64] ;  /* 0x00000024041c7981 */ /* 0x000162000c1e1b00 */
[----:B------:R-:W-:Y:S05]  /*0510*/  BRA `(.L_x_13067) ;  /* 0x0000000800b87947 */ /* 0x000fea0003800000 */
.L_x_13062:
        /* <DEDUP_REMOVED lines=13> */
.L_x_13076:
[----:B------:R0:W5:Y:S01]  /*05f0*/  LDG.E.64 R28, desc[UR36][R4.64] ;  /* 0x00000024041c7981 */ /* 0x000162000c1e1b00 */
[----:B------:R-:W-:Y:S05]  /*0600*/  BRA `(.L_x_13067) ;  /* 0x00000008007c7947 */ /* 0x000fea0003800000 */
.L_x_13075:
        /* <DEDUP_REMOVED lines=28> */
.L_x_13078:
        /* <DEDUP_REMOVED lines=16> */
.L_x_13077:
[----:B------:R-:W2:Y:S02]  /*08d0*/  LDG.E.U16 R0, desc[UR36][R4.64] ;  /* 0x0000002404007981 */ /* 0x000ea4000c1e1500 */
[----:B--2---:R-:W-:-:S04]  /*08e0*/  IMAD.U32 R0, R0, 0x10000, RZ ;  /* 0x0001000000007824 */ /* 0x004fc800078e00ff */
[----:B------:R-:W-:-:S04]  /*08f0*/  FMUL.FTZ R0, R0, 1 ;  /* 0x3f80000000007820 */ /* 0x000fc80000410000 */
[----:B------:R0:W1:Y:S01]  /*0900*/  F2F.F64.F32 R28, R0 ;  /* 0x00000000001c7310 */ /* 0x0000620000201800 */
[----:B------:R-:W-:Y:S05]  /*0910*/  BRA `(.L_x_13067) ;  /* 0x0000000400b87947 */ /* 0x000fea0003800000 */
.L_x_13074:
        /* <DEDUP_REMOVED lines=11> */
.L_x_13081:
        /* <DEDUP_REMOVED lines=21> */
.L_x_13085:
[----:B------:R-:W-:Y:S05]  /*0b20*/  BSYNC B1 ;  /* 0x0000000000017941 */ /* 0x000fea0003800000 */
.L_x_13084:
[----:B------:R-:W-:Y:S01]  /*0b30*/  LEA R5, R0, 0x3b800000, 0x17 ;  /* 0x3b80000000057811 */ /* 0x000fe200078eb8ff */
[----:B------:R-:W-:-:S05]  /*0b40*/  IMAD.SHL.U32 R0, R3, 0x100000, RZ ;  /* 0x0010000003007824 */ /* 0x000fca00078e00ff */
[----:B------:R-:W-:-:S07]  /*0b50*/  LOP3.LUT R0, R5, R0, R6, 0xfe, !PT ;  /* 0x0000000005007212 */ /* 0x000fce00078efe06 */
.L_x_13083:
[----:B------:R-:W-:Y:S05]  /*0b60*/  BSYNC B0 ;  /* 0x0000000000007941 */ /* 0x000fea0003800000 */
.L_x_13082:
[----:B------:R-:W-:-:S04]  /*0b70*/  FMUL.FTZ R0, R0, 1 ;  /* 0x3f80000000007820 */ /* 0x000fc80000410000 */
[----:B------:R0:W1:Y:S01]  /*0b80*/  F2F.F64.F32 R28, R0 ;  /* 0x00000000001c7310 */ /* 0x0000620000201800 */
[----:B------:R-:W-:Y:S05]  /*0b90*/  BRA `(.L_x_13067) ;  /* 0x0000000400187947 */ /* 0x000fea0003800000 */
.L_x_13080:
        /* <DEDUP_REMOVED lines=21> */
.L_x_13089:
[----:B------:R-:W-:Y:S05]  /*0cf0*/  BSYNC B1 ;  /* 0x0000000000017941 */ /* 0x000fea0003800000 */
.L_x_13088:
[----:B------:R-:W-:Y:S01]  /*0d00*/  LEA R5, R0, 0x37800000, 0x17 ;  /* 0x3780000000057811 */ /* 0x000fe200078eb8ff */
[----:B------:R-:W-:-:S05]  /*0d10*/  IMAD.SHL.U32 R0, R3, 0x200000, RZ ;  /* 0x0020000003007824 */ /* 0x000fca00078e00ff */
[----:B------:R-:W-:-:S07]  /*0d20*/  LOP3.LUT R0, R5, R0, R6, 0xfe, !PT ;  /* 0x0000000005007212 */ /* 0x000fce00078efe06 */
.L_x_13087:
[----:B------:R-:W-:Y:S05]  /*0d30*/  BSYNC B0 ;  /* 0x0000000000007941 */ /* 0x000fea0003800000 */
.L_x_13086:
[----:B------:R-:W-:-:S04]  /*0d40*/  FMUL.FTZ R0, R0, 1 ;  /* 0x3f80000000007820 */ /* 0x000fc80000410000 */
[----:B------:R0:W1:Y:S01]  /*0d50*/  F2F.F64.F32 R28, R0 ;  /* 0x00000000001c7310 */ /* 0x0000620000201800 */
[----:B------:R-:W-:Y:S05]  /*0d60*/  BRA `(.L_x_13067) ;  /* 0x0000000000a47947 */ /* 0x000fea0003800000 */
.L_x_13079:
        /* <DEDUP_REMOVED lines=14> */
.L_x_13093:
[----:B------:R-:W-:Y:S05]  /*0e50*/  BSYNC B0 ;  /* 0x0000000000007941 */ /* 0x000fea0003800000 */
.L_x_13092:
[----:B------:R-:W-:-:S04]  /*0e60*/  FMUL.FTZ R0, R0, 1 ;  /* 0x3f80000000007820 */ /* 0x000fc80000410000 */
[----:B------:R0:W1:Y:S01]  /*0e70*/  F2F.F64.F32 R28, R0 ;  /* 0x00000000001c7310 */ /* 0x0000620000201800 */
[----:B------:R-:W-:Y:S05]  /*0e80*/  BRA `(.L_x_13067) ;  /* 0x00000000005c7947 */ /* 0x000fea0003800000 */
.L_x_13066:
        /* <DEDUP_REMOVED lines=16> */
.L_x_13094:
[----:B------:R-:W-:Y:S01]  /*0f90*/  CS2R R28, SRZ ;  /* 0x00000000001c7805 */ /* 0x000fe2000001ff00 */
[----:B------:R-:W-:Y:S06]  /*0fa0*/  BRA `(.L_x_13067) ;  /* 0x0000000000147947 */ /* 0x000fec0003800000 */
.L_x_13091:
[----:B------:R-:W2:Y:S02]  /*0fb0*/  LDG.E.64 R28, desc[UR36][R4.64] ;  /* 0x00000024041c7981 */ /* 0x000ea4000c1e1b00 */
[----:B--2---:R-:W0:Y:S01]  /*0fc0*/  I2F.F64.U64 R28, R28 ;  /* 0x0000001c001c7312 */ /* 0x004e220000301800 */
[----:B------:R-:W-:Y:S05]  /*0fd0*/  BRA `(.L_x_13067) ;  /* 0x0000000000087947 */ /* 0x000fea0003800000 */
.L_x_13090:
[----:B------:R-:W2:Y:S02]  /*0fe0*/  LDG.E R4, desc[UR36][R4.64] ;  /* 0x0000002404047981 */ /* 0x000ea4000c1e1900 */
[----:B--2---:R0:W1:Y:S02]  /*0ff0*/  I2F.F64.U32 R28, R4 ;  /* 0x00000004001c7312 */ /* 0x0040640000201800 */
.L_x_13067:
[----:B------:R-:W3:Y:S02]  /*1000*/  S2R R23, SR_TID.X ;  /* 0x0000000000177919 */ /* 0x000ee40000002100 */
[----:B---3--:R-:W-:-:S07]  /*1010*/  VIADD R23, R23, 0x80 ;  /* 0x0000008017177836 */ /* 0x008fce0000000000 */
.L_x_13061:
[----:B------:R-:W-:Y:S05]  /*1020*/  BSYNC B6 ;  /* 0x0000000000067941 */ /* 0x000fea0003800000 */
.L_x_13060:
        /* <DEDUP_REMOVED lines=24> */
.L_x_13100:
[----:B------:R-:W3:Y:S02]  /*11b0*/  LDG.E.U8 R4, desc[UR36][R4.64] ;  /* 0x0000002404047981 */ /* 0x000ee4000c1e1100 */
[----:B---3--:R0:W1:Y:S01]  /*11c0*/  I2F.F64.U16 R26, R4 ;  /* 0x00000004001a7312 */ /* 0x0080620000101800 */
[----:B------:R-:W-:Y:S05]  /*11d0*/  BRA `(.L_x_13102) ;  /* 0x0000000c00707947 */ /* 0x000fea0003800000 */
.L_x_13099:
        /* <DEDUP_REMOVED lines=9> */
.L_x_13104:
[----:B------:R-:W3:Y:S02]  /*1270*/  LDG.E R4, desc[UR36][R4.64] ;  /* 0x0000002404047981 */ /* 0x000ee4000c1e1900 */
[----:B---3--:R0:W1:Y:S01]  /*1280*/  I2F.F64 R26, R4 ;  /* 0x00000004001a7312 */ /* 0x0080620000201c00 */
[----:B------:R-:W-:Y:S05]  /*1290*/  BRA `(.L_x_13102) ;  /* 0x0000000c00407947 */ /* 0x000fea0003800000 */
.L_x_13103:
[----:B------:R-:W3:Y:S02]  /*12a0*/  LDG.E.U16 R4, desc[UR36][R4.64] ;  /* 0x0000002404047981 */ /* 0x000ee4000c1e1500 */
[----:B---3--:R0:W1:Y:S01]  /*12b0*/  I2F.F64.S16 R26, R4 ;  /* 0x00000004001a7312 */ /* 0x0080620000101c00 */
[----:B------:R-:W-:Y:S05]  /*12c0*/  BRA `(.L_x_13102) ;  /* 0x0000000c00347947 */ /* 0x000fea0003800000 */
.L_x_13098:
        /* <DEDUP_REMOVED lines=10> */
.L_x_13106:
[----:B------:R-:W3:Y:S02]  /*1370*/  LDG.E.U16 R0, desc[UR36][R4.64] ;  /* 0x0000002404007981 */ /* 0x000ee4000c1e1500 */
[----:B---3--:R-:W-:-:S05]  /*1380*/  HADD2.F32 R0, -RZ, R0.H0_H0 ;  /* 0x20000000ff007230 */ /* 0x008fca0000004100 */
[----:B------:R-:W-:-:S04]  /*1390*/  FMUL.FTZ R0, R0, 1 ;  /* 0x3f80000000007820 */ /* 0x000fc80000410000 */
[----:B------:R0:W1:Y:S01]  /*13a0*/  F2F.F64.F32 R26, R0 ;  /* 0x00000000001a7310 */ /* 0x0000620000201800 */
[----:B------:R-:W-:Y:S05]  /*13b0*/  BRA `(.L_x_13102) ;  /* 0x0000000800f87947 */ /* 0x000fea0003800000 */
.L_x_13105:
        /* <DEDUP_REMOVED lines=10> */
.L_x_13108:
[----:B------:R-:W3:Y:S02]  /*1460*/  LDG.E.U16 R4, desc[UR36][R4.64] ;  /* 0x0000002404047981 */ /* 0x000ee4000c1e1500 */
[----:B---3--:R-:W-:-:S05]  /*1470*/  HADD2.F32 R0, -RZ, R4.H0_H0 ;  /* 0x20000004ff007230 */ /* 0x008fca0000004100 */
[----:B------:R-:W-:-:S04]  /*1480*/  FMUL.FTZ R0, R0, 1 ;  /* 0x3f80000000007820 */ /* 0x000fc80000410000 */
[----:B------:R0:W1:Y:S01]  /*1490*/  F2F.F64.F32 R26, R0 ;  /* 0x00000000001a7310 */ /* 0x0000620000201800 */
[----:B------:R-:W-:Y:S05]  /*14a0*/  BRA `(.L_x_13102) ;  /* 0x0000000800bc7947 */ /* 0x000fea0003800000 */
.L_x_13107:
[----:B------:R0:W5:Y:S01]  /*14b0*/  LDG.E.64 R26, desc[UR36][R4.64] ;  /* 0x00000024041a7981 */ /* 0x000162000c1e1b00 */
[----:B------:R-:W-:Y:S05]  /*14c0*/  BRA `(.L_x_13102) ;  /* 0x0000000800b47947 */ /* 0x000fea0003800000 */
.L_x_13097:
        /* <DEDUP_REMOVED lines=13> */
.L_x_13111:
[----:B------:R0:W5:Y:S01]  /*15a0*/  LDG.E.64 R26, desc[UR36][R4.64] ;  /* 0x00000024041a7981 */ /* 0x000162000c1e1b00 */
[----:B------:R-:W-:Y:S05]  /*15b0*/  BRA `(.L_x_13102) ;  /* 0x0000000800787947 */ /* 0x000fea0003800000 */
.L_x_13110:
        /* <DEDUP_REMOVED lines=28> */
.L_x_13113:
        /* <DEDUP_REMOVED lines=15> */
.L_x_13112:
[----:B------:R-:W3:Y:S02]  /*1870*/  LDG.E.U16 R0, desc[UR36][R4.64] ;  /* 0x0000002404007981 */ /* 0x000ee4000c1e1500 */
[----:B---3--:R-:W-:-:S04]  /*1880*/  IMAD.U32 R0, R0, 0x10000, RZ ;  /* 0x0001000000007824 */ /* 0x008fc800078e00ff */
[----:B------:R-:W-:-:S04]  /*1890*/  FMUL.FTZ R0, R0, 1 ;  /* 0x3f80000000007820 */ /* 0x000fc80000410000 */
[----:B------:R0:W1:Y:S01]  /*18a0*/  F2F.F64.F32 R26, R0 ;  /* 0x00000000001a7310 */ /* 0x0000620000201800 */
[----:B------:R-:W-:Y:S05]  /*18b0*/  BRA `(.L_x_13102) ;  /* 0x0000000400b87947 */ /* 0x000fea0003800000 */
.L_x_13109:
        /* <DEDUP_REMOVED lines=11> */
.L_x_13116:
        /* <DEDUP_REMOVED lines=21> */
.L_x_13120:
[----:B------:R-:W-:Y:S05]  /*1ac0*/  BSYNC B1 ;  /* 0x0000000000017941 */ /* 0x000fea0003800000 */
.L_x_13119:
[----:B------:R-:W-:Y:S01]  /*1ad0*/  LEA R5, R0, 0x3b800000, 0x17 ;  /* 0x3b80000000057811 */ /* 0x000fe200078eb8ff */
[----:B------:R-:W-:-:S05]  /*1ae0*/  IMAD.SHL.U32 R0, R3, 0x100000, RZ ;  /* 0x0010000003007824 */ /* 0x000fca00078e00ff */
[----:B------:R-:W-:-:S07]  /*1af0*/  LOP3.LUT R0, R5, R0, R6, 0xfe, !PT ;  /* 0x0000000005007212 */ /* 0x000fce00078efe06 */
.L_x_13118:
[----:B------:R-:W-:Y:S05]  /*1b00*/  BSYNC B0 ;  /* 0x0000000000007941 */ /* 0x000fea0003800000 */
.L_x_13117:
[----:B------:R-:W-:-:S04]  /*1b10*/  FMUL.FTZ R0, R0, 1 ;  /* 0x3f80000000007820 */ /* 0x000fc80000410000 */
[----:B------:R0:W1:Y:S01]  /*1b20*/  F2F.F64.F32 R26, R0 ;  /* 0x00000000001a7310 */ /* 0x0000620000201800 */
[----:B------:R-:W-:Y:S05]  /*1b30*/  BRA `(.L_x_13102) ;  /* 0x0000000400187947 */ /* 0x000fea0003800000 */
.L_x_13115:
        /* <DEDUP_REMOVED lines=21> */
.L_x_13124:
[----:B------:R-:W-:Y:S05]  /*1c90*/  BSYNC B1 ;  /* 0x0000000000017941 */ /* 0x000fea0003800000 */
.L_x_13123:
[----:B------:R-:W-:Y:S01]  /*1ca0*/  LEA R5, R0, 0x37800000, 0x17 ;  /* 0x3780000000057811 */ /* 0x000fe200078eb8ff */
[----:B------:R-:W-:-:S05]  /*1cb0*/  IMAD.SHL.U32 R0, R3, 0x200000, RZ ;  /* 0x0020000003007824 */ /* 0x000fca00078e00ff */
[----:B------:R-:W-:-:S07]  /*1cc0*/  LOP3.LUT R0, R5, R0, R6, 0xfe, !PT ;  /* 0x0000000005007212 */ /* 0x000fce00078efe06 */
.L_x_13122:
[----:B------:R-:W-:Y:S05]  /*1cd0*/  BSYNC B0 ;  /* 0x0000000000007941 */ /* 0x000fea0003800000 */
.L_x_13121:
[----:B------:R-:W-:-:S04]  /*1ce0*/  FMUL.FTZ R0, R0, 1 ;  /* 0x3f80000000007820 */ /* 0x000fc80000410000 */
[----:B------:R0:W1:Y:S01]  /*1cf0*/  F2F.F64.F32 R26, R0 ;  /* 0x00000000001a7310 */ /* 0x0000620000201800 */
[----:B------:R-:W-:Y:S05]  /*1d00*/  BRA `(.L_x_13102) ;  /* 0x0000000000a47947 */ /* 0x000fea0003800000 */
.L_x_13114:
        /* <DEDUP_REMOVED lines=14> */
.L_x_13128:
[----:B------:R-:W-:Y:S05]  /*1df0*/  BSYNC B0 ;  /* 0x0000000000007941 */ /* 0x000fea0003800000 */
.L_x_13127:
[----:B------:R-:W-:-:S04]  /*1e00*/  FMUL.FTZ R0, R0, 1 ;  /* 0x3f80000000007820 */ /* 0x000fc80000410000 */
[----:B------:R0:W1:Y:S01]  /*1e10*/  F2F.F64.F32 R26, R0 ;  /* 0x00000000001a7310 */ /* 0x0000620000201800 */
[----:B------:R-:W-:Y:S05]  /*1e20*/  BRA `(.L_x_13102) ;  /* 0x00000000005c7947 */ /* 0x000fea0003800000 */
.L_x_13101:
        /* <DEDUP_REMOVED lines=16> */
.L_x_13129:
[----:B------:R-:W-:Y:S01]  /*1f30*/  CS2R R26, SRZ ;  /* 0x00000000001a7805 */ /* 0x000fe2000001ff00 */
[----:B------:R-:W-:Y:S06]  /*1f40*/  BRA `(.L_x_13102) ;  /* 0x0000000000147947 */ /* 0x000fec0003800000 */
.L_x_13126:
[----:B------:R-:W3:Y:S02]  /*1f50*/  LDG.E.64 R26, desc[UR36][R4.64] ;  /* 0x00000024041a7981 */ /* 0x000ee4000c1e1b00 */
[----:B---3--:R-:W0:Y:S01]  /*1f60*/  I2F.F64.U64 R26, R26 ;  /* 0x0000001a001a7312 */ /* 0x008e220000301800 */
[----:B------:R-:W-:Y:S05]  /*1f70*/  BRA `(.L_x_13102) ;  /* 0x0000000000087947 */ /* 0x000fea0003800000 */
.L_x_13125:
[----:B------:R-:W3:Y:S02]  /*1f80*/  LDG.E R4, desc[UR36][R4.64] ;  /* 0x0000002404047981 */ /* 0x000ee4000c1e1900 */
[----:B---3--:R0:W1:Y:S02]  /*1f90*/  I2F.F64.U32 R26, R4 ;  /* 0x00000004001a7312 */ /* 0x0080640000201800 */
.L_x_13102:
[----:B------:R-:W-:-:S07]  /*1fa0*/  VIADD R23, R23, 0x80 ;  /* 0x0000008017177836 */ /* 0x000fce0000000000 */
.L_x_13096:
[----:B------:R-:W-:Y:S05]  /*1fb0*/  BSYNC B6 ;  /* 0x0000000000067941 */ /* 0x000fea0003800000 */
.L_x_13095:
        /* <DEDUP_REMOVED lines=26> */
.L_x_13135:
[----:B------:R-:W3:Y:S02]  /*2160*/  LDG.E.U8 R4, desc[UR36][R4.64] ;  /* 0x0000002404047981 */ /* 0x000ee4000c1e1100 */
[----:B---3--:R0:W1:Y:S01]  /*2170*/  I2F.F64.U16 R16, R4 ;  /* 0x0000000400107312 */ /* 0x0080620000101800 */
[----:B------:R-:W-:Y:S05]  /*2180*/  BRA `(.L_x_13137) ;  /* 0x0000000c00707947 */ /* 0x000fea0003800000 */
.L_x_13134:
        /* <DEDUP_REMOVED lines=9> */
.L_x_13139:
[----:B------:R-:W3:Y:S02]  /*2220*/  LDG.E R4, desc[UR36][R4.64] ;  /* 0x0000002404047981 */ /* 0x000ee4000c1e1900 */
[----:B---3--:R0:W1:Y:S01]  /*2230*/  I2F.F64 R16, R4 ;  /* 0x0000000400107312 */ /* 0x0080620000201c00 */
[----:B------:R-:W-:Y:S05]  /*2240*/  BRA `(.L_x_13137) ;  /* 0x0000000c00407947 */ /* 0x000fea0003800000 */
.L_x_13138:
[----:B------:R-:W3:Y:S02]  /*2250*/  LDG.E.U16 R4, desc[UR36][R4.64] ;  /* 0x0000002404047981 */ /* 0x000ee4000c1e1500 */
[----:B---3--:R0:W1:Y:S01]  /*2260*/  I2F.F64.S16 R16, R4 ;  /* 0x0000000400107312 */ /* 0x0080620000101c00 */
[----:B------:R-:W-:Y:S05]  /*2270*/  BRA `(.L_x_13137) ;  /* 0x0000000c00347947 */ /* 0x000fea0003800000 */
.L_x_13133:
        /* <DEDUP_REMOVED lines=10> */
.L_x_13141:
[----:B------:R-:W3:Y:S02]  /*2320*/  LDG.E.U16 R0, desc[UR36][R4.64] ;  /* 0x0000002404007981 */ /* 0x000ee4000c1e1500 */
[----:B---3--:R-:W-:-:S05]  /*2330*/  HADD2.F32 R0, -RZ, R0.H0_H0 ;  /* 0x20000000ff007230 */ /* 0x008fca0000004100 */
[----:B------:R-:W-:-:S04]  /*2340*/  FMUL.FTZ R0, R0, 1 ;  /* 0x3f80000000007820 */ /* 0x000fc80000410000 */
[----:B------:R0:W1:Y:S01]  /*2350*/  F2F.F64.F32 R16, R0 ;  /* 0x0000000000107310 */ /* 0x0000620000201800 */
[----:B------:R-:W-:Y:S05]  /*2360*/  BRA `(.L_x_13137) ;  /* 0x0000000800f87947 */ /* 0x000fea0003800000 */
.L_x_13140:
        /* <DEDUP_REMOVED lines=10> */
.L_x_13143:
[----:B------:R-:W3:Y:S02]  /*2410*/  LDG.E.U16 R4, desc[UR36][R4.64] ;  /* 0x0000002404047981 */ /* 0x000ee4000c1e1500 */
[----:B---3--:R-:W-:-:S05]  /*2420*/  HADD2.F32 R0, -RZ, R4.H0_H0 ;  /* 0x20000004ff007230 */ /* 0x008fca0000004100 */
[----:B------:R-:W-:-:S04]  /*2430*/  FMUL.FTZ R0, R0, 1 ;  /* 0x3f80000000007820 */ /* 0x000fc80000410000 */
[----:B------:R0:W1:Y:S01]  /*2440*/  F2F.F64.F32 R16, R0 ;  /* 0x0000000000107310 */ /* 0x0000620000201800 */
[----:B------:R-:W-:Y:S05]  /*2450*/  BRA `(.L_x_13137) ;  /* 0x0000000800bc7947 */ /* 0x000fea0003800000 */
.L_x_13142:
[----:B------:R0:W5:Y:S01]  /*2460*/  LDG.E.64 R16, desc[UR36][R4.64] ;  /* 0x0000002404107981 */ /* 0x000162000c1e1b00 */
[----:B------:R-:W-:Y:S05]  /*2470*/  BRA `(.L_x_13137) ;  /* 0x0000000800b47947 */ /* 0x000fea0003800000 */
.L_x_13132:
        /* <DEDUP_REMOVED lines=13> */
.L_x_13146:
[----:B------:R0:W5:Y:S01]  /*2550*/  LDG.E.64 R16, desc[UR36][R4.64] ;  /* 0x0000002404107981 */ /* 0x000162000c1e1b00 */
[----:B------:R-:W-:Y:S05]  /*2560*/  BRA `(.L_x_13137) ;  /* 0x0000000800787947 */ /* 0x000fea0003800000 */
.L_x_13145:
        /* <DEDUP_REMOVED lines=28> */
.L_x_13148:
        /* <DEDUP_REMOVED lines=15> */
.L_x_13147:
[----:B------:R-:W3:Y:S02]  /*2820*/  LDG.E.U16 R0, desc[UR36][R4.64] ;  /* 0x0000002404007981 */ /* 0x000ee4000c1e1500 */
[----:B---3--:R-:W-:-:S04]  /*2830*/  IMAD.U32 R0, R0, 0x10000, RZ ;  /* 0x0001000000007824 */ /* 0x008fc800078e00ff */
[----:B------:R-:W-:-:S04]  /*2840*/  FMUL.FTZ R0, R0, 1 ;  /* 0x3f80000000007820 */ /* 0x000fc80000410000 */
[----:B------:R0:W1:Y:S01]  /*2850*/  F2F.F64.F32 R16, R0 ;  /* 0x0000000000107310 */ /* 0x0000620000201800 */
[----:B------:R-:W-:Y:S05]  /*2860*/  BRA `(.L_x_13137) ;  /* 0x0000000400b87947 */ /* 0x000fea0003800000 */
.L_x_13144:
        /* <DEDUP_REMOVED lines=11> */
.L_x_13151:
        /* <DEDUP_REMOVED lines=21> */
.L_x_13155:
[----:B------:R-:W-:Y:S05]  /*2a70*/  BSYNC B1 ;  /* 0x0000000000017941 */ /* 0x000fea0003800000 */
.L_x_13154:
[----:B------:R-:W-:Y:S01]  /*2a80*/  LEA R5, R0, 0x3b800000, 0x17 ;  /* 0x3b80000000057811 */ /* 0x000fe200078eb8ff */
[----:B------:R-:W-:-:S05]  /*2a90*/  IMAD.SHL.U32 R0, R3, 0x100000, RZ ;  /* 0x0010000003007824 */ /* 0x000fca00078e00ff */
[----:B------:R-:W-:-:S07]  /*2aa0*/  LOP3.LUT R0, R5, R0, R6, 0xfe, !PT ;  /* 0x0000000005007212 */ /* 0x000fce00078efe06 */
.L_x_13153:
[----:B------:R-:W-:Y:S05]  /*2ab0*/  BSYNC B0 ;  /* 0x0000000000007941 */ /* 0x000fea0003800000 */
.L_x_13152:
[----:B------:R-:W-:-:S04]  /*2ac0*/  FMUL.FTZ R0, R0, 1 ;  /* 0x3f80000000007820 */ /* 0x000fc80000410000 */
[----:B------:R3:W0:Y:S01]  /*2ad0*/  F2F.F64.F32 R16, R0 ;  /* 0x0000000000107310 */ /* 0x0006220000201800 */
[----:B------:R-:W-:Y:S05]  /*2ae0*/  BRA `(.L_x_13137) ;  /* 0x0000000400187947 */ /* 0x000fea0003800000 */
.L_x_13150:
        /* <DEDUP_REMOVED lines=21> */
.L_x_13159:
[----:B------:R-:W-:Y:S05]  /*2c40*/  BSYNC B1 ;  /* 0x0000000000017941 */ /* 0x000fea0003800000 */
.L_x_13158:
[----:B------:R-:W-:Y:S01]  /*2c50*/  LEA R5, R0, 0x37800000, 0x17 ;  /* 0x3780000000057811 */ /* 0x000fe200078eb8ff */
[----:B------:R-:W-:-:S05]  /*2c60*/  IMAD.SHL.U32 R0, R3, 0x200000, RZ ;  /* 0x0020000003007824 */ /* 0x000fca00078e00ff */
[----:B------:R-:W-:-:S07]  /*2c70*/  LOP3.LUT R0, R5, R0, R6, 0xfe, !PT ;  /* 0x0000000005007212 */ /* 0x000fce00078efe06 */
.L_x_13157:
[----:B------:R-:W-:Y:S05]  /*2c80*/  BSYNC B0 ;  /* 0x0000000000007941 */ /* 0x000fea0003800000 */
.L_x_13156:
[----:B------:R-:W-:-:S04]  /*2c90*/  FMUL.FTZ R0, R0, 1 ;  /* 0x3f80000000007820 */ /* 0x000fc80000410000 */
[----:B------:R0:W1:Y:S01]  /*2ca0*/  F2F.F64.F32 R16, R0 ;  /* 0x0000000000107310 */ /* 0x0000620000201800 */
[----:B------:R-:W-:Y:S05]  /*2cb0*/  BRA `(.L_x_13137) ;  /* 0x0000000000a47947 */ /* 0x000fea0003800000 */
.L_x_13149:
        /* <DEDUP_REMOVED lines=14> */
.L_x_13163:
[----:B------:R-:W-:Y:S05]  /*2da0*/  BSYNC B0 ;  /* 0x0000000000007941 */ /* 0x000fea0003800000 */
.L_x_13162:
[----:B------:R-:W-:-:S04]  /*2db0*/  FMUL.FTZ R0, R0, 1 ;  /* 0x3f80000000007820 */ /* 0x000fc80000410000 */
[----:B------:R0:W1:Y:S01]  /*2dc0*/  F2F.F64.F32 R16, R0 ;  /* 0x0000000000107310 */ /* 0x0000620000201800 */
[----:B------:R-:W-:Y:S05]  /*2dd0*/  BRA `(.L_x_13137) ;  /* 0x00000000005c7947 */ /* 0x000fea0003800000 */
.L_x_13136:
        /* <DEDUP_REMOVED lines=16> */
.L_x_13164:
[----:B------:R-:W-:Y:S01]  /*2ee0*/  CS2R R16, SRZ ;  /* 0x0000000000107805 */ /* 0x000fe2000001ff00 */
[----:B------:R-:W-:Y:S06]  /*2ef0*/  BRA `(.L_x_13137) ;  /* 0x0000000000147947 */ /* 0x000fec0003800000 */
.L_x_13161:
[----:B------:R-:W3:Y:S02]  /*2f00*/  LDG.E.64 R16, desc[UR36][R4.64] ;  /* 0x0000002404107981 */ /* 0x000ee4000c1e1b00 */
[----:B---3--:R-:W0:Y:S01]  /*2f10*/  I2F.F64.U64 R16, R16 ;  /* 0x0000001000107312 */ /* 0x008e220000301800 */
[----:B------:R-:W-:Y:S05]  /*2f20*/  BRA `(.L_x_13137) ;  /* 0x0000000000087947 */ /* 0x000fea0003800000 */
.L_x_13160:
[----:B------:R-:W3:Y:S02]  /*2f30*/  LDG.E R4, desc[UR36][R4.64] ;  /* 0x0000002404047981 */ /* 0x000ee4000c1e1900 */
[----:B---3--:R0:W1:Y:S02]  /*2f40*/  I2F.F64.U32 R16, R4 ;  /* 0x0000000400107312 */ /* 0x0080640000201800 */
.L_x_13137:
[----:B------:R-:W-:-:S07]  /*2f50*/  VIADD R23, R23, 0x80 ;  /* 0x0000008017177836 */ /* 0x000fce0000000000 */
.L_x_13131:
[----:B------:R-:W-:Y:S05]  /*2f60*/  BSYNC B6 ;  /* 0x0000000000067941 */ /* 0x000fea0003800000 */
.L_x_13130:
        /* <DEDUP_REMOVED lines=23> */
.L_x_13170:
[----:B------:R-:W3:Y:S02]  /*30e0*/  LDG.E.U8 R4, desc[UR36][R4.64] ;  /* 0x0000002404047981 */ /* 0x000ee4000c1e1100 */
[----:B---3--:R0:W1:Y:S01]  /*30f0*/  I2F.F64.U16 R24, R4 ;  /* 0x0000000400187312 */ /* 0x0080620000101800 */
[----:B------:R-:W-:Y:S05]  /*3100*/  BRA `(.L_x_13166) ;  /* 0x0000000c006c7947 */ /* 0x000fea0003800000 */
.L_x_13169:
        /* <DEDUP_REMOVED lines=9> */
.L_x_13173:
[----:B------:R-:W3:Y:S02]  /*31a0*/  LDG.E R4, desc[UR36][R4.64] ;  /* 0x0000002404047981 */ /* 0x000ee4000c1e1900 */
[----:B---3--:R0:W1:Y:S01]  /*31b0*/  I2F.F64 R24, R4 ;  /* 0x0000000400187312 */ /* 0x0080620000201c00 */
[----:B------:R-:W-:Y:S05]  /*31c0*/  BRA `(.L_x_13166) ;  /* 0x0000000c003c7947 */ /* 0x000fea0003800000 */
.L_x_13172:
[----:B------:R-:W3:Y:S02]  /*31d0*/  LDG.E.U16 R4, desc[UR36][R4.64] ;  /* 0x0000002404047981 */ /* 0x000ee4000c1e1500 */
[----:B---3--:R0:W1:Y:S01]  /*31e0*/  I2F.F64.S16 R24, R4 ;  /* 0x0000000400187312 */ /* 0x0080620000101c00 */
[----:B------:R-:W-:Y:S05]  /*31f0*/  BRA `(.L_x_13166) ;  /* 0x0000000c00307947 */ /* 0x000fea0003800000 */
.L_x_13168:
        /* <DEDUP_REMOVED lines=10> */
.L_x_13175:
[----:B------:R-:W3:Y:S02]  /*32a0*/  LDG.E.U16 R0, desc[UR36][R4.64] ;  /* 0x0000002404007981 */ /* 0x000ee4000c1e1500 */
[----:B---3--:R-:W-:-:S05]  /*32b0*/  HADD2.F32 R0, -RZ, R0.H0_H0 ;  /* 0x20000000ff007230 */ /* 0x008fca0000004100 */
[----:B------:R-:W-:-:S04]  /*32c0*/  FMUL.FTZ R0, R0, 1 ;  /* 0x3f80000000007820 */ /* 0x000fc80000410000 */
[----:B------:R0:W1:Y:S01]  /*32d0*/  F2F.F64.F32 R24, R0 ;  /* 0x0000000000187310 */ /* 0x0000620000201800 */
[----:B------:R-:W-:Y:S05]  /*32e0*/  BRA `(.L_x_13166) ;  /* 0x0000000800f47947 */ /* 0x000fea0003800000 */
.L_x_13174:
        /* <DEDUP_REMOVED lines=10> */
.L_x_13177:
[----:B------:R-:W3:Y:S02]  /*3390*/  LDG.E.U16 R4, desc[UR36][R4.64] ;  /* 0x0000002404047981 */ /* 0x000ee4000c1e1500 */
[----:B---3--:R-:W-:-:S05]  /*33a0*/  HADD2.F32 R0, -RZ, R4.H0_H0 ;  /* 0x20000004ff007230 */ /* 0x008fca0000004100 */
[----:B------:R-:W-:-:S04]  /*33b0*/  FMUL.FTZ R0, R0, 1 ;  /* 0x3f80000000007820 */ /* 0x000fc80000410000 */
[----:B------:R0:W1:Y:S01]  /*33c0*/  F2F.F64.F32 R24, R0 ;  /* 0x0000000000187310 */ /* 0x0000620000201800 */
[----:B------:R-:W-:Y:S05]  /*33d0*/  BRA `(.L_x_13166) ;  /* 0x0000000800b87947 */ /* 0x000fea0003800000 */
.L_x_13176:
[----:B------:R0:W5:Y:S01]  /*33e0*/  LDG.E.64 R24, desc[UR36][R4.64] ;  /* 0x0000002404187981 */ /* 0x000162000c1e1b00 */
[----:B------:R-:W-:Y:S05]  /*33f0*/  BRA `(.L_x_13166) ;  /* 0x0000000800b07947 */ /* 0x000fea0003800000 */
.L_x_13167:
        /* <DEDUP_REMOVED lines=13> */
.L_x_13180:
[----:B------:R0:W5:Y:S01]  /*34d0*/  LDG.E.64 R24, desc[UR36][R4.64] ;  /* 0x0000002404187981 */ /* 0x000162000c1e1b00 */
[----:B------:R-:W-:Y:S05]  /*34e0*/  BRA `(.L_x_13166) ;  /* 0x0000000800747947 */ /* 0x000fea0003800000 */
.L_x_13179:
        /* <DEDUP_REMOVED lines=28> */
.L_x_13182:
        /* <DEDUP_REMOVED lines=15> */
.L_x_13181:
[----:B------:R-:W3:Y:S02]  /*37a0*/  LDG.E.U16 R0, desc[UR36][R4.64] ;  /* 0x0000002404007981 */ /* 0x000ee4000c1e1500 */
[----:B---3--:R-:W-:-:S04]  /*37b0*/  IMAD.U32 R0, R0, 0x10000, RZ ;  /* 0x0001000000007824 */ /* 0x008fc800078e00ff */
[----:B------:R-:W-:-:S04]  /*37c0*/  FMUL.FTZ R0, R0, 1 ;  /* 0x3f80000000007820 */ /* 0x000fc80000410000 */
[----:B------:R0:W1:Y:S01]  /*37d0*/  F2F.F64.F32 R24, R0 ;  /* 0x0000000000187310 */ /* 0x0000620000201800 */
[----:B------:R-:W-:Y:S05]  /*37e0*/  BRA `(.L_x_13166) ;  /* 0x0000000400b47947 */ /* 0x000fea0003800000 */
.L_x_13178:
        /* <DEDUP_REMOVED lines=11> */
.L_x_13185:
        /* <DEDUP_REMOVED lines=21> */
.L_x_13189:
[----:B------:R-:W-:Y:S05]  /*39f0*/  BSYNC B1 ;  /* 0x0000000000017941 */ /* 0x000fea0003800000 */
.L_x_13188:
[----:B------:R-:W-:Y:S01]  /*3a00*/  LEA R5, R0, 0x3b800000, 0x17 ;  /* 0x3b80000000057811 */ /* 0x000fe200078eb8ff */
[----:B------:R-:W-:-:S05]  /*3a10*/  IMAD.SHL.U32 R0, R3, 0x100000, RZ ;  /* 0x0010000003007824 */ /* 0x000fca00078e00ff */
[----:B------:R-:W-:-:S07]  /*3a20*/  LOP3.LUT R0, R5, R0, R6, 0xfe, !PT ;  /* 0x0000000005007212 */ /* 0x000fce00078efe06 */
.L_x_13187:
[----:B------:R-:W-:Y:S05]  /*3a30*/  BSYNC B0 ;  /* 0x0000000000007941 */ /* 0x000fea0003800000 */
.L_x_13186:
[----:B------:R-:W-:-:S04]  /*3a40*/  FMUL.FTZ R0, R0, 1 ;  /* 0x3f80000000007820 */ /* 0x000fc80000410000 */
[----:B------:R0:W1:Y:S01]  /*3a50*/  F2F.F64.F32 R24, R0 ;  /* 0x0000000000187310 */ /* 0x0000620000201800 */
[----:B------:R-:W-:Y:S05]  /*3a60*/  BRA `(.L_x_13166) ;  /* 0x0000000400147947 */ /* 0x000fea0003800000 */
.L_x_13184:
        /* <DEDUP_REMOVED lines=21> */
.L_x_13193:
[----:B------:R-:W-:Y:S05]  /*3bc0*/  BSYNC B1 ;  /* 0x0000000000017941 */ /* 0x000fea0003800000 */
.L_x_13192:
[----:B------:R-:W-:Y:S01]  /*3bd0*/  LEA R5, R0, 0x37800000, 0x17 ;  /* 0x3780000000057811 */ /* 0x000fe200078eb8ff */
[----:B------:R-:W-:-:S05]  /*3be0*/  IMAD.SHL.U32 R0, R3, 0x200000, RZ ;  /* 0x0020000003007824 */ /* 0x000fca00078e00ff */
[----:B------:R-:W-:-:S07]  /*3bf0*/  LOP3.LUT R0, R5, R0, R6, 0xfe, !PT ;  /* 0x0000000005007212 */ /* 0x000fce00078efe06 */
.L_x_13191:
[----:B------:R-:W-:Y:S05]  /*3c00*/  BSYNC B0 ;  /* 0x0000000000007941 */ /* 0x000fea0003800000 */
.L_x_13190:
[----:B------:R-:W-:-:S04]  /*3c10*/  FMUL.FTZ R0, R0, 1 ;  /* 0x3f80000000007820 */ /* 0x000fc80000410000 */
[----:B------:R0:W1:Y:S01]  /*3c20*/  F2F.F64.F32 R24, R0 ;  /* 0x0000000000187310 */ /* 0x0000620000201800 */
[----:B------:R-:W-:Y:S05]  /*3c30*/  BRA `(.L_x_13166) ;  /* 0x0000000000a07947 */ /* 0x000fea0003800000 */
.L_x_13183:
        /* <DEDUP_REMOVED lines=14> */
.L_x_13197:
[----:B------:R-:W-:Y:S05]  /*3d20*/  BSYNC B0 ;  /* 0x0000000000007941 */ /* 0x000fea0003800000 */
.L_x_13196:
[----:B------:R-:W-:-:S04]  /*3d30*/  FMUL.FTZ R0, R0, 1 ;  /* 0x3f80000000007820 */ /* 0x000fc80000410000 */
[----:B------:R0:W1:Y:S01]  /*3d40*/  F2F.F64.F32 R24, R0 ;  /* 0x0000000000187310 */ /* 0x0000620000201800 */
[----:B------:R-:W-:Y:S05]  /*3d50*/  BRA `(.L_x_13166) ;  /* 0x0000000000587947 */ /* 0x000fea0003800000 */
.L_x_13171:
        /* <DEDUP_REMOVED lines=16> */
.L_x_13198:
[----:B------:R-:W-:Y:S05]  /*3e60*/  BRA `(.L_x_13166) ;  /* 0x0000000000147947 */ /* 0x000fea0003800000 */
.L_x_13195:
[----:B------:R-:W3:Y:S02]  /*3e70*/  LDG.E.64 R24, desc[UR36][R4.64] ;  /* 0x0000002404187981 */ /* 0x000ee4000c1e1b00 */
[----:B---3--:R-:W0:Y:S01]  /*3e80*/  I2F.F64.U64 R24, R24 ;  /* 0x0000001800187312 */ /* 0x008e220000301800 */
[----:B------:R-:W-:Y:S05]  /*3e90*/  BRA `(.L_x_13166) ;  /* 0x0000000000087947 */ /* 0x000fea0003800000 */
.L_x_13194:
[----:B------:R-:W3:Y:S02]  /*3ea0*/  LDG.E R4, desc[UR36][R4.64] ;  /* 0x0000002404047981 */ /* 0x000ee4000c1e1900 */
[----:B---3--:R0:W1:Y:S02]  /*3eb0*/  I2F.F64.U32 R24, R4 ;  /* 0x0000000400187312 */ /* 0x0080640000201800 */
.L_x_13166:
[----:B------:R-:W-:Y:S05]  /*3ec0*/  BSYNC B6 ;  /* 0x0000000000067941 */ /* 0x000fea0003800000 */
.L_x_13165:
[----:B------:R-:W2:Y:S01]  /*3ed0*/  S2R R23, SR_TID.X ;  /* 0x0000000000177919 */ /* 0x000ea20000002100 */
[----:B------:R-:W0:Y:S01]  /*3ee0*/  LDC.U8 R19, c[0x0][0x234] ;  /* 0x00008d00ff137b82 */ /* 0x000e220000000000 */
[----:B------:R-:W-:Y:S01]  /*3ef0*/  BSSY B6, `(.L_x_13199) ;  /* 0x000011d000067945 */ /* 0x000fe20003800000 */
[----:B--2---:R-:W-:-:S13]  /*3f00*/  ISETP.GE.AND P0, PT, R23, R18, PT ;  /* 0x000000121700720c */ /* 0x004fda0003f06270 */
[----:B------:R-:W-:Y:S05]  /*3f10*/  @P0 BRA `(.L_x_13200) ;  /* 0x0000001000680947 */ /* 0x000fea0003800000 */
[----:B------:R-:W2:Y:S01]  /*3f20*/  LDC.64 R8, c[0x0][0x218] ;  /* 0x00008600ff087b82 */ /* 0x000ea20000000a00 */
[----:B0--3--:R-:W-:Y:S01]  /*3f30*/  IMAD R0, R2, 0x200, R23 ;  /* 0x0000020002007824 */ /* 0x009fe200078e0217 */
[----:B-1----:R-:W-:Y:S01]  /*3f40*/  PRMT R4, R19, 0x9910, RZ ;  /* 0x0000991013047816 */ /* 0x002fe200000000ff */
[----:B------:R-:W-:Y:S01]  /*3f50*/  ULDC UR4, c[0x0][0x238] ;  /* 0x00008e0000047ab9 */ /* 0x000fe20000000800 */
[----:B------:R-:W-:Y:S02]  /*3f60*/  VIADD R23, R23, 0x80 ;  /* 0x0000008017177836 */ /* 0x000fe40000000000 */
        /* <DEDUP_REMOVED lines=14> */
[----:B----45:R-:W0:Y:S02]  /*4050*/  F2I.F64.TRUNC R29, -R28 ;  /* 0x8000001c001d7311 */ /* 0x030e24000030d100 */
[----:B0-----:R0:W-:Y:S01]  /*4060*/  STG.E.U8 desc[UR36][R8.64], R29 ;  /* 0x0000001d08007986 */ /* 0x0011e2000c101124 */
[----:B------:R-:W-:Y:S05]  /*4070*/  BRA `(.L_x_13200) ;  /* 0x0000001000107947 */ /* 0x000fea0003800000 */
.L_x_13204:
[----:B----45:R-:W0:Y:S02]  /*4080*/  F2I.S64.F64.TRUNC R28, -R28 ;  /* 0x8000001c001c7311 */ /* 0x030e24000030d900 */
[----:B0-----:R-:W-:-:S05]  /*4090*/  IMAD.MOV.U32 R3, RZ, RZ, R28 ;  /* 0x000000ffff037224 */ /* 0x001fca00078e001c */
[----:B------:R0:W-:Y:S01]  /*40a0*/  STG.E.U8 desc[UR36][R8.64], R3 ;  /* 0x0000000308007986 */ /* 0x0001e2000c101124 */
[----:B------:R-:W-:Y:S05]  /*40b0*/  BRA `(.L_x_13200) ;  /* 0x0000001000007947 */ /* 0x000fea0003800000 */
.L_x_13203:
[----:B------:R-:W-:-:S13]  /*40c0*/  ISETP.NE.AND P0, PT, R0, 0x2, PT ;  /* 0x000000020000780c */ /* 0x000fda0003f05270 */
[----:B------:R-:W-:Y:S05]  /*40d0*/  @!P0 BRA `(.L_x_13206) ;  /* 0x0000000000288947 */ /* 0x000fea0003800000 */
[----:B------:R-:W-:-:S13]  /*40e0*/  ISETP.NE.AND P0, PT, R0, 0x3, PT ;  /* 0x000000030000780c */ /* 0x000fda0003f05270 */
[----:B------:R-:W-:Y:S05]  /*40f0*/  @!P0 BRA `(.L_x_13207) ;  /* 0x0000000000148947 */ /* 0x000fea0003800000 */
[----:B------:R-:W-:-:S13]  /*4100*/  ISETP.NE.AND P0, PT, R0, 0x4, PT ;  /* 0x000000040000780c */ /* 0x000fda0003f05270 */
[----:B------:R-:W-:Y:S05]  /*4110*/  @P0 BRA `(.L_x_13205) ;  /* 0x0000000c00900947 */ /* 0x000fea0003800000 */
[----:B----45:R-:W0:Y:S02]  /*4120*/  F2I.S64.F64.TRUNC R28, -R28 ;  /* 0x8000001c001c7311 */ /* 0x030e24000030d900 */
[----:B0-----:R0:W-:Y:S01]  /*4130*/  STG.E.64 desc[UR36][R8.64], R28 ;  /* 0x0000001c08007986 */ /* 0x0011e2000c101b24 */
[----:B------:R-:W-:Y:S05]  /*4140*/  BRA `(.L_x_13200) ;  /* 0x0000000c00dc7947 */ /* 0x000fea0003800000 */
.L_x_13207:
[----:B----45:R-:W0:Y:S02]  /*4150*/  F2I.F64.TRUNC R29, -R28 ;  /* 0x8000001c001d7311 */ /* 0x030e24000030d100 */
[----:B0-----:R0:W-:Y:S01]  /*4160*/  STG.E desc[UR36][R8.64], R29 ;  /* 0x0000001d08007986 */ /* 0x0011e2000c101924 */
[----:B------:R-:W-:Y:S05]  /*4170*/  BRA `(.L_x_13200) ;  /* 0x0000000c00d07947 */ /* 0x000fea0003800000 */
.L_x_13206:
[----:B----45:R-:W0:Y:S02]  /*4180*/  F2I.F64.TRUNC R29, -R28 ;  /* 0x8000001c001d7311 */ /* 0x030e24000030d100 */
[----:B0-----:R0:W-:Y:S01]  /*4190*/  STG.E.U16 desc[UR36][R8.64], R29 ;  /* 0x0000001d08007986 */ /* 0x0011e2000c101524 */
[----:B------:R-:W-:Y:S05]  /*41a0*/  BRA `(.L_x_13200) ;  /* 0x0000000c00c47947 */ /* 0x000fea0003800000 */
.L_x_13202:
        /* <DEDUP_REMOVED lines=8> */
[----:B----45:R-:W0:Y:S01]  /*4230*/  F2F.F32.F64 R3, -R28 ;  /* 0x8000001c00037310 */ /* 0x030e220000301000 */
[----:B------:R-:W-:-:S14]  /*4240*/  DSETP.GEU.AND P0, PT, |R28|, UR4, PT ;  /* 0x000000041c007e2a */ /* 0x000fdc000bf0e200 */
[----:B0-----:R-:W-:-:S05]  /*4250*/  @!P0 FMUL R3, R3, 1.175494350822287508e-38 ;  /* 0x0080000003038820 */ /* 0x001fca0000400000 */
[----:B------:R0:W-:Y:S01]  /*4260*/  STG.E desc[UR36][R8.64], R3 ;  /* 0x0000000308007986 */ /* 0x0001e2000c101924 */
[----:B------:R-:W-:Y:S05]  /*4270*/  BRA `(.L_x_13200) ;  /* 0x0000000c00907947 */ /* 0x000fea0003800000 */
.L_x_13209:
[----:B------:R-:W-:Y:S01]  /*4280*/  UMOV UR4, 0xf0000000 ;  /* 0xf000000000047882 */ /* 0x000fe20000000000 */
[----:B------:R-:W-:Y:S01]  /*4290*/  UMOV UR5, 0x380fffff ;  /* 0x380fffff00057882 */ /* 0x000fe20000000000 */
[----:B----45:R-:W0:Y:S01]  /*42a0*/  F2F.F32.F64 R0, -R28 ;  /* 0x8000001c00007310 */ /* 0x030e220000301000 */
[----:B------:R-:W-:-:S14]  /*42b0*/  DSETP.GEU.AND P0, PT, |R28|, UR4, PT ;  /* 0x000000041c007e2a */ /* 0x000fdc000bf0e200 */
[----:B0-----:R-:W-:-:S05]  /*42c0*/  @!P0 FMUL R0, R0, 1.175494350822287508e-38 ;  /* 0x0080000000008820 */ /* 0x001fca0000400000 */
[----:B------:R-:W-:-:S05]  /*42d0*/  F2FP.F16.F32.PACK_AB R0, RZ, R0 ;  /* 0x00000000ff00723e */ /* 0x000fca00000000ff */
[----:B------:R0:W-:Y:S01]  /*42e0*/  STG.E.U16 desc[UR36][R8.64], R0 ;  /* 0x0000000008007986 */ /* 0x0001e2000c101524 */
[----:B------:R-:W-:Y:S05]  /*42f0*/  BRA `(.L_x_13200) ;  /* 0x0000000c00707947 */ /* 0x000fea0003800000 */
.L_x_13208:
        /* <DEDUP_REMOVED lines=8> */
[----:B----45:R-:W0:Y:S01]  /*4380*/  F2F.F32.F64 R4, -R28 ;  /* 0x8000001c00047310 */ /* 0x030e220000301000 */
[----:B------:R-:W-:Y:S01]  /*4390*/  DSETP.GEU.AND P0, PT, |R28|, UR4, PT ;  /* 0x000000041c007e2a */ /* 0x000fe2000bf0e200 */
[----:B------:R-:W-:-:S13]  /*43a0*/  IMAD.MOV.U32 R5, RZ, RZ, RZ ;  /* 0x000000ffff057224 */ /* 0x000fda00078e00ff */
[----:B0-----:R-:W-:-:S05]  /*43b0*/  @!P0 FMUL R4, R4, 1.175494350822287508e-38 ;  /* 0x0080000004048820 */ /* 0x001fca0000400000 */
[----:B------:R0:W-:Y:S01]  /*43c0*/  STG.E.64 desc[UR36][R8.64], R4 ;  /* 0x0000000408007986 */ /* 0x0001e2000c101b24 */
[----:B------:R-:W-:Y:S05]  /*43d0*/  BRA `(.L_x_13200) ;  /* 0x0000000c00387947 */ /* 0x000fea0003800000 */
.L_x_13211:
[----:B------:R-:W-:Y:S01]  /*43e0*/  UMOV UR4, 0xf0000000 ;  /* 0xf000000000047882 */ /* 0x000fe20000000000 */
[----:B------:R-:W-:Y:S01]  /*43f0*/  UMOV UR5, 0x380fffff ;  /* 0x380fffff00057882 */ /* 0x000fe20000000000 */
[----:B----45:R-:W0:Y:S01]  /*4400*/  F2F.F32.F64 R0, -R28 ;  /* 0x8000001c00007310 */ /* 0x030e220000301000 */
[----:B------:R-:W-:-:S14]  /*4410*/  DSETP.GEU.AND P0, PT, |R28|, UR4, PT ;  /* 0x000000041c007e2a */ /* 0x000fdc000bf0e200 */
[----:B0-----:R-:W-:-:S05]  /*4420*/  @!P0 FMUL R0, R0, 1.175494350822287508e-38 ;  /* 0x0080000000008820 */ /* 0x001fca0000400000 */
[----:B------:R-:W-:-:S04]  /*4430*/  F2FP.F16.F32.PACK_AB R3, RZ, R0 ;  /* 0x00000000ff03723e */ /* 0x000fc800000000ff */
[----:B------:R-:W-:-:S05]  /*4440*/  PRMT R3, R3, 0x5410, RZ ;  /* 0x0000541003037816 */ /* 0x000fca00000000ff */
[----:B------:R0:W-:Y:S01]  /*4450*/  STG.E desc[UR36][R8.64], R3 ;  /* 0x0000000308007986 */ /* 0x0001e2000c101924 */
[----:B------:R-:W-:Y:S05]  /*4460*/  BRA `(.L_x_13200) ;  /* 0x0000000c00147947 */ /* 0x000fea0003800000 */
.L_x_13210:
[----:B----45:R-:W-:-:S07]  /*4470*/  DADD R28, -RZ, -R28 ;  /* 0x00000000ff1c7229 */ /* 0x030fce000000091c */
[----:B------:R0:W-:Y:S01]  /*4480*/  STG.E.64 desc[UR36][R8.64], R28 ;  /* 0x0000001c08007986 */ /* 0x0001e2000c101b24 */
[----:B------:R-:W-:Y:S05]  /*4490*/  BRA `(.L_x_13200) ;  /* 0x0000000c00087947 */ /* 0x000fea0003800000 */
.L_x_13201:
        /* <DEDUP_REMOVED lines=8> */
[----:B----45:R-:W-:-:S06]  /*4520*/  DSETP.NEU.AND P0, PT, R28, RZ, PT ;  /* 0x000000ff1c00722a */ /* 0x030fcc0003f0d000 */
[----:B------:R-:W-:-:S05]  /*4530*/  SEL R3, RZ, 0x1, !P0 ;  /* 0x00000001ff037807 */ /* 0x000fca0004000000 */
[----:B------:R0:W-:Y:S01]  /*4540*/  STG.E.U8 desc[UR36][R8.64], R3 ;  /* 0x0000000308007986 */ /* 0x0001e2000c101124 */
[----:B------:R-:W-:Y:S05]  /*4550*/  BRA `(.L_x_13200) ;  /* 0x0000000800d87947 */ /* 0x000fea0003800000 */
.L_x_13214:
[----:B----45:R-:W-:Y:S01]  /*4560*/  DADD R4, -RZ, -R28 ;  /* 0x00000000ff047229 */ /* 0x030fe2000000091c */
[----:B------:R-:W-:-:S06]  /*4570*/  CS2R R6, SRZ ;  /* 0x0000000000067805 */ /* 0x000fcc000001ff00 */
[----:B------:R0:W-:Y:S01]  /*4580*/  STG.E.128 desc[UR36][R8.64], R4 ;  /* 0x0000000408007986 */ /* 0x0001e2000c101d24 */
[----:B------:R-:W-:Y:S05]  /*4590*/  BRA `(.L_x_13200) ;  /* 0x0000000800c87947 */ /* 0x000fea0003800000 */
.L_x_13213:
        /* <DEDUP_REMOVED lines=25> */
.L_x_13218:
[----:B------:R-:W-:Y:S05]  /*4730*/  BSYNC B0 ;  /* 0x0000000000007941 */ /* 0x000fea0003800000 */
.L_x_13217:
[----:B------:R-:W-:-:S05]  /*4740*/  LOP3.LUT R5, R0, R5, RZ, 0xfc, !PT ;  /* 0x0000000500057212 */ /* 0x000fca00078efcff */
[----:B------:R0:W-:Y:S01]  /*4750*/  STG.E.U8 desc[UR36][R8.64], R5 ;  /* 0x0000000508007986 */ /* 0x0001e2000c101124 */
[----:B------:R-:W-:Y:S05]  /*4760*/  BRA `(.L_x_13200) ;  /* 0x0000000800547947 */ /* 0x000fea0003800000 */
.L_x_13216:
[----:B------:R-:W-:Y:S01]  /*4770*/  UMOV UR4, 0xf0000000 ;  /* 0xf000000000047882 */ /* 0x000fe20000000000 */
[----:B------:R-:W-:Y:S01]  /*4780*/  UMOV UR5, 0x380fffff ;  /* 0x380fffff00057882 */ /* 0x000fe20000000000 */
[----:B----45:R-:W0:Y:S01]  /*4790*/  F2F.F32.F64 R5, -R28 ;  /* 0x8000001c00057310 */ /* 0x030e220000301000 */
        /* <DEDUP_REMOVED lines=14> */
.L_x_13220:
[----:B------:R-:W-:Y:S01]  /*4880*/  IMAD.MOV.U32 R0, RZ, RZ, 0x7f ;  /* 0x0000007fff007424 */ /* 0x000fe200078e00ff */
[----:B------:R-:W-:-:S04]  /*4890*/  ISETP.GT.U32.AND P0, PT, R3, 0x7f800000, PT ;  /* 0x7f8000000300780c */ /* 0x000fc80003f04070 */
[----:B------:R-:W-:-:S09]  /*48a0*/  SEL R0, R0, 0x7c, P0 ;  /* 0x0000007c00007807 */ /* 0x000fd20000000000 */
.L_x_13221:
[----:B------:R-:W-:Y:S05]  /*48b0*/  BSYNC B0 ;  /* 0x0000000000007941 */ /* 0x000fea0003800000 */
.L_x_13219:
[----:B------:R-:W-:-:S04]  /*48c0*/  LOP3.LUT R3, R5, 0x80000000, RZ, 0xc0, !PT ;  /* 0x8000000005037812 */ /* 0x000fc800078ec0ff */
[----:B------:R-:W-:-:S04]  /*48d0*/  SHF.R.U32.HI R3, RZ, 0x18, R3 ;  /* 0x00000018ff037819 */ /* 0x000fc80000011603 */
[----:B------:R-:W-:-:S05]  /*48e0*/  LOP3.LUT R3, R0, R3, RZ, 0xfc, !PT ;  /* 0x0000000300037212 */ /* 0x000fca00078efcff */
[----:B------:R0:W-:Y:S01]  /*48f0*/  STG.E.U8 desc[UR36][R8.64], R3 ;  /* 0x0000000308007986 */ /* 0x0001e2000c101124 */
[----:B------:R-:W-:Y:S05]  /*4900*/  BRA `(.L_x_13200) ;  /* 0x0000000400ec7947 */ /* 0x000fea0003800000 */
.L_x_13215:
[----:B------:R-:W-:Y:S01]  /*4910*/  UMOV UR4, 0xf0000000 ;  /* 0xf000000000047882 */ /* 0x000fe20000000000 */
[----:B------:R-:W-:Y:S01]  /*4920*/  UMOV UR5, 0x380fffff ;  /* 0x380fffff00057882 */ /* 0x000fe20000000000 */
[----:B----45:R-:W0:Y:S01]  /*4930*/  F2F.F32.F64 R0, -R28 ;  /* 0x8000001c00007310 */ /* 0x030e220000301000 */
[----:B------:R-:W-:-:S14]  /*4940*/  DSETP.GEU.AND P0, PT, |R28|, UR4, PT ;  /* 0x000000041c007e2a */ /* 0x000fdc000bf0e200 */
[----:B0-----:R-:W-:-:S05]  /*4950*/  @!P0 FMUL R0, R0, 1.175494350822287508e-38 ;  /* 0x0080000000008820 */ /* 0x001fca0000400000 */
[----:B------:R-:W-:-:S05]  /*4960*/  F2FP.BF16.F32.PACK_AB R0, RZ, R0 ;  /* 0x00000000ff00723e */ /* 0x000fca00000010ff */
[----:B------:R0:W-:Y:S01]  /*4970*/  STG.E.U16 desc[UR36][R8.64], R0 ;  /* 0x0000000008007986 */ /* 0x0001e2000c101524 */
[----:B------:R-:W-:Y:S05]  /*4980*/  BRA `(.L_x_13200) ;  /* 0x0000000400cc7947 */ /* 0x000fea0003800000 */
.L_x_13212:
        /* <DEDUP_REMOVED lines=8> */
[----:B----45:R-:W0:Y:S02]  /*4a10*/  F2I.U32.F64.TRUNC R29, -R28 ;  /* 0x8000001c001d7311 */ /* 0x030e24000030d000 */
[----:B0-----:R0:W-:Y:S01]  /*4a20*/  STG.E.U16 desc[UR36][R8.64], R29 ;  /* 0x0000001d08007986 */ /* 0x0011e2000c101524 */
[----:B------:R-:W-:Y:S05]  /*4a30*/  BRA `(.L_x_13200) ;  /* 0x0000000400a07947 */ /* 0x000fea0003800000 */
.L_x_13224:
[----:B------:R-:W-:Y:S01]  /*4a40*/  UMOV UR4, 0xf0000000 ;  /* 0xf000000000047882 */ /* 0x000fe20000000000 */
[----:B------:R-:W-:Y:S01]  /*4a50*/  UMOV UR5, 0x380fffff ;  /* 0x380fffff00057882 */ /* 0x000fe20000000000 */
[----:B----45:R-:W0:Y:S01]  /*4a60*/  F2F.F32.F64 R5, -R28 ;  /* 0x8000001c00057310 */ /* 0x030e220000301000 */
        /* <DEDUP_REMOVED lines=18> */
.L_x_13227:
[----:B------:R-:W-:-:S04]  /*4b90*/  LOP3.LUT R3, R5, 0x80000000, RZ, 0xc0, !PT ;  /* 0x8000000005037812 */ /* 0x000fc800078ec0ff */
[----:B------:R-:W-:-:S04]  /*4ba0*/  SHF.R.U32.HI R3, RZ, 0x18, R3 ;  /* 0x00000018ff037819 */ /* 0x000fc80000011603 */
[----:B------:R-:W-:-:S04]  /*4bb0*/  LOP3.LUT R0, R0, R3, RZ, 0xfc, !PT ;  /* 0x0000000300007212 */ /* 0x000fc800078efcff */
[----:B------:R-:W-:-:S07]  /*4bc0*/  PRMT R4, R0, 0x7610, R4 ;  /* 0x0000761000047816 */ /* 0x000fce0000000004 */
.L_x_13226:
[----:B------:R-:W-:Y:S05]  /*4bd0*/  BSYNC B0 ;  /* 0x0000000000007941 */ /* 0x000fea0003800000 */
.L_x_13225:
[----:B------:R0:W-:Y:S01]  /*4be0*/  STG.E.U8 desc[UR36][R8.64], R4 ;  /* 0x0000000408007986 */ /* 0x0001e2000c101124 */
[----:B------:R-:W-:Y:S05]  /*4bf0*/  BRA `(.L_x_13200) ;  /* 0x0000000400307947 */ /* 0x000fea0003800000 */
.L_x_13223:
        /* <DEDUP_REMOVED lines=21> */
.L_x_13230:
[----:B------:R-:W-:-:S04]  /*4d50*/  LOP3.LUT R3, R5, 0x80000000, RZ, 0xc0, !PT ;  /* 0x8000000005037812 */ /* 0x000fc800078ec0ff */
[----:B------:R-:W-:-:S04]  /*4d60*/  SHF.R.U32.HI R3, RZ, 0x18, R3 ;  /* 0x00000018ff037819 */ /* 0x000fc80000011603 */
[----:B------:R-:W-:-:S04]  /*4d70*/  LOP3.LUT R0, R0, R3, RZ, 0xfc, !PT ;  /* 0x0000000300007212 */ /* 0x000fc800078efcff */
[----:B------:R-:W-:-:S07]  /*4d80*/  PRMT R4, R0, 0x7610, R4 ;  /* 0x0000761000047816 */ /* 0x000fce0000000004 */
.L_x_13229:
[----:B------:R-:W-:Y:S05]  /*4d90*/  BSYNC B0 ;  /* 0x0000000000007941 */ /* 0x000fea0003800000 */
.L_x_13228:
[----:B------:R0:W-:Y:S01]  /*4da0*/  STG.E.U8 desc[UR36][R8.64], R4 ;  /* 0x0000000408007986 */ /* 0x0001e2000c101124 */
[----:B------:R-:W-:Y:S05]  /*4db0*/  BRA `(.L_x_13200) ;  /* 0x0000000000c07947 */ /* 0x000fea0003800000 */
.L_x_13222:
        /* <DEDUP_REMOVED lines=26> */
.L_x_13205:
        /* <DEDUP_REMOVED lines=16> */
.L_x_13233:
[----:B------:R-:W-:Y:S05]  /*5060*/  BRA `(.L_x_13200) ;  /* 0x0000000000147947 */ /* 0x000fea0003800000 */
.L_x_13232:
[----:B----45:R-:W0:Y:S02]  /*5070*/  F2I.U64.F64.TRUNC R28, -R28 ;  /* 0x8000001c001c7311 */ /* 0x030e24000030d800 */
[----:B0-----:R0:W-:Y:S01]  /*5080*/  STG.E.64 desc[UR36][R8.64], R28 ;  /* 0x0000001c08007986 */ /* 0x0011e2000c101b24 */
[----:B------:R-:W-:Y:S05]  /*5090*/  BRA `(.L_x_13200) ;  /* 0x0000000000087947 */ /* 0x000fea0003800000 */
.L_x_13231:
[----:B----45:R-:W0:Y:S02]  /*50a0*/  F2I.U32.F64.TRUNC R29, -R28 ;  /* 0x8000001c001d7311 */ /* 0x030e24000030d000 */
[----:B0-----:R2:W-:Y:S02]  /*50b0*/  STG.E desc[UR36][R8.64], R29 ;  /* 0x0000001d08007986 */ /* 0x0015e4000c101924 */
.L_x_13200:
[----:B------:R-:W-:Y:S05]  /*50c0*/  BSYNC B6 ;  /* 0x0000000000067941 */ /* 0x000fea0003800000 */
.L_x_13199:
[----:B------:R-:W-:Y:S01]  /*50d0*/  ISETP.GE.AND P0, PT, R23, R18, PT ;  /* 0x000000121700720c */ /* 0x000fe20003f06270 */
[----:B------:R-:W-:-:S12]  /*50e0*/  BSSY B6, `(.L_x_13234) ;  /* 0x0000238000067945 */ /* 0x000fd80003800000 */
[----:B------:R-:W-:Y:S05]  /*50f0*/  @P0 BRA `(.L_x_13235) ;  /* 0x0000002000d80947 */ /* 0x000fea0003800000 */
[----:B0-2---:R-:W0:Y:S01]  /*5100*/  LDC.64 R8, c[0x0][0x218] ;  /* 0x00008600ff087b82 */ /* 0x005e220000000a00 */
[----:B---3--:R-:W-:Y:S01]  /*5110*/  IMAD R0, R2, 0x200, R23 ;  /* 0x0000020002007824 */ /* 0x008fe200078e0217 */
        /* <DEDUP_REMOVED lines=16> */
[----:B-----5:R-:W0:Y:S02]  /*5220*/  F2I.F64.TRUNC R27, -R26 ;  /* 0x8000001a001b7311 */ /* 0x020e24000030d100 */
[----:B0-----:R0:W-:Y:S01]  /*5230*/  STG.E.U8 desc[UR36][R8.64], R27 ;  /* 0x0000001b08007986 */ /* 0x0011e2000c101124 */
[----:B------:R-:W-:Y:S05]  /*5240*/  BRA `(.L_x_13241) ;  /* 0x0000001000107947 */ /* 0x000fea0003800000 */
.L_x_13239:
[----:B-----5:R-:W0:Y:S02]  /*5250*/  F2I.S64.F64.TRUNC R26, -R26 ;  /* 0x8000001a001a7311 */ /* 0x020e24000030d900 */
[----:B0-----:R-:W-:-:S05]  /*5260*/  IMAD.MOV.U32 R3, RZ, RZ, R26 ;  /* 0x000000ffff037224 */ /* 0x001fca00078e001a */
[----:B------:R0:W-:Y:S01]  /*5270*/  STG.E.U8 desc[UR36][R8.64], R3 ;  /* 0x0000000308007986 */ /* 0x0001e2000c101124 */
[----:B------:R-:W-:Y:S05]  /*5280*/  BRA `(.L_x_13241) ;  /* 0x0000001000007947 */ /* 0x000fea0003800000 */
.L_x_13238:
[----:B------:R-:W-:-:S13]  /*5290*/  ISETP.NE.AND P0, PT, R0, 0x2, PT ;  /* 0x000000020000780c */ /* 0x000fda0003f05270 */
[----:B------:R-:W-:Y:S05]  /*52a0*/  @!P0 BRA `(.L_x_13242) ;  /* 0x0000000000288947 */ /* 0x000fea0003800000 */
[----:B------:R-:W-:-:S13]  /*52b0*/  ISETP.NE.AND P0, PT, R0, 0x3, PT ;  /* 0x000000030000780c */ /* 0x000fda0003f05270 */
[----:B------:R-:W-:Y:S05]  /*52c0*/  @!P0 BRA `(.L_x_13243) ;  /* 0x0000000000148947 */ /* 0x000fea0003800000 */
[----:B------:R-:W-:-:S13]  /*52d0*/  ISETP.NE.AND P0, PT, R0, 0x4, PT ;  /* 0x000000040000780c */ /* 0x000fda0003f05270 */
[----:B------:R-:W-:Y:S05]  /*52e0*/  @P0 BRA `(.L_x_13240) ;  /* 0x0000000c00900947 */ /* 0x000fea0003800000 */
[----:B-----5:R-:W0:Y:S02]  /*52f0*/  F2I.S64.F64.TRUNC R26, -R26 ;  /* 0x8000001a001a7311 */ /* 0x020e24000030d900 */
[----:B0-----:R0:W-:Y:S01]  /*5300*/  STG.E.64 desc[UR36][R8.64], R26 ;  /* 0x0000001a08007986 */ /* 0x0011e2000c101b24 */
[----:B------:R-:W-:Y:S05]  /*5310*/  BRA `(.L_x_13241) ;  /* 0x0000000c00dc7947 */ /* 0x000fea0003800000 */
.L_x_13243:
[----:B-----5:R-:W0:Y:S02]  /*5320*/  F2I.F64.TRUNC R27, -R26 ;  /* 0x8000001a001b7311 */ /* 0x020e24000030d100 */
[----:B0-----:R0:W-:Y:S01]  /*5330*/  STG.E desc[UR36][R8.64], R27 ;  /* 0x0000001b08007986 */ /* 0x0011e2000c101924 */
[----:B------:R-:W-:Y:S05]  /*5340*/  BRA `(.L_x_13241) ;  /* 0x0000000c00d07947 */ /* 0x000fea0003800000 */
.L_x_13242:
[----:B-----5:R-:W0:Y:S02]  /*5350*/  F2I.F64.TRUNC R27, -R26 ;  /* 0x8000001a001b7311 */ /* 0x020e24000030d100 */
[----:B0-----:R0:W-:Y:S01]  /*5360*/  STG.E.U16 desc[UR36][R8.64], R27 ;  /* 0x0000001b08007986 */ /* 0x0011e2000c101524 */
[----:B------:R-:W-:Y:S05]  /*5370*/  BRA `(.L_x_13241) ;  /* 0x0000000c00c47947 */ /* 0x000fea0003800000 */
.L_x_13237:
        /* <DEDUP_REMOVED lines=8> */
[----:B-----5:R-:W0:Y:S01]  /*5400*/  F2F.F32.F64 R3, -R26 ;  /* 0x8000001a00037310 */ /* 0x020e220000301000 */
[----:B------:R-:W-:-:S14]  /*5410*/  DSETP.GEU.AND P0, PT, |R26|, UR4, PT ;  /* 0x000000041a007e2a */ /* 0x000fdc000bf0e200 */
[----:B0-----:R-:W-:-:S05]  /*5420*/  @!P0 FMUL R3, R3, 1.175494350822287508e-38 ;  /* 0x0080000003038820 */ /* 0x001fca0000400000 */
[----:B------:R0:W-:Y:S01]  /*5430*/  STG.E desc[UR36][R8.64], R3 ;  /* 0x0000000308007986 */ /* 0x0001e2000c101924 */
[----:B------:R-:W-:Y:S05]  /*5440*/  BRA `(.L_x_13241) ;  /* 0x0000000c00907947 */ /* 0x000fea0003800000 */
.L_x_13245:
[----:B------:R-:W-:Y:S01]  /*5450*/  UMOV UR4, 0xf0000000 ;  /* 0xf000000000047882 */ /* 0x000fe20000000000 */
[----:B------:R-:W-:Y:S01]  /*5460*/  UMOV UR5, 0x380fffff ;  /* 0x380fffff00057882 */ /* 0x000fe20000000000 */
[----:B-----5:R-:W0:Y:S01]  /*5470*/  F2F.F32.F64 R0, -R26 ;  /* 0x8000001a00007310 */ /* 0x020e220000301000 */
[----:B------:R-:W-:-:S14]  /*5480*/  DSETP.GEU.AND P0, PT, |R26|, UR4, PT ;  /* 0x000000041a007e2a */ /* 0x000fdc000bf0e200 */
[----:B0-----:R-:W-:-:S05]  /*5490*/  @!P0 FMUL R0, R0, 1.175494350822287508e-38 ;  /* 0x0080000000008820 */ /* 0x001fca0000400000 */
[----:B------:R-:W-:-:S05]  /*54a0*/  F2FP.F16.F32.PACK_AB R0, RZ, R0 ;  /* 0x00000000ff00723e */ /* 0x000fca00000000ff */
[----:B------:R0:W-:Y:S01]  /*54b0*/  STG.E.U16 desc[UR36][R8.64], R0 ;  /* 0x0000000008007986 */ /* 0x0001e2000c101524 */
[----:B------:R-:W-:Y:S05]  /*54c0*/  BRA `(.L_x_13241) ;  /* 0x0000000c00707947 */ /* 0x000fea0003800000 */
.L_x_13244:
        /* <DEDUP_REMOVED lines=8> */
[----:B-----5:R-:W0:Y:S01]  /*5550*/  F2F.F32.F64 R4, -R26 ;  /* 0x8000001a00047310 */ /* 0x020e220000301000 */
[----:B------:R-:W-:Y:S01]  /*5560*/  DSETP.GEU.AND P0, PT, |R26|, UR4, PT ;  /* 0x000000041a007e2a */ /* 0x000fe2000bf0e200 */
[----:B------:R-:W-:-:S13]  /*5570*/  IMAD.MOV.U32 R5, RZ, RZ, RZ ;  /* 0x000000ffff057224 */ /* 0x000fda00078e00ff */
[----:B0-----:R-:W-:-:S05]  /*5580*/  @!P0 FMUL R4, R4, 1.175494350822287508e-38 ;  /* 0x0080000004048820 */ /* 0x001fca0000400000 */
[----:B------:R0:W-:Y:S01]  /*5590*/  STG.E.64 desc[UR36][R8.64], R4 ;  /* 0x0000000408007986 */ /* 0x0001e2000c101b24 */
[----:B------:R-:W-:Y:S05]  /*55a0*/  BRA `(.L_x_13241) ;  /* 0x0000000c00387947 */ /* 0x000fea0003800000 */
.L_x_13247:
[----:B------:R-:W-:Y:S01]  /*55b0*/  UMOV UR4, 0xf0000000 ;  /* 0xf000000000047882 */ /* 0x000fe20000000000 */
[----:B------:R-:W-:Y:S01]  /*55c0*/  UMOV UR5, 0x380fffff ;  /* 0x380fffff00057882 */ /* 0x000fe20000000000 */
[----:B-----5:R-:W0:Y:S01]  /*55d0*/  F2F.F32.F64 R0, -R26 ;  /* 0x8000001a00007310 */ /* 0x020e220000301000 */
[----:B------:R-:W-:-:S14]  /*55e0*/  DSETP.GEU.AND P0, PT, |R26|, UR4, PT ;  /* 0x000000041a007e2a */ /* 0x000fdc000bf0e200 */
[----:B0-----:R-:W-:-:S05]  /*55f0*/  @!P0 FMUL R0, R0, 1.175494350822287508e-38 ;  /* 0x0080000000008820 */ /* 0x001fca0000400000 */
[----:B------:R-:W-:-:S04]  /*5600*/  F2FP.F16.F32.PACK_AB R3, RZ, R0 ;  /* 0x00000000ff03723e */ /* 0x000fc800000000ff */
[----:B------:R-:W-:-:S05]  /*5610*/  PRMT R3, R3, 0x5410, RZ ;  /* 0x0000541003037816 */ /* 0x000fca00000000ff */
[----:B------:R0:W-:Y:S01]  /*5620*/  STG.E desc[UR36][R8.64], R3 ;  /* 0x0000000308007986 */ /* 0x0001e2000c101924 */
[----:B------:R-:W-:Y:S05]  /*5630*/  BRA `(.L_x_13241) ;  /* 0x0000000c00147947 */ /* 0x000fea0003800000 */
.L_x_13246:
[----:B-----5:R-:W-:-:S07]  /*5640*/  DADD R26, -RZ, -R26 ;  /* 0x00000000ff1a7229 */ /* 0x020fce000000091a */
[----:B------:R0:W-:Y:S01]  /*5650*/  STG.E.64 desc[UR36][R8.64], R26 ;  /* 0x0000001a08007986 */ /* 0x0001e2000c101b24 */
[----:B------:R-:W-:Y:S05]  /*5660*/  BRA `(.L_x_13241) ;  /* 0x0000000c00087947 */ /* 0x000fea0003800000 */
.L_x_13236:
        /* <DEDUP_REMOVED lines=8> */
[----:B-----5:R-:W-:-:S06]  /*56f0*/  DSETP.NEU.AND P0, PT, R26, RZ, PT ;  /* 0x000000ff1a00722a */ /* 0x020fcc0003f0d000 */
[----:B------:R-:W-:-:S05]  /*5700*/  SEL R3, RZ, 0x1, !P0 ;  /* 0x00000001ff037807 */ /* 0x000fca0004000000 */
[----:B------:R0:W-:Y:S01]  /*5710*/  STG.E.U8 desc[UR36][R8.64], R3 ;  /* 0x0000000308007986 */ /* 0x0001e2000c101124 */
[----:B------:R-:W-:Y:S05]  /*5720*/  BRA `(.L_x_13241) ;  /* 0x0000000800d87947 */ /* 0x000fea0003800000 */
.L_x_13250:
[----:B-----5:R-:W-:Y:S01]  /*5730*/  DADD R4, -RZ, -R26 ;  /* 0x00000000ff047229 */ /* 0x020fe2000000091a */
[----:B------:R-:W-:-:S06]  /*5740*/  CS2R R6, SRZ ;  /* 0x0000000000067805 */ /* 0x000fcc000001ff00 */
[----:B------:R0:W-:Y:S01]  /*5750*/  STG.E.128 desc[UR36][R8.64], R4 ;  /* 0x0000000408007986 */ /* 0x0001e2000c101d24 */
[----:B------:R-:W-:Y:S05]  /*5760*/  BRA `(.L_x_13241) ;  /* 0x0000000800c87947 */ /* 0x000fea0003800000 */
.L_x_13249:
        /* <DEDUP_REMOVED lines=25> */
.L_x_13254:
[----:B------:R-:W-:Y:S05]  /*5900*/  BSYNC B0 ;  /* 0x0000000000007941 */ /* 0x000fea0003800000 */
.L_x_13253:
[----:B------:R-:W-:-:S05]  /*5910*/  LOP3.LUT R5, R0, R5, RZ, 0xfc, !PT ;  /* 0x0000000500057212 */ /* 0x000fca00078efcff */
[----:B------:R0:W-:Y:S01]  /*5920*/  STG.E.U8 desc[UR36][R8.64], R5 ;  /* 0x0000000508007986 */ /* 0x0001e2000c101124 */
[----:B------:R-:W-:Y:S05]  /*5930*/  BRA `(.L_x_13241) ;  /* 0x0000000800547947 */ /* 0x000fea0003800000 */
.L_x_13252:
[----:B------:R-:W-:Y:S01]  /*5940*/  UMOV UR4, 0xf0000000 ;  /* 0xf000000000047882 */ /* 0x000fe20000000000 */
[----:B------:R-:W-:Y:S01]  /*5950*/  UMOV UR5, 0x380fffff ;  /* 0x380fffff00057882 */ /* 0x000fe20000000000 */
[----:B-----5:R-:W0:Y:S01]  /*5960*/  F2F.F32.F64 R5, -R26 ;  /* 0x8000001a00057310 */ /* 0x020e220000301000 */
        /* <DEDUP_REMOVED lines=14> */
.L_x_13256:
[----:B------:R-:W-:Y:S01]  /*5a50*/  IMAD.MOV.U32 R0, RZ, RZ, 0x7f ;  /* 0x0000007fff007424 */ /* 0x000fe200078e00ff */
[----:B------:R-:W-:-:S04]  /*5a60*/  ISETP.GT.U32.AND P0, PT, R3, 0x7f800000, PT ;  /* 0x7f8000000300780c */ /* 0x000fc80003f04070 */
[----:B------:R-:W-:-:S09]  /*5a70*/  SEL R0, R0, 0x7c, P0 ;  /* 0x0000007c00007807 */ /* 0x000fd20000000000 */
.L_x_13257:
[----:B------:R-:W-:Y:S05]  /*5a80*/  BSYNC B0 ;  /* 0x0000000000007941 */ /* 0x000fea0003800000 */
.L_x_13255:
[----:B------:R-:W-:-:S04]  /*5a90*/  LOP3.LUT R3, R5, 0x80000000, RZ, 0xc0, !PT ;  /* 0x8000000005037812 */ /* 0x000fc800078ec0ff */
[----:B------:R-:W-:-:S04]  /*5aa0*/  SHF.R.U32.HI R3, RZ, 0x18, R3 ;  /* 0x00000018ff037819 */ /* 0x000fc80000011603 */
[----:B------:R-:W-:-:S05]  /*5ab0*/  LOP3.LUT R3, R0, R3, RZ, 0xfc, !PT ;  /* 0x0000000300037212 */ /* 0x000fca00078efcff */
[----:B------:R0:W-:Y:S01]  /*5ac0*/  STG.E.U8 desc[UR36][R8.64], R3 ;  /* 0x0000000308007986 */ /* 0x0001e2000c101124 */
[----:B------:R-:W-:Y:S05]  /*5ad0*/  BRA `(.L_x_13241) ;  /* 0x0000000400ec7947 */ /* 0x000fea0003800000 */
.L_x_13251:
[----:B------:R-:W-:Y:S01]  /*5ae0*/  UMOV UR4, 0xf0000000 ;  /* 0xf000000000047882 */ /* 0x000fe20000000000 */
[----:B------:R-:W-:Y:S01]  /*5af0*/  UMOV UR5, 0x380fffff ;  /* 0x380fffff00057882 */ /* 0x000fe20000000000 */
[----:B-----5:R-:W0:Y:S01]  /*5b00*/  F2F.F32.F64 R0, -R26 ;  /* 0x8000001a00007310 */ /* 0x020e220000301000 */
[----:B------:R-:W-:-:S14]  /*5b10*/  DSETP.GEU.AND P0, PT, |R26|, UR4, PT ;  /* 0x000000041a007e2a */ /* 0x000fdc000bf0e200 */
[----:B0-----:R-:W-:-:S05]  /*5b20*/  @!P0 FMUL R0, R0, 1.175494350822287508e-38 ;  /* 0x0080000000008820 */ /* 0x001fca0000400000 */
[----:B------:R-:W-:-:S05]  /*5b30*/  F2FP.BF16.F32.PACK_AB R0, RZ, R0 ;  /* 0x00000000ff00723e */ /* 0x000fca00000010ff */
[----:B------:R0:W-:Y:S01]  /*5b40*/  STG.E.U16 desc[UR36][R8.64], R0 ;  /* 0x0000000008007986 */ /* 0x0001e2000c101524 */
[----:B------:R-:W-:Y:S05]  /*5b50*/  BRA `(.L_x_13241) ;  /* 0x0000000400cc7947 */ /* 0x000fea0003800000 */
.L_x_13248:
        /* <DEDUP_REMOVED lines=8> */
[----:B-----5:R-:W0:Y:S02]  /*5be0*/  F2I.U32.F64.TRUNC R27, -R26 ;  /* 0x8000001a001b7311 */ /* 0x020e24000030d000 */
[----:B0-----:R0:W-:Y:S01]  /*5bf0*/  STG.E.U16 desc[UR36][R8.64], R27 ;  /* 0x0000001b08007986 */ /* 0x0011e2000c101524 */
[----:B------:R-:W-:Y:S05]  /*5c00*/  BRA `(.L_x_13241) ;  /* 0x0000000400a07947 */ /* 0x000fea0003800000 */
.L_x_13260:
[----:B------:R-:W-:Y:S01]  /*5c10*/  UMOV UR4, 0xf0000000 ;  /* 0xf000000000047882 */ /* 0x000fe20000000000 */
[----:B------:R-:W-:Y:S01]  /*5c20*/  UMOV UR5, 0x380fffff ;  /* 0x380fffff00057882 */ /* 0x000fe20000000000 */
[----:B-----5:R-:W0:Y:S01]  /*5c30*/  F2F.F32.F64 R5, -R26 ;  /* 0x8000001a00057310 */ /* 0x020e220000301000 */
        /* <DEDUP_REMOVED lines=18> */
.L_x_13263:
[----:B------:R-:W-:-:S04]  /*5d60*/  LOP3.LUT R3, R5, 0x80000000, RZ, 0xc0, !PT ;  /* 0x8000000005037812 */ /* 0x000fc800078ec0ff */
[----:B------:R-:W-:-:S04]  /*5d70*/  SHF.R.U32.HI R3, RZ, 0x18, R3 ;  /* 0x00000018ff037819 */ /* 0x000fc80000011603 */
[----:B------:R-:W-:-:S04]  /*5d80*/  LOP3.LUT R0, R0, R3, RZ, 0xfc, !PT ;  /* 0x0000000300007212 */ /* 0x000fc800078efcff */
[----:B------:R-:W-:-:S07]  /*5d90*/  PRMT R4, R0, 0x7610, R4 ;  /* 0x0000761000047816 */ /* 0x000fce0000000004 */
.L_x_13262:
[----:B------:R-:W-:Y:S05]  /*5da0*/  BSYNC B0 ;  /* 0x0000000000007941 */ /* 0x000fea0003800000 */
.L_x_13261:
[----:B------:R3:W-:Y:S01]  /*5db0*/  STG.E.U8 desc[UR36][R8.64], R4 ;  /* 0x0000000408007986 */ /* 0x0007e2000c101124 */
[----:B------:R-:W-:Y:S05]  /*5dc0*/  BRA `(.L_x_13241) ;  /* 0x0000000400307947 */ /* 0x000fea0003800000 */
.L_x_13259:
        /* <DEDUP_REMOVED lines=21> */
.L_x_13266:
[----:B------:R-:W-:-:S04]  /*5f20*/  LOP3.LUT R3, R5, 0x80000000, RZ, 0xc0, !PT ;  /* 0x8000000005037812 */ /* 0x000fc800078ec0ff */
[----:B------:R-:W-:-:S04]  /*5f30*/  SHF.R.U32.HI R3, RZ, 0x18, R3 ;  /* 0x00000018ff037819 */ /* 0x000fc80000011603 */
[----:B------:R-:W-:-:S04]  /*5f40*/  LOP3.LUT R0, R0, R3, RZ, 0xfc, !PT ;  /* 0x0000000300007212 */ /* 0x000fc800078efcff */
[----:B------:R-:W-:-:S07]  /*5f50*/  PRMT R4, R0, 0x7610, R4 ;  /* 0x0000761000047816 */ /* 0x000fce0000000004 */
.L_x_13265:
[----:B------:R-:W-:Y:S05]  /*5f60*/  BSYNC B0 ;  /* 0x0000000000007941 */ /* 0x000fea0003800000 */
.L_x_13264:
[----:B------:R0:W-:Y:S01]  /*5f70*/  STG.E.U8 desc[UR36][R8.64], R4 ;  /* 0x0000000408007986 */ /* 0x0001e2000c101124 */
[----:B------:R-:W-:Y:S05]  /*5f80*/  BRA `(.L_x_13241) ;  /* 0x0000000000c07947 */ /* 0x000fea0003800000 */
.L_x_13258:
        /* <DEDUP_REMOVED lines=26> */
.L_x_13240:
        /* <DEDUP_REMOVED lines=16> */
.L_x_13269:
[----:B------:R-:W-:Y:S05]  /*6230*/  BRA `(.L_x_13241) ;  /* 0x0000000000147947 */ /* 0x000fea0003800000 */
.L_x_13268:
[----:B-----5:R-:W0:Y:S02]  /*6240*/  F2I.U64.F64.TRUNC R26, -R26 ;  /* 0x8000001a001a7311 */ /* 0x020e24000030d800 */
[----:B0-----:R2:W-:Y:S01]  /*6250*/  STG.E.64 desc[UR36][R8.64], R26 ;  /* 0x0000001a08007986 */ /* 0x0015e2000c101b24 */
[----:B------:R-:W-:Y:S05]  /*6260*/  BRA `(.L_x_13241) ;  /* 0x0000000000087947 */ /* 0x000fea0003800000 */
.L_x_13267:
[----:B-----5:R-:W0:Y:S02]  /*6270*/  F2I.U32.F64.TRUNC R27, -R26 ;  /* 0x8000001a001b7311 */ /* 0x020e24000030d000 */
[----:B0-----:R0:W-:Y:S02]  /*6280*/  STG.E desc[UR36][R8.64], R27 ;  /* 0x0000001b08007986 */ /* 0x0011e4000c101924 */
.L_x_13241:
        /* <DEDUP_REMOVED lines=21> */
[----:B------:R-:W0:Y:S02]  /*63e0*/  F2I.F64.TRUNC R17, -R16 ;  /* 0x8000001000117311 */ /* 0x000e24000030d100 */
[----:B0-----:R0:W-:Y:S01]  /*63f0*/  STG.E.U8 desc[UR36][R8.64], R17 ;  /* 0x0000001108007986 */ /* 0x0011e2000c101124 */
[----:B------:R-:W-:Y:S05]  /*6400*/  BRA `(.L_x_13275) ;  /* 0x0000001000107947 */ /* 0x000fea0003800000 */
.L_x_13273:
[----:B------:R-:W0:Y:S02]  /*6410*/  F2I.S64.F64.TRUNC R16, -R16 ;  /* 0x8000001000107311 */ /* 0x000e24000030d900 */
[----:B0-----:R-:W-:-:S05]  /*6420*/  IMAD.MOV.U32 R3, RZ, RZ, R16 ;  /* 0x000000ffff037224 */ /* 0x001fca00078e0010 */
[----:B------:R3:W-:Y:S01]  /*6430*/  STG.E.U8 desc[UR36][R8.64], R3 ;  /* 0x0000000308007986 */ /* 0x0007e2000c101124 */
[----:B------:R-:W-:Y:S05]  /*6440*/  BRA `(.L_x_13275) ;  /* 0x0000001000007947 */ /* 0x000fea0003800000 */
.L_x_13272:
[----:B------:R-:W-:-:S13]  /*6450*/  ISETP.NE.AND P0, PT, R0, 0x2, PT ;  /* 0x000000020000780c */ /* 0x000fda0003f05270 */
[----:B------:R-:W-:Y:S05]  /*6460*/  @!P0 BRA `(.L_x_13276) ;  /* 0x0000000000288947 */ /* 0x000fea0003800000 */
[----:B------:R-:W-:-:S13]  /*6470*/  ISETP.NE.AND P0, PT, R0, 0x3, PT ;  /* 0x000000030000780c */ /* 0x000fda0003f05270 */
[----:B------:R-:W-:Y:S05]  /*6480*/  @!P0 BRA `(.L_x_13277) ;  /* 0x0000000000148947 */ /* 0x000fea0003800000 */
[----:B------:R-:W-:-:S13]  /*6490*/  ISETP.NE.AND P0, PT, R0, 0x4, PT ;  /* 0x000000040000780c */ /* 0x000fda0003f05270 */
[----:B------:R-:W-:Y:S05]  /*64a0*/  @P0 BRA `(.L_x_13274) ;  /* 0x0000000c00900947 */ /* 0x000fea0003800000 */
[----:B------:R-:W0:Y:S02]  /*64b0*/  F2I.S64.F64.TRUNC R16, -R16 ;  /* 0x8000001000107311 */ /* 0x000e24000030d900 */
[----:B0-----:R1:W-:Y:S01]  /*64c0*/  STG.E.64 desc[UR36][R8.64], R16 ;  /* 0x0000001008007986 */ /* 0x0013e2000c101b24 */
[----:B------:R-:W-:Y:S05]  /*64d0*/  BRA `(.L_x_13275) ;  /* 0x0000000c00dc7947 */ /* 0x000fea0003800000 */
.L_x_13277:
[----:B------:R-:W0:Y:S02]  /*64e0*/  F2I.F64.TRUNC R17, -R16 ;  /* 0x8000001000117311 */ /* 0x000e24000030d100 */
[----:B0-----:R2:W-:Y:S01]  /*64f0*/  STG.E desc[UR36][R8.64], R17 ;  /* 0x0000001108007986 */ /* 0x0015e2000c101924 */
[----:B------:R-:W-:Y:S05]  /*6500*/  BRA `(.L_x_13275) ;  /* 0x0000000c00d07947 */ /* 0x000fea0003800000 */
.L_x_13276:
[----:B------:R-:W0:Y:S02]  /*6510*/  F2I.F64.TRUNC R17, -R16 ;  /* 0x8000001000117311 */ /* 0x000e24000030d100 */
[----:B0-----:R0:W-:Y:S01]  /*6520*/  STG.E.U16 desc[UR36][R8.64], R17 ;  /* 0x0000001108007986 */ /* 0x0011e2000c101524 */
[----:B------:R-:W-:Y:S05]  /*6530*/  BRA `(.L_x_13275) ;  /* 0x0000000c00c47947 */ /* 0x000fea0003800000 */
.L_x_13271:
        /* <DEDUP_REMOVED lines=8> */
[----:B------:R-:W0:Y:S01]  /*65c0*/  F2F.F32.F64 R3, -R16 ;  /* 0x8000001000037310 */ /* 0x000e220000301000 */
[----:B------:R-:W-:-:S14]  /*65d0*/  DSETP.GEU.AND P0, PT, |R16|, UR4, PT ;  /* 0x0000000410007e2a */ /* 0x000fdc000bf0e200 */
[----:B0-----:R-:W-:-:S05]  /*65e0*/  @!P0 FMUL R3, R3, 1.175494350822287508e-38 ;  /* 0x0080000003038820 */ /* 0x001fca0000400000 */
[----:B------:R0:W-:Y:S01]  /*65f0*/  STG.E desc[UR36][R8.64], R3 ;  /* 0x0000000308007986 */ /* 0x0001e2000c101924 */
[----:B------:R-:W-:Y:S05]  /*6600*/  BRA `(.L_x_13275) ;  /* 0x0000000c00907947 */ /* 0x000fea0003800000 */
.L_x_13279:
[----:B------:R-:W-:Y:S01]  /*6610*/  UMOV UR4, 0xf0000000 ;  /* 0xf000000000047882 */ /* 0x000fe20000000000 */
[----:B------:R-:W-:Y:S01]  /*6620*/  UMOV UR5, 0x380fffff ;  /* 0x380fffff00057882 */ /* 0x000fe20000000000 */
[----:B------:R-:W0:Y:S01]  /*6630*/  F2F.F32.F64 R0, -R16 ;  /* 0x8000001000007310 */ /* 0x000e220000301000 */
[----:B------:R-:W-:-:S14]  /*6640*/  DSETP.GEU.AND P0, PT, |R16|, UR4, PT ;  /* 0x0000000410007e2a */ /* 0x000fdc000bf0e200 */
[----:B0-----:R-:W-:-:S05]  /*6650*/  @!P0 FMUL R0, R0, 1.175494350822287508e-38 ;  /* 0x0080000000008820 */ /* 0x001fca0000400000 */
[----:B------:R-:W-:-:S05]  /*6660*/  F2FP.F16.F32.PACK_AB R0, RZ, R0 ;  /* 0x00000000ff00723e */ /* 0x000fca00000000ff */
[----:B------:R0:W-:Y:S01]  /*6670*/  STG.E.U16 desc[UR36][R8.64], R0 ;  /* 0x0000000008007986 */ /* 0x0001e2000c101524 */
[----:B------:R-:W-:Y:S05]  /*6680*/  BRA `(.L_x_13275) ;  /* 0x0000000c00707947 */ /* 0x000fea0003800000 */
.L_x_13278:
        /* <DEDUP_REMOVED lines=8> */
[----:B------:R-:W0:Y:S01]  /*6710*/  F2F.F32.F64 R4, -R16 ;  /* 0x8000001000047310 */ /* 0x000e220000301000 */
[----:B------:R-:W-:Y:S01]  /*6720*/  DSETP.GEU.AND P0, PT, |R16|, UR4, PT ;  /* 0x0000000410007e2a */ /* 0x000fe2000bf0e200 */
[----:B------:R-:W-:-:S13]  /*6730*/  IMAD.MOV.U32 R5, RZ, RZ, RZ ;  /* 0x000000ffff057224 */ /* 0x000fda00078e00ff */
[----:B0-----:R-:W-:-:S05]  /*6740*/  @!P0 FMUL R4, R4, 1.175494350822287508e-38 ;  /* 0x0080000004048820 */ /* 0x001fca0000400000 */
[----:B------:R0:W-:Y:S01]  /*6750*/  STG.E.64 desc[UR36][R8.64], R4 ;  /* 0x0000000408007986 */ /* 0x0001e2000c101b24 */
[----:B------:R-:W-:Y:S05]  /*6760*/  BRA `(.L_x_13275) ;  /* 0x0000000c00387947 */ /* 0x000fea0003800000 */
.L_x_13281:
[----:B------:R-:W-:Y:S01]  /*6770*/  UMOV UR4, 0xf0000000 ;  /* 0xf000000000047882 */ /* 0x000fe20000000000 */
[----:B------:R-:W-:Y:S01]  /*6780*/  UMOV UR5, 0x380fffff ;  /* 0x380fffff00057882 */ /* 0x000fe20000000000 */
[----:B------:R-:W0:Y:S01]  /*6790*/  F2F.F32.F64 R0, -R16 ;  /* 0x8000001000007310 */ /* 0x000e220000301000 */
[----:B------:R-:W-:-:S14]  /*67a0*/  DSETP.GEU.AND P0, PT, |R16|, UR4, PT ;  /* 0x0000000410007e2a */ /* 0x000fdc000bf0e200 */
[----:B0-----:R-:W-:-:S05]  /*67b0*/  @!P0 FMUL R0, R0, 1.175494350822287508e-38 ;  /* 0x0080000000008820 */ /* 0x001fca0000400000 */
[----:B------:R-:W-:-:S04]  /*67c0*/  F2FP.F16.F32.PACK_AB R3, RZ, R0 ;  /* 0x00000000ff03723e */ /* 0x000fc800000000ff */
[----:B------:R-:W-:-:S05]  /*67d0*/  PRMT R3, R3, 0x5410, RZ ;  /* 0x0000541003037816 */ /* 0x000fca00000000ff */
[----:B------:R0:W-:Y:S01]  /*67e0*/  STG.E desc[UR36][R8.64], R3 ;  /* 0x0000000308007986 */ /* 0x0001e2000c101924 */
[----:B------:R-:W-:Y:S05]  /*67f0*/  BRA `(.L_x_13275) ;  /* 0x0000000c00147947 */ /* 0x000fea0003800000 */
.L_x_13280:
[----:B------:R-:W-:-:S07]  /*6800*/  DADD R16, -RZ, -R16 ;  /* 0x00000000ff107229 */ /* 0x000fce0000000910 */
[----:B------:R0:W-:Y:S01]  /*6810*/  STG.E.64 desc[UR36][R8.64], R16 ;  /* 0x0000001008007986 */ /* 0x0001e2000c101b24 */
[----:B------:R-:W-:Y:S05]  /*6820*/  BRA `(.L_x_13275) ;  /* 0x0000000c00087947 */ /* 0x000fea0003800000 */
.L_x_13270:
        /* <DEDUP_REMOVED lines=8> */
[----:B------:R-:W-:-:S06]  /*68b0*/  DSETP.NEU.AND P0, PT, R16, RZ, PT ;  /* 0x000000ff1000722a */ /* 0x000fcc0003f0d000 */
[----:B------:R-:W-:-:S05]  /*68c0*/  SEL R3, RZ, 0x1, !P0 ;  /* 0x00000001ff037807 */ /* 0x000fca0004000000 */
[----:B------:R0:W-:Y:S01]  /*68d0*/  STG.E.U8 desc[UR36][R8.64], R3 ;  /* 0x0000000308007986 */ /* 0x0001e2000c101124 */
[----:B------:R-:W-:Y:S05]  /*68e0*/  BRA `(.L_x_13275) ;  /* 0x0000000800d87947 */ /* 0x000fea0003800000 */
.L_x_13284:
[----:B------:R-:W-:Y:S01]  /*68f0*/  DADD R4, -RZ, -R16 ;  /* 0x00000000ff047229 */ /* 0x000fe20000000910 */
[----:B------:R-:W-:-:S06]  /*6900*/  CS2R R6, SRZ ;  /* 0x0000000000067805 */ /* 0x000fcc000001ff00 */
[----:B------:R0:W-:Y:S01]  /*6910*/  STG.E.128 desc[UR36][R8.64], R4 ;  /* 0x0000000408007986 */ /* 0x0001e2000c101d24 */
[----:B------:R-:W-:Y:S05]  /*6920*/  BRA `(.L_x_13275) ;  /* 0x0000000800c87947 */ /* 0x000fea0003800000 */
.L_x_13283:
        /* <DEDUP_REMOVED lines=25> */
.L_x_13288:
[----:B------:R-:W-:Y:S05]  /*6ac0*/  BSYNC B0 ;  /* 0x0000000000007941 */ /* 0x000fea0003800000 */
.L_x_13287:
[----:B------:R-:W-:-:S05]  /*6ad0*/  LOP3.LUT R5, R0, R5, RZ, 0xfc, !PT ;  /* 0x0000000500057212 */ /* 0x000fca00078efcff */
[----:B------:R0:W-:Y:S01]  /*6ae0*/  STG.E.U8 desc[UR36][R8.64], R5 ;  /* 0x0000000508007986 */ /* 0x0001e2000c101124 */
[----:B------:R-:W-:Y:S05]  /*6af0*/  BRA `(.L_x_13275) ;  /* 0x0000000800547947 */ /* 0x000fea0003800000 */
.L_x_13286:
[----:B------:R-:W-:Y:S01]  /*6b00*/  UMOV UR4, 0xf0000000 ;  /* 0xf000000000047882 */ /* 0x000fe20000000000 */
[----:B------:R-:W-:Y:S01]  /*6b10*/  UMOV UR5, 0x380fffff ;  /* 0x380fffff00057882 */ /* 0x000fe20000000000 */
[----:B------:R-:W0:Y:S01]  /*6b20*/  F2F.F32.F64 R5, -R16 ;  /* 0x8000001000057310 */ /* 0x000e220000301000 */
        /* <DEDUP_REMOVED lines=14> */
.L_x_13290:
[----:B------:R-:W-:Y:S01]  /*6c10*/  IMAD.MOV.U32 R0, RZ, RZ, 0x7f ;  /* 0x0000007fff007424 */ /* 0x000fe200078e00ff */
[----:B------:R-:W-:-:S04]  /*6c20*/  ISETP.GT.U32.AND P0, PT, R3, 0x7f800000, PT ;  /* 0x7f8000000300780c */ /* 0x000fc80003f04070 */
[----:B------:R-:W-:-:S09]  /*6c30*/  SEL R0, R0, 0x7c, P0 ;  /* 0x0000007c00007807 */ /* 0x000fd20000000000 */
.L_x_13291:
[----:B------:R-:W-:Y:S05]  /*6c40*/  BSYNC B0 ;  /* 0x0000000000007941 */ /* 0x000fea0003800000 */
.L_x_13289:
[----:B------:R-:W-:-:S04]  /*6c50*/  LOP3.LUT R3, R5, 0x80000000, RZ, 0xc0, !PT ;  /* 0x8000000005037812 */ /* 0x000fc800078ec0ff */
[----:B------:R-:W-:-:S04]  /*6c60*/  SHF.R.U32.HI R3, RZ, 0x18, R3 ;  /* 0x00000018ff037819 */ /* 0x000fc80000011603 */
[----:B------:R-:W-:-:S05]  /*6c70*/  LOP3.LUT R3, R0, R3, RZ, 0xfc, !PT ;  /* 0x0000000300037212 */ /* 0x000fca00078efcff */
[----:B------:R0:W-:Y:S01]  /*6c80*/  STG.E.U8 desc[UR36][R8.64], R3 ;  /* 0x0000000308007986 */ /* 0x0001e2000c101124 */
[----:B------:R-:W-:Y:S05]  /*6c90*/  BRA `(.L_x_13275) ;  /* 0x0000000400ec7947 */ /* 0x000fea0003800000 */
.L_x_13285:
[----:B------:R-:W-:Y:S01]  /*6ca0*/  UMOV UR4, 0xf0000000 ;  /* 0xf000000000047882 */ /* 0x000fe20000000000 */
[----:B------:R-:W-:Y:S01]  /*6cb0*/  UMOV UR5, 0x380fffff ;  /* 0x380fffff00057882 */ /* 0x000fe20000000000 */
[----:B------:R-:W0:Y:S01]  /*6cc0*/  F2F.F32.F64 R0, -R16 ;  /* 0x8000001000007310 */ /* 0x000e220000301000 */
[----:B------:R-:W-:-:S14]  /*6cd0*/  DSETP.GEU.AND P0, PT, |R16|, UR4, PT ;  /* 0x0000000410007e2a */ /* 0x000fdc000bf0e200 */
[----:B0-----:R-:W-:-:S05]  /*6ce0*/  @!P0 FMUL R0, R0, 1.175494350822287508e-38 ;  /* 0x0080000000008820 */ /* 0x001fca0000400000 */
[----:B------:R-:W-:-:S05]  /*6cf0*/  F2FP.BF16.F32.PACK_AB R0, RZ, R0 ;  /* 0x00000000ff00723e */ /* 0x000fca00000010ff */
[----:B------:R0:W-:Y:S01]  /*6d00*/  STG.E.U16 desc[UR36][R8.64], R0 ;  /* 0x0000000008007986 */ /* 0x0001e2000c101524 */
[----:B------:R-:W-:Y:S05]  /*6d10*/  BRA `(.L_x_13275) ;  /* 0x0000000400cc7947 */ /* 0x000fea0003800000 */
.L_x_13282:
        /* <DEDUP_REMOVED lines=8> */
[----:B------:R-:W0:Y:S02]  /*6da0*/  F2I.U32.F64.TRUNC R17, -R16 ;  /* 0x8000001000117311 */ /* 0x000e24000030d000 */
[----:B0-----:R0:W-:Y:S01]  /*6db0*/  STG.E.U16 desc[UR36][R8.64], R17 ;  /* 0x0000001108007986 */ /* 0x0011e2000c101524 */
[----:B------:R-:W-:Y:S05]  /*6dc0*/  BRA `(.L_x_13275) ;  /* 0x0000000400a07947 */ /* 0x000fea0003800000 */
.L_x_13294:
[----:B------:R-:W-:Y:S01]  /*6dd0*/  UMOV UR4, 0xf0000000 ;  /* 0xf000000000047882 */ /* 0x000fe20000000000 */
[----:B------:R-:W-:Y:S01]  /*6de0*/  UMOV UR5, 0x380fffff ;  /* 0x380fffff00057882 */ /* 0x000fe20000000000 */
[----:B------:R-:W0:Y:S01]  /*6df0*/  F2F.F32.F64 R5, -R16 ;  /* 0x8000001000057310 */ /* 0x000e220000301000 */
        /* <DEDUP_REMOVED lines=18> */
.L_x_13297:
[----:B------:R-:W-:-:S04]  /*6f20*/  LOP3.LUT R3, R5, 0x80000000, RZ, 0xc0, !PT ;  /* 0x8000000005037812 */ /* 0x000fc800078ec0ff */
[----:B------:R-:W-:-:S04]  /*6f30*/  SHF.R.U32.HI R3, RZ, 0x18, R3 ;  /* 0x00000018ff037819 */ /* 0x000fc80000011603 */
[----:B------:R-:W-:-:S04]  /*6f40*/  LOP3.LUT R0, R0, R3, RZ, 0xfc, !PT ;  /* 0x0000000300007212 */ /* 0x000fc800078efcff */
[----:B------:R-:W-:-:S07]  /*6f50*/  PRMT R4, R0, 0x7610, R4 ;  /* 0x0000761000047816 */ /* 0x000fce0000000004 */
.L_x_13296:
[----:B------:R-:W-:Y:S05]  /*6f60*/  BSYNC B0 ;  /* 0x0000000000007941 */ /* 0x000fea0003800000 */
.L_x_13295:
[----:B------:R0:W-:Y:S01]  /*6f70*/  STG.E.U8 desc[UR36][R8.64], R4 ;  /* 0x0000000408007986 */ /* 0x0001e2000c101124 */
[----:B------:R-:W-:Y:S05]  /*6f80*/  BRA `(.L_x_13275) ;  /* 0x0000000400307947 */ /* 0x000fea0003800000 */
.L_x_13293:
        /* <DEDUP_REMOVED lines=21> */
.L_x_13300:
[----:B------:R-:W-:-:S04]  /*70e0*/  LOP3.LUT R3, R5, 0x80000000, RZ, 0xc0, !PT ;  /* 0x8000000005037812 */ /* 0x000fc800078ec0ff */
[----:B------:R-:W-:-:S04]  /*70f0*/  SHF.R.U32.HI R3, RZ, 0x18, R3 ;  /* 0x00000018ff037819 */ /* 0x000fc80000011603 */
[----:B------:R-:W-:-:S04]  /*7100*/  LOP3.LUT R0, R0, R3, RZ, 0xfc, !PT ;  /* 0x0000000300007212 */ /* 0x000fc800078efcff */
[----:B------:R-:W-:-:S07]  /*7110*/  PRMT R4, R0, 0x7610, R4 ;  /* 0x0000761000047816 */ /* 0x000fce0000000004 */
.L_x_13299:
[----:B------:R-:W-:Y:S05]  /*7120*/  BSYNC B0 ;  /* 0x0000000000007941 */ /* 0x000fea0003800000 */
.L_x_13298:
[----:B------:R0:W-:Y:S01]  /*7130*/  STG.E.U8 desc[UR36][R8.64], R4 ;  /* 0x0000000408007986 */ /* 0x0001e2000c101124 */
[----:B------:R-:W-:Y:S05]  /*7140*/  BRA `(.L_x_13275) ;  /* 0x0000000000c07947 */ /* 0x000fea0003800000 */
.L_x_13292:
        /* <DEDUP_REMOVED lines=26> */
.L_x_13274:
        /* <DEDUP_REMOVED lines=16> */
.L_x_13303:
[----:B------:R-:W-:Y:S05]  /*73f0*/  BRA `(.L_x_13275) ;  /* 0x0000000000147947 */ /* 0x000fea0003800000 */
.L_x_13302:
[----:B------:R-:W0:Y:S02]  /*7400*/  F2I.U64.F64.TRUNC R16, -R16 ;  /* 0x8000001000107311 */ /* 0x000e24000030d800 */
[----:B0-----:R0:W-:Y:S01]  /*7410*/  STG.E.64 desc[UR36][R8.64], R16 ;  /* 0x0000001008007986 */ /* 0x0011e2000c101b24 */
[----:B------:R-:W-:Y:S05]  /*7420*/  BRA `(.L_x_13275) ;  /* 0x0000000000087947 */ /* 0x000fea0003800000 */
.L_x_13301:
[----:B------:R-:W0:Y:S02]  /*7430*/  F2I.U32.F64.TRUNC R17, -R16 ;  /* 0x8000001000117311 */ /* 0x000e24000030d000 */
[----:B0-----:R0:W-:Y:S02]  /*7440*/  STG.E desc[UR36][R8.64], R17 ;  /* 0x0000001108007986 */ /* 0x0011e4000c101924 */
.L_x_13275:
[----:B------:R-:W-:-:S07]  /*7450*/  VIADD R23, R23, 0x80 ;  /* 0x0000008017177836 */ /* 0x000fce0000000000 */
.L_x_13235:
[----:B------:R-:W-:Y:S05]  /*7460*/  BSYNC B6 ;  /* 0x0000000000067941 */ /* 0x000fea0003800000 */
.L_x_13234:
        /* <DEDUP_REMOVED lines=20> */
[----:B0-----:R-:W-:Y:S01]  /*75b0*/  STG.E.U8 desc[UR36][R2.64], R25 ;  /* 0x0000001902007986 */ /* 0x001fe2000c101124 */
[----:B------:R-:W-:Y:S05]  /*75c0*/  EXIT ;  /* 0x000000000000794d */ /* 0x000fea0003800000 */
.L_x_13307:
[----:B-----5:R-:W0:Y:S02]  /*75d0*/  F2I.S64.F64.TRUNC R24, -R24 ;  /* 0x8000001800187311 */ /* 0x020e24000030d900 */
[----:B0-----:R-:W-:-:S05]  /*75e0*/  IMAD.MOV.U32 R5, RZ, RZ, R24 ;  /* 0x000000ffff057224 */ /* 0x001fca00078e0018 */
[----:B------:R-:W-:Y:S01]  /*75f0*/  STG.E.U8 desc[UR36][R2.64], R5 ;  /* 0x0000000502007986 */ /* 0x000fe2000c101124 */
[----:B------:R-:W-:Y:S05]  /*7600*/  EXIT ;  /* 0x000000000000794d */ /* 0x000fea0003800000 */
.L_x_13306:
[----:B------:R-:W-:-:S13]  /*7610*/  ISETP.NE.AND P0, PT, R0, 0x2, PT ;  /* 0x000000020000780c */ /* 0x000fda0003f05270 */
[----:B------:R-:W-:Y:S05]  /*7620*/  @!P0 BRA `(.L_x_13309) ;  /* 0x0000000000288947 */ /* 0x000fea0003800000 */
[----:B------:R-:W-:-:S13]  /*7630*/  ISETP.NE.AND P0, PT, R0, 0x3, PT ;  /* 0x000000030000780c */ /* 0x000fda0003f05270 */
[----:B------:R-:W-:Y:S05]  /*7640*/  @!P0 BRA `(.L_x_13310) ;  /* 0x0000000000148947 */ /* 0x000fea0003800000 */
[----:B------:R-:W-:-:S13]  /*7650*/  ISETP.NE.AND P0, PT, R0, 0x4, PT ;  /* 0x000000040000780c */ /* 0x000fda0003f05270 */
[----:B------:R-:W-:Y:S05]  /*7660*/  @P0 BRA `(.L_x_13308) ;  /* 0x0000000c00900947 */ /* 0x000fea0003800000 */
[----:B-----5:R-:W0:Y:S02]  /*7670*/  F2I.S64.F64.TRUNC R24, -R24 ;  /* 0x8000001800187311 */ /* 0x020e24000030d900 */
[----:B0-----:R-:W-:Y:S01]  /*7680*/  STG.E.64 desc[UR36][R2.64], R24 ;  /* 0x0000001802007986 */ /* 0x001fe2000c101b24 */
[----:B------:R-:W-:Y:S05]  /*7690*/  EXIT ;  /* 0x000000000000794d */ /* 0x000fea0003800000 */
.L_x_13310:
[----:B-----5:R-:W0:Y:S02]  /*76a0*/  F2I.F64.TRUNC R25, -R24 ;  /* 0x8000001800197311 */ /* 0x020e24000030d100 */
[----:B0-----:R-:W-:Y:S01]  /*76b0*/  STG.E desc[UR36][R2.64], R25 ;  /* 0x0000001902007986 */ /* 0x001fe2000c101924 */
[----:B------:R-:W-:Y:S05]  /*76c0*/  EXIT ;  /* 0x000000000000794d */ /* 0x000fea0003800000 */
.L_x_13309:
[----:B-----5:R-:W0:Y:S02]  /*76d0*/  F2I.F64.TRUNC R25, -R24 ;  /* 0x8000001800197311 */ /* 0x020e24000030d100 */
[----:B0-----:R-:W-:Y:S01]  /*76e0*/  STG.E.U16 desc[UR36][R2.64], R25 ;  /* 0x0000001902007986 */ /* 0x001fe2000c101524 */
[----:B------:R-:W-:Y:S05]  /*76f0*/  EXIT ;  /* 0x000000000000794d */ /* 0x000fea0003800000 */
.L_x_13305:
        /* <DEDUP_REMOVED lines=11> */
[----:B------:R-:W-:Y:S01]  /*77b0*/  STG.E desc[UR36][R2.64], R5 ;  /* 0x0000000502007986 */ /* 0x000fe2000c101924 */
[----:B------:R-:W-:Y:S05]  /*77c0*/  EXIT ;  /* 0x000000000000794d */ /* 0x000fea0003800000 */
.L_x_13312:
[----:B------:R-:W-:Y:S01]  /*77d0*/  UMOV UR4, 0xf0000000 ;  /* 0xf000000000047882 */ /* 0x000fe20000000000 */
[----:B------:R-:W-:Y:S01]  /*77e0*/  UMOV UR5, 0x380fffff ;  /* 0x380fffff00057882 */ /* 0x000fe20000000000 */
[----:B-----5:R-:W0:Y:S01]  /*77f0*/  F2F.F32.F64 R0, -R24 ;  /* 0x8000001800007310 */ /* 0x020e220000301000 */
[----:B------:R-:W-:-:S14]  /*7800*/  DSETP.GEU.AND P0, PT, |R24|, UR4, PT ;  /* 0x0000000418007e2a */ /* 0x000fdc000bf0e200 */
[----:B0-----:R-:W-:-:S05]  /*7810*/  @!P0 FMUL R0, R0, 1.175494350822287508e-38 ;  /* 0x0080000000008820 */ /* 0x001fca0000400000 */
[----:B------:R-:W-:-:S05]  /*7820*/  F2FP.F16.F32.PACK_AB R0, RZ, R0 ;  /* 0x00000000ff00723e */ /* 0x000fca00000000ff */
[----:B------:R-:W-:Y:S01]  /*7830*/  STG.E.U16 desc[UR36][R2.64], R0 ;  /* 0x0000000002007986 */ /* 0x000fe2000c101524 */
[----:B------:R-:W-:Y:S05]  /*7840*/  EXIT ;  /* 0x000000000000794d */ /* 0x000fea0003800000 */
.L_x_13311:
        /* <DEDUP_REMOVED lines=12> */
[----:B------:R-:W-:Y:S01]  /*7910*/  STG.E.64 desc[UR36][R2.64], R4 ;  /* 0x0000000402007986 */ /* 0x000fe2000c101b24 */
[----:B------:R-:W-:Y:S05]  /*7920*/  EXIT ;  /* 0x000000000000794d */ /* 0x000fea0003800000 */
.L_x_13314:
[----:B------:R-:W-:Y:S01]  /*7930*/  UMOV UR4, 0xf0000000 ;  /* 0xf000000000047882 */ /* 0x000fe20000000000 */
[----:B------:R-:W-:Y:S01]  /*7940*/  UMOV UR5, 0x380fffff ;  /* 0x380fffff00057882 */ /* 0x000fe20000000000 */
[----:B-----5:R-:W0:Y:S01]  /*7950*/  F2F.F32.F64 R0, -R24 ;  /* 0x8000001800007310 */ /* 0x020e220000301000 */
[----:B------:R-:W-:-:S14]  /*7960*/  DSETP.GEU.AND P0, PT, |R24|, UR4, PT ;  /* 0x0000000418007e2a */ /* 0x000fdc000bf0e200 */
[----:B0-----:R-:W-:-:S05]  /*7970*/  @!P0 FMUL R0, R0, 1.175494350822287508e-38 ;  /* 0x0080000000008820 */ /* 0x001fca0000400000 */
[----:B------:R-:W-:-:S04]  /*7980*/  F2FP.F16.F32.PACK_AB R5, RZ, R0 ;  /* 0x00000000ff05723e */ /* 0x000fc800000000ff */
[----:B------:R-:W-:-:S05]  /*7990*/  PRMT R5, R5, 0x5410, RZ ;  /* 0x0000541005057816 */ /* 0x000fca00000000ff */
[----:B------:R-:W-:Y:S01]  /*79a0*/  STG.E desc[UR36][R2.64], R5 ;  /* 0x0000000502007986 */ /* 0x000fe2000c101924 */
[----:B------:R-:W-:Y:S05]  /*79b0*/  EXIT ;  /* 0x000000000000794d */ /* 0x000fea0003800000 */
.L_x_13313:
[----:B-----5:R-:W-:-:S07]  /*79c0*/  DADD R24, -RZ, -R24 ;  /* 0x00000000ff187229 */ /* 0x020fce0000000918 */
[----:B------:R-:W-:Y:S01]  /*79d0*/  STG.E.64 desc[UR36][R2.64], R24 ;  /* 0x0000001802007986 */ /* 0x000fe2000c101b24 */
[----:B------:R-:W-:Y:S05]  /*79e0*/  EXIT ;  /* 0x000000000000794d */ /* 0x000fea0003800000 */
.L_x_13304:
        /* <DEDUP_REMOVED lines=10> */
[----:B------:R-:W-:Y:S01]  /*7a90*/  STG.E.U8 desc[UR36][R2.64], R5 ;  /* 0x0000000502007986 */ /* 0x000fe2000c101124 */
[----:B------:R-:W-:Y:S05]  /*7aa0*/  EXIT ;  /* 0x000000000000794d */ /* 0x000fea0003800000 */
.L_x_13317:
[----:B-----5:R-:W-:Y:S01]  /*7ab0*/  DADD R24, -RZ, -R24 ;  /* 0x00000000ff187229 */ /* 0x020fe20000000918 */
[----:B--2---:R-:W-:-:S06]  /*7ac0*/  CS2R R26, SRZ ;  /* 0x00000000001a7805 */ /* 0x004fcc000001ff00 */
[----:B------:R-:W-:Y:S01]  /*7ad0*/  STG.E.128 desc[UR36][R2.64], R24 ;  /* 0x0000001802007986 */ /* 0x000fe2000c101d24 */
[----:B------:R-:W-:Y:S05]  /*7ae0*/  EXIT ;  /* 0x000000000000794d */ /* 0x000fea0003800000 */
.L_x_13316:
        /* <DEDUP_REMOVED lines=25> */
.L_x_13321:
[----:B------:R-:W-:Y:S05]  /*7c80*/  BSYNC B0 ;  /* 0x0000000000007941 */ /* 0x000fea0003800000 */
.L_x_13320:
[----:B------:R-:W-:-:S05]  /*7c90*/  LOP3.LUT R5, R0, R5, RZ, 0xfc, !PT ;  /* 0x0000000500057212 */ /* 0x000fca00078efcff */
[----:B------:R-:W-:Y:S01]  /*7ca0*/  STG.E.U8 desc[UR36][R2.64], R5 ;  /* 0x0000000502007986 */ /* 0x000fe2000c101124 */
[----:B------:R-:W-:Y:S05]  /*7cb0*/  EXIT ;  /* 0x000000000000794d */ /* 0x000fea0003800000 */
.L_x_13319:
        /* <DEDUP_REMOVED lines=17> */
.L_x_13323:
[----:B------:R-:W-:Y:S01]  /*7dd0*/  IMAD.MOV.U32 R0, RZ, RZ, 0x7f ;  /* 0x0000007fff007424 */ /* 0x000fe200078e00ff */
[----:B------:R-:W-:-:S04]  /*7de0*/  ISETP.GT.U32.AND P0, PT, R4, 0x7f800000, PT ;  /* 0x7f8000000400780c */ /* 0x000fc80003f04070 */
[----:B------:R-:W-:-:S09]  /*7df0*/  SEL R0, R0, 0x7c, P0 ;  /* 0x0000007c00007807 */ /* 0x000fd20000000000 */
.L_x_13324:
[----:B------:R-:W-:Y:S05]  /*7e00*/  BSYNC B0 ;  /* 0x0000000000007941 */ /* 0x000fea0003800000 */
.L_x_13322:
[----:B------:R-:W-:-:S04]  /*7e10*/  LOP3.LUT R4, R5, 0x80000000, RZ, 0xc0, !PT ;  /* 0x8000000005047812 */ /* 0x000fc800078ec0ff */
[----:B------:R-:W-:-:S04]  /*7e20*/  SHF.R.U32.HI R5, RZ, 0x18, R4 ;  /* 0x00000018ff057819 */ /* 0x000fc80000011604 */
[----:B------:R-:W-:-:S05]  /*7e30*/  LOP3.LUT R5, R0, R5, RZ, 0xfc, !PT ;  /* 0x0000000500057212 */ /* 0x000fca00078efcff */
[----:B------:R-:W-:Y:S01]  /*7e40*/  STG.E.U8 desc[UR36][R2.64], R5 ;  /* 0x0000000502007986 */ /* 0x000fe2000c101124 */
[----:B------:R-:W-:Y:S05]  /*7e50*/  EXIT ;  /* 0x000000000000794d */ /* 0x000fea0003800000 */
.L_x_13318:
[----:B------:R-:W-:Y:S01]  /*7e60*/  UMOV UR4, 0xf0000000 ;  /* 0xf000000000047882 */ /* 0x000fe20000000000 */
[----:B------:R-:W-:Y:S01]  /*7e70*/  UMOV UR5, 0x380fffff ;  /* 0x380fffff00057882 */ /* 0x000fe20000000000 */
[----:B-----5:R-:W0:Y:S01]  /*7e80*/  F2F.F32.F64 R0, -R24 ;  /* 0x8000001800007310 */ /* 0x020e220000301000 */
[----:B------:R-:W-:-:S14]  /*7e90*/  DSETP.GEU.AND P0, PT, |R24|, UR4, PT ;  /* 0x0000000418007e2a */ /* 0x000fdc000bf0e200 */
[----:B0-----:R-:W-:-:S05]  /*7ea0*/  @!P0 FMUL R0, R0, 1.175494350822287508e-38 ;  /* 0x0080000000008820 */ /* 0x001fca0000400000 */
[----:B------:R-:W-:-:S05]  /*7eb0*/  F2FP.BF16.F32.PACK_AB R0, RZ, R0 ;  /* 0x00000000ff00723e */ /* 0x000fca00000010ff */
[----:B------:R-:W-:Y:S01]  /*7ec0*/  STG.E.U16 desc[UR36][R2.64], R0 ;  /* 0x0000000002007986 */ /* 0x000fe2000c101524 */
[----:B------:R-:W-:Y:S05]  /*7ed0*/  EXIT ;  /* 0x000000000000794d */ /* 0x000fea0003800000 */
.L_x_13315:
        /* <DEDUP_REMOVED lines=9> */
[----:B0-----:R-:W-:Y:S01]  /*7f70*/  STG.E.U16 desc[UR36][R2.64], R25 ;  /* 0x0000001902007986 */ /* 0x001fe2000c101524 */
[----:B------:R-:W-:Y:S05]  /*7f80*/  EXIT ;  /* 0x000000000000794d */ /* 0x000fea0003800000 */
.L_x_13327:
        /* <DEDUP_REMOVED lines=21> */
.L_x_13330:
[----:B------:R-:W-:-:S04]  /*80e0*/  LOP3.LUT R0, R7, 0x80000000, RZ, 0xc0, !PT ;  /* 0x8000000007007812 */ /* 0x000fc800078ec0ff */
[----:B------:R-:W-:-:S04]  /*80f0*/  SHF.R.U32.HI R5, RZ, 0x18, R0 ;  /* 0x00000018ff057819 */ /* 0x000fc80000011600 */
[----:B------:R-:W-:-:S04]  /*8100*/  LOP3.LUT R4, R4, R5, RZ, 0xfc, !PT ;  /* 0x0000000504047212 */ /* 0x000fc800078efcff */
[----:B------:R-:W-:-:S07]  /*8110*/  PRMT R0, R4, 0x7610, R0 ;  /* 0x0000761004007816 */ /* 0x000fce0000000000 */
.L_x_13329:
[----:B------:R-:W-:Y:S05]  /*8120*/  BSYNC B0 ;  /* 0x0000000000007941 */ /* 0x000fea0003800000 */
.L_x_13328:
[----:B------:R-:W-:Y:S01]  /*8130*/  STG.E.U8 desc[UR36][R2.64], R0 ;  /* 0x0000000002007986 */ /* 0x000fe2000c101124 */
[----:B------:R-:W-:Y:S05]  /*8140*/  EXIT ;  /* 0x000000000000794d */ /* 0x000fea0003800000 */
.L_x_13326:
        /* <DEDUP_REMOVED lines=21> */
.L_x_13333:
[----:B------:R-:W-:-:S04]  /*82a0*/  LOP3.LUT R0, R7, 0x80000000, RZ, 0xc0, !PT ;  /* 0x8000000007007812 */ /* 0x000fc800078ec0ff */
[----:B------:R-:W-:-:S04]  /*82b0*/  SHF.R.U32.HI R5, RZ, 0x18, R0 ;  /* 0x00000018ff057819 */ /* 0x000fc80000011600 */
[----:B------:R-:W-:-:S04]  /*82c0*/  LOP3.LUT R4, R4, R5, RZ, 0xfc, !PT ;  /* 0x0000000504047212 */ /* 0x000fc800078efcff */
[----:B------:R-:W-:-:S07]  /*82d0*/  PRMT R0, R4, 0x7610, R0 ;  /* 0x0000761004007816 */ /* 0x000fce0000000000 */
.L_x_13332:
[----:B------:R-:W-:Y:S05]  /*82e0*/  BSYNC B0 ;  /* 0x0000000000007941 */ /* 0x000fea0003800000 */
.L_x_13331:
[----:B------:R-:W-:Y:S01]  /*82f0*/  STG.E.U8 desc[UR36][R2.64], R0 ;  /* 0x0000000002007986 */ /* 0x000fe2000c101124 */
[----:B------:R-:W-:Y:S05]  /*8300*/  EXIT ;  /* 0x000000000000794d */ /* 0x000fea0003800000 */
.L_x_13325:
        /* <DEDUP_REMOVED lines=26> */
.L_x_13308:
        /* <DEDUP_REMOVED lines=15> */
[----:B-1--45:R-:W-:Y:S05]  /*85a0*/  CALL.ABS.NOINC R2 ;  /* 0x0000000002007343 */ /* 0x032fea0003c00000 */
.L_x_13336:
[----:B------:R-:W-:Y:S05]  /*85b0*/  EXIT ;  /* 0x000000000000794d */ /* 0x000fea0003800000 */
.L_x_13335:
[----:B-----5:R-:W0:Y:S02]  /*85c0*/  F2I.U64.F64.TRUNC R24, -R24 ;  /* 0x8000001800187311 */ /* 0x020e24000030d800 */
[----:B0-----:R-:W-:Y:S01]  /*85d0*/  STG.E.64 desc[UR36][R2.64], R24 ;  /* 0x0000001802007986 */ /* 0x001fe2000c101b24 */
[----:B------:R-:W-:Y:S05]  /*85e0*/  EXIT ;  /* 0x000000000000794d */ /* 0x000fea0003800000 */
.L_x_13334:
[----:B-----5:R-:W0:Y:S02]  /*85f0*/  F2I.U32.F64.TRUNC R25, -R24 ;  /* 0x8000001800197311 */ /* 0x020e24000030d000 */
[----:B0-----:R-:W-:Y:S01]  /*8600*/  STG.E desc[UR36][R2.64], R25 ;  /* 0x0000001902007986 */ /* 0x001fe2000c101924 */
[----:B------:R-:W-:Y:S05]  /*8610*/  EXIT ;  /* 0x000000000000794d */ /* 0x000fea0003800000 */
.L_x_13337:
        /* <DEDUP_REMOVED lines=14> */
.L_x_23583:


//--------------------- .text._ZN2at6native18elementwise_kernelILi128ELi2EZNS0_22gpu_kernel_impl_nocastIZZZNS0_15neg_kernel_cudaERNS_18TensorIteratorBaseEENKUlvE0_clEvENKUlvE4_clEvEUldE_EEvS4_RKT_EUliE_EEviT1_ --------------------------
	.section	.text._ZN2at6native18elementwise_kernelILi128ELi2EZNS0_22gpu_kernel_impl_nocastIZZZNS0_15neg_kernel_cudaERNS_18TensorIteratorBaseEENKUlvE0_clEvENKUlvE4_clEvEUldE_EEvS4_RKT_EUliE_EEviT1_,"ax",@progbits
	.align	128
        .global         _ZN2at6native18elementwise_kernelILi128ELi2EZNS0_22gpu_kernel_impl_nocastIZZZNS0_15neg_kernel_cudaERNS_18TensorIteratorBaseEENKUlvE0_clEvENKUlvE4_clEvEUldE_EEvS4_RKT_EUliE_EEviT1_
        .type           _ZN2at6native18elementwise_kernelILi128ELi2EZNS0_22gpu_kernel_impl_nocastIZZZNS0_15neg_kernel_cudaERNS_18TensorIteratorBaseEENKUlvE0_clEvENKUlvE4_clEvEUldE_EEvS4_RKT_EUliE_EEviT1_,@function
        .size           _ZN2at6native18elementwise_kernelILi128ELi2EZNS0_22gpu_kernel_impl_nocastIZZZNS0_15neg_kernel_cudaERNS_18TensorIteratorBaseEENKUlvE0_clEvENKUlvE4_clEvEUldE_EEvS4_RKT_EUliE_EEviT1_,(.L_x_23584 - _ZN2at6native18elementwise_kernelILi128ELi2EZNS0_22gpu_kernel_impl_nocastIZZZNS0_15neg_kernel_cudaERNS_18TensorIteratorBaseEENKUlvE0_clEvENKUlvE4_clEvEUldE_EEvS4_RKT_EUliE_EEviT1_)
        .other          _ZN2at6native18elementwise_kernelILi128ELi2EZNS0_22gpu_kernel_impl_nocastIZZZNS0_15neg_kernel_cudaERNS_18TensorIteratorBaseEENKUlvE0_clEvENKUlvE4_clEvEUldE_EEvS4_RKT_EUliE_EEviT1_,@"STO_CUDA_ENTRY STV_DEFAULT"
_ZN2at6native18elementwise_kernelILi128ELi2EZNS0_22gpu_kernel_impl_nocastIZZZNS0_15neg_kernel_cudaERNS_18TensorIteratorBaseEENKUlvE0_clEvENKUlvE4_clEvEUldE_EEvS4_RKT_EUliE_EEviT1_:
.text._ZN2at6native18elementwise_kernelILi128ELi2EZNS0_22gpu_kernel_impl_nocastIZZZNS0_15neg_kernel_cudaERNS_18TensorIteratorBaseEENKUlvE0_clEvENKUlvE4_clEvEUldE_EEvS4_RKT_EUliE_EEviT1_:
        /* <DEDUP_REMOVED lines=312> */
.L_x_13340:
[----:B------:R-:W-:Y:S02]  /*1380*/  ULDC.64 UR8, c[0x0][0x418] ;  /* 0x0001060000087ab9 */ /* 0x000fe40000000a00 */
[----:B------:R-:W-:-:S04]  /*1390*/  IADD3 R4, P0, R2, UR8, RZ ;  /* 0x0000000802047c10 */ /* 0x000fc8000ff1e0ff */
[----:B------:R-:W-:Y:S01]  /*13a0*/  IADD3.X R5, RZ, UR9, RZ, P0, !PT ;  /* 0x00000009ff057c10 */ /* 0x000fe200087fe4ff */
[----:B------:R-:W-:-:S05]  /*13b0*/  ULDC.64 UR8, c[0x0][0x410] ;  /* 0x0001040000087ab9 */ /* 0x000fca0000000a00 */
[----:B------:R-:W2:Y:S01]  /*13c0*/  LDG.E.64 R4, desc[UR4][R4.64] ;  /* 0x0000000404047981 */ /* 0x000ea2000c1e1b00 */
[----:B------:R-:W-:Y:S01]  /*13d0*/  IADD3 R2, P0, R3, UR8, RZ ;  /* 0x0000000803027c10 */ /* 0x000fe2000ff1e0ff */
[----:B------:R-:W-:-:S03]  /*13e0*/  VIADD R9, R0, 0x80 ;  /* 0x0000008000097836 */ /* 0x000fc60000000000 */
[----:B------:R-:W-:Y:S01]  /*13f0*/  IADD3.X R3, RZ, UR9, RZ, P0, !PT ;  /* 0x00000009ff037c10 */ /* 0x000fe200087fe4ff */
[----:B--2---:R-:W-:-:S07]  /*1400*/  DADD R6, -RZ, -R4 ;  /* 0x00000000ff067229 */ /* 0x004fce0000000904 */
[----:B------:R0:W-:Y:S04]  /*1410*/  STG.E.64 desc[UR4][R2.64], R6 ;  /* 0x0000000602007986 */ /* 0x0001e8000c101b04 */
.L_x_13339:
[----:B------:R-:W-:Y:S05]  /*1420*/  BSYNC B0 ;  /* 0x0000000000007941 */ /* 0x000fea0003800000 */
.L_x_13338:
[----:B------:R-:W-:-:S13]  /*1430*/  ISETP.GE.AND P0, PT, R9, UR6, PT ;  /* 0x0000000609007c0c */ /* 0x000fda000bf06270 */
[----:B------:R-:W-:Y:S05]  /*1440*/  @P0 EXIT ;  /* 0x000000000000094d */ /* 0x000fea0003800000 */
[----:B------:R-:W1:Y:S01]  /*1450*/  LDC R8, c[0x0][0x218] ;  /* 0x00008600ff087b82 */ /* 0x000e620000000800 */
[----:B0-----:R-:W-:Y:S01]  /*1460*/  HFMA2.MMA R3, -RZ, RZ, 0, 0 ;  /* 0x00000000ff037435 */ /* 0x001fe200000001ff */
[----:B------:R-:W-:Y:S02]  /*1470*/  MOV R0, RZ ;  /* 0x000000ff00007202 */ /* 0x000fe40000000f00 */
        /* <DEDUP_REMOVED lines=300> */
.L_x_13341:
[----:B------:R-:W-:Y:S02]  /*2740*/  ULDC.64 UR6, c[0x0][0x418] ;  /* 0x0001060000067ab9 */ /* 0x000fe40000000a00 */
[----:B------:R-:W-:-:S04]  /*2750*/  IADD3 R4, P0, R0, UR6, RZ ;  /* 0x0000000600047c10 */ /* 0x000fc8000ff1e0ff */
[----:B------:R-:W-:Y:S01]  /*2760*/  IADD3.X R5, RZ, UR7, RZ, P0, !PT ;  /* 0x00000007ff057c10 */ /* 0x000fe200087fe4ff */
[----:B------:R-:W-:-:S05]  /*2770*/  ULDC.64 UR6, c[0x0][0x410] ;  /* 0x0001040000067ab9 */ /* 0x000fca0000000a00 */
[----:B------:R-:W2:Y:S01]  /*2780*/  LDG.E.64 R4, desc[UR4][R4.64] ;  /* 0x0000000404047981 */ /* 0x000ea2000c1e1b00 */
[----:B------:R-:W-:-:S04]  /*2790*/  IADD3 R2, P0, R3, UR6, RZ ;  /* 0x0000000603027c10 */ /* 0x000fc8000ff1e0ff */
[----:B------:R-:W-:Y:S01]  /*27a0*/  IADD3.X R3, RZ, UR7, RZ, P0, !PT ;  /* 0x00000007ff037c10 */ /* 0x000fe200087fe4ff */
[----:B--2---:R-:W-:-:S07]  /*27b0*/  DADD R6, -RZ, -R4 ;  /* 0x00000000ff067229 */ /* 0x004fce0000000904 */
[----:B------:R-:W-:Y:S01]  /*27c0*/  STG.E.64 desc[UR4][R2.64], R6 ;  /* 0x0000000602007986 */ /* 0x000fe2000c101b04 */
[----:B------:R-:W-:Y:S05]  /*27d0*/  EXIT ;  /* 0x000000000000794d */ /* 0x000fea0003800000 */
.L_x_13342:
        /* <DEDUP_REMOVED lines=10> */
.L_x_23584:


//--------------------- .text._ZN2at6native27unrolled_elementwise_kernelIZZZNS0_15neg_kernel_cudaERNS_18TensorIteratorBaseEENKUlvE0_clEvENKUlvE4_clEvEUldE_St5arrayIPcLm2EELi4E23TrivialOffsetCalculatorILi1EjESB_NS0_6memory15LoadWithoutCastENSC_16StoreWithoutCastEEEviT_T0_T2_T3_T4_T5_ --------------------------
	.section	.text._ZN2at6native27unrolled_elementwise_kernelIZZZNS0_15neg_kernel_cudaERNS_18TensorIteratorBaseEENKUlvE0_clEvENKUlvE4_clEvEUldE_St5arrayIPcLm2EELi4E23TrivialOffsetCalculatorILi1EjESB_NS0_6memory15LoadWithoutCastENSC_16StoreWithoutCastEEEviT_T0_T2_T3_T4_T5_,"ax",@progbits
	.align	128
        .global         _ZN2at6native27unrolled_elementwise_kernelIZZZNS0_15neg_kernel_cudaERNS_18TensorIteratorBaseEENKUlvE0_clEvENKUlvE4_clEvEUldE_St5arrayIPcLm2EELi4E23TrivialOffsetCalculatorILi1EjESB_NS0_6memory15LoadWithoutCastENSC_16StoreWithoutCastEEEviT_T0_T2_T3_T4_T5_
        .type           _ZN2at6native27unrolled_elementwise_kernelIZZZNS0_15neg_kernel_cudaERNS_18TensorIteratorBaseEENKUlvE0_clEvENKUlvE4_clEvEUldE_St5arrayIPcLm2EELi4E23TrivialOffsetCalculatorILi1EjESB_NS0_6memory15LoadWithoutCastENSC_16StoreWithoutCastEEEviT_T0_T2_T3_T4_T5_,@function
        .size           _ZN2at6native27unrolled_elementwise_kernelIZZZNS0_15neg_kernel_cudaERNS_18TensorIteratorBaseEENKUlvE0_clEvENKUlvE4_clEvEUldE_St5arrayIPcLm2EELi4E23TrivialOffsetCalculatorILi1EjESB_NS0_6memory15LoadWithoutCastENSC_16StoreWithoutCastEEEviT_T0_T2_T3_T4_T5_,(.L_x_23585 - _ZN2at6native27unrolled_elementwise_kernelIZZZNS0_15neg_kernel_cudaERNS_18TensorIteratorBaseEENKUlvE0_clEvENKUlvE4_clEvEUldE_St5arrayIPcLm2EELi4E23TrivialOffsetCalculatorILi1EjESB_NS0_6memory15LoadWithoutCastENSC_16StoreWithoutCastEEEviT_T0_T2_T3_T4_T5_)
        .other          _ZN2at6native27unrolled_elementwise_kernelIZZZNS0_15neg_kernel_cudaERNS_18TensorIteratorBaseEENKUlvE0_clEvENKUlvE4_clEvEUldE_St5arrayIPcLm2EELi4E23TrivialOffsetCalculatorILi1EjESB_NS0_6memory15LoadWithoutCastENSC_16StoreWithoutCastEEEviT_T0_T2_T3_T4_T5_,@"STO_CUDA_ENTRY STV_DEFAULT"
_ZN2at6native27unrolled_elementwise_kernelIZZZNS0_15neg_kernel_cudaERNS_18TensorIteratorBaseEENKUlvE0_clEvENKUlvE4_clEvEUldE_St5arrayIPcLm2EELi4E23TrivialOffsetCalculatorILi1EjESB_NS0_6memory15LoadWithoutCastENSC_16StoreWithoutCastEEEviT_T0_T2_T3_T4_T5_:
.text._ZN2at6native27unrolled_elementwise_kernelIZZZNS0_15neg_kernel_cudaERNS_18TensorIteratorBaseEENKUlvE0_clEvENKUlvE4_clEvEUldE_St5arrayIPcLm2EELi4E23TrivialOffsetCalculatorILi1EjESB_NS0_6memory15LoadWithoutCastENSC_16StoreWithoutCastEEEviT_T0_T2_T3_T4_T5_:
        /* <DEDUP_REMOVED lines=9> */
[----:B------:R-:W0:Y:S01]  /*0090*/  @!P0 LDC.64 R8, c[0x0][0x220] ;  /* 0x00008800ff088b82 */ /* 0x000e220000000a00 */
[----:B------:R-:W-:Y:S01]  /*00a0*/  @!P0 IMAD R11, R0, 0x200, R5 ;  /* 0x00000200000b8824 */ /* 0x000fe200078e0205 */
[----:B------:R-:W-:-:S04]  /*00b0*/  @!P0 IADD3 R3, R5, 0x80, RZ ;  /* 0x0000008005038810 */ /* 0x000fc80007ffe0ff */
[----:B------:R-:W-:-:S13]  /*00c0*/  ISETP.GE.AND P1, PT, R3, R4, PT ;  /* 0x000000040300720c */ /* 0x000fda0003f26270 */
[----:B------:R-:W-:Y:S01]  /*00d0*/  @!P1 IMAD R17, R0, 0x200, R3 ;  /* 0x0000020000119824 */ /* 0x000fe200078e0203 */
[----:B------:R-:W-:Y:S01]  /*00e0*/  @!P1 IADD3 R3, R3, 0x80, RZ ;  /* 0x0000008003039810 */ /* 0x000fe20007ffe0ff */
[----:B------:R-:W1:Y:S01]  /*00f0*/  @!P1 LDC.64 R12, c[0x0][0x220] ;  /* 0x00008800ff0c9b82 */ /* 0x000e620000000a00 */
[----:B0-----:R-:W-:Y:S02]  /*0100*/  @!P0 IMAD.WIDE.U32 R8, R11, 0x8, R8 ;  /* 0x000000080b088825 */ /* 0x001fe400078e0008 */
[----:B------:R-:W-:-:S03]  /*0110*/  ISETP.GE.AND P3, PT, R3, R4, PT ;  /* 0x000000040300720c */ /* 0x000fc60003f66270 */
[----:B------:R0:W2:Y:S10]  /*0120*/  @!P0 LDG.E.64 R6, desc[UR4][R8.64] ;  /* 0x0000000408068981 */ /* 0x0000b4000c1e1b00 */
[----:B------:R-:W-:Y:S01]  /*0130*/  @!P3 LEA R19, R0, R3, 0x9 ;  /* 0x000000030013b211 */ /* 0x000fe200078e48ff */
[----:B------:R-:W-:-:S05]  /*0140*/  @!P3 VIADD R3, R3, 0x80 ;  /* 0x000000800303b836 */ /* 0x000fca0000000000 */
[----:B------:R-:W-:-:S13]  /*0150*/  ISETP.GE.AND P2, PT, R3, R4, PT ;  /* 0x000000040300720c */ /* 0x000fda0003f46270 */
[----:B------:R-:W3:Y:S01]  /*0160*/  @!P2 LDC.64 R14, c[0x0][0x220] ;  /* 0x00008800ff0eab82 */ /* 0x000ee20000000a00 */
[----:B------:R-:W-:Y:S01]  /*0170*/  @!P2 LEA R11, R0, R3, 0x9 ;  /* 0x00000003000ba211 */ /* 0x000fe200078e48ff */
[----:B-1----:R-:W-:Y:S01]  /*0180*/  @!P1 IMAD.WIDE.U32 R12, R17, 0x8, R12 ;  /* 0x00000008110c9825 */ /* 0x002fe200078e000c */
[----:B------:R-:W-:-:S05]  /*0190*/  CS2R R2, SRZ ;  /* 0x0000000000027805 */ /* 0x000fca000001ff00 */
[----:B------:R-:W1:Y:S01]  /*01a0*/  @!P0 LDC.64 R16, c[0x0][0x218] ;  /* 0x00008600ff108b82 */ /* 0x000e620000000a00 */
[----:B---3--:R-:W-:-:S07]  /*01b0*/  @!P2 IMAD.WIDE.U32 R14, R11, 0x8, R14 ;  /* 0x000000080b0ea825 */ /* 0x008fce00078e000e */
[----:B------:R-:W3:Y:S01]  /*01c0*/  @!P3 LDC.64 R10, c[0x0][0x220] ;  /* 0x00008800ff0abb82 */ /* 0x000ee20000000a00 */
[----:B------:R-:W-:Y:S01]  /*01d0*/  @!P0 IMAD R21, R0, 0x200, R5 ;  /* 0x0000020000158824 */ /* 0x000fe200078e0205 */
[----:B------:R2:W5:Y:S01]  /*01e0*/  @!P2 LDG.E.64 R2, desc[UR4][R14.64] ;  /* 0x000000040e02a981 */ /* 0x000562000c1e1b00 */
[----:B0-----:R-:W-:Y:S02]  /*01f0*/  CS2R R8, SRZ ;  /* 0x0000000000087805 */ /* 0x001fe4000001ff00 */
[----:B------:R-:W-:Y:S01]  /*0200*/  @!P0 IADD3 R5, R5, 0x80, RZ ;  /* 0x0000008005058810 */ /* 0x000fe20007ffe0ff */
[----:B---3--:R-:W-:Y:S01]  /*0210*/  @!P3 IMAD.WIDE.U32 R18, R19, 0x8, R10 ;  /* 0x000000081312b825 */ /* 0x008fe200078e000a */
[----:B------:R-:W-:-:S04]  /*0220*/  CS2R R10, SRZ ;  /* 0x00000000000a7805 */ /* 0x000fc8000001ff00 */
[----:B------:R0:W5:Y:S04]  /*0230*/  @!P3 LDG.E.64 R8, desc[UR4][R18.64] ;  /* 0x000000041208b981 */ /* 0x000168000c1e1b00 */
[----:B------:R0:W5:Y:S01]  /*0240*/  @!P1 LDG.E.64 R10, desc[UR4][R12.64] ;  /* 0x000000040c0a9981 */ /* 0x000162000c1e1b00 */
[----:B------:R-:W-:Y:S01]  /*0250*/  ISETP.GE.AND P1, PT, R5, R4, PT ;  /* 0x000000040500720c */ /* 0x000fe20003f26270 */
[----:B------:R-:W-:Y:S01]  /*0260*/  BSSY B0, `(.L_x_13343) ;  /* 0x0000011000007945 */ /* 0x000fe20003800000 */
[----:B--2---:R-:W-:Y:S01]  /*0270*/  @!P0 DADD R14, -RZ, -R6 ;  /* 0x00000000ff0e8229 */ /* 0x004fe20000000906 */
[----:B-1----:R-:W-:-:S06]  /*0280*/  @!P0 IMAD.WIDE.U32 R6, R21, 0x8, R16 ;  /* 0x0000000815068825 */ /* 0x002fcc00078e0010 */
[----:B------:R0:W-:Y:S04]  /*0290*/  @!P0 STG.E.64 desc[UR4][R6.64], R14 ;  /* 0x0000000e06008986 */ /* 0x0001e8000c101b04 */
[----:B------:R-:W-:Y:S05]  /*02a0*/  @P1 BRA `(.L_x_13344) ;  /* 0x0000000000301947 */ /* 0x000fea0003800000 */
[----:B0-----:R-:W0:Y:S01]  /*02b0*/  LDC.64 R6, c[0x0][0x218] ;  /* 0x00008600ff067b82 */ /* 0x001e220000000a00 */
[----:B------:R-:W-:Y:S01]  /*02c0*/  IMAD R13, R0, 0x200, R5 ;  /* 0x00000200000d7824 */ /* 0x000fe200078e0205 */
[----:B------:R-:W-:Y:S01]  /*02d0*/  IADD3 R5, R5, 0x80, RZ ;  /* 0x0000008005057810 */ /* 0x000fe20007ffe0ff */
[----:B-----5:R-:W-:-:S03]  /*02e0*/  DADD R10, -RZ, -R10 ;  /* 0x00000000ff0a7229 */ /* 0x020fc6000000090a */
[----:B------:R-:W-:-:S13]  /*02f0*/  ISETP.GE.AND P0, PT, R5, R4, PT ;  /* 0x000000040500720c */ /* 0x000fda0003f06270 */
[----:B------:R-:W-:Y:S01]  /*0300*/  @!P0 IMAD R15, R0, 0x200, R5 ;  /* 0x00000200000f8824 */ /* 0x000fe200078e0205 */
[----:B------:R-:W-:Y:S01]  /*0310*/  @!P0 DADD R8, -RZ, -R8 ;  /* 0x00000000ff088229 */ /* 0x000fe20000000908 */
[----:B------:R-:W-:Y:S01]  /*0320*/  @!P0 IADD3 R5, R5, 0x80, RZ ;  /* 0x0000008005058810 */ /* 0x000fe20007ffe0ff */
[----:B0-----:R-:W-:-:S04]  /*0330*/  IMAD.WIDE.U32 R12, R13, 0x8, R6 ;  /* 0x000000080d0c7825 */ /* 0x001fc800078e0006 */
[----:B------:R-:W-:Y:S01]  /*0340*/  @!P0 IMAD.WIDE.U32 R6, R15, 0x8, R6 ;  /* 0x000000080f068825 */ /* 0x000fe200078e0006 */
[----:B------:R1:W-:Y:S04]  /*0350*/  STG.E.64 desc[UR4][R12.64], R10 ;  /* 0x0000000a0c007986 */ /* 0x0003e8000c101b04 */
[----:B------:R1:W-:Y:S02]  /*0360*/  @!P0 STG.E.64 desc[UR4][R6.64], R8 ;  /* 0x0000000806008986 */ /* 0x0003e4000c101b04 */
.L_x_13344:
[----:B------:R-:W-:Y:S05]  /*0370*/  BSYNC B0 ;  /* 0x0000000000007941 */ /* 0x000fea0003800000 */
.L_x_13343:
[----:B------:R-:W-:-:S13]  /*0380*/  ISETP.GE.AND P0, PT, R5, R4, PT ;  /* 0x000000040500720c */ /* 0x000fda0003f06270 */
[----:B------:R-:W-:Y:S05]  /*0390*/  @P0 EXIT ;  /* 0x000000000000094d */ /* 0x000fea0003800000 */
[----:B01----:R-:W0:Y:S01]  /*03a0*/  LDC.64 R6, c[0x0][0x218] ;  /* 0x00008600ff067b82 */ /* 0x003e220000000a00 */
[----:B-----5:R-:W-:Y:S01]  /*03b0*/  IMAD R9, R0, 0x200, R5 ;  /* 0x0000020000097824 */ /* 0x020fe200078e0205 */
[----:B------:R-:W-:-:S03]  /*03c0*/  DADD R4, -RZ, -R2 ;  /* 0x00000000ff047229 */ /* 0x000fc60000000902 */
[----:B0-----:R-:W-:-:S05]  /*03d0*/  IMAD.WIDE.U32 R2, R9, 0x8, R6 ;  /* 0x0000000809027825 */ /* 0x001fca00078e0006 */
[----:B------:R-:W-:Y:S01]  /*03e0*/  STG.E.64 desc[UR4][R2.64], R4 ;  /* 0x0000000402007986 */ /* 0x000fe2000c101b04 */
[----:B------:R-:W-:Y:S05]  /*03f0*/  EXIT ;  /* 0x000000000000794d */ /* 0x000fea0003800000 */
.L_x_13345:
        /* <DEDUP_REMOVED lines=16> */
.L_x_23585:


//--------------------- .text._ZN2at6native29vectorized_elementwise_kernelILi2EZZZNS0_15neg_kernel_cudaERNS_18TensorIteratorBaseEENKUlvE0_clEvENKUlvE4_clEvEUldE_St5arrayIPcLm2EEEEviT0_T1_ --------------------------
	.section	.text._ZN2at6native29vectorized_elementwise_kernelILi2EZZZNS0_15neg_kernel_cudaERNS_18TensorIteratorBaseEENKUlvE0_clEvENKUlvE4_clEvEUldE_St5arrayIPcLm2EEEEviT0_T1_,"ax",@progbits
	.align	128
        .global         _ZN2at6native29vectorized_elementwise_kernelILi2EZZZNS0_15neg_kernel_cudaERNS_18TensorIteratorBaseEENKUlvE0_clEvENKUlvE4_clEvEUldE_St5arrayIPcLm2EEEEviT0_T1_
        .type           _ZN2at6native29vectorized_elementwise_kernelILi2EZZZNS0_15neg_kernel_cudaERNS_18TensorIteratorBaseEENKUlvE0_clEvENKUlvE4_clEvEUldE_St5arrayIPcLm2EEEEviT0_T1_,@function
        .size           _ZN2at6native29vectorized_elementwise_kernelILi2EZZZNS0_15neg_kernel_cudaERNS_18TensorIteratorBaseEENKUlvE0_clEvENKUlvE4_clEvEUldE_St5arrayIPcLm2EEEEviT0_T1_,(.L_x_23586 - _ZN2at6native29vectorized_elementwise_kernelILi2EZZZNS0_15neg_kernel_cudaERNS_18TensorIteratorBaseEENKUlvE0_clEvENKUlvE4_clEvEUldE_St5arrayIPcLm2EEEEviT0_T1_)
        .other          _ZN2at6native29vectorized_elementwise_kernelILi2EZZZNS0_15neg_kernel_cudaERNS_18TensorIteratorBaseEENKUlvE0_clEvENKUlvE4_clEvEUldE_St5arrayIPcLm2EEEEviT0_T1_,@"STO_CUDA_ENTRY STV_DEFAULT"
_ZN2at6native29vectorized_elementwise_kernelILi2EZZZNS0_15neg_kernel_cudaERNS_18TensorIteratorBaseEENKUlvE0_clEvENKUlvE4_clEvEUldE_St5arrayIPcLm2EEEEviT0_T1_:
.text._ZN2at6native29vectorized_elementwise_kernelILi2EZZZNS0_15neg_kernel_cudaERNS_18TensorIteratorBaseEENKUlvE0_clEvENKUlvE4_clEvEUldE_St5arrayIPcLm2EEEEviT0_T1_:
        /* <DEDUP_REMOVED lines=16> */
[----:B------:R-:W5:Y:S01]  /*0100*/  LDG.E.128 R8, desc[UR4][R22.64+0x1800] ;  /* 0x0018000416087981 */ /* 0x000f62000c1e1d00 */
[----:B--2---:R-:W-:-:S04]  /*0110*/  IMAD.WIDE.U32 R20, R0, 0x8, R20 ;  /* 0x0000000800147825 */ /* 0x004fc800078e0014 */
[----:B------:R-:W-:Y:S01]  /*0120*/  IMAD.WIDE R20, R2, 0x10, R20 ;  /* 0x0000001002147825 */ /* 0x000fe200078e0214 */
[----:B---3--:R-:W-:Y:S02]  /*0130*/  DADD R12, -RZ, -R12 ;  /* 0x00000000ff0c7229 */ /* 0x008fe4000000090c */
[----:B------:R-:W-:Y:S02]  /*0140*/  DADD R14, -RZ, -R14 ;  /* 0x00000000ff0e7229 */ /* 0x000fe4000000090e */
[----:B----4-:R-:W-:Y:S02]  /*0150*/  DADD R16, -RZ, -R16 ;  /* 0x00000000ff107229 */ /* 0x010fe40000000910 */
[----:B------:R-:W-:Y:S02]  /*0160*/  DADD R18, -RZ, -R18 ;  /* 0x00000000ff127229 */ /* 0x000fe40000000912 */
[----:B-----5:R-:W-:Y:S01]  /*0170*/  DADD R4, -RZ, -R4 ;  /* 0x00000000ff047229 */ /* 0x020fe20000000904 */
[----:B------:R-:W-:Y:S01]  /*0180*/  STG.E.128 desc[UR4][R20.64], R12 ;  /* 0x0000000c14007986 */ /* 0x000fe2000c101d04 */
[----:B------:R-:W-:-:S02]  /*0190*/  DADD R6, -RZ, -R6 ;  /* 0x00000000ff067229 */ /* 0x000fc40000000906 */
[----:B------:R-:W-:Y:S01]  /*01a0*/  DADD R8, -RZ, -R8 ;  /* 0x00000000ff087229 */ /* 0x000fe20000000908 */
[----:B------:R-:W-:Y:S01]  /*01b0*/  STG.E.128 desc[UR4][R20.64+0x800], R16 ;  /* 0x0008001014007986 */ /* 0x000fe2000c101d04 */
[----:B------:R-:W-:-:S03]  /*01c0*/  DADD R10, -RZ, -R10 ;  /* 0x00000000ff0a7229 */ /* 0x000fc6000000090a */
[----:B------:R-:W-:Y:S04]  /*01d0*/  STG.E.128 desc[UR4][R20.64+0x1000], R4 ;  /* 0x0010000414007986 */ /* 0x000fe8000c101d04 */
[----:B------:R-:W-:Y:S01]  /*01e0*/  STG.E.128 desc[UR4][R20.64+0x1800], R8 ;  /* 0x0018000814007986 */ /* 0x000fe2000c101d04 */
[----:B------:R-:W-:Y:S05]  /*01f0*/  EXIT ;  /* 0x000000000000794d */ /* 0x000fea0003800000 */
.L_x_13346:
[----:B------:R-:W0:Y:S01]  /*0200*/  S2R R23, SR_TID.X ;  /* 0x0000000000177919 */ /* 0x000e220000002100 */
[----:B------:R-:W-:Y:S02]  /*0210*/  CS2R R8, SRZ ;  /* 0x0000000000087805 */ /* 0x000fe4000001ff00 */
[----:B0-----:R-:W-:Y:S01]  /*0220*/  ISETP.GE.AND P0, PT, R23, R22, PT ;  /* 0x000000161700720c */ /* 0x001fe20003f06270 */
[----:B------:R-:W-:-:S12]  /*0230*/  IMAD.MOV.U32 R29, RZ, RZ, R23 ;  /* 0x000000ffff1d7224 */ /* 0x000fd800078e0017 */
[----:B------:R-:W-:Y:S01]  /*0240*/  @!P0 IADD3 R29, R23, 0x80, RZ ;  /* 0x00000080171d8810 */ /* 0x000fe20007ffe0ff */
[----:B------:R-:W0:Y:S03]  /*0250*/  @!P0 LDC.64 R16, c[0x0][0x220] ;  /* 0x00008800ff108b82 */ /* 0x000e260000000a00 */
        /* <DEDUP_REMOVED lines=9> */
[----:B------:R-:W-:Y:S02]  /*02f0*/  ISETP.GE.AND P4, PT, R29, R22, PT ;  /* 0x000000161d00720c */ /* 0x000fe40003f86270 */
[C---:B------:R-:W-:Y:S01]  /*0300*/  @!P0 IADD3 R5, R0.reuse, R23, RZ ;  /* 0x0000001700058210 */ /* 0x040fe20007ffe0ff */
[----:B------:R1:W5:Y:S10]  /*0310*/  @!P6 LDG.E.64 R8, desc[UR4][R10.64] ;  /* 0x000000040a08e981 */ /* 0x000374000c1e1b00 */
[----:B------:R-:W3:Y:S01]  /*0320*/  @!P4 LDC.64 R2, c[0x0][0x220] ;  /* 0x00008800ff02cb82 */ /* 0x000ee20000000a00 */
[----:B------:R-:W-:Y:S01]  /*0330*/  @!P4 IADD3 R13, R0, R29, RZ ;  /* 0x0000001d000dc210 */ /* 0x000fe20007ffe0ff */
[----:B0-----:R-:W-:-:S04]  /*0340*/  @!P0 IMAD.WIDE.U32 R16, R5, 0x8, R16 ;  /* 0x0000000805108825 */ /* 0x001fc800078e0010 */
[----:B------:R-:W-:-:S05]  /*0350*/  @!P4 VIADD R29, R29, 0x80 ;  /* 0x000000801d1dc836 */ /* 0x000fca0000000000 */
[----:B------:R-:W-:Y:S01]  /*0360*/  ISETP.GE.AND P3, PT, R29, R22, PT ;  /* 0x000000161d00720c */ /* 0x000fe20003f66270 */
[----:B---3--:R-:W-:Y:S01]  /*0370*/  @!P4 IMAD.WIDE.U32 R2, R13, 0x8, R2 ;  /* 0x000000080d02c825 */ /* 0x008fe200078e0002 */
[----:B------:R-:W-:-:S11]  /*0380*/  CS2R R12, SRZ ;  /* 0x00000000000c7805 */ /* 0x000fd6000001ff00 */
[----:B------:R-:W-:Y:S01]  /*0390*/  @!P3 IADD3 R21, R0, R29, RZ ;  /* 0x0000001d0015b210 */ /* 0x000fe20007ffe0ff */
[----:B------:R-:W0:Y:S01]  /*03a0*/  @!P3 LDC.64 R18, c[0x0][0x220] ;  /* 0x00008800ff12bb82 */ /* 0x000e220000000a00 */
[----:B------:R-:W-:Y:S01]  /*03b0*/  @!P3 VIADD R29, R29, 0x80 ;  /* 0x000000801d1db836 */ /* 0x000fe20000000000 */
[----:B------:R3:W4:Y:S04]  /*03c0*/  @!P0 LDG.E.64 R12, desc[UR4][R16.64] ;  /* 0x00000004100c8981 */ /* 0x000728000c1e1b00 */
[----:B------:R-:W-:-:S13]  /*03d0*/  ISETP.GE.AND P2, PT, R29, R22, PT ;  /* 0x000000161d00720c */ /* 0x000fda0003f46270 */
[----:B------:R-:W-:Y:S01]  /*03e0*/  @!P2 IADD3 R25, R0, R29, RZ ;  /* 0x0000001d0019a210 */ /* 0x000fe20007ffe0ff */
[----:B------:R-:W-:Y:S01]  /*03f0*/  @!P2 VIADD R29, R29, 0x80 ;  /* 0x000000801d1da836 */ /* 0x000fe20000000000 */
[----:B-1----:R-:W1:Y:S04]  /*0400*/  @!P2 LDC.64 R10, c[0x0][0x220] ;  /* 0x00008800ff0aab82 */ /* 0x002e680000000a00 */
[----:B------:R-:W-:-:S13]  /*0410*/  ISETP.GE.AND P1, PT, R29, R22, PT ;  /* 0x000000161d00720c */ /* 0x000fda0003f26270 */
[----:B------:R-:W-:Y:S01]  /*0420*/  @!P1 IADD3 R27, R0, R29, RZ ;  /* 0x0000001d001b9210 */ /* 0x000fe20007ffe0ff */
[----:B------:R-:W-:-:S05]  /*0430*/  @!P1 VIADD R29, R29, 0x80 ;  /* 0x000000801d1d9836 */ /* 0x000fca0000000000 */
[----:B------:R-:W-:Y:S01]  /*0440*/  ISETP.GE.AND P6, PT, R29, R22, PT ;  /* 0x000000161d00720c */ /* 0x000fe20003fc6270 */
[----:B--2---:R-:W-:Y:S01]  /*0450*/  @!P5 IMAD.WIDE.U32 R14, R7, 0x8, R14 ;  /* 0x00000008070ed825 */ /* 0x004fe200078e000e */
[----:B------:R-:W-:-:S06]  /*0460*/  CS2R R6, SRZ ;  /* 0x0000000000067805 */ /* 0x000fcc000001ff00 */
[----:B------:R2:W5:Y:S05]  /*0470*/  @!P5 LDG.E.64 R6, desc[UR4][R14.64] ;  /* 0x000000040e06d981 */ /* 0x00056a000c1e1b00 */
[----:B---3--:R-:W3:Y:S01]  /*0480*/  @!P6 LDC.64 R16, c[0x0][0x220] ;  /* 0x00008800ff10eb82 */ /* 0x008ee20000000a00 */
[----:B------:R-:W-:-:S07]  /*0490*/  @!P6 IMAD.IADD R29, R0, 0x1, R29 ;  /* 0x00000001001de824 */ /* 0x000fce00078e021d */
[----:B--2---:R-:W2:Y:S01]  /*04a0*/  @!P1 LDC.64 R14, c[0x0][0x220] ;  /* 0x00008800ff0e9b82 */ /* 0x004ea20000000a00 */
[----:B0-----:R-:W-:-:S04]  /*04b0*/  @!P3 IMAD.WIDE.U32 R20, R21, 0x8, R18 ;  /* 0x000000081514b825 */ /* 0x001fc800078e0012 */
[----:B---3--:R-:W-:-:S03]  /*04c0*/  @!P6 IMAD.WIDE.U32 R16, R29, 0x8, R16 ;  /* 0x000000081d10e825 */ /* 0x008fc600078e0010 */
[----:B------:R-:W0:Y:S01]  /*04d0*/  @!P0 LDC.64 R28, c[0x0][0x218] ;  /* 0x00008600ff1c8b82 */ /* 0x000e220000000a00 */
[----:B------:R-:W-:Y:S02]  /*04e0*/  CS2R R4, SRZ ;  /* 0x0000000000047805 */ /* 0x000fe4000001ff00 */
[----:B------:R-:W-:Y:S01]  /*04f0*/  CS2R R18, SRZ ;  /* 0x0000000000127805 */ /* 0x000fe2000001ff00 */
[----:B--2---:R-:W-:Y:S01]  /*0500*/  @!P1 IMAD.WIDE.U32 R26, R27, 0x8, R14 ;  /* 0x000000081b1a9825 */ /* 0x004fe200078e000e */
[----:B------:R-:W-:Y:S02]  /*0510*/  CS2R R14, SRZ ;  /* 0x00000000000e7805 */ /* 0x000fe4000001ff00 */
[----:B------:R2:W5:Y:S01]  /*0520*/  @!P4 LDG.E.64 R4, desc[UR4][R2.64] ;  /* 0x000000040204c981 */ /* 0x000562000c1e1b00 */
[----:B-1----:R-:W-:-:S03]  /*0530*/  @!P2 IMAD.WIDE.U32 R24, R25, 0x8, R10 ;  /* 0x000000081918a825 */ /* 0x002fc600078e000a */
[----:B------:R-:W5:Y:S04]  /*0540*/  @!P3 LDG.E.64 R18, desc[UR4][R20.64] ;  /* 0x000000041412b981 */ /* 0x000f68000c1e1b00 */
[----:B------:R1:W5:Y:S01]  /*0550*/  @!P6 LDG.E.64 R14, desc[UR4][R16.64] ;  /* 0x00000004100ee981 */ /* 0x000362000c1e1b00 */
[----:B------:R-:W-:Y:S02]  /*0560*/  CS2R R10, SRZ ;  /* 0x00000000000a7805 */ /* 0x000fe4000001ff00 */
[----:B--2---:R-:W-:-:S04]  /*0570*/  CS2R R2, SRZ ;  /* 0x0000000000027805 */ /* 0x004fc8000001ff00 */
[----:B------:R2:W5:Y:S01]  /*0580*/  @!P2 LDG.E.64 R10, desc[UR4][R24.64] ;  /* 0x00000004180aa981 */ /* 0x000562000c1e1b00 */
[----:B-1----:R-:W-:Y:S01]  /*0590*/  @!P0 IADD3 R17, R0, R23, RZ ;  /* 0x0000001700118210 */ /* 0x002fe20007ffe0ff */
[----:B------:R-:W-:Y:S02]  /*05a0*/  @!P0 VIADD R23, R23, 0x80 ;  /* 0x0000008017178836 */ /* 0x000fe40000000000 */
[----:B------:R2:W5:Y:S01]  /*05b0*/  @!P1 LDG.E.64 R2, desc[UR4][R26.64] ;  /* 0x000000041a029981 */ /* 0x000562000c1e1b00 */
[----:B------:R-:W-:Y:S04]  /*05c0*/  BSSY B0, `(.L_x_13347) ;  /* 0x0000036000007945 */ /* 0x000fe80003800000 */
[----:B------:R-:W-:Y:S01]  /*05d0*/  BSSY B1, `(.L_x_13348) ;  /* 0x000002d000017945 */ /* 0x000fe20003800000 */
[----:B----4-:R-:W-:Y:S01]  /*05e0*/  @!P0 DADD R20, -RZ, -R12 ;  /* 0x00000000ff148229 */ /* 0x010fe2000000090c */
[----:B0-----:R-:W-:-:S06]  /*05f0*/  @!P0 IMAD.WIDE.U32 R12, R17, 0x8, R28 ;  /* 0x00000008110c8825 */ /* 0x001fcc00078e001c */
[----:B------:R2:W-:Y:S01]  /*0600*/  @!P0 STG.E.64 desc[UR4][R12.64], R20 ;  /* 0x000000140c008986 */ /* 0x0005e2000c101b04 */
[----:B------:R-:W-:-:S13]  /*0610*/  ISETP.GE.AND P0, PT, R23, R22, PT ;  /* 0x000000161700720c */ /* 0x000fda0003f06270 */
[----:B--2---:R-:W-:Y:S05]  /*0620*/  @P0 BRA `(.L_x_13349) ;  /* 0x0000000000380947 */ /* 0x004fea0003800000 */
[----:B------:R-:W0:Y:S01]  /*0630*/  LDC.64 R12, c[0x0][0x218] ;  /* 0x00008600ff0c7b82 */ /* 0x000e220000000a00 */
[----:B------:R-:W-:Y:S01]  /*0640*/  IADD3 R17, R0, R23, RZ ;  /* 0x0000001700117210 */ /* 0x000fe20007ffe0ff */
[----:B-----5:R-:W-:Y:S01]  /*0650*/  DADD R8, -RZ, -R8 ;  /* 0x00000000ff087229 */ /* 0x020fe20000000908 */
[----:B------:R-:W-:-:S05]  /*0660*/  VIADD R23, R23, 0x80 ;  /* 0x0000008017177836 */ /* 0x000fca0000000000 */
[----:B------:R-:W-:Y:S01]  /*0670*/  ISETP.GE.AND P0, PT, R23, R22, PT ;  /* 0x000000161700720c */ /* 0x000fe20003f06270 */
[----:B0-----:R-:W-:-:S05]  /*0680*/  IMAD.WIDE.U32 R12, R17, 0x8, R12 ;  /* 0x00000008110c7825 */ /* 0x001fca00078e000c */
[----:B------:R0:W-:Y:S07]  /*0690*/  STG.E.64 desc[UR4][R12.64], R8 ;  /* 0x000000080c007986 */ /* 0x0001ee000c101b04 */
[----:B------:R-:W-:Y:S05]  /*06a0*/  @P0 BRA `(.L_x_13350) ;  /* 0x0000000000380947 */ /* 0x000fea0003800000 */
[----:B0-----:R-:W0:Y:S01]  /*06b0*/  LDC.64 R8, c[0x0][0x218] ;  /* 0x00008600ff087b82 */ /* 0x001e220000000a00 */
[----:B------:R-:W-:Y:S01]  /*06c0*/  IADD3 R13, R0, R23, RZ ;  /* 0x00000017000d7210 */ /* 0x000fe20007ffe0ff */
[----:B------:R-:W-:Y:S01]  /*06d0*/  DADD R6, -RZ, -R6 ;  /* 0x00000000ff067229 */ /* 0x000fe20000000906 */
[----:B------:R-:W-:-:S03]  /*06e0*/  VIADD R23, R23, 0x80 ;  /* 0x0000008017177836 */ /* 0x000fc60000000000 */
[----:B0-----:R-:W-:-:S05]  /*06f0*/  IMAD.WIDE.U32 R8, R13, 0x8, R8 ;  /* 0x000000080d087825 */ /* 0x001fca00078e0008 */
[----:B------:R0:W-:Y:S02]  /*0700*/  STG.E.64 desc[UR4][R8.64], R6 ;  /* 0x0000000608007986 */ /* 0x0001e4000c101b04 */
.L_x_13349:
[----:B------:R-:W-:-:S13]  /*0710*/  ISETP.GE.AND P0, PT, R23, R22, PT ;  /* 0x000000161700720c */ /* 0x000fda0003f06270 */
[----:B------:R-:W-:Y:S05]  /*0720*/  @P0 BRA `(.L_x_13351) ;  /* 0x0000000000380947 */ /* 0x000fea0003800000 */
[----:B0----5:R-:W0:Y:S01]  /*0730*/  LDC.64 R6, c[0x0][0x218] ;  /* 0x00008600ff067b82 */ /* 0x021e220000000a00 */
[----:B------:R-:W-:Y:S01]  /*0740*/  IADD3 R9, R0, R23, RZ ;  /* 0x0000001700097210 */ /* 0x000fe20007ffe0ff */
[----:B------:R-:W-:Y:S01]  /*0750*/  DADD R4, -RZ, -R4 ;  /* 0x00000000ff047229 */ /* 0x000fe20000000904 */
[----:B------:R-:W-:-:S03]  /*0760*/  VIADD R23, R23, 0x80 ;  /* 0x0000008017177836 */ /* 0x000fc60000000000 */
[----:B0-----:R-:W-:-:S05]  /*0770*/  IMAD.WIDE.U32 R6, R9, 0x8, R6 ;  /* 0x0000000809067825 */ /* 0x001fca00078e0006 */
[----:B------:R1:W-:Y:S02]  /*0780*/  STG.E.64 desc[UR4][R6.64], R4 ;  /* 0x0000000406007986 */ /* 0x0003e4000c101b04 */
.L_x_13350:
[----:B------:R-:W-:-:S13]  /*0790*/  ISETP.GE.AND P0, PT, R23, R22, PT ;  /* 0x000000161700720c */ /* 0x000fda0003f06270 */
[----:B------:R-:W-:Y:S05]  /*07a0*/  @P0 BRA `(.L_x_13352) ;  /* 0x00000000003c0947 */ /* 0x000fea0003800000 */
[----:B-1----:R-:W1:Y:S01]  /*07b0*/  LDC.64 R4, c[0x0][0x218] ;  /* 0x00008600ff047b82 */ /* 0x002e620000000a00 */
[----:B------:R-:W-:Y:S01]  /*07c0*/  IADD3 R7, R0, R23, RZ ;  /* 0x0000001700077210 */ /* 0x000fe20007ffe0ff */
[----:B------:R-:W-:Y:S01]  /*07d0*/  DADD R18, -RZ, -R18 ;  /* 0x00000000ff127229 */ /* 0x000fe20000000912 */
[----:B------:R-:W-:-:S03]  /*07e0*/  VIADD R23, R23, 0x80 ;  /* 0x0000008017177836 */ /* 0x000fc60000000000 */
[----:B-1----:R-:W-:-:S05]  /*07f0*/  IMAD.WIDE.U32 R4, R7, 0x8, R4 ;  /* 0x0000000807047825 */ /* 0x002fca00078e0004 */
[----:B------:R1:W-:Y:S02]  /*0800*/  STG.E.64 desc[UR4][R4.64], R18 ;  /* 0x0000001204007986 */ /* 0x0003e4000c101b04 */
.L_x_13351:
[----:B------:R-:W-:-:S13]  /*0810*/  ISETP.GE.AND P0, PT, R23, R22, PT ;  /* 0x000000161700720c */ /* 0x000fda0003f06270 */
[----:B------:R-:W-:Y:S05]  /*0820*/  @P0 BREAK B1 ;  /* 0x0000000000010942 */ /* 0x000fea0003800000 */
[----:B------:R-:W-:Y:S05]  /*0830*/  @P0 BRA `(.L_x_13353) ;  /* 0x0000000000380947 */ /* 0x000fea0003800000 */
[----:B-1---5:R-:W1:Y:S01]  /*0840*/  LDC.64 R4, c[0x0][0x218] ;  /* 0x00008600ff047b82 */ /* 0x022e620000000a00 */
[----:B0-----:R-:W-:Y:S01]  /*0850*/  IADD3 R7, R0, R23, RZ ;  /* 0x0000001700077210 */ /* 0x001fe20007ffe0ff */
[----:B------:R-:W-:Y:S01]  /*0860*/  DADD R10, -RZ, -R10 ;  /* 0x00000000ff0a7229 */ /* 0x000fe2000000090a */
[----:B------:R-:W-:-:S03]  /*0870*/  VIADD R23, R23, 0x80 ;  /* 0x0000008017177836 */ /* 0x000fc60000000000 */
[----:B-1----:R-:W-:-:S05]  /*0880*/  IMAD.WIDE.U32 R4, R7, 0x8, R4 ;  /* 0x0000000807047825 */ /* 0x002fca00078e0004 */
[----:B------:R2:W-:Y:S02]  /*0890*/  STG.E.64 desc[UR4][R4.64], R10 ;  /* 0x0000000a04007986 */ /* 0x0005e4000c101b04 */
.L_x_13352:
[----:B------:R-:W-:Y:S05]  /*08a0*/  BSYNC B1 ;  /* 0x0000000000017941 */ /* 0x000fea0003800000 */
.L_x_13348:
[----:B------:R-:W-:-:S13]  /*08b0*/  ISETP.GE.AND P0, PT, R23, R22, PT ;  /* 0x000000161700720c */ /* 0x000fda0003f06270 */
[----:B-12---:R-:W1:Y:S01]  /*08c0*/  @!P0 LDC.64 R4, c[0x0][0x218] ;  /* 0x00008600ff048b82 */ /* 0x006e620000000a00 */
[----:B------:R-:W-:Y:S01]  /*08d0*/  @!P0 IADD3 R7, R0, R23, RZ ;  /* 0x0000001700078210 */ /* 0x000fe20007ffe0ff */
[----:B------:R-:W-:Y:S01]  /*08e0*/  @!P0 DADD R2, -RZ, -R2 ;  /* 0x00000000ff028229 */ /* 0x000fe20000000902 */
[----:B------:R-:W-:-:S03]  /*08f0*/  @!P0 VIADD R23, R23, 0x80 ;  /* 0x0000008017178836 */ /* 0x000fc60000000000 */
[----:B-1----:R-:W-:-:S05]  /*0900*/  @!P0 IMAD.WIDE.U32 R4, R7, 0x8, R4 ;  /* 0x0000000807048825 */ /* 0x002fca00078e0004 */
[----:B------:R2:W-:Y:S02]  /*0910*/  @!P0 STG.E.64 desc[UR4][R4.64], R2 ;  /* 0x0000000204008986 */ /* 0x0005e4000c101b04 */
.L_x_13353:
[----:B------:R-:W-:Y:S05]  /*0920*/  BSYNC B0 ;  /* 0x0000000000007941 */ /* 0x000fea0003800000 */
.L_x_13347:
[----:B------:R-:W-:Y:S05]  /*0930*/  WARPSYNC.ALL ;  /* 0x0000000000007948 */ /* 0x000fea0003800000 */
[----:B------:R-:W-:-:S13]  /*0940*/  ISETP.GE.AND P0, PT, R23, R22, PT ;  /* 0x000000161700720c */ /* 0x000fda0003f06270 */
[----:B------:R-:W-:Y:S05]  /*0950*/  @P0 EXIT ;  /* 0x000000000000094d */ /* 0x000fea0003800000 */
[----:B--2--5:R-:W2:Y:S01]  /*0960*/  LDC.64 R2, c[0x0][0x218] ;  /* 0x00008600ff027b82 */ /* 0x024ea20000000a00 */
[----:B------:R-:W-:Y:S01]  /*0970*/  IADD3 R23, R0, R23, RZ ;  /* 0x0000001700177210 */ /* 0x000fe20007ffe0ff */
[----:B------:R-:W-:-:S04]  /*0980*/  DADD R14, -RZ, -R14 ;  /* 0x00000000ff0e7229 */ /* 0x000fc8000000090e */
[----:B--2---:R-:W-:-:S05]  /*0990*/  IMAD.WIDE.U32 R2, R23, 0x8, R2 ;  /* 0x0000000817027825 */ /* 0x004fca00078e0002 */
[----:B------:R-:W-:Y:S01]  /*09a0*/  STG.E.64 desc[UR4][R2.64], R14 ;  /* 0x0000000e02007986 */ /* 0x000fe2000c101b04 */
[----:B------:R-:W-:Y:S05]  /*09b0*/  EXIT ;  /* 0x000000000000794d */ /* 0x000fea0003800000 */
.L_x_13354:
        /* <DEDUP_REMOVED lines=12> */
.L_x_23586:


//--------------------- .text._ZN2at6native29vectorized_elementwise_kernelILi4EZZZNS0_15neg_kernel_cudaERNS_18TensorIteratorBaseEENKUlvE0_clEvENKUlvE4_clEvEUldE_St5arrayIPcLm2EEEEviT0_T1_ --------------------------
	.section	.text._ZN2at6native29vectorized_elementwise_kernelILi4EZZZNS0_15neg_kernel_cudaERNS_18TensorIteratorBaseEENKUlvE0_clEvENKUlvE4_clEvEUldE_St5arrayIPcLm2EEEEviT0_T1_,"ax",@progbits
	.align	128
        .global         _ZN2at6native29vectorized_elementwise_kernelILi4EZZZNS0_15neg_kernel_cudaERNS_18TensorIteratorBaseEENKUlvE0_clEvENKUlvE4_clEvEUldE_St5arrayIPcLm2EEEEviT0_T1_
        .type           _ZN2at6native29vectorized_elementwise_kernelILi4EZZZNS0_15neg_kernel_cudaERNS_18TensorIteratorBaseEENKUlvE0_clEvENKUlvE4_clEvEUldE_St5arrayIPcLm2EEEEviT0_T1_,@function
        .size           _ZN2at6native29vectorized_elementwise_kernelILi4EZZZNS0_15neg_kernel_cudaERNS_18TensorIteratorBaseEENKUlvE0_clEvENKUlvE4_clEvEUldE_St5arrayIPcLm2EEEEviT0_T1_,(.L_x_23587 - _ZN2at6native29vectorized_elementwise_kernelILi4EZZZNS0_15neg_kernel_cudaERNS_18TensorIteratorBaseEENKUlvE0_clEvENKUlvE4_clEvEUldE_St5arrayIPcLm2EEEEviT0_T1_)
        .other          _ZN2at6native29vectorized_elementwise_kernelILi4EZZZNS0_15neg_kernel_cudaERNS_18TensorIteratorBaseEENKUlvE0_clEvENKUlvE4_clEvEUldE_St5arrayIPcLm2EEEEviT0_T1_,@"STO_CUDA_ENTRY STV_DEFAULT"
_ZN2at6native29vectorized_elementwise_kernelILi4EZZZNS0_15neg_kernel_cudaERNS_18TensorIteratorBaseEENKUlvE0_clEvENKUlvE4_clEvEUldE_St5arrayIPcLm2EEEEviT0_T1_:
.text._ZN2at6native29vectorized_elementwise_kernelILi4EZZZNS0_15neg_kernel_cudaERNS_18TensorIteratorBaseEENKUlvE0_clEvENKUlvE4_clEvEUldE_St5arrayIPcLm2EEEEviT0_T1_:
        /* <DEDUP_REMOVED lines=32> */
.L_x_13355:
        /* <DEDUP_REMOVED lines=81> */
.L_x_13358:
        /* <DEDUP_REMOVED lines=8> */
.L_x_13359:
        /* <DEDUP_REMOVED lines=8> */
.L_x_13360:
        /* <DEDUP_REMOVED lines=9> */
.L_x_13361:
[----:B------:R-:W-:Y:S05]  /*08a0*/  BSYNC B1 ;  /* 0x0000000000017941 */ /* 0x000fea0003800000 */
.L_x_13357:
[----:B------:R-:W-:-:S13]  /*08b0*/  ISETP.GE.AND P0, PT, R23, R22, PT ;  /* 0x000000161700720c */ /* 0x000fda0003f06270 */
[----:B-12---:R-:W1:Y:S01]  /*08c0*/  @!P0 LDC.64 R4, c[0x0][0x218] ;  /* 0x00008600ff048b82 */ /* 0x006e620000000a00 */
[----:B------:R-:W-:Y:S01]  /*08d0*/  @!P0 IADD3 R7, R0, R23, RZ ;  /* 0x0000001700078210 */ /* 0x000fe20007ffe0ff */
[----:B------:R-:W-:Y:S01]  /*08e0*/  @!P0 DADD R2, -RZ, -R2 ;  /* 0x00000000ff028229 */ /* 0x000fe20000000902 */
[----:B------:R-:W-:-:S03]  /*08f0*/  @!P0 VIADD R23, R23, 0x80 ;  /* 0x0000008017178836 */ /* 0x000fc60000000000 */
[----:B-1----:R-:W-:-:S05]  /*0900*/  @!P0 IMAD.WIDE.U32 R4, R7, 0x8, R4 ;  /* 0x0000000807048825 */ /* 0x002fca00078e0004 */
[----:B------:R2:W-:Y:S02]  /*0910*/  @!P0 STG.E.64 desc[UR4][R4.64], R2 ;  /* 0x0000000204008986 */ /* 0x0005e4000c101b04 */
.L_x_13362:
[----:B------:R-:W-:Y:S05]  /*0920*/  BSYNC B0 ;  /* 0x0000000000007941 */ /* 0x000fea0003800000 */
.L_x_13356:
        /* <DEDUP_REMOVED lines=9> */
.L_x_13363:
        /* <DEDUP_REMOVED lines=12> */
.L_x_23587:


//--------------------- .text._ZN2at6native29vectorized_elementwise_kernelILi8EZZZNS0_15neg_kernel_cudaERNS_18TensorIteratorBaseEENKUlvE0_clEvENKUlvE4_clEvEUldE_St5arrayIPcLm2EEEEviT0_T1_ --------------------------
	.section	.text._ZN2at6native29vectorized_elementwise_kernelILi8EZZZNS0_15neg_kernel_cudaERNS_18TensorIteratorBaseEENKUlvE0_clEvENKUlvE4_clEvEUldE_St5arrayIPcLm2EEEEviT0_T1_,"ax",@progbits
	.align	128
        .global         _ZN2at6native29vectorized_elementwise_kernelILi8EZZZNS0_15neg_kernel_cudaERNS_18TensorIteratorBaseEENKUlvE0_clEvENKUlvE4_clEvEUldE_St5arrayIPcLm2EEEEviT0_T1_
        .type           _ZN2at6native29vectorized_elementwise_kernelILi8EZZZNS0_15neg_kernel_cudaERNS_18TensorIteratorBaseEENKUlvE0_clEvENKUlvE4_clEvEUldE_St5arrayIPcLm2EEEEviT0_T1_,@function
        .size           _ZN2at6native29vectorized_elementwise_kernelILi8EZZZNS0_15neg_kernel_cudaERNS_18TensorIteratorBaseEENKUlvE0_clEvENKUlvE4_clEvEUldE_St5arrayIPcLm2EEEEviT0_T1_,(.L_x_23588 - _ZN2at6native29vectorized_elementwise_kernelILi8EZZZNS0_15neg_kernel_cudaERNS_18TensorIteratorBaseEENKUlvE0_clEvENKUlvE4_clEvEUldE_St5arrayIPcLm2EEEEviT0_T1_)
        .other          _ZN2at6native29vectorized_elementwise_kernelILi8EZZZNS0_15neg_kernel_cudaERNS_18TensorIteratorBaseEENKUlvE0_clEvENKUlvE4_clEvEUldE_St5arrayIPcLm2EEEEviT0_T1_,@"STO_CUDA_ENTRY STV_DEFAULT"
_ZN2at6native29vectorized_elementwise_kernelILi8EZZZNS0_15neg_kernel_cudaERNS_18TensorIteratorBaseEENKUlvE0_clEvENKUlvE4_clEvEUldE_St5arrayIPcLm2EEEEviT0_T1_:
.text._ZN2at6native29vectorized_elementwise_kernelILi8EZZZNS0_15neg_kernel_cudaERNS_18TensorIteratorBaseEENKUlvE0_clEvENKUlvE4_clEvEUldE_St5arrayIPcLm2EEEEviT0_T1_:
        /* <DEDUP_REMOVED lines=32> */
.L_x_13364:
        /* <DEDUP_REMOVED lines=81> */
.L_x_13367:
        /* <DEDUP_REMOVED lines=8> */
.L_x_13368:
        /* <DEDUP_REMOVED lines=8> */
.L_x_13369:
        /* <DEDUP_REMOVED lines=9> */
.L_x_13370:
[----:B------:R-:W-:Y:S05]  /*08a0*/  BSYNC B1 ;  /* 0x0000000000017941 */ /* 0x000fea0003800000 */
.L_x_13366:
[----:B------:R-:W-:-:S13]  /*08b0*/  ISETP.GE.AND P0, PT, R23, R22, PT ;  /* 0x000000161700720c */ /* 0x000fda0003f06270 */
[----:B-12---:R-:W1:Y:S01]  /*08c0*/  @!P0 LDC.64 R4, c[0x0][0x218] ;  /* 0x00008600ff048b82 */ /* 0x006e620000000a00 */
[----:B------:R-:W-:Y:S01]  /*08d0*/  @!P0 IADD3 R7, R0, R23, RZ ;  /* 0x0000001700078210 */ /* 0x000fe20007ffe0ff */
[----:B------:R-:W-:Y:S01]  /*08e0*/  @!P0 DADD R2, -RZ, -R2 ;  /* 0x00000000ff028229 */ /* 0x000fe20000000902 */
[----:B------:R-:W-:-:S03]  /*08f0*/  @!P0 VIADD R23, R23, 0x80 ;  /* 0x0000008017178836 */ /* 0x000fc60000000000 */
[----:B-1----:R-:W-:-:S05]  /*0900*/  @!P0 IMAD.WIDE.U32 R4, R7, 0x8, R4 ;  /* 0x0000000807048825 */ /* 0x002fca00078e0004 */
[----:B------:R2:W-:Y:S02]  /*0910*/  @!P0 STG.E.64 desc[UR4][R4.64], R2 ;  /* 0x0000000204008986 */ /* 0x0005e4000c101b04 */
.L_x_13371:
[----:B------:R-:W-:Y:S05]  /*0920*/  BSYNC B0 ;  /* 0x0000000000007941 */ /* 0x000fea0003800000 */
.L_x_13365:
        /* <DEDUP_REMOVED lines=9> */
.L_x_13372:
        /* <DEDUP_REMOVED lines=12> */
.L_x_23588:


//--------------------- .text._ZN2at6native18elementwise_kernelILi128ELi4EZNS0_15gpu_kernel_implIZZZNS0_15neg_kernel_cudaERNS_18TensorIteratorBaseEENKUlvE0_clEvENKUlvE3_clEvEUlsE_EEvS4_RKT_EUliE_EEviT1_ --------------------------
	.section	.text._ZN2at6native18elementwise_kernelILi128ELi4EZNS0_15gpu_kernel_implIZZZNS0_15neg_kernel_cudaERNS_18TensorIteratorBaseEENKUlvE0_clEvENKUlvE3_clEvEUlsE_EEvS4_RKT_EUliE_EEviT1_,"ax",@progbits
	.align	128
        .global         _ZN2at6native18elementwise_kernelILi128ELi4EZNS0_15gpu_kernel_implIZZZNS0_15neg_kernel_cudaERNS_18TensorIteratorBaseEENKUlvE0_clEvENKUlvE3_clEvEUlsE_EEvS4_RKT_EUliE_EEviT1_
        .type           _ZN2at6native18elementwise_kernelILi128ELi4EZNS0_15gpu_kernel_implIZZZNS0_15neg_kernel_cudaERNS_18TensorIteratorBaseEENKUlvE0_clEvENKUlvE3_clEvEUlsE_EEvS4_RKT_EUliE_EEviT1_,@function
        .size           _ZN2at6native18elementwise_kernelILi128ELi4EZNS0_15gpu_kernel_implIZZZNS0_15neg_kernel_cudaERNS_18TensorIteratorBaseEENKUlvE0_clEvENKUlvE3_clEvEUlsE_EEvS4_RKT_EUliE_EEviT1_,(.L_x_23589 - _ZN2at6native18elementwise_kernelILi128ELi4EZNS0_15gpu_kernel_implIZZZNS0_15neg_kernel_cudaERNS_18TensorIteratorBaseEENKUlvE0_clEvENKUlvE3_clEvEUlsE_EEvS4_RKT_EUliE_EEviT1_)
        .other          _ZN2at6native18elementwise_kernelILi128ELi4EZNS0_15gpu_kernel_implIZZZNS0_15neg_kernel_cudaERNS_18TensorIteratorBaseEENKUlvE0_clEvENKUlvE3_clEvEUlsE_EEvS4_RKT_EUliE_EEviT1_,@"STO_CUDA_ENTRY STV_DEFAULT"
_ZN2at6native18elementwise_kernelILi128ELi4EZNS0_15gpu_kernel_implIZZZNS0_15neg_kernel_cudaERNS_18TensorIteratorBaseEENKUlvE0_clEvENKUlvE3_clEvEUlsE_EEvS4_RKT_EUliE_EEviT1_:
.text._ZN2at6native18elementwise_kernelILi128ELi4EZNS0_15gpu_kernel_implIZZZNS0_15neg_kernel_cudaERNS_18TensorIteratorBaseEENKUlvE0_clEvENKUlvE3_clEvEUlsE_EEvS4_RKT_EUliE_EEviT1_:
        /* <DEDUP_REMOVED lines=313> */
.L_x_13375:
        /* <DEDUP_REMOVED lines=20> */
.L_x_13379:
[----:B------:R0:W5:Y:S01]  /*14d0*/  LDG.E.U8 R0, desc[UR36][R2.64] ;  /* 0x0000002402007981 */ /* 0x000162000c1e1100 */
[----:B------:R-:W-:Y:S05]  /*14e0*/  BRA `(.L_x_13381) ;  /* 0x0000000c00547947 */ /* 0x000fea0003800000 */
.L_x_13378:
        /* <DEDUP_REMOVED lines=8> */
.L_x_13383:
[----:B------:R0:W5:Y:S01]  /*1570*/  LDG.E.U16 R0, desc[UR36][R2.64] ;  /* 0x0000002402007981 */ /* 0x000162000c1e1500 */
[----:B------:R-:W-:Y:S05]  /*1580*/  BRA `(.L_x_13381) ;  /* 0x0000000c002c7947 */ /* 0x000fea0003800000 */
.L_x_13382:
[----:B------:R0:W5:Y:S01]  /*1590*/  LDG.E.U16 R0, desc[UR36][R2.64] ;  /* 0x0000002402007981 */ /* 0x000162000c1e1500 */
[----:B------:R-:W-:Y:S05]  /*15a0*/  BRA `(.L_x_13381) ;  /* 0x0000000c00247947 */ /* 0x000fea0003800000 */
.L_x_13377:
        /* <DEDUP_REMOVED lines=9> */
.L_x_13385:
[----:B------:R-:W2:Y:S02]  /*1640*/  LDG.E.U16 R4, desc[UR36][R2.64] ;  /* 0x0000002402047981 */ /* 0x000ea4000c1e1500 */
[----:B--2---:R-:W-:-:S06]  /*1650*/  HADD2.F32 R4, -RZ, R4.H0_H0 ;  /* 0x20000004ff047230 */ /* 0x004fcc0000004100 */
[----:B------:R-:W0:Y:S02]  /*1660*/  F2I.FTZ.TRUNC.NTZ R4, R4 ;  /* 0x0000000400047305 */ /* 0x000e24000021f100 */
[----:B0-----:R-:W-:Y:S01]  /*1670*/  PRMT R0, R4, 0x7610, R0 ;  /* 0x0000761004007816 */ /* 0x001fe20000000000 */
[----:B------:R-:W-:Y:S06]  /*1680*/  BRA `(.L_x_13381) ;  /* 0x0000000800ec7947 */ /* 0x000fec0003800000 */
.L_x_13384:
        /* <DEDUP_REMOVED lines=9> */
.L_x_13387:
[----:B------:R-:W2:Y:S02]  /*1720*/  LDG.E.U16 R2, desc[UR36][R2.64] ;  /* 0x0000002402027981 */ /* 0x000ea4000c1e1500 */
[----:B--2---:R-:W-:-:S06]  /*1730*/  HADD2.F32 R4, -RZ, R2.H0_H0 ;  /* 0x20000002ff047230 */ /* 0x004fcc0000004100 */
[----:B------:R-:W0:Y:S02]  /*1740*/  F2I.FTZ.TRUNC.NTZ R4, R4 ;  /* 0x0000000400047305 */ /* 0x000e24000021f100 */
[----:B0-----:R-:W-:Y:S01]  /*1750*/  PRMT R0, R4, 0x7610, R0 ;  /* 0x0000761004007816 */ /* 0x001fe20000000000 */
[----:B------:R-:W-:Y:S06]  /*1760*/  BRA `(.L_x_13381) ;  /* 0x0000000800b47947 */ /* 0x000fec0003800000 */
.L_x_13386:
[----:B------:R-:W2:Y:S02]  /*1770*/  LDG.E.64 R2, desc[UR36][R2.64] ;  /* 0x0000002402027981 */ /* 0x000ea4000c1e1b00 */
[----:B--2---:R0:W1:Y:S01]  /*1780*/  F2I.F64.TRUNC R0, R2 ;  /* 0x0000000200007311 */ /* 0x004062000030d100 */
[----:B------:R-:W-:Y:S05]  /*1790*/  BRA `(.L_x_13381) ;  /* 0x0000000800a87947 */ /* 0x000fea0003800000 */
.L_x_13376:
        /* <DEDUP_REMOVED lines=12> */
.L_x_13390:
[----:B------:R-:W2:Y:S02]  /*1860*/  LDG.E.64 R2, desc[UR36][R2.64] ;  /* 0x0000002402027981 */ /* 0x000ea4000c1e1b00 */
[----:B--2---:R3:W4:Y:S01]  /*1870*/  F2I.F64.TRUNC R0, R2 ;  /* 0x0000000200007311 */ /* 0x004722000030d100 */
[----:B------:R-:W-:Y:S05]  /*1880*/  BRA `(.L_x_13381) ;  /* 0x00000008006c7947 */ /* 0x000fea0003800000 */
.L_x_13389:
        /* <DEDUP_REMOVED lines=28> */
.L_x_13392:
        /* <DEDUP_REMOVED lines=15> */
.L_x_13391:
[----:B------:R-:W2:Y:S02]  /*1b40*/  LDG.E.U16 R4, desc[UR36][R2.64] ;  /* 0x0000002402047981 */ /* 0x000ea4000c1e1500 */
[----:B--2---:R-:W-:-:S06]  /*1b50*/  IMAD.U32 R4, R4, 0x10000, RZ ;  /* 0x0001000004047824 */ /* 0x004fcc00078e00ff */
[----:B------:R-:W0:Y:S02]  /*1b60*/  F2I.FTZ.TRUNC.NTZ R4, R4 ;  /* 0x0000000400047305 */ /* 0x000e24000021f100 */
[----:B0-----:R-:W-:Y:S01]  /*1b70*/  PRMT R0, R4, 0x7610, R0 ;  /* 0x0000761004007816 */ /* 0x001fe20000000000 */
[----:B------:R-:W-:Y:S06]  /*1b80*/  BRA `(.L_x_13381) ;  /* 0x0000000400ac7947 */ /* 0x000fec0003800000 */
.L_x_13388:
        /* <DEDUP_REMOVED lines=10> */
.L_x_13395:
        /* <DEDUP_REMOVED lines=21> */
.L_x_13399:
[----:B------:R-:W-:Y:S05]  /*1d80*/  BSYNC B1 ;  /* 0x0000000000017941 */ /* 0x000fea0003800000 */
.L_x_13398:
[----:B------:R-:W-:Y:S01]  /*1d90*/  IMAD.SHL.U32 R2, R2, 0x100000, RZ ;  /* 0x0010000002027824 */ /* 0x000fe200078e00ff */
[----:B------:R-:W-:-:S04]  /*1da0*/  LEA R3, R0, 0x3b800000, 0x17 ;  /* 0x3b80000000037811 */ /* 0x000fc800078eb8ff */
[----:B------:R-:W-:-:S07]  /*1db0*/  LOP3.LUT R4, R3, R2, R4, 0xfe, !PT ;  /* 0x0000000203047212 */ /* 0x000fce00078efe04 */
.L_x_13397:
[----:B------:R-:W-:Y:S05]  /*1dc0*/  BSYNC B0 ;  /* 0x0000000000007941 */ /* 0x000fea0003800000 */
.L_x_13396:
[----:B------:R-:W0:Y:S02]  /*1dd0*/  F2I.FTZ.TRUNC.NTZ R4, R4 ;  /* 0x0000000400047305 */ /* 0x000e24000021f100 */
[----:B0-----:R-:W-:Y:S01]  /*1de0*/  PRMT R0, R4, 0x7610, R0 ;  /* 0x0000761004007816 */ /* 0x001fe20000000000 */
[----:B------:R-:W-:Y:S06]  /*1df0*/  BRA `(.L_x_13381) ;  /* 0x0000000400107947 */ /* 0x000fec0003800000 */
.L_x_13394:
        /* <DEDUP_REMOVED lines=21> */
.L_x_13403:
[----:B------:R-:W-:Y:S05]  /*1f50*/  BSYNC B1 ;  /* 0x0000000000017941 */ /* 0x000fea0003800000 */
.L_x_13402:
[----:B------:R-:W-:Y:S01]  /*1f60*/  IMAD.SHL.U32 R2, R2, 0x200000, RZ ;  /* 0x0020000002027824 */ /* 0x000fe200078e00ff */
[----:B------:R-:W-:-:S04]  /*1f70*/  LEA R3, R0, 0x37800000, 0x17 ;  /* 0x3780000000037811 */ /* 0x000fc800078eb8ff */
[----:B------:R-:W-:-:S07]  /*1f80*/  LOP3.LUT R4, R3, R2, R4, 0xfe, !PT ;  /* 0x0000000203047212 */ /* 0x000fce00078efe04 */
.L_x_13401:
[----:B------:R-:W-:Y:S05]  /*1f90*/  BSYNC B0 ;  /* 0x0000000000007941 */ /* 0x000fea0003800000 */
.L_x_13400:
[----:B------:R-:W0:Y:S02]  /*1fa0*/  F2I.FTZ.TRUNC.NTZ R4, R4 ;  /* 0x0000000400047305 */ /* 0x000e24000021f100 */
[----:B0-----:R-:W-:Y:S01]  /*1fb0*/  PRMT R0, R4, 0x7610, R0 ;  /* 0x0000761004007816 */ /* 0x001fe20000000000 */
[----:B------:R-:W-:Y:S06]  /*1fc0*/  BRA `(.L_x_13381) ;  /* 0x00000000009c7947 */ /* 0x000fec0003800000 */
.L_x_13393:
        /* <DEDUP_REMOVED lines=14> */
.L_x_13407:
[----:B------:R-:W-:Y:S05]  /*20b0*/  BSYNC B0 ;  /* 0x0000000000007941 */ /* 0x000fea0003800000 */
.L_x_13406:
[----:B------:R-:W0:Y:S02]  /*20c0*/  F2I.FTZ.TRUNC.NTZ R4, R4 ;  /* 0x0000000400047305 */ /* 0x000e24000021f100 */
[----:B0-----:R-:W-:Y:S01]  /*20d0*/  PRMT R0, R4, 0x7610, R0 ;  /* 0x0000761004007816 */ /* 0x001fe20000000000 */
[----:B------:R-:W-:Y:S06]  /*20e0*/  BRA `(.L_x_13381) ;  /* 0x0000000000547947 */ /* 0x000fec0003800000 */
.L_x_13380:
        /* <DEDUP_REMOVED lines=16> */
.L_x_13408:
[----:B------:R-:W-:Y:S01]  /*21f0*/  PRMT R0, RZ, 0x7610, R0 ;  /* 0x00007610ff007816 */ /* 0x000fe20000000000 */
[----:B------:R-:W-:Y:S06]  /*2200*/  BRA `(.L_x_13381) ;  /* 0x00000000000c7947 */ /* 0x000fec0003800000 */
.L_x_13405:
[----:B------:R2:W5:Y:S01]  /*2210*/  LDG.E.U16 R0, desc[UR36][R2.64] ;  /* 0x0000002402007981 */ /* 0x000562000c1e1500 */
[----:B------:R-:W-:Y:S05]  /*2220*/  BRA `(.L_x_13381) ;  /* 0x0000000000047947 */ /* 0x000fea0003800000 */
.L_x_13404:
[----:B------:R1:W5:Y:S02]  /*2230*/  LDG.E.U16 R0, desc[UR36][R2.64] ;  /* 0x0000002402007981 */ /* 0x000364000c1e1500 */
.L_x_13381:
[----:B0123--:R-:W0:Y:S01]  /*2240*/  LDC.U8 R3, c[0x0][0x421] ;  /* 0x00010840ff037b82 */ /* 0x00fe220000000000 */
[----:B----45:R-:W-:-:S05]  /*2250*/  IMAD.MOV R5, RZ, RZ, -R0 ;  /* 0x000000ffff057224 */ /* 0x030fca00078e0a00 */
[----:B------:R-:W-:Y:S02]  /*2260*/  PRMT R5, R5, 0x7710, RZ ;  /* 0x0000771005057816 */ /* 0x000fe400000000ff */
        /* <DEDUP_REMOVED lines=13> */
.L_x_13412:
[----:B------:R3:W-:Y:S01]  /*2340*/  STG.E.U8 desc[UR36][R16.64], R5 ;  /* 0x0000000510007986 */ /* 0x0007e2000c101124 */
[----:B------:R-:W-:Y:S05]  /*2350*/  BRA `(.L_x_13414) ;  /* 0x0000000c007c7947 */ /* 0x000fea0003800000 */
.L_x_13411:
[----:B------:R-:W-:-:S13]  /*2360*/  ISETP.NE.AND P0, PT, R2, 0x2, PT ;  /* 0x000000020200780c */ /* 0x000fda0003f05270 */
[----:B------:R-:W-:Y:S05]  /*2370*/  @!P0 BRA `(.L_x_13415) ;  /* 0x0000000000388947 */ /* 0x000fea0003800000 */
[----:B------:R-:W-:-:S13]  /*2380*/  ISETP.NE.AND P0, PT, R2, 0x3, PT ;  /* 0x000000030200780c */ /* 0x000fda0003f05270 */
[----:B------:R-:W-:Y:S05]  /*2390*/  @!P0 BRA `(.L_x_13416) ;  /* 0x0000000000208947 */ /* 0x000fea0003800000 */
[----:B------:R-:W-:-:S13]  /*23a0*/  ISETP.NE.AND P0, PT, R2, 0x4, PT ;  /* 0x000000040200780c */ /* 0x000fda0003f05270 */
[----:B------:R-:W-:Y:S05]  /*23b0*/  @P0 BRA `(.L_x_13413) ;  /* 0x0000000800fc0947 */ /* 0x000fea0003800000 */
[----:B------:R-:W-:-:S05]  /*23c0*/  PRMT R0, R0, 0x9910, RZ ;  /* 0x0000991000007816 */ /* 0x000fca00000000ff */
[----:B------:R-:W-:-:S04]  /*23d0*/  IMAD.MOV R0, RZ, RZ, -R0 ;  /* 0x000000ffff007224 */ /* 0x000fc800078e0a00 */
[----:B------:R-:W-:-:S05]  /*23e0*/  IMAD.MOV.U32 R2, RZ, RZ, R0 ;  /* 0x000000ffff027224 */ /* 0x000fca00078e0000 */
[----:B------:R-:W-:-:S05]  /*23f0*/  SHF.R.S32.HI R3, RZ, 0x1f, R2 ;  /* 0x0000001fff037819 */ /* 0x000fca0000011402 */
[----:B------:R0:W-:Y:S01]  /*2400*/  STG.E.64 desc[UR36][R16.64], R2 ;  /* 0x0000000210007986 */ /* 0x0001e2000c101b24 */
[----:B------:R-:W-:Y:S05]  /*2410*/  BRA `(.L_x_13414) ;  /* 0x0000000c004c7947 */ /* 0x000fea0003800000 */
.L_x_13416:
[----:B------:R-:W-:-:S05]  /*2420*/  PRMT R0, R0, 0x9910, RZ ;  /* 0x0000991000007816 */ /* 0x000fca00000000ff */
[----:B------:R-:W-:-:S05]  /*2430*/  IMAD.MOV R3, RZ, RZ, -R0 ;  /* 0x000000ffff037224 */ /* 0x000fca00078e0a00 */
[----:B------:R1:W-:Y:S01]  /*2440*/  STG.E desc[UR36][R16.64], R3 ;  /* 0x0000000310007986 */ /* 0x0003e2000c101924 */
[----:B------:R-:W-:Y:S05]  /*2450*/  BRA `(.L_x_13414) ;  /* 0x0000000c003c7947 */ /* 0x000fea0003800000 */
.L_x_13415:
[----:B------:R2:W-:Y:S01]  /*2460*/  STG.E.U16 desc[UR36][R16.64], R5 ;  /* 0x0000000510007986 */ /* 0x0005e2000c101524 */
[----:B------:R-:W-:Y:S05]  /*2470*/  BRA `(.L_x_13414) ;  /* 0x0000000c00347947 */ /* 0x000fea0003800000 */
.L_x_13410:
        /* <DEDUP_REMOVED lines=9> */
.L_x_13418:
[----:B------:R-:W0:Y:S02]  /*2510*/  I2F.S16 R0, R5 ;  /* 0x0000000500007306 */ /* 0x000e240000101400 */
[----:B0-----:R-:W-:-:S05]  /*2520*/  F2FP.F16.F32.PACK_AB R0, RZ, R0 ;  /* 0x00000000ff00723e */ /* 0x001fca00000000ff */
[----:B------:R0:W-:Y:S01]  /*2530*/  STG.E.U16 desc[UR36][R16.64], R0 ;  /* 0x0000000010007986 */ /* 0x0001e2000c101524 */
[----:B------:R-:W-:Y:S05]  /*2540*/  BRA `(.L_x_13414) ;  /* 0x0000000c00007947 */ /* 0x000fea0003800000 */
.L_x_13417:
        /* <DEDUP_REMOVED lines=10> */
.L_x_13420:
[----:B------:R-:W0:Y:S02]  /*25f0*/  I2F.S16 R5, R5 ;  /* 0x0000000500057306 */ /* 0x000e240000101400 */
[----:B0-----:R-:W-:-:S04]  /*2600*/  F2FP.F16.F32.PACK_AB R3, RZ, R5 ;  /* 0x00000005ff03723e */ /* 0x001fc800000000ff */
[----:B------:R-:W-:-:S05]  /*2610*/  PRMT R3, R3, 0x5410, RZ ;  /* 0x0000541003037816 */ /* 0x000fca00000000ff */
[----:B------:R0:W-:Y:S01]  /*2620*/  STG.E desc[UR36][R16.64], R3 ;  /* 0x0000000310007986 */ /* 0x0001e2000c101924 */
[----:B------:R-:W-:Y:S05]  /*2630*/  BRA `(.L_x_13414) ;  /* 0x0000000800c47947 */ /* 0x000fea0003800000 */
.L_x_13419:
[----:B------:R-:W0:Y:S02]  /*2640*/  I2F.F64.S16 R2, R5 ;  /* 0x0000000500027312 */ /* 0x000e240000101c00 */
[----:B0-----:R0:W-:Y:S01]  /*2650*/  STG.E.64 desc[UR36][R16.64], R2 ;  /* 0x0000000210007986 */ /* 0x0011e2000c101b24 */
[----:B------:R-:W-:Y:S05]  /*2660*/  BRA `(.L_x_13414) ;  /* 0x0000000800b87947 */ /* 0x000fea0003800000 */
.L_x_13409:
        /* <DEDUP_REMOVED lines=13> */
.L_x_13423:
[----:B------:R-:W0:Y:S01]  /*2740*/  I2F.F64.S16 R4, R5 ;  /* 0x0000000500047312 */ /* 0x000e220000101c00 */
[----:B------:R-:W-:-:S05]  /*2750*/  CS2R R6, SRZ ;  /* 0x0000000000067805 */ /* 0x000fca000001ff00 */
[----:B0-----:R0:W-:Y:S01]  /*2760*/  STG.E.128 desc[UR36][R16.64], R4 ;  /* 0x0000000410007986 */ /* 0x0011e2000c101d24 */
[----:B------:R-:W-:Y:S05]  /*2770*/  BRA `(.L_x_13414) ;  /* 0x0000000800747947 */ /* 0x000fea0003800000 */
.L_x_13422:
        /* <DEDUP_REMOVED lines=21> */
.L_x_13427:
[----:B------:R-:W-:Y:S05]  /*28d0*/  BSYNC B0 ;  /* 0x0000000000007941 */ /* 0x000fea0003800000 */
.L_x_13426:
[----:B------:R-:W-:-:S05]  /*28e0*/  LOP3.LUT R3, R0, R3, RZ, 0xfc, !PT ;  /* 0x0000000300037212 */ /* 0x000fca00078efcff */
[----:B------:R0:W-:Y:S01]  /*28f0*/  STG.E.U8 desc[UR36][R16.64], R3 ;  /* 0x0000000310007986 */ /* 0x0001e2000c101124 */
[----:B------:R-:W-:Y:S05]  /*2900*/  BRA `(.L_x_13414) ;  /* 0x0000000800107947 */ /* 0x000fea0003800000 */
.L_x_13425:
        /* <DEDUP_REMOVED lines=13> */
.L_x_13429:
[----:B------:R-:W-:Y:S01]  /*29e0*/  IMAD.MOV.U32 R0, RZ, RZ, 0x7f ;  /* 0x0000007fff007424 */ /* 0x000fe200078e00ff */
[----:B------:R-:W-:-:S04]  /*29f0*/  ISETP.GT.U32.AND P0, PT, R2, 0x7f800000, PT ;  /* 0x7f8000000200780c */ /* 0x000fc80003f04070 */
[----:B------:R-:W-:-:S09]  /*2a00*/  SEL R0, R0, 0x7c, P0 ;  /* 0x0000007c00007807 */ /* 0x000fd20000000000 */
.L_x_13430:
[----:B------:R-:W-:Y:S05]  /*2a10*/  BSYNC B0 ;  /* 0x0000000000007941 */ /* 0x000fea0003800000 */
.L_x_13428:
[----:B------:R-:W-:-:S04]  /*2a20*/  LOP3.LUT R2, R5, 0x80000000, RZ, 0xc0, !PT ;  /* 0x8000000005027812 */ /* 0x000fc800078ec0ff */
[----:B------:R-:W-:-:S04]  /*2a30*/  SHF.R.U32.HI R3, RZ, 0x18, R2 ;  /* 0x00000018ff037819 */ /* 0x000fc80000011602 */
[----:B------:R-:W-:-:S05]  /*2a40*/  LOP3.LUT R3, R0, R3, RZ, 0xfc, !PT ;  /* 0x0000000300037212 */ /* 0x000fca00078efcff */
[----:B------:R0:W-:Y:S01]  /*2a50*/  STG.E.U8 desc[UR36][R16.64], R3 ;  /* 0x0000000310007986 */ /* 0x0001e2000c101124 */
[----:B------:R-:W-:Y:S05]  /*2a60*/  BRA `(.L_x_13414) ;  /* 0x0000000400b87947 */ /* 0x000fea0003800000 */
.L_x_13424:
[----:B------:R-:W0:Y:S02]  /*2a70*/  I2F.S16 R0, R5 ;  /* 0x0000000500007306 */ /* 0x000e240000101400 */
[----:B0-----:R-:W-:-:S05]  /*2a80*/  F2FP.BF16.F32.PACK_AB R0, RZ, R0 ;  /* 0x00000000ff00723e */ /* 0x001fca00000010ff */
[----:B------:R0:W-:Y:S01]  /*2a90*/  STG.E.U16 desc[UR36][R16.64], R0 ;  /* 0x0000000010007986 */ /* 0x0001e2000c101524 */
[----:B------:R-:W-:Y:S05]  /*2aa0*/  BRA `(.L_x_13414) ;  /* 0x0000000400a87947 */ /* 0x000fea0003800000 */
.L_x_13421:
        /* <DEDUP_REMOVED lines=10> */
.L_x_13433:
        /* <DEDUP_REMOVED lines=17> */
.L_x_13436:
[----:B------:R-:W-:-:S04]  /*2c60*/  LOP3.LUT R2, R5, 0x80000000, RZ, 0xc0, !PT ;  /* 0x8000000005027812 */ /* 0x000fc800078ec0ff */
[----:B------:R-:W-:-:S04]  /*2c70*/  SHF.R.U32.HI R3, RZ, 0x18, R2 ;  /* 0x00000018ff037819 */ /* 0x000fc80000011602 */
[----:B------:R-:W-:-:S04]  /*2c80*/  LOP3.LUT R0, R0, R3, RZ, 0xfc, !PT ;  /* 0x0000000300007212 */ /* 0x000fc800078efcff */
[----:B------:R-:W-:-:S07]  /*2c90*/  PRMT R8, R0, 0x7610, R8 ;  /* 0x0000761000087816 */ /* 0x000fce0000000008 */
.L_x_13435:
[----:B------:R-:W-:Y:S05]  /*2ca0*/  BSYNC B0 ;  /* 0x0000000000007941 */ /* 0x000fea0003800000 */
.L_x_13434:
[----:B------:R0:W-:Y:S01]  /*2cb0*/  STG.E.U8 desc[UR36][R16.64], R8 ;  /* 0x0000000810007986 */ /* 0x0001e2000c101124 */
[----:B------:R-:W-:Y:S05]  /*2cc0*/  BRA `(.L_x_13414) ;  /* 0x0000000400207947 */ /* 0x000fea0003800000 */
.L_x_13432:
        /* <DEDUP_REMOVED lines=17> */
.L_x_13439:
[----:B------:R-:W-:-:S04]  /*2de0*/  LOP3.LUT R2, R5, 0x80000000, RZ, 0xc0, !PT ;  /* 0x8000000005027812 */ /* 0x000fc800078ec0ff */
[----:B------:R-:W-:-:S04]  /*2df0*/  SHF.R.U32.HI R3, RZ, 0x18, R2 ;  /* 0x00000018ff037819 */ /* 0x000fc80000011602 */
[----:B------:R-:W-:-:S04]  /*2e00*/  LOP3.LUT R0, R0, R3, RZ, 0xfc, !PT ;  /* 0x0000000300007212 */ /* 0x000fc800078efcff */
[----:B------:R-:W-:-:S07]  /*2e10*/  PRMT R8, R0, 0x7610, R8 ;  /* 0x0000761000087816 */ /* 0x000fce0000000008 */
.L_x_13438:
[----:B------:R-:W-:Y:S05]  /*2e20*/  BSYNC B0 ;  /* 0x0000000000007941 */ /* 0x000fea0003800000 */
.L_x_13437:
[----:B------:R0:W-:Y:S01]  /*2e30*/  STG.E.U8 desc[UR36][R16.64], R8 ;  /* 0x0000000810007986 */ /* 0x0001e2000c101124 */
[----:B------:R-:W-:Y:S05]  /*2e40*/  BRA `(.L_x_13414) ;  /* 0x0000000000c07947 */ /* 0x000fea0003800000 */
.L_x_13431:
        /* <DEDUP_REMOVED lines=22> */
.L_x_13413:
        /* <DEDUP_REMOVED lines=16> */
.L_x_13442:
[----:B------:R-:W-:Y:S05]  /*30b0*/  BRA `(.L_x_13414) ;  /* 0x0000000000247947 */ /* 0x000fea0003800000 */
.L_x_13441:
[----:B------:R-:W-:-:S05]  /*30c0*/  PRMT R0, R0, 0x9910, RZ ;  /* 0x0000991000007816 */ /* 0x000fca00000000ff */
[----:B------:R-:W-:-:S04]  /*30d0*/  IMAD.MOV R0, RZ, RZ, -R0 ;  /* 0x000000ffff007224 */ /* 0x000fc800078e0a00 */
[----:B------:R-:W-:-:S05]  /*30e0*/  IMAD.MOV.U32 R2, RZ, RZ, R0 ;  /* 0x000000ffff027224 */ /* 0x000fca00078e0000 */
[----:B------:R-:W-:-:S05]  /*30f0*/  SHF.R.S32.HI R3, RZ, 0x1f, R2 ;  /* 0x0000001fff037819 */ /* 0x000fca0000011402 */
[----:B------:R0:W-:Y:S01]  /*3100*/  STG.E.64 desc[UR36][R16.64], R2 ;  /* 0x0000000210007986 */ /* 0x0001e2000c101b24 */
[----:B------:R-:W-:Y:S05]  /*3110*/  BRA `(.L_x_13414) ;  /* 0x00000000000c7947 */ /* 0x000fea0003800000 */
.L_x_13440:
[----:B------:R-:W-:-:S05]  /*3120*/  PRMT R0, R0, 0x9910, RZ ;  /* 0x0000991000007816 */ /* 0x000fca00000000ff */
[----:B------:R-:W-:-:S05]  /*3130*/  IMAD.MOV R3, RZ, RZ, -R0 ;  /* 0x000000ffff037224 */ /* 0x000fca00078e0a00 */
[----:B------:R0:W-:Y:S02]  /*3140*/  STG.E desc[UR36][R16.64], R3 ;  /* 0x0000000310007986 */ /* 0x0001e4000c101924 */
.L_x_13414:
[----:B------:R-:W-:-:S04]  /*3150*/  IMAD R18, R23, 0x200, R18 ;  /* 0x0000020017127824 */ /* 0x000fc800078e0212 */
[----:B------:R-:W-:-:S07]  /*3160*/  VIADD R19, R18, 0x80 ;  /* 0x0000008012137836 */ /* 0x000fce0000000000 */
.L_x_13374:
[----:B------:R-:W-:Y:S05]  /*3170*/  BSYNC B6 ;  /* 0x0000000000067941 */ /* 0x000fea0003800000 */
.L_x_13373:
        /* <DEDUP_REMOVED lines=307> */
.L_x_13445:
        /* <DEDUP_REMOVED lines=20> */
.L_x_13449:
[----:B------:R0:W5:Y:S01]  /*45f0*/  LDG.E.U8 R0, desc[UR36][R2.64] ;  /* 0x0000002402007981 */ /* 0x000162000c1e1100 */
[----:B------:R-:W-:Y:S05]  /*4600*/  BRA `(.L_x_13451) ;  /* 0x0000000c00547947 */ /* 0x000fea0003800000 */
.L_x_13448:
        /* <DEDUP_REMOVED lines=8> */
.L_x_13453:
[----:B------:R0:W5:Y:S01]  /*4690*/  LDG.E.U16 R0, desc[UR36][R2.64] ;  /* 0x0000002402007981 */ /* 0x000162000c1e1500 */
[----:B------:R-:W-:Y:S05]  /*46a0*/  BRA `(.L_x_13451) ;  /* 0x0000000c002c7947 */ /* 0x000fea0003800000 */
.L_x_13452:
[----:B------:R0:W5:Y:S01]  /*46b0*/  LDG.E.U16 R0, desc[UR36][R2.64] ;  /* 0x0000002402007981 */ /* 0x000162000c1e1500 */
[----:B------:R-:W-:Y:S05]  /*46c0*/  BRA `(.L_x_13451) ;  /* 0x0000000c00247947 */ /* 0x000fea0003800000 */
.L_x_13447:
        /* <DEDUP_REMOVED lines=9> */
.L_x_13455:
[----:B------:R-:W2:Y:S02]  /*4760*/  LDG.E.U16 R4, desc[UR36][R2.64] ;  /* 0x0000002402047981 */ /* 0x000ea4000c1e1500 */
[----:B--2---:R-:W-:-:S06]  /*4770*/  HADD2.F32 R4, -RZ, R4.H0_H0 ;  /* 0x20000004ff047230 */ /* 0x004fcc0000004100 */
[----:B------:R-:W0:Y:S02]  /*4780*/  F2I.FTZ.TRUNC.NTZ R4, R4 ;  /* 0x0000000400047305 */ /* 0x000e24000021f100 */
[----:B0-----:R-:W-:Y:S01]  /*4790*/  PRMT R0, R4, 0x7610, R0 ;  /* 0x0000761004007816 */ /* 0x001fe20000000000 */
[----:B------:R-:W-:Y:S06]  /*47a0*/  BRA `(.L_x_13451) ;  /* 0x0000000800ec7947 */ /* 0x000fec0003800000 */
.L_x_13454:
        /* <DEDUP_REMOVED lines=9> */
.L_x_13457:
[----:B------:R-:W2:Y:S02]  /*4840*/  LDG.E.U16 R2, desc[UR36][R2.64] ;  /* 0x0000002402027981 */ /* 0x000ea4000c1e1500 */
[----:B--2---:R-:W-:-:S06]  /*4850*/  HADD2.F32 R4, -RZ, R2.H0_H0 ;  /* 0x20000002ff047230 */ /* 0x004fcc0000004100 */
[----:B------:R-:W0:Y:S02]  /*4860*/  F2I.FTZ.TRUNC.NTZ R4, R4 ;  /* 0x0000000400047305 */ /* 0x000e24000021f100 */
[----:B0-----:R-:W-:Y:S01]  /*4870*/  PRMT R0, R4, 0x7610, R0 ;  /* 0x0000761004007816 */ /* 0x001fe20000000000 */
[----:B------:R-:W-:Y:S06]  /*4880*/  BRA `(.L_x_13451) ;  /* 0x0000000800b47947 */ /* 0x000fec0003800000 */
.L_x_13456:
[----:B------:R-:W2:Y:S02]  /*4890*/  LDG.E.64 R2, desc[UR36][R2.64] ;  /* 0x0000002402027981 */ /* 0x000ea4000c1e1b00 */
[----:B--2---:R0:W1:Y:S01]  /*48a0*/  F2I.F64.TRUNC R0, R2 ;  /* 0x0000000200007311 */ /* 0x004062000030d100 */
[----:B------:R-:W-:Y:S05]  /*48b0*/  BRA `(.L_x_13451) ;  /* 0x0000000800a87947 */ /* 0x000fea0003800000 */
.L_x_13446:
        /* <DEDUP_REMOVED lines=12> */
.L_x_13460:
[----:B------:R-:W2:Y:S02]  /*4980*/  LDG.E.64 R2, desc[UR36][R2.64] ;  /* 0x0000002402027981 */ /* 0x000ea4000c1e1b00 */
[----:B--2---:R3:W4:Y:S01]  /*4990*/  F2I.F64.TRUNC R0, R2 ;  /* 0x0000000200007311 */ /* 0x004722000030d100 */
[----:B------:R-:W-:Y:S05]  /*49a0*/  BRA `(.L_x_13451) ;  /* 0x00000008006c7947 */ /* 0x000fea0003800000 */
.L_x_13459:
        /* <DEDUP_REMOVED lines=28> */
.L_x_13462:
        /* <DEDUP_REMOVED lines=15> */
.L_x_13461:
[----:B------:R-:W2:Y:S02]  /*4c60*/  LDG.E.U16 R4, desc[UR36][R2.64] ;  /* 0x0000002402047981 */ /* 0x000ea4000c1e1500 */
[----:B--2---:R-:W-:-:S06]  /*4c70*/  IMAD.U32 R4, R4, 0x10000, RZ ;  /* 0x0001000004047824 */ /* 0x004fcc00078e00ff */
[----:B------:R-:W0:Y:S02]  /*4c80*/  F2I.FTZ.TRUNC.NTZ R4, R4 ;  /* 0x0000000400047305 */ /* 0x000e24000021f100 */
[----:B0-----:R-:W-:Y:S01]  /*4c90*/  PRMT R0, R4, 0x7610, R0 ;  /* 0x0000761004007816 */ /* 0x001fe20000000000 */
[----:B------:R-:W-:Y:S06]  /*4ca0*/  BRA `(.L_x_13451) ;  /* 0x0000000400ac7947 */ /* 0x000fec0003800000 */
.L_x_13458:
        /* <DEDUP_REMOVED lines=10> */
.L_x_13465:
        /* <DEDUP_REMOVED lines=21> */
.L_x_13469:
[----:B------:R-:W-:Y:S05]  /*4ea0*/  BSYNC B1 ;  /* 0x0000000000017941 */ /* 0x000fea0003800000 */
.L_x_13468:
[----:B------:R-:W-:Y:S01]  /*4eb0*/  IMAD.SHL.U32 R2, R2, 0x100000, RZ ;  /* 0x0010000002027824 */ /* 0x000fe200078e00ff */
[----:B------:R-:W-:-:S04]  /*4ec0*/  LEA R3, R0, 0x3b800000, 0x17 ;  /* 0x3b80000000037811 */ /* 0x000fc800078eb8ff */
[----:B------:R-:W-:-:S07]  /*4ed0*/  LOP3.LUT R4, R3, R2, R4, 0xfe, !PT ;  /* 0x0000000203047212 */ /* 0x000fce00078efe04 */
.L_x_13467:
[----:B------:R-:W-:Y:S05]  /*4ee0*/  BSYNC B0 ;  /* 0x0000000000007941 */ /* 0x000fea0003800000 */
.L_x_13466:
[----:B------:R-:W0:Y:S02]  /*4ef0*/  F2I.FTZ.TRUNC.NTZ R4, R4 ;  /* 0x0000000400047305 */ /* 0x000e24000021f100 */
[----:B0-----:R-:W-:Y:S01]  /*4f00*/  PRMT R0, R4, 0x7610, R0 ;  /* 0x0000761004007816 */ /* 0x001fe20000000000 */
[----:B------:R-:W-:Y:S06]  /*4f10*/  BRA `(.L_x_13451) ;  /* 0x0000000400107947 */ /* 0x000fec0003800000 */
.L_x_13464:
        /* <DEDUP_REMOVED lines=21> */
.L_x_13473:
[----:B------:R-:W-:Y:S05]  /*5070*/  BSYNC B1 ;  /* 0x0000000000017941 */ /* 0x000fea0003800000 */
.L_x_13472:
[----:B------:R-:W-:Y:S01]  /*5080*/  IMAD.SHL.U32 R2, R2, 0x200000, RZ ;  /* 0x0020000002027824 */ /* 0x000fe200078e00ff */
[----:B------:R-:W-:-:S04]  /*5090*/  LEA R3, R0, 0x37800000, 0x17 ;  /* 0x3780000000037811 */ /* 0x000fc800078eb8ff */
[----:B------:R-:W-:-:S07]  /*50a0*/  LOP3.LUT R4, R3, R2, R4, 0xfe, !PT ;  /* 0x0000000203047212 */ /* 0x000fce00078efe04 */
.L_x_13471:
[----:B------:R-:W-:Y:S05]  /*50b0*/  BSYNC B0 ;  /* 0x0000000000007941 */ /* 0x000fea0003800000 */
.L_x_13470:
[----:B------:R-:W0:Y:S02]  /*50c0*/  F2I.FTZ.TRUNC.NTZ R4, R4 ;  /* 0x0000000400047305 */ /* 0x000e24000021f100 */
[----:B0-----:R-:W-:Y:S01]  /*50d0*/  PRMT R0, R4, 0x7610, R0 ;  /* 0x0000761004007816 */ /* 0x001fe20000000000 */
[----:B------:R-:W-:Y:S06]  /*50e0*/  BRA `(.L_x_13451) ;  /* 0x00000000009c7947 */ /* 0x000fec0003800000 */
.L_x_13463:
        /* <DEDUP_REMOVED lines=14> */
.L_x_13477:
[----:B------:R-:W-:Y:S05]  /*51d0*/  BSYNC B0 ;  /* 0x0000000000007941 */ /* 0x000fea0003800000 */
.L_x_13476:
[----:B------:R-:W0:Y:S02]  /*51e0*/  F2I.FTZ.TRUNC.NTZ R4, R4 ;  /* 0x0000000400047305 */ /* 0x000e24000021f100 */
[----:B0-----:R-:W-:Y:S01]  /*51f0*/  PRMT R0, R4, 0x7610, R0 ;  /* 0x0000761004007816 */ /* 0x001fe20000000000 */
[----:B------:R-:W-:Y:S06]  /*5200*/  BRA `(.L_x_13451) ;  /* 0x0000000000547947 */ /* 0x000fec0003800000 */
.L_x_13450:
        /* <DEDUP_REMOVED lines=16> */
.L_x_13478:
[----:B------:R-:W-:Y:S01]  /*5310*/  PRMT R0, RZ, 0x7610, R0 ;  /* 0x00007610ff007816 */ /* 0x000fe20000000000 */
[----:B------:R-:W-:Y:S06]  /*5320*/  BRA `(.L_x_13451) ;  /* 0x00000000000c7947 */ /* 0x000fec0003800000 */
.L_x_13475:
[----:B------:R2:W5:Y:S01]  /*5330*/  LDG.E.U16 R0, desc[UR36][R2.64] ;  /* 0x0000002402007981 */ /* 0x000562000c1e1500 */
[----:B------:R-:W-:Y:S05]  /*5340*/  BRA `(.L_x_13451) ;  /* 0x0000000000047947 */ /* 0x000fea0003800000 */
.L_x_13474:
[----:B------:R1:W5:Y:S02]  /*5350*/  LDG.E.U16 R0, desc[UR36][R2.64] ;  /* 0x0000002402007981 */ /* 0x000364000c1e1500 */
.L_x_13451:
        /* <DEDUP_REMOVED lines=16> */
.L_x_13482:
[----:B------:R0:W-:Y:S01]  /*5460*/  STG.E.U8 desc[UR36][R16.64], R5 ;  /* 0x0000000510007986 */ /* 0x0001e2000c101124 */
[----:B------:R-:W-:Y:S05]  /*5470*/  BRA `(.L_x_13484) ;  /* 0x0000000c007c7947 */ /* 0x000fea0003800000 */
.L_x_13481:
        /* <DEDUP_REMOVED lines=12> */
.L_x_13486:
[----:B------:R-:W-:-:S05]  /*5540*/  PRMT R0, R0, 0x9910, RZ ;  /* 0x0000991000007816 */ /* 0x000fca00000000ff */
[----:B------:R-:W-:-:S05]  /*5550*/  IMAD.MOV R3, RZ, RZ, -R0 ;  /* 0x000000ffff037224 */ /* 0x000fca00078e0a00 */
[----:B------:R0:W-:Y:S01]  /*5560*/  STG.E desc[UR36][R16.64], R3 ;  /* 0x0000000310007986 */ /* 0x0001e2000c101924 */
[----:B------:R-:W-:Y:S05]  /*5570*/  BRA `(.L_x_13484) ;  /* 0x0000000c003c7947 */ /* 0x000fea0003800000 */
.L_x_13485:
[----:B------:R0:W-:Y:S01]  /*5580*/  STG.E.U16 desc[UR36][R16.64], R5 ;  /* 0x0000000510007986 */ /* 0x0001e2000c101524 */
[----:B------:R-:W-:Y:S05]  /*5590*/  BRA `(.L_x_13484) ;  /* 0x0000000c00347947 */ /* 0x000fea0003800000 */
.L_x_13480:
        /* <DEDUP_REMOVED lines=9> */
.L_x_13488:
[----:B------:R-:W0:Y:S02]  /*5630*/  I2F.S16 R0, R5 ;  /* 0x0000000500007306 */ /* 0x000e240000101400 */
[----:B0-----:R-:W-:-:S05]  /*5640*/  F2FP.F16.F32.PACK_AB R0, RZ, R0 ;  /* 0x00000000ff00723e */ /* 0x001fca00000000ff */
[----:B------:R0:W-:Y:S01]  /*5650*/  STG.E.U16 desc[UR36][R16.64], R0 ;  /* 0x0000000010007986 */ /* 0x0001e2000c101524 */
[----:B------:R-:W-:Y:S05]  /*5660*/  BRA `(.L_x_13484) ;  /* 0x0000000c00007947 */ /* 0x000fea0003800000 */
.L_x_13487:
        /* <DEDUP_REMOVED lines=10> */
.L_x_13490:
[----:B------:R-:W0:Y:S02]  /*5710*/  I2F.S16 R5, R5 ;  /* 0x0000000500057306 */ /* 0x000e240000101400 */
[----:B0-----:R-:W-:-:S04]  /*5720*/  F2FP.F16.F32.PACK_AB R3, RZ, R5 ;  /* 0x00000005ff03723e */ /* 0x001fc800000000ff */
[----:B------:R-:W-:-:S05]  /*5730*/  PRMT R3, R3, 0x5410, RZ ;  /* 0x0000541003037816 */ /* 0x000fca00000000ff */
[----:B------:R0:W-:Y:S01]  /*5740*/  STG.E desc[UR36][R16.64], R3 ;  /* 0x0000000310007986 */ /* 0x0001e2000c101924 */
[----:B------:R-:W-:Y:S05]  /*5750*/  BRA `(.L_x_13484) ;  /* 0x0000000800c47947 */ /* 0x000fea0003800000 */
.L_x_13489:
[----:B------:R-:W0:Y:S02]  /*5760*/  I2F.F64.S16 R2, R5 ;  /* 0x0000000500027312 */ /* 0x000e240000101c00 */
[----:B0-----:R0:W-:Y:S01]  /*5770*/  STG.E.64 desc[UR36][R16.64], R2 ;  /* 0x0000000210007986 */ /* 0x0011e2000c101b24 */
[----:B------:R-:W-:Y:S05]  /*5780*/  BRA `(.L_x_13484) ;  /* 0x0000000800b87947 */ /* 0x000fea0003800000 */
.L_x_13479:
        /* <DEDUP_REMOVED lines=13> */
.L_x_13493:
[----:B------:R-:W0:Y:S01]  /*5860*/  I2F.F64.S16 R4, R5 ;  /* 0x0000000500047312 */ /* 0x000e220000101c00 */
[----:B------:R-:W-:-:S05]  /*5870*/  CS2R R6, SRZ ;  /* 0x0000000000067805 */ /* 0x000fca000001ff00 */
[----:B0-----:R0:W-:Y:S01]  /*5880*/  STG.E.128 desc[UR36][R16.64], R4 ;  /* 0x0000000410007986 */ /* 0x0011e2000c101d24 */
[----:B------:R-:W-:Y:S05]  /*5890*/  BRA `(.L_x_13484) ;  /* 0x0000000800747947 */ /* 0x000fea0003800000 */
.L_x_13492:
        /* <DEDUP_REMOVED lines=21> */
.L_x_13497:
[----:B------:R-:W-:Y:S05]  /*59f0*/  BSYNC B0 ;  /* 0x0000000000007941 */ /* 0x000fea0003800000 */
.L_x_13496:
[----:B------:R-:W-:-:S05]  /*5a00*/  LOP3.LUT R3, R0, R3, RZ, 0xfc, !PT ;  /* 0x0000000300037212 */ /* 0x000fca00078efcff */
[----:B------:R0:W-:Y:S01]  /*5a10*/  STG.E.U8 desc[UR36][R16.64], R3 ;  /* 0x0000000310007986 */ /* 0x0001e2000c101124 */
[----:B------:R-:W-:Y:S05]  /*5a20*/  BRA `(.L_x_13484) ;  /* 0x0000000800107947 */ /* 0x000fea0003800000 */
.L_x_13495:
        /* <DEDUP_REMOVED lines=13> */
.L_x_13499:
[----:B------:R-:W-:Y:S01]  /*5b00*/  IMAD.MOV.U32 R0, RZ, RZ, 0x7f ;  /* 0x0000007fff007424 */ /* 0x000fe200078e00ff */
[----:B------:R-:W-:-:S04]  /*5b10*/  ISETP.GT.U32.AND P0, PT, R2, 0x7f800000, PT ;  /* 0x7f8000000200780c */ /* 0x000fc80003f04070 */
[----:B------:R-:W-:-:S09]  /*5b20*/  SEL R0, R0, 0x7c, P0 ;  /* 0x0000007c00007807 */ /* 0x000fd20000000000 */
.L_x_13500:
[----:B------:R-:W-:Y:S05]  /*5b30*/  BSYNC B0 ;  /* 0x0000000000007941 */ /* 0x000fea0003800000 */
.L_x_13498:
[----:B------:R-:W-:-:S04]  /*5b40*/  LOP3.LUT R2, R5, 0x80000000, RZ, 0xc0, !PT ;  /* 0x8000000005027812 */ /* 0x000fc800078ec0ff */
[----:B------:R-:W-:-:S04]  /*5b50*/  SHF.R.U32.HI R3, RZ, 0x18, R2 ;  /* 0x00000018ff037819 */ /* 0x000fc80000011602 */
[----:B------:R-:W-:-:S05]  /*5b60*/  LOP3.LUT R3, R0, R3, RZ, 0xfc, !PT ;  /* 0x0000000300037212 */ /* 0x000fca00078efcff */
[----:B------:R0:W-:Y:S01]  /*5b70*/  STG.E.U8 desc[UR36][R16.64], R3 ;  /* 0x0000000310007986 */ /* 0x0001e2000c101124 */
[----:B------:R-:W-:Y:S05]  /*5b80*/  BRA `(.L_x_13484) ;  /* 0x0000000400b87947 */ /* 0x000fea0003800000 */
.L_x_13494:
[----:B------:R-:W0:Y:S02]  /*5b90*/  I2F.S16 R0, R5 ;  /* 0x0000000500007306 */ /* 0x000e240000101400 */
[----:B0-----:R-:W-:-:S05]  /*5ba0*/  F2FP.BF16.F32.PACK_AB R0, RZ, R0 ;  /* 0x00000000ff00723e */ /* 0x001fca00000010ff */
[----:B------:R0:W-:Y:S01]  /*5bb0*/  STG.E.U16 desc[UR36][R16.64], R0 ;  /* 0x0000000010007986 */ /* 0x0001e2000c101524 */
[----:B------:R-:W-:Y:S05]  /*5bc0*/  BRA `(.L_x_13484) ;  /* 0x0000000400a87947 */ /* 0x000fea0003800000 */
.L_x_13491:
        /* <DEDUP_REMOVED lines=10> */
.L_x_13503:
        /* <DEDUP_REMOVED lines=17> */
.L_x_13506:
[----:B------:R-:W-:-:S04]  /*5d80*/  LOP3.LUT R2, R5, 0x80000000, RZ, 0xc0, !PT ;  /* 0x8000000005027812 */ /* 0x000fc800078ec0ff */
[----:B------:R-:W-:-:S04]  /*5d90*/  SHF.R.U32.HI R3, RZ, 0x18, R2 ;  /* 0x00000018ff037819 */ /* 0x000fc80000011602 */
[----:B------:R-:W-:-:S04]  /*5da0*/  LOP3.LUT R0, R0, R3, RZ, 0xfc, !PT ;  /* 0x0000000300007212 */ /* 0x000fc800078efcff */
[----:B------:R-:W-:-:S07]  /*5db0*/  PRMT R8, R0, 0x7610, R8 ;  /* 0x0000761000087816 */ /* 0x000fce0000000008 */
.L_x_13505:
[----:B------:R-:W-:Y:S05]  /*5dc0*/  BSYNC B0 ;  /* 0x0000000000007941 */ /* 0x000fea0003800000 */
.L_x_13504:
[----:B------:R3:W-:Y:S01]  /*5dd0*/  STG.E.U8 desc[UR36][R16.64], R8 ;  /* 0x0000000810007986 */ /* 0x0007e2000c101124 */
[----:B------:R-:W-:Y:S05]  /*5de0*/  BRA `(.L_x_13484) ;  /* 0x0000000400207947 */ /* 0x000fea0003800000 */
.L_x_13502:
        /* <DEDUP_REMOVED lines=17> */
.L_x_13509:
[----:B------:R-:W-:-:S04]  /*5f00*/  LOP3.LUT R2, R5, 0x80000000, RZ, 0xc0, !PT ;  /* 0x8000000005027812 */ /* 0x000fc800078ec0ff */
[----:B------:R-:W-:-:S04]  /*5f10*/  SHF.R.U32.HI R3, RZ, 0x18, R2 ;  /* 0x00000018ff037819 */ /* 0x000fc80000011602 */
[----:B------:R-:W-:-:S04]  /*5f20*/  LOP3.LUT R0, R0, R3, RZ, 0xfc, !PT ;  /* 0x0000000300007212 */ /* 0x000fc800078efcff */
[----:B------:R-:W-:-:S07]  /*5f30*/  PRMT R8, R0, 0x7610, R8 ;  /* 0x0000761000087816 */ /* 0x000fce0000000008 */
.L_x_13508:
[----:B------:R-:W-:Y:S05]  /*5f40*/  BSYNC B0 ;  /* 0x0000000000007941 */ /* 0x000fea0003800000 */
.L_x_13507:
[----:B------:R0:W-:Y:S01]  /*5f50*/  STG.E.U8 desc[UR36][R16.64], R8 ;  /* 0x0000000810007986 */ /* 0x0001e2000c101124 */
[----:B------:R-:W-:Y:S05]  /*5f60*/  BRA `(.L_x_13484) ;  /* 0x0000000000c07947 */ /* 0x000fea0003800000 */
.L_x_13501:
        /* <DEDUP_REMOVED lines=22> */
.L_x_13483:
        /* <DEDUP_REMOVED lines=16> */
.L_x_13512:
[----:B------:R-:W-:Y:S05]  /*61d0*/  BRA `(.L_x_13484) ;  /* 0x0000000000247947 */ /* 0x000fea0003800000 */
.L_x_13511:
[----:B------:R-:W-:-:S05]  /*61e0*/  PRMT R0, R0, 0x9910, RZ ;  /* 0x0000991000007816 */ /* 0x000fca00000000ff */
[----:B------:R-:W-:-:S04]  /*61f0*/  IMAD.MOV R0, RZ, RZ, -R0 ;  /* 0x000000ffff007224 */ /* 0x000fc800078e0a00 */
[----:B------:R-:W-:-:S05]  /*6200*/  IMAD.MOV.U32 R2, RZ, RZ, R0 ;  /* 0x000000ffff027224 */ /* 0x000fca00078e0000 */
[----:B------:R-:W-:-:S05]  /*6210*/  SHF.R.S32.HI R3, RZ, 0x1f, R2 ;  /* 0x0000001fff037819 */ /* 0x000fca0000011402 */
[----:B------:R2:W-:Y:S01]  /*6220*/  STG.E.64 desc[UR36][R16.64], R2 ;  /* 0x0000000210007986 */ /* 0x0005e2000c101b24 */
[----:B------:R-:W-:Y:S05]  /*6230*/  BRA `(.L_x_13484) ;  /* 0x00000000000c7947 */ /* 0x000fea0003800000 */
.L_x_13510:
[----:B------:R-:W-:-:S05]  /*6240*/  PRMT R0, R0, 0x9910, RZ ;  /* 0x0000991000007816 */ /* 0x000fca00000000ff */
[----:B------:R-:W-:-:S05]  /*6250*/  IMAD.MOV R3, RZ, RZ, -R0 ;  /* 0x000000ffff037224 */ /* 0x000fca00078e0a00 */
[----:B------:R0:W-:Y:S02]  /*6260*/  STG.E desc[UR36][R16.64], R3 ;  /* 0x0000000310007986 */ /* 0x0001e4000c101924 */
.L_x_13484:
[----:B------:R-:W-:-:S07]  /*6270*/  VIADD R19, R19, 0x80 ;  /* 0x0000008013137836 */ /* 0x000fce0000000000 */
.L_x_13444:
[----:B------:R-:W-:Y:S05]  /*6280*/  BSYNC B6 ;  /* 0x0000000000067941 */ /* 0x000fea0003800000 */
.L_x_13443:
        /* <DEDUP_REMOVED lines=307> */
.L_x_13515:
        /* <DEDUP_REMOVED lines=20> */
.L_x_13519:
[----:B------:R0:W5:Y:S01]  /*7700*/  LDG.E.U8 R0, desc[UR36][R2.64] ;  /* 0x0000002402007981 */ /* 0x000162000c1e1100 */
[----:B------:R-:W-:Y:S05]  /*7710*/  BRA `(.L_x_13521) ;  /* 0x0000000c00547947 */ /* 0x000fea0003800000 */
.L_x_13518:
        /* <DEDUP_REMOVED lines=8> */
.L_x_13523:
[----:B------:R0:W5:Y:S01]  /*77a0*/  LDG.E.U16 R0, desc[UR36][R2.64] ;  /* 0x0000002402007981 */ /* 0x000162000c1e1500 */
[----:B------:R-:W-:Y:S05]  /*77b0*/  BRA `(.L_x_13521) ;  /* 0x0000000c002c7947 */ /* 0x000fea0003800000 */
.L_x_13522:
[----:B------:R0:W5:Y:S01]  /*77c0*/  LDG.E.U16 R0, desc[UR36][R2.64] ;  /* 0x0000002402007981 */ /* 0x000162000c1e1500 */
[----:B------:R-:W-:Y:S05]  /*77d0*/  BRA `(.L_x_13521) ;  /* 0x0000000c00247947 */ /* 0x000fea0003800000 */
.L_x_13517:
        /* <DEDUP_REMOVED lines=9> */
.L_x_13525:
[----:B------:R-:W2:Y:S02]  /*7870*/  LDG.E.U16 R4, desc[UR36][R2.64] ;  /* 0x0000002402047981 */ /* 0x000ea4000c1e1500 */
[----:B--2---:R-:W-:-:S06]  /*7880*/  HADD2.F32 R4, -RZ, R4.H0_H0 ;  /* 0x20000004ff047230 */ /* 0x004fcc0000004100 */
[----:B------:R-:W0:Y:S02]  /*7890*/  F2I.FTZ.TRUNC.NTZ R4, R4 ;  /* 0x0000000400047305 */ /* 0x000e24000021f100 */
[----:B0-----:R-:W-:Y:S01]  /*78a0*/  PRMT R0, R4, 0x7610, R0 ;  /* 0x0000761004007816 */ /* 0x001fe20000000000 */
[----:B------:R-:W-:Y:S06]  /*78b0*/  BRA `(.L_x_13521) ;  /* 0x0000000800ec7947 */ /* 0x000fec0003800000 */
.L_x_13524:
        /* <DEDUP_REMOVED lines=9> */
.L_x_13527:
[----:B------:R-:W2:Y:S02]  /*7950*/  LDG.E.U16 R2, desc[UR36][R2.64] ;  /* 0x0000002402027981 */ /* 0x000ea4000c1e1500 */
[----:B--2---:R-:W-:-:S06]  /*7960*/  HADD2.F32 R4, -RZ, R2.H0_H0 ;  /* 0x20000002ff047230 */ /* 0x004fcc0000004100 */
[----:B------:R-:W0:Y:S02]  /*7970*/  F2I.FTZ.TRUNC.NTZ R4, R4 ;  /* 0x0000000400047305 */ /* 0x000e24000021f100 */
[----:B0-----:R-:W-:Y:S01]  /*7980*/  PRMT R0, R4, 0x7610, R0 ;  /* 0x0000761004007816 */ /* 0x001fe20000000000 */
[----:B------:R-:W-:Y:S06]  /*7990*/  BRA `(.L_x_13521) ;  /* 0x0000000800b47947 */ /* 0x000fec0003800000 */
.L_x_13526:
[----:B------:R-:W2:Y:S02]  /*79a0*/  LDG.E.64 R2, desc[UR36][R2.64] ;  /* 0x0000002402027981 */ /* 0x000ea4000c1e1b00 */
[----:B--2---:R0:W1:Y:S01]  /*79b0*/  F2I.F64.TRUNC R0, R2 ;  /* 0x0000000200007311 */ /* 0x004062000030d100 */
[----:B------:R-:W-:Y:S05]  /*79c0*/  BRA `(.L_x_13521) ;  /* 0x0000000800a87947 */ /* 0x000fea0003800000 */
.L_x_13516:
        /* <DEDUP_REMOVED lines=12> */
.L_x_13530:
[----:B------:R-:W2:Y:S02]  /*7a90*/  LDG.E.64 R2, desc[UR36][R2.64] ;  /* 0x0000002402027981 */ /* 0x000ea4000c1e1b00 */
[----:B--2---:R3:W4:Y:S01]  /*7aa0*/  F2I.F64.TRUNC R0, R2 ;  /* 0x0000000200007311 */ /* 0x004722000030d100 */
[----:B------:R-:W-:Y:S05]  /*7ab0*/  BRA `(.L_x_13521) ;  /* 0x00000008006c7947 */ /* 0x000fea0003800000 */
.L_x_13529:
        /* <DEDUP_REMOVED lines=28> */
.L_x_13532:
        /* <DEDUP_REMOVED lines=15> */
.L_x_13531:
[----:B------:R-:W2:Y:S02]  /*7d70*/  LDG.E.U16 R4, desc[UR36][R2.64] ;  /* 0x0000002402047981 */ /* 0x000ea4000c1e1500 */
[----:B--2---:R-:W-:-:S06]  /*7d80*/  IMAD.U32 R4, R4, 0x10000, RZ ;  /* 0x0001000004047824 */ /* 0x004fcc00078e00ff */
[----:B------:R-:W0:Y:S02]  /*7d90*/  F2I.FTZ.TRUNC.NTZ R4, R4 ;  /* 0x0000000400047305 */ /* 0x000e24000021f100 */
[----:B0-----:R-:W-:Y:S01]  /*7da0*/  PRMT R0, R4, 0x7610, R0 ;  /* 0x0000761004007816 */ /* 0x001fe20000000000 */
[----:B------:R-:W-:Y:S06]  /*7db0*/  BRA `(.L_x_13521) ;  /* 0x0000000400ac7947 */ /* 0x000fec0003800000 */
.L_x_13528:
        /* <DEDUP_REMOVED lines=10> */
.L_x_13535:
        /* <DEDUP_REMOVED lines=21> */
.L_x_13539:
[----:B------:R-:W-:Y:S05]  /*7fb0*/  BSYNC B1 ;  /* 0x0000000000017941 */ /* 0x000fea0003800000 */
.L_x_13538:
[----:B------:R-:W-:Y:S01]  /*7fc0*/  IMAD.SHL.U32 R2, R2, 0x100000, RZ ;  /* 0x0010000002027824 */ /* 0x000fe200078e00ff */
[----:B------:R-:W-:-:S04]  /*7fd0*/  LEA R3, R0, 0x3b800000, 0x17 ;  /* 0x3b80000000037811 */ /* 0x000fc800078eb8ff */
[----:B------:R-:W-:-:S07]  /*7fe0*/  LOP3.LUT R4, R3, R2, R4, 0xfe, !PT ;  /* 0x0000000203047212 */ /* 0x000fce00078efe04 */
.L_x_13537:
[----:B------:R-:W-:Y:S05]  /*7ff0*/  BSYNC B0 ;  /* 0x0000000000007941 */ /* 0x000fea0003800000 */
.L_x_13536:
[----:B------:R-:W0:Y:S02]  /*8000*/  F2I.FTZ.TRUNC.NTZ R4, R4 ;  /* 0x0000000400047305 */ /* 0x000e24000021f100 */
[----:B0-----:R-:W-:Y:S01]  /*8010*/  PRMT R0, R4, 0x7610, R0 ;  /* 0x0000761004007816 */ /* 0x001fe20000000000 */
[----:B------:R-:W-:Y:S06]  /*8020*/  BRA `(.L_x_13521) ;  /* 0x0000000400107947 */ /* 0x000fec0003800000 */
.L_x_13534:
        /* <DEDUP_REMOVED lines=21> */
.L_x_13543:
[----:B------:R-:W-:Y:S05]  /*8180*/  BSYNC B1 ;  /* 0x0000000000017941 */ /* 0x000fea0003800000 */
.L_x_13542:
[----:B------:R-:W-:Y:S01]  /*8190*/  IMAD.SHL.U32 R2, R2, 0x200000, RZ ;  /* 0x0020000002027824 */ /* 0x000fe200078e00ff */
[----:B------:R-:W-:-:S04]  /*81a0*/  LEA R3, R0, 0x37800000, 0x17 ;  /* 0x3780000000037811 */ /* 0x000fc800078eb8ff */
[----:B------:R-:W-:-:S07]  /*81b0*/  LOP3.LUT R4, R3, R2, R4, 0xfe, !PT ;  /* 0x0000000203047212 */ /* 0x000fce00078efe04 */
.L_x_13541:
[----:B------:R-:W-:Y:S05]  /*81c0*/  BSYNC B0 ;  /* 0x0000000000007941 */ /* 0x000fea0003800000 */
.L_x_13540:
[----:B------:R-:W0:Y:S02]  /*81d0*/  F2I.FTZ.TRUNC.NTZ R4, R4 ;  /* 0x0000000400047305 */ /* 0x000e24000021f100 */
[----:B0-----:R-:W-:Y:S01]  /*81e0*/  PRMT R0, R4, 0x7610, R0 ;  /* 0x0000761004007816 */ /* 0x001fe20000000000 */
[----:B------:R-:W-:Y:S06]  /*81f0*/  BRA `(.L_x_13521) ;  /* 0x00000000009c7947 */ /* 0x000fec0003800000 */
.L_x_13533:
        /* <DEDUP_REMOVED lines=14> */
.L_x_13547:
[----:B------:R-:W-:Y:S05]  /*82e0*/  BSYNC B0 ;  /* 0x0000000000007941 */ /* 0x000fea0003800000 */
.L_x_13546:
[----:B------:R-:W0:Y:S02]  /*82f0*/  F2I.FTZ.TRUNC.NTZ R4, R4 ;  /* 0x0000000400047305 */ /* 0x000e24000021f100 */
[----:B0-----:R-:W-:Y:S01]  /*8300*/  PRMT R0, R4, 0x7610, R0 ;  /* 0x0000761004007816 */ /* 0x001fe20000000000 */
[----:B------:R-:W-:Y:S06]  /*8310*/  BRA `(.L_x_13521) ;  /* 0x0000000000547947 */ /* 0x000fec0003800000 */
.L_x_13520:
        /* <DEDUP_REMOVED lines=16> */
.L_x_13548:
[----:B------:R-:W-:Y:S01]  /*8420*/  PRMT R0, RZ, 0x7610, R0 ;  /* 0x00007610ff007816 */ /* 0x000fe20000000000 */
[----:B------:R-:W-:Y:S06]  /*8430*/  BRA `(.L_x_13521) ;  /* 0x00000000000c7947 */ /* 0x000fec0003800000 */
.L_x_13545:
[----:B------:R1:W5:Y:S01]  /*8440*/  LDG.E.U16 R0, desc[UR36][R2.64] ;  /* 0x0000002402007981 */ /* 0x000362000c1e1500 */
[----:B------:R-:W-:Y:S05]  /*8450*/  BRA `(.L_x_13521) ;  /* 0x0000000000047947 */ /* 0x000fea0003800000 */
.L_x_13544:
[----:B------:R2:W5:Y:S02]  /*8460*/  LDG.E.U16 R0, desc[UR36][R2.64] ;  /* 0x0000002402007981 */ /* 0x000564000c1e1500 */
.L_x_13521:
        /* <DEDUP_REMOVED lines=16> */
.L_x_13552:
[----:B------:R3:W-:Y:S01]  /*8570*/  STG.E.U8 desc[UR36][R16.64], R5 ;  /* 0x0000000510007986 */ /* 0x0007e2000c101124 */
[----:B------:R-:W-:Y:S05]  /*8580*/  BRA `(.L_x_13554) ;  /* 0x0000000c007c7947 */ /* 0x000fea0003800000 */
.L_x_13551:
        /* <DEDUP_REMOVED lines=12> */
.L_x_13556:
[----:B------:R-:W-:-:S05]  /*8650*/  PRMT R0, R0, 0x9910, RZ ;  /* 0x0000991000007816 */ /* 0x000fca00000000ff */
[----:B------:R-:W-:-:S05]  /*8660*/  IMAD.MOV R3, RZ, RZ, -R0 ;  /* 0x000000ffff037224 */ /* 0x000fca00078e0a00 */
[----:B------:R2:W-:Y:S01]  /*8670*/  STG.E desc[UR36][R16.64], R3 ;  /* 0x0000000310007986 */ /* 0x0005e2000c101924 */
[----:B------:R-:W-:Y:S05]  /*8680*/  BRA `(.L_x_13554) ;  /* 0x0000000c003c7947 */ /* 0x000fea0003800000 */
.L_x_13555:
[----:B------:R0:W-:Y:S01]  /*8690*/  STG.E.U16 desc[UR36][R16.64], R5 ;  /* 0x0000000510007986 */ /* 0x0001e2000c101524 */
[----:B------:R-:W-:Y:S05]  /*86a0*/  BRA `(.L_x_13554) ;  /* 0x0000000c00347947 */ /* 0x000fea0003800000 */
.L_x_13550:
        /* <DEDUP_REMOVED lines=9> */
.L_x_13558:
[----:B------:R-:W0:Y:S02]  /*8740*/  I2F.S16 R0, R5 ;  /* 0x0000000500007306 */ /* 0x000e240000101400 */
[----:B0-----:R-:W-:-:S05]  /*8750*/  F2FP.F16.F32.PACK_AB R0, RZ, R0 ;  /* 0x00000000ff00723e */ /* 0x001fca00000000ff */
[----:B------:R0:W-:Y:S01]  /*8760*/  STG.E.U16 desc[UR36][R16.64], R0 ;  /* 0x0000000010007986 */ /* 0x0001e2000c101524 */
[----:B------:R-:W-:Y:S05]  /*8770*/  BRA `(.L_x_13554) ;  /* 0x0000000c00007947 */ /* 0x000fea0003800000 */
.L_x_13557:
        /* <DEDUP_REMOVED lines=10> */
.L_x_13560:
[----:B------:R-:W0:Y:S02]  /*8820*/  I2F.S16 R5, R5 ;  /* 0x0000000500057306 */ /* 0x000e240000101400 */
[----:B0-----:R-:W-:-:S04]  /*8830*/  F2FP.F16.F32.PACK_AB R3, RZ, R5 ;  /* 0x00000005ff03723e */ /* 0x001fc800000000ff */
[----:B------:R-:W-:-:S05]  /*8840*/  PRMT R3, R3, 0x5410, RZ ;  /* 0x0000541003037816 */ /* 0x000fca00000000ff */
[----:B------:R0:W-:Y:S01]  /*8850*/  STG.E desc[UR36][R16.64], R3 ;  /* 0x0000000310007986 */ /* 0x0001e2000c101924 */
[----:B------:R-:W-:Y:S05]  /*8860*/  BRA `(.L_x_13554) ;  /* 0x0000000800c47947 */ /* 0x000fea0003800000 */
.L_x_13559:
[----:B------:R-:W0:Y:S02]  /*8870*/  I2F.F64.S16 R2, R5 ;  /* 0x0000000500027312 */ /* 0x000e240000101c00 */
[----:B0-----:R0:W-:Y:S01]  /*8880*/  STG.E.64 desc[UR36][R16.64], R2 ;  /* 0x0000000210007986 */ /* 0x0011e2000c101b24 */
[----:B------:R-:W-:Y:S05]  /*8890*/  BRA `(.L_x_13554) ;  /* 0x0000000800b87947 */ /* 0x000fea0003800000 */
.L_x_13549:
        /* <DEDUP_REMOVED lines=13> */
.L_x_13563:
[----:B------:R-:W0:Y:S01]  /*8970*/  I2F.F64.S16 R4, R5 ;  /* 0x0000000500047312 */ /* 0x000e220000101c00 */
[----:B------:R-:W-:-:S05]  /*8980*/  CS2R R6, SRZ ;  /* 0x0000000000067805 */ /* 0x000fca000001ff00 */
[----:B0-----:R0:W-:Y:S01]  /*8990*/  STG.E.128 desc[UR36][R16.64], R4 ;  /* 0x0000000410007986 */ /* 0x0011e2000c101d24 */
[----:B------:R-:W-:Y:S05]  /*89a0*/  BRA `(.L_x_13554) ;  /* 0x0000000800747947 */ /* 0x000fea0003800000 */
.L_x_13562:
        /* <DEDUP_REMOVED lines=21> */
.L_x_13567:
[----:B------:R-:W-:Y:S05]  /*8b00*/  BSYNC B0 ;  /* 0x0000000000007941 */ /* 0x000fea0003800000 */
.L_x_13566:
[----:B------:R-:W-:-:S05]  /*8b10*/  LOP3.LUT R3, R0, R3, RZ, 0xfc, !PT ;  /* 0x0000000300037212 */ /* 0x000fca00078efcff */
[----:B------:R0:W-:Y:S01]  /*8b20*/  STG.E.U8 desc[UR36][R16.64], R3 ;  /* 0x0000000310007986 */ /* 0x0001e2000c101124 */
[----:B------:R-:W-:Y:S05]  /*8b30*/  BRA `(.L_x_13554) ;  /* 0x0000000800107947 */ /* 0x000fea0003800000 */
.L_x_13565:
        /* <DEDUP_REMOVED lines=13> */
.L_x_13569:
[----:B------:R-:W-:Y:S01]  /*8c10*/  IMAD.MOV.U32 R0, RZ, RZ, 0x7f ;  /* 0x0000007fff007424 */ /* 0x000fe200078e00ff */
[----:B------:R-:W-:-:S04]  /*8c20*/  ISETP.GT.U32.AND P0, PT, R2, 0x7f800000, PT ;  /* 0x7f8000000200780c */ /* 0x000fc80003f04070 */
[----:B------:R-:W-:-:S09]  /*8c30*/  SEL R0, R0, 0x7c, P0 ;  /* 0x0000007c00007807 */ /* 0x000fd20000000000 */
.L_x_13570:
[----:B------:R-:W-:Y:S05]  /*8c40*/  BSYNC B0 ;  /* 0x0000000000007941 */ /* 0x000fea0003800000 */
.L_x_13568:
[----:B------:R-:W-:-:S04]  /*8c50*/  LOP3.LUT R2, R5, 0x80000000, RZ, 0xc0, !PT ;  /* 0x8000000005027812 */ /* 0x000fc800078ec0ff */
[----:B------:R-:W-:-:S04]  /*8c60*/  SHF.R.U32.HI R3, RZ, 0x18, R2 ;  /* 0x00000018ff037819 */ /* 0x000fc80000011602 */
[----:B------:R-:W-:-:S05]  /*8c70*/  LOP3.LUT R3, R0, R3, RZ, 0xfc, !PT ;  /* 0x0000000300037212 */ /* 0x000fca00078efcff */
[----:B------:R0:W-:Y:S01]  /*8c80*/  STG.E.U8 desc[UR36][R16.64], R3 ;  /* 0x0000000310007986 */ /* 0x0001e2000c101124 */
[----:B------:R-:W-:Y:S05]  /*8c90*/  BRA `(.L_x_13554) ;  /* 0x0000000400b87947 */ /* 0x000fea0003800000 */
.L_x_13564:
[----:B------:R-:W0:Y:S02]  /*8ca0*/  I2F.S16 R0, R5 ;  /* 0x0000000500007306 */ /* 0x000e240000101400 */
[----:B0-----:R-:W-:-:S05]  /*8cb0*/  F2FP.BF16.F32.PACK_AB R0, RZ, R0 ;  /* 0x00000000ff00723e */ /* 0x001fca00000010ff */
[----:B------:R0:W-:Y:S01]  /*8cc0*/  STG.E.U16 desc[UR36][R16.64], R0 ;  /* 0x0000000010007986 */ /* 0x0001e2000c101524 */
[----:B------:R-:W-:Y:S05]  /*8cd0*/  BRA `(.L_x_13554) ;  /* 0x0000000400a87947 */ /* 0x000fea0003800000 */
.L_x_13561:
        /* <DEDUP_REMOVED lines=10> */
.L_x_13573:
        /* <DEDUP_REMOVED lines=17> */
.L_x_13576:
[----:B------:R-:W-:-:S04]  /*8e90*/  LOP3.LUT R2, R5, 0x80000000, RZ, 0xc0, !PT ;  /* 0x8000000005027812 */ /* 0x000fc800078ec0ff */
[----:B------:R-:W-:-:S04]  /*8ea0*/  SHF.R.U32.HI R3, RZ, 0x18, R2 ;  /* 0x00000018ff037819 */ /* 0x000fc80000011602 */
[----:B------:R-:W-:-:S04]  /*8eb0*/  LOP3.LUT R0, R0, R3, RZ, 0xfc, !PT ;  /* 0x0000000300007212 */ /* 0x000fc800078efcff */
[----:B------:R-:W-:-:S07]  /*8ec0*/  PRMT R8, R0, 0x7610, R8 ;  /* 0x0000761000087816 */ /* 0x000fce0000000008 */
.L_x_13575:
[----:B------:R-:W-:Y:S05]  /*8ed0*/  BSYNC B0 ;  /* 0x0000000000007941 */ /* 0x000fea0003800000 */
.L_x_13574:
[----:B------:R0:W-:Y:S01]  /*8ee0*/  STG.E.U8 desc[UR36][R16.64], R8 ;  /* 0x0000000810007986 */ /* 0x0001e2000c101124 */
[----:B------:R-:W-:Y:S05]  /*8ef0*/  BRA `(.L_x_13554) ;  /* 0x0000000400207947 */ /* 0x000fea0003800000 */
.L_x_13572:
        /* <DEDUP_REMOVED lines=17> */
.L_x_13579:
[----:B------:R-:W-:-:S04]  /*9010*/  LOP3.LUT R2, R5, 0x80000000, RZ, 0xc0, !PT ;  /* 0x8000000005027812 */ /* 0x000fc800078ec0ff */
[----:B------:R-:W-:-:S04]  /*9020*/  SHF.R.U32.HI R3, RZ, 0x18, R2 ;  /* 0x00000018ff037819 */ /* 0x000fc80000011602 */
[----:B------:R-:W-:-:S04]  /*9030*/  LOP3.LUT R0, R0, R3, RZ, 0xfc, !PT ;  /* 0x0000000300007212 */ /* 0x000fc800078efcff */
[----:B------:R-:W-:-:S07]  /*9040*/  PRMT R8, R0, 0x7610, R8 ;  /* 0x0000761000087816 */ /* 0x000fce0000000008 */
.L_x_13578:
[----:B------:R-:W-:Y:S05]  /*9050*/  BSYNC B0 ;  /* 0x0000000000007941 */ /* 0x000fea0003800000 */
.L_x_13577:
[----:B------:R0:W-:Y:S01]  /*9060*/  STG.E.U8 desc[UR36][R16.64], R8 ;  /* 0x0000000810007986 */ /* 0x0001e2000c101124 */
[----:B------:R-:W-:Y:S05]  /*9070*/  BRA `(.L_x_13554) ;  /* 0x0000000000c07947 */ /* 0x000fea0003800000 */
.L_x_13571:
        /* <DEDUP_REMOVED lines=22> */
.L_x_13553:
        /* <DEDUP_REMOVED lines=16> */
.L_x_13582:
[----:B------:R-:W-:Y:S05]  /*92e0*/  BRA `(.L_x_13554) ;  /* 0x0000000000247947 */ /* 0x000fea0003800000 */
.L_x_13581:
[----:B------:R-:W-:-:S05]  /*92f0*/  PRMT R0, R0, 0x9910, RZ ;  /* 0x0000991000007816 */ /* 0x000fca00000000ff */
[----:B------:R-:W-:-:S04]  /*9300*/  IMAD.MOV R0, RZ, RZ, -R0 ;  /* 0x000000ffff007224 */ /* 0x000fc800078e0a00 */
[----:B------:R-:W-:-:S05]  /*9310*/  IMAD.MOV.U32 R2, RZ, RZ, R0 ;  /* 0x000000ffff027224 */ /* 0x000fca00078e0000 */
[----:B------:R-:W-:-:S05]  /*9320*/  SHF.R.S32.HI R3, RZ, 0x1f, R2 ;  /* 0x0000001fff037819 */ /* 0x000fca0000011402 */
[----:B------:R0:W-:Y:S01]  /*9330*/  STG.E.64 desc[UR36][R16.64], R2 ;  /* 0x0000000210007986 */ /* 0x0001e2000c101b24 */
[----:B------:R-:W-:Y:S05]  /*9340*/  BRA `(.L_x_13554) ;  /* 0x00000000000c7947 */ /* 0x000fea0003800000 */
.L_x_13580:
[----:B------:R-:W-:-:S05]  /*9350*/  PRMT R0, R0, 0x9910, RZ ;  /* 0x0000991000007816 */ /* 0x000fca00000000ff */
[----:B------:R-:W-:-:S05]  /*9360*/  IMAD.MOV R3, RZ, RZ, -R0 ;  /* 0x000000ffff037224 */ /* 0x000fca00078e0a00 */
[----:B------:R0:W-:Y:S02]  /*9370*/  STG.E desc[UR36][R16.64], R3 ;  /* 0x0000000310007986 */ /* 0x0001e4000c101924 */
.L_x_13554:
[----:B------:R-:W-:-:S07]  /*9380*/  VIADD R19, R19, 0x80 ;  /* 0x0000008013137836 */ /* 0x000fce0000000000 */
.L_x_13514:
[----:B------:R-:W-:Y:S05]  /*9390*/  BSYNC B6 ;  /* 0x0000000000067941 */ /* 0x000fea0003800000 */
.L_x_13513:
        /* <DEDUP_REMOVED lines=306> */
.L_x_13583:
        /* <DEDUP_REMOVED lines=20> */
.L_x_13587:
[----:B------:R4:W5:Y:S01]  /*a800*/  LDG.E.U8 R0, desc[UR36][R2.64] ;  /* 0x0000002402007981 */ /* 0x000962000c1e1100 */
[----:B------:R-:W-:Y:S05]  /*a810*/  BRA `(.L_x_13589) ;  /* 0x0000000c00547947 */ /* 0x000fea0003800000 */
.L_x_13586:
        /* <DEDUP_REMOVED lines=8> */
.L_x_13591:
[----:B------:R2:W5:Y:S01]  /*a8a0*/  LDG.E.U16 R0, desc[UR36][R2.64] ;  /* 0x0000002402007981 */ /* 0x000562000c1e1500 */
[----:B------:R-:W-:Y:S05]  /*a8b0*/  BRA `(.L_x_13589) ;  /* 0x0000000c002c7947 */ /* 0x000fea0003800000 */
.L_x_13590:
[----:B------:R0:W5:Y:S01]  /*a8c0*/  LDG.E.U16 R0, desc[UR36][R2.64] ;  /* 0x0000002402007981 */ /* 0x000162000c1e1500 */
[----:B------:R-:W-:Y:S05]  /*a8d0*/  BRA `(.L_x_13589) ;  /* 0x0000000c00247947 */ /* 0x000fea0003800000 */
.L_x_13585:
        /* <DEDUP_REMOVED lines=9> */
.L_x_13593:
[----:B------:R-:W2:Y:S02]  /*a970*/  LDG.E.U16 R4, desc[UR36][R2.64] ;  /* 0x0000002402047981 */ /* 0x000ea4000c1e1500 */
[----:B--2---:R-:W-:-:S06]  /*a980*/  HADD2.F32 R4, -RZ, R4.H0_H0 ;  /* 0x20000004ff047230 */ /* 0x004fcc0000004100 */
[----:B------:R-:W0:Y:S02]  /*a990*/  F2I.FTZ.TRUNC.NTZ R4, R4 ;  /* 0x0000000400047305 */ /* 0x000e24000021f100 */
[----:B0-----:R-:W-:Y:S01]  /*a9a0*/  PRMT R0, R4, 0x7610, R0 ;  /* 0x0000761004007816 */ /* 0x001fe20000000000 */
[----:B------:R-:W-:Y:S06]  /*a9b0*/  BRA `(.L_x_13589) ;  /* 0x0000000800ec7947 */ /* 0x000fec0003800000 */
.L_x_13592:
        /* <DEDUP_REMOVED lines=9> */
.L_x_13595:
[----:B------:R-:W2:Y:S02]  /*aa50*/  LDG.E.U16 R2, desc[UR36][R2.64] ;  /* 0x0000002402027981 */ /* 0x000ea4000c1e1500 */
[----:B--2---:R-:W-:-:S06]  /*aa60*/  HADD2.F32 R4, -RZ, R2.H0_H0 ;  /* 0x20000002ff047230 */ /* 0x004fcc0000004100 */
[----:B------:R-:W0:Y:S02]  /*aa70*/  F2I.FTZ.TRUNC.NTZ R4, R4 ;  /* 0x0000000400047305 */ /* 0x000e24000021f100 */
[----:B0-----:R-:W-:Y:S01]  /*aa80*/  PRMT R0, R4, 0x7610, R0 ;  /* 0x0000761004007816 */ /* 0x001fe20000000000 */
[----:B------:R-:W-:Y:S06]  /*aa90*/  BRA `(.L_x_13589) ;  /* 0x0000000800b47947 */ /* 0x000fec0003800000 */
.L_x_13594:
[----:B------:R-:W2:Y:S02]  /*aaa0*/  LDG.E.64 R2, desc[UR36][R2.64] ;  /* 0x0000002402027981 */ /* 0x000ea4000c1e1b00 */
[----:B--2---:R0:W1:Y:S01]  /*aab0*/  F2I.F64.TRUNC R0, R2 ;  /* 0x0000000200007311 */ /* 0x004062000030d100 */
[----:B------:R-:W-:Y:S05]  /*aac0*/  BRA `(.L_x_13589) ;  /* 0x0000000800a87947 */ /* 0x000fea0003800000 */
.L_x_13584:
        /* <DEDUP_REMOVED lines=12> */
.L_x_13598:
[----:B------:R-:W2:Y:S02]  /*ab90*/  LDG.E.64 R2, desc[UR36][R2.64] ;  /* 0x0000002402027981 */ /* 0x000ea4000c1e1b00 */
[----:B--2---:R0:W1:Y:S01]  /*aba0*/  F2I.F64.TRUNC R0, R2 ;  /* 0x0000000200007311 */ /* 0x004062000030d100 */
[----:B------:R-:W-:Y:S05]  /*abb0*/  BRA `(.L_x_13589) ;  /* 0x00000008006c7947 */ /* 0x000fea0003800000 */
.L_x_13597:
        /* <DEDUP_REMOVED lines=28> */
.L_x_13600:
        /* <DEDUP_REMOVED lines=15> */
.L_x_13599:
[----:B------:R-:W2:Y:S02]  /*ae70*/  LDG.E.U16 R4, desc[UR36][R2.64] ;  /* 0x0000002402047981 */ /* 0x000ea4000c1e1500 */
[----:B--2---:R-:W-:-:S06]  /*ae80*/  IMAD.U32 R4, R4, 0x10000, RZ ;  /* 0x0001000004047824 */ /* 0x004fcc00078e00ff */
[----:B------:R-:W0:Y:S02]  /*ae90*/  F2I.FTZ.TRUNC.NTZ R4, R4 ;  /* 0x0000000400047305 */ /* 0x000e24000021f100 */
[----:B0-----:R-:W-:Y:S01]  /*aea0*/  PRMT R0, R4, 0x7610, R0 ;  /* 0x0000761004007816 */ /* 0x001fe20000000000 */
[----:B------:R-:W-:Y:S06]  /*aeb0*/  BRA `(.L_x_13589) ;  /* 0x0000000400ac7947 */ /* 0x000fec0003800000 */
.L_x_13596:
        /* <DEDUP_REMOVED lines=10> */
.L_x_13603:
        /* <DEDUP_REMOVED lines=21> */
.L_x_13607:
[----:B------:R-:W-:Y:S05]  /*b0b0*/  BSYNC B1 ;  /* 0x0000000000017941 */ /* 0x000fea0003800000 */
.L_x_13606:
[----:B------:R-:W-:Y:S01]  /*b0c0*/  IMAD.SHL.U32 R2, R2, 0x100000, RZ ;  /* 0x0010000002027824 */ /* 0x000fe200078e00ff */
[----:B------:R-:W-:-:S04]  /*b0d0*/  LEA R3, R0, 0x3b800000, 0x17 ;  /* 0x3b80000000037811 */ /* 0x000fc800078eb8ff */
[----:B------:R-:W-:-:S07]  /*b0e0*/  LOP3.LUT R4, R3, R2, R4, 0xfe, !PT ;  /* 0x0000000203047212 */ /* 0x000fce00078efe04 */
.L_x_13605:
[----:B------:R-:W-:Y:S05]  /*b0f0*/  BSYNC B0 ;  /* 0x0000000000007941 */ /* 0x000fea0003800000 */
.L_x_13604:
[----:B------:R-:W0:Y:S02]  /*b100*/  F2I.FTZ.TRUNC.NTZ R4, R4 ;  /* 0x0000000400047305 */ /* 0x000e24000021f100 */
[----:B0-----:R-:W-:Y:S01]  /*b110*/  PRMT R0, R4, 0x7610, R0 ;  /* 0x0000761004007816 */ /* 0x001fe20000000000 */
[----:B------:R-:W-:Y:S06]  /*b120*/  BRA `(.L_x_13589) ;  /* 0x0000000400107947 */ /* 0x000fec0003800000 */
.L_x_13602:
        /* <DEDUP_REMOVED lines=21> */
.L_x_13611:
[----:B------:R-:W-:Y:S05]  /*b280*/  BSYNC B1 ;  /* 0x0000000000017941 */ /* 0x000fea0003800000 */
.L_x_13610:
[----:B------:R-:W-:Y:S01]  /*b290*/  IMAD.SHL.U32 R2, R2, 0x200000, RZ ;  /* 0x0020000002027824 */ /* 0x000fe200078e00ff */
[----:B------:R-:W-:-:S04]  /*b2a0*/  LEA R3, R0, 0x37800000, 0x17 ;  /* 0x3780000000037811 */ /* 0x000fc800078eb8ff */
[----:B------:R-:W-:-:S07]  /*b2b0*/  LOP3.LUT R4, R3, R2, R4, 0xfe, !PT ;  /* 0x0000000203047212 */ /* 0x000fce00078efe04 */
.L_x_13609:
[----:B------:R-:W-:Y:S05]  /*b2c0*/  BSYNC B0 ;  /* 0x0000000000007941 */ /* 0x000fea0003800000 */
.L_x_13608:
[----:B------:R-:W0:Y:S02]  /*b2d0*/  F2I.FTZ.TRUNC.NTZ R4, R4 ;  /* 0x0000000400047305 */ /* 0x000e24000021f100 */
[----:B0-----:R-:W-:Y:S01]  /*b2e0*/  PRMT R0, R4, 0x7610, R0 ;  /* 0x0000761004007816 */ /* 0x001fe20000000000 */
[----:B------:R-:W-:Y:S06]  /*b2f0*/  BRA `(.L_x_13589) ;  /* 0x00000000009c7947 */ /* 0x000fec0003800000 */
.L_x_13601:
        /* <DEDUP_REMOVED lines=14> */
.L_x_13615:
[----:B------:R-:W-:Y:S05]  /*b3e0*/  BSYNC B0 ;  /* 0x0000000000007941 */ /* 0x000fea0003800000 */
.L_x_13614:
[----:B------:R-:W0:Y:S02]  /*b3f0*/  F2I.FTZ.TRUNC.NTZ R4, R4 ;  /* 0x0000000400047305 */ /* 0x000e24000021f100 */
[----:B0-----:R-:W-:Y:S01]  /*b400*/  PRMT R0, R4, 0x7610, R0 ;  /* 0x0000761004007816 */ /* 0x001fe20000000000 */
[----:B------:R-:W-:Y:S06]  /*b410*/  BRA `(.L_x_13589) ;  /* 0x0000000000547947 */ /* 0x000fec0003800000 */
.L_x_13588:
        /* <DEDUP_REMOVED lines=16> */
.L_x_13616:
[----:B------:R-:W-:Y:S01]  /*b520*/  PRMT R0, RZ, 0x7610, R0 ;  /* 0x00007610ff007816 */ /* 0x000fe20000000000 */
[----:B------:R-:W-:Y:S06]  /*b530*/  BRA `(.L_x_13589) ;  /* 0x00000000000c7947 */ /* 0x000fec0003800000 */
.L_x_13613:
[----:B------:R0:W5:Y:S01]  /*b540*/  LDG.E.U16 R0, desc[UR36][R2.64] ;  /* 0x0000002402007981 */ /* 0x000162000c1e1500 */
[----:B------:R-:W-:Y:S05]  /*b550*/  BRA `(.L_x_13589) ;  /* 0x0000000000047947 */ /* 0x000fea0003800000 */
.L_x_13612:
[----:B------:R0:W5:Y:S02]  /*b560*/  LDG.E.U16 R0, desc[UR36][R2.64] ;  /* 0x0000002402007981 */ /* 0x000164000c1e1500 */
.L_x_13589:
[----:B01234-:R-:W0:Y:S01]  /*b570*/  LDC.U8 R3, c[0x0][0x421] ;  /* 0x00010840ff037b82 */ /* 0x01fe220000000000 */
[----:B-----5:R-:W-:-:S05]  /*b580*/  IMAD.MOV R5, RZ, RZ, -R0 ;  /* 0x000000ffff057224 */ /* 0x020fca00078e0a00 */
        /* <DEDUP_REMOVED lines=14> */
.L_x_13620:
[----:B------:R-:W-:Y:S01]  /*b670*/  STG.E.U8 desc[UR36][R16.64], R5 ;  /* 0x0000000510007986 */ /* 0x000fe2000c101124 */
[----:B------:R-:W-:Y:S05]  /*b680*/  EXIT ;  /* 0x000000000000794d */ /* 0x000fea0003800000 */
.L_x_13619:
        /* <DEDUP_REMOVED lines=10> */
[----:B------:R-:W-:Y:S01]  /*b730*/  STG.E.64 desc[UR36][R16.64], R2 ;  /* 0x0000000210007986 */ /* 0x000fe2000c101b24 */
[----:B------:R-:W-:Y:S05]  /*b740*/  EXIT ;  /* 0x000000000000794d */ /* 0x000fea0003800000 */
.L_x_13623:
[----:B------:R-:W-:-:S05]  /*b750*/  PRMT R0, R0, 0x9910, RZ ;  /* 0x0000991000007816 */ /* 0x000fca00000000ff */
[----:B------:R-:W-:-:S05]  /*b760*/  IMAD.MOV R3, RZ, RZ, -R0 ;  /* 0x000000ffff037224 */ /* 0x000fca00078e0a00 */
[----:B------:R-:W-:Y:S01]  /*b770*/  STG.E desc[UR36][R16.64], R3 ;  /* 0x0000000310007986 */ /* 0x000fe2000c101924 */
[----:B------:R-:W-:Y:S05]  /*b780*/  EXIT ;  /* 0x000000000000794d */ /* 0x000fea0003800000 */
.L_x_13622:
[----:B------:R-:W-:Y:S01]  /*b790*/  STG.E.U16 desc[UR36][R16.64], R5 ;  /* 0x0000000510007986 */ /* 0x000fe2000c101524 */
[----:B------:R-:W-:Y:S05]  /*b7a0*/  EXIT ;  /* 0x000000000000794d */ /* 0x000fea0003800000 */
.L_x_13618:
        /* <DEDUP_REMOVED lines=9> */
.L_x_13625:
[----:B------:R-:W0:Y:S02]  /*b840*/  I2F.S16 R0, R5 ;  /* 0x0000000500007306 */ /* 0x000e240000101400 */
[----:B0-----:R-:W-:-:S05]  /*b850*/  F2FP.F16.F32.PACK_AB R0, RZ, R0 ;  /* 0x00000000ff00723e */ /* 0x001fca00000000ff */
[----:B------:R-:W-:Y:S01]  /*b860*/  STG.E.U16 desc[UR36][R16.64], R0 ;  /* 0x0000000010007986 */ /* 0x000fe2000c101524 */
[----:B------:R-:W-:Y:S05]  /*b870*/  EXIT ;  /* 0x000000000000794d */ /* 0x000fea0003800000 */
.L_x_13624:
        /* <DEDUP_REMOVED lines=10> */
.L_x_13627:
[----:B------:R-:W0:Y:S02]  /*b920*/  I2F.S16 R5, R5 ;  /* 0x0000000500057306 */ /* 0x000e240000101400 */
[----:B0-----:R-:W-:-:S04]  /*b930*/  F2FP.F16.F32.PACK_AB R3, RZ, R5 ;  /* 0x00000005ff03723e */ /* 0x001fc800000000ff */
[----:B------:R-:W-:-:S05]  /*b940*/  PRMT R3, R3, 0x5410, RZ ;  /* 0x0000541003037816 */ /* 0x000fca00000000ff */
[----:B------:R-:W-:Y:S01]  /*b950*/  STG.E desc[UR36][R16.64], R3 ;  /* 0x0000000310007986 */ /* 0x000fe2000c101924 */
[----:B------:R-:W-:Y:S05]  /*b960*/  EXIT ;  /* 0x000000000000794d */ /* 0x000fea0003800000 */
.L_x_13626:
[----:B------:R-:W0:Y:S02]  /*b970*/  I2F.F64.S16 R2, R5 ;  /* 0x0000000500027312 */ /* 0x000e240000101c00 */
[----:B0-----:R-:W-:Y:S01]  /*b980*/  STG.E.64 desc[UR36][R16.64], R2 ;  /* 0x0000000210007986 */ /* 0x001fe2000c101b24 */
[----:B------:R-:W-:Y:S05]  /*b990*/  EXIT ;  /* 0x000000000000794d */ /* 0x000fea0003800000 */
.L_x_13617:
        /* <DEDUP_REMOVED lines=13> */
.L_x_13630:
[----:B------:R-:W0:Y:S01]  /*ba70*/  I2F.F64.S16 R4, R5 ;  /* 0x0000000500047312 */ /* 0x000e220000101c00 */
[----:B------:R-:W-:-:S05]  /*ba80*/  CS2R R6, SRZ ;  /* 0x0000000000067805 */ /* 0x000fca000001ff00 */
[----:B0-----:R-:W-:Y:S01]  /*ba90*/  STG.E.128 desc[UR36][R16.64], R4 ;  /* 0x0000000410007986 */ /* 0x001fe2000c101d24 */
[----:B------:R-:W-:Y:S05]  /*baa0*/  EXIT ;  /* 0x000000000000794d */ /* 0x000fea0003800000 */
.L_x_13629:
        /* <DEDUP_REMOVED lines=21> */
.L_x_13634:
[----:B------:R-:W-:Y:S05]  /*bc00*/  BSYNC B0 ;  /* 0x0000000000007941 */ /* 0x000fea0003800000 */
.L_x_13633:
[----:B------:R-:W-:-:S05]  /*bc10*/  LOP3.LUT R3, R0, R3, RZ, 0xfc, !PT ;  /* 0x0000000300037212 */ /* 0x000fca00078efcff */
[----:B------:R-:W-:Y:S01]  /*bc20*/  STG.E.U8 desc[UR36][R16.64], R3 ;  /* 0x0000000310007986 */ /* 0x000fe2000c101124 */
[----:B------:R-:W-:Y:S05]  /*bc30*/  EXIT ;  /* 0x000000000000794d */ /* 0x000fea0003800000 */
.L_x_13632:
        /* <DEDUP_REMOVED lines=13> */
.L_x_13636:
[----:B------:R-:W-:Y:S01]  /*bd10*/  IMAD.MOV.U32 R0, RZ, RZ, 0x7f ;  /* 0x0000007fff007424 */ /* 0x000fe200078e00ff */
[----:B------:R-:W-:-:S04]  /*bd20*/  ISETP.GT.U32.AND P0, PT, R2, 0x7f800000, PT ;  /* 0x7f8000000200780c */ /* 0x000fc80003f04070 */
[----:B------:R-:W-:-:S09]  /*bd30*/  SEL R0, R0, 0x7c, P0 ;  /* 0x0000007c00007807 */ /* 0x000fd20000000000 */
.L_x_13637:
[----:B------:R-:W-:Y:S05]  /*bd40*/  BSYNC B0 ;  /* 0x0000000000007941 */ /* 0x000fea0003800000 */
.L_x_13635:
[----:B------:R-:W-:-:S04]  /*bd50*/  LOP3.LUT R2, R5, 0x80000000, RZ, 0xc0, !PT ;  /* 0x8000000005027812 */ /* 0x000fc800078ec0ff */
[----:B------:R-:W-:-:S04]  /*bd60*/  SHF.R.U32.HI R3, RZ, 0x18, R2 ;  /* 0x00000018ff037819 */ /* 0x000fc80000011602 */
[----:B------:R-:W-:-:S05]  /*bd70*/  LOP3.LUT R3, R0, R3, RZ, 0xfc, !PT ;  /* 0x0000000300037212 */ /* 0x000fca00078efcff */
[----:B------:R-:W-:Y:S01]  /*bd80*/  STG.E.U8 desc[UR36][R16.64], R3 ;  /* 0x0000000310007986 */ /* 0x000fe2000c101124 */
[----:B------:R-:W-:Y:S05]  /*bd90*/  EXIT ;  /* 0x000000000000794d */ /* 0x000fea0003800000 */
.L_x_13631:
[----:B------:R-:W0:Y:S02]  /*bda0*/  I2F.S16 R0, R5 ;  /* 0x0000000500007306 */ /* 0x000e240000101400 */
[----:B0-----:R-:W-:-:S05]  /*bdb0*/  F2FP.BF16.F32.PACK_AB R0, RZ, R0 ;  /* 0x00000000ff00723e */ /* 0x001fca00000010ff */
[----:B------:R-:W-:Y:S01]  /*bdc0*/  STG.E.U16 desc[UR36][R16.64], R0 ;  /* 0x0000000010007986 */ /* 0x000fe2000c101524 */
[----:B------:R-:W-:Y:S05]  /*bdd0*/  EXIT ;  /* 0x000000000000794d */ /* 0x000fea0003800000 */
.L_x_13628:
        /* <DEDUP_REMOVED lines=10> */
.L_x_13640:
        /* <DEDUP_REMOVED lines=17> */
.L_x_13643:
[----:B------:R-:W-:-:S04]  /*bf90*/  LOP3.LUT R2, R5, 0x80000000, RZ, 0xc0, !PT ;  /* 0x8000000005027812 */ /* 0x000fc800078ec0ff */
[----:B------:R-:W-:-:S04]  /*bfa0*/  SHF.R.U32.HI R3, RZ, 0x18, R2 ;  /* 0x00000018ff037819 */ /* 0x000fc80000011602 */
[----:B------:R-:W-:-:S04]  /*bfb0*/  LOP3.LUT R0, R0, R3, RZ, 0xfc, !PT ;  /* 0x0000000300007212 */ /* 0x000fc800078efcff */
[----:B------:R-:W-:-:S07]  /*bfc0*/  PRMT R8, R0, 0x7610, R8 ;  /* 0x0000761000087816 */ /* 0x000fce0000000008 */
.L_x_13642:
[----:B------:R-:W-:Y:S05]  /*bfd0*/  BSYNC B0 ;  /* 0x0000000000007941 */ /* 0x000fea0003800000 */
.L_x_13641:
[----:B------:R-:W-:Y:S01]  /*bfe0*/  STG.E.U8 desc[UR36][R16.64], R8 ;  /* 0x0000000810007986 */ /* 0x000fe2000c101124 */
[----:B------:R-:W-:Y:S05]  /*bff0*/  EXIT ;  /* 0x000000000000794d */ /* 0x000fea0003800000 */
.L_x_13639:
        /* <DEDUP_REMOVED lines=17> */
.L_x_13646:
[----:B------:R-:W-:-:S04]  /*c110*/  LOP3.LUT R2, R5, 0x80000000, RZ, 0xc0, !PT ;  /* 0x8000000005027812 */ /* 0x000fc800078ec0ff */
[----:B------:R-:W-:-:S04]  /*c120*/  SHF.R.U32.HI R3, RZ, 0x18, R2 ;  /* 0x00000018ff037819 */ /* 0x000fc80000011602 */
[----:B------:R-:W-:-:S04]  /*c130*/  LOP3.LUT R0, R0, R3, RZ, 0xfc, !PT ;  /* 0x0000000300007212 */ /* 0x000fc800078efcff */
[----:B------:R-:W-:-:S07]  /*c140*/  PRMT R8, R0, 0x7610, R8 ;  /* 0x0000761000087816 */ /* 0x000fce0000000008 */
.L_x_13645:
[----:B------:R-:W-:Y:S05]  /*c150*/  BSYNC B0 ;  /* 0x0000000000007941 */ /* 0x000fea0003800000 */
.L_x_13644:
[----:B------:R-:W-:Y:S01]  /*c160*/  STG.E.U8 desc[UR36][R16.64], R8 ;  /* 0x0000000810007986 */ /* 0x000fe2000c101124 */
[----:B------:R-:W-:Y:S05]  /*c170*/  EXIT ;  /* 0x000000000000794d */ /* 0x000fea0003800000 */
.L_x_13638:
        /* <DEDUP_REMOVED lines=22> */
.L_x_13621:
        /* <DEDUP_REMOVED lines=16> */
.L_x_13649:
[----:B------:R-:W-:Y:S05]  /*c3e0*/  EXIT ;  /* 0x000000000000794d */ /* 0x000fea0003800000 */
.L_x_13648:
[----:B------:R-:W-:-:S05]  /*c3f0*/  PRMT R0, R0, 0x9910, RZ ;  /* 0x0000991000007816 */ /* 0x000fca00000000ff */
[----:B------:R-:W-:-:S04]  /*c400*/  IMAD.MOV R0, RZ, RZ, -R0 ;  /* 0x000000ffff007224 */ /* 0x000fc800078e0a00 */
[----:B------:R-:W-:-:S05]  /*c410*/  IMAD.MOV.U32 R2, RZ, RZ, R0 ;  /* 0x000000ffff027224 */ /* 0x000fca00078e0000 */
[----:B------:R-:W-:-:S05]  /*c420*/  SHF.R.S32.HI R3, RZ, 0x1f, R2 ;  /* 0x0000001fff037819 */ /* 0x000fca0000011402 */
[----:B------:R-:W-:Y:S01]  /*c430*/  STG.E.64 desc[UR36][R16.64], R2 ;  /* 0x0000000210007986 */ /* 0x000fe2000c101b24 */
[----:B------:R-:W-:Y:S05]  /*c440*/  EXIT ;  /* 0x000000000000794d */ /* 0x000fea0003800000 */
.L_x_13647:
[----:B------:R-:W-:-:S05]  /*c450*/  PRMT R0, R0, 0x9910, RZ ;  /* 0x0000991000007816 */ /* 0x000fca00000000ff */
[----:B------:R-:W-:-:S05]  /*c460*/  IMAD.MOV R3, RZ, RZ, -R0 ;  /* 0x000000ffff037224 */ /* 0x000fca00078e0a00 */
[----:B------:R-:W-:Y:S01]  /*c470*/  STG.E desc[UR36][R16.64], R3 ;  /* 0x0000000310007986 */ /* 0x000fe2000c101924 */
[----:B------:R-:W-:Y:S05]  /*c480*/  EXIT ;  /* 0x000000000000794d */ /* 0x000fea0003800000 */
.L_x_13650:
        /* <DEDUP_REMOVED lines=15> */
.L_x_23589:


//--------------------- .text._ZN2at6native27unrolled_elementwise_kernelIZZZNS0_15neg_kernel_cudaERNS_18TensorIteratorBaseEENKUlvE0_clEvENKUlvE3_clEvEUlsE_St5arrayIPcLm2EELi4E23TrivialOffsetCalculatorILi1EjESB_NS0_6memory12LoadWithCastILi1EEENSC_13StoreWithCastILi1EEEEEviT_T0_T2_T3_T4_T5_ --------------------------
	.section	.text._ZN2at6native27unrolled_elementwise_kernelIZZZNS0_15neg_kernel_cudaERNS_18TensorIteratorBaseEENKUlvE0_clEvENKUlvE3_clEvEUlsE_St5arrayIPcLm2EELi4E23TrivialOffsetCalculatorILi1EjESB_NS0_6memory12LoadWithCastILi1EEENSC_13StoreWithCastILi1EEEEEviT_T0_T2_T3_T4_T5_,"ax",@progbits
	.align	128
        .global         _ZN2at6native27unrolled_elementwise_kernelIZZZNS0_15neg_kernel_cudaERNS_18TensorIteratorBaseEENKUlvE0_clEvENKUlvE3_clEvEUlsE_St5arrayIPcLm2EELi4E23TrivialOffsetCalculatorILi1EjESB_NS0_6memory12LoadWithCastILi1EEENSC_13StoreWithCastILi1EEEEEviT_T0_T2_T3_T4_T5_
        .type           _ZN2at6native27unrolled_elementwise_kernelIZZZNS0_15neg_kernel_cudaERNS_18TensorIteratorBaseEENKUlvE0_clEvENKUlvE3_clEvEUlsE_St5arrayIPcLm2EELi4E23TrivialOffsetCalculatorILi1EjESB_NS0_6memory12LoadWithCastILi1EEENSC_13StoreWithCastILi1EEEEEviT_T0_T2_T3_T4_T5_,@function
        .size           _ZN2at6native27unrolled_elementwise_kernelIZZZNS0_15neg_kernel_cudaERNS_18TensorIteratorBaseEENKUlvE0_clEvENKUlvE3_clEvEUlsE_St5arrayIPcLm2EELi4E23TrivialOffsetCalculatorILi1EjESB_NS0_6memory12LoadWithCastILi1EEENSC_13StoreWithCastILi1EEEEEviT_T0_T2_T3_T4_T5_,(.L_x_23590 - _ZN2at6native27unrolled_elementwise_kernelIZZZNS0_15neg_kernel_cudaERNS_18TensorIteratorBaseEENKUlvE0_clEvENKUlvE3_clEvEUlsE_St5arrayIPcLm2EELi4E23TrivialOffsetCalculatorILi1EjESB_NS0_6memory12LoadWithCastILi1EEENSC_13StoreWithCastILi1EEEEEviT_T0_T2_T3_T4_T5_)
        .other          _ZN2at6native27unrolled_elementwise_kernelIZZZNS0_15neg_kernel_cudaERNS_18TensorIteratorBaseEENKUlvE0_clEvENKUlvE3_clEvEUlsE_St5arrayIPcLm2EELi4E23TrivialOffsetCalculatorILi1EjESB_NS0_6memory12LoadWithCastILi1EEENSC_13StoreWithCastILi1EEEEEviT_T0_T2_T3_T4_T5_,@"STO_CUDA_ENTRY STV_DEFAULT"
_ZN2at6native27unrolled_elementwise_kernelIZZZNS0_15neg_kernel_cudaERNS_18TensorIteratorBaseEENKUlvE0_clEvENKUlvE3_clEvEUlsE_St5arrayIPcLm2EELi4E23TrivialOffsetCalculatorILi1EjESB_NS0_6memory12LoadWithCastILi1EEENSC_13StoreWithCastILi1EEEEEviT_T0_T2_T3_T4_T5_:
.text._ZN2at6native27unrolled_elementwise_kernelIZZZNS0_15neg_kernel_cudaERNS_18TensorIteratorBaseEENKUlvE0_clEvENKUlvE3_clEvEUlsE_St5arrayIPcLm2EELi4E23TrivialOffsetCalculatorILi1EjESB_NS0_6memory12LoadWithCastILi1EEENSC_13StoreWithCastILi1EEEEEviT_T0_T2_T3_T4_T5_:
        /* <DEDUP_REMOVED lines=31> */
.L_x_13656:
[----:B------:R3:W5:Y:S01]  /*01f0*/  LDG.E.U8 R26, desc[UR36][R4.64] ;  /* 0x00000024041a7981 */ /* 0x000762000c1e1100 */
[----:B------:R-:W-:Y:S05]  /*0200*/  BRA `(.L_x_13658) ;  /* 0x0000000c00587947 */ /* 0x000fea0003800000 */
.L_x_13655:
        /* <DEDUP_REMOVED lines=8> */
.L_x_13660:
[----:B------:R1:W5:Y:S01]  /*0290*/  LDG.E.U16 R26, desc[UR36][R4.64] ;  /* 0x00000024041a7981 */ /* 0x000362000c1e1500 */
[----:B------:R-:W-:Y:S05]  /*02a0*/  BRA `(.L_x_13658) ;  /* 0x0000000c00307947 */ /* 0x000fea0003800000 */
.L_x_13659:
[----:B------:R2:W5:Y:S01]  /*02b0*/  LDG.E.U16 R26, desc[UR36][R4.64] ;  /* 0x00000024041a7981 */ /* 0x000562000c1e1500 */
[----:B------:R-:W-:Y:S05]  /*02c0*/  BRA `(.L_x_13658) ;  /* 0x0000000c00287947 */ /* 0x000fea0003800000 */
.L_x_13654:
        /* <DEDUP_REMOVED lines=9> */
.L_x_13662:
[----:B------:R-:W2:Y:S02]  /*0360*/  LDG.E.U16 R0, desc[UR36][R4.64] ;  /* 0x0000002404007981 */ /* 0x000ea4000c1e1500 */
[----:B--2---:R-:W-:-:S06]  /*0370*/  HADD2.F32 R0, -RZ, R0.H0_H0 ;  /* 0x20000000ff007230 */ /* 0x004fcc0000004100 */
[----:B------:R-:W0:Y:S02]  /*0380*/  F2I.FTZ.TRUNC.NTZ R0, R0 ;  /* 0x0000000000007305 */ /* 0x000e24000021f100 */
[----:B0-----:R-:W-:Y:S01]  /*0390*/  PRMT R26, R0, 0x7610, R26 ;  /* 0x00007610001a7816 */ /* 0x001fe2000000001a */
[----:B------:R-:W-:Y:S06]  /*03a0*/  BRA `(.L_x_13658) ;  /* 0x0000000800f07947 */ /* 0x000fec0003800000 */
.L_x_13661:
        /* <DEDUP_REMOVED lines=9> */
.L_x_13664:
[----:B------:R-:W2:Y:S02]  /*0440*/  LDG.E.U16 R4, desc[UR36][R4.64] ;  /* 0x0000002404047981 */ /* 0x000ea4000c1e1500 */
[----:B--2---:R-:W-:-:S06]  /*0450*/  HADD2.F32 R0, -RZ, R4.H0_H0 ;  /* 0x20000004ff007230 */ /* 0x004fcc0000004100 */
[----:B------:R-:W0:Y:S02]  /*0460*/  F2I.FTZ.TRUNC.NTZ R0, R0 ;  /* 0x0000000000007305 */ /* 0x000e24000021f100 */
[----:B0-----:R-:W-:Y:S01]  /*0470*/  PRMT R26, R0, 0x7610, R26 ;  /* 0x00007610001a7816 */ /* 0x001fe2000000001a */
[----:B------:R-:W-:Y:S06]  /*0480*/  BRA `(.L_x_13658) ;  /* 0x0000000800b87947 */ /* 0x000fec0003800000 */
.L_x_13663:
[----:B------:R-:W2:Y:S02]  /*0490*/  LDG.E.64 R4, desc[UR36][R4.64] ;  /* 0x0000002404047981 */ /* 0x000ea4000c1e1b00 */
[----:B--2---:R0:W1:Y:S01]  /*04a0*/  F2I.F64.TRUNC R26, R4 ;  /* 0x00000004001a7311 */ /* 0x004062000030d100 */
[----:B------:R-:W-:Y:S05]  /*04b0*/  BRA `(.L_x_13658) ;  /* 0x0000000800ac7947 */ /* 0x000fea0003800000 */
.L_x_13653:
        /* <DEDUP_REMOVED lines=12> */
.L_x_13667:
[----:B------:R-:W2:Y:S02]  /*0580*/  LDG.E.64 R4, desc[UR36][R4.64] ;  /* 0x0000002404047981 */ /* 0x000ea4000c1e1b00 */
[----:B--2---:R0:W1:Y:S01]  /*0590*/  F2I.F64.TRUNC R26, R4 ;  /* 0x00000004001a7311 */ /* 0x004062000030d100 */
[----:B------:R-:W-:Y:S05]  /*05a0*/  BRA `(.L_x_13658) ;  /* 0x0000000800707947 */ /* 0x000fea0003800000 */
.L_x_13666:
        /* <DEDUP_REMOVED lines=28> */
.L_x_13669:
        /* <DEDUP_REMOVED lines=12> */
[----:B------:R-:W-:-:S06]  /*0830*/  LOP3.LUT R0, R3, 0x80000000, R0, 0xf8, !PT ;  /* 0x8000000003007812 */ /* 0x000fcc00078ef800 */
[----:B------:R-:W0:Y:S02]  /*0840*/  F2I.FTZ.TRUNC.NTZ R0, R0 ;  /* 0x0000000000007305 */ /* 0x000e24000021f100 */
[----:B0-----:R-:W-:Y:S01]  /*0850*/  PRMT R26, R0, 0x7610, R26 ;  /* 0x00007610001a7816 */ /* 0x001fe2000000001a */
[----:B------:R-:W-:Y:S06]  /*0860*/  BRA `(.L_x_13658) ;  /* 0x0000000400c07947 */ /* 0x000fec0003800000 */
.L_x_13668:
[----:B------:R-:W2:Y:S02]  /*0870*/  LDG.E.U16 R0, desc[UR36][R4.64] ;  /* 0x0000002404007981 */ /* 0x000ea4000c1e1500 */
[----:B--2---:R-:W-:-:S06]  /*0880*/  IMAD.U32 R0, R0, 0x10000, RZ ;  /* 0x0001000000007824 */ /* 0x004fcc00078e00ff */
[----:B------:R-:W0:Y:S02]  /*0890*/  F2I.FTZ.TRUNC.NTZ R0, R0 ;  /* 0x0000000000007305 */ /* 0x000e24000021f100 */
[----:B0-----:R-:W-:Y:S01]  /*08a0*/  PRMT R26, R0, 0x7610, R26 ;  /* 0x00007610001a7816 */ /* 0x001fe2000000001a */
[----:B------:R-:W-:Y:S06]  /*08b0*/  BRA `(.L_x_13658) ;  /* 0x0000000400ac7947 */ /* 0x000fec0003800000 */
.L_x_13665:
        /* <DEDUP_REMOVED lines=10> */
.L_x_13672:
        /* <DEDUP_REMOVED lines=21> */
.L_x_13676:
[----:B------:R-:W-:Y:S05]  /*0ab0*/  BSYNC B1 ;  /* 0x0000000000017941 */ /* 0x000fea0003800000 */
.L_x_13675:
[----:B------:R-:W-:Y:S01]  /*0ac0*/  LEA R5, R0, 0x3b800000, 0x17 ;  /* 0x3b80000000057811 */ /* 0x000fe200078eb8ff */
[----:B------:R-:W-:-:S05]  /*0ad0*/  IMAD.SHL.U32 R0, R3, 0x100000, RZ ;  /* 0x0010000003007824 */ /* 0x000fca00078e00ff */
[----:B------:R-:W-:-:S07]  /*0ae0*/  LOP3.LUT R0, R5, R0, R6, 0xfe, !PT ;  /* 0x0000000005007212 */ /* 0x000fce00078efe06 */
.L_x_13674:
[----:B------:R-:W-:Y:S05]  /*0af0*/  BSYNC B0 ;  /* 0x0000000000007941 */ /* 0x000fea0003800000 */
.L_x_13673:
[----:B------:R-:W0:Y:S02]  /*0b00*/  F2I.FTZ.TRUNC.NTZ R0, R0 ;  /* 0x0000000000007305 */ /* 0x000e24000021f100 */
[----:B0-----:R-:W-:Y:S01]  /*0b10*/  PRMT R26, R0, 0x7610, R26 ;  /* 0x00007610001a7816 */ /* 0x001fe2000000001a */
[----:B------:R-:W-:Y:S06]  /*0b20*/  BRA `(.L_x_13658) ;  /* 0x0000000400107947 */ /* 0x000fec0003800000 */
.L_x_13671:
        /* <DEDUP_REMOVED lines=21> */
.L_x_13680:
[----:B------:R-:W-:Y:S05]  /*0c80*/  BSYNC B1 ;  /* 0x0000000000017941 */ /* 0x000fea0003800000 */
.L_x_13679:
[----:B------:R-:W-:Y:S01]  /*0c90*/  LEA R5, R0, 0x37800000, 0x17 ;  /* 0x3780000000057811 */ /* 0x000fe200078eb8ff */
[----:B------:R-:W-:-:S05]  /*0ca0*/  IMAD.SHL.U32 R0, R3, 0x200000, RZ ;  /* 0x0020000003007824 */ /* 0x000fca00078e00ff */
[----:B------:R-:W-:-:S07]  /*0cb0*/  LOP3.LUT R0, R5, R0, R6, 0xfe, !PT ;  /* 0x0000000005007212 */ /* 0x000fce00078efe06 */
.L_x_13678:
[----:B------:R-:W-:Y:S05]  /*0cc0*/  BSYNC B0 ;  /* 0x0000000000007941 */ /* 0x000fea0003800000 */
.L_x_13677:
[----:B------:R-:W0:Y:S02]  /*0cd0*/  F2I.FTZ.TRUNC.NTZ R0, R0 ;  /* 0x0000000000007305 */ /* 0x000e24000021f100 */
[----:B0-----:R-:W-:Y:S01]  /*0ce0*/  PRMT R26, R0, 0x7610, R26 ;  /* 0x00007610001a7816 */ /* 0x001fe2000000001a */
[----:B------:R-:W-:Y:S06]  /*0cf0*/  BRA `(.L_x_13658) ;  /* 0x00000000009c7947 */ /* 0x000fec0003800000 */
.L_x_13670:
        /* <DEDUP_REMOVED lines=14> */
.L_x_13684:
[----:B------:R-:W-:Y:S05]  /*0de0*/  BSYNC B0 ;  /* 0x0000000000007941 */ /* 0x000fea0003800000 */
.L_x_13683:
[----:B------:R-:W0:Y:S02]  /*0df0*/  F2I.FTZ.TRUNC.NTZ R0, R0 ;  /* 0x0000000000007305 */ /* 0x000e24000021f100 */
[----:B0-----:R-:W-:Y:S01]  /*0e00*/  PRMT R26, R0, 0x7610, R26 ;  /* 0x00007610001a7816 */ /* 0x001fe2000000001a */
[----:B------:R-:W-:Y:S06]  /*0e10*/  BRA `(.L_x_13658) ;  /* 0x0000000000547947 */ /* 0x000fec0003800000 */
.L_x_13657:
        /* <DEDUP_REMOVED lines=16> */
.L_x_13685:
[----:B------:R-:W-:Y:S01]  /*0f20*/  PRMT R26, RZ, 0x7610, R26 ;  /* 0x00007610ff1a7816 */ /* 0x000fe2000000001a */
[----:B------:R-:W-:Y:S06]  /*0f30*/  BRA `(.L_x_13658) ;  /* 0x00000000000c7947 */ /* 0x000fec0003800000 */
.L_x_13682:
[----:B------:R0:W5:Y:S01]  /*0f40*/  LDG.E.U16 R26, desc[UR36][R4.64] ;  /* 0x00000024041a7981 */ /* 0x000162000c1e1500 */
[----:B------:R-:W-:Y:S05]  /*0f50*/  BRA `(.L_x_13658) ;  /* 0x0000000000047947 */ /* 0x000fea0003800000 */
.L_x_13681:
[----:B------:R0:W5:Y:S02]  /*0f60*/  LDG.E.U16 R26, desc[UR36][R4.64] ;  /* 0x00000024041a7981 */ /* 0x000164000c1e1500 */
.L_x_13658:
[----:B------:R-:W2:Y:S02]  /*0f70*/  S2R R19, SR_TID.X ;  /* 0x0000000000137919 */ /* 0x000ea40000002100 */
[----:B--2---:R-:W-:-:S07]  /*0f80*/  VIADD R19, R19, 0x80 ;  /* 0x0000008013137836 */ /* 0x004fce0000000000 */
.L_x_13652:
[----:B------:R-:W-:Y:S05]  /*0f90*/  BSYNC B6 ;  /* 0x0000000000067941 */ /* 0x000fea0003800000 */
.L_x_13651:
        /* <DEDUP_REMOVED lines=23> */
.L_x_13691:
[----:B------:R0:W5:Y:S01]  /*1110*/  LDG.E.U8 R25, desc[UR36][R4.64] ;  /* 0x0000002404197981 */ /* 0x000162000c1e1100 */
[----:B------:R-:W-:Y:S05]  /*1120*/  BRA `(.L_x_13693) ;  /* 0x0000000c00547947 */ /* 0x000fea0003800000 */
.L_x_13690:
        /* <DEDUP_REMOVED lines=8> */
.L_x_13695:
[----:B------:R0:W5:Y:S01]  /*11b0*/  LDG.E.U16 R25, desc[UR36][R4.64] ;  /* 0x0000002404197981 */ /* 0x000162000c1e1500 */
[----:B------:R-:W-:Y:S05]  /*11c0*/  BRA `(.L_x_13693) ;  /* 0x0000000c002c7947 */ /* 0x000fea0003800000 */
.L_x_13694:
[----:B------:R0:W5:Y:S01]  /*11d0*/  LDG.E.U16 R25, desc[UR36][R4.64] ;  /* 0x0000002404197981 */ /* 0x000162000c1e1500 */
[----:B------:R-:W-:Y:S05]  /*11e0*/  BRA `(.L_x_13693) ;  /* 0x0000000c00247947 */ /* 0x000fea0003800000 */
.L_x_13689:
        /* <DEDUP_REMOVED lines=9> */
.L_x_13697:
[----:B------:R-:W2:Y:S02]  /*1280*/  LDG.E.U16 R0, desc[UR36][R4.64] ;  /* 0x0000002404007981 */ /* 0x000ea4000c1e1500 */
[----:B--2---:R-:W-:-:S06]  /*1290*/  HADD2.F32 R0, -RZ, R0.H0_H0 ;  /* 0x20000000ff007230 */ /* 0x004fcc0000004100 */
[----:B------:R-:W0:Y:S02]  /*12a0*/  F2I.FTZ.TRUNC.NTZ R0, R0 ;  /* 0x0000000000007305 */ /* 0x000e24000021f100 */
[----:B0-----:R-:W-:Y:S01]  /*12b0*/  PRMT R25, R0, 0x7610, R25 ;  /* 0x0000761000197816 */ /* 0x001fe20000000019 */
[----:B------:R-:W-:Y:S06]  /*12c0*/  BRA `(.L_x_13693) ;  /* 0x0000000800ec7947 */ /* 0x000fec0003800000 */
.L_x_13696:
        /* <DEDUP_REMOVED lines=9> */
.L_x_13699:
[----:B------:R-:W2:Y:S02]  /*1360*/  LDG.E.U16 R4, desc[UR36][R4.64] ;  /* 0x0000002404047981 */ /* 0x000ea4000c1e1500 */
[----:B--2---:R-:W-:-:S06]  /*1370*/  HADD2.F32 R0, -RZ, R4.H0_H0 ;  /* 0x20000004ff007230 */ /* 0x004fcc0000004100 */
[----:B------:R-:W0:Y:S02]  /*1380*/  F2I.FTZ.TRUNC.NTZ R0, R0 ;  /* 0x0000000000007305 */ /* 0x000e24000021f100 */
[----:B0-----:R-:W-:Y:S01]  /*1390*/  PRMT R25, R0, 0x7610, R25 ;  /* 0x0000761000197816 */ /* 0x001fe20000000019 */
[----:B------:R-:W-:Y:S06]  /*13a0*/  BRA `(.L_x_13693) ;  /* 0x0000000800b47947 */ /* 0x000fec0003800000 */
.L_x_13698:
[----:B------:R-:W2:Y:S02]  /*13b0*/  LDG.E.64 R4, desc[UR36][R4.64] ;  /* 0x0000002404047981 */ /* 0x000ea4000c1e1b00 */
[----:B--2---:R0:W1:Y:S01]  /*13c0*/  F2I.F64.TRUNC R25, R4 ;  /* 0x0000000400197311 */ /* 0x004062000030d100 */
[----:B------:R-:W-:Y:S05]  /*13d0*/  BRA `(.L_x_13693) ;  /* 0x0000000800a87947 */ /* 0x000fea0003800000 */
.L_x_13688:
        /* <DEDUP_REMOVED lines=12> */
.L_x_13702:
[----:B------:R-:W2:Y:S02]  /*14a0*/  LDG.E.64 R4, desc[UR36][R4.64] ;  /* 0x0000002404047981 */ /* 0x000ea4000c1e1b00 */
[----:B--2---:R0:W1:Y:S01]  /*14b0*/  F2I.F64.TRUNC R25, R4 ;  /* 0x0000000400197311 */ /* 0x004062000030d100 */
[----:B------:R-:W-:Y:S05]  /*14c0*/  BRA `(.L_x_13693) ;  /* 0x00000008006c7947 */ /* 0x000fea0003800000 */
.L_x_13701:
        /* <DEDUP_REMOVED lines=28> */
.L_x_13704:
        /* <DEDUP_REMOVED lines=15> */
.L_x_13703:
[----:B------:R-:W2:Y:S02]  /*1780*/  LDG.E.U16 R0, desc[UR36][R4.64] ;  /* 0x0000002404007981 */ /* 0x000ea4000c1e1500 */
[----:B--2---:R-:W-:-:S06]  /*1790*/  IMAD.U32 R0, R0, 0x10000, RZ ;  /* 0x0001000000007824 */ /* 0x004fcc00078e00ff */
[----:B------:R-:W0:Y:S02]  /*17a0*/  F2I.FTZ.TRUNC.NTZ R0, R0 ;  /* 0x0000000000007305 */ /* 0x000e24000021f100 */
[----:B0-----:R-:W-:Y:S01]  /*17b0*/  PRMT R25, R0, 0x7610, R25 ;  /* 0x0000761000197816 */ /* 0x001fe20000000019 */
[----:B------:R-:W-:Y:S06]  /*17c0*/  BRA `(.L_x_13693) ;  /* 0x0000000400ac7947 */ /* 0x000fec0003800000 */
.L_x_13700:
        /* <DEDUP_REMOVED lines=10> */
.L_x_13707:
        /* <DEDUP_REMOVED lines=21> */
.L_x_13711:
[----:B------:R-:W-:Y:S05]  /*19c0*/  BSYNC B1 ;  /* 0x0000000000017941 */ /* 0x000fea0003800000 */
.L_x_13710:
[----:B------:R-:W-:Y:S01]  /*19d0*/  LEA R5, R0, 0x3b800000, 0x17 ;  /* 0x3b80000000057811 */ /* 0x000fe200078eb8ff */
[----:B------:R-:W-:-:S05]  /*19e0*/  IMAD.SHL.U32 R0, R3, 0x100000, RZ ;  /* 0x0010000003007824 */ /* 0x000fca00078e00ff */
[----:B------:R-:W-:-:S07]  /*19f0*/  LOP3.LUT R0, R5, R0, R6, 0xfe, !PT ;  /* 0x0000000005007212 */ /* 0x000fce00078efe06 */
.L_x_13709:
[----:B------:R-:W-:Y:S05]  /*1a00*/  BSYNC B0 ;  /* 0x0000000000007941 */ /* 0x000fea0003800000 */
.L_x_13708:
[----:B------:R-:W0:Y:S02]  /*1a10*/  F2I.FTZ.TRUNC.NTZ R0, R0 ;  /* 0x0000000000007305 */ /* 0x000e24000021f100 */
[----:B0-----:R-:W-:Y:S01]  /*1a20*/  PRMT R25, R0, 0x7610, R25 ;  /* 0x0000761000197816 */ /* 0x001fe20000000019 */
[----:B------:R-:W-:Y:S06]  /*1a30*/  BRA `(.L_x_13693) ;  /* 0x0000000400107947 */ /* 0x000fec0003800000 */
.L_x_13706:
        /* <DEDUP_REMOVED lines=21> */
.L_x_13715:
[----:B------:R-:W-:Y:S05]  /*1b90*/  BSYNC B1 ;  /* 0x0000000000017941 */ /* 0x000fea0003800000 */
.L_x_13714:
[----:B------:R-:W-:Y:S01]  /*1ba0*/  LEA R5, R0, 0x37800000, 0x17 ;  /* 0x3780000000057811 */ /* 0x000fe200078eb8ff */
[----:B------:R-:W-:-:S05]  /*1bb0*/  IMAD.SHL.U32 R0, R3, 0x200000, RZ ;  /* 0x0020000003007824 */ /* 0x000fca00078e00ff */
[----:B------:R-:W-:-:S07]  /*1bc0*/  LOP3.LUT R0, R5, R0, R6, 0xfe, !PT ;  /* 0x0000000005007212 */ /* 0x000fce00078efe06 */
.L_x_13713:
[----:B------:R-:W-:Y:S05]  /*1bd0*/  BSYNC B0 ;  /* 0x0000000000007941 */ /* 0x000fea0003800000 */
.L_x_13712:
[----:B------:R-:W0:Y:S02]  /*1be0*/  F2I.FTZ.TRUNC.NTZ R0, R0 ;  /* 0x0000000000007305 */ /* 0x000e24000021f100 */
[----:B0-----:R-:W-:Y:S01]  /*1bf0*/  PRMT R25, R0, 0x7610, R25 ;  /* 0x0000761000197816 */ /* 0x001fe20000000019 */
[----:B------:R-:W-:Y:S06]  /*1c00*/  BRA `(.L_x_13693) ;  /* 0x00000000009c7947 */ /* 0x000fec0003800000 */
.L_x_13705:
        /* <DEDUP_REMOVED lines=14> */
.L_x_13719:
[----:B------:R-:W-:Y:S05]  /*1cf0*/  BSYNC B0 ;  /* 0x0000000000007941 */ /* 0x000fea0003800000 */
.L_x_13718:
[----:B------:R-:W0:Y:S02]  /*1d00*/  F2I.FTZ.TRUNC.NTZ R0, R0 ;  /* 0x0000000000007305 */ /* 0x000e24000021f100 */
[----:B0-----:R-:W-:Y:S01]  /*1d10*/  PRMT R25, R0, 0x7610, R25 ;  /* 0x0000761000197816 */ /* 0x001fe20000000019 */
[----:B------:R-:W-:Y:S06]  /*1d20*/  BRA `(.L_x_13693) ;  /* 0x0000000000547947 */ /* 0x000fec0003800000 */
.L_x_13692:
        /* <DEDUP_REMOVED lines=16> */
.L_x_13720:
[----:B------:R-:W-:Y:S01]  /*1e30*/  PRMT R25, RZ, 0x7610, R25 ;  /* 0x00007610ff197816 */ /* 0x000fe20000000019 */
[----:B------:R-:W-:Y:S06]  /*1e40*/  BRA `(.L_x_13693) ;  /* 0x00000000000c7947 */ /* 0x000fec0003800000 */
.L_x_13717:
[----:B------:R3:W5:Y:S01]  /*1e50*/  LDG.E.U16 R25, desc[UR36][R4.64] ;  /* 0x0000002404197981 */ /* 0x000762000c1e1500 */
[----:B------:R-:W-:Y:S05]  /*1e60*/  BRA `(.L_x_13693) ;  /* 0x0000000000047947 */ /* 0x000fea0003800000 */
.L_x_13716:
[----:B------:R2:W5:Y:S02]  /*1e70*/  LDG.E.U16 R25, desc[UR36][R4.64] ;  /* 0x0000002404197981 */ /* 0x000564000c1e1500 */
.L_x_13693:
[----:B------:R-:W-:-:S07]  /*1e80*/  VIADD R19, R19, 0x80 ;  /* 0x0000008013137836 */ /* 0x000fce0000000000 */
.L_x_13687:
[----:B------:R-:W-:Y:S05]  /*1e90*/  BSYNC B6 ;  /* 0x0000000000067941 */ /* 0x000fea0003800000 */
.L_x_13686:
        /* <DEDUP_REMOVED lines=25> */
.L_x_13726:
[----:B------:R0:W5:Y:S01]  /*2030*/  LDG.E.U8 R17, desc[UR36][R4.64] ;  /* 0x0000002404117981 */ /* 0x000162000c1e1100 */
[----:B------:R-:W-:Y:S05]  /*2040*/  BRA `(.L_x_13728) ;  /* 0x0000000c00547947 */ /* 0x000fea0003800000 */
.L_x_13725:
        /* <DEDUP_REMOVED lines=8> */
.L_x_13730:
[----:B------:R0:W5:Y:S01]  /*20d0*/  LDG.E.U16 R17, desc[UR36][R4.64] ;  /* 0x0000002404117981 */ /* 0x000162000c1e1500 */
[----:B------:R-:W-:Y:S05]  /*20e0*/  BRA `(.L_x_13728) ;  /* 0x0000000c002c7947 */ /* 0x000fea0003800000 */
.L_x_13729:
[----:B------:R0:W5:Y:S01]  /*20f0*/  LDG.E.U16 R17, desc[UR36][R4.64] ;  /* 0x0000002404117981 */ /* 0x000162000c1e1500 */
[----:B------:R-:W-:Y:S05]  /*2100*/  BRA `(.L_x_13728) ;  /* 0x0000000c00247947 */ /* 0x000fea0003800000 */
.L_x_13724:
        /* <DEDUP_REMOVED lines=9> */
.L_x_13732:
[----:B------:R-:W2:Y:S02]  /*21a0*/  LDG.E.U16 R0, desc[UR36][R4.64] ;  /* 0x0000002404007981 */ /* 0x000ea4000c1e1500 */
[----:B--2---:R-:W-:-:S06]  /*21b0*/  HADD2.F32 R0, -RZ, R0.H0_H0 ;  /* 0x20000000ff007230 */ /* 0x004fcc0000004100 */
[----:B------:R-:W0:Y:S02]  /*21c0*/  F2I.FTZ.TRUNC.NTZ R0, R0 ;  /* 0x0000000000007305 */ /* 0x000e24000021f100 */
[----:B0-----:R-:W-:Y:S01]  /*21d0*/  PRMT R17, R0, 0x7610, R17 ;  /* 0x0000761000117816 */ /* 0x001fe20000000011 */
[----:B------:R-:W-:Y:S06]  /*21e0*/  BRA `(.L_x_13728) ;  /* 0x0000000800ec7947 */ /* 0x000fec0003800000 */
.L_x_13731:
        /* <DEDUP_REMOVED lines=9> */
.L_x_13734:
[----:B------:R-:W2:Y:S02]  /*2280*/  LDG.E.U16 R4, desc[UR36][R4.64] ;  /* 0x0000002404047981 */ /* 0x000ea4000c1e1500 */
[----:B--2---:R-:W-:-:S06]  /*2290*/  HADD2.F32 R0, -RZ, R4.H0_H0 ;  /* 0x20000004ff007230 */ /* 0x004fcc0000004100 */
[----:B------:R-:W0:Y:S02]  /*22a0*/  F2I.FTZ.TRUNC.NTZ R0, R0 ;  /* 0x0000000000007305 */ /* 0x000e24000021f100 */
[----:B0-----:R-:W-:Y:S01]  /*22b0*/  PRMT R17, R0, 0x7610, R17 ;  /* 0x0000761000117816 */ /* 0x001fe20000000011 */
[----:B------:R-:W-:Y:S06]  /*22c0*/  BRA `(.L_x_13728) ;  /* 0x0000000800b47947 */ /* 0x000fec0003800000 */
.L_x_13733:
[----:B------:R-:W2:Y:S02]  /*22d0*/  LDG.E.64 R4, desc[UR36][R4.64] ;  /* 0x0000002404047981 */ /* 0x000ea4000c1e1b00 */
[----:B--2---:R0:W1:Y:S01]  /*22e0*/  F2I.F64.TRUNC R17, R4 ;  /* 0x0000000400117311 */ /* 0x004062000030d100 */
[----:B------:R-:W-:Y:S05]  /*22f0*/  BRA `(.L_x_13728) ;  /* 0x0000000800a87947 */ /* 0x000fea0003800000 */
.L_x_13723:
        /* <DEDUP_REMOVED lines=12> */
.L_x_13737:
[----:B------:R-:W2:Y:S02]  /*23c0*/  LDG.E.64 R4, desc[UR36][R4.64] ;  /* 0x0000002404047981 */ /* 0x000ea4000c1e1b00 */
[----:B--2---:R3:W4:Y:S01]  /*23d0*/  F2I.F64.TRUNC R17, R4 ;  /* 0x0000000400117311 */ /* 0x004722000030d100 */
[----:B------:R-:W-:Y:S05]  /*23e0*/  BRA `(.L_x_13728) ;  /* 0x00000008006c7947 */ /* 0x000fea0003800000 */
.L_x_13736:
        /* <DEDUP_REMOVED lines=28> */
.L_x_13739:
        /* <DEDUP_REMOVED lines=15> */
.L_x_13738:
[----:B------:R-:W2:Y:S02]  /*26a0*/  LDG.E.U16 R0, desc[UR36][R4.64] ;  /* 0x0000002404007981 */ /* 0x000ea4000c1e1500 */
[----:B--2---:R-:W-:-:S06]  /*26b0*/  IMAD.U32 R0, R0, 0x10000, RZ ;  /* 0x0001000000007824 */ /* 0x004fcc00078e00ff */
[----:B------:R-:W0:Y:S02]  /*26c0*/  F2I.FTZ.TRUNC.NTZ R0, R0 ;  /* 0x0000000000007305 */ /* 0x000e24000021f100 */
[----:B0-----:R-:W-:Y:S01]  /*26d0*/  PRMT R17, R0, 0x7610, R17 ;  /* 0x0000761000117816 */ /* 0x001fe20000000011 */
[----:B------:R-:W-:Y:S06]  /*26e0*/  BRA `(.L_x_13728) ;  /* 0x0000000400ac7947 */ /* 0x000fec0003800000 */
.L_x_13735:
        /* <DEDUP_REMOVED lines=10> */
.L_x_13742:
        /* <DEDUP_REMOVED lines=21> */
.L_x_13746:
[----:B------:R-:W-:Y:S05]  /*28e0*/  BSYNC B1 ;  /* 0x0000000000017941 */ /* 0x000fea0003800000 */
.L_x_13745:
[----:B------:R-:W-:Y:S01]  /*28f0*/  LEA R5, R0, 0x3b800000, 0x17 ;  /* 0x3b80000000057811 */ /* 0x000fe200078eb8ff */
[----:B------:R-:W-:-:S05]  /*2900*/  IMAD.SHL.U32 R0, R3, 0x100000, RZ ;  /* 0x0010000003007824 */ /* 0x000fca00078e00ff */
[----:B------:R-:W-:-:S07]  /*2910*/  LOP3.LUT R0, R5, R0, R6, 0xfe, !PT ;  /* 0x0000000005007212 */ /* 0x000fce00078efe06 */
.L_x_13744:
[----:B------:R-:W-:Y:S05]  /*2920*/  BSYNC B0 ;  /* 0x0000000000007941 */ /* 0x000fea0003800000 */
.L_x_13743:
[----:B------:R-:W0:Y:S02]  /*2930*/  F2I.FTZ.TRUNC.NTZ R0, R0 ;  /* 0x0000000000007305 */ /* 0x000e24000021f100 */
[----:B0-----:R-:W-:Y:S01]  /*2940*/  PRMT R17, R0, 0x7610, R17 ;  /* 0x0000761000117816 */ /* 0x001fe20000000011 */
[----:B------:R-:W-:Y:S06]  /*2950*/  BRA `(.L_x_13728) ;  /* 0x0000000400107947 */ /* 0x000fec0003800000 */
.L_x_13741:
        /* <DEDUP_REMOVED lines=21> */
.L_x_13750:
[----:B------:R-:W-:Y:S05]  /*2ab0*/  BSYNC B1 ;  /* 0x0000000000017941 */ /* 0x000fea0003800000 */
.L_x_13749:
[----:B------:R-:W-:Y:S01]  /*2ac0*/  LEA R5, R0, 0x37800000, 0x17 ;  /* 0x3780000000057811 */ /* 0x000fe200078eb8ff */
[----:B------:R-:W-:-:S05]  /*2ad0*/  IMAD.SHL.U32 R0, R3, 0x200000, RZ ;  /* 0x0020000003007824 */ /* 0x000fca00078e00ff */
[----:B------:R-:W-:-:S07]  /*2ae0*/  LOP3.LUT R0, R5, R0, R6, 0xfe, !PT ;  /* 0x0000000005007212 */ /* 0x000fce00078efe06 */
.L_x_13748:
[----:B------:R-:W-:Y:S05]  /*2af0*/  BSYNC B0 ;  /* 0x0000000000007941 */ /* 0x000fea0003800000 */
.L_x_13747:
[----:B------:R-:W0:Y:S02]  /*2b00*/  F2I.FTZ.TRUNC.NTZ R0, R0 ;  /* 0x0000000000007305 */ /* 0x000e24000021f100 */
[----:B0-----:R-:W-:Y:S01]  /*2b10*/  PRMT R17, R0, 0x7610, R17 ;  /* 0x0000761000117816 */ /* 0x001fe20000000011 */
[----:B------:R-:W-:Y:S06]  /*2b20*/  BRA `(.L_x_13728) ;  /* 0x00000000009c7947 */ /* 0x000fec0003800000 */
.L_x_13740:
        /* <DEDUP_REMOVED lines=14> */
.L_x_13754:
[----:B------:R-:W-:Y:S05]  /*2c10*/  BSYNC B0 ;  /* 0x0000000000007941 */ /* 0x000fea0003800000 */
.L_x_13753:
[----:B------:R-:W0:Y:S02]  /*2c20*/  F2I.FTZ.TRUNC.NTZ R0, R0 ;  /* 0x0000000000007305 */ /* 0x000e24000021f100 */
[----:B0-----:R-:W-:Y:S01]  /*2c30*/  PRMT R17, R0, 0x7610, R17 ;  /* 0x0000761000117816 */ /* 0x001fe20000000011 */
[----:B------:R-:W-:Y:S06]  /*2c40*/  BRA `(.L_x_13728) ;  /* 0x0000000000547947 */ /* 0x000fec0003800000 */
.L_x_13727:
        /* <DEDUP_REMOVED lines=16> */
.L_x_13755:
[----:B------:R-:W-:Y:S01]  /*2d50*/  PRMT R17, RZ, 0x7610, R17 ;  /* 0x00007610ff117816 */ /* 0x000fe20000000011 */
[----:B------:R-:W-:Y:S06]  /*2d60*/  BRA `(.L_x_13728) ;  /* 0x00000000000c7947 */ /* 0x000fec0003800000 */
.L_x_13752:
[----:B------:R2:W5:Y:S01]  /*2d70*/  LDG.E.U16 R17, desc[UR36][R4.64] ;  /* 0x0000002404117981 */ /* 0x000562000c1e1500 */
[----:B------:R-:W-:Y:S05]  /*2d80*/  BRA `(.L_x_13728) ;  /* 0x0000000000047947 */ /* 0x000fea0003800000 */
.L_x_13751:
[----:B------:R1:W5:Y:S02]  /*2d90*/  LDG.E.U16 R17, desc[UR36][R4.64] ;  /* 0x0000002404117981 */ /* 0x000364000c1e1500 */
.L_x_13728:
[----:B------:R-:W-:-:S07]  /*2da0*/  VIADD R19, R19, 0x80 ;  /* 0x0000008013137836 */ /* 0x000fce0000000000 */
.L_x_13722:
[----:B------:R-:W-:Y:S05]  /*2db0*/  BSYNC B6 ;  /* 0x0000000000067941 */ /* 0x000fea0003800000 */
.L_x_13721:
        /* <DEDUP_REMOVED lines=22> */
.L_x_13761:
[----:B------:R0:W5:Y:S01]  /*2f20*/  LDG.E.U8 R16, desc[UR36][R4.64] ;  /* 0x0000002404107981 */ /* 0x000162000c1e1100 */
[----:B------:R-:W-:Y:S05]  /*2f30*/  BRA `(.L_x_13757) ;  /* 0x0000000c00507947 */ /* 0x000fea0003800000 */
.L_x_13760:
        /* <DEDUP_REMOVED lines=8> */
.L_x_13764:
[----:B------:R0:W5:Y:S01]  /*2fc0*/  LDG.E.U16 R16, desc[UR36][R4.64] ;  /* 0x0000002404107981 */ /* 0x000162000c1e1500 */
[----:B------:R-:W-:Y:S05]  /*2fd0*/  BRA `(.L_x_13757) ;  /* 0x0000000c00287947 */ /* 0x000fea0003800000 */
.L_x_13763:
[----:B------:R0:W5:Y:S01]  /*2fe0*/  LDG.E.U16 R16, desc[UR36][R4.64] ;  /* 0x0000002404107981 */ /* 0x000162000c1e1500 */
[----:B------:R-:W-:Y:S05]  /*2ff0*/  BRA `(.L_x_13757) ;  /* 0x0000000c00207947 */ /* 0x000fea0003800000 */
.L_x_13759:
        /* <DEDUP_REMOVED lines=9> */
.L_x_13766:
[----:B------:R-:W2:Y:S02]  /*3090*/  LDG.E.U16 R0, desc[UR36][R4.64] ;  /* 0x0000002404007981 */ /* 0x000ea4000c1e1500 */
[----:B--2---:R-:W-:-:S06]  /*30a0*/  HADD2.F32 R0, -RZ, R0.H0_H0 ;  /* 0x20000000ff007230 */ /* 0x004fcc0000004100 */
[----:B------:R-:W0:Y:S02]  /*30b0*/  F2I.FTZ.TRUNC.NTZ R0, R0 ;  /* 0x0000000000007305 */ /* 0x000e24000021f100 */
[----:B0-----:R-:W-:Y:S01]  /*30c0*/  PRMT R16, R0, 0x7610, R16 ;  /* 0x0000761000107816 */ /* 0x001fe20000000010 */
[----:B------:R-:W-:Y:S06]  /*30d0*/  BRA `(.L_x_13757) ;  /* 0x0000000800e87947 */ /* 0x000fec0003800000 */
.L_x_13765:
        /* <DEDUP_REMOVED lines=9> */
.L_x_13768:
[----:B------:R-:W2:Y:S02]  /*3170*/  LDG.E.U16 R4, desc[UR36][R4.64] ;  /* 0x0000002404047981 */ /* 0x000ea4000c1e1500 */
[----:B--2---:R-:W-:-:S06]  /*3180*/  HADD2.F32 R0, -RZ, R4.H0_H0 ;  /* 0x20000004ff007230 */ /* 0x004fcc0000004100 */
[----:B------:R-:W0:Y:S02]  /*3190*/  F2I.FTZ.TRUNC.NTZ R0, R0 ;  /* 0x0000000000007305 */ /* 0x000e24000021f100 */
[----:B0-----:R-:W-:Y:S01]  /*31a0*/  PRMT R16, R0, 0x7610, R16 ;  /* 0x0000761000107816 */ /* 0x001fe20000000010 */
[----:B------:R-:W-:Y:S06]  /*31b0*/  BRA `(.L_x_13757) ;  /* 0x0000000800b07947 */ /* 0x000fec0003800000 */
.L_x_13767:
[----:B------:R-:W2:Y:S02]  /*31c0*/  LDG.E.64 R4, desc[UR36][R4.64] ;  /* 0x0000002404047981 */ /* 0x000ea4000c1e1b00 */
[----:B--2---:R0:W1:Y:S01]  /*31d0*/  F2I.F64.TRUNC R16, R4 ;  /* 0x0000000400107311 */ /* 0x004062000030d100 */
[----:B------:R-:W-:Y:S05]  /*31e0*/  BRA `(.L_x_13757) ;  /* 0x0000000800a47947 */ /* 0x000fea0003800000 */
.L_x_13758:
        /* <DEDUP_REMOVED lines=12> */
.L_x_13771:
[----:B------:R-:W2:Y:S02]  /*32b0*/  LDG.E.64 R4, desc[UR36][R4.64] ;  /* 0x0000002404047981 */ /* 0x000ea4000c1e1b00 */
[----:B--2---:R0:W1:Y:S01]  /*32c0*/  F2I.F64.TRUNC R16, R4 ;  /* 0x0000000400107311 */ /* 0x004062000030d100 */
[----:B------:R-:W-:Y:S05]  /*32d0*/  BRA `(.L_x_13757) ;  /* 0x0000000800687947 */ /* 0x000fea0003800000 */
.L_x_13770:
        /* <DEDUP_REMOVED lines=28> */
.L_x_13773:
        /* <DEDUP_REMOVED lines=15> */
.L_x_13772:
[----:B------:R-:W2:Y:S02]  /*3590*/  LDG.E.U16 R0, desc[UR36][R4.64] ;  /* 0x0000002404007981 */ /* 0x000ea4000c1e1500 */
[----:B--2---:R-:W-:-:S06]  /*35a0*/  IMAD.U32 R0, R0, 0x10000, RZ ;  /* 0x0001000000007824 */ /* 0x004fcc00078e00ff */
[----:B------:R-:W0:Y:S02]  /*35b0*/  F2I.FTZ.TRUNC.NTZ R0, R0 ;  /* 0x0000000000007305 */ /* 0x000e24000021f100 */
[----:B0-----:R-:W-:Y:S01]  /*35c0*/  PRMT R16, R0, 0x7610, R16 ;  /* 0x0000761000107816 */ /* 0x001fe20000000010 */
[----:B------:R-:W-:Y:S06]  /*35d0*/  BRA `(.L_x_13757) ;  /* 0x0000000400a87947 */ /* 0x000fec0003800000 */
.L_x_13769:
        /* <DEDUP_REMOVED lines=10> */
.L_x_13776:
        /* <DEDUP_REMOVED lines=21> */
.L_x_13780:
[----:B------:R-:W-:Y:S05]  /*37d0*/  BSYNC B1 ;  /* 0x0000000000017941 */ /* 0x000fea0003800000 */
.L_x_13779:
[----:B------:R-:W-:Y:S01]  /*37e0*/  LEA R5, R0, 0x3b800000, 0x17 ;  /* 0x3b80000000057811 */ /* 0x000fe200078eb8ff */
[----:B------:R-:W-:-:S05]  /*37f0*/  IMAD.SHL.U32 R0, R3, 0x100000, RZ ;  /* 0x0010000003007824 */ /* 0x000fca00078e00ff */
[----:B------:R-:W-:-:S07]  /*3800*/  LOP3.LUT R0, R5, R0, R6, 0xfe, !PT ;  /* 0x0000000005007212 */ /* 0x000fce00078efe06 */
.L_x_13778:
[----:B------:R-:W-:Y:S05]  /*3810*/  BSYNC B0 ;  /* 0x0000000000007941 */ /* 0x000fea0003800000 */
.L_x_13777:
[----:B------:R-:W0:Y:S02]  /*3820*/  F2I.FTZ.TRUNC.NTZ R0, R0 ;  /* 0x0000000000007305 */ /* 0x000e24000021f100 */
[----:B0-----:R-:W-:Y:S01]  /*3830*/  PRMT R16, R0, 0x7610, R16 ;  /* 0x0000761000107816 */ /* 0x001fe20000000010 */
[----:B------:R-:W-:Y:S06]  /*3840*/  BRA `(.L_x_13757) ;  /* 0x00000004000c7947 */ /* 0x000fec0003800000 */
.L_x_13775:
        /* <DEDUP_REMOVED lines=21> */
.L_x_13784:
[----:B------:R-:W-:Y:S05]  /*39a0*/  BSYNC B1 ;  /* 0x0000000000017941 */ /* 0x000fea0003800000 */
.L_x_13783:
[----:B------:R-:W-:Y:S01]  /*39b0*/  LEA R5, R0, 0x37800000, 0x17 ;  /* 0x3780000000057811 */ /* 0x000fe200078eb8ff */
[----:B------:R-:W-:-:S05]  /*39c0*/  IMAD.SHL.U32 R0, R3, 0x200000, RZ ;  /* 0x0020000003007824 */ /* 0x000fca00078e00ff */
[----:B------:R-:W-:-:S07]  /*39d0*/  LOP3.LUT R0, R5, R0, R6, 0xfe, !PT ;  /* 0x0000000005007212 */ /* 0x000fce00078efe06 */
.L_x_13782:
[----:B------:R-:W-:Y:S05]  /*39e0*/  BSYNC B0 ;  /* 0x0000000000007941 */ /* 0x000fea0003800000 */
.L_x_13781:
[----:B------:R-:W0:Y:S02]  /*39f0*/  F2I.FTZ.TRUNC.NTZ R0, R0 ;  /* 0x0000000000007305 */ /* 0x000e24000021f100 */
[----:B0-----:R-:W-:Y:S01]  /*3a00*/  PRMT R16, R0, 0x7610, R16 ;  /* 0x0000761000107816 */ /* 0x001fe20000000010 */
[----:B------:R-:W-:Y:S06]  /*3a10*/  BRA `(.L_x_13757) ;  /* 0x0000000000987947 */ /* 0x000fec0003800000 */
.L_x_13774:
        /* <DEDUP_REMOVED lines=14> */
.L_x_13788:
[----:B------:R-:W-:Y:S05]  /*3b00*/  BSYNC B0 ;  /* 0x0000000000007941 */ /* 0x000fea0003800000 */
.L_x_13787:
[----:B------:R-:W0:Y:S02]  /*3b10*/  F2I.FTZ.TRUNC.NTZ R0, R0 ;  /* 0x0000000000007305 */ /* 0x000e24000021f100 */
[----:B0-----:R-:W-:Y:S01]  /*3b20*/  PRMT R16, R0, 0x7610, R16 ;  /* 0x0000761000107816 */ /* 0x001fe20000000010 */
[----:B------:R-:W-:Y:S06]  /*3b30*/  BRA `(.L_x_13757) ;  /* 0x0000000000507947 */ /* 0x000fec0003800000 */
.L_x_13762:
        /* <DEDUP_REMOVED lines=16> */
.L_x_13789:
[----:B------:R-:W-:Y:S05]  /*3c40*/  BRA `(.L_x_13757) ;  /* 0x00000000000c7947 */ /* 0x000fea0003800000 */
.L_x_13786:
[----:B------:R0:W5:Y:S01]  /*3c50*/  LDG.E.U16 R16, desc[UR36][R4.64] ;  /* 0x0000002404107981 */ /* 0x000162000c1e1500 */
[----:B------:R-:W-:Y:S05]  /*3c60*/  BRA `(.L_x_13757) ;  /* 0x0000000000047947 */ /* 0x000fea0003800000 */
.L_x_13785:
[----:B------:R0:W5:Y:S02]  /*3c70*/  LDG.E.U16 R16, desc[UR36][R4.64] ;  /* 0x0000002404107981 */ /* 0x000164000c1e1500 */
.L_x_13757:
[----:B------:R-:W-:Y:S05]  /*3c80*/  BSYNC B6 ;  /* 0x0000000000067941 */ /* 0x000fea0003800000 */
.L_x_13756:
[----:B------:R-:W2:Y:S01]  /*3c90*/  S2R R23, SR_TID.X ;  /* 0x0000000000177919 */ /* 0x000ea20000002100 */
[----:B------:R-:W0:Y:S01]  /*3ca0*/  LDC.U8 R18, c[0x0][0x234] ;  /* 0x00008d00ff127b82 */ /* 0x000e220000000000 */
[----:B-1---5:R-:W-:Y:S01]  /*3cb0*/  IMAD.MOV R24, RZ, RZ, -R25 ;  /* 0x000000ffff187224 */ /* 0x022fe200078e0a19 */
[----:B------:R-:W-:Y:S01]  /*3cc0*/  BSSY B6, `(.L_x_13790) ;  /* 0x0000100000067945 */ /* 0x000fe20003800000 */
[----:B----4-:R-:W-:-:S03]  /*3cd0*/  IMAD.MOV R19, RZ, RZ, -R17 ;  /* 0x000000ffff137224 */ /* 0x010fc600078e0a11 */
[----:B------:R-:W-:Y:S02]  /*3ce0*/  PRMT R24, R24, 0x7710, RZ ;  /* 0x0000771018187816 */ /* 0x000fe400000000ff */
[----:B------:R-:W-:Y:S02]  /*3cf0*/  PRMT R19, R19, 0x7710, RZ ;  /* 0x0000771013137816 */ /* 0x000fe400000000ff */
[----:B--2---:R-:W-:-:S13]  /*3d00*/  ISETP.GE.AND P0, PT, R23, R22, PT ;  /* 0x000000161700720c */ /* 0x004fda0003f06270 */
[----:B------:R-:W-:Y:S05]  /*3d10*/  @P0 BRA `(.L_x_13791) ;  /* 0x0000000c00e80947 */ /* 0x000fea0003800000 */
[----:B------:R-:W1:Y:S01]  /*3d20*/  LDC.64 R8, c[0x0][0x218] ;  /* 0x00008600ff087b82 */ /* 0x000e620000000a00 */
[----:B------:R-:W-:Y:S01]  /*3d30*/  IMAD R0, R2, 0x200, R23 ;  /* 0x0000020002007824 */ /* 0x000fe200078e0217 */
[----:B0--3--:R-:W-:Y:S01]  /*3d40*/  PRMT R4, R18, 0x9910, RZ ;  /* 0x0000991012047816 */ /* 0x009fe200000000ff */
[----:B------:R-:W-:Y:S01]  /*3d50*/  ULDC UR4, c[0x0][0x238] ;  /* 0x00008e0000047ab9 */ /* 0x000fe20000000800 */
[----:B------:R-:W-:Y:S02]  /*3d60*/  VIADD R23, R23, 0x80 ;  /* 0x0000008017177836 */ /* 0x000fe40000000000 */
[----:B------:R-:W-:Y:S02]  /*3d70*/  IMAD R3, R0, UR4, RZ ;  /* 0x0000000400037c24 */ /* 0x000fe4000f8e02ff */
[----:B------:R-:W-:-:S05]  /*3d80*/  IMAD.MOV.U32 R0, RZ, RZ, R4 ;  /* 0x000000ffff007224 */ /* 0x000fca00078e0004 */
[----:B------:R-:W-:Y:S02]  /*3d90*/  ISETP.GT.AND P0, PT, R0, 0x9, PT ;  /* 0x000000090000780c */ /* 0x000fe40003f04270 */
[----:B-1----:R-:W-:Y:S01]  /*3da0*/  IADD3 R8, P1, R3, R8, RZ ;  /* 0x0000000803087210 */ /* 0x002fe20007f3e0ff */
[----:B------:R-:W-:-:S04]  /*3db0*/  IMAD.MOV R3, RZ, RZ, -R26 ;  /* 0x000000ffff037224 */ /* 0x000fc800078e0a1a */
[----:B------:R-:W-:Y:S01]  /*3dc0*/  IMAD.X R9, RZ, RZ, R9, P1 ;  /* 0x000000ffff097224 */ /* 0x000fe200008e0609 */
[----:B------:R-:W-:-:S05]  /*3dd0*/  PRMT R3, R3, 0x7710, RZ ;  /* 0x0000771003037816 */ /* 0x000fca00000000ff */
        /* <DEDUP_REMOVED lines=11> */
.L_x_13795:
[----:B------:R0:W-:Y:S01]  /*3e90*/  STG.E.U8 desc[UR36][R8.64], R3 ;  /* 0x0000000308007986 */ /* 0x0001e2000c101124 */
[----:B------:R-:W-:Y:S05]  /*3ea0*/  BRA `(.L_x_13791) ;  /* 0x0000000c00847947 */ /* 0x000fea0003800000 */
.L_x_13794:
        /* <DEDUP_REMOVED lines=12> */
.L_x_13798:
[----:B------:R-:W-:-:S05]  /*3f70*/  PRMT R26, R26, 0x9910, RZ ;  /* 0x000099101a1a7816 */ /* 0x000fca00000000ff */
[----:B------:R-:W-:-:S05]  /*3f80*/  IMAD.MOV R3, RZ, RZ, -R26 ;  /* 0x000000ffff037224 */ /* 0x000fca00078e0a1a */
[----:B------:R0:W-:Y:S01]  /*3f90*/  STG.E desc[UR36][R8.64], R3 ;  /* 0x0000000308007986 */ /* 0x0001e2000c101924 */
[----:B------:R-:W-:Y:S05]  /*3fa0*/  BRA `(.L_x_13791) ;  /* 0x0000000c00447947 */ /* 0x000fea0003800000 */
.L_x_13797:
[----:B------:R0:W-:Y:S01]  /*3fb0*/  STG.E.U16 desc[UR36][R8.64], R3 ;  /* 0x0000000308007986 */ /* 0x0001e2000c101524 */
[----:B------:R-:W-:Y:S05]  /*3fc0*/  BRA `(.L_x_13791) ;  /* 0x0000000c003c7947 */ /* 0x000fea0003800000 */
.L_x_13793:
        /* <DEDUP_REMOVED lines=9> */
.L_x_13800:
[----:B------:R-:W0:Y:S02]  /*4060*/  I2F.S16 R0, R3 ;  /* 0x0000000300007306 */ /* 0x000e240000101400 */
[----:B0-----:R-:W-:-:S05]  /*4070*/  F2FP.F16.F32.PACK_AB R0, RZ, R0 ;  /* 0x00000000ff00723e */ /* 0x001fca00000000ff */
[----:B------:R0:W-:Y:S01]  /*4080*/  STG.E.U16 desc[UR36][R8.64], R0 ;  /* 0x0000000008007986 */ /* 0x0001e2000c101524 */
[----:B------:R-:W-:Y:S05]  /*4090*/  BRA `(.L_x_13791) ;  /* 0x0000000c00087947 */ /* 0x000fea0003800000 */
.L_x_13799:
        /* <DEDUP_REMOVED lines=10> */
.L_x_13802:
[----:B------:R-:W0:Y:S02]  /*4140*/  I2F.S16 R3, R3 ;  /* 0x0000000300037306 */ /* 0x000e240000101400 */
[----:B0-----:R-:W-:-:S04]  /*4150*/  F2FP.F16.F32.PACK_AB R3, RZ, R3 ;  /* 0x00000003ff03723e */ /* 0x001fc800000000ff */
[----:B------:R-:W-:-:S05]  /*4160*/  PRMT R3, R3, 0x5410, RZ ;  /* 0x0000541003037816 */ /* 0x000fca00000000ff */
[----:B------:R0:W-:Y:S01]  /*4170*/  STG.E desc[UR36][R8.64], R3 ;  /* 0x0000000308007986 */ /* 0x0001e2000c101924 */
[----:B------:R-:W-:Y:S05]  /*4180*/  BRA `(.L_x_13791) ;  /* 0x0000000800cc7947 */ /* 0x000fea0003800000 */
.L_x_13801:
[----:B------:R-:W0:Y:S02]  /*4190*/  I2F.F64.S16 R4, R3 ;  /* 0x0000000300047312 */ /* 0x000e240000101c00 */
[----:B0-----:R0:W-:Y:S01]  /*41a0*/  STG.E.64 desc[UR36][R8.64], R4 ;  /* 0x0000000408007986 */ /* 0x0011e2000c101b24 */
[----:B------:R-:W-:Y:S05]  /*41b0*/  BRA `(.L_x_13791) ;  /* 0x0000000800c07947 */ /* 0x000fea0003800000 */
.L_x_13792:
        /* <DEDUP_REMOVED lines=8> */
[----:B------:R-:W-:-:S05]  /*4240*/  PRMT R26, R26, 0x9910, RZ ;  /* 0x000099101a1a7816 */ /* 0x000fca00000000ff */
[----:B------:R-:W-:-:S05]  /*4250*/  IMAD.MOV R0, RZ, RZ, -R26 ;  /* 0x000000ffff007224 */ /* 0x000fca00078e0a1a */
[----:B------:R-:W-:-:S04]  /*4260*/  ISETP.NE.AND P0, PT, R0, RZ, PT ;  /* 0x000000ff0000720c */ /* 0x000fc80003f05270 */
[----:B------:R-:W-:-:S05]  /*4270*/  SEL R3, RZ, 0x1, !P0 ;  /* 0x00000001ff037807 */ /* 0x000fca0004000000 */
[----:B------:R0:W-:Y:S01]  /*4280*/  STG.E.U8 desc[UR36][R8.64], R3 ;  /* 0x0000000308007986 */ /* 0x0001e2000c101124 */
[----:B------:R-:W-:Y:S05]  /*4290*/  BRA `(.L_x_13791) ;  /* 0x0000000800887947 */ /* 0x000fea0003800000 */
.L_x_13805:
[----:B------:R-:W0:Y:S01]  /*42a0*/  I2F.F64.S16 R4, R3 ;  /* 0x0000000300047312 */ /* 0x000e220000101c00 */
[----:B------:R-:W-:-:S05]  /*42b0*/  CS2R R6, SRZ ;  /* 0x0000000000067805 */ /* 0x000fca000001ff00 */
[----:B0-----:R0:W-:Y:S01]  /*42c0*/  STG.E.128 desc[UR36][R8.64], R4 ;  /* 0x0000000408007986 */ /* 0x0011e2000c101d24 */
[----:B------:R-:W-:Y:S05]  /*42d0*/  BRA `(.L_x_13791) ;  /* 0x0000000800787947 */ /* 0x000fea0003800000 */
.L_x_13804:
        /* <DEDUP_REMOVED lines=21> */
.L_x_13809:
[----:B------:R-:W-:Y:S05]  /*4430*/  BSYNC B0 ;  /* 0x0000000000007941 */ /* 0x000fea0003800000 */
.L_x_13808:
[----:B------:R-:W-:-:S05]  /*4440*/  LOP3.LUT R5, R0, R5, RZ, 0xfc, !PT ;  /* 0x0000000500057212 */ /* 0x000fca00078efcff */
[----:B------:R0:W-:Y:S01]  /*4450*/  STG.E.U8 desc[UR36][R8.64], R5 ;  /* 0x0000000508007986 */ /* 0x0001e2000c101124 */
[----:B------:R-:W-:Y:S05]  /*4460*/  BRA `(.L_x_13791) ;  /* 0x0000000800147947 */ /* 0x000fea0003800000 */
.L_x_13807:
        /* <DEDUP_REMOVED lines=13> */
.L_x_13811:
[----:B------:R-:W-:Y:S01]  /*4540*/  IMAD.MOV.U32 R0, RZ, RZ, 0x7f ;  /* 0x0000007fff007424 */ /* 0x000fe200078e00ff */
[----:B------:R-:W-:-:S04]  /*4550*/  ISETP.GT.U32.AND P0, PT, R4, 0x7f800000, PT ;  /* 0x7f8000000400780c */ /* 0x000fc80003f04070 */
[----:B------:R-:W-:-:S09]  /*4560*/  SEL R0, R0, 0x7c, P0 ;  /* 0x0000007c00007807 */ /* 0x000fd20000000000 */
.L_x_13812:
[----:B------:R-:W-:Y:S05]  /*4570*/  BSYNC B0 ;  /* 0x0000000000007941 */ /* 0x000fea0003800000 */
.L_x_13810:
[----:B------:R-:W-:-:S04]  /*4580*/  LOP3.LUT R3, R5, 0x80000000, RZ, 0xc0, !PT ;  /* 0x8000000005037812 */ /* 0x000fc800078ec0ff */
[----:B------:R-:W-:-:S04]  /*4590*/  SHF.R.U32.HI R3, RZ, 0x18, R3 ;  /* 0x00000018ff037819 */ /* 0x000fc80000011603 */
[----:B------:R-:W-:-:S05]  /*45a0*/  LOP3.LUT R3, R0, R3, RZ, 0xfc, !PT ;  /* 0x0000000300037212 */ /* 0x000fca00078efcff */
[----:B------:R0:W-:Y:S01]  /*45b0*/  STG.E.U8 desc[UR36][R8.64], R3 ;  /* 0x0000000308007986 */ /* 0x0001e2000c101124 */
[----:B------:R-:W-:Y:S05]  /*45c0*/  BRA `(.L_x_13791) ;  /* 0x0000000400bc7947 */ /* 0x000fea0003800000 */
.L_x_13806:
[----:B------:R-:W0:Y:S02]  /*45d0*/  I2F.S16 R0, R3 ;  /* 0x0000000300007306 */ /* 0x000e240000101400 */
[----:B0-----:R-:W-:-:S05]  /*45e0*/  F2FP.BF16.F32.PACK_AB R0, RZ, R0 ;  /* 0x00000000ff00723e */ /* 0x001fca00000010ff */
[----:B------:R0:W-:Y:S01]  /*45f0*/  STG.E.U16 desc[UR36][R8.64], R0 ;  /* 0x0000000008007986 */ /* 0x0001e2000c101524 */
[----:B------:R-:W-:Y:S05]  /*4600*/  BRA `(.L_x_13791) ;  /* 0x0000000400ac7947 */ /* 0x000fea0003800000 */
.L_x_13803:
        /* <DEDUP_REMOVED lines=10> */
.L_x_13815:
        /* <DEDUP_REMOVED lines=17> */
.L_x_13818:
[----:B------:R-:W-:-:S04]  /*47c0*/  LOP3.LUT R3, R3, 0x80000000, RZ, 0xc0, !PT ;  /* 0x8000000003037812 */ /* 0x000fc800078ec0ff */
[----:B------:R-:W-:-:S04]  /*47d0*/  SHF.R.U32.HI R3, RZ, 0x18, R3 ;  /* 0x00000018ff037819 */ /* 0x000fc80000011603 */
[----:B------:R-:W-:-:S04]  /*47e0*/  LOP3.LUT R0, R0, R3, RZ, 0xfc, !PT ;  /* 0x0000000300007212 */ /* 0x000fc800078efcff */
[----:B------:R-:W-:-:S07]  /*47f0*/  PRMT R4, R0, 0x7610, R4 ;  /* 0x0000761000047816 */ /* 0x000fce0000000004 */
.L_x_13817:
[----:B------:R-:W-:Y:S05]  /*4800*/  BSYNC B0 ;  /* 0x0000000000007941 */ /* 0x000fea0003800000 */
.L_x_13816:
[----:B------:R0:W-:Y:S01]  /*4810*/  STG.E.U8 desc[UR36][R8.64], R4 ;  /* 0x0000000408007986 */ /* 0x0001e2000c101124 */
[----:B------:R-:W-:Y:S05]  /*4820*/  BRA `(.L_x_13791) ;  /* 0x0000000400247947 */ /* 0x000fea0003800000 */
.L_x_13814:
        /* <DEDUP_REMOVED lines=17> */
.L_x_13821:
[----:B------:R-:W-:-:S04]  /*4940*/  LOP3.LUT R3, R3, 0x80000000, RZ, 0xc0, !PT ;  /* 0x8000000003037812 */ /* 0x000fc800078ec0ff */
[----:B------:R-:W-:-:S04]  /*4950*/  SHF.R.U32.HI R3, RZ, 0x18, R3 ;  /* 0x00000018ff037819 */ /* 0x000fc80000011603 */
[----:B------:R-:W-:-:S04]  /*4960*/  LOP3.LUT R0, R0, R3, RZ, 0xfc, !PT ;  /* 0x0000000300007212 */ /* 0x000fc800078efcff */
[----:B------:R-:W-:-:S07]  /*4970*/  PRMT R4, R0, 0x7610, R4 ;  /* 0x0000761000047816 */ /* 0x000fce0000000004 */
.L_x_13820:
[----:B------:R-:W-:Y:S05]  /*4980*/  BSYNC B0 ;  /* 0x0000000000007941 */ /* 0x000fea0003800000 */
.L_x_13819:
[----:B------:R0:W-:Y:S01]  /*4990*/  STG.E.U8 desc[UR36][R8.64], R4 ;  /* 0x0000000408007986 */ /* 0x0001e2000c101124 */
[----:B------:R-:W-:Y:S05]  /*49a0*/  BRA `(.L_x_13791) ;  /* 0x0000000000c47947 */ /* 0x000fea0003800000 */
.L_x_13813:
        /* <DEDUP_REMOVED lines=23> */
.L_x_13796:
        /* <DEDUP_REMOVED lines=16> */
.L_x_13824:
[----:B------:R-:W-:Y:S05]  /*4c20*/  BRA `(.L_x_13791) ;  /* 0x0000000000247947 */ /* 0x000fea0003800000 */
.L_x_13823:
[----:B------:R-:W-:-:S05]  /*4c30*/  PRMT R26, R26, 0x9910, RZ ;  /* 0x000099101a1a7816 */ /* 0x000fca00000000ff */
[----:B------:R-:W-:-:S04]  /*4c40*/  IMAD.MOV R26, RZ, RZ, -R26 ;  /* 0x000000ffff1a7224 */ /* 0x000fc800078e0a1a */
[----:B------:R-:W-:-:S05]  /*4c50*/  IMAD.MOV.U32 R4, RZ, RZ, R26 ;  /* 0x000000ffff047224 */ /* 0x000fca00078e001a */
[----:B------:R-:W-:-:S05]  /*4c60*/  SHF.R.S32.HI R5, RZ, 0x1f, R4 ;  /* 0x0000001fff057819 */ /* 0x000fca0000011404 */
[----:B------:R4:W-:Y:S01]  /*4c70*/  STG.E.64 desc[UR36][R8.64], R4 ;  /* 0x0000000408007986 */ /* 0x0009e2000c101b24 */
[----:B------:R-:W-:Y:S05]  /*4c80*/  BRA `(.L_x_13791) ;  /* 0x00000000000c7947 */ /* 0x000fea0003800000 */
.L_x_13822:
[----:B------:R-:W-:-:S05]  /*4c90*/  PRMT R26, R26, 0x9910, RZ ;  /* 0x000099101a1a7816 */ /* 0x000fca00000000ff */
[----:B------:R-:W-:-:S05]  /*4ca0*/  IMAD.MOV R3, RZ, RZ, -R26 ;  /* 0x000000ffff037224 */ /* 0x000fca00078e0a1a */
[----:B------:R1:W-:Y:S02]  /*4cb0*/  STG.E desc[UR36][R8.64], R3 ;  /* 0x0000000308007986 */ /* 0x0003e4000c101924 */
.L_x_13791:
[----:B------:R-:W-:Y:S05]  /*4cc0*/  BSYNC B6 ;  /* 0x0000000000067941 */ /* 0x000fea0003800000 */
.L_x_13790:
[----:B------:R-:W-:Y:S01]  /*4cd0*/  ISETP.GE.AND P0, PT, R23, R22, PT ;  /* 0x000000161700720c */ /* 0x000fe20003f06270 */
[----:B------:R-:W-:-:S12]  /*4ce0*/  BSSY B6, `(.L_x_13825) ;  /* 0x0000222000067945 */ /* 0x000fd80003800000 */
[----:B------:R-:W-:Y:S05]  /*4cf0*/  @P0 BRA `(.L_x_13826) ;  /* 0x0000002000800947 */ /* 0x000fea0003800000 */
[----:B012-4-:R-:W0:Y:S01]  /*4d00*/  LDC.64 R8, c[0x0][0x218] ;  /* 0x00008600ff087b82 */ /* 0x017e220000000a00 */
[----:B------:R-:W-:Y:S01]  /*4d10*/  IMAD R0, R2, 0x200, R23 ;  /* 0x0000020002007824 */ /* 0x000fe200078e0217 */
[----:B---3--:R-:W-:Y:S01]  /*4d20*/  PRMT R4, R18, 0x9910, RZ ;  /* 0x0000991012047816 */ /* 0x008fe200000000ff */
        /* <DEDUP_REMOVED lines=17> */
.L_x_13830:
[----:B------:R0:W-:Y:S01]  /*4e40*/  STG.E.U8 desc[UR36][R8.64], R24 ;  /* 0x0000001808007986 */ /* 0x0001e2000c101124 */
[----:B------:R-:W-:Y:S05]  /*4e50*/  BRA `(.L_x_13832) ;  /* 0x0000000c00e07947 */ /* 0x000fea0003800000 */
.L_x_13829:
        /* <DEDUP_REMOVED lines=12> */
.L_x_13834:
[----:B------:R-:W-:-:S05]  /*4f20*/  PRMT R25, R25, 0x9910, RZ ;  /* 0x0000991019197816 */ /* 0x000fca00000000ff */
[----:B------:R-:W-:-:S05]  /*4f30*/  IMAD.MOV R3, RZ, RZ, -R25 ;  /* 0x000000ffff037224 */ /* 0x000fca00078e0a19 */
[----:B------:R0:W-:Y:S01]  /*4f40*/  STG.E desc[UR36][R8.64], R3 ;  /* 0x0000000308007986 */ /* 0x0001e2000c101924 */
[----:B------:R-:W-:Y:S05]  /*4f50*/  BRA `(.L_x_13832) ;  /* 0x0000000c00a07947 */ /* 0x000fea0003800000 */
.L_x_13833:
[----:B------:R0:W-:Y:S01]  /*4f60*/  STG.E.U16 desc[UR36][R8.64], R24 ;  /* 0x0000001808007986 */ /* 0x0001e2000c101524 */
[----:B------:R-:W-:Y:S05]  /*4f70*/  BRA `(.L_x_13832) ;  /* 0x0000000c00987947 */ /* 0x000fea0003800000 */
.L_x_13828:
[----:B------:R-:W-:-:S13]  /*4f80*/  ISETP.GT.AND P0, PT, R0, 0x6, PT ;  /* 0x000000060000780c */ /* 0x000fda0003f04270 */
[----:B------:R-:W-:Y:S05]  /*4f90*/  @P0 BRA `(.L_x_13835) ;  /* 0x00000000003c0947 */ /* 0x000fea0003800000 */
[----:B------:R-:W-:-:S13]  /*4fa0*/  ISETP.NE.AND P0, PT, R0, 0x5, PT ;  /* 0x000000050000780c */ /* 0x000fda0003f05270 */
[----:B------:R-:W-:Y:S05]  /*4fb0*/  @!P0 BRA `(.L_x_13836) ;  /* 0x00000000001c8947 */ /* 0x000fea0003800000 */
[----:B------:R-:W-:-:S13]  /*4fc0*/  ISETP.NE.AND P0, PT, R0, 0x6, PT ;  /* 0x000000060000780c */ /* 0x000fda0003f05270 */
[----:B------:R-:W-:Y:S05]  /*4fd0*/  @P0 BRA `(.L_x_13831) ;  /* 0x0000000c00180947 */ /* 0x000fea0003800000 */
[----:B------:R-:W-:-:S05]  /*4fe0*/  IMAD.MOV R3, RZ, RZ, -R25 ;  /* 0x000000ffff037224 */ /* 0x000fca00078e0a19 */
[----:B------:R-:W-:-:S06]  /*4ff0*/  PRMT R3, R3, 0x7710, RZ ;  /* 0x0000771003037816 */ /* 0x000fcc00000000ff */
[----:B------:R-:W0:Y:S02]  /*5000*/  I2F.S16 R3, R3 ;  /* 0x0000000300037306 */ /* 0x000e240000101400 */
[----:B0-----:R0:W-:Y:S01]  /*5010*/  STG.E desc[UR36][R8.64], R3 ;  /* 0x0000000308007986 */ /* 0x0011e2000c101924 */
[----:B------:R-:W-:Y:S05]  /*5020*/  BRA `(.L_x_13832) ;  /* 0x0000000c006c7947 */ /* 0x000fea0003800000 */
.L_x_13836:
[----:B------:R-:W-:-:S05]  /*5030*/  IMAD.MOV R3, RZ, RZ, -R25 ;  /* 0x000000ffff037224 */ /* 0x000fca00078e0a19 */
[----:B------:R-:W-:-:S04]  /*5040*/  PRMT R3, R3, 0x7710, RZ ;  /* 0x0000771003037816 */ /* 0x000fc800000000ff */
[----:B------:R-:W0:Y:S02]  /*5050*/  I2F.S16 R0, R3 ;  /* 0x0000000300007306 */ /* 0x000e240000101400 */
[----:B0-----:R-:W-:-:S05]  /*5060*/  F2FP.F16.F32.PACK_AB R0, RZ, R0 ;  /* 0x00000000ff00723e */ /* 0x001fca00000000ff */
[----:B------:R0:W-:Y:S01]  /*5070*/  STG.E.U16 desc[UR36][R8.64], R0 ;  /* 0x0000000008007986 */ /* 0x0001e2000c101524 */
[----:B------:R-:W-:Y:S05]  /*5080*/  BRA `(.L_x_13832) ;  /* 0x0000000c00547947 */ /* 0x000fea0003800000 */
.L_x_13835:
[----:B------:R-:W-:-:S13]  /*5090*/  ISETP.NE.AND P0, PT, R0, 0x7, PT ;  /* 0x000000070000780c */ /* 0x000fda0003f05270 */
[----:B------:R-:W-:Y:S05]  /*50a0*/  @!P0 BRA `(.L_x_13837) ;  /* 0x0000000000448947 */ /* 0x000fea0003800000 */
[----:B------:R-:W-:-:S13]  /*50b0*/  ISETP.NE.AND P0, PT, R0, 0x8, PT ;  /* 0x000000080000780c */ /* 0x000fda0003f05270 */
[----:B------:R-:W-:Y:S05]  /*50c0*/  @!P0 BRA `(.L_x_13838) ;  /* 0x0000000000208947 */ /* 0x000fea0003800000 */
[----:B------:R-:W-:-:S13]  /*50d0*/  ISETP.NE.AND P0, PT, R0, 0x9, PT ;  /* 0x000000090000780c */ /* 0x000fda0003f05270 */
[----:B------:R-:W-:Y:S05]  /*50e0*/  @P0 BRA `(.L_x_13831) ;  /* 0x0000000800d40947 */ /* 0x000fea0003800000 */
[----:B------:R-:W-:Y:S02]  /*50f0*/  IMAD.MOV R0, RZ, RZ, -R25 ;  /* 0x000000ffff007224 */ /* 0x000fe400078e0a19 */
[----:B------:R-:W-:-:S03]  /*5100*/  IMAD.MOV.U32 R5, RZ, RZ, RZ ;  /* 0x000000ffff057224 */ /* 0x000fc600078e00ff */
[----:B------:R-:W-:-:S04]  /*5110*/  PRMT R0, R0, 0x7710, RZ ;  /* 0x0000771000007816 */ /* 0x000fc800000000ff */
[----:B------:R-:W0:Y:S02]  /*5120*/  I2F.S16 R4, R0 ;  /* 0x0000000000047306 */ /* 0x000e240000101400 */
[----:B0-----:R0:W-:Y:S01]  /*5130*/  STG.E.64 desc[UR36][R8.64], R4 ;  /* 0x0000000408007986 */ /* 0x0011e2000c101b24 */
[----:B------:R-:W-:Y:S05]  /*5140*/  BRA `(.L_x_13832) ;  /* 0x0000000c00247947 */ /* 0x000fea0003800000 */
.L_x_13838:
[----:B------:R-:W-:-:S05]  /*5150*/  IMAD.MOV R0, RZ, RZ, -R25 ;  /* 0x000000ffff007224 */ /* 0x000fca00078e0a19 */
[----:B------:R-:W-:-:S06]  /*5160*/  PRMT R0, R0, 0x7710, RZ ;  /* 0x0000771000007816 */ /* 0x000fcc00000000ff */
[----:B------:R-:W0:Y:S02]  /*5170*/  I2F.S16 R0, R0 ;  /* 0x0000000000007306 */ /* 0x000e240000101400 */
[----:B0-----:R-:W-:-:S04]  /*5180*/  F2FP.F16.F32.PACK_AB R3, RZ, R0 ;  /* 0x00000000ff03723e */ /* 0x001fc800000000ff */
[----:B------:R-:W-:-:S05]  /*5190*/  PRMT R3, R3, 0x5410, RZ ;  /* 0x0000541003037816 */ /* 0x000fca00000000ff */
[----:B------:R0:W-:Y:S01]  /*51a0*/  STG.E desc[UR36][R8.64], R3 ;  /* 0x0000000308007986 */ /* 0x0001e2000c101924 */
[----:B------:R-:W-:Y:S05]  /*51b0*/  BRA `(.L_x_13832) ;  /* 0x0000000c00087947 */ /* 0x000fea0003800000 */
.L_x_13837:
[----:B------:R-:W-:-:S05]  /*51c0*/  IMAD.MOV R4, RZ, RZ, -R25 ;  /* 0x000000ffff047224 */ /* 0x000fca00078e0a19 */
[----:B------:R-:W-:-:S06]  /*51d0*/  PRMT R4, R4, 0x7710, RZ ;  /* 0x0000771004047816 */ /* 0x000fcc00000000ff */
[----:B------:R-:W0:Y:S02]  /*51e0*/  I2F.F64.S16 R4, R4 ;  /* 0x0000000400047312 */ /* 0x000e240000101c00 */
[----:B0-----:R0:W-:Y:S01]  /*51f0*/  STG.E.64 desc[UR36][R8.64], R4 ;  /* 0x0000000408007986 */ /* 0x0011e2000c101b24 */
[----:B------:R-:W-:Y:S05]  /*5200*/  BRA `(.L_x_13832) ;  /* 0x0000000800f47947 */ /* 0x000fea0003800000 */
.L_x_13827:
        /* <DEDUP_REMOVED lines=14> */
.L_x_13841:
[----:B------:R-:W-:Y:S01]  /*52f0*/  IMAD.MOV R4, RZ, RZ, -R25 ;  /* 0x000000ffff047224 */ /* 0x000fe200078e0a19 */
[----:B------:R-:W-:-:S04]  /*5300*/  CS2R R6, SRZ ;  /* 0x0000000000067805 */ /* 0x000fc8000001ff00 */
[----:B------:R-:W-:-:S06]  /*5310*/  PRMT R4, R4, 0x7710, RZ ;  /* 0x0000771004047816 */ /* 0x000fcc00000000ff */
[----:B------:R-:W0:Y:S02]  /*5320*/  I2F.F64.S16 R4, R4 ;  /* 0x0000000400047312 */ /* 0x000e240000101c00 */
[----:B0-----:R0:W-:Y:S01]  /*5330*/  STG.E.128 desc[UR36][R8.64], R4 ;  /* 0x0000000408007986 */ /* 0x0011e2000c101d24 */
[----:B------:R-:W-:Y:S05]  /*5340*/  BRA `(.L_x_13832) ;  /* 0x0000000800a47947 */ /* 0x000fea0003800000 */
.L_x_13840:
[----:B------:R-:W-:-:S13]  /*5350*/  ISETP.NE.AND P0, PT, R0, 0xf, PT ;  /* 0x0000000f0000780c */ /* 0x000fda0003f05270 */
[----:B------:R-:W-:Y:S05]  /*5360*/  @!P0 BRA `(.L_x_13842) ;  /* 0x0000000000c48947 */ /* 0x000fea0003800000 */
[----:B------:R-:W-:-:S13]  /*5370*/  ISETP.NE.AND P0, PT, R0, 0x17, PT ;  /* 0x000000170000780c */ /* 0x000fda0003f05270 */
[----:B------:R-:W-:Y:S05]  /*5380*/  @!P0 BRA `(.L_x_13843) ;  /* 0x00000000005c8947 */ /* 0x000fea0003800000 */
[----:B------:R-:W-:-:S13]  /*5390*/  ISETP.NE.AND P0, PT, R0, 0x18, PT ;  /* 0x000000180000780c */ /* 0x000fda0003f05270 */
[----:B------:R-:W-:Y:S05]  /*53a0*/  @P0 BRA `(.L_x_13831) ;  /* 0x0000000800240947 */ /* 0x000fea0003800000 */
[----:B------:R-:W-:Y:S01]  /*53b0*/  IMAD.MOV R4, RZ, RZ, -R25 ;  /* 0x000000ffff047224 */ /* 0x000fe200078e0a19 */
[----:B------:R-:W-:Y:S04]  /*53c0*/  BSSY B0, `(.L_x_13844) ;  /* 0x0000010000007945 */ /* 0x000fe80003800000 */
[----:B------:R-:W-:-:S04]  /*53d0*/  PRMT R4, R4, 0x7710, RZ ;  /* 0x0000771004047816 */ /* 0x000fc800000000ff */
[----:B------:R-:W0:Y:S02]  /*53e0*/  I2F.S16 R7, R4 ;  /* 0x0000000400077306 */ /* 0x000e240000101400 */
        /* <DEDUP_REMOVED lines=13> */
.L_x_13845:
[----:B------:R-:W-:Y:S05]  /*54c0*/  BSYNC B0 ;  /* 0x0000000000007941 */ /* 0x000fea0003800000 */
.L_x_13844:
[----:B------:R-:W-:-:S05]  /*54d0*/  LOP3.LUT R5, R0, R5, RZ, 0xfc, !PT ;  /* 0x0000000500057212 */ /* 0x000fca00078efcff */
[----:B------:R0:W-:Y:S01]  /*54e0*/  STG.E.U8 desc[UR36][R8.64], R5 ;  /* 0x0000000508007986 */ /* 0x0001e2000c101124 */
[----:B------:R-:W-:Y:S05]  /*54f0*/  BRA `(.L_x_13832) ;  /* 0x0000000800387947 */ /* 0x000fea0003800000 */
.L_x_13843:
[----:B------:R-:W-:Y:S01]  /*5500*/  IMAD.MOV R0, RZ, RZ, -R25 ;  /* 0x000000ffff007224 */ /* 0x000fe200078e0a19 */
[----:B------:R-:W-:Y:S04]  /*5510*/  BSSY B0, `(.L_x_13846) ;  /* 0x0000011000007945 */ /* 0x000fe80003800000 */
[----:B------:R-:W-:-:S04]  /*5520*/  PRMT R0, R0, 0x7710, RZ ;  /* 0x0000771000007816 */ /* 0x000fc800000000ff */
[----:B------:R-:W0:Y:S02]  /*5530*/  I2F.S16 R5, R0 ;  /* 0x0000000000057306 */ /* 0x000e240000101400 */
        /* <DEDUP_REMOVED lines=11> */
.L_x_13847:
[----:B------:R-:W-:Y:S01]  /*55f0*/  IMAD.MOV.U32 R0, RZ, RZ, 0x7f ;  /* 0x0000007fff007424 */ /* 0x000fe200078e00ff */
[----:B------:R-:W-:-:S04]  /*5600*/  ISETP.GT.U32.AND P0, PT, R3, 0x7f800000, PT ;  /* 0x7f8000000300780c */ /* 0x000fc80003f04070 */
[----:B------:R-:W-:-:S09]  /*5610*/  SEL R0, R0, 0x7c, P0 ;  /* 0x0000007c00007807 */ /* 0x000fd20000000000 */
.L_x_13848:
[----:B------:R-:W-:Y:S05]  /*5620*/  BSYNC B0 ;  /* 0x0000000000007941 */ /* 0x000fea0003800000 */
.L_x_13846:
[----:B------:R-:W-:-:S04]  /*5630*/  LOP3.LUT R3, R5, 0x80000000, RZ, 0xc0, !PT ;  /* 0x8000000005037812 */ /* 0x000fc800078ec0ff */
[----:B------:R-:W-:-:S04]  /*5640*/  SHF.R.U32.HI R3, RZ, 0x18, R3 ;  /* 0x00000018ff037819 */ /* 0x000fc80000011603 */
[----:B------:R-:W-:-:S05]  /*5650*/  LOP3.LUT R3, R0, R3, RZ, 0xfc, !PT ;  /* 0x0000000300037212 */ /* 0x000fca00078efcff */
[----:B------:R0:W-:Y:S01]  /*5660*/  STG.E.U8 desc[UR36][R8.64], R3 ;  /* 0x0000000308007986 */ /* 0x0001e2000c101124 */
[----:B------:R-:W-:Y:S05]  /*5670*/  BRA `(.L_x_13832) ;  /* 0x0000000400d87947 */ /* 0x000fea0003800000 */
.L_x_13842:
[----:B------:R-:W-:-:S05]  /*5680*/  IMAD.MOV R3, RZ, RZ, -R25 ;  /* 0x000000ffff037224 */ /* 0x000fca00078e0a19 */
[----:B------:R-:W-:-:S04]  /*5690*/  PRMT R3, R3, 0x7710, RZ ;  /* 0x0000771003037816 */ /* 0x000fc800000000ff */
[----:B------:R-:W0:Y:S02]  /*56a0*/  I2F.S16 R0, R3 ;  /* 0x0000000300007306 */ /* 0x000e240000101400 */
[----:B0-----:R-:W-:-:S05]  /*56b0*/  F2FP.BF16.F32.PACK_AB R0, RZ, R0 ;  /* 0x00000000ff00723e */ /* 0x001fca00000010ff */
[----:B------:R0:W-:Y:S01]  /*56c0*/  STG.E.U16 desc[UR36][R8.64], R0 ;  /* 0x0000000008007986 */ /* 0x0001e2000c101524 */
[----:B------:R-:W-:Y:S05]  /*56d0*/  BRA `(.L_x_13832) ;  /* 0x0000000400c07947 */ /* 0x000fea0003800000 */
.L_x_13839:
        /* <DEDUP_REMOVED lines=10> */
.L_x_13851:
[----:B------:R-:W-:Y:S01]  /*5780*/  IMAD.MOV R0, RZ, RZ, -R25 ;  /* 0x000000ffff007224 */ /* 0x000fe200078e0a19 */
[----:B------:R-:W-:Y:S01]  /*5790*/  BSSY B0, `(.L_x_13852) ;  /* 0x0000016000007945 */ /* 0x000fe20003800000 */
[----:B------:R-:W-:-:S03]  /*57a0*/  IMAD.MOV.U32 R4, RZ, RZ, 0x80 ;  /* 0x00000080ff047424 */ /* 0x000fc600078e00ff */
[----:B------:R-:W-:-:S04]  /*57b0*/  PRMT R0, R0, 0x7710, RZ ;  /* 0x0000771000007816 */ /* 0x000fc800000000ff */
[----:B------:R-:W0:Y:S02]  /*57c0*/  I2F.S16 R5, R0 ;  /* 0x0000000000057306 */ /* 0x000e240000101400 */
        /* <DEDUP_REMOVED lines=14> */
.L_x_13854:
[----:B------:R-:W-:-:S04]  /*58b0*/  LOP3.LUT R3, R5, 0x80000000, RZ, 0xc0, !PT ;  /* 0x8000000005037812 */ /* 0x000fc800078ec0ff */
[----:B------:R-:W-:-:S04]  /*58c0*/  SHF.R.U32.HI R3, RZ, 0x18, R3 ;  /* 0x00000018ff037819 */ /* 0x000fc80000011603 */
[----:B------:R-:W-:-:S04]  /*58d0*/  LOP3.LUT R0, R0, R3, RZ, 0xfc, !PT ;  /* 0x0000000300007212 */ /* 0x000fc800078efcff */
[----:B------:R-:W-:-:S07]  /*58e0*/  PRMT R4, R0, 0x7610, R4 ;  /* 0x0000761000047816 */ /* 0x000fce0000000004 */
.L_x_13853:
[----:B------:R-:W-:Y:S05]  /*58f0*/  BSYNC B0 ;  /* 0x0000000000007941 */ /* 0x000fea0003800000 */
.L_x_13852:
[----:B------:R3:W-:Y:S01]  /*5900*/  STG.E.U8 desc[UR36][R8.64], R4 ;  /* 0x0000000408007986 */ /* 0x0007e2000c101124 */
[----:B------:R-:W-:Y:S05]  /*5910*/  BRA `(.L_x_13832) ;  /* 0x0000000400307947 */ /* 0x000fea0003800000 */
.L_x_13850:
        /* <DEDUP_REMOVED lines=19> */
.L_x_13857:
[----:B------:R-:W-:-:S04]  /*5a50*/  LOP3.LUT R3, R5, 0x80000000, RZ, 0xc0, !PT ;  /* 0x8000000005037812 */ /* 0x000fc800078ec0ff */
[----:B------:R-:W-:-:S04]  /*5a60*/  SHF.R.U32.HI R3, RZ, 0x18, R3 ;  /* 0x00000018ff037819 */ /* 0x000fc80000011603 */
[----:B------:R-:W-:-:S04]  /*5a70*/  LOP3.LUT R0, R0, R3, RZ, 0xfc, !PT ;  /* 0x0000000300007212 */ /* 0x000fc800078efcff */
[----:B------:R-:W-:-:S07]  /*5a80*/  PRMT R4, R0, 0x7610, R4 ;  /* 0x0000761000047816 */ /* 0x000fce0000000004 */
.L_x_13856:
[----:B------:R-:W-:Y:S05]  /*5a90*/  BSYNC B0 ;  /* 0x0000000000007941 */ /* 0x000fea0003800000 */
.L_x_13855:
[----:B------:R0:W-:Y:S01]  /*5aa0*/  STG.E.U8 desc[UR36][R8.64], R4 ;  /* 0x0000000408007986 */ /* 0x0001e2000c101124 */
[----:B------:R-:W-:Y:S05]  /*5ab0*/  BRA `(.L_x_13832) ;  /* 0x0000000000c87947 */ /* 0x000fea0003800000 */
.L_x_13849:
[----:B------:R-:W-:-:S13]  /*5ac0*/  ISETP.NE.AND P0, PT, R0, 0x1c, PT ;  /* 0x0000001c0000780c */ /* 0x000fda0003f05270 */
[----:B------:R-:W-:Y:S05]  /*5ad0*/  @!P0 BRA `(.L_x_13858) ;  /* 0x0000000000b48947 */ /* 0x000fea0003800000 */
[----:B------:R-:W-:-:S13]  /*5ae0*/  ISETP.NE.AND P0, PT, R0, 0x1d, PT ;  /* 0x0000001d0000780c */ /* 0x000fda0003f05270 */
[----:B------:R-:W-:Y:S05]  /*5af0*/  @!P0 BRA `(.L_x_13859) ;  /* 0x0000000000948947 */ /* 0x000fea0003800000 */
[----:B------:R-:W-:-:S13]  /*5b00*/  ISETP.NE.AND P0, PT, R0, 0x2c, PT ;  /* 0x0000002c0000780c */ /* 0x000fda0003f05270 */
[----:B------:R-:W-:Y:S05]  /*5b10*/  @P0 BRA `(.L_x_13831) ;  /* 0x0000000000480947 */ /* 0x000fea0003800000 */
[----:B------:R-:W-:-:S05]  /*5b20*/  IMAD.MOV R5, RZ, RZ, -R25 ;  /* 0x000000ffff057224 */ /* 0x000fca00078e0a19 */
[----:B------:R-:W-:-:S04]  /*5b30*/  PRMT R5, R5, 0x7710, RZ ;  /* 0x0000771005057816 */ /* 0x000fc800000000ff */
        /* <DEDUP_REMOVED lines=16> */
.L_x_13831:
        /* <DEDUP_REMOVED lines=16> */
.L_x_13860:
[----:B------:R-:W-:Y:S05]  /*5d40*/  BRA `(.L_x_13832) ;  /* 0x0000000000247947 */ /* 0x000fea0003800000 */
.L_x_13859:
[----:B------:R-:W-:-:S05]  /*5d50*/  PRMT R25, R25, 0x9910, RZ ;  /* 0x0000991019197816 */ /* 0x000fca00000000ff */
[----:B------:R-:W-:-:S04]  /*5d60*/  IMAD.MOV R25, RZ, RZ, -R25 ;  /* 0x000000ffff197224 */ /* 0x000fc800078e0a19 */
[----:B------:R-:W-:-:S05]  /*5d70*/  IMAD.MOV.U32 R4, RZ, RZ, R25 ;  /* 0x000000ffff047224 */ /* 0x000fca00078e0019 */
[----:B------:R-:W-:-:S05]  /*5d80*/  SHF.R.S32.HI R5, RZ, 0x1f, R4 ;  /* 0x0000001fff057819 */ /* 0x000fca0000011404 */
[----:B------:R2:W-:Y:S01]  /*5d90*/  STG.E.64 desc[UR36][R8.64], R4 ;  /* 0x0000000408007986 */ /* 0x0005e2000c101b24 */
[----:B------:R-:W-:Y:S05]  /*5da0*/  BRA `(.L_x_13832) ;  /* 0x00000000000c7947 */ /* 0x000fea0003800000 */
.L_x_13858:
[----:B------:R-:W-:-:S05]  /*5db0*/  PRMT R25, R25, 0x9910, RZ ;  /* 0x0000991019197816 */ /* 0x000fca00000000ff */
[----:B------:R-:W-:-:S05]  /*5dc0*/  IMAD.MOV R3, RZ, RZ, -R25 ;  /* 0x000000ffff037224 */ /* 0x000fca00078e0a19 */
[----:B------:R0:W-:Y:S02]  /*5dd0*/  STG.E desc[UR36][R8.64], R3 ;  /* 0x0000000308007986 */ /* 0x0001e4000c101924 */
.L_x_13832:
        /* <DEDUP_REMOVED lines=23> */
.L_x_13864:
[----:B------:R3:W-:Y:S01]  /*5f50*/  STG.E.U8 desc[UR36][R8.64], R19 ;  /* 0x0000001308007986 */ /* 0x0007e2000c101124 */
[----:B------:R-:W-:Y:S05]  /*5f60*/  BRA `(.L_x_13866) ;  /* 0x0000000c00e07947 */ /* 0x000fea0003800000 */
.L_x_13863:
        /* <DEDUP_REMOVED lines=12> */
.L_x_13868:
[----:B------:R-:W-:-:S05]  /*6030*/  PRMT R17, R17, 0x9910, RZ ;  /* 0x0000991011117816 */ /* 0x000fca00000000ff */
[----:B------:R-:W-:-:S05]  /*6040*/  IMAD.MOV R3, RZ, RZ, -R17 ;  /* 0x000000ffff037224 */ /* 0x000fca00078e0a11 */
[----:B------:R2:W-:Y:S01]  /*6050*/  STG.E desc[UR36][R8.64], R3 ;  /* 0x0000000308007986 */ /* 0x0005e2000c101924 */
[----:B------:R-:W-:Y:S05]  /*6060*/  BRA `(.L_x_13866) ;  /* 0x0000000c00a07947 */ /* 0x000fea0003800000 */
.L_x_13867:
[----:B------:R0:W-:Y:S01]  /*6070*/  STG.E.U16 desc[UR36][R8.64], R19 ;  /* 0x0000001308007986 */ /* 0x0001e2000c101524 */
[----:B------:R-:W-:Y:S05]  /*6080*/  BRA `(.L_x_13866) ;  /* 0x0000000c00987947 */ /* 0x000fea0003800000 */
.L_x_13862:
        /* <DEDUP_REMOVED lines=11> */
.L_x_13870:
[----:B------:R-:W-:-:S05]  /*6140*/  IMAD.MOV R3, RZ, RZ, -R17 ;  /* 0x000000ffff037224 */ /* 0x000fca00078e0a11 */
[----:B------:R-:W-:-:S04]  /*6150*/  PRMT R3, R3, 0x7710, RZ ;  /* 0x0000771003037816 */ /* 0x000fc800000000ff */
[----:B------:R-:W0:Y:S02]  /*6160*/  I2F.S16 R0, R3 ;  /* 0x0000000300007306 */ /* 0x000e240000101400 */
[----:B0-----:R-:W-:-:S05]  /*6170*/  F2FP.F16.F32.PACK_AB R0, RZ, R0 ;  /* 0x00000000ff00723e */ /* 0x001fca00000000ff */
[----:B------:R0:W-:Y:S01]  /*6180*/  STG.E.U16 desc[UR36][R8.64], R0 ;  /* 0x0000000008007986 */ /* 0x0001e2000c101524 */
[----:B------:R-:W-:Y:S05]  /*6190*/  BRA `(.L_x_13866) ;  /* 0x0000000c00547947 */ /* 0x000fea0003800000 */
.L_x_13869:
        /* <DEDUP_REMOVED lines=12> */
.L_x_13872:
[----:B------:R-:W-:-:S05]  /*6260*/  IMAD.MOV R0, RZ, RZ, -R17 ;  /* 0x000000ffff007224 */ /* 0x000fca00078e0a11 */
[----:B------:R-:W-:-:S06]  /*6270*/  PRMT R0, R0, 0x7710, RZ ;  /* 0x0000771000007816 */ /* 0x000fcc00000000ff */
[----:B------:R-:W0:Y:S02]  /*6280*/  I2F.S16 R0, R0 ;  /* 0x0000000000007306 */ /* 0x000e240000101400 */
[----:B0-----:R-:W-:-:S04]  /*6290*/  F2FP.F16.F32.PACK_AB R3, RZ, R0 ;  /* 0x00000000ff03723e */ /* 0x001fc800000000ff */
[----:B------:R-:W-:-:S05]  /*62a0*/  PRMT R3, R3, 0x5410, RZ ;  /* 0x0000541003037816 */ /* 0x000fca00000000ff */
[----:B------:R0:W-:Y:S01]  /*62b0*/  STG.E desc[UR36][R8.64], R3 ;  /* 0x0000000308007986 */ /* 0x0001e2000c101924 */
[----:B------:R-:W-:Y:S05]  /*62c0*/  BRA `(.L_x_13866) ;  /* 0x0000000c00087947 */ /* 0x000fea0003800000 */
.L_x_13871:
[----:B------:R-:W-:-:S05]  /*62d0*/  IMAD.MOV R4, RZ, RZ, -R17 ;  /* 0x000000ffff047224 */ /* 0x000fca00078e0a11 */
[----:B------:R-:W-:-:S06]  /*62e0*/  PRMT R4, R4, 0x7710, RZ ;  /* 0x0000771004047816 */ /* 0x000fcc00000000ff */
[----:B------:R-:W0:Y:S02]  /*62f0*/  I2F.F64.S16 R4, R4 ;  /* 0x0000000400047312 */ /* 0x000e240000101c00 */
[----:B0-----:R0:W-:Y:S01]  /*6300*/  STG.E.64 desc[UR36][R8.64], R4 ;  /* 0x0000000408007986 */ /* 0x0011e2000c101b24 */
[----:B------:R-:W-:Y:S05]  /*6310*/  BRA `(.L_x_13866) ;  /* 0x0000000800f47947 */ /* 0x000fea0003800000 */
.L_x_13861:
        /* <DEDUP_REMOVED lines=14> */
.L_x_13875:
[----:B------:R-:W-:Y:S01]  /*6400*/  IMAD.MOV R4, RZ, RZ, -R17 ;  /* 0x000000ffff047224 */ /* 0x000fe200078e0a11 */
[----:B------:R-:W-:-:S04]  /*6410*/  CS2R R6, SRZ ;  /* 0x0000000000067805 */ /* 0x000fc8000001ff00 */
[----:B------:R-:W-:-:S06]  /*6420*/  PRMT R4, R4, 0x7710, RZ ;  /* 0x0000771004047816 */ /* 0x000fcc00000000ff */
[----:B------:R-:W0:Y:S02]  /*6430*/  I2F.F64.S16 R4, R4 ;  /* 0x0000000400047312 */ /* 0x000e240000101c00 */
[----:B0-----:R0:W-:Y:S01]  /*6440*/  STG.E.128 desc[UR36][R8.64], R4 ;  /* 0x0000000408007986 */ /* 0x0011e2000c101d24 */
[----:B------:R-:W-:Y:S05]  /*6450*/  BRA `(.L_x_13866) ;  /* 0x0000000800a47947 */ /* 0x000fea0003800000 */
.L_x_13874:
        /* <DEDUP_REMOVED lines=23> */
.L_x_13879:
[----:B------:R-:W-:Y:S05]  /*65d0*/  BSYNC B0 ;  /* 0x0000000000007941 */ /* 0x000fea0003800000 */
.L_x_13878:
[----:B------:R-:W-:-:S05]  /*65e0*/  LOP3.LUT R5, R0, R5, RZ, 0xfc, !PT ;  /* 0x0000000500057212 */ /* 0x000fca00078efcff */
[----:B------:R0:W-:Y:S01]  /*65f0*/  STG.E.U8 desc[UR36][R8.64], R5 ;  /* 0x0000000508007986 */ /* 0x0001e2000c101124 */
[----:B------:R-:W-:Y:S05]  /*6600*/  BRA `(.L_x_13866) ;  /* 0x0000000800387947 */ /* 0x000fea0003800000 */
.L_x_13877:
        /* <DEDUP_REMOVED lines=15> */
.L_x_13881:
[----:B------:R-:W-:Y:S01]  /*6700*/  IMAD.MOV.U32 R0, RZ, RZ, 0x7f ;  /* 0x0000007fff007424 */ /* 0x000fe200078e00ff */
[----:B------:R-:W-:-:S04]  /*6710*/  ISETP.GT.U32.AND P0, PT, R3, 0x7f800000, PT ;  /* 0x7f8000000300780c */ /* 0x000fc80003f04070 */
[----:B------:R-:W-:-:S09]  /*6720*/  SEL R0, R0, 0x7c, P0 ;  /* 0x0000007c00007807 */ /* 0x000fd20000000000 */
.L_x_13882:
[----:B------:R-:W-:Y:S05]  /*6730*/  BSYNC B0 ;  /* 0x0000000000007941 */ /* 0x000fea0003800000 */
.L_x_13880:
[----:B------:R-:W-:-:S04]  /*6740*/  LOP3.LUT R3, R5, 0x80000000, RZ, 0xc0, !PT ;  /* 0x8000000005037812 */ /* 0x000fc800078ec0ff */
[----:B------:R-:W-:-:S04]  /*6750*/  SHF.R.U32.HI R3, RZ, 0x18, R3 ;  /* 0x00000018ff037819 */ /* 0x000fc80000011603 */
[----:B------:R-:W-:-:S05]  /*6760*/  LOP3.LUT R3, R0, R3, RZ, 0xfc, !PT ;  /* 0x0000000300037212 */ /* 0x000fca00078efcff */
[----:B------:R0:W-:Y:S01]  /*6770*/  STG.E.U8 desc[UR36][R8.64], R3 ;  /* 0x0000000308007986 */ /* 0x0001e2000c101124 */
[----:B------:R-:W-:Y:S05]  /*6780*/  BRA `(.L_x_13866) ;  /* 0x0000000400d87947 */ /* 0x000fea0003800000 */
.L_x_13876:
[----:B------:R-:W-:-:S05]  /*6790*/  IMAD.MOV R3, RZ, RZ, -R17 ;  /* 0x000000ffff037224 */ /* 0x000fca00078e0a11 */
[----:B------:R-:W-:-:S04]  /*67a0*/  PRMT R3, R3, 0x7710, RZ ;  /* 0x0000771003037816 */ /* 0x000fc800000000ff */
[----:B------:R-:W0:Y:S02]  /*67b0*/  I2F.S16 R0, R3 ;  /* 0x0000000300007306 */ /* 0x000e240000101400 */
[----:B0-----:R-:W-:-:S05]  /*67c0*/  F2FP.BF16.F32.PACK_AB R0, RZ, R0 ;  /* 0x00000000ff00723e */ /* 0x001fca00000010ff */
[----:B------:R0:W-:Y:S01]  /*67d0*/  STG.E.U16 desc[UR36][R8.64], R0 ;  /* 0x0000000008007986 */ /* 0x0001e2000c101524 */
[----:B------:R-:W-:Y:S05]  /*67e0*/  BRA `(.L_x_13866) ;  /* 0x0000000400c07947 */ /* 0x000fea0003800000 */
.L_x_13873:
        /* <DEDUP_REMOVED lines=10> */
.L_x_13885:
        /* <DEDUP_REMOVED lines=19> */
.L_x_13888:
[----:B------:R-:W-:-:S04]  /*69c0*/  LOP3.LUT R3, R5, 0x80000000, RZ, 0xc0, !PT ;  /* 0x8000000005037812 */ /* 0x000fc800078ec0ff */
[----:B------:R-:W-:-:S04]  /*69d0*/  SHF.R.U32.HI R3, RZ, 0x18, R3 ;  /* 0x00000018ff037819 */ /* 0x000fc80000011603 */
[----:B------:R-:W-:-:S04]  /*69e0*/  LOP3.LUT R0, R0, R3, RZ, 0xfc, !PT ;  /* 0x0000000300007212 */ /* 0x000fc800078efcff */
[----:B------:R-:W-:-:S07]  /*69f0*/  PRMT R4, R0, 0x7610, R4 ;  /* 0x0000761000047816 */ /* 0x000fce0000000004 */
.L_x_13887:
[----:B------:R-:W-:Y:S05]  /*6a00*/  BSYNC B0 ;  /* 0x0000000000007941 */ /* 0x000fea0003800000 */
.L_x_13886:
[----:B------:R0:W-:Y:S01]  /*6a10*/  STG.E.U8 desc[UR36][R8.64], R4 ;  /* 0x0000000408007986 */ /* 0x0001e2000c101124 */
[----:B------:R-:W-:Y:S05]  /*6a20*/  BRA `(.L_x_13866) ;  /* 0x0000000400307947 */ /* 0x000fea0003800000 */
.L_x_13884:
        /* <DEDUP_REMOVED lines=19> */
.L_x_13891:
[----:B------:R-:W-:-:S04]  /*6b60*/  LOP3.LUT R3, R5, 0x80000000, RZ, 0xc0, !PT ;  /* 0x8000000005037812 */ /* 0x000fc800078ec0ff */
[----:B------:R-:W-:-:S04]  /*6b70*/  SHF.R.U32.HI R3, RZ, 0x18, R3 ;  /* 0x00000018ff037819 */ /* 0x000fc80000011603 */
[----:B------:R-:W-:-:S04]  /*6b80*/  LOP3.LUT R0, R0, R3, RZ, 0xfc, !PT ;  /* 0x0000000300007212 */ /* 0x000fc800078efcff */
[----:B------:R-:W-:-:S07]  /*6b90*/  PRMT R4, R0, 0x7610, R4 ;  /* 0x0000761000047816 */ /* 0x000fce0000000004 */
.L_x_13890:
[----:B------:R-:W-:Y:S05]  /*6ba0*/  BSYNC B0 ;  /* 0x0000000000007941 */ /* 0x000fea0003800000 */
.L_x_13889:
[----:B------:R0:W-:Y:S01]  /*6bb0*/  STG.E.U8 desc[UR36][R8.64], R4 ;  /* 0x0000000408007986 */ /* 0x0001e2000c101124 */
[----:B------:R-:W-:Y:S05]  /*6bc0*/  BRA `(.L_x_13866) ;  /* 0x0000000000c87947 */ /* 0x000fea0003800000 */
.L_x_13883:
        /* <DEDUP_REMOVED lines=24> */
.L_x_13865:
        /* <DEDUP_REMOVED lines=16> */
.L_x_13894:
[----:B------:R-:W-:Y:S05]  /*6e50*/  BRA `(.L_x_13866) ;  /* 0x0000000000247947 */ /* 0x000fea0003800000 */
.L_x_13893:
[----:B------:R-:W-:-:S05]  /*6e60*/  PRMT R17, R17, 0x9910, RZ ;  /* 0x0000991011117816 */ /* 0x000fca00000000ff */
[----:B------:R-:W-:-:S04]  /*6e70*/  IMAD.MOV R17, RZ, RZ, -R17 ;  /* 0x000000ffff117224 */ /* 0x000fc800078e0a11 */
[----:B------:R-:W-:-:S05]  /*6e80*/  IMAD.MOV.U32 R4, RZ, RZ, R17 ;  /* 0x000000ffff047224 */ /* 0x000fca00078e0011 */
[----:B------:R-:W-:-:S05]  /*6e90*/  SHF.R.S32.HI R5, RZ, 0x1f, R4 ;  /* 0x0000001fff057819 */ /* 0x000fca0000011404 */
[----:B------:R0:W-:Y:S01]  /*6ea0*/  STG.E.64 desc[UR36][R8.64], R4 ;  /* 0x0000000408007986 */ /* 0x0001e2000c101b24 */
[----:B------:R-:W-:Y:S05]  /*6eb0*/  BRA `(.L_x_13866) ;  /* 0x00000000000c7947 */ /* 0x000fea0003800000 */
.L_x_13892:
[----:B------:R-:W-:-:S05]  /*6ec0*/  PRMT R17, R17, 0x9910, RZ ;  /* 0x0000991011117816 */ /* 0x000fca00000000ff */
[----:B------:R-:W-:-:S05]  /*6ed0*/  IMAD.MOV R3, RZ, RZ, -R17 ;  /* 0x000000ffff037224 */ /* 0x000fca00078e0a11 */
[----:B------:R0:W-:Y:S02]  /*6ee0*/  STG.E desc[UR36][R8.64], R3 ;  /* 0x0000000308007986 */ /* 0x0001e4000c101924 */
.L_x_13866:
[----:B------:R-:W-:-:S07]  /*6ef0*/  VIADD R23, R23, 0x80 ;  /* 0x0000008017177836 */ /* 0x000fce0000000000 */
.L_x_13826:
[----:B------:R-:W-:Y:S05]  /*6f00*/  BSYNC B6 ;  /* 0x0000000000067941 */ /* 0x000fea0003800000 */
.L_x_13825:
        /* <DEDUP_REMOVED lines=8> */
[----:B0-----:R-:W-:Y:S01]  /*6f90*/  IADD3 R2, P0, R3, R4, RZ ;  /* 0x0000000403027210 */ /* 0x001fe20007f1e0ff */
[----:B------:R-:W-:-:S04]  /*6fa0*/  IMAD.MOV R4, RZ, RZ, -R16 ;  /* 0x000000ffff047224 */ /* 0x000fc800078e0a10 */
[----:B------:R-:W-:Y:S01]  /*6fb0*/  IMAD.X R3, RZ, RZ, R5, P0 ;  /* 0x000000ffff037224 */ /* 0x000fe200000e0605 */
[----:B------:R-:W-:Y:S01]  /*6fc0*/  PRMT R5, R4, 0x7710, RZ ;  /* 0x0000771004057816 */ /* 0x000fe200000000ff */
        /* <DEDUP_REMOVED lines=11> */
.L_x_13898:
[----:B------:R-:W-:Y:S01]  /*7080*/  STG.E.U8 desc[UR36][R2.64], R5 ;  /* 0x0000000502007986 */ /* 0x000fe2000c101124 */
[----:B------:R-:W-:Y:S05]  /*7090*/  EXIT ;  /* 0x000000000000794d */ /* 0x000fea0003800000 */
.L_x_13897:
        /* <DEDUP_REMOVED lines=12> */
.L_x_13901:
[----:B------:R-:W-:-:S05]  /*7160*/  PRMT R16, R16, 0x9910, RZ ;  /* 0x0000991010107816 */ /* 0x000fca00000000ff */
[----:B------:R-:W-:-:S05]  /*7170*/  IMAD.MOV R5, RZ, RZ, -R16 ;  /* 0x000000ffff057224 */ /* 0x000fca00078e0a10 */
[----:B------:R-:W-:Y:S01]  /*7180*/  STG.E desc[UR36][R2.64], R5 ;  /* 0x0000000502007986 */ /* 0x000fe2000c101924 */
[----:B------:R-:W-:Y:S05]  /*7190*/  EXIT ;  /* 0x000000000000794d */ /* 0x000fea0003800000 */
.L_x_13900:
[----:B------:R-:W-:Y:S01]  /*71a0*/  STG.E.U16 desc[UR36][R2.64], R5 ;  /* 0x0000000502007986 */ /* 0x000fe2000c101524 */
[----:B------:R-:W-:Y:S05]  /*71b0*/  EXIT ;  /* 0x000000000000794d */ /* 0x000fea0003800000 */
.L_x_13896:
        /* <DEDUP_REMOVED lines=9> */
[----:B0-----:R-:W-:Y:S01]  /*7250*/  STG.E desc[UR36][R2.64], R5 ;  /* 0x0000000502007986 */ /* 0x001fe2000c101924 */
[----:B------:R-:W-:Y:S05]  /*7260*/  EXIT ;  /* 0x000000000000794d */ /* 0x000fea0003800000 */
.L_x_13903:
[----:B------:R-:W-:-:S05]  /*7270*/  IMAD.MOV R4, RZ, RZ, -R16 ;  /* 0x000000ffff047224 */ /* 0x000fca00078e0a10 */
[----:B------:R-:W-:-:S04]  /*7280*/  PRMT R4, R4, 0x7710, RZ ;  /* 0x0000771004047816 */ /* 0x000fc800000000ff */
[----:B------:R-:W0:Y:S02]  /*7290*/  I2F.S16 R0, R4 ;  /* 0x0000000400007306 */ /* 0x000e240000101400 */
[----:B0-----:R-:W-:-:S05]  /*72a0*/  F2FP.F16.F32.PACK_AB R0, RZ, R0 ;  /* 0x00000000ff00723e */ /* 0x001fca00000000ff */
[----:B------:R-:W-:Y:S01]  /*72b0*/  STG.E.U16 desc[UR36][R2.64], R0 ;  /* 0x0000000002007986 */ /* 0x000fe2000c101524 */
[----:B------:R-:W-:Y:S05]  /*72c0*/  EXIT ;  /* 0x000000000000794d */ /* 0x000fea0003800000 */
.L_x_13902:
        /* <DEDUP_REMOVED lines=10> */
[----:B0-----:R-:W-:Y:S01]  /*7370*/  STG.E.64 desc[UR36][R2.64], R4 ;  /* 0x0000000402007986 */ /* 0x001fe2000c101b24 */
[----:B------:R-:W-:Y:S05]  /*7380*/  EXIT ;  /* 0x000000000000794d */ /* 0x000fea0003800000 */
.L_x_13905:
[----:B------:R-:W-:-:S05]  /*7390*/  IMAD.MOV R0, RZ, RZ, -R16 ;  /* 0x000000ffff007224 */ /* 0x000fca00078e0a10 */
[----:B------:R-:W-:-:S06]  /*73a0*/  PRMT R0, R0, 0x7710, RZ ;  /* 0x0000771000007816 */ /* 0x000fcc00000000ff */
[----:B------:R-:W0:Y:S02]  /*73b0*/  I2F.S16 R0, R0 ;  /* 0x0000000000007306 */ /* 0x000e240000101400 */
[----:B0-----:R-:W-:-:S04]  /*73c0*/  F2FP.F16.F32.PACK_AB R5, RZ, R0 ;  /* 0x00000000ff05723e */ /* 0x001fc800000000ff */
[----:B------:R-:W-:-:S05]  /*73d0*/  PRMT R5, R5, 0x5410, RZ ;  /* 0x0000541005057816 */ /* 0x000fca00000000ff */
[----:B------:R-:W-:Y:S01]  /*73e0*/  STG.E desc[UR36][R2.64], R5 ;  /* 0x0000000502007986 */ /* 0x000fe2000c101924 */
[----:B------:R-:W-:Y:S05]  /*73f0*/  EXIT ;  /* 0x000000000000794d */ /* 0x000fea0003800000 */
.L_x_13904:
[----:B------:R-:W-:-:S05]  /*7400*/  IMAD.MOV R4, RZ, RZ, -R16 ;  /* 0x000000ffff047224 */ /* 0x000fca00078e0a10 */
[----:B------:R-:W-:-:S06]  /*7410*/  PRMT R4, R4, 0x7710, RZ ;  /* 0x0000771004047816 */ /* 0x000fcc00000000ff */
[----:B------:R-:W0:Y:S02]  /*7420*/  I2F.F64.S16 R4, R4 ;  /* 0x0000000400047312 */ /* 0x000e240000101c00 */
[----:B0-----:R-:W-:Y:S01]  /*7430*/  STG.E.64 desc[UR36][R2.64], R4 ;  /* 0x0000000402007986 */ /* 0x001fe2000c101b24 */
[----:B------:R-:W-:Y:S05]  /*7440*/  EXIT ;  /* 0x000000000000794d */ /* 0x000fea0003800000 */
.L_x_13895:
        /* <DEDUP_REMOVED lines=12> */
[----:B------:R-:W-:Y:S01]  /*7510*/  STG.E.U8 desc[UR36][R2.64], R5 ;  /* 0x0000000502007986 */ /* 0x000fe2000c101124 */
[----:B------:R-:W-:Y:S05]  /*7520*/  EXIT ;  /* 0x000000000000794d */ /* 0x000fea0003800000 */
.L_x_13908:
[----:B------:R-:W-:Y:S01]  /*7530*/  IMAD.MOV R4, RZ, RZ, -R16 ;  /* 0x000000ffff047224 */ /* 0x000fe200078e0a10 */
[----:B------:R-:W-:-:S04]  /*7540*/  CS2R R6, SRZ ;  /* 0x0000000000067805 */ /* 0x000fc8000001ff00 */
[----:B------:R-:W-:-:S06]  /*7550*/  PRMT R4, R4, 0x7710, RZ ;  /* 0x0000771004047816 */ /* 0x000fcc00000000ff */
[----:B------:R-:W0:Y:S02]  /*7560*/  I2F.F64.S16 R4, R4 ;  /* 0x0000000400047312 */ /* 0x000e240000101c00 */
[----:B0-----:R-:W-:Y:S01]  /*7570*/  STG.E.128 desc[UR36][R2.64], R4 ;  /* 0x0000000402007986 */ /* 0x001fe2000c101d24 */
[----:B------:R-:W-:Y:S05]  /*7580*/  EXIT ;  /* 0x000000000000794d */ /* 0x000fea0003800000 */
.L_x_13907:
        /* <DEDUP_REMOVED lines=23> */
.L_x_13912:
[----:B------:R-:W-:Y:S05]  /*7700*/  BSYNC B0 ;  /* 0x0000000000007941 */ /* 0x000fea0003800000 */
.L_x_13911:
[----:B------:R-:W-:-:S05]  /*7710*/  LOP3.LUT R5, R0, R5, RZ, 0xfc, !PT ;  /* 0x0000000500057212 */ /* 0x000fca00078efcff */
[----:B------:R-:W-:Y:S01]  /*7720*/  STG.E.U8 desc[UR36][R2.64], R5 ;  /* 0x0000000502007986 */ /* 0x000fe2000c101124 */
[----:B------:R-:W-:Y:S05]  /*7730*/  EXIT ;  /* 0x000000000000794d */ /* 0x000fea0003800000 */
.L_x_13910:
        /* <DEDUP_REMOVED lines=15> */
.L_x_13914:
[----:B------:R-:W-:Y:S01]  /*7830*/  IMAD.MOV.U32 R0, RZ, RZ, 0x7f ;  /* 0x0000007fff007424 */ /* 0x000fe200078e00ff */
[----:B------:R-:W-:-:S04]  /*7840*/  ISETP.GT.U32.AND P0, PT, R4, 0x7f800000, PT ;  /* 0x7f8000000400780c */ /* 0x000fc80003f04070 */
[----:B------:R-:W-:-:S09]  /*7850*/  SEL R0, R0, 0x7c, P0 ;  /* 0x0000007c00007807 */ /* 0x000fd20000000000 */
.L_x_13915:
[----:B------:R-:W-:Y:S05]  /*7860*/  BSYNC B0 ;  /* 0x0000000000007941 */ /* 0x000fea0003800000 */
.L_x_13913:
[----:B------:R-:W-:-:S04]  /*7870*/  LOP3.LUT R4, R5, 0x80000000, RZ, 0xc0, !PT ;  /* 0x8000000005047812 */ /* 0x000fc800078ec0ff */
[----:B------:R-:W-:-:S04]  /*7880*/  SHF.R.U32.HI R5, RZ, 0x18, R4 ;  /* 0x00000018ff057819 */ /* 0x000fc80000011604 */
[----:B------:R-:W-:-:S05]  /*7890*/  LOP3.LUT R5, R0, R5, RZ, 0xfc, !PT ;  /* 0x0000000500057212 */ /* 0x000fca00078efcff */
[----:B------:R-:W-:Y:S01]  /*78a0*/  STG.E.U8 desc[UR36][R2.64], R5 ;  /* 0x0000000502007986 */ /* 0x000fe2000c101124 */
[----:B------:R-:W-:Y:S05]  /*78b0*/  EXIT ;  /* 0x000000000000794d */ /* 0x000fea0003800000 */
.L_x_13909:
[----:B------:R-:W-:-:S05]  /*78c0*/  IMAD.MOV R4, RZ, RZ, -R16 ;  /* 0x000000ffff047224 */ /* 0x000fca00078e0a10 */
[----:B------:R-:W-:-:S04]  /*78d0*/  PRMT R4, R4, 0x7710, RZ ;  /* 0x0000771004047816 */ /* 0x000fc800000000ff */
[----:B------:R-:W0:Y:S02]  /*78e0*/  I2F.S16 R0, R4 ;  /* 0x0000000400007306 */ /* 0x000e240000101400 */
[----:B0-----:R-:W-:-:S05]  /*78f0*/  F2FP.BF16.F32.PACK_AB R0, RZ, R0 ;  /* 0x00000000ff00723e */ /* 0x001fca00000010ff */
[----:B------:R-:W-:Y:S01]  /*7900*/  STG.E.U16 desc[UR36][R2.64], R0 ;  /* 0x0000000002007986 */ /* 0x000fe2000c101524 */
[----:B------:R-:W-:Y:S05]  /*7910*/  EXIT ;  /* 0x000000000000794d */ /* 0x000fea0003800000 */
.L_x_13906:
        /* <DEDUP_REMOVED lines=10> */
.L_x_13918:
        /* <DEDUP_REMOVED lines=19> */
.L_x_13921:
[----:B------:R-:W-:-:S04]  /*7af0*/  LOP3.LUT R0, R7, 0x80000000, RZ, 0xc0, !PT ;  /* 0x8000000007007812 */ /* 0x000fc800078ec0ff */
[----:B------:R-:W-:-:S04]  /*7b00*/  SHF.R.U32.HI R5, RZ, 0x18, R0 ;  /* 0x00000018ff057819 */ /* 0x000fc80000011600 */
[----:B------:R-:W-:-:S04]  /*7b10*/  LOP3.LUT R4, R4, R5, RZ, 0xfc, !PT ;  /* 0x0000000504047212 */ /* 0x000fc800078efcff */
[----:B------:R-:W-:-:S07]  /*7b20*/  PRMT R0, R4, 0x7610, R0 ;  /* 0x0000761004007816 */ /* 0x000fce0000000000 */
.L_x_13920:
[----:B------:R-:W-:Y:S05]  /*7b30*/  BSYNC B0 ;  /* 0x0000000000007941 */ /* 0x000fea0003800000 */
.L_x_13919:
[----:B------:R-:W-:Y:S01]  /*7b40*/  STG.E.U8 desc[UR36][R2.64], R0 ;  /* 0x0000000002007986 */ /* 0x000fe2000c101124 */
[----:B------:R-:W-:Y:S05]  /*7b50*/  EXIT ;  /* 0x000000000000794d */ /* 0x000fea0003800000 */
.L_x_13917:
        /* <DEDUP_REMOVED lines=19> */
.L_x_13924:
[----:B------:R-:W-:-:S04]  /*7c90*/  LOP3.LUT R0, R7, 0x80000000, RZ, 0xc0, !PT ;  /* 0x8000000007007812 */ /* 0x000fc800078ec0ff */
[----:B------:R-:W-:-:S04]  /*7ca0*/  SHF.R.U32.HI R5, RZ, 0x18, R0 ;  /* 0x00000018ff057819 */ /* 0x000fc80000011600 */
[----:B------:R-:W-:-:S04]  /*7cb0*/  LOP3.LUT R4, R4, R5, RZ, 0xfc, !PT ;  /* 0x0000000504047212 */ /* 0x000fc800078efcff */
[----:B------:R-:W-:-:S07]  /*7cc0*/  PRMT R0, R4, 0x7610, R0 ;  /* 0x0000761004007816 */ /* 0x000fce0000000000 */
.L_x_13923:
[----:B------:R-:W-:Y:S05]  /*7cd0*/  BSYNC B0 ;  /* 0x0000000000007941 */ /* 0x000fea0003800000 */
.L_x_13922:
[----:B------:R-:W-:Y:S01]  /*7ce0*/  STG.E.U8 desc[UR36][R2.64], R0 ;  /* 0x0000000002007986 */ /* 0x000fe2000c101124 */
[----:B------:R-:W-:Y:S05]  /*7cf0*/  EXIT ;  /* 0x000000000000794d */ /* 0x000fea0003800000 */
.L_x_13916:
[----:B------:R-:W-:-:S13]  /*7d00*/  ISETP.NE.AND P0, PT, R0, 0x1c, PT ;  /* 0x0000001c0000780c */ /* 0x000fda0003f05270 */
[----:B------:R-:W-:Y:S05]  /*7d10*/  @!P0 BRA `(.L_x_13925) ;  /* 0x0000000000b48947 */ /* 0x000fea0003800000 */
[----:B------:R-:W-:-:S13]  /*7d20*/  ISETP.NE.AND P0, PT, R0, 0x1d, PT ;  /* 0x0000001d0000780c */ /* 0x000fda0003f05270 */
[----:B------:R-:W-:Y:S05]  /*7d30*/  @!P0 BRA `(.L_x_13926) ;  /* 0x0000000000948947 */ /* 0x000fea0003800000 */
[----:B------:R-:W-:-:S13]  /*7d40*/  ISETP.NE.AND P0, PT, R0, 0x2c, PT ;  /* 0x0000002c0000780c */ /* 0x000fda0003f05270 */
[----:B------:R-:W-:Y:S05]  /*7d50*/  @P0 BRA `(.L_x_13899) ;  /* 0x0000000000480947 */ /* 0x000fea0003800000 */
[----:B------:R-:W-:-:S05]  /*7d60*/  IMAD.MOV R6, RZ, RZ, -R16 ;  /* 0x000000ffff067224 */ /* 0x000fca00078e0a10 */
[----:B------:R-:W-:-:S06]  /*7d70*/  PRMT R6, R6, 0x7710, RZ ;  /* 0x0000771006067816 */ /* 0x000fcc00000000ff */
        /* <DEDUP_REMOVED lines=16> */
.L_x_13899:
        /* <DEDUP_REMOVED lines=16> */
.L_x_13927:
[----:B------:R-:W-:Y:S05]  /*7f80*/  EXIT ;  /* 0x000000000000794d */ /* 0x000fea0003800000 */
.L_x_13926:
[----:B------:R-:W-:-:S05]  /*7f90*/  PRMT R16, R16, 0x9910, RZ ;  /* 0x0000991010107816 */ /* 0x000fca00000000ff */
[----:B------:R-:W-:-:S04]  /*7fa0*/  IMAD.MOV R16, RZ, RZ, -R16 ;  /* 0x000000ffff107224 */ /* 0x000fc800078e0a10 */
[----:B------:R-:W-:-:S05]  /*7fb0*/  IMAD.MOV.U32 R4, RZ, RZ, R16 ;  /* 0x000000ffff047224 */ /* 0x000fca00078e0010 */
[----:B------:R-:W-:-:S05]  /*7fc0*/  SHF.R.S32.HI R5, RZ, 0x1f, R4 ;  /* 0x0000001fff057819 */ /* 0x000fca0000011404 */
[----:B------:R-:W-:Y:S01]  /*7fd0*/  STG.E.64 desc[UR36][R2.64], R4 ;  /* 0x0000000402007986 */ /* 0x000fe2000c101b24 */
[----:B------:R-:W-:Y:S05]  /*7fe0*/  EXIT ;  /* 0x000000000000794d */ /* 0x000fea0003800000 */
.L_x_13925:
[----:B------:R-:W-:-:S05]  /*7ff0*/  PRMT R16, R16, 0x9910, RZ ;  /* 0x0000991010107816 */ /* 0x000fca00000000ff */
[----:B------:R-:W-:-:S05]  /*8000*/  IMAD.MOV R5, RZ, RZ, -R16 ;  /* 0x000000ffff057224 */ /* 0x000fca00078e0a10 */
[----:B------:R-:W-:Y:S01]  /*8010*/  STG.E desc[UR36][R2.64], R5 ;  /* 0x0000000502007986 */ /* 0x000fe2000c101924 */
[----:B------:R-:W-:Y:S05]  /*8020*/  EXIT ;  /* 0x000000000000794d */ /* 0x000fea0003800000 */
.L_x_13928:
        /* <DEDUP_REMOVED lines=13> */
.L_x_23590:


//--------------------- .text._ZN2at6native18elementwise_kernelILi128ELi4EZNS0_22gpu_kernel_impl_nocastIZZZNS0_15neg_kernel_cudaERNS_18TensorIteratorBaseEENKUlvE0_clEvENKUlvE3_clEvEUlsE_EEvS4_RKT_EUliE_EEviT1_ --------------------------
	.section	.text._ZN2at6native18elementwise_kernelILi128ELi4EZNS0_22gpu_kernel_impl_nocastIZZZNS0_15neg_kernel_cudaERNS_18TensorIteratorBaseEENKUlvE0_clEvENKUlvE3_clEvEUlsE_EEvS4_RKT_EUliE_EEviT1_,"ax",@progbits
	.align	128
        .global         _ZN2at6native18elementwise_kernelILi128ELi4EZNS0_22gpu_kernel_impl_nocastIZZZNS0_15neg_kernel_cudaERNS_18TensorIteratorBaseEENKUlvE0_clEvENKUlvE3_clEvEUlsE_EEvS4_RKT_EUliE_EEviT1_
        .type           _ZN2at6native18elementwise_kernelILi128ELi4EZNS0_22gpu_kernel_impl_nocastIZZZNS0_15neg_kernel_cudaERNS_18TensorIteratorBaseEENKUlvE0_clEvENKUlvE3_clEvEUlsE_EEvS4_RKT_EUliE_EEviT1_,@function
        .size           _ZN2at6native18elementwise_kernelILi128ELi4EZNS0_22gpu_kernel_impl_nocastIZZZNS0_15neg_kernel_cudaERNS_18TensorIteratorBaseEENKUlvE0_clEvENKUlvE3_clEvEUlsE_EEvS4_RKT_EUliE_EEviT1_,(.L_x_23591 - _ZN2at6native18elementwise_kernelILi128ELi4EZNS0_22gpu_kernel_impl_nocastIZZZNS0_15neg_kernel_cudaERNS_18TensorIteratorBaseEENKUlvE0_clEvENKUlvE3_clEvEUlsE_EEvS4_RKT_EUliE_EEviT1_)
        .other          _ZN2at6native18elementwise_kernelILi128ELi4EZNS0_22gpu_kernel_impl_nocastIZZZNS0_15neg_kernel_cudaERNS_18TensorIteratorBaseEENKUlvE0_clEvENKUlvE3_clEvEUlsE_EEvS4_RKT_EUliE_EEviT1_,@"STO_CUDA_ENTRY STV_DEFAULT"
_ZN2at6native18elementwise_kernelILi128ELi4EZNS0_22gpu_kernel_impl_nocastIZZZNS0_15neg_kernel_cudaERNS_18TensorIteratorBaseEENKUlvE0_clEvENKUlvE3_clEvEUlsE_EEvS4_RKT_EUliE_EEviT1_:
.text._ZN2at6native18elementwise_kernelILi128ELi4EZNS0_22gpu_kernel_impl_nocastIZZZNS0_15neg_kernel_cudaERNS_18TensorIteratorBaseEENKUlvE0_clEvENKUlvE3_clEvEUlsE_EEvS4_RKT_EUliE_EEviT1_:
        /* <DEDUP_REMOVED lines=311> */
.L_x_13931:
        /* <DEDUP_REMOVED lines=8> */
[----:B--2---:R-:W-:-:S04]  /*13f0*/  IADD3 R7, RZ, -R4, RZ ;  /* 0x80000004ff077210 */ /* 0x004fc80007ffe0ff */
[----:B------:R-:W-:-:S05]  /*1400*/  PRMT R7, R7, 0x7710, RZ ;  /* 0x0000771007077816 */ /* 0x000fca00000000ff */
[----:B------:R0:W-:Y:S02]  /*1410*/  STG.E.U16 desc[UR4][R2.64], R7 ;  /* 0x0000000702007986 */ /* 0x0001e4000c101504 */
.L_x_13930:
[----:B------:R-:W-:Y:S05]  /*1420*/  BSYNC B0 ;  /* 0x0000000000007941 */ /* 0x000fea0003800000 */
.L_x_13929:
        /* <DEDUP_REMOVED lines=305> */
.L_x_13934:
        /* <DEDUP_REMOVED lines=9> */
[----:B--2---:R-:W-:-:S04]  /*27d0*/  IADD3 R7, RZ, -R4, RZ ;  /* 0x80000004ff077210 */ /* 0x004fc80007ffe0ff */
        /* <DEDUP_REMOVED lines=305> */
.L_x_13935:
        /* <DEDUP_REMOVED lines=8> */
[----:B--2---:R-:W-:-:S04]  /*3b70*/  IADD3 R7, RZ, -R4, RZ ;  /* 0x80000004ff077210 */ /* 0x004fc80007ffe0ff */
[----:B------:R-:W-:-:S05]  /*3b80*/  PRMT R7, R7, 0x7710, RZ ;  /* 0x0000771007077816 */ /* 0x000fca00000000ff */
[----:B------:R2:W-:Y:S02]  /*3b90*/  STG.E.U16 desc[UR4][R2.64], R7 ;  /* 0x0000000702007986 */ /* 0x0005e4000c101504 */
.L_x_13933:
[----:B------:R-:W-:Y:S05]  /*3ba0*/  BSYNC B0 ;  /* 0x0000000000007941 */ /* 0x000fea0003800000 */
.L_x_13932:
        /* <DEDUP_REMOVED lines=304> */
.L_x_13936:
[----:B------:R-:W-:Y:S02]  /*4eb0*/  ULDC.64 UR6, c[0x0][0x418] ;  /* 0x0001060000067ab9 */ /* 0x000fe40000000a00 */
[----:B------:R-:W-:-:S04]  /*4ec0*/  IADD3 R4, P0, R2, UR6, RZ ;  /* 0x0000000602047c10 */ /* 0x000fc8000ff1e0ff */
[----:B------:R-:W-:Y:S01]  /*4ed0*/  IADD3.X R5, RZ, UR7, RZ, P0, !PT ;  /* 0x00000007ff057c10 */ /* 0x000fe200087fe4ff */
[----:B------:R-:W-:-:S04]  /*4ee0*/  ULDC.64 UR6, c[0x0][0x410] ;  /* 0x0001040000067ab9 */ /* 0x000fc80000000a00 */
[----:B------:R-:W2:Y:S01]  /*4ef0*/  LDG.E.U16 R4, desc[UR4][R4.64] ;  /* 0x0000000404047981 */ /* 0x000ea2000c1e1500 */
[----:B------:R-:W-:-:S04]  /*4f00*/  IADD3 R2, P0, R3, UR6, RZ ;  /* 0x0000000603027c10 */ /* 0x000fc8000ff1e0ff */
[----:B------:R-:W-:Y:S02]  /*4f10*/  IADD3.X R3, RZ, UR7, RZ, P0, !PT ;  /* 0x00000007ff037c10 */ /* 0x000fe400087fe4ff */
[----:B--2---:R-:W-:-:S04]  /*4f20*/  IADD3 R7, RZ, -R4, RZ ;  /* 0x80000004ff077210 */ /* 0x004fc80007ffe0ff */
[----:B------:R-:W-:-:S05]  /*4f30*/  PRMT R7, R7, 0x7710, RZ ;  /* 0x0000771007077816 */ /* 0x000fca00000000ff */
[----:B------:R-:W-:Y:S01]  /*4f40*/  STG.E.U16 desc[UR4][R2.64], R7 ;  /* 0x0000000702007986 */ /* 0x000fe2000c101504 */
[----:B------:R-:W-:Y:S05]  /*4f50*/  EXIT ;  /* 0x000000000000794d */ /* 0x000fea0003800000 */
.L_x_13937:
        /* <DEDUP_REMOVED lines=10> */
.L_x_23591:


//--------------------- .text._ZN2at6native27unrolled_elementwise_kernelIZZZNS0_15neg_kernel_cudaERNS_18TensorIteratorBaseEENKUlvE0_clEvENKUlvE3_clEvEUlsE_St5arrayIPcLm2EELi4E23TrivialOffsetCalculatorILi1EjESB_NS0_6memory15LoadWithoutCastENSC_16StoreWithoutCastEEEviT_T0_T2_T3_T4_T5_ --------------------------
	.section	.text._ZN2at6native27unrolled_elementwise_kernelIZZZNS0_15neg_kernel_cudaERNS_18TensorIteratorBaseEENKUlvE0_clEvENKUlvE3_clEvEUlsE_St5arrayIPcLm2EELi4E23TrivialOffsetCalculatorILi1EjESB_NS0_6memory15LoadWithoutCastENSC_16StoreWithoutCastEEEviT_T0_T2_T3_T4_T5_,"ax",@progbits
	.align	128
        .global         _ZN2at6native27unrolled_elementwise_kernelIZZZNS0_15neg_kernel_cudaERNS_18TensorIteratorBaseEENKUlvE0_clEvENKUlvE3_clEvEUlsE_St5arrayIPcLm2EELi4E23TrivialOffsetCalculatorILi1EjESB_NS0_6memory15LoadWithoutCastENSC_16StoreWithoutCastEEEviT_T0_T2_T3_T4_T5_
        .type           _ZN2at6native27unrolled_elementwise_kernelIZZZNS0_15neg_kernel_cudaERNS_18TensorIteratorBaseEENKUlvE0_clEvENKUlvE3_clEvEUlsE_St5arrayIPcLm2EELi4E23TrivialOffsetCalculatorILi1EjESB_NS0_6memory15LoadWithoutCastENSC_16StoreWithoutCastEEEviT_T0_T2_T3_T4_T5_,@function
        .size           _ZN2at6native27unrolled_elementwise_kernelIZZZNS0_15neg_kernel_cudaERNS_18TensorIteratorBaseEENKUlvE0_clEvENKUlvE3_clEvEUlsE_St5arrayIPcLm2EELi4E23TrivialOffsetCalculatorILi1EjESB_NS0_6memory15LoadWithoutCastENSC_16StoreWithoutCastEEEviT_T0_T2_T3_T4_T5_,(.L_x_23592 - _ZN2at6native27unrolled_elementwise_kernelIZZZNS0_15neg_kernel_cudaERNS_18TensorIteratorBaseEENKUlvE0_clEvENKUlvE3_clEvEUlsE_St5arrayIPcLm2EELi4E23TrivialOffsetCalculatorILi1EjESB_NS0_6memory15LoadWithoutCastENSC_16StoreWithoutCastEEEviT_T0_T2_T3_T4_T5_)
        .other          _ZN2at6native27unrolled_elementwise_kernelIZZZNS0_15neg_kernel_cudaERNS_18TensorIteratorBaseEENKUlvE0_clEvENKUlvE3_clEvEUlsE_St5arrayIPcLm2EELi4E23TrivialOffsetCalculatorILi1EjESB_NS0_6memory15LoadWithoutCastENSC_16StoreWithoutCastEEEviT_T0_T2_T3_T4_T5_,@"STO_CUDA_ENTRY STV_DEFAULT"
_ZN2at6native27unrolled_elementwise_kernelIZZZNS0_15neg_kernel_cudaERNS_18TensorIteratorBaseEENKUlvE0_clEvENKUlvE3_clEvEUlsE_St5arrayIPcLm2EELi4E23TrivialOffsetCalculatorILi1EjESB_NS0_6memory15LoadWithoutCastENSC_16StoreWithoutCastEEEviT_T0_T2_T3_T4_T5_:
.text._ZN2at6native27unrolled_elementwise_kernelIZZZNS0_15neg_kernel_cudaERNS_18TensorIteratorBaseEENKUlvE0_clEvENKUlvE3_clEvEUlsE_St5arrayIPcLm2EELi4E23TrivialOffsetCalculatorILi1EjESB_NS0_6memory15LoadWithoutCastENSC_16StoreWithoutCastEEEviT_T0_T2_T3_T4_T5_:
        /* <DEDUP_REMOVED lines=17> */
[----:B------:R0:W2:Y:S07]  /*0110*/  @!P1 LDG.E.U16 R12, desc[UR4][R6.64] ;  /* 0x00000004060c9981 */ /* 0x0000ae000c1e1500 */
[----:B------:R-:W3:Y:S01]  /*0120*/  @!P4 LDC.64 R4, c[0x0][0x220] ;  /* 0x00008800ff04cb82 */ /* 0x000ee20000000a00 */
[----:B------:R-:W-:Y:S02]  /*0130*/  @!P4 IMAD R11, R0, 0x200, R13 ;  /* 0x00000200000bc824 */ /* 0x000fe400078e020d */
[----:B-1----:R-:W-:-:S05]  /*0140*/  @!P2 IMAD.WIDE.U32 R8, R15, 0x2, R8 ;  /* 0x000000020f08a825 */ /* 0x002fca00078e0008 */
[----:B0-----:R-:W0:Y:S01]  /*0150*/  @!P1 LDC.64 R6, c[0x0][0x218] ;  /* 0x00008600ff069b82 */ /* 0x001e220000000a00 */
[----:B------:R-:W4:Y:S01]  /*0160*/  @!P2 LDG.E.U16 R8, desc[UR4][R8.64] ;  /* 0x000000040808a981 */ /* 0x000f22000c1e1500 */
[----:B---3--:R-:W-:-:S06]  /*0170*/  @!P4 IMAD.WIDE.U32 R10, R11, 0x2, R4 ;  /* 0x000000020b0ac825 */ /* 0x008fcc00078e0004 */
[----:B------:R-:W3:Y:S01]  /*0180*/  @!P4 LDG.E.U16 R10, desc[UR4][R10.64] ;  /* 0x000000040a0ac981 */ /* 0x000ee2000c1e1500 */
[----:B------:R-:W-:-:S04]  /*0190*/  @!P4 IADD3 R13, R13, 0x80, RZ ;  /* 0x000000800d0dc810 */ /* 0x000fc80007ffe0ff */
[----:B------:R-:W-:-:S13]  /*01a0*/  ISETP.GE.AND P0, PT, R13, R2, PT ;  /* 0x000000020d00720c */ /* 0x000fda0003f06270 */
[----:B------:R-:W1:Y:S01]  /*01b0*/  @!P0 LDC.64 R4, c[0x0][0x220] ;  /* 0x00008800ff048b82 */ /* 0x000e620000000a00 */
[C---:B------:R-:W-:Y:S02]  /*01c0*/  @!P0 IMAD R13, R0.reuse, 0x200, R13 ;  /* 0x00000200000d8824 */ /* 0x040fe400078e020d */
[----:B------:R-:W-:-:S04]  /*01d0*/  @!P1 IMAD R15, R0, 0x200, R3 ;  /* 0x00000200000f9824 */ /* 0x000fc800078e0203 */
[----:B0-----:R-:W-:-:S04]  /*01e0*/  @!P1 IMAD.WIDE.U32 R6, R15, 0x2, R6 ;  /* 0x000000020f069825 */ /* 0x001fc800078e0006 */
[----:B------:R-:W-:Y:S02]  /*01f0*/  @!P1 VIADD R3, R3, 0x80 ;  /* 0x0000008003039836 */ /* 0x000fe40000000000 */
[----:B-1----:R-:W-:Y:S01]  /*0200*/  @!P0 IMAD.WIDE.U32 R4, R13, 0x2, R4 ;  /* 0x000000020d048825 */ /* 0x002fe200078e0004 */
[----:B------:R-:W-:-:S05]  /*0210*/  PRMT R13, RZ, 0x7610, R13 ;  /* 0x00007610ff0d7816 */ /* 0x000fca000000000d */
[----:B------:R0:W5:Y:S01]  /*0220*/  @!P0 LDG.E.U16 R4, desc[UR4][R4.64] ;  /* 0x0000000404048981 */ /* 0x000162000c1e1500 */
[----:B------:R-:W-:Y:S01]  /*0230*/  ISETP.GE.AND P3, PT, R3, R2, PT ;  /* 0x000000020300720c */ /* 0x000fe20003f66270 */
[----:B------:R-:W-:Y:S01]  /*0240*/  BSSY B0, `(.L_x_13938) ;  /* 0x0000017000007945 */ /* 0x000fe20003800000 */
[----:B0-----:R-:W-:Y:S02]  /*0250*/  PRMT R5, RZ, 0x7610, R5 ;  /* 0x00007610ff057816 */ /* 0x001fe40000000005 */
[----:B--2---:R-:W-:-:S04]  /*0260*/  @!P1 IADD3 R12, RZ, -R12, RZ ;  /* 0x8000000cff0c9210 */ /* 0x004fc80007ffe0ff */
[----:B------:R-:W-:-:S05]  /*0270*/  @!P1 PRMT R13, R12, 0x7710, RZ ;  /* 0x000077100c0d9816 */ /* 0x000fca00000000ff */
[----:B------:R0:W-:Y:S01]  /*0280*/  @!P1 STG.E.U16 desc[UR4][R6.64], R13 ;  /* 0x0000000d06009986 */ /* 0x0001e2000c101504 */
[----:B----4-:R-:W-:-:S05]  /*0290*/  @!P2 IMAD.MOV R8, RZ, RZ, -R8 ;  /* 0x000000ffff08a224 */ /* 0x010fca00078e0a08 */
[----:B------:R-:W-:Y:S02]  /*02a0*/  @!P2 PRMT R8, R8, 0x7710, RZ ;  /* 0x000077100808a816 */ /* 0x000fe400000000ff */
[----:B---3--:R-:W-:Y:S02]  /*02b0*/  @!P4 IADD3 R9, RZ, -R10, RZ ;  /* 0x8000000aff09c210 */ /* 0x008fe40007ffe0ff */
[----:B------:R-:W-:Y:S02]  /*02c0*/  PRMT R10, RZ, 0x7610, R10 ;  /* 0x00007610ff0a7816 */ /* 0x000fe4000000000a */
[----:B------:R-:W-:Y:S02]  /*02d0*/  @!P4 PRMT R9, R9, 0x7710, RZ ;  /* 0x000077100909c816 */ /* 0x000fe400000000ff */
[----:B------:R-:W-:Y:S02]  /*02e0*/  @!P2 PRMT R5, R8, 0x7610, R5 ;  /* 0x000076100805a816 */ /* 0x000fe40000000005 */
[----:B------:R-:W-:Y:S01]  /*02f0*/  @!P4 PRMT R10, R9, 0x7610, R10 ;  /* 0x00007610090ac816 */ /* 0x000fe2000000000a */
[----:B0-----:R-:W-:Y:S06]  /*0300*/  @P3 BRA `(.L_x_13939) ;  /* 0x0000000000283947 */ /* 0x001fec0003800000 */
        /* <DEDUP_REMOVED lines=10> */
.L_x_13939:
[----:B------:R-:W-:Y:S05]  /*03b0*/  BSYNC B0 ;  /* 0x0000000000007941 */ /* 0x000fea0003800000 */
.L_x_13938:
[----:B------:R-:W-:-:S13]  /*03c0*/  ISETP.GE.AND P1, PT, R3, R2, PT ;  /* 0x000000020300720c */ /* 0x000fda0003f26270 */
[----:B------:R-:W-:Y:S05]  /*03d0*/  @P1 EXIT ;  /* 0x000000000000194d */ /* 0x000fea0003800000 */
[----:B0-----:R-:W0:Y:S01]  /*03e0*/  LDC.64 R6, c[0x0][0x218] ;  /* 0x00008600ff067b82 */ /* 0x001e220000000a00 */
[----:B-----5:R-:W-:Y:S01]  /*03f0*/  @!P0 IMAD.MOV R2, RZ, RZ, -R4 ;  /* 0x000000ffff028224 */ /* 0x020fe200078e0a04 */
[----:B------:R-:W-:Y:S02]  /*0400*/  LEA R3, R0, R3, 0x9 ;  /* 0x0000000300037211 */ /* 0x000fe400078e48ff */
[----:B------:R-:W-:Y:S02]  /*0410*/  PRMT R0, RZ, 0x7610, R0 ;  /* 0x00007610ff007816 */ /* 0x000fe40000000000 */
[----:B------:R-:W-:-:S04]  /*0420*/  @!P0 PRMT R2, R2, 0x7710, RZ ;  /* 0x0000771002028816 */ /* 0x000fc800000000ff */
[----:B------:R-:W-:Y:S01]  /*0430*/  @!P0 PRMT R0, R2, 0x7610, R0 ;  /* 0x0000761002008816 */ /* 0x000fe20000000000 */
[----:B0-----:R-:W-:-:S05]  /*0440*/  IMAD.WIDE.U32 R2, R3, 0x2, R6 ;  /* 0x0000000203027825 */ /* 0x001fca00078e0006 */
[----:B------:R-:W-:Y:S01]  /*0450*/  STG.E.U16 desc[UR4][R2.64], R0 ;  /* 0x0000000002007986 */ /* 0x000fe2000c101504 */
[----:B------:R-:W-:Y:S05]  /*0460*/  EXIT ;  /* 0x000000000000794d */ /* 0x000fea0003800000 */
.L_x_13940:
        /* <DEDUP_REMOVED lines=9> */
.L_x_23592:


//--------------------- .text._ZN2at6native29vectorized_elementwise_kernelILi2EZZZNS0_15neg_kernel_cudaERNS_18TensorIteratorBaseEENKUlvE0_clEvENKUlvE3_clEvEUlsE_St5arrayIPcLm2EEEEviT0_T1_ --------------------------
	.section	.text._ZN2at6native29vectorized_elementwise_kernelILi2EZZZNS0_15neg_kernel_cudaERNS_18TensorIteratorBaseEENKUlvE0_clEvENKUlvE3_clEvEUlsE_St5arrayIPcLm2EEEEviT0_T1_,"ax",@progbits
	.align	128
        .global         _ZN2at6native29vectorized_elementwise_kernelILi2EZZZNS0_15neg_kernel_cudaERNS_18TensorIteratorBaseEENKUlvE0_clEvENKUlvE3_clEvEUlsE_St5arrayIPcLm2EEEEviT0_T1_
        .type           _ZN2at6native29vectorized_elementwise_kernelILi2EZZZNS0_15neg_kernel_cudaERNS_18TensorIteratorBaseEENKUlvE0_clEvENKUlvE3_clEvEUlsE_St5arrayIPcLm2EEEEviT0_T1_,@function
        .size           _ZN2at6native29vectorized_elementwise_kernelILi2EZZZNS0_15neg_kernel_cudaERNS_18TensorIteratorBaseEENKUlvE0_clEvENKUlvE3_clEvEUlsE_St5arrayIPcLm2EEEEviT0_T1_,(.L_x_23593 - _ZN2at6native29vectorized_elementwise_kernelILi2EZZZNS0_15neg_kernel_cudaERNS_18TensorIteratorBaseEENKUlvE0_clEvENKUlvE3_clEvEUlsE_St5arrayIPcLm2EEEEviT0_T1_)
        .other          _ZN2at6native29vectorized_elementwise_kernelILi2EZZZNS0_15neg_kernel_cudaERNS_18TensorIteratorBaseEENKUlvE0_clEvENKUlvE3_clEvEUlsE_St5arrayIPcLm2EEEEviT0_T1_,@"STO_CUDA_ENTRY STV_DEFAULT"
_ZN2at6native29vectorized_elementwise_kernelILi2EZZZNS0_15neg_kernel_cudaERNS_18TensorIteratorBaseEENKUlvE0_clEvENKUlvE3_clEvEUlsE_St5arrayIPcLm2EEEEviT0_T1_:
.text._ZN2at6native29vectorized_elementwise_kernelILi2EZZZNS0_15neg_kernel_cudaERNS_18TensorIteratorBaseEENKUlvE0_clEvENKUlvE3_clEvEUlsE_St5arrayIPcLm2EEEEviT0_T1_:
        /* <DEDUP_REMOVED lines=19> */
[----:B--2---:R-:W-:-:S03]  /*0130*/  PRMT R0, R4, 0xbb32, RZ ;  /* 0x0000bb3204007816 */ /* 0x004fc600000000ff */
[----:B------:R-:W-:Y:S01]  /*0140*/  IMAD.MOV R4, RZ, RZ, -R4 ;  /* 0x000000ffff047224 */ /* 0x000fe200078e0a04 */
[----:B---3--:R-:W-:Y:S01]  /*0150*/  PRMT R11, R8, 0xbb32, RZ ;  /* 0x0000bb32080b7816 */ /* 0x008fe200000000ff */
[----:B------:R-:W-:-:S03]  /*0160*/  IMAD.MOV R8, RZ, RZ, -R8 ;  /* 0x000000ffff087224 */ /* 0x000fc600078e0a08 */
[----:B-1----:R-:W-:Y:S01]  /*0170*/  PRMT R7, R4, 0x7710, RZ ;  /* 0x0000771004077816 */ /* 0x002fe200000000ff */
[----:B------:R-:W-:Y:S01]  /*0180*/  IMAD.MOV R0, RZ, RZ, -R0 ;  /* 0x000000ffff007224 */ /* 0x000fe200078e0a00 */
[----:B----4-:R-:W-:Y:S01]  /*0190*/  PRMT R12, R9, 0xbb32, RZ ;  /* 0x0000bb32090c7816 */ /* 0x010fe200000000ff */
[----:B------:R-:W-:Y:S01]  /*01a0*/  IMAD.MOV R13, RZ, RZ, -R9 ;  /* 0x000000ffff0d7224 */ /* 0x000fe200078e0a09 */
[----:B------:R-:W-:Y:S02]  /*01b0*/  IADD3 R4, RZ, -R11, RZ ;  /* 0x8000000bff047210 */ /* 0x000fe40007ffe0ff */
[----:B-----5:R-:W-:Y:S01]  /*01c0*/  PRMT R14, R10, 0xbb32, RZ ;  /* 0x0000bb320a0e7816 */ /* 0x020fe200000000ff */
[----:B------:R-:W-:Y:S01]  /*01d0*/  IMAD.MOV R6, RZ, RZ, -R12 ;  /* 0x000000ffff067224 */ /* 0x000fe200078e0a0c */
[----:B------:R-:W-:Y:S01]  /*01e0*/  PRMT R9, R8, 0x7710, RZ ;  /* 0x0000771008097816 */ /* 0x000fe200000000ff */
[----:B------:R-:W-:Y:S01]  /*01f0*/  IMAD.MOV R10, RZ, RZ, -R10 ;  /* 0x000000ffff0a7224 */ /* 0x000fe200078e0a0a */
[----:B------:R-:W-:Y:S01]  /*0200*/  PRMT R0, R0, 0x7710, RZ ;  /* 0x0000771000007816 */ /* 0x000fe200000000ff */
[----:B------:R-:W-:Y:S01]  /*0210*/  IMAD.MOV R8, RZ, RZ, -R14 ;  /* 0x000000ffff087224 */ /* 0x000fe200078e0a0e */
[----:B------:R-:W-:-:S02]  /*0220*/  PRMT R4, R4, 0x7710, RZ ;  /* 0x0000771004047816 */ /* 0x000fc400000000ff */
[----:B------:R-:W-:Y:S02]  /*0230*/  PRMT R11, R13, 0x7710, RZ ;  /* 0x000077100d0b7816 */ /* 0x000fe400000000ff */
[----:B------:R-:W-:Y:S02]  /*0240*/  PRMT R6, R6, 0x7710, RZ ;  /* 0x0000771006067816 */ /* 0x000fe400000000ff */
[----:B------:R-:W-:Y:S02]  /*0250*/  PRMT R13, R10, 0x7710, RZ ;  /* 0x000077100a0d7816 */ /* 0x000fe400000000ff */
[----:B------:R-:W-:Y:S02]  /*0260*/  PRMT R8, R8, 0x7710, RZ ;  /* 0x0000771008087816 */ /* 0x000fe400000000ff */
[----:B------:R-:W-:Y:S02]  /*0270*/  PRMT R5, R7, 0x5410, R0 ;  /* 0x0000541007057816 */ /* 0x000fe40000000000 */
[----:B------:R-:W-:-:S02]  /*0280*/  PRMT R7, R9, 0x5410, R4 ;  /* 0x0000541009077816 */ /* 0x000fc40000000004 */
[----:B------:R-:W-:Y:S01]  /*0290*/  PRMT R9, R11, 0x5410, R6 ;  /* 0x000054100b097816 */ /* 0x000fe20000000006 */
[----:B------:R-:W-:Y:S01]  /*02a0*/  STG.E desc[UR4][R2.64], R5 ;  /* 0x0000000502007986 */ /* 0x000fe2000c101904 */
[----:B------:R-:W-:-:S03]  /*02b0*/  PRMT R11, R13, 0x5410, R8 ;  /* 0x000054100d0b7816 */ /* 0x000fc60000000008 */
[----:B------:R-:W-:Y:S04]  /*02c0*/  STG.E desc[UR4][R2.64+0x200], R7 ;  /* 0x0002000702007986 */ /* 0x000fe8000c101904 */
[----:B------:R-:W-:Y:S04]  /*02d0*/  STG.E desc[UR4][R2.64+0x400], R9 ;  /* 0x0004000902007986 */ /* 0x000fe8000c101904 */
[----:B------:R-:W-:Y:S01]  /*02e0*/  STG.E desc[UR4][R2.64+0x600], R11 ;  /* 0x0006000b02007986 */ /* 0x000fe2000c101904 */
[----:B------:R-:W-:Y:S05]  /*02f0*/  EXIT ;  /* 0x000000000000794d */ /* 0x000fea0003800000 */
.L_x_13941:
        /* <DEDUP_REMOVED lines=8> */
[----:B-1----:R-:W-:-:S06]  /*0380*/  @!P6 IMAD.WIDE.U32 R2, R5, 0x2, R2 ;  /* 0x000000020502e825 */ /* 0x002fcc00078e0002 */
[----:B------:R1:W2:Y:S01]  /*0390*/  @!P6 LDG.E.U16 R2, desc[UR4][R2.64] ;  /* 0x000000040202e981 */ /* 0x0002a2000c1e1500 */
[----:B------:R-:W-:Y:S01]  /*03a0*/  @!P6 VIADD R23, R23, 0x80 ;  /* 0x000000801717e836 */ /* 0x000fe20000000000 */
[----:B------:R-:W-:-:S04]  /*03b0*/  PRMT R18, RZ, 0x7610, R18 ;  /* 0x00007610ff127816 */ /* 0x000fc80000000012 */
[----:B------:R-:W-:Y:S01]  /*03c0*/  ISETP.GE.AND P1, PT, R23, R16, PT ;  /* 0x000000101700720c */ /* 0x000fe20003f26270 */
[----:B-1----:R-:W-:-:S04]  /*03d0*/  @!P0 IMAD.IADD R3, R0, 0x1, R17 ;  /* 0x0000000100038824 */ /* 0x002fc800078e0211 */
[----:B0-----:R-:W-:-:S08]  /*03e0*/  @!P0 IMAD.WIDE.U32 R14, R3, 0x2, R14 ;  /* 0x00000002030e8825 */ /* 0x001fd000078e000e */
[----:B------:R-:W-:Y:S01]  /*03f0*/  @!P1 IADD3 R29, R0, R23, RZ ;  /* 0x00000017001d9210 */ /* 0x000fe20007ffe0ff */
[----:B------:R-:W-:Y:S01]  /*0400*/  @!P1 VIADD R23, R23, 0x80 ;  /* 0x0000008017179836 */ /* 0x000fe20000000000 */
[----:B------:R-:W0:Y:S01]  /*0410*/  @!P1 LDC.64 R12, c[0x0][0x220] ;  /* 0x00008800ff0c9b82 */ /* 0x000e220000000a00 */
[----:B------:R-:W3:Y:S03]  /*0420*/  @!P0 LDG.E.U16 R14, desc[UR4][R14.64] ;  /* 0x000000040e0e8981 */ /* 0x000ee6000c1e1500 */
[----:B------:R-:W-:-:S13]  /*0430*/  ISETP.GE.AND P2, PT, R23, R16, PT ;  /* 0x000000101700720c */ /* 0x000fda0003f46270 */
[----:B------:R-:W-:Y:S01]  /*0440*/  @!P2 IMAD.IADD R27, R0, 0x1, R23 ;  /* 0x00000001001ba824 */ /* 0x000fe200078e0217 */
[----:B------:R-:W1:Y:S01]  /*0450*/  @!P2 LDC.64 R10, c[0x0][0x220] ;  /* 0x00008800ff0aab82 */ /* 0x000e620000000a00 */
[----:B------:R-:W-:-:S05]  /*0460*/  @!P2 VIADD R23, R23, 0x80 ;  /* 0x000000801717a836 */ /* 0x000fca0000000000 */
[----:B------:R-:W-:-:S13]  /*0470*/  ISETP.GE.AND P3, PT, R23, R16, PT ;  /* 0x000000101700720c */ /* 0x000fda0003f66270 */
[----:B------:R-:W-:Y:S02]  /*0480*/  @!P3 IMAD.IADD R25, R0, 0x1, R23 ;  /* 0x000000010019b824 */ /* 0x000fe400078e0217 */
[----:B------:R-:W-:-:S05]  /*0490*/  @!P3 VIADD R23, R23, 0x80 ;  /* 0x000000801717b836 */ /* 0x000fca0000000000 */
[----:B------:R-:W-:-:S13]  /*04a0*/  ISETP.GE.AND P4, PT, R23, R16, PT ;  /* 0x000000101700720c */ /* 0x000fda0003f86270 */
[----:B------:R-:W-:Y:S01]  /*04b0*/  @!P4 IADD3 R21, R0, R23, RZ ;  /* 0x000000170015c210 */ /* 0x000fe20007ffe0ff */
[----:B------:R-:W-:Y:S01]  /*04c0*/  @!P4 VIADD R23, R23, 0x80 ;  /* 0x000000801717c836 */ /* 0x000fe20000000000 */
[----:B------:R-:W4:Y:S04]  /*04d0*/  @!P4 LDC.64 R4, c[0x0][0x220] ;  /* 0x00008800ff04cb82 */ /* 0x000f280000000a00 */
[----:B------:R-:W-:-:S13]  /*04e0*/  ISETP.GE.AND P5, PT, R23, R16, PT ;  /* 0x000000101700720c */ /* 0x000fda0003fa6270 */
[----:B------:R-:W-:Y:S01]  /*04f0*/  @!P5 IMAD.IADD R19, R0, 0x1, R23 ;  /* 0x000000010013d824 */ /* 0x000fe200078e0217 */
[----:B------:R-:W5:Y:S01]  /*0500*/  @!P5 LDC.64 R6, c[0x0][0x220] ;  /* 0x00008800ff06db82 */ /* 0x000f620000000a00 */
[----:B------:R-:W-:Y:S02]  /*0510*/  @!P5 VIADD R23, R23, 0x80 ;  /* 0x000000801717d836 */ /* 0x000fe40000000000 */
[----:B0-----:R-:W-:-:S04]  /*0520*/  @!P1 IMAD.WIDE.U32 R12, R29, 0x2, R12 ;  /* 0x000000021d0c9825 */ /* 0x001fc800078e000c */
[----:B-1----:R-:W-:Y:S02]  /*0530*/  @!P2 IMAD.WIDE.U32 R10, R27, 0x2, R10 ;  /* 0x000000021b0aa825 */ /* 0x002fe400078e000a */
[----:B------:R-:W3:Y:S02]  /*0540*/  @!P1 LDG.E.U16 R12, desc[UR4][R12.64] ;  /* 0x000000040c0c9981 */ /* 0x000ee4000c1e1500 */
[----:B----4-:R-:W-:Y:S02]  /*0550*/  @!P4 IMAD.WIDE.U32 R4, R21, 0x2, R4 ;  /* 0x000000021504c825 */ /* 0x010fe400078e0004 */
[----:B------:R0:W4:Y:S01]  /*0560*/  @!P2 LDG.E.U16 R10, desc[UR4][R10.64] ;  /* 0x000000040a0aa981 */ /* 0x000122000c1e1500 */
[----:B------:R-:W1:Y:S01]  /*0570*/  @!P0 LDC.64 R20, c[0x0][0x218] ;  /* 0x00008600ff148b82 */ /* 0x000e620000000a00 */
[----:B-----5:R-:W-:-:S05]  /*0580*/  @!P5 IMAD.WIDE.U32 R6, R19, 0x2, R6 ;  /* 0x000000021306d825 */ /* 0x020fca00078e0006 */
[----:B------:R5:W4:Y:S01]  /*0590*/  @!P5 LDG.E.U16 R19, desc[UR4][R6.64] ;  /* 0x000000040613d981 */ /* 0x000b22000c1e1500 */
[----:B--2---:R-:W-:-:S05]  /*05a0*/  @!P6 IMAD.MOV R2, RZ, RZ, -R2 ;  /* 0x000000ffff02e224 */ /* 0x004fca00078e0a02 */
[----:B------:R-:W-:-:S04]  /*05b0*/  @!P6 PRMT R2, R2, 0x7710, RZ ;  /* 0x000077100202e816 */ /* 0x000fc800000000ff */
[----:B------:R-:W-:Y:S02]  /*05c0*/  @!P6 PRMT R18, R2, 0x7610, R18 ;  /* 0x000076100212e816 */ /* 0x000fe40000000012 */
[----:B------:R-:W-:Y:S01]  /*05d0*/  ISETP.GE.AND P6, PT, R23, R16, PT ;  /* 0x000000101700720c */ /* 0x000fe20003fc6270 */
[----:B------:R-:W2:-:S12]  /*05e0*/  @!P3 LDC.64 R2, c[0x0][0x220] ;  /* 0x00008800ff02bb82 */ /* 0x000e980000000a00 */
[----:B------:R-:W0:Y:S01]  /*05f0*/  @!P6 LDC.64 R8, c[0x0][0x220] ;  /* 0x00008800ff08eb82 */ /* 0x000e220000000a00 */
[----:B------:R-:W-:Y:S01]  /*0600*/  @!P6 IADD3 R23, R0, R23, RZ ;  /* 0x000000170017e210 */ /* 0x000fe20007ffe0ff */
[----:B--2---:R-:W-:-:S04]  /*0610*/  @!P3 IMAD.WIDE.U32 R2, R25, 0x2, R2 ;  /* 0x000000021902b825 */ /* 0x004fc800078e0002 */
[----:B0-----:R-:W-:Y:S02]  /*0620*/  @!P6 IMAD.WIDE.U32 R22, R23, 0x2, R8 ;  /* 0x000000021716e825 */ /* 0x001fe400078e0008 */
[----:B------:R-:W2:Y:S04]  /*0630*/  @!P3 LDG.E.U16 R8, desc[UR4][R2.64] ;  /* 0x000000040208b981 */ /* 0x000ea8000c1e1500 */
[----:B------:R0:W2:Y:S04]  /*0640*/  @!P4 LDG.E.U16 R9, desc[UR4][R4.64] ;  /* 0x000000040409c981 */ /* 0x0000a8000c1e1500 */
[----:B------:R-:W2:Y:S01]  /*0650*/  @!P6 LDG.E.U16 R22, desc[UR4][R22.64] ;  /* 0x000000041616e981 */ /* 0x000ea2000c1e1500 */
[----:B---3--:R-:W-:-:S02]  /*0660*/  @!P0 IMAD.MOV R14, RZ, RZ, -R14 ;  /* 0x000000ffff0e8224 */ /* 0x008fc400078e0a0e */
[----:B------:R-:W-:Y:S01]  /*0670*/  @!P0 IMAD.IADD R15, R0, 0x1, R17 ;  /* 0x00000001000f8824 */ /* 0x000fe200078e0211 */
[----:B------:R-:W-:Y:S02]  /*0680*/  PRMT R11, RZ, 0x7610, R11 ;  /* 0x00007610ff0b7816 */ /* 0x000fe4000000000b */
[----:B------:R-:W-:Y:S01]  /*0690*/  @!P0 PRMT R11, R14, 0x7710, RZ ;  /* 0x000077100e0b8816 */ /* 0x000fe200000000ff */
[----:B-1----:R-:W-:-:S04]  /*06a0*/  @!P0 IMAD.WIDE.U32 R14, R15, 0x2, R20 ;  /* 0x000000020f0e8825 */ /* 0x002fc800078e0014 */
[----:B------:R-:W-:Y:S01]  /*06b0*/  @!P0 VIADD R17, R17, 0x80 ;  /* 0x0000008011118836 */ /* 0x000fe20000000000 */
[----:B------:R1:W-:Y:S04]  /*06c0*/  @!P0 STG.E.U16 desc[UR4][R14.64], R11 ;  /* 0x0000000b0e008986 */ /* 0x0003e8000c101504 */
[----:B------:R-:W-:Y:S02]  /*06d0*/  ISETP.GE.AND P0, PT, R17, R16, PT ;  /* 0x000000101100720c */ /* 0x000fe40003f06270 */
[----:B-----5:R-:W-:Y:S02]  /*06e0*/  PRMT R7, RZ, 0x7610, R7 ;  /* 0x00007610ff077816 */ /* 0x020fe40000000007 */
[----:B------:R-:W-:Y:S01]  /*06f0*/  PRMT R6, RZ, 0x7610, R6 ;  /* 0x00007610ff067816 */ /* 0x000fe20000000006 */
[----:B------:R-:W-:Y:S01]  /*0700*/  BSSY B0, `(.L_x_13942) ;  /* 0x0000042000007945 */ /* 0x000fe20003800000 */
[----:B0-----:R-:W-:-:S03]  /*0710*/  PRMT R5, RZ, 0x7610, R5 ;  /* 0x00007610ff057816 */ /* 0x001fc60000000005 */
[----:B------:R-:W-:Y:S01]  /*0720*/  BSSY B1, `(.L_x_13943) ;  /* 0x0000039000017945 */ /* 0x000fe20003800000 */
[----:B------:R-:W-:Y:S01]  /*0730*/  PRMT R4, RZ, 0x7610, R4 ;  /* 0x00007610ff047816 */ /* 0x000fe20000000004 */
[----:B------:R-:W-:Y:S02]  /*0740*/  @!P1 IMAD.MOV R12, RZ, RZ, -R12 ;  /* 0x000000ffff0c9224 */ /* 0x000fe400078e0a0c */
[----:B----4-:R-:W-:-:S03]  /*0750*/  @!P2 IMAD.MOV R3, RZ, RZ, -R10 ;  /* 0x000000ffff03a224 */ /* 0x010fc600078e0a0a */
[----:B------:R-:W-:Y:S02]  /*0760*/  @!P1 PRMT R2, R12, 0x7710, RZ ;  /* 0x000077100c029816 */ /* 0x000fe400000000ff */
[----:B------:R-:W-:Y:S02]  /*0770*/  @!P2 PRMT R3, R3, 0x7710, RZ ;  /* 0x000077100303a816 */ /* 0x000fe400000000ff */
[----:B------:R-:W-:Y:S02]  /*0780*/  @!P1 PRMT R7, R2, 0x7610, R7 ;  /* 0x0000761002079816 */ /* 0x000fe40000000007 */
[----:B------:R-:W-:Y:S02]  /*0790*/  @!P2 PRMT R6, R3, 0x7610, R6 ;  /* 0x000076100306a816 */ /* 0x000fe40000000006 */
[----:B------:R-:W-:Y:S01]  /*07a0*/  PRMT R3, RZ, 0x7610, R3 ;  /* 0x00007610ff037816 */ /* 0x000fe20000000003 */
[----:B-1----:R-:W-:Y:S01]  /*07b0*/  @!P5 IMAD.MOV R11, RZ, RZ, -R19 ;  /* 0x000000ffff0bd224 */ /* 0x002fe200078e0a13 */
[----:B------:R-:W-:-:S04]  /*07c0*/  PRMT R2, RZ, 0x7610, R2 ;  /* 0x00007610ff027816 */ /* 0x000fc80000000002 */
[----:B------:R-:W-:-:S04]  /*07d0*/  @!P5 PRMT R11, R11, 0x7710, RZ ;  /* 0x000077100b0bd816 */ /* 0x000fc800000000ff */
[----:B------:R-:W-:Y:S02]  /*07e0*/  @!P5 PRMT R4, R11, 0x7610, R4 ;  /* 0x000076100b04d816 */ /* 0x000fe40000000004 */
[----:B--2---:R-:W-:Y:S01]  /*07f0*/  @!P3 IADD3 R8, RZ, -R8, RZ ;  /* 0x80000008ff08b210 */ /* 0x004fe20007ffe0ff */
[----:B------:R-:W-:Y:S02]  /*0800*/  @!P4 IMAD.MOV R10, RZ, RZ, -R9 ;  /* 0x000000ffff0ac224 */ /* 0x000fe400078e0a09 */
[----:B------:R-:W-:Y:S01]  /*0810*/  @!P6 IMAD.MOV R22, RZ, RZ, -R22 ;  /* 0x000000ffff16e224 */ /* 0x000fe200078e0a16 */
[----:B------:R-:W-:Y:S02]  /*0820*/  @!P3 PRMT R9, R8, 0x7710, RZ ;  /* 0x000077100809b816 */ /* 0x000fe400000000ff */
[----:B------:R-:W-:Y:S02]  /*0830*/  @!P4 PRMT R10, R10, 0x7710, RZ ;  /* 0x000077100a0ac816 */ /* 0x000fe400000000ff */
[----:B------:R-:W-:-:S02]  /*0840*/  @!P6 PRMT R8, R22, 0x7710, RZ ;  /* 0x000077101608e816 */ /* 0x000fc400000000ff */
[----:B------:R-:W-:Y:S02]  /*0850*/  @!P3 PRMT R5, R9, 0x7610, R5 ;  /* 0x000076100905b816 */ /* 0x000fe40000000005 */
[----:B------:R-:W-:Y:S02]  /*0860*/  @!P4 PRMT R3, R10, 0x7610, R3 ;  /* 0x000076100a03c816 */ /* 0x000fe40000000003 */
[----:B------:R-:W-:Y:S01]  /*0870*/  @!P6 PRMT R2, R8, 0x7610, R2 ;  /* 0x000076100802e816 */ /* 0x000fe20000000002 */
[----:B------:R-:W-:Y:S06]  /*0880*/  @P0 BRA `(.L_x_13944) ;  /* 0x0000000000300947 */ /* 0x000fec0003800000 */
        /* <DEDUP_REMOVED lines=12> */
.L_x_13944:
[----:B------:R-:W-:-:S13]  /*0950*/  ISETP.GE.AND P0, PT, R17, R16, PT ;  /* 0x000000101100720c */ /* 0x000fda0003f06270 */
[----:B------:R-:W-:Y:S05]  /*0960*/  @P0 BRA `(.L_x_13946) ;  /* 0x0000000000300947 */ /* 0x000fea0003800000 */
[----:B0-----:R-:W0:Y:S01]  /*0970*/  LDC.64 R8, c[0x0][0x218] ;  /* 0x00008600ff087b82 */ /* 0x001e220000000a00 */
[----:B------:R-:W-:Y:S02]  /*0980*/  IMAD.IADD R7, R0, 0x1, R17 ;  /* 0x0000000100077824 */ /* 0x000fe400078e0211 */
[----:B------:R-:W-:Y:S02]  /*0990*/  VIADD R17, R17, 0x80 ;  /* 0x0000008011117836 */ /* 0x000fe40000000000 */
[----:B0-----:R-:W-:-:S05]  /*09a0*/  IMAD.WIDE.U32 R8, R7, 0x2, R8 ;  /* 0x0000000207087825 */ /* 0x001fca00078e0008 */
[----:B------:R1:W-:Y:S02]  /*09b0*/  STG.E.U16 desc[UR4][R8.64], R6 ;  /* 0x0000000608007986 */ /* 0x0003e4000c101504 */
.L_x_13945:
[----:B------:R-:W-:-:S13]  /*09c0*/  ISETP.GE.AND P0, PT, R17, R16, PT ;  /* 0x000000101100720c */ /* 0x000fda0003f06270 */
[----:B------:R-:W-:Y:S05]  /*09d0*/  @P0 BRA `(.L_x_13947) ;  /* 0x0000000000340947 */ /* 0x000fea0003800000 */
[----:B-1----:R-:W1:Y:S01]  /*09e0*/  LDC.64 R6, c[0x0][0x218] ;  /* 0x00008600ff067b82 */ /* 0x002e620000000a00 */
[----:B0-----:R-:W-:Y:S02]  /*09f0*/  IMAD.IADD R9, R0, 0x1, R17 ;  /* 0x0000000100097824 */ /* 0x001fe400078e0211 */
[----:B------:R-:W-:Y:S02]  /*0a00*/  VIADD R17, R17, 0x80 ;  /* 0x0000008011117836 */ /* 0x000fe40000000000 */
[----:B-1----:R-:W-:-:S05]  /*0a10*/  IMAD.WIDE.U32 R6, R9, 0x2, R6 ;  /* 0x0000000209067825 */ /* 0x002fca00078e0006 */
[----:B------:R1:W-:Y:S02]  /*0a20*/  STG.E.U16 desc[UR4][R6.64], R5 ;  /* 0x0000000506007986 */ /* 0x0003e4000c101504 */
.L_x_13946:
        /* <DEDUP_REMOVED lines=8> */
.L_x_13947:
[----:B------:R-:W-:Y:S05]  /*0ab0*/  BSYNC B1 ;  /* 0x0000000000017941 */ /* 0x000fea0003800000 */
.L_x_13943:
[----:B------:R-:W-:-:S13]  /*0ac0*/  ISETP.GE.AND P0, PT, R17, R16, PT ;  /* 0x000000101100720c */ /* 0x000fda0003f06270 */
[----:B-12---:R-:W1:Y:S01]  /*0ad0*/  @!P0 LDC.64 R6, c[0x0][0x218] ;  /* 0x00008600ff068b82 */ /* 0x006e620000000a00 */
[----:B------:R-:W-:Y:S02]  /*0ae0*/  @!P0 IMAD.IADD R3, R0, 0x1, R17 ;  /* 0x0000000100038824 */ /* 0x000fe400078e0211 */
[----:B------:R-:W-:Y:S02]  /*0af0*/  @!P0 VIADD R17, R17, 0x80 ;  /* 0x0000008011118836 */ /* 0x000fe40000000000 */
[----:B-1----:R-:W-:-:S05]  /*0b00*/  @!P0 IMAD.WIDE.U32 R6, R3, 0x2, R6 ;  /* 0x0000000203068825 */ /* 0x002fca00078e0006 */
[----:B------:R2:W-:Y:S02]  /*0b10*/  @!P0 STG.E.U16 desc[UR4][R6.64], R4 ;  /* 0x0000000406008986 */ /* 0x0005e4000c101504 */
.L_x_13948:
[----:B------:R-:W-:Y:S05]  /*0b20*/  BSYNC B0 ;  /* 0x0000000000007941 */ /* 0x000fea0003800000 */
.L_x_13942:
[----:B------:R-:W-:Y:S05]  /*0b30*/  WARPSYNC.ALL ;  /* 0x0000000000007948 */ /* 0x000fea0003800000 */
[----:B------:R-:W-:-:S13]  /*0b40*/  ISETP.GE.AND P0, PT, R17, R16, PT ;  /* 0x000000101100720c */ /* 0x000fda0003f06270 */
[----:B------:R-:W-:Y:S05]  /*0b50*/  @P0 EXIT ;  /* 0x000000000000094d */ /* 0x000fea0003800000 */
[----:B-12---:R-:W1:Y:S01]  /*0b60*/  LDC.64 R4, c[0x0][0x218] ;  /* 0x00008600ff047b82 */ /* 0x006e620000000a00 */
[----:B------:R-:W-:-:S04]  /*0b70*/  IMAD.IADD R17, R0, 0x1, R17 ;  /* 0x0000000100117824 */ /* 0x000fc800078e0211 */
[----:B-1----:R-:W-:-:S05]  /*0b80*/  IMAD.WIDE.U32 R4, R17, 0x2, R4 ;  /* 0x0000000211047825 */ /* 0x002fca00078e0004 */
[----:B------:R-:W-:Y:S01]  /*0b90*/  STG.E.U16 desc[UR4][R4.64], R2 ;  /* 0x0000000204007986 */ /* 0x000fe2000c101504 */
[----:B------:R-:W-:Y:S05]  /*0ba0*/  EXIT ;  /* 0x000000000000794d */ /* 0x000fea0003800000 */
.L_x_13949:
        /* <DEDUP_REMOVED lines=13> */
.L_x_23593:


//--------------------- .text._ZN2at6native29vectorized_elementwise_kernelILi4EZZZNS0_15neg_kernel_cudaERNS_18TensorIteratorBaseEENKUlvE0_clEvENKUlvE3_clEvEUlsE_St5arrayIPcLm2EEEEviT0_T1_ --------------------------
	.section	.text._ZN2at6native29vectorized_elementwise_kernelILi4EZZZNS0_15neg_kernel_cudaERNS_18TensorIteratorBaseEENKUlvE0_clEvENKUlvE3_clEvEUlsE_St5arrayIPcLm2EEEEviT0_T1_,"ax",@progbits
	.align	128
        .global         _ZN2at6native29vectorized_elementwise_kernelILi4EZZZNS0_15neg_kernel_cudaERNS_18TensorIteratorBaseEENKUlvE0_clEvENKUlvE3_clEvEUlsE_St5arrayIPcLm2EEEEviT0_T1_
        .type           _ZN2at6native29vectorized_elementwise_kernelILi4EZZZNS0_15neg_kernel_cudaERNS_18TensorIteratorBaseEENKUlvE0_clEvENKUlvE3_clEvEUlsE_St5arrayIPcLm2EEEEviT0_T1_,@function
        .size           _ZN2at6native29vectorized_elementwise_kernelILi4EZZZNS0_15neg_kernel_cudaERNS_18TensorIteratorBaseEENKUlvE0_clEvENKUlvE3_clEvEUlsE_St5arrayIPcLm2EEEEviT0_T1_,(.L_x_23594 - _ZN2at6native29vectorized_elementwise_kernelILi4EZZZNS0_15neg_kernel_cudaERNS_18TensorIteratorBaseEENKUlvE0_clEvENKUlvE3_clEvEUlsE_St5arrayIPcLm2EEEEviT0_T1_)
        .other          _ZN2at6native29vectorized_elementwise_kernelILi4EZZZNS0_15neg_kernel_cudaERNS_18TensorIteratorBaseEENKUlvE0_clEvENKUlvE3_clEvEUlsE_St5arrayIPcLm2EEEEviT0_T1_,@"STO_CUDA_ENTRY STV_DEFAULT"
_ZN2at6native29vectorized_elementwise_kernelILi4EZZZNS0_15neg_kernel_cudaERNS_18TensorIteratorBaseEENKUlvE0_clEvENKUlvE3_clEvEUlsE_St5arrayIPcLm2EEEEviT0_T1_:
.text._ZN2at6native29vectorized_elementwise_kernelILi4EZZZNS0_15neg_kernel_cudaERNS_18TensorIteratorBaseEENKUlvE0_clEvENKUlvE3_clEvEUlsE_St5arrayIPcLm2EEEEviT0_T1_:
        /* <DEDUP_REMOVED lines=17> */
[----:B--2---:R-:W-:-:S03]  /*0110*/  PRMT R0, R9, 0xbb32, RZ ;  /* 0x0000bb3209007816 */ /* 0x004fc600000000ff */
[----:B------:R-:W-:Y:S01]  /*0120*/  IMAD.MOV R9, RZ, RZ, -R9 ;  /* 0x000000ffff097224 */ /* 0x000fe200078e0a09 */
[----:B------:R-:W-:Y:S01]  /*0130*/  PRMT R4, R8, 0xbb32, RZ ;  /* 0x0000bb3208047816 */ /* 0x000fe200000000ff */
[----:B------:R-:W-:Y:S01]  /*0140*/  IMAD.MOV R8, RZ, RZ, -R8 ;  /* 0x000000ffff087224 */ /* 0x000fe200078e0a08 */
[----:B---3--:R-:W-:Y:S01]  /*0150*/  PRMT R12, R11, 0xbb32, RZ ;  /* 0x0000bb320b0c7816 */ /* 0x008fe200000000ff */
[----:B------:R-:W-:Y:S01]  /*0160*/  IMAD.MOV R0, RZ, RZ, -R0 ;  /* 0x000000ffff007224 */ /* 0x000fe200078e0a00 */
[----:B------:R-:W-:Y:S01]  /*0170*/  PRMT R13, R10, 0xbb32, RZ ;  /* 0x0000bb320a0d7816 */ /* 0x000fe200000000ff */
[----:B------:R-:W-:Y:S01]  /*0180*/  IMAD.MOV R11, RZ, RZ, -R11 ;  /* 0x000000ffff0b7224 */ /* 0x000fe200078e0a0b */
[----:B------:R-:W-:Y:S01]  /*0190*/  PRMT R7, R9, 0x7710, RZ ;  /* 0x0000771009077816 */ /* 0x000fe200000000ff */
[----:B------:R-:W-:Y:S01]  /*01a0*/  IMAD.MOV R6, RZ, RZ, -R12 ;  /* 0x000000ffff067224 */ /* 0x000fe200078e0a0c */
[----:B------:R-:W-:Y:S01]  /*01b0*/  PRMT R9, R8, 0x7710, RZ ;  /* 0x0000771008097816 */ /* 0x000fe200000000ff */
[----:B------:R-:W-:Y:S01]  /*01c0*/  IMAD.MOV R10, RZ, RZ, -R10 ;  /* 0x000000ffff0a7224 */ /* 0x000fe200078e0a0a */
[----:B------:R-:W-:Y:S01]  /*01d0*/  IADD3 R4, RZ, -R4, RZ ;  /* 0x80000004ff047210 */ /* 0x000fe20007ffe0ff */
[----:B------:R-:W-:Y:S01]  /*01e0*/  IMAD.MOV R8, RZ, RZ, -R13 ;  /* 0x000000ffff087224 */ /* 0x000fe200078e0a0d */
[----:B------:R-:W-:-:S02]  /*01f0*/  PRMT R0, R0, 0x7710, RZ ;  /* 0x0000771000007816 */ /* 0x000fc400000000ff */
[----:B------:R-:W-:Y:S02]  /*0200*/  PRMT R11, R11, 0x7710, RZ ;  /* 0x000077100b0b7816 */ /* 0x000fe400000000ff */
[----:B------:R-:W-:Y:S02]  /*0210*/  PRMT R6, R6, 0x7710, RZ ;  /* 0x0000771006067816 */ /* 0x000fe400000000ff */
[----:B------:R-:W-:Y:S02]  /*0220*/  PRMT R13, R10, 0x7710, RZ ;  /* 0x000077100a0d7816 */ /* 0x000fe400000000ff */
[----:B------:R-:W-:Y:S02]  /*0230*/  PRMT R4, R4, 0x7710, RZ ;  /* 0x0000771004047816 */ /* 0x000fe400000000ff */
[----:B------:R-:W-:Y:S02]  /*0240*/  PRMT R8, R8, 0x7710, RZ ;  /* 0x0000771008087816 */ /* 0x000fe400000000ff */
[----:B------:R-:W-:-:S02]  /*0250*/  PRMT R5, R7, 0x5410, R0 ;  /* 0x0000541007057816 */ /* 0x000fc40000000000 */
[----:B------:R-:W-:Y:S02]  /*0260*/  PRMT R7, R11, 0x5410, R6 ;  /* 0x000054100b077816 */ /* 0x000fe40000000006 */
[----:B------:R-:W-:Y:S02]  /*0270*/  PRMT R4, R9, 0x5410, R4 ;  /* 0x0000541009047816 */ /* 0x000fe40000000004 */
[----:B------:R-:W-:-:S03]  /*0280*/  PRMT R6, R13, 0x5410, R8 ;  /* 0x000054100d067816 */ /* 0x000fc60000000008 */
[----:B------:R-:W-:Y:S04]  /*0290*/  STG.E.64 desc[UR4][R2.64], R4 ;  /* 0x0000000402007986 */ /* 0x000fe8000c101b04 */
[----:B------:R-:W-:Y:S01]  /*02a0*/  STG.E.64 desc[UR4][R2.64+0x400], R6 ;  /* 0x0004000602007986 */ /* 0x000fe2000c101b04 */
[----:B------:R-:W-:Y:S05]  /*02b0*/  EXIT ;  /* 0x000000000000794d */ /* 0x000fea0003800000 */
.L_x_13950:
        /* <DEDUP_REMOVED lines=101> */
.L_x_13953:
[----:B------:R-:W-:-:S13]  /*0910*/  ISETP.GE.AND P0, PT, R17, R16, PT ;  /* 0x000000101100720c */ /* 0x000fda0003f06270 */
[----:B------:R-:W-:Y:S05]  /*0920*/  @P0 BRA `(.L_x_13955) ;  /* 0x0000000000300947 */ /* 0x000fea0003800000 */
[----:B0-----:R-:W0:Y:S01]  /*0930*/  LDC.64 R8, c[0x0][0x218] ;  /* 0x00008600ff087b82 */ /* 0x001e220000000a00 */
[----:B------:R-:W-:Y:S02]  /*0940*/  IMAD.IADD R7, R0, 0x1, R17 ;  /* 0x0000000100077824 */ /* 0x000fe400078e0211 */
[----:B------:R-:W-:Y:S02]  /*0950*/  VIADD R17, R17, 0x80 ;  /* 0x0000008011117836 */ /* 0x000fe40000000000 */
[----:B0-----:R-:W-:-:S05]  /*0960*/  IMAD.WIDE.U32 R8, R7, 0x2, R8 ;  /* 0x0000000207087825 */ /* 0x001fca00078e0008 */
[----:B------:R1:W-:Y:S02]  /*0970*/  STG.E.U16 desc[UR4][R8.64], R6 ;  /* 0x0000000608007986 */ /* 0x0003e4000c101504 */
.L_x_13954:
[----:B------:R-:W-:-:S13]  /*0980*/  ISETP.GE.AND P0, PT, R17, R16, PT ;  /* 0x000000101100720c */ /* 0x000fda0003f06270 */
[----:B------:R-:W-:Y:S05]  /*0990*/  @P0 BRA `(.L_x_13956) ;  /* 0x0000000000340947 */ /* 0x000fea0003800000 */
[----:B-1----:R-:W1:Y:S01]  /*09a0*/  LDC.64 R6, c[0x0][0x218] ;  /* 0x00008600ff067b82 */ /* 0x002e620000000a00 */
[----:B0-----:R-:W-:Y:S02]  /*09b0*/  IMAD.IADD R9, R0, 0x1, R17 ;  /* 0x0000000100097824 */ /* 0x001fe400078e0211 */
[----:B------:R-:W-:Y:S02]  /*09c0*/  VIADD R17, R17, 0x80 ;  /* 0x0000008011117836 */ /* 0x000fe40000000000 */
[----:B-1----:R-:W-:-:S05]  /*09d0*/  IMAD.WIDE.U32 R6, R9, 0x2, R6 ;  /* 0x0000000209067825 */ /* 0x002fca00078e0006 */
[----:B------:R1:W-:Y:S02]  /*09e0*/  STG.E.U16 desc[UR4][R6.64], R5 ;  /* 0x0000000506007986 */ /* 0x0003e4000c101504 */
.L_x_13955:
        /* <DEDUP_REMOVED lines=8> */
.L_x_13956:
[----:B------:R-:W-:Y:S05]  /*0a70*/  BSYNC B1 ;  /* 0x0000000000017941 */ /* 0x000fea0003800000 */
.L_x_13952:
[----:B------:R-:W-:-:S13]  /*0a80*/  ISETP.GE.AND P0, PT, R17, R16, PT ;  /* 0x000000101100720c */ /* 0x000fda0003f06270 */
[----:B-12---:R-:W1:Y:S01]  /*0a90*/  @!P0 LDC.64 R6, c[0x0][0x218] ;  /* 0x00008600ff068b82 */ /* 0x006e620000000a00 */
[----:B------:R-:W-:Y:S02]  /*0aa0*/  @!P0 IMAD.IADD R3, R0, 0x1, R17 ;  /* 0x0000000100038824 */ /* 0x000fe400078e0211 */
[----:B------:R-:W-:Y:S02]  /*0ab0*/  @!P0 VIADD R17, R17, 0x80 ;  /* 0x0000008011118836 */ /* 0x000fe40000000000 */
[----:B-1----:R-:W-:-:S05]  /*0ac0*/  @!P0 IMAD.WIDE.U32 R6, R3, 0x2, R6 ;  /* 0x0000000203068825 */ /* 0x002fca00078e0006 */
[----:B------:R2:W-:Y:S02]  /*0ad0*/  @!P0 STG.E.U16 desc[UR4][R6.64], R4 ;  /* 0x0000000406008986 */ /* 0x0005e4000c101504 */
.L_x_13957:
[----:B------:R-:W-:Y:S05]  /*0ae0*/  BSYNC B0 ;  /* 0x0000000000007941 */ /* 0x000fea0003800000 */
.L_x_13951:
        /* <DEDUP_REMOVED lines=8> */
.L_x_13958:
        /* <DEDUP_REMOVED lines=9> */
.L_x_23594:


//--------------------- .text._ZN2at6native29vectorized_elementwise_kernelILi8EZZZNS0_15neg_kernel_cudaERNS_18TensorIteratorBaseEENKUlvE0_clEvENKUlvE3_clEvEUlsE_St5arrayIPcLm2EEEEviT0_T1_ --------------------------
	.section	.text._ZN2at6native29vectorized_elementwise_kernelILi8EZZZNS0_15neg_kernel_cudaERNS_18TensorIteratorBaseEENKUlvE0_clEvENKUlvE3_clEvEUlsE_St5arrayIPcLm2EEEEviT0_T1_,"ax",@progbits
	.align	128
        .global         _ZN2at6native29vectorized_elementwise_kernelILi8EZZZNS0_15neg_kernel_cudaERNS_18TensorIteratorBaseEENKUlvE0_clEvENKUlvE3_clEvEUlsE_St5arrayIPcLm2EEEEviT0_T1_
        .type           _ZN2at6native29vectorized_elementwise_kernelILi8EZZZNS0_15neg_kernel_cudaERNS_18TensorIteratorBaseEENKUlvE0_clEvENKUlvE3_clEvEUlsE_St5arrayIPcLm2EEEEviT0_T1_,@function
        .size           _ZN2at6native29vectorized_elementwise_kernelILi8EZZZNS0_15neg_kernel_cudaERNS_18TensorIteratorBaseEENKUlvE0_clEvENKUlvE3_clEvEUlsE_St5arrayIPcLm2EEEEviT0_T1_,(.L_x_23595 - _ZN2at6native29vectorized_elementwise_kernelILi8EZZZNS0_15neg_kernel_cudaERNS_18TensorIteratorBaseEENKUlvE0_clEvENKUlvE3_clEvEUlsE_St5arrayIPcLm2EEEEviT0_T1_)
        .other          _ZN2at6native29vectorized_elementwise_kernelILi8EZZZNS0_15neg_kernel_cudaERNS_18TensorIteratorBaseEENKUlvE0_clEvENKUlvE3_clEvEUlsE_St5arrayIPcLm2EEEEviT0_T1_,@"STO_CUDA_ENTRY STV_DEFAULT"
_ZN2at6native29vectorized_elementwise_kernelILi8EZZZNS0_15neg_kernel_cudaERNS_18TensorIteratorBaseEENKUlvE0_clEvENKUlvE3_clEvEUlsE_St5arrayIPcLm2EEEEviT0_T1_:
.text._ZN2at6native29vectorized_elementwise_kernelILi8EZZZNS0_15neg_kernel_cudaERNS_18TensorIteratorBaseEENKUlvE0_clEvENKUlvE3_clEvEUlsE_St5arrayIPcLm2EEEEviT0_T1_:
        /* <DEDUP_REMOVED lines=16> */
[----:B--2---:R-:W-:-:S03]  /*0100*/  PRMT R0, R4, 0xbb32, RZ ;  /* 0x0000bb3204007816 */ /* 0x004fc600000000ff */
[----:B------:R-:W-:Y:S01]  /*0110*/  IMAD.MOV R8, RZ, RZ, -R4 ;  /* 0x000000ffff087224 */ /* 0x000fe200078e0a04 */
[----:B------:R-:W-:Y:S01]  /*0120*/  PRMT R12, R6, 0xbb32, RZ ;  /* 0x0000bb32060c7816 */ /* 0x000fe200000000ff */
        /* <DEDUP_REMOVED lines=20> */
[----:B------:R-:W-:-:S05]  /*0270*/  PRMT R7, R13, 0x5410, R8 ;  /* 0x000054100d077816 */ /* 0x000fca0000000008 */
[----:B------:R-:W-:Y:S01]  /*0280*/  STG.E.128 desc[UR4][R2.64], R4 ;  /* 0x0000000402007986 */ /* 0x000fe2000c101d04 */
[----:B------:R-:W-:Y:S05]  /*0290*/  EXIT ;  /* 0x000000000000794d */ /* 0x000fea0003800000 */
.L_x_13959:
        /* <DEDUP_REMOVED lines=101> */
.L_x_13962:
[----:B------:R-:W-:-:S13]  /*08f0*/  ISETP.GE.AND P0, PT, R17, R16, PT ;  /* 0x000000101100720c */ /* 0x000fda0003f06270 */
[----:B------:R-:W-:Y:S05]  /*0900*/  @P0 BRA `(.L_x_13964) ;  /* 0x0000000000300947 */ /* 0x000fea0003800000 */
[----:B0-----:R-:W0:Y:S01]  /*0910*/  LDC.64 R8, c[0x0][0x218] ;  /* 0x00008600ff087b82 */ /* 0x001e220000000a00 */
[----:B------:R-:W-:Y:S02]  /*0920*/  IMAD.IADD R7, R0, 0x1, R17 ;  /* 0x0000000100077824 */ /* 0x000fe400078e0211 */
[----:B------:R-:W-:Y:S02]  /*0930*/  VIADD R17, R17, 0x80 ;  /* 0x0000008011117836 */ /* 0x000fe40000000000 */
[----:B0-----:R-:W-:-:S05]  /*0940*/  IMAD.WIDE.U32 R8, R7, 0x2, R8 ;  /* 0x0000000207087825 */ /* 0x001fca00078e0008 */
[----:B------:R1:W-:Y:S02]  /*0950*/  STG.E.U16 desc[UR4][R8.64], R6 ;  /* 0x0000000608007986 */ /* 0x0003e4000c101504 */
.L_x_13963:
[----:B------:R-:W-:-:S13]  /*0960*/  ISETP.GE.AND P0, PT, R17, R16, PT ;  /* 0x000000101100720c */ /* 0x000fda0003f06270 */
[----:B------:R-:W-:Y:S05]  /*0970*/  @P0 BRA `(.L_x_13965) ;  /* 0x0000000000340947 */ /* 0x000fea0003800000 */
[----:B-1----:R-:W1:Y:S01]  /*0980*/  LDC.64 R6, c[0x0][0x218] ;  /* 0x00008600ff067b82 */ /* 0x002e620000000a00 */
[----:B0-----:R-:W-:Y:S02]  /*0990*/  IMAD.IADD R9, R0, 0x1, R17 ;  /* 0x0000000100097824 */ /* 0x001fe400078e0211 */
[----:B------:R-:W-:Y:S02]  /*09a0*/  VIADD R17, R17, 0x80 ;  /* 0x0000008011117836 */ /* 0x000fe40000000000 */
[----:B-1----:R-:W-:-:S05]  /*09b0*/  IMAD.WIDE.U32 R6, R9, 0x2, R6 ;  /* 0x0000000209067825 */ /* 0x002fca00078e0006 */
[----:B------:R1:W-:Y:S02]  /*09c0*/  STG.E.U16 desc[UR4][R6.64], R5 ;  /* 0x0000000506007986 */ /* 0x0003e4000c101504 */
.L_x_13964:
        /* <DEDUP_REMOVED lines=8> */
.L_x_13965:
[----:B------:R-:W-:Y:S05]  /*0a50*/  BSYNC B1 ;  /* 0x0000000000017941 */ /* 0x000fea0003800000 */
.L_x_13961:
[----:B------:R-:W-:-:S13]  /*0a60*/  ISETP.GE.AND P0, PT, R17, R16, PT ;  /* 0x000000101100720c */ /* 0x000fda0003f06270 */
[----:B-12---:R-:W1:Y:S01]  /*0a70*/  @!P0 LDC.64 R6, c[0x0][0x218] ;  /* 0x00008600ff068b82 */ /* 0x006e620000000a00 */
[----:B------:R-:W-:Y:S02]  /*0a80*/  @!P0 IMAD.IADD R3, R0, 0x1, R17 ;  /* 0x0000000100038824 */ /* 0x000fe400078e0211 */
[----:B------:R-:W-:Y:S02]  /*0a90*/  @!P0 VIADD R17, R17, 0x80 ;  /* 0x0000008011118836 */ /* 0x000fe40000000000 */
[----:B-1----:R-:W-:-:S05]  /*0aa0*/  @!P0 IMAD.WIDE.U32 R6, R3, 0x2, R6 ;  /* 0x0000000203068825 */ /* 0x002fca00078e0006 */
[----:B------:R2:W-:Y:S02]  /*0ab0*/  @!P0 STG.E.U16 desc[UR4][R6.64], R4 ;  /* 0x0000000406008986 */ /* 0x0005e4000c101504 */
.L_x_13966:
[----:B------:R-:W-:Y:S05]  /*0ac0*/  BSYNC B0 ;  /* 0x0000000000007941 */ /* 0x000fea0003800000 */
.L_x_13960:
        /* <DEDUP_REMOVED lines=8> */
.L_x_13967:
        /* <DEDUP_REMOVED lines=11> */
.L_x_23595:


//--------------------- .text._ZN2at6native18elementwise_kernelILi128ELi4EZNS0_15gpu_kernel_implIZZZNS0_15neg_kernel_cudaERNS_18TensorIteratorBaseEENKUlvE0_clEvENKUlvE2_clEvEUllE_EEvS4_RKT_EUliE_EEviT1_ --------------------------
	.section	.text._ZN2at6native18elementwise_kernelILi128ELi4EZNS0_15gpu_kernel_implIZZZNS0_15neg_kernel_cudaERNS_18TensorIteratorBaseEENKUlvE0_clEvENKUlvE2_clEvEUllE_EEvS4_RKT_EUliE_EEviT1_,"ax",@progbits
	.align	128
        .global         _ZN2at6native18elementwise_kernelILi128ELi4EZNS0_15gpu_kernel_implIZZZNS0_15neg_kernel_cudaERNS_18TensorIteratorBaseEENKUlvE0_clEvENKUlvE2_clEvEUllE_EEvS4_RKT_EUliE_EEviT1_
        .type           _ZN2at6native18elementwise_kernelILi128ELi4EZNS0_15gpu_kernel_implIZZZNS0_15neg_kernel_cudaERNS_18TensorIteratorBaseEENKUlvE0_clEvENKUlvE2_clEvEUllE_EEvS4_RKT_EUliE_EEviT1_,@function
        .size           _ZN2at6native18elementwise_kernelILi128ELi4EZNS0_15gpu_kernel_implIZZZNS0_15neg_kernel_cudaERNS_18TensorIteratorBaseEENKUlvE0_clEvENKUlvE2_clEvEUllE_EEvS4_RKT_EUliE_EEviT1_,(.L_x_23596 - _ZN2at6native18elementwise_kernelILi128ELi4EZNS0_15gpu_kernel_implIZZZNS0_15neg_kernel_cudaERNS_18TensorIteratorBaseEENKUlvE0_clEvENKUlvE2_clEvEUllE_EEvS4_RKT_EUliE_EEviT1_)
        .other          _ZN2at6native18elementwise_kernelILi128ELi4EZNS0_15gpu_kernel_implIZZZNS0_15neg_kernel_cudaERNS_18TensorIteratorBaseEENKUlvE0_clEvENKUlvE2_clEvEUllE_EEvS4_RKT_EUliE_EEviT1_,@"STO_CUDA_ENTRY STV_DEFAULT"
_ZN2at6native18elementwise_kernelILi128ELi4EZNS0_15gpu_kernel_implIZZZNS0_15neg_kernel_cudaERNS_18TensorIteratorBaseEENKUlvE0_clEvENKUlvE2_clEvEUllE_EEvS4_RKT_EUliE_EEviT1_:
.text._ZN2at6native18elementwise_kernelILi128ELi4EZNS0_15gpu_kernel_implIZZZNS0_15neg_kernel_cudaERNS_18TensorIteratorBaseEENKUlvE0_clEvENKUlvE2_clEvEUllE_EEvS4_RKT_EUliE_EEviT1_:
        /* <DEDUP_REMOVED lines=313> */
.L_x_13970:
        /* <DEDUP_REMOVED lines=21> */
.L_x_13974:
[----:B------:R0:W5:Y:S01]  /*14e0*/  LDG.E.U8 R2, desc[UR36][R4.64] ;  /* 0x0000002404027981 */ /* 0x000162000c1e1100 */
[----:B------:R-:W-:Y:S01]  /*14f0*/  IMAD.MOV.U32 R3, RZ, RZ, RZ ;  /* 0x000000ffff037224 */ /* 0x000fe200078e00ff */
[----:B------:R-:W-:Y:S06]  /*1500*/  BRA `(.L_x_13976) ;  /* 0x0000000c00487947 */ /* 0x000fec0003800000 */
.L_x_13973:
        /* <DEDUP_REMOVED lines=8> */
.L_x_13978:
[----:B------:R-:W2:Y:S02]  /*1590*/  LDG.E R2, desc[UR36][R4.64] ;  /* 0x0000002404027981 */ /* 0x000ea4000c1e1900 */
[----:B--2---:R-:W-:Y:S01]  /*15a0*/  SHF.R.S32.HI R3, RZ, 0x1f, R2 ;  /* 0x0000001fff037819 */ /* 0x004fe20000011402 */
[----:B------:R-:W-:Y:S06]  /*15b0*/  BRA `(.L_x_13976) ;  /* 0x0000000c001c7947 */ /* 0x000fec0003800000 */
.L_x_13977:
[----:B------:R-:W2:Y:S02]  /*15c0*/  LDG.E.S16 R2, desc[UR36][R4.64] ;  /* 0x0000002404027981 */ /* 0x000ea4000c1e1700 */
[----:B--2---:R-:W-:Y:S01]  /*15d0*/  SHF.R.S32.HI R3, RZ, 0x1f, R2 ;  /* 0x0000001fff037819 */ /* 0x004fe20000011402 */
[----:B------:R-:W-:Y:S06]  /*15e0*/  BRA `(.L_x_13976) ;  /* 0x0000000c00107947 */ /* 0x000fec0003800000 */
.L_x_13972:
        /* <DEDUP_REMOVED lines=9> */
.L_x_13980:
[----:B------:R-:W2:Y:S02]  /*1680*/  LDG.E.U16 R4, desc[UR36][R4.64] ;  /* 0x0000002404047981 */ /* 0x000ea4000c1e1500 */
[----:B--2---:R-:W-:-:S06]  /*1690*/  HADD2.F32 R2, -RZ, R4.H0_H0 ;  /* 0x20000004ff027230 */ /* 0x004fcc0000004100 */
[----:B------:R-:W0:Y:S01]  /*16a0*/  F2I.S64.TRUNC R2, R2 ;  /* 0x0000000200027311 */ /* 0x000e22000020d900 */
[----:B------:R-:W-:Y:S05]  /*16b0*/  BRA `(.L_x_13976) ;  /* 0x0000000800dc7947 */ /* 0x000fea0003800000 */
.L_x_13979:
        /* <DEDUP_REMOVED lines=9> */
.L_x_13982:
[----:B------:R-:W2:Y:S02]  /*1750*/  LDG.E.U16 R4, desc[UR36][R4.64] ;  /* 0x0000002404047981 */ /* 0x000ea4000c1e1500 */
[----:B--2---:R-:W-:-:S06]  /*1760*/  HADD2.F32 R2, -RZ, R4.H0_H0 ;  /* 0x20000004ff027230 */ /* 0x004fcc0000004100 */
[----:B------:R-:W0:Y:S01]  /*1770*/  F2I.S64.TRUNC R2, R2 ;  /* 0x0000000200027311 */ /* 0x000e22000020d900 */
[----:B------:R-:W-:Y:S05]  /*1780*/  BRA `(.L_x_13976) ;  /* 0x0000000800a87947 */ /* 0x000fea0003800000 */
.L_x_13981:
[----:B------:R-:W2:Y:S02]  /*1790*/  LDG.E.64 R2, desc[UR36][R4.64] ;  /* 0x0000002404027981 */ /* 0x000ea4000c1e1b00 */
[----:B--2---:R-:W0:Y:S01]  /*17a0*/  F2I.S64.F64.TRUNC R2, R2 ;  /* 0x0000000200027311 */ /* 0x004e22000030d900 */
[----:B------:R-:W-:Y:S05]  /*17b0*/  BRA `(.L_x_13976) ;  /* 0x00000008009c7947 */ /* 0x000fea0003800000 */
.L_x_13971:
        /* <DEDUP_REMOVED lines=13> */
.L_x_13985:
[----:B------:R-:W2:Y:S02]  /*1890*/  LDG.E.64 R2, desc[UR36][R4.64] ;  /* 0x0000002404027981 */ /* 0x000ea4000c1e1b00 */
[----:B--2---:R-:W0:Y:S01]  /*18a0*/  F2I.S64.F64.TRUNC R2, R2 ;  /* 0x0000000200027311 */ /* 0x004e22000030d900 */
[----:B------:R-:W-:Y:S05]  /*18b0*/  BRA `(.L_x_13976) ;  /* 0x00000008005c7947 */ /* 0x000fea0003800000 */
.L_x_13984:
        /* <DEDUP_REMOVED lines=27> */
.L_x_13987:
        /* <DEDUP_REMOVED lines=14> */
.L_x_13986:
[----:B------:R-:W2:Y:S02]  /*1b50*/  LDG.E.U16 R2, desc[UR36][R4.64] ;  /* 0x0000002404027981 */ /* 0x000ea4000c1e1500 */
[----:B--2---:R-:W-:-:S06]  /*1b60*/  IMAD.U32 R2, R2, 0x10000, RZ ;  /* 0x0001000002027824 */ /* 0x004fcc00078e00ff */
[----:B------:R-:W0:Y:S01]  /*1b70*/  F2I.S64.TRUNC R2, R2 ;  /* 0x0000000200027311 */ /* 0x000e22000020d900 */
[----:B------:R-:W-:Y:S05]  /*1b80*/  BRA `(.L_x_13976) ;  /* 0x0000000400a87947 */ /* 0x000fea0003800000 */
.L_x_13983:
        /* <DEDUP_REMOVED lines=11> */
.L_x_13990:
        /* <DEDUP_REMOVED lines=21> */
.L_x_13994:
[----:B------:R-:W-:Y:S05]  /*1d90*/  BSYNC B1 ;  /* 0x0000000000017941 */ /* 0x000fea0003800000 */
.L_x_13993:
[----:B------:R-:W-:Y:S01]  /*1da0*/  IMAD.SHL.U32 R2, R2, 0x100000, RZ ;  /* 0x0010000002027824 */ /* 0x000fe200078e00ff */
[----:B------:R-:W-:-:S04]  /*1db0*/  LEA R3, R0, 0x3b800000, 0x17 ;  /* 0x3b80000000037811 */ /* 0x000fc800078eb8ff */
[----:B------:R-:W-:-:S07]  /*1dc0*/  LOP3.LUT R2, R3, R2, R4, 0xfe, !PT ;  /* 0x0000000203027212 */ /* 0x000fce00078efe04 */
.L_x_13992:
[----:B------:R-:W-:Y:S05]  /*1dd0*/  BSYNC B0 ;  /* 0x0000000000007941 */ /* 0x000fea0003800000 */
.L_x_13991:
[----:B------:R-:W1:Y:S01]  /*1de0*/  F2I.S64.TRUNC R2, R2 ;  /* 0x0000000200027311 */ /* 0x000e62000020d900 */
[----:B------:R-:W-:Y:S05]  /*1df0*/  BRA `(.L_x_13976) ;  /* 0x00000004000c7947 */ /* 0x000fea0003800000 */
.L_x_13989:
        /* <DEDUP_REMOVED lines=21> */
.L_x_13998:
[----:B------:R-:W-:Y:S05]  /*1f50*/  BSYNC B1 ;  /* 0x0000000000017941 */ /* 0x000fea0003800000 */
.L_x_13997:
[----:B------:R-:W-:Y:S01]  /*1f60*/  IMAD.SHL.U32 R2, R2, 0x200000, RZ ;  /* 0x0020000002027824 */ /* 0x000fe200078e00ff */
[----:B------:R-:W-:-:S04]  /*1f70*/  LEA R3, R0, 0x37800000, 0x17 ;  /* 0x3780000000037811 */ /* 0x000fc800078eb8ff */
[----:B------:R-:W-:-:S07]  /*1f80*/  LOP3.LUT R2, R3, R2, R4, 0xfe, !PT ;  /* 0x0000000203027212 */ /* 0x000fce00078efe04 */
.L_x_13996:
[----:B------:R-:W-:Y:S05]  /*1f90*/  BSYNC B0 ;  /* 0x0000000000007941 */ /* 0x000fea0003800000 */
.L_x_13995:
[----:B------:R-:W2:Y:S01]  /*1fa0*/  F2I.S64.TRUNC R2, R2 ;  /* 0x0000000200027311 */ /* 0x000ea2000020d900 */
[----:B------:R-:W-:Y:S05]  /*1fb0*/  BRA `(.L_x_13976) ;  /* 0x00000000009c7947 */ /* 0x000fea0003800000 */
.L_x_13988:
        /* <DEDUP_REMOVED lines=14> */
.L_x_14002:
[----:B------:R-:W-:Y:S05]  /*20a0*/  BSYNC B0 ;  /* 0x0000000000007941 */ /* 0x000fea0003800000 */
.L_x_14001:
[----:B------:R-:W4:Y:S01]  /*20b0*/  F2I.S64.TRUNC R2, R2 ;  /* 0x0000000200027311 */ /* 0x000f22000020d900 */
[----:B------:R-:W-:Y:S05]  /*20c0*/  BRA `(.L_x_13976) ;  /* 0x0000000000587947 */ /* 0x000fea0003800000 */
.L_x_13975:
        /* <DEDUP_REMOVED lines=16> */
.L_x_14003:
[----:B------:R-:W-:Y:S01]  /*21d0*/  CS2R R2, SRZ ;  /* 0x0000000000027805 */ /* 0x000fe2000001ff00 */
[----:B------:R-:W-:Y:S06]  /*21e0*/  BRA `(.L_x_13976) ;  /* 0x0000000000107947 */ /* 0x000fec0003800000 */
.L_x_14000:
[----:B------:R0:W5:Y:S01]  /*21f0*/  LDG.E.64 R2, desc[UR36][R4.64] ;  /* 0x0000002404027981 */ /* 0x000162000c1e1b00 */
[----:B------:R-:W-:Y:S05]  /*2200*/  BRA `(.L_x_13976) ;  /* 0x0000000000087947 */ /* 0x000fea0003800000 */
.L_x_13999:
[----:B------:R3:W5:Y:S01]  /*2210*/  LDG.E R2, desc[UR36][R4.64] ;  /* 0x0000002404027981 */ /* 0x000762000c1e1900 */
[----:B------:R-:W-:-:S07]  /*2220*/  IMAD.MOV.U32 R3, RZ, RZ, RZ ;  /* 0x000000ffff037224 */ /* 0x000fce00078e00ff */
.L_x_13976:
[----:B------:R-:W3:Y:S01]  /*2230*/  LDC.U8 R6, c[0x0][0x421] ;  /* 0x00010840ff067b82 */ /* 0x000ee20000000000 */
[----:B012-45:R-:W-:-:S05]  /*2240*/  IADD3 R7, P1, RZ, -R2, RZ ;  /* 0x80000002ff077210 */ /* 0x037fca0007f3e0ff */
[----:B---3--:R-:W-:Y:S02]  /*2250*/  IMAD.X R5, RZ, RZ, ~R3, P1 ;  /* 0x000000ffff057224 */ /* 0x008fe400008e0e03 */
[----:B------:R-:W-:Y:S01]  /*2260*/  IMAD.MOV.U32 R4, RZ, RZ, R7 ;  /* 0x000000ffff047224 */ /* 0x000fe200078e0007 */
        /* <DEDUP_REMOVED lines=13> */
.L_x_14007:
[----:B------:R3:W-:Y:S01]  /*2340*/  STG.E.U8 desc[UR36][R16.64], R7 ;  /* 0x0000000710007986 */ /* 0x0007e2000c101124 */
[----:B------:R-:W-:Y:S05]  /*2350*/  BRA `(.L_x_14009) ;  /* 0x0000000c00b07947 */ /* 0x000fea0003800000 */
.L_x_14006:
        /* <DEDUP_REMOVED lines=8> */
.L_x_14011:
[----:B------:R1:W-:Y:S01]  /*23e0*/  STG.E desc[UR36][R16.64], R7 ;  /* 0x0000000710007986 */ /* 0x0003e2000c101924 */
[----:B------:R-:W-:Y:S05]  /*23f0*/  BRA `(.L_x_14009) ;  /* 0x0000000c00887947 */ /* 0x000fea0003800000 */
.L_x_14010:
[----:B------:R2:W-:Y:S01]  /*2400*/  STG.E.U16 desc[UR36][R16.64], R7 ;  /* 0x0000000710007986 */ /* 0x0005e2000c101524 */
[----:B------:R-:W-:Y:S05]  /*2410*/  BRA `(.L_x_14009) ;  /* 0x0000000c00807947 */ /* 0x000fea0003800000 */
.L_x_14005:
[----:B------:R-:W-:-:S13]  /*2420*/  ISETP.GT.AND P0, PT, R0, 0x6, PT ;  /* 0x000000060000780c */ /* 0x000fda0003f04270 */
[----:B------:R-:W-:Y:S05]  /*2430*/  @P0 BRA `(.L_x_14012) ;  /* 0x00000000003c0947 */ /* 0x000fea0003800000 */
[----:B------:R-:W-:-:S13]  /*2440*/  ISETP.NE.AND P0, PT, R0, 0x5, PT ;  /* 0x000000050000780c */ /* 0x000fda0003f05270 */
[----:B------:R-:W-:Y:S05]  /*2450*/  @!P0 BRA `(.L_x_14013) ;  /* 0x00000000001c8947 */ /* 0x000fea0003800000 */
[----:B------:R-:W-:-:S13]  /*2460*/  ISETP.NE.AND P0, PT, R0, 0x6, PT ;  /* 0x000000060000780c */ /* 0x000fda0003f05270 */
[----:B------:R-:W-:Y:S05]  /*2470*/  @P0 BRA `(.L_x_14008) ;  /* 0x0000000c00180947 */ /* 0x000fea0003800000 */
[----:B------:R-:W-:-:S05]  /*2480*/  IADD3 R2, P0, RZ, -R2, RZ ;  /* 0x80000002ff027210 */ /* 0x000fca0007f1e0ff */
[----:B------:R-:W-:-:S06]  /*2490*/  IMAD.X R3, RZ, RZ, ~R3, P0 ;  /* 0x000000ffff037224 */ /* 0x000fcc00000e0e03 */
[----:B------:R-:W0:Y:S02]  /*24a0*/  I2F.S64 R3, R2 ;  /* 0x0000000200037312 */ /* 0x000e240000301400 */
[----:B0-----:R0:W-:Y:S01]  /*24b0*/  STG.E desc[UR36][R16.64], R3 ;  /* 0x0000000310007986 */ /* 0x0011e2000c101924 */
[----:B------:R-:W-:Y:S05]  /*24c0*/  BRA `(.L_x_14009) ;  /* 0x0000000c00547947 */ /* 0x000fea0003800000 */
.L_x_14013:
[----:B------:R-:W-:-:S05]  /*24d0*/  IADD3 R2, P0, RZ, -R2, RZ ;  /* 0x80000002ff027210 */ /* 0x000fca0007f1e0ff */
[----:B------:R-:W-:-:S04]  /*24e0*/  IMAD.X R3, RZ, RZ, ~R3, P0 ;  /* 0x000000ffff037224 */ /* 0x000fc800000e0e03 */
[----:B------:R-:W0:Y:S02]  /*24f0*/  I2F.S64 R0, R2 ;  /* 0x0000000200007312 */ /* 0x000e240000301400 */
[----:B0-----:R-:W-:-:S05]  /*2500*/  F2FP.F16.F32.PACK_AB R0, RZ, R0 ;  /* 0x00000000ff00723e */ /* 0x001fca00000000ff */
[----:B------:R0:W-:Y:S01]  /*2510*/  STG.E.U16 desc[UR36][R16.64], R0 ;  /* 0x0000000010007986 */ /* 0x0001e2000c101524 */
[----:B------:R-:W-:Y:S05]  /*2520*/  BRA `(.L_x_14009) ;  /* 0x0000000c003c7947 */ /* 0x000fea0003800000 */
.L_x_14012:
[----:B------:R-:W-:-:S13]  /*2530*/  ISETP.NE.AND P0, PT, R0, 0x7, PT ;  /* 0x000000070000780c */ /* 0x000fda0003f05270 */
[----:B------:R-:W-:Y:S05]  /*2540*/  @!P0 BRA `(.L_x_14014) ;  /* 0x0000000000448947 */ /* 0x000fea0003800000 */
[----:B------:R-:W-:-:S13]  /*2550*/  ISETP.NE.AND P0, PT, R0, 0x8, PT ;  /* 0x000000080000780c */ /* 0x000fda0003f05270 */
[----:B------:R-:W-:Y:S05]  /*2560*/  @!P0 BRA `(.L_x_14015) ;  /* 0x0000000000208947 */ /* 0x000fea0003800000 */
[----:B------:R-:W-:-:S13]  /*2570*/  ISETP.NE.AND P0, PT, R0, 0x9, PT ;  /* 0x000000090000780c */ /* 0x000fda0003f05270 */
[----:B------:R-:W-:Y:S05]  /*2580*/  @P0 BRA `(.L_x_14008) ;  /* 0x0000000800d40947 */ /* 0x000fea0003800000 */
[----:B------:R-:W-:Y:S01]  /*2590*/  IADD3 R2, P0, RZ, -R2, RZ ;  /* 0x80000002ff027210 */ /* 0x000fe20007f1e0ff */
[----:B------:R-:W-:-:S04]  /*25a0*/  IMAD.MOV.U32 R5, RZ, RZ, RZ ;  /* 0x000000ffff057224 */ /* 0x000fc800078e00ff */
[----:B------:R-:W-:-:S04]  /*25b0*/  IMAD.X R3, RZ, RZ, ~R3, P0 ;  /* 0x000000ffff037224 */ /* 0x000fc800000e0e03 */
[----:B------:R-:W0:Y:S02]  /*25c0*/  I2F.S64 R4, R2 ;  /* 0x0000000200047312 */ /* 0x000e240000301400 */
[----:B0-----:R0:W-:Y:S01]  /*25d0*/  STG.E.64 desc[UR36][R16.64], R4 ;  /* 0x0000000410007986 */ /* 0x0011e2000c101b24 */
[----:B------:R-:W-:Y:S05]  /*25e0*/  BRA `(.L_x_14009) ;  /* 0x0000000c000c7947 */ /* 0x000fea0003800000 */
.L_x_14015:
[----:B------:R-:W-:-:S05]  /*25f0*/  IADD3 R2, P0, RZ, -R2, RZ ;  /* 0x80000002ff027210 */ /* 0x000fca0007f1e0ff */
[----:B------:R-:W-:-:S04]  /*2600*/  IMAD.X R3, RZ, RZ, ~R3, P0 ;  /* 0x000000ffff037224 */ /* 0x000fc800000e0e03 */
[----:B------:R-:W0:Y:S02]  /*2610*/  I2F.S64 R2, R2 ;  /* 0x0000000200027312 */ /* 0x000e240000301400 */
[----:B0-----:R-:W-:-:S04]  /*2620*/  F2FP.F16.F32.PACK_AB R3, RZ, R2 ;  /* 0x00000002ff03723e */ /* 0x001fc800000000ff */
[----:B------:R-:W-:-:S05]  /*2630*/  PRMT R3, R3, 0x5410, RZ ;  /* 0x0000541003037816 */ /* 0x000fca00000000ff */
[----:B------:R0:W-:Y:S01]  /*2640*/  STG.E desc[UR36][R16.64], R3 ;  /* 0x0000000310007986 */ /* 0x0001e2000c101924 */
[----:B------:R-:W-:Y:S05]  /*2650*/  BRA `(.L_x_14009) ;  /* 0x0000000800f07947 */ /* 0x000fea0003800000 */
.L_x_14014:
[----:B------:R-:W-:-:S05]  /*2660*/  IADD3 R2, P0, RZ, -R2, RZ ;  /* 0x80000002ff027210 */ /* 0x000fca0007f1e0ff */
[----:B------:R-:W-:-:S06]  /*2670*/  IMAD.X R3, RZ, RZ, ~R3, P0 ;  /* 0x000000ffff037224 */ /* 0x000fcc00000e0e03 */
[----:B------:R-:W0:Y:S02]  /*2680*/  I2F.F64.S64 R2, R2 ;  /* 0x0000000200027312 */ /* 0x000e240000301c00 */
[----:B0-----:R0:W-:Y:S01]  /*2690*/  STG.E.64 desc[UR36][R16.64], R2 ;  /* 0x0000000210007986 */ /* 0x0011e2000c101b24 */
[----:B------:R-:W-:Y:S05]  /*26a0*/  BRA `(.L_x_14009) ;  /* 0x0000000800dc7947 */ /* 0x000fea0003800000 */
.L_x_14004:
        /* <DEDUP_REMOVED lines=13> */
.L_x_14018:
[----:B------:R-:W-:Y:S02]  /*2780*/  IADD3 R2, P0, RZ, -R2, RZ ;  /* 0x80000002ff027210 */ /* 0x000fe40007f1e0ff */
[----:B------:R-:W-:-:S03]  /*2790*/  CS2R R6, SRZ ;  /* 0x0000000000067805 */ /* 0x000fc6000001ff00 */
[----:B------:R-:W-:-:S04]  /*27a0*/  IMAD.X R3, RZ, RZ, ~R3, P0 ;  /* 0x000000ffff037224 */ /* 0x000fc800000e0e03 */
[----:B------:R-:W0:Y:S02]  /*27b0*/  I2F.F64.S64 R4, R2 ;  /* 0x0000000200047312 */ /* 0x000e240000301c00 */
[----:B0-----:R0:W-:Y:S01]  /*27c0*/  STG.E.128 desc[UR36][R16.64], R4 ;  /* 0x0000000410007986 */ /* 0x0011e2000c101d24 */
[----:B------:R-:W-:Y:S05]  /*27d0*/  BRA `(.L_x_14009) ;  /* 0x0000000800907947 */ /* 0x000fea0003800000 */
.L_x_14017:
[----:B------:R-:W-:-:S13]  /*27e0*/  ISETP.NE.AND P0, PT, R0, 0xf, PT ;  /* 0x0000000f0000780c */ /* 0x000fda0003f05270 */
[----:B------:R-:W-:Y:S05]  /*27f0*/  @!P0 BRA `(.L_x_14019) ;  /* 0x0000000000c48947 */ /* 0x000fea0003800000 */
[----:B------:R-:W-:-:S13]  /*2800*/  ISETP.NE.AND P0, PT, R0, 0x17, PT ;  /* 0x000000170000780c */ /* 0x000fda0003f05270 */
[----:B------:R-:W-:Y:S05]  /*2810*/  @!P0 BRA `(.L_x_14020) ;  /* 0x00000000005c8947 */ /* 0x000fea0003800000 */
[----:B------:R-:W-:-:S13]  /*2820*/  ISETP.NE.AND P0, PT, R0, 0x18, PT ;  /* 0x000000180000780c */ /* 0x000fda0003f05270 */
[----:B------:R-:W-:Y:S05]  /*2830*/  @P0 BRA `(.L_x_14008) ;  /* 0x0000000800280947 */ /* 0x000fea0003800000 */
[----:B------:R-:W-:Y:S01]  /*2840*/  IADD3 R2, P0, RZ, -R2, RZ ;  /* 0x80000002ff027210 */ /* 0x000fe20007f1e0ff */
[----:B------:R-:W-:Y:S04]  /*2850*/  BSSY B0, `(.L_x_14021) ;  /* 0x0000010000007945 */ /* 0x000fe80003800000 */
[----:B------:R-:W-:-:S06]  /*2860*/  IMAD.X R3, RZ, RZ, ~R3, P0 ;  /* 0x000000ffff037224 */ /* 0x000fcc00000e0e03 */
[----:B------:R-:W0:Y:S02]  /*2870*/  I2F.S64 R3, R2 ;  /* 0x0000000200037312 */ /* 0x000e240000301400 */
        /* <DEDUP_REMOVED lines=13> */
.L_x_14022:
[----:B------:R-:W-:Y:S05]  /*2950*/  BSYNC B0 ;  /* 0x0000000000007941 */ /* 0x000fea0003800000 */
.L_x_14021:
[----:B------:R-:W-:-:S05]  /*2960*/  LOP3.LUT R5, R0, R5, RZ, 0xfc, !PT ;  /* 0x0000000500057212 */ /* 0x000fca00078efcff */
[----:B------:R0:W-:Y:S01]  /*2970*/  STG.E.U8 desc[UR36][R16.64], R5 ;  /* 0x0000000510007986 */ /* 0x0001e2000c101124 */
[----:B------:R-:W-:Y:S05]  /*2980*/  BRA `(.L_x_14009) ;  /* 0x0000000800247947 */ /* 0x000fea0003800000 */
.L_x_14020:
[----:B------:R-:W-:Y:S01]  /*2990*/  IADD3 R2, P0, RZ, -R2, RZ ;  /* 0x80000002ff027210 */ /* 0x000fe20007f1e0ff */
[----:B------:R-:W-:Y:S04]  /*29a0*/  BSSY B0, `(.L_x_14023) ;  /* 0x0000011000007945 */ /* 0x000fe80003800000 */
[----:B------:R-:W-:-:S06]  /*29b0*/  IMAD.X R3, RZ, RZ, ~R3, P0 ;  /* 0x000000ffff037224 */ /* 0x000fcc00000e0e03 */
[----:B------:R-:W0:Y:S02]  /*29c0*/  I2F.S64 R3, R2 ;  /* 0x0000000200037312 */ /* 0x000e240000301400 */
        /* <DEDUP_REMOVED lines=11> */
.L_x_14024:
[----:B------:R-:W-:Y:S01]  /*2a80*/  IMAD.MOV.U32 R0, RZ, RZ, 0x7f ;  /* 0x0000007fff007424 */ /* 0x000fe200078e00ff */
[----:B------:R-:W-:-:S04]  /*2a90*/  ISETP.GT.U32.AND P0, PT, R4, 0x7f800000, PT ;  /* 0x7f8000000400780c */ /* 0x000fc80003f04070 */
[----:B------:R-:W-:-:S09]  /*2aa0*/  SEL R0, R0, 0x7c, P0 ;  /* 0x0000007c00007807 */ /* 0x000fd20000000000 */
.L_x_14025:
[----:B------:R-:W-:Y:S05]  /*2ab0*/  BSYNC B0 ;  /* 0x0000000000007941 */ /* 0x000fea0003800000 */
.L_x_14023:
[----:B------:R-:W-:-:S04]  /*2ac0*/  LOP3.LUT R2, R3, 0x80000000, RZ, 0xc0, !PT ;  /* 0x8000000003027812 */ /* 0x000fc800078ec0ff */
[----:B------:R-:W-:-:S04]  /*2ad0*/  SHF.R.U32.HI R3, RZ, 0x18, R2 ;  /* 0x00000018ff037819 */ /* 0x000fc80000011602 */
[----:B------:R-:W-:-:S05]  /*2ae0*/  LOP3.LUT R3, R0, R3, RZ, 0xfc, !PT ;  /* 0x0000000300037212 */ /* 0x000fca00078efcff */
[----:B------:R0:W-:Y:S01]  /*2af0*/  STG.E.U8 desc[UR36][R16.64], R3 ;  /* 0x0000000310007986 */ /* 0x0001e2000c101124 */
[----:B------:R-:W-:Y:S05]  /*2b00*/  BRA `(.L_x_14009) ;  /* 0x0000000400c47947 */ /* 0x000fea0003800000 */
.L_x_14019:
[----:B------:R-:W-:-:S05]  /*2b10*/  IADD3 R2, P0, RZ, -R2, RZ ;  /* 0x80000002ff027210 */ /* 0x000fca0007f1e0ff */
[----:B------:R-:W-:-:S04]  /*2b20*/  IMAD.X R3, RZ, RZ, ~R3, P0 ;  /* 0x000000ffff037224 */ /* 0x000fc800000e0e03 */
[----:B------:R-:W0:Y:S02]  /*2b30*/  I2F.S64 R0, R2 ;  /* 0x0000000200007312 */ /* 0x000e240000301400 */
[----:B0-----:R-:W-:-:S05]  /*2b40*/  F2FP.BF16.F32.PACK_AB R0, RZ, R0 ;  /* 0x00000000ff00723e */ /* 0x001fca00000010ff */
[----:B------:R0:W-:Y:S01]  /*2b50*/  STG.E.U16 desc[UR36][R16.64], R0 ;  /* 0x0000000010007986 */ /* 0x0001e2000c101524 */
[----:B------:R-:W-:Y:S05]  /*2b60*/  BRA `(.L_x_14009) ;  /* 0x0000000400ac7947 */ /* 0x000fea0003800000 */
.L_x_14016:
        /* <DEDUP_REMOVED lines=10> */
.L_x_14028:
[----:B------:R-:W-:Y:S01]  /*2c10*/  IADD3 R2, P0, RZ, -R2, RZ ;  /* 0x80000002ff027210 */ /* 0x000fe20007f1e0ff */
[----:B------:R-:W-:Y:S01]  /*2c20*/  BSSY B0, `(.L_x_14029) ;  /* 0x0000016000007945 */ /* 0x000fe20003800000 */
[----:B------:R-:W-:-:S03]  /*2c30*/  IMAD.MOV.U32 R8, RZ, RZ, 0x80 ;  /* 0x00000080ff087424 */ /* 0x000fc600078e00ff */
[----:B------:R-:W-:-:S06]  /*2c40*/  IMAD.X R3, RZ, RZ, ~R3, P0 ;  /* 0x000000ffff037224 */ /* 0x000fcc00000e0e03 */
[----:B------:R-:W0:Y:S02]  /*2c50*/  I2F.S64 R3, R2 ;  /* 0x0000000200037312 */ /* 0x000e240000301400 */
        /* <DEDUP_REMOVED lines=14> */
.L_x_14031:
[----:B------:R-:W-:-:S04]  /*2d40*/  LOP3.LUT R2, R3, 0x80000000, RZ, 0xc0, !PT ;  /* 0x8000000003027812 */ /* 0x000fc800078ec0ff */
[----:B------:R-:W-:-:S04]  /*2d50*/  SHF.R.U32.HI R3, RZ, 0x18, R2 ;  /* 0x00000018ff037819 */ /* 0x000fc80000011602 */
[----:B------:R-:W-:-:S04]  /*2d60*/  LOP3.LUT R0, R0, R3, RZ, 0xfc, !PT ;  /* 0x0000000300007212 */ /* 0x000fc800078efcff */
[----:B------:R-:W-:-:S07]  /*2d70*/  PRMT R8, R0, 0x7610, R8 ;  /* 0x0000761000087816 */ /* 0x000fce0000000008 */
.L_x_14030:
[----:B------:R-:W-:Y:S05]  /*2d80*/  BSYNC B0 ;  /* 0x0000000000007941 */ /* 0x000fea0003800000 */
.L_x_14029:
[----:B------:R0:W-:Y:S01]  /*2d90*/  STG.E.U8 desc[UR36][R16.64], R8 ;  /* 0x0000000810007986 */ /* 0x0001e2000c101124 */
[----:B------:R-:W-:Y:S05]  /*2da0*/  BRA `(.L_x_14009) ;  /* 0x00000004001c7947 */ /* 0x000fea0003800000 */
.L_x_14027:
        /* <DEDUP_REMOVED lines=19> */
.L_x_14034:
[----:B------:R-:W-:-:S04]  /*2ee0*/  LOP3.LUT R2, R3, 0x80000000, RZ, 0xc0, !PT ;  /* 0x8000000003027812 */ /* 0x000fc800078ec0ff */
[----:B------:R-:W-:-:S04]  /*2ef0*/  SHF.R.U32.HI R3, RZ, 0x18, R2 ;  /* 0x00000018ff037819 */ /* 0x000fc80000011602 */
[----:B------:R-:W-:-:S04]  /*2f00*/  LOP3.LUT R0, R0, R3, RZ, 0xfc, !PT ;  /* 0x0000000300007212 */ /* 0x000fc800078efcff */
[----:B------:R-:W-:-:S07]  /*2f10*/  PRMT R8, R0, 0x7610, R8 ;  /* 0x0000761000087816 */ /* 0x000fce0000000008 */
.L_x_14033:
[----:B------:R-:W-:Y:S05]  /*2f20*/  BSYNC B0 ;  /* 0x0000000000007941 */ /* 0x000fea0003800000 */
.L_x_14032:
[----:B------:R0:W-:Y:S01]  /*2f30*/  STG.E.U8 desc[UR36][R16.64], R8 ;  /* 0x0000000810007986 */ /* 0x0001e2000c101124 */
[----:B------:R-:W-:Y:S05]  /*2f40*/  BRA `(.L_x_14009) ;  /* 0x0000000000b47947 */ /* 0x000fea0003800000 */
.L_x_14026:
[----:B------:R-:W-:-:S13]  /*2f50*/  ISETP.NE.AND P0, PT, R0, 0x1c, PT ;  /* 0x0000001c0000780c */ /* 0x000fda0003f05270 */
[----:B------:R-:W-:Y:S05]  /*2f60*/  @!P0 BRA `(.L_x_14035) ;  /* 0x0000000000a88947 */ /* 0x000fea0003800000 */
[----:B------:R-:W-:-:S13]  /*2f70*/  ISETP.NE.AND P0, PT, R0, 0x1d, PT ;  /* 0x0000001d0000780c */ /* 0x000fda0003f05270 */
[----:B------:R-:W-:Y:S05]  /*2f80*/  @!P0 BRA `(.L_x_14036) ;  /* 0x0000000000988947 */ /* 0x000fea0003800000 */
[----:B------:R-:W-:-:S13]  /*2f90*/  ISETP.NE.AND P0, PT, R0, 0x2c, PT ;  /* 0x0000002c0000780c */ /* 0x000fda0003f05270 */
[----:B------:R-:W-:Y:S05]  /*2fa0*/  @P0 BRA `(.L_x_14008) ;  /* 0x00000000004c0947 */ /* 0x000fea0003800000 */
[----:B------:R-:W-:-:S05]  /*2fb0*/  IADD3 R2, P0, RZ, -R2, RZ ;  /* 0x80000002ff027210 */ /* 0x000fca0007f1e0ff */
[----:B------:R-:W-:-:S04]  /*2fc0*/  IMAD.X R3, RZ, RZ, ~R3, P0 ;  /* 0x000000ffff037224 */ /* 0x000fc800000e0e03 */
        /* <DEDUP_REMOVED lines=17> */
.L_x_14008:
        /* <DEDUP_REMOVED lines=16> */
.L_x_14037:
[----:B------:R-:W-:Y:S05]  /*31e0*/  BRA `(.L_x_14009) ;  /* 0x00000000000c7947 */ /* 0x000fea0003800000 */
.L_x_14036:
[----:B------:R0:W-:Y:S01]  /*31f0*/  STG.E.64 desc[UR36][R16.64], R4 ;  /* 0x0000000410007986 */ /* 0x0001e2000c101b24 */
[----:B------:R-:W-:Y:S05]  /*3200*/  BRA `(.L_x_14009) ;  /* 0x0000000000047947 */ /* 0x000fea0003800000 */
.L_x_14035:
[----:B------:R0:W-:Y:S02]  /*3210*/  STG.E desc[UR36][R16.64], R7 ;  /* 0x0000000710007986 */ /* 0x0001e4000c101924 */
.L_x_14009:
[----:B------:R-:W-:-:S04]  /*3220*/  IMAD R18, R23, 0x200, R18 ;  /* 0x0000020017127824 */ /* 0x000fc800078e0212 */
[----:B------:R-:W-:-:S07]  /*3230*/  VIADD R19, R18, 0x80 ;  /* 0x0000008012137836 */ /* 0x000fce0000000000 */
.L_x_13969:
[----:B------:R-:W-:Y:S05]  /*3240*/  BSYNC B6 ;  /* 0x0000000000067941 */ /* 0x000fea0003800000 */
.L_x_13968:
        /* <DEDUP_REMOVED lines=307> */
.L_x_14040:
        /* <DEDUP_REMOVED lines=21> */
.L_x_14044:
[----:B------:R0:W5:Y:S01]  /*46d0*/  LDG.E.U8 R2, desc[UR36][R4.64] ;  /* 0x0000002404027981 */ /* 0x000162000c1e1100 */
[----:B------:R-:W-:Y:S01]  /*46e0*/  IMAD.MOV.U32 R3, RZ, RZ, RZ ;  /* 0x000000ffff037224 */ /* 0x000fe200078e00ff */
[----:B------:R-:W-:Y:S06]  /*46f0*/  BRA `(.L_x_14046) ;  /* 0x0000000c00487947 */ /* 0x000fec0003800000 */
.L_x_14043:
        /* <DEDUP_REMOVED lines=8> */
.L_x_14048:
[----:B------:R-:W2:Y:S02]  /*4780*/  LDG.E R2, desc[UR36][R4.64] ;  /* 0x0000002404027981 */ /* 0x000ea4000c1e1900 */
[----:B--2---:R-:W-:Y:S01]  /*4790*/  SHF.R.S32.HI R3, RZ, 0x1f, R2 ;  /* 0x0000001fff037819 */ /* 0x004fe20000011402 */
[----:B------:R-:W-:Y:S06]  /*47a0*/  BRA `(.L_x_14046) ;  /* 0x0000000c001c7947 */ /* 0x000fec0003800000 */
.L_x_14047:
[----:B------:R-:W2:Y:S02]  /*47b0*/  LDG.E.S16 R2, desc[UR36][R4.64] ;  /* 0x0000002404027981 */ /* 0x000ea4000c1e1700 */
[----:B--2---:R-:W-:Y:S01]  /*47c0*/  SHF.R.S32.HI R3, RZ, 0x1f, R2 ;  /* 0x0000001fff037819 */ /* 0x004fe20000011402 */
[----:B------:R-:W-:Y:S06]  /*47d0*/  BRA `(.L_x_14046) ;  /* 0x0000000c00107947 */ /* 0x000fec0003800000 */
.L_x_14042:
        /* <DEDUP_REMOVED lines=9> */
.L_x_14050:
[----:B------:R-:W2:Y:S02]  /*4870*/  LDG.E.U16 R4, desc[UR36][R4.64] ;  /* 0x0000002404047981 */ /* 0x000ea4000c1e1500 */
[----:B--2---:R-:W-:-:S06]  /*4880*/  HADD2.F32 R2, -RZ, R4.H0_H0 ;  /* 0x20000004ff027230 */ /* 0x004fcc0000004100 */
[----:B------:R-:W0:Y:S01]  /*4890*/  F2I.S64.TRUNC R2, R2 ;  /* 0x0000000200027311 */ /* 0x000e22000020d900 */
[----:B------:R-:W-:Y:S05]  /*48a0*/  BRA `(.L_x_14046) ;  /* 0x0000000800dc7947 */ /* 0x000fea0003800000 */
.L_x_14049:
        /* <DEDUP_REMOVED lines=9> */
.L_x_14052:
[----:B------:R-:W2:Y:S02]  /*4940*/  LDG.E.U16 R4, desc[UR36][R4.64] ;  /* 0x0000002404047981 */ /* 0x000ea4000c1e1500 */
[----:B--2---:R-:W-:-:S06]  /*4950*/  HADD2.F32 R2, -RZ, R4.H0_H0 ;  /* 0x20000004ff027230 */ /* 0x004fcc0000004100 */
[----:B------:R-:W0:Y:S01]  /*4960*/  F2I.S64.TRUNC R2, R2 ;  /* 0x0000000200027311 */ /* 0x000e22000020d900 */
[----:B------:R-:W-:Y:S05]  /*4970*/  BRA `(.L_x_14046) ;  /* 0x0000000800a87947 */ /* 0x000fea0003800000 */
.L_x_14051:
[----:B------:R-:W2:Y:S02]  /*4980*/  LDG.E.64 R2, desc[UR36][R4.64] ;  /* 0x0000002404027981 */ /* 0x000ea4000c1e1b00 */
[----:B--2---:R-:W0:Y:S01]  /*4990*/  F2I.S64.F64.TRUNC R2, R2 ;  /* 0x0000000200027311 */ /* 0x004e22000030d900 */
[----:B------:R-:W-:Y:S05]  /*49a0*/  BRA `(.L_x_14046) ;  /* 0x00000008009c7947 */ /* 0x000fea0003800000 */
.L_x_14041:
        /* <DEDUP_REMOVED lines=13> */
.L_x_14055:
[----:B------:R-:W2:Y:S02]  /*4a80*/  LDG.E.64 R2, desc[UR36][R4.64] ;  /* 0x0000002404027981 */ /* 0x000ea4000c1e1b00 */
[----:B--2---:R-:W0:Y:S01]  /*4a90*/  F2I.S64.F64.TRUNC R2, R2 ;  /* 0x0000000200027311 */ /* 0x004e22000030d900 */
[----:B------:R-:W-:Y:S05]  /*4aa0*/  BRA `(.L_x_14046) ;  /* 0x00000008005c7947 */ /* 0x000fea0003800000 */
.L_x_14054:
        /* <DEDUP_REMOVED lines=27> */
.L_x_14057:
        /* <DEDUP_REMOVED lines=14> */
.L_x_14056:
[----:B------:R-:W2:Y:S02]  /*4d40*/  LDG.E.U16 R2, desc[UR36][R4.64] ;  /* 0x0000002404027981 */ /* 0x000ea4000c1e1500 */
[----:B--2---:R-:W-:-:S06]  /*4d50*/  IMAD.U32 R2, R2, 0x10000, RZ ;  /* 0x0001000002027824 */ /* 0x004fcc00078e00ff */
[----:B------:R-:W0:Y:S01]  /*4d60*/  F2I.S64.TRUNC R2, R2 ;  /* 0x0000000200027311 */ /* 0x000e22000020d900 */
[----:B------:R-:W-:Y:S05]  /*4d70*/  BRA `(.L_x_14046) ;  /* 0x0000000400a87947 */ /* 0x000fea0003800000 */
.L_x_14053:
        /* <DEDUP_REMOVED lines=11> */
.L_x_14060:
        /* <DEDUP_REMOVED lines=21> */
.L_x_14064:
[----:B------:R-:W-:Y:S05]  /*4f80*/  BSYNC B1 ;  /* 0x0000000000017941 */ /* 0x000fea0003800000 */
.L_x_14063:
[----:B------:R-:W-:Y:S01]  /*4f90*/  IMAD.SHL.U32 R2, R2, 0x100000, RZ ;  /* 0x0010000002027824 */ /* 0x000fe200078e00ff */
[----:B------:R-:W-:-:S04]  /*4fa0*/  LEA R3, R0, 0x3b800000, 0x17 ;  /* 0x3b80000000037811 */ /* 0x000fc800078eb8ff */
[----:B------:R-:W-:-:S07]  /*4fb0*/  LOP3.LUT R2, R3, R2, R4, 0xfe, !PT ;  /* 0x0000000203027212 */ /* 0x000fce00078efe04 */
.L_x_14062:
[----:B------:R-:W-:Y:S05]  /*4fc0*/  BSYNC B0 ;  /* 0x0000000000007941 */ /* 0x000fea0003800000 */
.L_x_14061:
[----:B------:R-:W1:Y:S01]  /*4fd0*/  F2I.S64.TRUNC R2, R2 ;  /* 0x0000000200027311 */ /* 0x000e62000020d900 */
[----:B------:R-:W-:Y:S05]  /*4fe0*/  BRA `(.L_x_14046) ;  /* 0x00000004000c7947 */ /* 0x000fea0003800000 */
.L_x_14059:
        /* <DEDUP_REMOVED lines=21> */
.L_x_14068:
[----:B------:R-:W-:Y:S05]  /*5140*/  BSYNC B1 ;  /* 0x0000000000017941 */ /* 0x000fea0003800000 */
.L_x_14067:
[----:B------:R-:W-:Y:S01]  /*5150*/  IMAD.SHL.U32 R2, R2, 0x200000, RZ ;  /* 0x0020000002027824 */ /* 0x000fe200078e00ff */
[----:B------:R-:W-:-:S04]  /*5160*/  LEA R3, R0, 0x37800000, 0x17 ;  /* 0x3780000000037811 */ /* 0x000fc800078eb8ff */
[----:B------:R-:W-:-:S07]  /*5170*/  LOP3.LUT R2, R3, R2, R4, 0xfe, !PT ;  /* 0x0000000203027212 */ /* 0x000fce00078efe04 */
.L_x_14066:
[----:B------:R-:W-:Y:S05]  /*5180*/  BSYNC B0 ;  /* 0x0000000000007941 */ /* 0x000fea0003800000 */
.L_x_14065:
[----:B------:R-:W2:Y:S01]  /*5190*/  F2I.S64.TRUNC R2, R2 ;  /* 0x0000000200027311 */ /* 0x000ea2000020d900 */
[----:B------:R-:W-:Y:S05]  /*51a0*/  BRA `(.L_x_14046) ;  /* 0x00000000009c7947 */ /* 0x000fea0003800000 */
.L_x_14058:
        /* <DEDUP_REMOVED lines=14> */
.L_x_14072:
[----:B------:R-:W-:Y:S05]  /*5290*/  BSYNC B0 ;  /* 0x0000000000007941 */ /* 0x000fea0003800000 */
.L_x_14071:
[----:B------:R-:W0:Y:S01]  /*52a0*/  F2I.S64.TRUNC R2, R2 ;  /* 0x0000000200027311 */ /* 0x000e22000020d900 */
[----:B------:R-:W-:Y:S05]  /*52b0*/  BRA `(.L_x_14046) ;  /* 0x0000000000587947 */ /* 0x000fea0003800000 */
.L_x_14045:
        /* <DEDUP_REMOVED lines=16> */
.L_x_14073:
[----:B------:R-:W-:Y:S01]  /*53c0*/  CS2R R2, SRZ ;  /* 0x0000000000027805 */ /* 0x000fe2000001ff00 */
[----:B------:R-:W-:Y:S06]  /*53d0*/  BRA `(.L_x_14046) ;  /* 0x0000000000107947 */ /* 0x000fec0003800000 */
.L_x_14070:
[----:B------:R4:W5:Y:S01]  /*53e0*/  LDG.E.64 R2, desc[UR36][R4.64] ;  /* 0x0000002404027981 */ /* 0x000962000c1e1b00 */
[----:B------:R-:W-:Y:S05]  /*53f0*/  BRA `(.L_x_14046) ;  /* 0x0000000000087947 */ /* 0x000fea0003800000 */
.L_x_14069:
[----:B------:R3:W5:Y:S01]  /*5400*/  LDG.E R2, desc[UR36][R4.64] ;  /* 0x0000002404027981 */ /* 0x000762000c1e1900 */
[----:B------:R-:W-:-:S07]  /*5410*/  IMAD.MOV.U32 R3, RZ, RZ, RZ ;  /* 0x000000ffff037224 */ /* 0x000fce00078e00ff */
.L_x_14046:
[----:B------:R-:W3:Y:S01]  /*5420*/  LDC.U8 R6, c[0x0][0x421] ;  /* 0x00010840ff067b82 */ /* 0x000ee20000000000 */
[----:B012--5:R-:W-:-:S05]  /*5430*/  IADD3 R7, P0, RZ, -R2, RZ ;  /* 0x80000002ff077210 */ /* 0x027fca0007f1e0ff */
[----:B---34-:R-:W-:Y:S02]  /*5440*/  IMAD.X R5, RZ, RZ, ~R3, P0 ;  /* 0x000000ffff057224 */ /* 0x018fe400000e0e03 */
        /* <DEDUP_REMOVED lines=14> */
.L_x_14077:
[----:B------:R0:W-:Y:S01]  /*5530*/  STG.E.U8 desc[UR36][R16.64], R7 ;  /* 0x0000000710007986 */ /* 0x0001e2000c101124 */
[----:B------:R-:W-:Y:S05]  /*5540*/  BRA `(.L_x_14079) ;  /* 0x0000000c00b07947 */ /* 0x000fea0003800000 */
.L_x_14076:
        /* <DEDUP_REMOVED lines=8> */
.L_x_14081:
[----:B------:R0:W-:Y:S01]  /*55d0*/  STG.E desc[UR36][R16.64], R7 ;  /* 0x0000000710007986 */ /* 0x0001e2000c101924 */
[----:B------:R-:W-:Y:S05]  /*55e0*/  BRA `(.L_x_14079) ;  /* 0x0000000c00887947 */ /* 0x000fea0003800000 */
.L_x_14080:
[----:B------:R0:W-:Y:S01]  /*55f0*/  STG.E.U16 desc[UR36][R16.64], R7 ;  /* 0x0000000710007986 */ /* 0x0001e2000c101524 */
[----:B------:R-:W-:Y:S05]  /*5600*/  BRA `(.L_x_14079) ;  /* 0x0000000c00807947 */ /* 0x000fea0003800000 */
.L_x_14075:
        /* <DEDUP_REMOVED lines=11> */
.L_x_14083:
[----:B------:R-:W-:-:S05]  /*56c0*/  IADD3 R2, P0, RZ, -R2, RZ ;  /* 0x80000002ff027210 */ /* 0x000fca0007f1e0ff */
[----:B------:R-:W-:-:S04]  /*56d0*/  IMAD.X R3, RZ, RZ, ~R3, P0 ;  /* 0x000000ffff037224 */ /* 0x000fc800000e0e03 */
[----:B------:R-:W0:Y:S02]  /*56e0*/  I2F.S64 R0, R2 ;  /* 0x0000000200007312 */ /* 0x000e240000301400 */
[----:B0-----:R-:W-:-:S05]  /*56f0*/  F2FP.F16.F32.PACK_AB R0, RZ, R0 ;  /* 0x00000000ff00723e */ /* 0x001fca00000000ff */
[----:B------:R0:W-:Y:S01]  /*5700*/  STG.E.U16 desc[UR36][R16.64], R0 ;  /* 0x0000000010007986 */ /* 0x0001e2000c101524 */
[----:B------:R-:W-:Y:S05]  /*5710*/  BRA `(.L_x_14079) ;  /* 0x0000000c003c7947 */ /* 0x000fea0003800000 */
.L_x_14082:
        /* <DEDUP_REMOVED lines=12> */
.L_x_14085:
[----:B------:R-:W-:-:S05]  /*57e0*/  IADD3 R2, P0, RZ, -R2, RZ ;  /* 0x80000002ff027210 */ /* 0x000fca0007f1e0ff */
[----:B------:R-:W-:-:S04]  /*57f0*/  IMAD.X R3, RZ, RZ, ~R3, P0 ;  /* 0x000000ffff037224 */ /* 0x000fc800000e0e03 */
[----:B------:R-:W0:Y:S02]  /*5800*/  I2F.S64 R2, R2 ;  /* 0x0000000200027312 */ /* 0x000e240000301400 */
[----:B0-----:R-:W-:-:S04]  /*5810*/  F2FP.F16.F32.PACK_AB R3, RZ, R2 ;  /* 0x00000002ff03723e */ /* 0x001fc800000000ff */
[----:B------:R-:W-:-:S05]  /*5820*/  PRMT R3, R3, 0x5410, RZ ;  /* 0x0000541003037816 */ /* 0x000fca00000000ff */
[----:B------:R0:W-:Y:S01]  /*5830*/  STG.E desc[UR36][R16.64], R3 ;  /* 0x0000000310007986 */ /* 0x0001e2000c101924 */
[----:B------:R-:W-:Y:S05]  /*5840*/  BRA `(.L_x_14079) ;  /* 0x0000000800f07947 */ /* 0x000fea0003800000 */
.L_x_14084:
[----:B------:R-:W-:-:S05]  /*5850*/  IADD3 R2, P0, RZ, -R2, RZ ;  /* 0x80000002ff027210 */ /* 0x000fca0007f1e0ff */
[----:B------:R-:W-:-:S06]  /*5860*/  IMAD.X R3, RZ, RZ, ~R3, P0 ;  /* 0x000000ffff037224 */ /* 0x000fcc00000e0e03 */
[----:B------:R-:W0:Y:S02]  /*5870*/  I2F.F64.S64 R2, R2 ;  /* 0x0000000200027312 */ /* 0x000e240000301c00 */
[----:B0-----:R0:W-:Y:S01]  /*5880*/  STG.E.64 desc[UR36][R16.64], R2 ;  /* 0x0000000210007986 */ /* 0x0011e2000c101b24 */
[----:B------:R-:W-:Y:S05]  /*5890*/  BRA `(.L_x_14079) ;  /* 0x0000000800dc7947 */ /* 0x000fea0003800000 */
.L_x_14074:
        /* <DEDUP_REMOVED lines=13> */
.L_x_14088:
[----:B------:R-:W-:Y:S02]  /*5970*/  IADD3 R2, P0, RZ, -R2, RZ ;  /* 0x80000002ff027210 */ /* 0x000fe40007f1e0ff */
[----:B------:R-:W-:-:S03]  /*5980*/  CS2R R6, SRZ ;  /* 0x0000000000067805 */ /* 0x000fc6000001ff00 */
[----:B------:R-:W-:-:S04]  /*5990*/  IMAD.X R3, RZ, RZ, ~R3, P0 ;  /* 0x000000ffff037224 */ /* 0x000fc800000e0e03 */
[----:B------:R-:W0:Y:S02]  /*59a0*/  I2F.F64.S64 R4, R2 ;  /* 0x0000000200047312 */ /* 0x000e240000301c00 */
[----:B0-----:R0:W-:Y:S01]  /*59b0*/  STG.E.128 desc[UR36][R16.64], R4 ;  /* 0x0000000410007986 */ /* 0x0011e2000c101d24 */
[----:B------:R-:W-:Y:S05]  /*59c0*/  BRA `(.L_x_14079) ;  /* 0x0000000800907947 */ /* 0x000fea0003800000 */
.L_x_14087:
        /* <DEDUP_REMOVED lines=23> */
.L_x_14092:
[----:B------:R-:W-:Y:S05]  /*5b40*/  BSYNC B0 ;  /* 0x0000000000007941 */ /* 0x000fea0003800000 */
.L_x_14091:
[----:B------:R-:W-:-:S05]  /*5b50*/  LOP3.LUT R5, R0, R5, RZ, 0xfc, !PT ;  /* 0x0000000500057212 */ /* 0x000fca00078efcff */
[----:B------:R0:W-:Y:S01]  /*5b60*/  STG.E.U8 desc[UR36][R16.64], R5 ;  /* 0x0000000510007986 */ /* 0x0001e2000c101124 */
[----:B------:R-:W-:Y:S05]  /*5b70*/  BRA `(.L_x_14079) ;  /* 0x0000000800247947 */ /* 0x000fea0003800000 */
.L_x_14090:
        /* <DEDUP_REMOVED lines=15> */
.L_x_14094:
[----:B------:R-:W-:Y:S01]  /*5c70*/  IMAD.MOV.U32 R0, RZ, RZ, 0x7f ;  /* 0x0000007fff007424 */ /* 0x000fe200078e00ff */
[----:B------:R-:W-:-:S04]  /*5c80*/  ISETP.GT.U32.AND P0, PT, R4, 0x7f800000, PT ;  /* 0x7f8000000400780c */ /* 0x000fc80003f04070 */
[----:B------:R-:W-:-:S09]  /*5c90*/  SEL R0, R0, 0x7c, P0 ;  /* 0x0000007c00007807 */ /* 0x000fd20000000000 */
.L_x_14095:
[----:B------:R-:W-:Y:S05]  /*5ca0*/  BSYNC B0 ;  /* 0x0000000000007941 */ /* 0x000fea0003800000 */
.L_x_14093:
[----:B------:R-:W-:-:S04]  /*5cb0*/  LOP3.LUT R2, R3, 0x80000000, RZ, 0xc0, !PT ;  /* 0x8000000003027812 */ /* 0x000fc800078ec0ff */
[----:B------:R-:W-:-:S04]  /*5cc0*/  SHF.R.U32.HI R3, RZ, 0x18, R2 ;  /* 0x00000018ff037819 */ /* 0x000fc80000011602 */
[----:B------:R-:W-:-:S05]  /*5cd0*/  LOP3.LUT R3, R0, R3, RZ, 0xfc, !PT ;  /* 0x0000000300037212 */ /* 0x000fca00078efcff */
[----:B------:R0:W-:Y:S01]  /*5ce0*/  STG.E.U8 desc[UR36][R16.64], R3 ;  /* 0x0000000310007986 */ /* 0x0001e2000c101124 */
[----:B------:R-:W-:Y:S05]  /*5cf0*/  BRA `(.L_x_14079) ;  /* 0x0000000400c47947 */ /* 0x000fea0003800000 */
.L_x_14089:
[----:B------:R-:W-:-:S05]  /*5d00*/  IADD3 R2, P0, RZ, -R2, RZ ;  /* 0x80000002ff027210 */ /* 0x000fca0007f1e0ff */
[----:B------:R-:W-:-:S04]  /*5d10*/  IMAD.X R3, RZ, RZ, ~R3, P0 ;  /* 0x000000ffff037224 */ /* 0x000fc800000e0e03 */
[----:B------:R-:W0:Y:S02]  /*5d20*/  I2F.S64 R0, R2 ;  /* 0x0000000200007312 */ /* 0x000e240000301400 */
[----:B0-----:R-:W-:-:S05]  /*5d30*/  F2FP.BF16.F32.PACK_AB R0, RZ, R0 ;  /* 0x00000000ff00723e */ /* 0x001fca00000010ff */
[----:B------:R0:W-:Y:S01]  /*5d40*/  STG.E.U16 desc[UR36][R16.64], R0 ;  /* 0x0000000010007986 */ /* 0x0001e2000c101524 */
[----:B------:R-:W-:Y:S05]  /*5d50*/  BRA `(.L_x_14079) ;  /* 0x0000000400ac7947 */ /* 0x000fea0003800000 */
.L_x_14086:
        /* <DEDUP_REMOVED lines=10> */
.L_x_14098:
        /* <DEDUP_REMOVED lines=19> */
.L_x_14101:
[----:B------:R-:W-:-:S04]  /*5f30*/  LOP3.LUT R2, R3, 0x80000000, RZ, 0xc0, !PT ;  /* 0x8000000003027812 */ /* 0x000fc800078ec0ff */
[----:B------:R-:W-:-:S04]  /*5f40*/  SHF.R.U32.HI R3, RZ, 0x18, R2 ;  /* 0x00000018ff037819 */ /* 0x000fc80000011602 */
[----:B------:R-:W-:-:S04]  /*5f50*/  LOP3.LUT R0, R0, R3, RZ, 0xfc, !PT ;  /* 0x0000000300007212 */ /* 0x000fc800078efcff */
[----:B------:R-:W-:-:S07]  /*5f60*/  PRMT R8, R0, 0x7610, R8 ;  /* 0x0000761000087816 */ /* 0x000fce0000000008 */
.L_x_14100:
[----:B------:R-:W-:Y:S05]  /*5f70*/  BSYNC B0 ;  /* 0x0000000000007941 */ /* 0x000fea0003800000 */
.L_x_14099:
[----:B------:R3:W-:Y:S01]  /*5f80*/  STG.E.U8 desc[UR36][R16.64], R8 ;  /* 0x0000000810007986 */ /* 0x0007e2000c101124 */
[----:B------:R-:W-:Y:S05]  /*5f90*/  BRA `(.L_x_14079) ;  /* 0x00000004001c7947 */ /* 0x000fea0003800000 */
.L_x_14097:
        /* <DEDUP_REMOVED lines=19> */
.L_x_14104:
[----:B------:R-:W-:-:S04]  /*60d0*/  LOP3.LUT R2, R3, 0x80000000, RZ, 0xc0, !PT ;  /* 0x8000000003027812 */ /* 0x000fc800078ec0ff */
[----:B------:R-:W-:-:S04]  /*60e0*/  SHF.R.U32.HI R3, RZ, 0x18, R2 ;  /* 0x00000018ff037819 */ /* 0x000fc80000011602 */
[----:B------:R-:W-:-:S04]  /*60f0*/  LOP3.LUT R0, R0, R3, RZ, 0xfc, !PT ;  /* 0x0000000300007212 */ /* 0x000fc800078efcff */
[----:B------:R-:W-:-:S07]  /*6100*/  PRMT R8, R0, 0x7610, R8 ;  /* 0x0000761000087816 */ /* 0x000fce0000000008 */
.L_x_14103:
[----:B------:R-:W-:Y:S05]  /*6110*/  BSYNC B0 ;  /* 0x0000000000007941 */ /* 0x000fea0003800000 */
.L_x_14102:
[----:B------:R0:W-:Y:S01]  /*6120*/  STG.E.U8 desc[UR36][R16.64], R8 ;  /* 0x0000000810007986 */ /* 0x0001e2000c101124 */
[----:B------:R-:W-:Y:S05]  /*6130*/  BRA `(.L_x_14079) ;  /* 0x0000000000b47947 */ /* 0x000fea0003800000 */
.L_x_14096:
        /* <DEDUP_REMOVED lines=25> */
.L_x_14078:
        /* <DEDUP_REMOVED lines=16> */
.L_x_14107:
[----:B------:R-:W-:Y:S05]  /*63d0*/  BRA `(.L_x_14079) ;  /* 0x00000000000c7947 */ /* 0x000fea0003800000 */
.L_x_14106:
[----:B------:R2:W-:Y:S01]  /*63e0*/  STG.E.64 desc[UR36][R16.64], R4 ;  /* 0x0000000410007986 */ /* 0x0005e2000c101b24 */
[----:B------:R-:W-:Y:S05]  /*63f0*/  BRA `(.L_x_14079) ;  /* 0x0000000000047947 */ /* 0x000fea0003800000 */
.L_x_14105:
[----:B------:R0:W-:Y:S02]  /*6400*/  STG.E desc[UR36][R16.64], R7 ;  /* 0x0000000710007986 */ /* 0x0001e4000c101924 */
.L_x_14079:
[----:B------:R-:W-:-:S07]  /*6410*/  VIADD R19, R19, 0x80 ;  /* 0x0000008013137836 */ /* 0x000fce0000000000 */
.L_x_14039:
[----:B------:R-:W-:Y:S05]  /*6420*/  BSYNC B6 ;  /* 0x0000000000067941 */ /* 0x000fea0003800000 */
.L_x_14038:
        /* <DEDUP_REMOVED lines=307> */
.L_x_14110:
        /* <DEDUP_REMOVED lines=21> */
.L_x_14114:
[----:B------:R0:W5:Y:S01]  /*78b0*/  LDG.E.U8 R2, desc[UR36][R4.64] ;  /* 0x0000002404027981 */ /* 0x000162000c1e1100 */
[----:B------:R-:W-:Y:S01]  /*78c0*/  IMAD.MOV.U32 R3, RZ, RZ, RZ ;  /* 0x000000ffff037224 */ /* 0x000fe200078e00ff */
[----:B------:R-:W-:Y:S06]  /*78d0*/  BRA `(.L_x_14116) ;  /* 0x0000000c00487947 */ /* 0x000fec0003800000 */
.L_x_14113:
        /* <DEDUP_REMOVED lines=8> */
.L_x_14118:
[----:B------:R-:W2:Y:S02]  /*7960*/  LDG.E R2, desc[UR36][R4.64] ;  /* 0x0000002404027981 */ /* 0x000ea4000c1e1900 */
[----:B--2---:R-:W-:Y:S01]  /*7970*/  SHF.R.S32.HI R3, RZ, 0x1f, R2 ;  /* 0x0000001fff037819 */ /* 0x004fe20000011402 */
[----:B------:R-:W-:Y:S06]  /*7980*/  BRA `(.L_x_14116) ;  /* 0x0000000c001c7947 */ /* 0x000fec0003800000 */
.L_x_14117:
[----:B------:R-:W2:Y:S02]  /*7990*/  LDG.E.S16 R2, desc[UR36][R4.64] ;  /* 0x0000002404027981 */ /* 0x000ea4000c1e1700 */
[----:B--2---:R-:W-:Y:S01]  /*79a0*/  SHF.R.S32.HI R3, RZ, 0x1f, R2 ;  /* 0x0000001fff037819 */ /* 0x004fe20000011402 */
[----:B------:R-:W-:Y:S06]  /*79b0*/  BRA `(.L_x_14116) ;  /* 0x0000000c00107947 */ /* 0x000fec0003800000 */
.L_x_14112:
        /* <DEDUP_REMOVED lines=9> */
.L_x_14120:
[----:B------:R-:W2:Y:S02]  /*7a50*/  LDG.E.U16 R4, desc[UR36][R4.64] ;  /* 0x0000002404047981 */ /* 0x000ea4000c1e1500 */
[----:B--2---:R-:W-:-:S06]  /*7a60*/  HADD2.F32 R2, -RZ, R4.H0_H0 ;  /* 0x20000004ff027230 */ /* 0x004fcc0000004100 */
[----:B------:R-:W0:Y:S01]  /*7a70*/  F2I.S64.TRUNC R2, R2 ;  /* 0x0000000200027311 */ /* 0x000e22000020d900 */
[----:B------:R-:W-:Y:S05]  /*7a80*/  BRA `(.L_x_14116) ;  /* 0x0000000800dc7947 */ /* 0x000fea0003800000 */
.L_x_14119:
        /* <DEDUP_REMOVED lines=9> */
.L_x_14122:
[----:B------:R-:W2:Y:S02]  /*7b20*/  LDG.E.U16 R4, desc[UR36][R4.64] ;  /* 0x0000002404047981 */ /* 0x000ea4000c1e1500 */
[----:B--2---:R-:W-:-:S06]  /*7b30*/  HADD2.F32 R2, -RZ, R4.H0_H0 ;  /* 0x20000004ff027230 */ /* 0x004fcc0000004100 */
[----:B------:R-:W0:Y:S01]  /*7b40*/  F2I.S64.TRUNC R2, R2 ;  /* 0x0000000200027311 */ /* 0x000e22000020d900 */
[----:B------:R-:W-:Y:S05]  /*7b50*/  BRA `(.L_x_14116) ;  /* 0x0000000800a87947 */ /* 0x000fea0003800000 */
.L_x_14121:
[----:B------:R-:W2:Y:S02]  /*7b60*/  LDG.E.64 R2, desc[UR36][R4.64] ;  /* 0x0000002404027981 */ /* 0x000ea4000c1e1b00 */
[----:B--2---:R-:W0:Y:S01]  /*7b70*/  F2I.S64.F64.TRUNC R2, R2 ;  /* 0x0000000200027311 */ /* 0x004e22000030d900 */
[----:B------:R-:W-:Y:S05]  /*7b80*/  BRA `(.L_x_14116) ;  /* 0x00000008009c7947 */ /* 0x000fea0003800000 */
.L_x_14111:
        /* <DEDUP_REMOVED lines=13> */
.L_x_14125:
[----:B------:R-:W2:Y:S02]  /*7c60*/  LDG.E.64 R2, desc[UR36][R4.64] ;  /* 0x0000002404027981 */ /* 0x000ea4000c1e1b00 */
[----:B--2---:R-:W0:Y:S01]  /*7c70*/  F2I.S64.F64.TRUNC R2, R2 ;  /* 0x0000000200027311 */ /* 0x004e22000030d900 */
[----:B------:R-:W-:Y:S05]  /*7c80*/  BRA `(.L_x_14116) ;  /* 0x00000008005c7947 */ /* 0x000fea0003800000 */
.L_x_14124:
        /* <DEDUP_REMOVED lines=27> */
.L_x_14127:
        /* <DEDUP_REMOVED lines=14> */
.L_x_14126:
[----:B------:R-:W2:Y:S02]  /*7f20*/  LDG.E.U16 R2, desc[UR36][R4.64] ;  /* 0x0000002404027981 */ /* 0x000ea4000c1e1500 */
[----:B--2---:R-:W-:-:S06]  /*7f30*/  IMAD.U32 R2, R2, 0x10000, RZ ;  /* 0x0001000002027824 */ /* 0x004fcc00078e00ff */
[----:B------:R-:W0:Y:S01]  /*7f40*/  F2I.S64.TRUNC R2, R2 ;  /* 0x0000000200027311 */ /* 0x000e22000020d900 */
[----:B------:R-:W-:Y:S05]  /*7f50*/  BRA `(.L_x_14116) ;  /* 0x0000000400a87947 */ /* 0x000fea0003800000 */
.L_x_14123:
        /* <DEDUP_REMOVED lines=11> */
.L_x_14130:
        /* <DEDUP_REMOVED lines=21> */
.L_x_14134:
[----:B------:R-:W-:Y:S05]  /*8160*/  BSYNC B1 ;  /* 0x0000000000017941 */ /* 0x000fea0003800000 */
.L_x_14133:
[----:B------:R-:W-:Y:S01]  /*8170*/  IMAD.SHL.U32 R2, R2, 0x100000, RZ ;  /* 0x0010000002027824 */ /* 0x000fe200078e00ff */
[----:B------:R-:W-:-:S04]  /*8180*/  LEA R3, R0, 0x3b800000, 0x17 ;  /* 0x3b80000000037811 */ /* 0x000fc800078eb8ff */
[----:B------:R-:W-:-:S07]  /*8190*/  LOP3.LUT R2, R3, R2, R4, 0xfe, !PT ;  /* 0x0000000203027212 */ /* 0x000fce00078efe04 */
.L_x_14132:
[----:B------:R-:W-:Y:S05]  /*81a0*/  BSYNC B0 ;  /* 0x0000000000007941 */ /* 0x000fea0003800000 */
.L_x_14131:
[----:B------:R-:W1:Y:S01]  /*81b0*/  F2I.S64.TRUNC R2, R2 ;  /* 0x0000000200027311 */ /* 0x000e62000020d900 */
[----:B------:R-:W-:Y:S05]  /*81c0*/  BRA `(.L_x_14116) ;  /* 0x00000004000c7947 */ /* 0x000fea0003800000 */
.L_x_14129:
        /* <DEDUP_REMOVED lines=21> */
.L_x_14138:
[----:B------:R-:W-:Y:S05]  /*8320*/  BSYNC B1 ;  /* 0x0000000000017941 */ /* 0x000fea0003800000 */
.L_x_14137:
[----:B------:R-:W-:Y:S01]  /*8330*/  IMAD.SHL.U32 R2, R2, 0x200000, RZ ;  /* 0x0020000002027824 */ /* 0x000fe200078e00ff */
[----:B------:R-:W-:-:S04]  /*8340*/  LEA R3, R0, 0x37800000, 0x17 ;  /* 0x3780000000037811 */ /* 0x000fc800078eb8ff */
[----:B------:R-:W-:-:S07]  /*8350*/  LOP3.LUT R2, R3, R2, R4, 0xfe, !PT ;  /* 0x0000000203027212 */ /* 0x000fce00078efe04 */
.L_x_14136:
[----:B------:R-:W-:Y:S05]  /*8360*/  BSYNC B0 ;  /* 0x0000000000007941 */ /* 0x000fea0003800000 */
.L_x_14135:
[----:B------:R-:W2:Y:S01]  /*8370*/  F2I.S64.TRUNC R2, R2 ;  /* 0x0000000200027311 */ /* 0x000ea2000020d900 */
[----:B------:R-:W-:Y:S05]  /*8380*/  BRA `(.L_x_14116) ;  /* 0x00000000009c7947 */ /* 0x000fea0003800000 */
.L_x_14128:
        /* <DEDUP_REMOVED lines=14> */
.L_x_14142:
[----:B------:R-:W-:Y:S05]  /*8470*/  BSYNC B0 ;  /* 0x0000000000007941 */ /* 0x000fea0003800000 */
.L_x_14141:
[----:B------:R-:W4:Y:S01]  /*8480*/  F2I.S64.TRUNC R2, R2 ;  /* 0x0000000200027311 */ /* 0x000f22000020d900 */
[----:B------:R-:W-:Y:S05]  /*8490*/  BRA `(.L_x_14116) ;  /* 0x0000000000587947 */ /* 0x000fea0003800000 */
.L_x_14115:
        /* <DEDUP_REMOVED lines=16> */
.L_x_14143:
[----:B------:R-:W-:Y:S01]  /*85a0*/  CS2R R2, SRZ ;  /* 0x0000000000027805 */ /* 0x000fe2000001ff00 */
[----:B------:R-:W-:Y:S06]  /*85b0*/  BRA `(.L_x_14116) ;  /* 0x0000000000107947 */ /* 0x000fec0003800000 */
.L_x_14140:
[----:B------:R3:W5:Y:S01]  /*85c0*/  LDG.E.64 R2, desc[UR36][R4.64] ;  /* 0x0000002404027981 */ /* 0x000762000c1e1b00 */
[----:B------:R-:W-:Y:S05]  /*85d0*/  BRA `(.L_x_14116) ;  /* 0x0000000000087947 */ /* 0x000fea0003800000 */
.L_x_14139:
[----:B------:R0:W5:Y:S01]  /*85e0*/  LDG.E R2, desc[UR36][R4.64] ;  /* 0x0000002404027981 */ /* 0x000162000c1e1900 */
[----:B------:R-:W-:-:S07]  /*85f0*/  IMAD.MOV.U32 R3, RZ, RZ, RZ ;  /* 0x000000ffff037224 */ /* 0x000fce00078e00ff */
.L_x_14116:
        /* <DEDUP_REMOVED lines=17> */
.L_x_14147:
[----:B------:R3:W-:Y:S01]  /*8710*/  STG.E.U8 desc[UR36][R16.64], R7 ;  /* 0x0000000710007986 */ /* 0x0007e2000c101124 */
[----:B------:R-:W-:Y:S05]  /*8720*/  BRA `(.L_x_14149) ;  /* 0x0000000c00b07947 */ /* 0x000fea0003800000 */
.L_x_14146:
        /* <DEDUP_REMOVED lines=8> */
.L_x_14151:
[----:B------:R2:W-:Y:S01]  /*87b0*/  STG.E desc[UR36][R16.64], R7 ;  /* 0x0000000710007986 */ /* 0x0005e2000c101924 */
[----:B------:R-:W-:Y:S05]  /*87c0*/  BRA `(.L_x_14149) ;  /* 0x0000000c00887947 */ /* 0x000fea0003800000 */
.L_x_14150:
[----:B------:R0:W-:Y:S01]  /*87d0*/  STG.E.U16 desc[UR36][R16.64], R7 ;  /* 0x0000000710007986 */ /* 0x0001e2000c101524 */
[----:B------:R-:W-:Y:S05]  /*87e0*/  BRA `(.L_x_14149) ;  /* 0x0000000c00807947 */ /* 0x000fea0003800000 */
.L_x_14145:
        /* <DEDUP_REMOVED lines=11> */
.L_x_14153:
[----:B------:R-:W-:-:S05]  /*88a0*/  IADD3 R2, P0, RZ, -R2, RZ ;  /* 0x80000002ff027210 */ /* 0x000fca0007f1e0ff */
[----:B------:R-:W-:-:S04]  /*88b0*/  IMAD.X R3, RZ, RZ, ~R3, P0 ;  /* 0x000000ffff037224 */ /* 0x000fc800000e0e03 */
[----:B------:R-:W0:Y:S02]  /*88c0*/  I2F.S64 R0, R2 ;  /* 0x0000000200007312 */ /* 0x000e240000301400 */
[----:B0-----:R-:W-:-:S05]  /*88d0*/  F2FP.F16.F32.PACK_AB R0, RZ, R0 ;  /* 0x00000000ff00723e */ /* 0x001fca00000000ff */
[----:B------:R0:W-:Y:S01]  /*88e0*/  STG.E.U16 desc[UR36][R16.64], R0 ;  /* 0x0000000010007986 */ /* 0x0001e2000c101524 */
[----:B------:R-:W-:Y:S05]  /*88f0*/  BRA `(.L_x_14149) ;  /* 0x0000000c003c7947 */ /* 0x000fea0003800000 */
.L_x_14152:
        /* <DEDUP_REMOVED lines=12> */
.L_x_14155:
[----:B------:R-:W-:-:S05]  /*89c0*/  IADD3 R2, P0, RZ, -R2, RZ ;  /* 0x80000002ff027210 */ /* 0x000fca0007f1e0ff */
[----:B------:R-:W-:-:S04]  /*89d0*/  IMAD.X R3, RZ, RZ, ~R3, P0 ;  /* 0x000000ffff037224 */ /* 0x000fc800000e0e03 */
[----:B------:R-:W0:Y:S02]  /*89e0*/  I2F.S64 R2, R2 ;  /* 0x0000000200027312 */ /* 0x000e240000301400 */
[----:B0-----:R-:W-:-:S04]  /*89f0*/  F2FP.F16.F32.PACK_AB R3, RZ, R2 ;  /* 0x00000002ff03723e */ /* 0x001fc800000000ff */
[----:B------:R-:W-:-:S05]  /*8a00*/  PRMT R3, R3, 0x5410, RZ ;  /* 0x0000541003037816 */ /* 0x000fca00000000ff */
[----:B------:R0:W-:Y:S01]  /*8a10*/  STG.E desc[UR36][R16.64], R3 ;  /* 0x0000000310007986 */ /* 0x0001e2000c101924 */
[----:B------:R-:W-:Y:S05]  /*8a20*/  BRA `(.L_x_14149) ;  /* 0x0000000800f07947 */ /* 0x000fea0003800000 */
.L_x_14154:
[----:B------:R-:W-:-:S05]  /*8a30*/  IADD3 R2, P0, RZ, -R2, RZ ;  /* 0x80000002ff027210 */ /* 0x000fca0007f1e0ff */
[----:B------:R-:W-:-:S06]  /*8a40*/  IMAD.X R3, RZ, RZ, ~R3, P0 ;  /* 0x000000ffff037224 */ /* 0x000fcc00000e0e03 */
[----:B------:R-:W0:Y:S02]  /*8a50*/  I2F.F64.S64 R2, R2 ;  /* 0x0000000200027312 */ /* 0x000e240000301c00 */
[----:B0-----:R0:W-:Y:S01]  /*8a60*/  STG.E.64 desc[UR36][R16.64], R2 ;  /* 0x0000000210007986 */ /* 0x0011e2000c101b24 */
[----:B------:R-:W-:Y:S05]  /*8a70*/  BRA `(.L_x_14149) ;  /* 0x0000000800dc7947 */ /* 0x000fea0003800000 */
.L_x_14144:
        /* <DEDUP_REMOVED lines=13> */
.L_x_14158:
[----:B------:R-:W-:Y:S02]  /*8b50*/  IADD3 R2, P0, RZ, -R2, RZ ;  /* 0x80000002ff027210 */ /* 0x000fe40007f1e0ff */
[----:B------:R-:W-:-:S03]  /*8b60*/  CS2R R6, SRZ ;  /* 0x0000000000067805 */ /* 0x000fc6000001ff00 */
[----:B------:R-:W-:-:S04]  /*8b70*/  IMAD.X R3, RZ, RZ, ~R3, P0 ;  /* 0x000000ffff037224 */ /* 0x000fc800000e0e03 */
[----:B------:R-:W0:Y:S02]  /*8b80*/  I2F.F64.S64 R4, R2 ;  /* 0x0000000200047312 */ /* 0x000e240000301c00 */
[----:B0-----:R0:W-:Y:S01]  /*8b90*/  STG.E.128 desc[UR36][R16.64], R4 ;  /* 0x0000000410007986 */ /* 0x0011e2000c101d24 */
[----:B------:R-:W-:Y:S05]  /*8ba0*/  BRA `(.L_x_14149) ;  /* 0x0000000800907947 */ /* 0x000fea0003800000 */
.L_x_14157:
        /* <DEDUP_REMOVED lines=23> */
.L_x_14162:
[----:B------:R-:W-:Y:S05]  /*8d20*/  BSYNC B0 ;  /* 0x0000000000007941 */ /* 0x000fea0003800000 */
.L_x_14161:
[----:B------:R-:W-:-:S05]  /*8d30*/  LOP3.LUT R5, R0, R5, RZ, 0xfc, !PT ;  /* 0x0000000500057212 */ /* 0x000fca00078efcff */
[----:B------:R0:W-:Y:S01]  /*8d40*/  STG.E.U8 desc[UR36][R16.64], R5 ;  /* 0x0000000510007986 */ /* 0x0001e2000c101124 */
[----:B------:R-:W-:Y:S05]  /*8d50*/  BRA `(.L_x_14149) ;  /* 0x0000000800247947 */ /* 0x000fea0003800000 */
.L_x_14160:
        /* <DEDUP_REMOVED lines=15> */
.L_x_14164:
[----:B------:R-:W-:Y:S01]  /*8e50*/  IMAD.MOV.U32 R0, RZ, RZ, 0x7f ;  /* 0x0000007fff007424 */ /* 0x000fe200078e00ff */
[----:B------:R-:W-:-:S04]  /*8e60*/  ISETP.GT.U32.AND P0, PT, R4, 0x7f800000, PT ;  /* 0x7f8000000400780c */ /* 0x000fc80003f04070 */
[----:B------:R-:W-:-:S09]  /*8e70*/  SEL R0, R0, 0x7c, P0 ;  /* 0x0000007c00007807 */ /* 0x000fd20000000000 */
.L_x_14165:
[----:B------:R-:W-:Y:S05]  /*8e80*/  BSYNC B0 ;  /* 0x0000000000007941 */ /* 0x000fea0003800000 */
.L_x_14163:
[----:B------:R-:W-:-:S04]  /*8e90*/  LOP3.LUT R2, R3, 0x80000000, RZ, 0xc0, !PT ;  /* 0x8000000003027812 */ /* 0x000fc800078ec0ff */
[----:B------:R-:W-:-:S04]  /*8ea0*/  SHF.R.U32.HI R3, RZ, 0x18, R2 ;  /* 0x00000018ff037819 */ /* 0x000fc80000011602 */
[----:B------:R-:W-:-:S05]  /*8eb0*/  LOP3.LUT R3, R0, R3, RZ, 0xfc, !PT ;  /* 0x0000000300037212 */ /* 0x000fca00078efcff */
[----:B------:R0:W-:Y:S01]  /*8ec0*/  STG.E.U8 desc[UR36][R16.64], R3 ;  /* 0x0000000310007986 */ /* 0x0001e2000c101124 */
[----:B------:R-:W-:Y:S05]  /*8ed0*/  BRA `(.L_x_14149) ;  /* 0x0000000400c47947 */ /* 0x000fea0003800000 */
.L_x_14159:
[----:B------:R-:W-:-:S05]  /*8ee0*/  IADD3 R2, P0, RZ, -R2, RZ ;  /* 0x80000002ff027210 */ /* 0x000fca0007f1e0ff */
[----:B------:R-:W-:-:S04]  /*8ef0*/  IMAD.X R3, RZ, RZ, ~R3, P0 ;  /* 0x000000ffff037224 */ /* 0x000fc800000e0e03 */
[----:B------:R-:W0:Y:S02]  /*8f00*/  I2F.S64 R0, R2 ;  /* 0x0000000200007312 */ /* 0x000e240000301400 */
[----:B0-----:R-:W-:-:S05]  /*8f10*/  F2FP.BF16.F32.PACK_AB R0, RZ, R0 ;  /* 0x00000000ff00723e */ /* 0x001fca00000010ff */
[----:B------:R0:W-:Y:S01]  /*8f20*/  STG.E.U16 desc[UR36][R16.64], R0 ;  /* 0x0000000010007986 */ /* 0x0001e2000c101524 */
[----:B------:R-:W-:Y:S05]  /*8f30*/  BRA `(.L_x_14149) ;  /* 0x0000000400ac7947 */ /* 0x000fea0003800000 */
.L_x_14156:
        /* <DEDUP_REMOVED lines=10> */
.L_x_14168:
        /* <DEDUP_REMOVED lines=19> */
.L_x_14171:
[----:B------:R-:W-:-:S04]  /*9110*/  LOP3.LUT R2, R3, 0x80000000, RZ, 0xc0, !PT ;  /* 0x8000000003027812 */ /* 0x000fc800078ec0ff */
[----:B------:R-:W-:-:S04]  /*9120*/  SHF.R.U32.HI R3, RZ, 0x18, R2 ;  /* 0x00000018ff037819 */ /* 0x000fc80000011602 */
[----:B------:R-:W-:-:S04]  /*9130*/  LOP3.LUT R0, R0, R3, RZ, 0xfc, !PT ;  /* 0x0000000300007212 */ /* 0x000fc800078efcff */
[----:B------:R-:W-:-:S07]  /*9140*/  PRMT R8, R0, 0x7610, R8 ;  /* 0x0000761000087816 */ /* 0x000fce0000000008 */
.L_x_14170:
[----:B------:R-:W-:Y:S05]  /*9150*/  BSYNC B0 ;  /* 0x0000000000007941 */ /* 0x000fea0003800000 */
.L_x_14169:
[----:B------:R0:W-:Y:S01]  /*9160*/  STG.E.U8 desc[UR36][R16.64], R8 ;  /* 0x0000000810007986 */ /* 0x0001e2000c101124 */
[----:B------:R-:W-:Y:S05]  /*9170*/  BRA `(.L_x_14149) ;  /* 0x00000004001c7947 */ /* 0x000fea0003800000 */
.L_x_14167:
        /* <DEDUP_REMOVED lines=19> */
.L_x_14174:
[----:B------:R-:W-:-:S04]  /*92b0*/  LOP3.LUT R2, R3, 0x80000000, RZ, 0xc0, !PT ;  /* 0x8000000003027812 */ /* 0x000fc800078ec0ff */
[----:B------:R-:W-:-:S04]  /*92c0*/  SHF.R.U32.HI R3, RZ, 0x18, R2 ;  /* 0x00000018ff037819 */ /* 0x000fc80000011602 */
[----:B------:R-:W-:-:S04]  /*92d0*/  LOP3.LUT R0, R0, R3, RZ, 0xfc, !PT ;  /* 0x0000000300007212 */ /* 0x000fc800078efcff */
[----:B------:R-:W-:-:S07]  /*92e0*/  PRMT R8, R0, 0x7610, R8 ;  /* 0x0000761000087816 */ /* 0x000fce0000000008 */
.L_x_14173:
[----:B------:R-:W-:Y:S05]  /*92f0*/  BSYNC B0 ;  /* 0x0000000000007941 */ /* 0x000fea0003800000 */
.L_x_14172:
[----:B------:R0:W-:Y:S01]  /*9300*/  STG.E.U8 desc[UR36][R16.64], R8 ;  /* 0x0000000810007986 */ /* 0x0001e2000c101124 */
[----:B------:R-:W-:Y:S05]  /*9310*/  BRA `(.L_x_14149) ;  /* 0x0000000000b47947 */ /* 0x000fea0003800000 */
.L_x_14166:
        /* <DEDUP_REMOVED lines=25> */
.L_x_14148:
        /* <DEDUP_REMOVED lines=16> */
.L_x_14177:
[----:B------:R-:W-:Y:S05]  /*95b0*/  BRA `(.L_x_14149) ;  /* 0x00000000000c7947 */ /* 0x000fea0003800000 */
.L_x_14176:
[----:B------:R0:W-:Y:S01]  /*95c0*/  STG.E.64 desc[UR36][R16.64], R4 ;  /* 0x0000000410007986 */ /* 0x0001e2000c101b24 */
[----:B------:R-:W-:Y:S05]  /*95d0*/  BRA `(.L_x_14149) ;  /* 0x0000000000047947 */ /* 0x000fea0003800000 */
.L_x_14175:
[----:B------:R0:W-:Y:S02]  /*95e0*/  STG.E desc[UR36][R16.64], R7 ;  /* 0x0000000710007986 */ /* 0x0001e4000c101924 */
.L_x_14149:
[----:B------:R-:W-:-:S07]  /*95f0*/  VIADD R19, R19, 0x80 ;  /* 0x0000008013137836 */ /* 0x000fce0000000000 */
.L_x_14109:
[----:B------:R-:W-:Y:S05]  /*9600*/  BSYNC B6 ;  /* 0x0000000000067941 */ /* 0x000fea0003800000 */
.L_x_14108:
        /* <DEDUP_REMOVED lines=306> */
.L_x_14178:
        /* <DEDUP_REMOVED lines=21> */
.L_x_14182:
[----:B------:R1:W5:Y:S01]  /*aa80*/  LDG.E.U8 R2, desc[UR36][R4.64] ;  /* 0x0000002404027981 */ /* 0x000362000c1e1100 */
[----:B------:R-:W-:Y:S01]  /*aa90*/  IMAD.MOV.U32 R3, RZ, RZ, RZ ;  /* 0x000000ffff037224 */ /* 0x000fe200078e00ff */
[----:B------:R-:W-:Y:S06]  /*aaa0*/  BRA `(.L_x_14184) ;  /* 0x0000000c00487947 */ /* 0x000fec0003800000 */
.L_x_14181:
        /* <DEDUP_REMOVED lines=8> */
.L_x_14186:
[----:B------:R-:W2:Y:S02]  /*ab30*/  LDG.E R2, desc[UR36][R4.64] ;  /* 0x0000002404027981 */ /* 0x000ea4000c1e1900 */
[----:B--2---:R-:W-:Y:S01]  /*ab40*/  SHF.R.S32.HI R3, RZ, 0x1f, R2 ;  /* 0x0000001fff037819 */ /* 0x004fe20000011402 */
[----:B------:R-:W-:Y:S06]  /*ab50*/  BRA `(.L_x_14184) ;  /* 0x0000000c001c7947 */ /* 0x000fec0003800000 */
.L_x_14185:
[----:B------:R-:W2:Y:S02]  /*ab60*/  LDG.E.S16 R2, desc[UR36][R4.64] ;  /* 0x0000002404027981 */ /* 0x000ea4000c1e1700 */
[----:B--2---:R-:W-:Y:S01]  /*ab70*/  SHF.R.S32.HI R3, RZ, 0x1f, R2 ;  /* 0x0000001fff037819 */ /* 0x004fe20000011402 */
[----:B------:R-:W-:Y:S06]  /*ab80*/  BRA `(.L_x_14184) ;  /* 0x0000000c00107947 */ /* 0x000fec0003800000 */
.L_x_14180:
        /* <DEDUP_REMOVED lines=9> */
.L_x_14188:
[----:B------:R-:W2:Y:S02]  /*ac20*/  LDG.E.U16 R4, desc[UR36][R4.64] ;  /* 0x0000002404047981 */ /* 0x000ea4000c1e1500 */
[----:B--2---:R-:W-:-:S06]  /*ac30*/  HADD2.F32 R2, -RZ, R4.H0_H0 ;  /* 0x20000004ff027230 */ /* 0x004fcc0000004100 */
[----:B------:R-:W0:Y:S01]  /*ac40*/  F2I.S64.TRUNC R2, R2 ;  /* 0x0000000200027311 */ /* 0x000e22000020d900 */
[----:B------:R-:W-:Y:S05]  /*ac50*/  BRA `(.L_x_14184) ;  /* 0x0000000800dc7947 */ /* 0x000fea0003800000 */
.L_x_14187:
        /* <DEDUP_REMOVED lines=9> */
.L_x_14190:
[----:B------:R-:W2:Y:S02]  /*acf0*/  LDG.E.U16 R4, desc[UR36][R4.64] ;  /* 0x0000002404047981 */ /* 0x000ea4000c1e1500 */
[----:B--2---:R-:W-:-:S06]  /*ad00*/  HADD2.F32 R2, -RZ, R4.H0_H0 ;  /* 0x20000004ff027230 */ /* 0x004fcc0000004100 */
[----:B------:R-:W4:Y:S01]  /*ad10*/  F2I.S64.TRUNC R2, R2 ;  /* 0x0000000200027311 */ /* 0x000f22000020d900 */
[----:B------:R-:W-:Y:S05]  /*ad20*/  BRA `(.L_x_14184) ;  /* 0x0000000800a87947 */ /* 0x000fea0003800000 */
.L_x_14189:
[----:B------:R-:W2:Y:S02]  /*ad30*/  LDG.E.64 R2, desc[UR36][R4.64] ;  /* 0x0000002404027981 */ /* 0x000ea4000c1e1b00 */
[----:B--2---:R-:W2:Y:S01]  /*ad40*/  F2I.S64.F64.TRUNC R2, R2 ;  /* 0x0000000200027311 */ /* 0x004ea2000030d900 */
[----:B------:R-:W-:Y:S05]  /*ad50*/  BRA `(.L_x_14184) ;  /* 0x00000008009c7947 */ /* 0x000fea0003800000 */
.L_x_14179:
        /* <DEDUP_REMOVED lines=13> */
.L_x_14193:
[----:B------:R-:W2:Y:S02]  /*ae30*/  LDG.E.64 R2, desc[UR36][R4.64] ;  /* 0x0000002404027981 */ /* 0x000ea4000c1e1b00 */
[----:B--2---:R-:W0:Y:S01]  /*ae40*/  F2I.S64.F64.TRUNC R2, R2 ;  /* 0x0000000200027311 */ /* 0x004e22000030d900 */
[----:B------:R-:W-:Y:S05]  /*ae50*/  BRA `(.L_x_14184) ;  /* 0x00000008005c7947 */ /* 0x000fea0003800000 */
.L_x_14192:
        /* <DEDUP_REMOVED lines=27> */
.L_x_14195:
        /* <DEDUP_REMOVED lines=14> */
.L_x_14194:
[----:B------:R-:W2:Y:S02]  /*b0f0*/  LDG.E.U16 R2, desc[UR36][R4.64] ;  /* 0x0000002404027981 */ /* 0x000ea4000c1e1500 */
[----:B--2---:R-:W-:-:S06]  /*b100*/  IMAD.U32 R2, R2, 0x10000, RZ ;  /* 0x0001000002027824 */ /* 0x004fcc00078e00ff */
[----:B------:R-:W0:Y:S01]  /*b110*/  F2I.S64.TRUNC R2, R2 ;  /* 0x0000000200027311 */ /* 0x000e22000020d900 */
[----:B------:R-:W-:Y:S05]  /*b120*/  BRA `(.L_x_14184) ;  /* 0x0000000400a87947 */ /* 0x000fea0003800000 */
.L_x_14191:
        /* <DEDUP_REMOVED lines=11> */
.L_x_14198:
        /* <DEDUP_REMOVED lines=21> */
.L_x_14202:
[----:B------:R-:W-:Y:S05]  /*b330*/  BSYNC B1 ;  /* 0x0000000000017941 */ /* 0x000fea0003800000 */
.L_x_14201:
[----:B------:R-:W-:Y:S01]  /*b340*/  IMAD.SHL.U32 R2, R2, 0x100000, RZ ;  /* 0x0010000002027824 */ /* 0x000fe200078e00ff */
[----:B------:R-:W-:-:S04]  /*b350*/  LEA R3, R0, 0x3b800000, 0x17 ;  /* 0x3b80000000037811 */ /* 0x000fc800078eb8ff */
[----:B------:R-:W-:-:S07]  /*b360*/  LOP3.LUT R2, R3, R2, R4, 0xfe, !PT ;  /* 0x0000000203027212 */ /* 0x000fce00078efe04 */
.L_x_14200:
[----:B------:R-:W-:Y:S05]  /*b370*/  BSYNC B0 ;  /* 0x0000000000007941 */ /* 0x000fea0003800000 */
.L_x_14199:
[----:B------:R-:W0:Y:S01]  /*b380*/  F2I.S64.TRUNC R2, R2 ;  /* 0x0000000200027311 */ /* 0x000e22000020d900 */
[----:B------:R-:W-:Y:S05]  /*b390*/  BRA `(.L_x_14184) ;  /* 0x00000004000c7947 */ /* 0x000fea0003800000 */
.L_x_14197:
        /* <DEDUP_REMOVED lines=21> */
.L_x_14206:
[----:B------:R-:W-:Y:S05]  /*b4f0*/  BSYNC B1 ;  /* 0x0000000000017941 */ /* 0x000fea0003800000 */
.L_x_14205:
[----:B------:R-:W-:Y:S01]  /*b500*/  IMAD.SHL.U32 R2, R2, 0x200000, RZ ;  /* 0x0020000002027824 */ /* 0x000fe200078e00ff */
[----:B------:R-:W-:-:S04]  /*b510*/  LEA R3, R0, 0x37800000, 0x17 ;  /* 0x3780000000037811 */ /* 0x000fc800078eb8ff */
[----:B------:R-:W-:-:S07]  /*b520*/  LOP3.LUT R2, R3, R2, R4, 0xfe, !PT ;  /* 0x0000000203027212 */ /* 0x000fce00078efe04 */
.L_x_14204:
[----:B------:R-:W-:Y:S05]  /*b530*/  BSYNC B0 ;  /* 0x0000000000007941 */ /* 0x000fea0003800000 */
.L_x_14203:
[----:B------:R-:W0:Y:S01]  /*b540*/  F2I.S64.TRUNC R2, R2 ;  /* 0x0000000200027311 */ /* 0x000e22000020d900 */
[----:B------:R-:W-:Y:S05]  /*b550*/  BRA `(.L_x_14184) ;  /* 0x00000000009c7947 */ /* 0x000fea0003800000 */
.L_x_14196:
        /* <DEDUP_REMOVED lines=14> */
.L_x_14210:
[----:B------:R-:W-:Y:S05]  /*b640*/  BSYNC B0 ;  /* 0x0000000000007941 */ /* 0x000fea0003800000 */
.L_x_14209:
[----:B------:R-:W0:Y:S01]  /*b650*/  F2I.S64.TRUNC R2, R2 ;  /* 0x0000000200027311 */ /* 0x000e22000020d900 */
[----:B------:R-:W-:Y:S05]  /*b660*/  BRA `(.L_x_14184) ;  /* 0x0000000000587947 */ /* 0x000fea0003800000 */
.L_x_14183:
        /* <DEDUP_REMOVED lines=16> */
.L_x_14211:
[----:B------:R-:W-:Y:S01]  /*b770*/  CS2R R2, SRZ ;  /* 0x0000000000027805 */ /* 0x000fe2000001ff00 */
[----:B------:R-:W-:Y:S06]  /*b780*/  BRA `(.L_x_14184) ;  /* 0x0000000000107947 */ /* 0x000fec0003800000 */
.L_x_14208:
[----:B------:R0:W5:Y:S01]  /*b790*/  LDG.E.64 R2, desc[UR36][R4.64] ;  /* 0x0000002404027981 */ /* 0x000162000c1e1b00 */
[----:B------:R-:W-:Y:S05]  /*b7a0*/  BRA `(.L_x_14184) ;  /* 0x0000000000087947 */ /* 0x000fea0003800000 */
.L_x_14207:
[----:B------:R0:W5:Y:S01]  /*b7b0*/  LDG.E R2, desc[UR36][R4.64] ;  /* 0x0000002404027981 */ /* 0x000162000c1e1900 */
[----:B------:R-:W-:-:S07]  /*b7c0*/  IMAD.MOV.U32 R3, RZ, RZ, RZ ;  /* 0x000000ffff037224 */ /* 0x000fce00078e00ff */
.L_x_14184:
[----:B------:R-:W1:Y:S01]  /*b7d0*/  LDC.U8 R6, c[0x0][0x421] ;  /* 0x00010840ff067b82 */ /* 0x000e620000000000 */
[----:B0-2345:R-:W-:-:S05]  /*b7e0*/  IADD3 R7, P0, RZ, -R2, RZ ;  /* 0x80000002ff077210 */ /* 0x03dfca0007f1e0ff */
[----:B-1----:R-:W-:Y:S02]  /*b7f0*/  IMAD.X R5, RZ, RZ, ~R3, P0 ;  /* 0x000000ffff057224 */ /* 0x002fe400000e0e03 */
        /* <DEDUP_REMOVED lines=14> */
.L_x_14215:
[----:B------:R-:W-:Y:S01]  /*b8e0*/  STG.E.U8 desc[UR36][R16.64], R7 ;  /* 0x0000000710007986 */ /* 0x000fe2000c101124 */
[----:B------:R-:W-:Y:S05]  /*b8f0*/  EXIT ;  /* 0x000000000000794d */ /* 0x000fea0003800000 */
.L_x_14214:
        /* <DEDUP_REMOVED lines=8> */
.L_x_14218:
[----:B------:R-:W-:Y:S01]  /*b980*/  STG.E desc[UR36][R16.64], R7 ;  /* 0x0000000710007986 */ /* 0x000fe2000c101924 */
[----:B------:R-:W-:Y:S05]  /*b990*/  EXIT ;  /* 0x000000000000794d */ /* 0x000fea0003800000 */
.L_x_14217:
[----:B------:R-:W-:Y:S01]  /*b9a0*/  STG.E.U16 desc[UR36][R16.64], R7 ;  /* 0x0000000710007986 */ /* 0x000fe2000c101524 */
[----:B------:R-:W-:Y:S05]  /*b9b0*/  EXIT ;  /* 0x000000000000794d */ /* 0x000fea0003800000 */
.L_x_14213:
        /* <DEDUP_REMOVED lines=9> */
[----:B0-----:R-:W-:Y:S01]  /*ba50*/  STG.E desc[UR36][R16.64], R3 ;  /* 0x0000000310007986 */ /* 0x001fe2000c101924 */
[----:B------:R-:W-:Y:S05]  /*ba60*/  EXIT ;  /* 0x000000000000794d */ /* 0x000fea0003800000 */
.L_x_14220:
[----:B------:R-:W-:-:S05]  /*ba70*/  IADD3 R2, P0, RZ, -R2, RZ ;  /* 0x80000002ff027210 */ /* 0x000fca0007f1e0ff */
[----:B------:R-:W-:-:S04]  /*ba80*/  IMAD.X R3, RZ, RZ, ~R3, P0 ;  /* 0x000000ffff037224 */ /* 0x000fc800000e0e03 */
[----:B------:R-:W0:Y:S02]  /*ba90*/  I2F.S64 R0, R2 ;  /* 0x0000000200007312 */ /* 0x000e240000301400 */
[----:B0-----:R-:W-:-:S05]  /*baa0*/  F2FP.F16.F32.PACK_AB R0, RZ, R0 ;  /* 0x00000000ff00723e */ /* 0x001fca00000000ff */
[----:B------:R-:W-:Y:S01]  /*bab0*/  STG.E.U16 desc[UR36][R16.64], R0 ;  /* 0x0000000010007986 */ /* 0x000fe2000c101524 */
[----:B------:R-:W-:Y:S05]  /*bac0*/  EXIT ;  /* 0x000000000000794d */ /* 0x000fea0003800000 */
.L_x_14219:
        /* <DEDUP_REMOVED lines=10> */
[----:B0-----:R-:W-:Y:S01]  /*bb70*/  STG.E.64 desc[UR36][R16.64], R4 ;  /* 0x0000000410007986 */ /* 0x001fe2000c101b24 */
[----:B------:R-:W-:Y:S05]  /*bb80*/  EXIT ;  /* 0x000000000000794d */ /* 0x000fea0003800000 */
.L_x_14222:
[----:B------:R-:W-:-:S05]  /*bb90*/  IADD3 R2, P0, RZ, -R2, RZ ;  /* 0x80000002ff027210 */ /* 0x000fca0007f1e0ff */
[----:B------:R-:W-:-:S04]  /*bba0*/  IMAD.X R3, RZ, RZ, ~R3, P0 ;  /* 0x000000ffff037224 */ /* 0x000fc800000e0e03 */
[----:B------:R-:W0:Y:S02]  /*bbb0*/  I2F.S64 R2, R2 ;  /* 0x0000000200027312 */ /* 0x000e240000301400 */
[----:B0-----:R-:W-:-:S04]  /*bbc0*/  F2FP.F16.F32.PACK_AB R3, RZ, R2 ;  /* 0x00000002ff03723e */ /* 0x001fc800000000ff */
[----:B------:R-:W-:-:S05]  /*bbd0*/  PRMT R3, R3, 0x5410, RZ ;  /* 0x0000541003037816 */ /* 0x000fca00000000ff */
[----:B------:R-:W-:Y:S01]  /*bbe0*/  STG.E desc[UR36][R16.64], R3 ;  /* 0x0000000310007986 */ /* 0x000fe2000c101924 */
[----:B------:R-:W-:Y:S05]  /*bbf0*/  EXIT ;  /* 0x000000000000794d */ /* 0x000fea0003800000 */
.L_x_14221:
[----:B------:R-:W-:-:S05]  /*bc00*/  IADD3 R2, P0, RZ, -R2, RZ ;  /* 0x80000002ff027210 */ /* 0x000fca0007f1e0ff */
[----:B------:R-:W-:-:S06]  /*bc10*/  IMAD.X R3, RZ, RZ, ~R3, P0 ;  /* 0x000000ffff037224 */ /* 0x000fcc00000e0e03 */
[----:B------:R-:W0:Y:S02]  /*bc20*/  I2F.F64.S64 R2, R2 ;  /* 0x0000000200027312 */ /* 0x000e240000301c00 */
[----:B0-----:R-:W-:Y:S01]  /*bc30*/  STG.E.64 desc[UR36][R16.64], R2 ;  /* 0x0000000210007986 */ /* 0x001fe2000c101b24 */
[----:B------:R-:W-:Y:S05]  /*bc40*/  EXIT ;  /* 0x000000000000794d */ /* 0x000fea0003800000 */
.L_x_14212:
        /* <DEDUP_REMOVED lines=13> */
.L_x_14225:
[----:B------:R-:W-:Y:S02]  /*bd20*/  IADD3 R2, P0, RZ, -R2, RZ ;  /* 0x80000002ff027210 */ /* 0x000fe40007f1e0ff */
[----:B------:R-:W-:-:S03]  /*bd30*/  CS2R R6, SRZ ;  /* 0x0000000000067805 */ /* 0x000fc6000001ff00 */
[----:B------:R-:W-:-:S04]  /*bd40*/  IMAD.X R3, RZ, RZ, ~R3, P0 ;  /* 0x000000ffff037224 */ /* 0x000fc800000e0e03 */
[----:B------:R-:W0:Y:S02]  /*bd50*/  I2F.F64.S64 R4, R2 ;  /* 0x0000000200047312 */ /* 0x000e240000301c00 */
[----:B0-----:R-:W-:Y:S01]  /*bd60*/  STG.E.128 desc[UR36][R16.64], R4 ;  /* 0x0000000410007986 */ /* 0x001fe2000c101d24 */
[----:B------:R-:W-:Y:S05]  /*bd70*/  EXIT ;  /* 0x000000000000794d */ /* 0x000fea0003800000 */
.L_x_14224:
        /* <DEDUP_REMOVED lines=23> */
.L_x_14229:
[----:B------:R-:W-:Y:S05]  /*bef0*/  BSYNC B0 ;  /* 0x0000000000007941 */ /* 0x000fea0003800000 */
.L_x_14228:
[----:B------:R-:W-:-:S05]  /*bf00*/  LOP3.LUT R5, R0, R5, RZ, 0xfc, !PT ;  /* 0x0000000500057212 */ /* 0x000fca00078efcff */
[----:B------:R-:W-:Y:S01]  /*bf10*/  STG.E.U8 desc[UR36][R16.64], R5 ;  /* 0x0000000510007986 */ /* 0x000fe2000c101124 */
[----:B------:R-:W-:Y:S05]  /*bf20*/  EXIT ;  /* 0x000000000000794d */ /* 0x000fea0003800000 */
.L_x_14227:
        /* <DEDUP_REMOVED lines=15> */
.L_x_14231:
[----:B------:R-:W-:Y:S01]  /*c020*/  IMAD.MOV.U32 R0, RZ, RZ, 0x7f ;  /* 0x0000007fff007424 */ /* 0x000fe200078e00ff */
[----:B------:R-:W-:-:S04]  /*c030*/  ISETP.GT.U32.AND P0, PT, R4, 0x7f800000, PT ;  /* 0x7f8000000400780c */ /* 0x000fc80003f04070 */
[----:B------:R-:W-:-:S09]  /*c040*/  SEL R0, R0, 0x7c, P0 ;  /* 0x0000007c00007807 */ /* 0x000fd20000000000 */
.L_x_14232:
[----:B------:R-:W-:Y:S05]  /*c050*/  BSYNC B0 ;  /* 0x0000000000007941 */ /* 0x000fea0003800000 */
.L_x_14230:
[----:B------:R-:W-:-:S04]  /*c060*/  LOP3.LUT R2, R3, 0x80000000, RZ, 0xc0, !PT ;  /* 0x8000000003027812 */ /* 0x000fc800078ec0ff */
[----:B------:R-:W-:-:S04]  /*c070*/  SHF.R.U32.HI R3, RZ, 0x18, R2 ;  /* 0x00000018ff037819 */ /* 0x000fc80000011602 */
[----:B------:R-:W-:-:S05]  /*c080*/  LOP3.LUT R3, R0, R3, RZ, 0xfc, !PT ;  /* 0x0000000300037212 */ /* 0x000fca00078efcff */
[----:B------:R-:W-:Y:S01]  /*c090*/  STG.E.U8 desc[UR36][R16.64], R3 ;  /* 0x0000000310007986 */ /* 0x000fe2000c101124 */
[----:B------:R-:W-:Y:S05]  /*c0a0*/  EXIT ;  /* 0x000000000000794d */ /* 0x000fea0003800000 */
.L_x_14226:
[----:B------:R-:W-:-:S05]  /*c0b0*/  IADD3 R2, P0, RZ, -R2, RZ ;  /* 0x80000002ff027210 */ /* 0x000fca0007f1e0ff */
[----:B------:R-:W-:-:S04]  /*c0c0*/  IMAD.X R3, RZ, RZ, ~R3, P0 ;  /* 0x000000ffff037224 */ /* 0x000fc800000e0e03 */
[----:B------:R-:W0:Y:S02]  /*c0d0*/  I2F.S64 R0, R2 ;  /* 0x0000000200007312 */ /* 0x000e240000301400 */
[----:B0-----:R-:W-:-:S05]  /*c0e0*/  F2FP.BF16.F32.PACK_AB R0, RZ, R0 ;  /* 0x00000000ff00723e */ /* 0x001fca00000010ff */
[----:B------:R-:W-:Y:S01]  /*c0f0*/  STG.E.U16 desc[UR36][R16.64], R0 ;  /* 0x0000000010007986 */ /* 0x000fe2000c101524 */
[----:B------:R-:W-:Y:S05]  /*c100*/  EXIT ;  /* 0x000000000000794d */ /* 0x000fea0003800000 */
.L_x_14223:
        /* <DEDUP_REMOVED lines=10> */
.L_x_14235:
        /* <DEDUP_REMOVED lines=19> */
.L_x_14238:
[----:B------:R-:W-:-:S04]  /*c2e0*/  LOP3.LUT R2, R3, 0x80000000, RZ, 0xc0, !PT ;  /* 0x8000000003027812 */ /* 0x000fc800078ec0ff */
[----:B------:R-:W-:-:S04]  /*c2f0*/  SHF.R.U32.HI R3, RZ, 0x18, R2 ;  /* 0x00000018ff037819 */ /* 0x000fc80000011602 */
[----:B------:R-:W-:-:S04]  /*c300*/  LOP3.LUT R0, R0, R3, RZ, 0xfc, !PT ;  /* 0x0000000300007212 */ /* 0x000fc800078efcff */
[----:B------:R-:W-:-:S07]  /*c310*/  PRMT R8, R0, 0x7610, R8 ;  /* 0x0000761000087816 */ /* 0x000fce0000000008 */
.L_x_14237:
[----:B------:R-:W-:Y:S05]  /*c320*/  BSYNC B0 ;  /* 0x0000000000007941 */ /* 0x000fea0003800000 */
.L_x_14236:
[----:B------:R-:W-:Y:S01]  /*c330*/  STG.E.U8 desc[UR36][R16.64], R8 ;  /* 0x0000000810007986 */ /* 0x000fe2000c101124 */
[----:B------:R-:W-:Y:S05]  /*c340*/  EXIT ;  /* 0x000000000000794d */ /* 0x000fea0003800000 */
.L_x_14234:
        /* <DEDUP_REMOVED lines=19> */
.L_x_14241:
[----:B------:R-:W-:-:S04]  /*c480*/  LOP3.LUT R2, R3, 0x80000000, RZ, 0xc0, !PT ;  /* 0x8000000003027812 */ /* 0x000fc800078ec0ff */
[----:B------:R-:W-:-:S04]  /*c490*/  SHF.R.U32.HI R3, RZ, 0x18, R2 ;  /* 0x00000018ff037819 */ /* 0x000fc80000011602 */
[----:B------:R-:W-:-:S04]  /*c4a0*/  LOP3.LUT R0, R0, R3, RZ, 0xfc, !PT ;  /* 0x0000000300007212 */ /* 0x000fc800078efcff */
[----:B------:R-:W-:-:S07]  /*c4b0*/  PRMT R8, R0, 0x7610, R8 ;  /* 0x0000761000087816 */ /* 0x000fce0000000008 */
.L_x_14240:
[----:B------:R-:W-:Y:S05]  /*c4c0*/  BSYNC B0 ;  /* 0x0000000000007941 */ /* 0x000fea0003800000 */
.L_x_14239:
[----:B------:R-:W-:Y:S01]  /*c4d0*/  STG.E.U8 desc[UR36][R16.64], R8 ;  /* 0x0000000810007986 */ /* 0x000fe2000c101124 */
[----:B------:R-:W-:Y:S05]  /*c4e0*/  EXIT ;  /* 0x000000000000794d */ /* 0x000fea0003800000 */
.L_x_14233:
        /* <DEDUP_REMOVED lines=25> */
.L_x_14216:
        /* <DEDUP_REMOVED lines=16> */
.L_x_14244:
[----:B------:R-:W-:Y:S05]  /*c780*/  EXIT ;  /* 0x000000000000794d */ /* 0x000fea0003800000 */
.L_x_14243:
[----:B------:R-:W-:Y:S01]  /*c790*/  STG.E.64 desc[UR36][R16.64], R4 ;  /* 0x0000000410007986 */ /* 0x000fe2000c101b24 */
[----:B------:R-:W-:Y:S05]  /*c7a0*/  EXIT ;  /* 0x000000000000794d */ /* 0x000fea0003800000 */
.L_x_14242:
[----:B------:R-:W-:Y:S01]  /*c7b0*/  STG.E desc[UR36][R16.64], R7 ;  /* 0x0000000710007986 */ /* 0x000fe2000c101924 */
[----:B------:R-:W-:Y:S05]  /*c7c0*/  EXIT ;  /* 0x000000000000794d */ /* 0x000fea0003800000 */
.L_x_14245:
        /* <DEDUP_REMOVED lines=11> */
.L_x_23596:


//--------------------- .text._ZN2at6native27unrolled_elementwise_kernelIZZZNS0_15neg_kernel_cudaERNS_18TensorIteratorBaseEENKUlvE0_clEvENKUlvE2_clEvEUllE_St5arrayIPcLm2EELi4E23TrivialOffsetCalculatorILi1EjESB_NS0_6memory12LoadWithCastILi1EEENSC_13StoreWithCastILi1EEEEEviT_T0_T2_T3_T4_T5_ --------------------------
	.section	.text._ZN2at6native27unrolled_elementwise_kernelIZZZNS0_15neg_kernel_cudaERNS_18TensorIteratorBaseEENKUlvE0_clEvENKUlvE2_clEvEUllE_St5arrayIPcLm2EELi4E23TrivialOffsetCalculatorILi1EjESB_NS0_6memory12LoadWithCastILi1EEENSC_13StoreWithCastILi1EEEEEviT_T0_T2_T3_T4_T5_,"ax",@progbits
	.align	128
        .global         _ZN2at6native27unrolled_elementwise_kernelIZZZNS0_15neg_kernel_cudaERNS_18TensorIteratorBaseEENKUlvE0_clEvENKUlvE2_clEvEUllE_St5arrayIPcLm2EELi4E23TrivialOffsetCalculatorILi1EjESB_NS0_6memory12LoadWithCastILi1EEENSC_13StoreWithCastILi1EEEEEviT_T0_T2_T3_T4_T5_
        .type           _ZN2at6native27unrolled_elementwise_kernelIZZZNS0_15neg_kernel_cudaERNS_18TensorIteratorBaseEENKUlvE0_clEvENKUlvE2_clEvEUllE_St5arrayIPcLm2EELi4E23TrivialOffsetCalculatorILi1EjESB_NS0_6memory12LoadWithCastILi1EEENSC_13StoreWithCastILi1EEEEEviT_T0_T2_T3_T4_T5_,@function
        .size           _ZN2at6native27unrolled_elementwise_kernelIZZZNS0_15neg_kernel_cudaERNS_18TensorIteratorBaseEENKUlvE0_clEvENKUlvE2_clEvEUllE_St5arrayIPcLm2EELi4E23TrivialOffsetCalculatorILi1EjESB_NS0_6memory12LoadWithCastILi1EEENSC_13StoreWithCastILi1EEEEEviT_T0_T2_T3_T4_T5_,(.L_x_23597 - _ZN2at6native27unrolled_elementwise_kernelIZZZNS0_15neg_kernel_cudaERNS_18TensorIteratorBaseEENKUlvE0_clEvENKUlvE2_clEvEUllE_St5arrayIPcLm2EELi4E23TrivialOffsetCalculatorILi1EjESB_NS0_6memory12LoadWithCastILi1EEENSC_13StoreWithCastILi1EEEEEviT_T0_T2_T3_T4_T5_)
        .other          _ZN2at6native27unrolled_elementwise_kernelIZZZNS0_15neg_kernel_cudaERNS_18TensorIteratorBaseEENKUlvE0_clEvENKUlvE2_clEvEUllE_St5arrayIPcLm2EELi4E23TrivialOffsetCalculatorILi1EjESB_NS0_6memory12LoadWithCastILi1EEENSC_13StoreWithCastILi1EEEEEviT_T0_T2_T3_T4_T5_,@"STO_CUDA_ENTRY STV_DEFAULT"
_ZN2at6native27unrolled_elementwise_kernelIZZZNS0_15neg_kernel_cudaERNS_18TensorIteratorBaseEENKUlvE0_clEvENKUlvE2_clEvEUllE_St5arrayIPcLm2EELi4E23TrivialOffsetCalculatorILi1EjESB_NS0_6memory12LoadWithCastILi1EEENSC_13StoreWithCastILi1EEEEEviT_T0_T2_T3_T4_T5_:
.text._ZN2at6native27unrolled_elementwise_kernelIZZZNS0_15neg_kernel_cudaERNS_18TensorIteratorBaseEENKUlvE0_clEvENKUlvE2_clEvEUllE_St5arrayIPcLm2EELi4E23TrivialOffsetCalculatorILi1EjESB_NS0_6memory12LoadWithCastILi1EEENSC_13StoreWithCastILi1EEEEEviT_T0_T2_T3_T4_T5_:
        /* <DEDUP_REMOVED lines=32> */
.L_x_14251:
[----:B------:R1:W5:Y:S01]  /*0200*/  LDG.E.U8 R32, desc[UR36][R4.64] ;  /* 0x0000002404207981 */ /* 0x000362000c1e1100 */
[----:B------:R-:W-:Y:S01]  /*0210*/  IMAD.MOV.U32 R33, RZ, RZ, RZ ;  /* 0x000000ffff217224 */ /* 0x000fe200078e00ff */
[----:B------:R-:W-:Y:S06]  /*0220*/  BRA `(.L_x_14253) ;  /* 0x0000000c004c7947 */ /* 0x000fec0003800000 */
.L_x_14250:
        /* <DEDUP_REMOVED lines=8> */
.L_x_14255:
[----:B------:R-:W2:Y:S02]  /*02b0*/  LDG.E R32, desc[UR36][R4.64] ;  /* 0x0000002404207981 */ /* 0x000ea4000c1e1900 */
[----:B--2---:R-:W-:Y:S01]  /*02c0*/  SHF.R.S32.HI R33, RZ, 0x1f, R32 ;  /* 0x0000001fff217819 */ /* 0x004fe20000011420 */
[----:B------:R-:W-:Y:S06]  /*02d0*/  BRA `(.L_x_14253) ;  /* 0x0000000c00207947 */ /* 0x000fec0003800000 */
.L_x_14254:
[----:B------:R-:W2:Y:S02]  /*02e0*/  LDG.E.S16 R32, desc[UR36][R4.64] ;  /* 0x0000002404207981 */ /* 0x000ea4000c1e1700 */
[----:B--2---:R-:W-:Y:S01]  /*02f0*/  SHF.R.S32.HI R33, RZ, 0x1f, R32 ;  /* 0x0000001fff217819 */ /* 0x004fe20000011420 */
[----:B------:R-:W-:Y:S06]  /*0300*/  BRA `(.L_x_14253) ;  /* 0x0000000c00147947 */ /* 0x000fec0003800000 */
.L_x_14249:
        /* <DEDUP_REMOVED lines=9> */
.L_x_14257:
[----:B------:R-:W2:Y:S02]  /*03a0*/  LDG.E.U16 R4, desc[UR36][R4.64] ;  /* 0x0000002404047981 */ /* 0x000ea4000c1e1500 */
[----:B--2---:R-:W-:-:S06]  /*03b0*/  HADD2.F32 R32, -RZ, R4.H0_H0 ;  /* 0x20000004ff207230 */ /* 0x004fcc0000004100 */
[----:B------:R-:W0:Y:S01]  /*03c0*/  F2I.S64.TRUNC R32, R32 ;  /* 0x0000002000207311 */ /* 0x000e22000020d900 */
[----:B------:R-:W-:Y:S05]  /*03d0*/  BRA `(.L_x_14253) ;  /* 0x0000000800e07947 */ /* 0x000fea0003800000 */
.L_x_14256:
        /* <DEDUP_REMOVED lines=9> */
.L_x_14259:
[----:B------:R-:W2:Y:S02]  /*0470*/  LDG.E.U16 R4, desc[UR36][R4.64] ;  /* 0x0000002404047981 */ /* 0x000ea4000c1e1500 */
[----:B--2---:R-:W-:-:S06]  /*0480*/  HADD2.F32 R32, -RZ, R4.H0_H0 ;  /* 0x20000004ff207230 */ /* 0x004fcc0000004100 */
[----:B------:R-:W4:Y:S01]  /*0490*/  F2I.S64.TRUNC R32, R32 ;  /* 0x0000002000207311 */ /* 0x000f22000020d900 */
[----:B------:R-:W-:Y:S05]  /*04a0*/  BRA `(.L_x_14253) ;  /* 0x0000000800ac7947 */ /* 0x000fea0003800000 */
.L_x_14258:
[----:B------:R-:W2:Y:S02]  /*04b0*/  LDG.E.64 R4, desc[UR36][R4.64] ;  /* 0x0000002404047981 */ /* 0x000ea4000c1e1b00 */
[----:B--2---:R2:W3:Y:S01]  /*04c0*/  F2I.S64.F64.TRUNC R32, R4 ;  /* 0x0000000400207311 */ /* 0x0044e2000030d900 */
[----:B------:R-:W-:Y:S05]  /*04d0*/  BRA `(.L_x_14253) ;  /* 0x0000000800a07947 */ /* 0x000fea0003800000 */
.L_x_14248:
        /* <DEDUP_REMOVED lines=13> */
.L_x_14262:
[----:B------:R-:W2:Y:S02]  /*05b0*/  LDG.E.64 R4, desc[UR36][R4.64] ;  /* 0x0000002404047981 */ /* 0x000ea4000c1e1b00 */
[----:B--2---:R0:W1:Y:S01]  /*05c0*/  F2I.S64.F64.TRUNC R32, R4 ;  /* 0x0000000400207311 */ /* 0x004062000030d900 */
[----:B------:R-:W-:Y:S05]  /*05d0*/  BRA `(.L_x_14253) ;  /* 0x0000000800607947 */ /* 0x000fea0003800000 */
.L_x_14261:
        /* <DEDUP_REMOVED lines=27> */
.L_x_14264:
        /* <DEDUP_REMOVED lines=15> */
.L_x_14263:
[----:B------:R-:W2:Y:S02]  /*0880*/  LDG.E.U16 R32, desc[UR36][R4.64] ;  /* 0x0000002404207981 */ /* 0x000ea4000c1e1500 */
[----:B--2---:R-:W-:-:S06]  /*0890*/  IMAD.U32 R32, R32, 0x10000, RZ ;  /* 0x0001000020207824 */ /* 0x004fcc00078e00ff */
[----:B------:R-:W0:Y:S01]  /*08a0*/  F2I.S64.TRUNC R32, R32 ;  /* 0x0000002000207311 */ /* 0x000e22000020d900 */
[----:B------:R-:W-:Y:S05]  /*08b0*/  BRA `(.L_x_14253) ;  /* 0x0000000400a87947 */ /* 0x000fea0003800000 */
.L_x_14260:
        /* <DEDUP_REMOVED lines=11> */
.L_x_14267:
        /* <DEDUP_REMOVED lines=21> */
.L_x_14271:
[----:B------:R-:W-:Y:S05]  /*0ac0*/  BSYNC B1 ;  /* 0x0000000000017941 */ /* 0x000fea0003800000 */
.L_x_14270:
[----:B------:R-:W-:Y:S01]  /*0ad0*/  IMAD.SHL.U32 R3, R3, 0x100000, RZ ;  /* 0x0010000003037824 */ /* 0x000fe200078e00ff */
[----:B------:R-:W-:-:S04]  /*0ae0*/  LEA R5, R0, 0x3b800000, 0x17 ;  /* 0x3b80000000057811 */ /* 0x000fc800078eb8ff */
[----:B------:R-:W-:-:S07]  /*0af0*/  LOP3.LUT R32, R5, R3, R32, 0xfe, !PT ;  /* 0x0000000305207212 */ /* 0x000fce00078efe20 */
.L_x_14269:
[----:B------:R-:W-:Y:S05]  /*0b00*/  BSYNC B0 ;  /* 0x0000000000007941 */ /* 0x000fea0003800000 */
.L_x_14268:
[----:B------:R-:W0:Y:S01]  /*0b10*/  F2I.S64.TRUNC R32, R32 ;  /* 0x0000002000207311 */ /* 0x000e22000020d900 */
[----:B------:R-:W-:Y:S05]  /*0b20*/  BRA `(.L_x_14253) ;  /* 0x00000004000c7947 */ /* 0x000fea0003800000 */
.L_x_14266:
        /* <DEDUP_REMOVED lines=21> */
.L_x_14275:
[----:B------:R-:W-:Y:S05]  /*0c80*/  BSYNC B1 ;  /* 0x0000000000017941 */ /* 0x000fea0003800000 */
.L_x_14274:
[----:B------:R-:W-:Y:S01]  /*0c90*/  IMAD.SHL.U32 R3, R3, 0x200000, RZ ;  /* 0x0020000003037824 */ /* 0x000fe200078e00ff */
[----:B------:R-:W-:-:S04]  /*0ca0*/  LEA R5, R0, 0x37800000, 0x17 ;  /* 0x3780000000057811 */ /* 0x000fc800078eb8ff */
[----:B------:R-:W-:-:S07]  /*0cb0*/  LOP3.LUT R32, R5, R3, R32, 0xfe, !PT ;  /* 0x0000000305207212 */ /* 0x000fce00078efe20 */
.L_x_14273:
[----:B------:R-:W-:Y:S05]  /*0cc0*/  BSYNC B0 ;  /* 0x0000000000007941 */ /* 0x000fea0003800000 */
.L_x_14272:
[----:B------:R-:W0:Y:S01]  /*0cd0*/  F2I.S64.TRUNC R32, R32 ;  /* 0x0000002000207311 */ /* 0x000e22000020d900 */
[----:B------:R-:W-:Y:S05]  /*0ce0*/  BRA `(.L_x_14253) ;  /* 0x00000000009c7947 */ /* 0x000fea0003800000 */
.L_x_14265:
        /* <DEDUP_REMOVED lines=14> */
.L_x_14279:
[----:B------:R-:W-:Y:S05]  /*0dd0*/  BSYNC B0 ;  /* 0x0000000000007941 */ /* 0x000fea0003800000 */
.L_x_14278:
[----:B------:R-:W0:Y:S01]  /*0de0*/  F2I.S64.TRUNC R32, R32 ;  /* 0x0000002000207311 */ /* 0x000e22000020d900 */
[----:B------:R-:W-:Y:S05]  /*0df0*/  BRA `(.L_x_14253) ;  /* 0x0000000000587947 */ /* 0x000fea0003800000 */
.L_x_14252:
        /* <DEDUP_REMOVED lines=16> */
.L_x_14280:
[----:B------:R-:W-:Y:S01]  /*0f00*/  CS2R R32, SRZ ;  /* 0x0000000000207805 */ /* 0x000fe2000001ff00 */
[----:B------:R-:W-:Y:S06]  /*0f10*/  BRA `(.L_x_14253) ;  /* 0x0000000000107947 */ /* 0x000fec0003800000 */
.L_x_14277:
[----:B------:R0:W5:Y:S01]  /*0f20*/  LDG.E.64 R32, desc[UR36][R4.64] ;  /* 0x0000002404207981 */ /* 0x000162000c1e1b00 */
[----:B------:R-:W-:Y:S05]  /*0f30*/  BRA `(.L_x_14253) ;  /* 0x0000000000087947 */ /* 0x000fea0003800000 */
.L_x_14276:
[----:B------:R0:W5:Y:S01]  /*0f40*/  LDG.E R32, desc[UR36][R4.64] ;  /* 0x0000002404207981 */ /* 0x000162000c1e1900 */
[----:B------:R-:W-:-:S07]  /*0f50*/  IMAD.MOV.U32 R33, RZ, RZ, RZ ;  /* 0x000000ffff217224 */ /* 0x000fce00078e00ff */
.L_x_14253:
[----:B------:R-:W2:Y:S02]  /*0f60*/  S2R R17, SR_TID.X ;  /* 0x0000000000117919 */ /* 0x000ea40000002100 */
[----:B--2---:R-:W-:-:S07]  /*0f70*/  VIADD R17, R17, 0x80 ;  /* 0x0000008011117836 */ /* 0x004fce0000000000 */
.L_x_14247:
[----:B------:R-:W-:Y:S05]  /*0f80*/  BSYNC B6 ;  /* 0x0000000000067941 */ /* 0x000fea0003800000 */
.L_x_14246:
        /* <DEDUP_REMOVED lines=24> */
.L_x_14286:
[----:B------:R0:W5:Y:S01]  /*1110*/  LDG.E.U8 R30, desc[UR36][R4.64] ;  /* 0x00000024041e7981 */ /* 0x000162000c1e1100 */
[----:B------:R-:W-:Y:S01]  /*1120*/  IMAD.MOV.U32 R31, RZ, RZ, RZ ;  /* 0x000000ffff1f7224 */ /* 0x000fe200078e00ff */
[----:B------:R-:W-:Y:S06]  /*1130*/  BRA `(.L_x_14288) ;  /* 0x0000000c00487947 */ /* 0x000fec0003800000 */
.L_x_14285:
        /* <DEDUP_REMOVED lines=8> */
.L_x_14290:
[----:B------:R-:W2:Y:S02]  /*11c0*/  LDG.E R30, desc[UR36][R4.64] ;  /* 0x00000024041e7981 */ /* 0x000ea4000c1e1900 */
[----:B--2---:R-:W-:Y:S01]  /*11d0*/  SHF.R.S32.HI R31, RZ, 0x1f, R30 ;  /* 0x0000001fff1f7819 */ /* 0x004fe2000001141e */
[----:B------:R-:W-:Y:S06]  /*11e0*/  BRA `(.L_x_14288) ;  /* 0x0000000c001c7947 */ /* 0x000fec0003800000 */
.L_x_14289:
[----:B------:R-:W2:Y:S02]  /*11f0*/  LDG.E.S16 R30, desc[UR36][R4.64] ;  /* 0x00000024041e7981 */ /* 0x000ea4000c1e1700 */
[----:B--2---:R-:W-:Y:S01]  /*1200*/  SHF.R.S32.HI R31, RZ, 0x1f, R30 ;  /* 0x0000001fff1f7819 */ /* 0x004fe2000001141e */
[----:B------:R-:W-:Y:S06]  /*1210*/  BRA `(.L_x_14288) ;  /* 0x0000000c00107947 */ /* 0x000fec0003800000 */
.L_x_14284:
        /* <DEDUP_REMOVED lines=9> */
.L_x_14292:
[----:B------:R-:W2:Y:S02]  /*12b0*/  LDG.E.U16 R4, desc[UR36][R4.64] ;  /* 0x0000002404047981 */ /* 0x000ea4000c1e1500 */
[----:B--2---:R-:W-:-:S06]  /*12c0*/  HADD2.F32 R30, -RZ, R4.H0_H0 ;  /* 0x20000004ff1e7230 */ /* 0x004fcc0000004100 */
[----:B------:R-:W0:Y:S01]  /*12d0*/  F2I.S64.TRUNC R30, R30 ;  /* 0x0000001e001e7311 */ /* 0x000e22000020d900 */
[----:B------:R-:W-:Y:S05]  /*12e0*/  BRA `(.L_x_14288) ;  /* 0x0000000800dc7947 */ /* 0x000fea0003800000 */
.L_x_14291:
        /* <DEDUP_REMOVED lines=9> */
.L_x_14294:
[----:B------:R-:W2:Y:S02]  /*1380*/  LDG.E.U16 R4, desc[UR36][R4.64] ;  /* 0x0000002404047981 */ /* 0x000ea4000c1e1500 */
[----:B--2---:R-:W-:-:S06]  /*1390*/  HADD2.F32 R30, -RZ, R4.H0_H0 ;  /* 0x20000004ff1e7230 */ /* 0x004fcc0000004100 */
[----:B------:R-:W0:Y:S01]  /*13a0*/  F2I.S64.TRUNC R30, R30 ;  /* 0x0000001e001e7311 */ /* 0x000e22000020d900 */
[----:B------:R-:W-:Y:S05]  /*13b0*/  BRA `(.L_x_14288) ;  /* 0x0000000800a87947 */ /* 0x000fea0003800000 */
.L_x_14293:
[----:B------:R-:W2:Y:S02]  /*13c0*/  LDG.E.64 R4, desc[UR36][R4.64] ;  /* 0x0000002404047981 */ /* 0x000ea4000c1e1b00 */
[----:B--2---:R0:W1:Y:S01]  /*13d0*/  F2I.S64.F64.TRUNC R30, R4 ;  /* 0x00000004001e7311 */ /* 0x004062000030d900 */
[----:B------:R-:W-:Y:S05]  /*13e0*/  BRA `(.L_x_14288) ;  /* 0x00000008009c7947 */ /* 0x000fea0003800000 */
.L_x_14283:
        /* <DEDUP_REMOVED lines=13> */
.L_x_14297:
[----:B------:R-:W2:Y:S02]  /*14c0*/  LDG.E.64 R4, desc[UR36][R4.64] ;  /* 0x0000002404047981 */ /* 0x000ea4000c1e1b00 */
[----:B--2---:R0:W1:Y:S01]  /*14d0*/  F2I.S64.F64.TRUNC R30, R4 ;  /* 0x00000004001e7311 */ /* 0x004062000030d900 */
[----:B------:R-:W-:Y:S05]  /*14e0*/  BRA `(.L_x_14288) ;  /* 0x00000008005c7947 */ /* 0x000fea0003800000 */
.L_x_14296:
        /* <DEDUP_REMOVED lines=27> */
.L_x_14299:
        /* <DEDUP_REMOVED lines=14> */
.L_x_14298:
[----:B------:R-:W2:Y:S02]  /*1780*/  LDG.E.U16 R30, desc[UR36][R4.64] ;  /* 0x00000024041e7981 */ /* 0x000ea4000c1e1500 */
[----:B--2---:R-:W-:-:S06]  /*1790*/  IMAD.U32 R30, R30, 0x10000, RZ ;  /* 0x000100001e1e7824 */ /* 0x004fcc00078e00ff */
[----:B------:R-:W0:Y:S01]  /*17a0*/  F2I.S64.TRUNC R30, R30 ;  /* 0x0000001e001e7311 */ /* 0x000e22000020d900 */
[----:B------:R-:W-:Y:S05]  /*17b0*/  BRA `(.L_x_14288) ;  /* 0x0000000400a87947 */ /* 0x000fea0003800000 */
.L_x_14295:
        /* <DEDUP_REMOVED lines=11> */
.L_x_14302:
        /* <DEDUP_REMOVED lines=21> */
.L_x_14306:
[----:B------:R-:W-:Y:S05]  /*19c0*/  BSYNC B1 ;  /* 0x0000000000017941 */ /* 0x000fea0003800000 */
.L_x_14305:
[----:B------:R-:W-:Y:S01]  /*19d0*/  IMAD.SHL.U32 R3, R3, 0x100000, RZ ;  /* 0x0010000003037824 */ /* 0x000fe200078e00ff */
[----:B------:R-:W-:-:S04]  /*19e0*/  LEA R5, R0, 0x3b800000, 0x17 ;  /* 0x3b80000000057811 */ /* 0x000fc800078eb8ff */
[----:B------:R-:W-:-:S07]  /*19f0*/  LOP3.LUT R30, R5, R3, R30, 0xfe, !PT ;  /* 0x00000003051e7212 */ /* 0x000fce00078efe1e */
.L_x_14304:
[----:B------:R-:W-:Y:S05]  /*1a00*/  BSYNC B0 ;  /* 0x0000000000007941 */ /* 0x000fea0003800000 */
.L_x_14303:
[----:B------:R-:W0:Y:S01]  /*1a10*/  F2I.S64.TRUNC R30, R30 ;  /* 0x0000001e001e7311 */ /* 0x000e22000020d900 */
[----:B------:R-:W-:Y:S05]  /*1a20*/  BRA `(.L_x_14288) ;  /* 0x00000004000c7947 */ /* 0x000fea0003800000 */
.L_x_14301:
        /* <DEDUP_REMOVED lines=21> */
.L_x_14310:
[----:B------:R-:W-:Y:S05]  /*1b80*/  BSYNC B1 ;  /* 0x0000000000017941 */ /* 0x000fea0003800000 */
.L_x_14309:
[----:B------:R-:W-:Y:S01]  /*1b90*/  IMAD.SHL.U32 R3, R3, 0x200000, RZ ;  /* 0x0020000003037824 */ /* 0x000fe200078e00ff */
[----:B------:R-:W-:-:S04]  /*1ba0*/  LEA R5, R0, 0x37800000, 0x17 ;  /* 0x3780000000057811 */ /* 0x000fc800078eb8ff */
[----:B------:R-:W-:-:S07]  /*1bb0*/  LOP3.LUT R30, R5, R3, R30, 0xfe, !PT ;  /* 0x00000003051e7212 */ /* 0x000fce00078efe1e */
.L_x_14308:
[----:B------:R-:W-:Y:S05]  /*1bc0*/  BSYNC B0 ;  /* 0x0000000000007941 */ /* 0x000fea0003800000 */
.L_x_14307:
[----:B------:R-:W0:Y:S01]  /*1bd0*/  F2I.S64.TRUNC R30, R30 ;  /* 0x0000001e001e7311 */ /* 0x000e22000020d900 */
[----:B------:R-:W-:Y:S05]  /*1be0*/  BRA `(.L_x_14288) ;  /* 0x00000000009c7947 */ /* 0x000fea0003800000 */
.L_x_14300:
        /* <DEDUP_REMOVED lines=14> */
.L_x_14314:
[----:B------:R-:W-:Y:S05]  /*1cd0*/  BSYNC B0 ;  /* 0x0000000000007941 */ /* 0x000fea0003800000 */
.L_x_14313:
[----:B------:R-:W0:Y:S01]  /*1ce0*/  F2I.S64.TRUNC R30, R30 ;  /* 0x0000001e001e7311 */ /* 0x000e22000020d900 */
[----:B------:R-:W-:Y:S05]  /*1cf0*/  BRA `(.L_x_14288) ;  /* 0x0000000000587947 */ /* 0x000fea0003800000 */
.L_x_14287:
        /* <DEDUP_REMOVED lines=15> */
[----:B-1-345:R-:W-:Y:S05]  /*1df0*/  CALL.ABS.NOINC R14 ;  /* 0x000000000e007343 */ /* 0x03afea0003c00000 */
.L_x_14315:
[----:B------:R-:W-:Y:S01]  /*1e00*/  CS2R R30, SRZ ;  /* 0x00000000001e7805 */ /* 0x000fe2000001ff00 */
[----:B------:R-:W-:Y:S06]  /*1e10*/  BRA `(.L_x_14288) ;  /* 0x0000000000107947 */ /* 0x000fec0003800000 */
.L_x_14312:
[----:B------:R0:W5:Y:S01]  /*1e20*/  LDG.E.64 R30, desc[UR36][R4.64] ;  /* 0x00000024041e7981 */ /* 0x000162000c1e1b00 */
[----:B------:R-:W-:Y:S05]  /*1e30*/  BRA `(.L_x_14288) ;  /* 0x0000000000087947 */ /* 0x000fea0003800000 */
.L_x_14311:
[----:B------:R0:W5:Y:S01]  /*1e40*/  LDG.E R30, desc[UR36][R4.64] ;  /* 0x00000024041e7981 */ /* 0x000162000c1e1900 */
[----:B------:R-:W-:-:S07]  /*1e50*/  IMAD.MOV.U32 R31, RZ, RZ, RZ ;  /* 0x000000ffff1f7224 */ /* 0x000fce00078e00ff */
.L_x_14288:
[----:B------:R-:W-:-:S07]  /*1e60*/  VIADD R17, R17, 0x80 ;  /* 0x0000008011117836 */ /* 0x000fce0000000000 */
.L_x_14282:
[----:B------:R-:W-:Y:S05]  /*1e70*/  BSYNC B6 ;  /* 0x0000000000067941 */ /* 0x000fea0003800000 */
.L_x_14281:
        /* <DEDUP_REMOVED lines=26> */
.L_x_14321:
[----:B------:R0:W5:Y:S01]  /*2020*/  LDG.E.U8 R22, desc[UR36][R4.64] ;  /* 0x0000002404167981 */ /* 0x000162000c1e1100 */
[----:B------:R-:W-:Y:S01]  /*2030*/  IMAD.MOV.U32 R23, RZ, RZ, RZ ;  /* 0x000000ffff177224 */ /* 0x000fe200078e00ff */
[----:B------:R-:W-:Y:S06]  /*2040*/  BRA `(.L_x_14323) ;  /* 0x0000000c00487947 */ /* 0x000fec0003800000 */
.L_x_14320:
        /* <DEDUP_REMOVED lines=8> */
.L_x_14325:
[----:B------:R-:W2:Y:S02]  /*20d0*/  LDG.E R22, desc[UR36][R4.64] ;  /* 0x0000002404167981 */ /* 0x000ea4000c1e1900 */
[----:B--2---:R-:W-:Y:S01]  /*20e0*/  SHF.R.S32.HI R23, RZ, 0x1f, R22 ;  /* 0x0000001fff177819 */ /* 0x004fe20000011416 */
[----:B------:R-:W-:Y:S06]  /*20f0*/  BRA `(.L_x_14323) ;  /* 0x0000000c001c7947 */ /* 0x000fec0003800000 */
.L_x_14324:
[----:B------:R-:W2:Y:S02]  /*2100*/  LDG.E.S16 R22, desc[UR36][R4.64] ;  /* 0x0000002404167981 */ /* 0x000ea4000c1e1700 */
[----:B--2---:R-:W-:Y:S01]  /*2110*/  SHF.R.S32.HI R23, RZ, 0x1f, R22 ;  /* 0x0000001fff177819 */ /* 0x004fe20000011416 */
[----:B------:R-:W-:Y:S06]  /*2120*/  BRA `(.L_x_14323) ;  /* 0x0000000c00107947 */ /* 0x000fec0003800000 */
.L_x_14319:
        /* <DEDUP_REMOVED lines=9> */
.L_x_14327:
[----:B------:R-:W2:Y:S02]  /*21c0*/  LDG.E.U16 R4, desc[UR36][R4.64] ;  /* 0x0000002404047981 */ /* 0x000ea4000c1e1500 */
[----:B--2---:R-:W-:-:S06]  /*21d0*/  HADD2.F32 R22, -RZ, R4.H0_H0 ;  /* 0x20000004ff167230 */ /* 0x004fcc0000004100 */
[----:B------:R-:W0:Y:S01]  /*21e0*/  F2I.S64.TRUNC R22, R22 ;  /* 0x0000001600167311 */ /* 0x000e22000020d900 */
[----:B------:R-:W-:Y:S05]  /*21f0*/  BRA `(.L_x_14323) ;  /* 0x0000000800dc7947 */ /* 0x000fea0003800000 */
.L_x_14326:
        /* <DEDUP_REMOVED lines=9> */
.L_x_14329:
[----:B------:R-:W2:Y:S02]  /*2290*/  LDG.E.U16 R4, desc[UR36][R4.64] ;  /* 0x0000002404047981 */ /* 0x000ea4000c1e1500 */
[----:B--2---:R-:W-:-:S06]  /*22a0*/  HADD2.F32 R22, -RZ, R4.H0_H0 ;  /* 0x20000004ff167230 */ /* 0x004fcc0000004100 */
[----:B------:R-:W0:Y:S01]  /*22b0*/  F2I.S64.TRUNC R22, R22 ;  /* 0x0000001600167311 */ /* 0x000e22000020d900 */
[----:B------:R-:W-:Y:S05]  /*22c0*/  BRA `(.L_x_14323) ;  /* 0x0000000800a87947 */ /* 0x000fea0003800000 */
.L_x_14328:
[----:B------:R-:W2:Y:S02]  /*22d0*/  LDG.E.64 R4, desc[UR36][R4.64] ;  /* 0x0000002404047981 */ /* 0x000ea4000c1e1b00 */
[----:B--2---:R0:W1:Y:S01]  /*22e0*/  F2I.S64.F64.TRUNC R22, R4 ;  /* 0x0000000400167311 */ /* 0x004062000030d900 */
[----:B------:R-:W-:Y:S05]  /*22f0*/  BRA `(.L_x_14323) ;  /* 0x00000008009c7947 */ /* 0x000fea0003800000 */
.L_x_14318:
        /* <DEDUP_REMOVED lines=13> */
.L_x_14332:
[----:B------:R-:W2:Y:S02]  /*23d0*/  LDG.E.64 R4, desc[UR36][R4.64] ;  /* 0x0000002404047981 */ /* 0x000ea4000c1e1b00 */
[----:B--2---:R0:W1:Y:S01]  /*23e0*/  F2I.S64.F64.TRUNC R22, R4 ;  /* 0x0000000400167311 */ /* 0x004062000030d900 */
[----:B------:R-:W-:Y:S05]  /*23f0*/  BRA `(.L_x_14323) ;  /* 0x00000008005c7947 */ /* 0x000fea0003800000 */
.L_x_14331:
        /* <DEDUP_REMOVED lines=27> */
.L_x_14334:
        /* <DEDUP_REMOVED lines=14> */
.L_x_14333:
[----:B------:R-:W2:Y:S02]  /*2690*/  LDG.E.U16 R22, desc[UR36][R4.64] ;  /* 0x0000002404167981 */ /* 0x000ea4000c1e1500 */
[----:B--2---:R-:W-:-:S06]  /*26a0*/  IMAD.U32 R22, R22, 0x10000, RZ ;  /* 0x0001000016167824 */ /* 0x004fcc00078e00ff */
[----:B------:R-:W0:Y:S01]  /*26b0*/  F2I.S64.TRUNC R22, R22 ;  /* 0x0000001600167311 */ /* 0x000e22000020d900 */
[----:B------:R-:W-:Y:S05]  /*26c0*/  BRA `(.L_x_14323) ;  /* 0x0000000400a87947 */ /* 0x000fea0003800000 */
.L_x_14330:
        /* <DEDUP_REMOVED lines=11> */
.L_x_14337:
        /* <DEDUP_REMOVED lines=21> */
.L_x_14341:
[----:B------:R-:W-:Y:S05]  /*28d0*/  BSYNC B1 ;  /* 0x0000000000017941 */ /* 0x000fea0003800000 */
.L_x_14340:
[----:B------:R-:W-:Y:S01]  /*28e0*/  IMAD.SHL.U32 R3, R3, 0x100000, RZ ;  /* 0x0010000003037824 */ /* 0x000fe200078e00ff */
[----:B------:R-:W-:-:S04]  /*28f0*/  LEA R5, R0, 0x3b800000, 0x17 ;  /* 0x3b80000000057811 */ /* 0x000fc800078eb8ff */
[----:B------:R-:W-:-:S07]  /*2900*/  LOP3.LUT R22, R5, R3, R22, 0xfe, !PT ;  /* 0x0000000305167212 */ /* 0x000fce00078efe16 */
.L_x_14339:
[----:B------:R-:W-:Y:S05]  /*2910*/  BSYNC B0 ;  /* 0x0000000000007941 */ /* 0x000fea0003800000 */
.L_x_14338:
[----:B------:R-:W1:Y:S01]  /*2920*/  F2I.S64.TRUNC R22, R22 ;  /* 0x0000001600167311 */ /* 0x000e62000020d900 */
[----:B------:R-:W-:Y:S05]  /*2930*/  BRA `(.L_x_14323) ;  /* 0x00000004000c7947 */ /* 0x000fea0003800000 */
.L_x_14336:
        /* <DEDUP_REMOVED lines=21> */
.L_x_14345:
[----:B------:R-:W-:Y:S05]  /*2a90*/  BSYNC B1 ;  /* 0x0000000000017941 */ /* 0x000fea0003800000 */
.L_x_14344:
[----:B------:R-:W-:Y:S01]  /*2aa0*/  IMAD.SHL.U32 R3, R3, 0x200000, RZ ;  /* 0x0020000003037824 */ /* 0x000fe200078e00ff */
[----:B------:R-:W-:-:S04]  /*2ab0*/  LEA R5, R0, 0x37800000, 0x17 ;  /* 0x3780000000057811 */ /* 0x000fc800078eb8ff */
[----:B------:R-:W-:-:S07]  /*2ac0*/  LOP3.LUT R22, R5, R3, R22, 0xfe, !PT ;  /* 0x0000000305167212 */ /* 0x000fce00078efe16 */
.L_x_14343:
[----:B------:R-:W-:Y:S05]  /*2ad0*/  BSYNC B0 ;  /* 0x0000000000007941 */ /* 0x000fea0003800000 */
.L_x_14342:
[----:B------:R-:W2:Y:S01]  /*2ae0*/  F2I.S64.TRUNC R22, R22 ;  /* 0x0000001600167311 */ /* 0x000ea2000020d900 */
[----:B------:R-:W-:Y:S05]  /*2af0*/  BRA `(.L_x_14323) ;  /* 0x00000000009c7947 */ /* 0x000fea0003800000 */
.L_x_14335:
        /* <DEDUP_REMOVED lines=14> */
.L_x_14349:
[----:B------:R-:W-:Y:S05]  /*2be0*/  BSYNC B0 ;  /* 0x0000000000007941 */ /* 0x000fea0003800000 */
.L_x_14348:
[----:B------:R-:W0:Y:S01]  /*2bf0*/  F2I.S64.TRUNC R22, R22 ;  /* 0x0000001600167311 */ /* 0x000e22000020d900 */
[----:B------:R-:W-:Y:S05]  /*2c00*/  BRA `(.L_x_14323) ;  /* 0x0000000000587947 */ /* 0x000fea0003800000 */
.L_x_14322:
        /* <DEDUP_REMOVED lines=16> */
.L_x_14350:
[----:B------:R-:W-:Y:S01]  /*2d10*/  CS2R R22, SRZ ;  /* 0x0000000000167805 */ /* 0x000fe2000001ff00 */
[----:B------:R-:W-:Y:S06]  /*2d20*/  BRA `(.L_x_14323) ;  /* 0x0000000000107947 */ /* 0x000fec0003800000 */
.L_x_14347:
[----:B------:R0:W5:Y:S01]  /*2d30*/  LDG.E.64 R22, desc[UR36][R4.64] ;  /* 0x0000002404167981 */ /* 0x000162000c1e1b00 */
[----:B------:R-:W-:Y:S05]  /*2d40*/  BRA `(.L_x_14323) ;  /* 0x0000000000087947 */ /* 0x000fea0003800000 */
.L_x_14346:
[----:B------:R0:W5:Y:S01]  /*2d50*/  LDG.E R22, desc[UR36][R4.64] ;  /* 0x0000002404167981 */ /* 0x000162000c1e1900 */
[----:B------:R-:W-:-:S07]  /*2d60*/  IMAD.MOV.U32 R23, RZ, RZ, RZ ;  /* 0x000000ffff177224 */ /* 0x000fce00078e00ff */
.L_x_14323:
[----:B------:R-:W-:-:S07]  /*2d70*/  VIADD R17, R17, 0x80 ;  /* 0x0000008011117836 */ /* 0x000fce0000000000 */
.L_x_14317:
[----:B------:R-:W-:Y:S05]  /*2d80*/  BSYNC B6 ;  /* 0x0000000000067941 */ /* 0x000fea0003800000 */
.L_x_14316:
        /* <DEDUP_REMOVED lines=23> */
.L_x_14356:
[----:B------:R0:W5:Y:S01]  /*2f00*/  LDG.E.U8 R24, desc[UR36][R4.64] ;  /* 0x0000002404187981 */ /* 0x000162000c1e1100 */
[----:B------:R-:W-:Y:S01]  /*2f10*/  IMAD.MOV.U32 R25, RZ, RZ, RZ ;  /* 0x000000ffff197224 */ /* 0x000fe200078e00ff */
[----:B------:R-:W-:Y:S06]  /*2f20*/  BRA `(.L_x_14352) ;  /* 0x0000000c00447947 */ /* 0x000fec0003800000 */
.L_x_14355:
        /* <DEDUP_REMOVED lines=8> */
.L_x_14359:
[----:B------:R-:W2:Y:S02]  /*2fb0*/  LDG.E R24, desc[UR36][R4.64] ;  /* 0x0000002404187981 */ /* 0x000ea4000c1e1900 */
[----:B--2---:R-:W-:Y:S01]  /*2fc0*/  SHF.R.S32.HI R25, RZ, 0x1f, R24 ;  /* 0x0000001fff197819 */ /* 0x004fe20000011418 */
[----:B------:R-:W-:Y:S06]  /*2fd0*/  BRA `(.L_x_14352) ;  /* 0x0000000c00187947 */ /* 0x000fec0003800000 */
.L_x_14358:
[----:B------:R-:W2:Y:S02]  /*2fe0*/  LDG.E.S16 R24, desc[UR36][R4.64] ;  /* 0x0000002404187981 */ /* 0x000ea4000c1e1700 */
[----:B--2---:R-:W-:Y:S01]  /*2ff0*/  SHF.R.S32.HI R25, RZ, 0x1f, R24 ;  /* 0x0000001fff197819 */ /* 0x004fe20000011418 */
[----:B------:R-:W-:Y:S06]  /*3000*/  BRA `(.L_x_14352) ;  /* 0x0000000c000c7947 */ /* 0x000fec0003800000 */
.L_x_14354:
        /* <DEDUP_REMOVED lines=9> */
.L_x_14361:
[----:B------:R-:W2:Y:S02]  /*30a0*/  LDG.E.U16 R4, desc[UR36][R4.64] ;  /* 0x0000002404047981 */ /* 0x000ea4000c1e1500 */
[----:B--2---:R-:W-:-:S06]  /*30b0*/  HADD2.F32 R24, -RZ, R4.H0_H0 ;  /* 0x20000004ff187230 */ /* 0x004fcc0000004100 */
[----:B------:R-:W0:Y:S01]  /*30c0*/  F2I.S64.TRUNC R24, R24 ;  /* 0x0000001800187311 */ /* 0x000e22000020d900 */
[----:B------:R-:W-:Y:S05]  /*30d0*/  BRA `(.L_x_14352) ;  /* 0x0000000800d87947 */ /* 0x000fea0003800000 */
.L_x_14360:
        /* <DEDUP_REMOVED lines=9> */
.L_x_14363:
[----:B------:R-:W2:Y:S02]  /*3170*/  LDG.E.U16 R4, desc[UR36][R4.64] ;  /* 0x0000002404047981 */ /* 0x000ea4000c1e1500 */
[----:B--2---:R-:W-:-:S06]  /*3180*/  HADD2.F32 R24, -RZ, R4.H0_H0 ;  /* 0x20000004ff187230 */ /* 0x004fcc0000004100 */
[----:B------:R-:W0:Y:S01]  /*3190*/  F2I.S64.TRUNC R24, R24 ;  /* 0x0000001800187311 */ /* 0x000e22000020d900 */
[----:B------:R-:W-:Y:S05]  /*31a0*/  BRA `(.L_x_14352) ;  /* 0x0000000800a47947 */ /* 0x000fea0003800000 */
.L_x_14362:
[----:B------:R-:W2:Y:S02]  /*31b0*/  LDG.E.64 R4, desc[UR36][R4.64] ;  /* 0x0000002404047981 */ /* 0x000ea4000c1e1b00 */
[----:B--2---:R0:W1:Y:S01]  /*31c0*/  F2I.S64.F64.TRUNC R24, R4 ;  /* 0x0000000400187311 */ /* 0x004062000030d900 */
[----:B------:R-:W-:Y:S05]  /*31d0*/  BRA `(.L_x_14352) ;  /* 0x0000000800987947 */ /* 0x000fea0003800000 */
.L_x_14353:
        /* <DEDUP_REMOVED lines=13> */
.L_x_14366:
[----:B------:R-:W2:Y:S02]  /*32b0*/  LDG.E.64 R4, desc[UR36][R4.64] ;  /* 0x0000002404047981 */ /* 0x000ea4000c1e1b00 */
[----:B--2---:R0:W1:Y:S01]  /*32c0*/  F2I.S64.F64.TRUNC R24, R4 ;  /* 0x0000000400187311 */ /* 0x004062000030d900 */
[----:B------:R-:W-:Y:S05]  /*32d0*/  BRA `(.L_x_14352) ;  /* 0x0000000800587947 */ /* 0x000fea0003800000 */
.L_x_14365:
        /* <DEDUP_REMOVED lines=27> */
.L_x_14368:
        /* <DEDUP_REMOVED lines=14> */
.L_x_14367:
[----:B------:R-:W2:Y:S02]  /*3570*/  LDG.E.U16 R24, desc[UR36][R4.64] ;  /* 0x0000002404187981 */ /* 0x000ea4000c1e1500 */
[----:B--2---:R-:W-:-:S06]  /*3580*/  IMAD.U32 R24, R24, 0x10000, RZ ;  /* 0x0001000018187824 */ /* 0x004fcc00078e00ff */
[----:B------:R-:W0:Y:S01]  /*3590*/  F2I.S64.TRUNC R24, R24 ;  /* 0x0000001800187311 */ /* 0x000e22000020d900 */
[----:B------:R-:W-:Y:S05]  /*35a0*/  BRA `(.L_x_14352) ;  /* 0x0000000400a47947 */ /* 0x000fea0003800000 */
.L_x_14364:
        /* <DEDUP_REMOVED lines=11> */
.L_x_14371:
        /* <DEDUP_REMOVED lines=21> */
.L_x_14375:
[----:B------:R-:W-:Y:S05]  /*37b0*/  BSYNC B1 ;  /* 0x0000000000017941 */ /* 0x000fea0003800000 */
.L_x_14374:
[----:B------:R-:W-:Y:S01]  /*37c0*/  IMAD.SHL.U32 R3, R3, 0x100000, RZ ;  /* 0x0010000003037824 */ /* 0x000fe200078e00ff */
[----:B------:R-:W-:-:S04]  /*37d0*/  LEA R5, R0, 0x3b800000, 0x17 ;  /* 0x3b80000000057811 */ /* 0x000fc800078eb8ff */
[----:B------:R-:W-:-:S07]  /*37e0*/  LOP3.LUT R24, R5, R3, R24, 0xfe, !PT ;  /* 0x0000000305187212 */ /* 0x000fce00078efe18 */
.L_x_14373:
[----:B------:R-:W-:Y:S05]  /*37f0*/  BSYNC B0 ;  /* 0x0000000000007941 */ /* 0x000fea0003800000 */
.L_x_14372:
[----:B------:R-:W0:Y:S01]  /*3800*/  F2I.S64.TRUNC R24, R24 ;  /* 0x0000001800187311 */ /* 0x000e22000020d900 */
[----:B------:R-:W-:Y:S05]  /*3810*/  BRA `(.L_x_14352) ;  /* 0x0000000400087947 */ /* 0x000fea0003800000 */
.L_x_14370:
        /* <DEDUP_REMOVED lines=21> */
.L_x_14379:
[----:B------:R-:W-:Y:S05]  /*3970*/  BSYNC B1 ;  /* 0x0000000000017941 */ /* 0x000fea0003800000 */
.L_x_14378:
[----:B------:R-:W-:Y:S01]  /*3980*/  IMAD.SHL.U32 R3, R3, 0x200000, RZ ;  /* 0x0020000003037824 */ /* 0x000fe200078e00ff */
[----:B------:R-:W-:-:S04]  /*3990*/  LEA R5, R0, 0x37800000, 0x17 ;  /* 0x3780000000057811 */ /* 0x000fc800078eb8ff */
[----:B------:R-:W-:-:S07]  /*39a0*/  LOP3.LUT R24, R5, R3, R24, 0xfe, !PT ;  /* 0x0000000305187212 */ /* 0x000fce00078efe18 */
.L_x_14377:
[----:B------:R-:W-:Y:S05]  /*39b0*/  BSYNC B0 ;  /* 0x0000000000007941 */ /* 0x000fea0003800000 */
.L_x_14376:
[----:B------:R-:W0:Y:S01]  /*39c0*/  F2I.S64.TRUNC R24, R24 ;  /* 0x0000001800187311 */ /* 0x000e22000020d900 */
[----:B------:R-:W-:Y:S05]  /*39d0*/  BRA `(.L_x_14352) ;  /* 0x0000000000987947 */ /* 0x000fea0003800000 */
.L_x_14369:
        /* <DEDUP_REMOVED lines=14> */
.L_x_14383:
[----:B------:R-:W-:Y:S05]  /*3ac0*/  BSYNC B0 ;  /* 0x0000000000007941 */ /* 0x000fea0003800000 */
.L_x_14382:
[----:B------:R-:W0:Y:S01]  /*3ad0*/  F2I.S64.TRUNC R24, R24 ;  /* 0x0000001800187311 */ /* 0x000e22000020d900 */
[----:B------:R-:W-:Y:S05]  /*3ae0*/  BRA `(.L_x_14352) ;  /* 0x0000000000547947 */ /* 0x000fea0003800000 */
.L_x_14357:
        /* <DEDUP_REMOVED lines=16> */
.L_x_14384:
[----:B------:R-:W-:Y:S05]  /*3bf0*/  BRA `(.L_x_14352) ;  /* 0x0000000000107947 */ /* 0x000fea0003800000 */
.L_x_14381:
[----:B------:R0:W5:Y:S01]  /*3c00*/  LDG.E.64 R24, desc[UR36][R4.64] ;  /* 0x0000002404187981 */ /* 0x000162000c1e1b00 */
[----:B------:R-:W-:Y:S05]  /*3c10*/  BRA `(.L_x_14352) ;  /* 0x0000000000087947 */ /* 0x000fea0003800000 */
.L_x_14380:
[----:B------:R0:W5:Y:S01]  /*3c20*/  LDG.E R24, desc[UR36][R4.64] ;  /* 0x0000002404187981 */ /* 0x000162000c1e1900 */
[----:B------:R-:W-:-:S07]  /*3c30*/  IMAD.MOV.U32 R25, RZ, RZ, RZ ;  /* 0x000000ffff197224 */ /* 0x000fce00078e00ff */
.L_x_14352:
[----:B------:R-:W-:Y:S05]  /*3c40*/  BSYNC B6 ;  /* 0x0000000000067941 */ /* 0x000fea0003800000 */
.L_x_14351:
[----:B------:R-:W2:Y:S01]  /*3c50*/  S2R R29, SR_TID.X ;  /* 0x00000000001d7919 */ /* 0x000ea20000002100 */
[----:B------:R-:W2:Y:S01]  /*3c60*/  LDC.U8 R27, c[0x0][0x234] ;  /* 0x00008d00ff1b7b82 */ /* 0x000ea20000000000 */
[----:B01-345:R-:W-:Y:S01]  /*3c70*/  IADD3 R3, P0, RZ, -R32, RZ ;  /* 0x80000020ff037210 */ /* 0x03bfe20007f1e0ff */
[----:B------:R-:W-:Y:S01]  /*3c80*/  BSSY B6, `(.L_x_14385) ;  /* 0x0000109000067945 */ /* 0x000fe20003800000 */
[----:B------:R-:W-:Y:S02]  /*3c90*/  IADD3 R18, P1, RZ, -R30, RZ ;  /* 0x8000001eff127210 */ /* 0x000fe40007f3e0ff */
[----:B--2---:R-:W-:Y:S01]  /*3ca0*/  IADD3 R16, P2, RZ, -R22, RZ ;  /* 0x80000016ff107210 */ /* 0x004fe20007f5e0ff */
[----:B------:R-:W-:Y:S02]  /*3cb0*/  IMAD.X R5, RZ, RZ, ~R33, P0 ;  /* 0x000000ffff057224 */ /* 0x000fe400000e0e21 */
[----:B------:R-:W-:Y:S02]  /*3cc0*/  IMAD.X R19, RZ, RZ, ~R31, P1 ;  /* 0x000000ffff137224 */ /* 0x000fe400008e0e1f */
[----:B------:R-:W-:Y:S01]  /*3cd0*/  IMAD.X R17, RZ, RZ, ~R23, P2 ;  /* 0x000000ffff117224 */ /* 0x000fe200010e0e17 */
[----:B------:R-:W-:-:S13]  /*3ce0*/  ISETP.GE.AND P3, PT, R29, R26, PT ;  /* 0x0000001a1d00720c */ /* 0x000fda0003f66270 */
        /* <DEDUP_REMOVED lines=23> */
.L_x_14390:
[----:B------:R0:W-:Y:S01]  /*3e60*/  STG.E.U8 desc[UR36][R8.64], R3 ;  /* 0x0000000308007986 */ /* 0x0001e2000c101124 */
[----:B------:R-:W-:Y:S05]  /*3e70*/  BRA `(.L_x_14386) ;  /* 0x0000000c00a47947 */ /* 0x000fea0003800000 */
.L_x_14389:
        /* <DEDUP_REMOVED lines=8> */
.L_x_14393:
[----:B------:R0:W-:Y:S01]  /*3f00*/  STG.E desc[UR36][R8.64], R3 ;  /* 0x0000000308007986 */ /* 0x0001e2000c101924 */
[----:B------:R-:W-:Y:S05]  /*3f10*/  BRA `(.L_x_14386) ;  /* 0x0000000c007c7947 */ /* 0x000fea0003800000 */
.L_x_14392:
[----:B------:R0:W-:Y:S01]  /*3f20*/  STG.E.U16 desc[UR36][R8.64], R3 ;  /* 0x0000000308007986 */ /* 0x0001e2000c101524 */
[----:B------:R-:W-:Y:S05]  /*3f30*/  BRA `(.L_x_14386) ;  /* 0x0000000c00747947 */ /* 0x000fea0003800000 */
.L_x_14388:
        /* <DEDUP_REMOVED lines=11> */
.L_x_14395:
[----:B------:R-:W-:-:S05]  /*3ff0*/  IADD3 R4, P0, RZ, -R32, RZ ;  /* 0x80000020ff047210 */ /* 0x000fca0007f1e0ff */
[----:B------:R-:W-:-:S04]  /*4000*/  IMAD.X R5, RZ, RZ, ~R33, P0 ;  /* 0x000000ffff057224 */ /* 0x000fc800000e0e21 */
[----:B------:R-:W0:Y:S02]  /*4010*/  I2F.S64 R0, R4 ;  /* 0x0000000400007312 */ /* 0x000e240000301400 */
[----:B0-----:R-:W-:-:S05]  /*4020*/  F2FP.F16.F32.PACK_AB R0, RZ, R0 ;  /* 0x00000000ff00723e */ /* 0x001fca00000000ff */
[----:B------:R0:W-:Y:S01]  /*4030*/  STG.E.U16 desc[UR36][R8.64], R0 ;  /* 0x0000000008007986 */ /* 0x0001e2000c101524 */
[----:B------:R-:W-:Y:S05]  /*4040*/  BRA `(.L_x_14386) ;  /* 0x0000000c00307947 */ /* 0x000fea0003800000 */
.L_x_14394:
        /* <DEDUP_REMOVED lines=12> */
.L_x_14397:
[----:B------:R-:W-:-:S05]  /*4110*/  IADD3 R4, P0, RZ, -R32, RZ ;  /* 0x80000020ff047210 */ /* 0x000fca0007f1e0ff */
[----:B------:R-:W-:-:S04]  /*4120*/  IMAD.X R5, RZ, RZ, ~R33, P0 ;  /* 0x000000ffff057224 */ /* 0x000fc800000e0e21 */
[----:B------:R-:W0:Y:S02]  /*4130*/  I2F.S64 R4, R4 ;  /* 0x0000000400047312 */ /* 0x000e240000301400 */
[----:B0-----:R-:W-:-:S04]  /*4140*/  F2FP.F16.F32.PACK_AB R3, RZ, R4 ;  /* 0x00000004ff03723e */ /* 0x001fc800000000ff */
[----:B------:R-:W-:-:S05]  /*4150*/  PRMT R3, R3, 0x5410, RZ ;  /* 0x0000541003037816 */ /* 0x000fca00000000ff */
[----:B------:R0:W-:Y:S01]  /*4160*/  STG.E desc[UR36][R8.64], R3 ;  /* 0x0000000308007986 */ /* 0x0001e2000c101924 */
[----:B------:R-:W-:Y:S05]  /*4170*/  BRA `(.L_x_14386) ;  /* 0x0000000800e47947 */ /* 0x000fea0003800000 */
.L_x_14396:
[----:B------:R-:W-:-:S05]  /*4180*/  IADD3 R4, P0, RZ, -R32, RZ ;  /* 0x80000020ff047210 */ /* 0x000fca0007f1e0ff */
[----:B------:R-:W-:-:S06]  /*4190*/  IMAD.X R5, RZ, RZ, ~R33, P0 ;  /* 0x000000ffff057224 */ /* 0x000fcc00000e0e21 */
[----:B------:R-:W0:Y:S02]  /*41a0*/  I2F.F64.S64 R4, R4 ;  /* 0x0000000400047312 */ /* 0x000e240000301c00 */
[----:B0-----:R0:W-:Y:S01]  /*41b0*/  STG.E.64 desc[UR36][R8.64], R4 ;  /* 0x0000000408007986 */ /* 0x0011e2000c101b24 */
[----:B------:R-:W-:Y:S05]  /*41c0*/  BRA `(.L_x_14386) ;  /* 0x0000000800d07947 */ /* 0x000fea0003800000 */
.L_x_14387:
        /* <DEDUP_REMOVED lines=13> */
.L_x_14400:
[----:B------:R-:W-:Y:S02]  /*42a0*/  IADD3 R4, P0, RZ, -R32, RZ ;  /* 0x80000020ff047210 */ /* 0x000fe40007f1e0ff */
[----:B------:R-:W-:-:S03]  /*42b0*/  CS2R R6, SRZ ;  /* 0x0000000000067805 */ /* 0x000fc6000001ff00 */
[----:B------:R-:W-:-:S06]  /*42c0*/  IMAD.X R5, RZ, RZ, ~R33, P0 ;  /* 0x000000ffff057224 */ /* 0x000fcc00000e0e21 */
[----:B------:R-:W0:Y:S02]  /*42d0*/  I2F.F64.S64 R4, R4 ;  /* 0x0000000400047312 */ /* 0x000e240000301c00 */
[----:B0-----:R0:W-:Y:S01]  /*42e0*/  STG.E.128 desc[UR36][R8.64], R4 ;  /* 0x0000000408007986 */ /* 0x0011e2000c101d24 */
[----:B------:R-:W-:Y:S05]  /*42f0*/  BRA `(.L_x_14386) ;  /* 0x0000000800847947 */ /* 0x000fea0003800000 */
.L_x_14399:
        /* <DEDUP_REMOVED lines=23> */
.L_x_14404:
[----:B------:R-:W-:Y:S05]  /*4470*/  BSYNC B0 ;  /* 0x0000000000007941 */ /* 0x000fea0003800000 */
.L_x_14403:
[----:B------:R-:W-:-:S05]  /*4480*/  LOP3.LUT R7, R0, R7, RZ, 0xfc, !PT ;  /* 0x0000000700077212 */ /* 0x000fca00078efcff */
[----:B------:R0:W-:Y:S01]  /*4490*/  STG.E.U8 desc[UR36][R8.64], R7 ;  /* 0x0000000708007986 */ /* 0x0001e2000c101124 */
[----:B------:R-:W-:Y:S05]  /*44a0*/  BRA `(.L_x_14386) ;  /* 0x0000000800187947 */ /* 0x000fea0003800000 */
.L_x_14402:
        /* <DEDUP_REMOVED lines=15> */
.L_x_14406:
[----:B------:R-:W-:Y:S01]  /*45a0*/  IMAD.MOV.U32 R0, RZ, RZ, 0x7f ;  /* 0x0000007fff007424 */ /* 0x000fe200078e00ff */
[----:B------:R-:W-:-:S04]  /*45b0*/  ISETP.GT.U32.AND P0, PT, R3, 0x7f800000, PT ;  /* 0x7f8000000300780c */ /* 0x000fc80003f04070 */
[----:B------:R-:W-:-:S09]  /*45c0*/  SEL R0, R0, 0x7c, P0 ;  /* 0x0000007c00007807 */ /* 0x000fd20000000000 */
.L_x_14407:
[----:B------:R-:W-:Y:S05]  /*45d0*/  BSYNC B0 ;  /* 0x0000000000007941 */ /* 0x000fea0003800000 */
.L_x_14405:
[----:B------:R-:W-:-:S04]  /*45e0*/  LOP3.LUT R3, R5, 0x80000000, RZ, 0xc0, !PT ;  /* 0x8000000005037812 */ /* 0x000fc800078ec0ff */
[----:B------:R-:W-:-:S04]  /*45f0*/  SHF.R.U32.HI R3, RZ, 0x18, R3 ;  /* 0x00000018ff037819 */ /* 0x000fc80000011603 */
[----:B------:R-:W-:-:S05]  /*4600*/  LOP3.LUT R3, R0, R3, RZ, 0xfc, !PT ;  /* 0x0000000300037212 */ /* 0x000fca00078efcff */
[----:B------:R0:W-:Y:S01]  /*4610*/  STG.E.U8 desc[UR36][R8.64], R3 ;  /* 0x0000000308007986 */ /* 0x0001e2000c101124 */
[----:B------:R-:W-:Y:S05]  /*4620*/  BRA `(.L_x_14386) ;  /* 0x0000000400b87947 */ /* 0x000fea0003800000 */
.L_x_14401:
[----:B------:R-:W-:-:S05]  /*4630*/  IADD3 R4, P0, RZ, -R32, RZ ;  /* 0x80000020ff047210 */ /* 0x000fca0007f1e0ff */
[----:B------:R-:W-:-:S04]  /*4640*/  IMAD.X R5, RZ, RZ, ~R33, P0 ;  /* 0x000000ffff057224 */ /* 0x000fc800000e0e21 */
[----:B------:R-:W0:Y:S02]  /*4650*/  I2F.S64 R0, R4 ;  /* 0x0000000400007312 */ /* 0x000e240000301400 */
[----:B0-----:R-:W-:-:S05]  /*4660*/  F2FP.BF16.F32.PACK_AB R0, RZ, R0 ;  /* 0x00000000ff00723e */ /* 0x001fca00000010ff */
[----:B------:R0:W-:Y:S01]  /*4670*/  STG.E.U16 desc[UR36][R8.64], R0 ;  /* 0x0000000008007986 */ /* 0x0001e2000c101524 */
[----:B------:R-:W-:Y:S05]  /*4680*/  BRA `(.L_x_14386) ;  /* 0x0000000400a07947 */ /* 0x000fea0003800000 */
.L_x_14398:
        /* <DEDUP_REMOVED lines=10> */
.L_x_14410:
        /* <DEDUP_REMOVED lines=19> */
.L_x_14413:
[----:B------:R-:W-:-:S04]  /*4860*/  LOP3.LUT R0, R5, 0x80000000, RZ, 0xc0, !PT ;  /* 0x8000000005007812 */ /* 0x000fc800078ec0ff */
[----:B------:R-:W-:-:S04]  /*4870*/  SHF.R.U32.HI R0, RZ, 0x18, R0 ;  /* 0x00000018ff007819 */ /* 0x000fc80000011600 */
[----:B------:R-:W-:-:S07]  /*4880*/  LOP3.LUT R0, R3, R0, RZ, 0xfc, !PT ;  /* 0x0000000003007212 */ /* 0x000fce00078efcff */
.L_x_14412:
[----:B------:R-:W-:Y:S05]  /*4890*/  BSYNC B0 ;  /* 0x0000000000007941 */ /* 0x000fea0003800000 */
.L_x_14411:
[----:B------:R3:W-:Y:S01]  /*48a0*/  STG.E.U8 desc[UR36][R8.64], R0 ;  /* 0x0000000008007986 */ /* 0x0007e2000c101124 */
[----:B------:R-:W-:Y:S05]  /*48b0*/  BRA `(.L_x_14386) ;  /* 0x0000000400147947 */ /* 0x000fea0003800000 */
.L_x_14409:
        /* <DEDUP_REMOVED lines=19> */
.L_x_14416:
[----:B------:R-:W-:-:S04]  /*49f0*/  LOP3.LUT R0, R5, 0x80000000, RZ, 0xc0, !PT ;  /* 0x8000000005007812 */ /* 0x000fc800078ec0ff */
[----:B------:R-:W-:-:S04]  /*4a00*/  SHF.R.U32.HI R0, RZ, 0x18, R0 ;  /* 0x00000018ff007819 */ /* 0x000fc80000011600 */
[----:B------:R-:W-:-:S07]  /*4a10*/  LOP3.LUT R0, R3, R0, RZ, 0xfc, !PT ;  /* 0x0000000003007212 */ /* 0x000fce00078efcff */
.L_x_14415:
[----:B------:R-:W-:Y:S05]  /*4a20*/  BSYNC B0 ;  /* 0x0000000000007941 */ /* 0x000fea0003800000 */
.L_x_14414:
[----:B------:R0:W-:Y:S01]  /*4a30*/  STG.E.U8 desc[UR36][R8.64], R0 ;  /* 0x0000000008007986 */ /* 0x0001e2000c101124 */
[----:B------:R-:W-:Y:S05]  /*4a40*/  BRA `(.L_x_14386) ;  /* 0x0000000000b07947 */ /* 0x000fea0003800000 */
.L_x_14408:
        /* <DEDUP_REMOVED lines=24> */
.L_x_14391:
        /* <DEDUP_REMOVED lines=16> */
.L_x_14419:
[----:B------:R-:W-:Y:S05]  /*4cd0*/  BRA `(.L_x_14386) ;  /* 0x00000000000c7947 */ /* 0x000fea0003800000 */
.L_x_14418:
[----:B------:R2:W-:Y:S01]  /*4ce0*/  STG.E.64 desc[UR36][R8.64], R4 ;  /* 0x0000000408007986 */ /* 0x0005e2000c101b24 */
[----:B------:R-:W-:Y:S05]  /*4cf0*/  BRA `(.L_x_14386) ;  /* 0x0000000000047947 */ /* 0x000fea0003800000 */
.L_x_14417:
[----:B------:R0:W-:Y:S02]  /*4d00*/  STG.E desc[UR36][R8.64], R3 ;  /* 0x0000000308007986 */ /* 0x0001e4000c101924 */
.L_x_14386:
[----:B------:R-:W-:Y:S05]  /*4d10*/  BSYNC B6 ;  /* 0x0000000000067941 */ /* 0x000fea0003800000 */
.L_x_14385:
        /* <DEDUP_REMOVED lines=23> */
.L_x_14425:
[----:B------:R0:W-:Y:S01]  /*4e90*/  STG.E.U8 desc[UR36][R8.64], R18 ;  /* 0x0000001208007986 */ /* 0x0001e2000c101124 */
[----:B------:R-:W-:Y:S05]  /*4ea0*/  BRA `(.L_x_14427) ;  /* 0x0000000c00a47947 */ /* 0x000fea0003800000 */
.L_x_14424:
        /* <DEDUP_REMOVED lines=8> */
.L_x_14429:
[----:B------:R0:W-:Y:S01]  /*4f30*/  STG.E desc[UR36][R8.64], R18 ;  /* 0x0000001208007986 */ /* 0x0001e2000c101924 */
[----:B------:R-:W-:Y:S05]  /*4f40*/  BRA `(.L_x_14427) ;  /* 0x0000000c007c7947 */ /* 0x000fea0003800000 */
.L_x_14428:
[----:B------:R0:W-:Y:S01]  /*4f50*/  STG.E.U16 desc[UR36][R8.64], R18 ;  /* 0x0000001208007986 */ /* 0x0001e2000c101524 */
[----:B------:R-:W-:Y:S05]  /*4f60*/  BRA `(.L_x_14427) ;  /* 0x0000000c00747947 */ /* 0x000fea0003800000 */
.L_x_14423:
        /* <DEDUP_REMOVED lines=11> */
.L_x_14431:
[----:B------:R-:W-:-:S05]  /*5020*/  IADD3 R4, P0, RZ, -R30, RZ ;  /* 0x8000001eff047210 */ /* 0x000fca0007f1e0ff */
[----:B------:R-:W-:-:S04]  /*5030*/  IMAD.X R5, RZ, RZ, ~R31, P0 ;  /* 0x000000ffff057224 */ /* 0x000fc800000e0e1f */
[----:B------:R-:W0:Y:S02]  /*5040*/  I2F.S64 R0, R4 ;  /* 0x0000000400007312 */ /* 0x000e240000301400 */
[----:B0-----:R-:W-:-:S05]  /*5050*/  F2FP.F16.F32.PACK_AB R0, RZ, R0 ;  /* 0x00000000ff00723e */ /* 0x001fca00000000ff */
[----:B------:R0:W-:Y:S01]  /*5060*/  STG.E.U16 desc[UR36][R8.64], R0 ;  /* 0x0000000008007986 */ /* 0x0001e2000c101524 */
[----:B------:R-:W-:Y:S05]  /*5070*/  BRA `(.L_x_14427) ;  /* 0x0000000c00307947 */ /* 0x000fea0003800000 */
.L_x_14430:
        /* <DEDUP_REMOVED lines=12> */
.L_x_14433:
[----:B------:R-:W-:-:S05]  /*5140*/  IADD3 R4, P0, RZ, -R30, RZ ;  /* 0x8000001eff047210 */ /* 0x000fca0007f1e0ff */
[----:B------:R-:W-:-:S04]  /*5150*/  IMAD.X R5, RZ, RZ, ~R31, P0 ;  /* 0x000000ffff057224 */ /* 0x000fc800000e0e1f */
[----:B------:R-:W0:Y:S02]  /*5160*/  I2F.S64 R4, R4 ;  /* 0x0000000400047312 */ /* 0x000e240000301400 */
[----:B0-----:R-:W-:-:S04]  /*5170*/  F2FP.F16.F32.PACK_AB R3, RZ, R4 ;  /* 0x00000004ff03723e */ /* 0x001fc800000000ff */
[----:B------:R-:W-:-:S05]  /*5180*/  PRMT R3, R3, 0x5410, RZ ;  /* 0x0000541003037816 */ /* 0x000fca00000000ff */
[----:B------:R0:W-:Y:S01]  /*5190*/  STG.E desc[UR36][R8.64], R3 ;  /* 0x0000000308007986 */ /* 0x0001e2000c101924 */
[----:B------:R-:W-:Y:S05]  /*51a0*/  BRA `(.L_x_14427) ;  /* 0x0000000800e47947 */ /* 0x000fea0003800000 */
.L_x_14432:
[----:B------:R-:W-:-:S05]  /*51b0*/  IADD3 R4, P0, RZ, -R30, RZ ;  /* 0x8000001eff047210 */ /* 0x000fca0007f1e0ff */
[----:B------:R-:W-:-:S06]  /*51c0*/  IMAD.X R5, RZ, RZ, ~R31, P0 ;  /* 0x000000ffff057224 */ /* 0x000fcc00000e0e1f */
[----:B------:R-:W0:Y:S02]  /*51d0*/  I2F.F64.S64 R4, R4 ;  /* 0x0000000400047312 */ /* 0x000e240000301c00 */
[----:B0-----:R0:W-:Y:S01]  /*51e0*/  STG.E.64 desc[UR36][R8.64], R4 ;  /* 0x0000000408007986 */ /* 0x0011e2000c101b24 */
[----:B------:R-:W-:Y:S05]  /*51f0*/  BRA `(.L_x_14427) ;  /* 0x0000000800d07947 */ /* 0x000fea0003800000 */
.L_x_14422:
        /* <DEDUP_REMOVED lines=13> */
.L_x_14436:
[----:B------:R-:W-:Y:S02]  /*52d0*/  IADD3 R4, P0, RZ, -R30, RZ ;  /* 0x8000001eff047210 */ /* 0x000fe40007f1e0ff */
[----:B------:R-:W-:-:S03]  /*52e0*/  CS2R R6, SRZ ;  /* 0x0000000000067805 */ /* 0x000fc6000001ff00 */
[----:B------:R-:W-:-:S06]  /*52f0*/  IMAD.X R5, RZ, RZ, ~R31, P0 ;  /* 0x000000ffff057224 */ /* 0x000fcc00000e0e1f */
[----:B------:R-:W0:Y:S02]  /*5300*/  I2F.F64.S64 R4, R4 ;  /* 0x0000000400047312 */ /* 0x000e240000301c00 */
[----:B0-----:R0:W-:Y:S01]  /*5310*/  STG.E.128 desc[UR36][R8.64], R4 ;  /* 0x0000000408007986 */ /* 0x0011e2000c101d24 */
[----:B------:R-:W-:Y:S05]  /*5320*/  BRA `(.L_x_14427) ;  /* 0x0000000800847947 */ /* 0x000fea0003800000 */
.L_x_14435:
        /* <DEDUP_REMOVED lines=23> */
.L_x_14440:
[----:B------:R-:W-:Y:S05]  /*54a0*/  BSYNC B0 ;  /* 0x0000000000007941 */ /* 0x000fea0003800000 */
.L_x_14439:
[----:B------:R-:W-:-:S05]  /*54b0*/  LOP3.LUT R7, R0, R7, RZ, 0xfc, !PT ;  /* 0x0000000700077212 */ /* 0x000fca00078efcff */
[----:B------:R0:W-:Y:S01]  /*54c0*/  STG.E.U8 desc[UR36][R8.64], R7 ;  /* 0x0000000708007986 */ /* 0x0001e2000c101124 */
[----:B------:R-:W-:Y:S05]  /*54d0*/  BRA `(.L_x_14427) ;  /* 0x0000000800187947 */ /* 0x000fea0003800000 */
.L_x_14438:
        /* <DEDUP_REMOVED lines=15> */
.L_x_14442:
[----:B------:R-:W-:Y:S01]  /*55d0*/  IMAD.MOV.U32 R0, RZ, RZ, 0x7f ;  /* 0x0000007fff007424 */ /* 0x000fe200078e00ff */
[----:B------:R-:W-:-:S04]  /*55e0*/  ISETP.GT.U32.AND P0, PT, R3, 0x7f800000, PT ;  /* 0x7f8000000300780c */ /* 0x000fc80003f04070 */
[----:B------:R-:W-:-:S09]  /*55f0*/  SEL R0, R0, 0x7c, P0 ;  /* 0x0000007c00007807 */ /* 0x000fd20000000000 */
.L_x_14443:
[----:B------:R-:W-:Y:S05]  /*5600*/  BSYNC B0 ;  /* 0x0000000000007941 */ /* 0x000fea0003800000 */
.L_x_14441:
[----:B------:R-:W-:-:S04]  /*5610*/  LOP3.LUT R3, R5, 0x80000000, RZ, 0xc0, !PT ;  /* 0x8000000005037812 */ /* 0x000fc800078ec0ff */
[----:B------:R-:W-:-:S04]  /*5620*/  SHF.R.U32.HI R3, RZ, 0x18, R3 ;  /* 0x00000018ff037819 */ /* 0x000fc80000011603 */
[----:B------:R-:W-:-:S05]  /*5630*/  LOP3.LUT R3, R0, R3, RZ, 0xfc, !PT ;  /* 0x0000000300037212 */ /* 0x000fca00078efcff */
[----:B------:R0:W-:Y:S01]  /*5640*/  STG.E.U8 desc[UR36][R8.64], R3 ;  /* 0x0000000308007986 */ /* 0x0001e2000c101124 */
[----:B------:R-:W-:Y:S05]  /*5650*/  BRA `(.L_x_14427) ;  /* 0x0000000400b87947 */ /* 0x000fea0003800000 */
.L_x_14437:
[----:B------:R-:W-:-:S05]  /*5660*/  IADD3 R4, P0, RZ, -R30, RZ ;  /* 0x8000001eff047210 */ /* 0x000fca0007f1e0ff */
[----:B------:R-:W-:-:S04]  /*5670*/  IMAD.X R5, RZ, RZ, ~R31, P0 ;  /* 0x000000ffff057224 */ /* 0x000fc800000e0e1f */
[----:B------:R-:W0:Y:S02]  /*5680*/  I2F.S64 R0, R4 ;  /* 0x0000000400007312 */ /* 0x000e240000301400 */
[----:B0-----:R-:W-:-:S05]  /*5690*/  F2FP.BF16.F32.PACK_AB R0, RZ, R0 ;  /* 0x00000000ff00723e */ /* 0x001fca00000010ff */
[----:B------:R0:W-:Y:S01]  /*56a0*/  STG.E.U16 desc[UR36][R8.64], R0 ;  /* 0x0000000008007986 */ /* 0x0001e2000c101524 */
[----:B------:R-:W-:Y:S05]  /*56b0*/  BRA `(.L_x_14427) ;  /* 0x0000000400a07947 */ /* 0x000fea0003800000 */
.L_x_14434:
        /* <DEDUP_REMOVED lines=10> */
.L_x_14446:
        /* <DEDUP_REMOVED lines=19> */
.L_x_14449:
[----:B------:R-:W-:-:S04]  /*5890*/  LOP3.LUT R0, R5, 0x80000000, RZ, 0xc0, !PT ;  /* 0x8000000005007812 */ /* 0x000fc800078ec0ff */
[----:B------:R-:W-:-:S04]  /*58a0*/  SHF.R.U32.HI R0, RZ, 0x18, R0 ;  /* 0x00000018ff007819 */ /* 0x000fc80000011600 */
[----:B------:R-:W-:-:S07]  /*58b0*/  LOP3.LUT R0, R3, R0, RZ, 0xfc, !PT ;  /* 0x0000000003007212 */ /* 0x000fce00078efcff */
.L_x_14448:
[----:B------:R-:W-:Y:S05]  /*58c0*/  BSYNC B0 ;  /* 0x0000000000007941 */ /* 0x000fea0003800000 */
.L_x_14447:
[----:B------:R3:W-:Y:S01]  /*58d0*/  STG.E.U8 desc[UR36][R8.64], R0 ;  /* 0x0000000008007986 */ /* 0x0007e2000c101124 */
[----:B------:R-:W-:Y:S05]  /*58e0*/  BRA `(.L_x_14427) ;  /* 0x0000000400147947 */ /* 0x000fea0003800000 */
.L_x_14445:
        /* <DEDUP_REMOVED lines=19> */
.L_x_14452:
[----:B------:R-:W-:-:S04]  /*5a20*/  LOP3.LUT R0, R5, 0x80000000, RZ, 0xc0, !PT ;  /* 0x8000000005007812 */ /* 0x000fc800078ec0ff */
[----:B------:R-:W-:-:S04]  /*5a30*/  SHF.R.U32.HI R0, RZ, 0x18, R0 ;  /* 0x00000018ff007819 */ /* 0x000fc80000011600 */
[----:B------:R-:W-:-:S07]  /*5a40*/  LOP3.LUT R0, R3, R0, RZ, 0xfc, !PT ;  /* 0x0000000003007212 */ /* 0x000fce00078efcff */
.L_x_14451:
[----:B------:R-:W-:Y:S05]  /*5a50*/  BSYNC B0 ;  /* 0x0000000000007941 */ /* 0x000fea0003800000 */
.L_x_14450:
[----:B------:R0:W-:Y:S01]  /*5a60*/  STG.E.U8 desc[UR36][R8.64], R0 ;  /* 0x0000000008007986 */ /* 0x0001e2000c101124 */
[----:B------:R-:W-:Y:S05]  /*5a70*/  BRA `(.L_x_14427) ;  /* 0x0000000000b07947 */ /* 0x000fea0003800000 */
.L_x_14444:
        /* <DEDUP_REMOVED lines=24> */
.L_x_14426:
        /* <DEDUP_REMOVED lines=16> */
.L_x_14455:
[----:B------:R-:W-:Y:S05]  /*5d00*/  BRA `(.L_x_14427) ;  /* 0x00000000000c7947 */ /* 0x000fea0003800000 */
.L_x_14454:
[----:B------:R2:W-:Y:S01]  /*5d10*/  STG.E.64 desc[UR36][R8.64], R18 ;  /* 0x0000001208007986 */ /* 0x0005e2000c101b24 */
[----:B------:R-:W-:Y:S05]  /*5d20*/  BRA `(.L_x_14427) ;  /* 0x0000000000047947 */ /* 0x000fea0003800000 */
.L_x_14453:
[----:B------:R0:W-:Y:S02]  /*5d30*/  STG.E desc[UR36][R8.64], R18 ;  /* 0x0000001208007986 */ /* 0x0001e4000c101924 */
.L_x_14427:
[----:B------:R-:W-:-:S05]  /*5d40*/  VIADD R29, R29, 0x80 ;  /* 0x000000801d1d7836 */ /* 0x000fca0000000000 */
[----:B------:R-:W-:-:S13]  /*5d50*/  ISETP.GE.AND P0, PT, R29, R26, PT ;  /* 0x0000001a1d00720c */ /* 0x000fda0003f06270 */
[----:B------:R-:W-:Y:S05]  /*5d60*/  @P0 BRA `(.L_x_14421) ;  /* 0x0000001000000947 */ /* 0x000fea0003800000 */
[----:B0-----:R-:W0:Y:S01]  /*5d70*/  LDC.64 R4, c[0x0][0x218] ;  /* 0x00008600ff047b82 */ /* 0x001e220000000a00 */
[----:B---3--:R-:W-:Y:S01]  /*5d80*/  IMAD R0, R2, 0x200, R29 ;  /* 0x0000020002007824 */ /* 0x008fe200078e021d */
[----:B------:R-:W-:Y:S01]  /*5d90*/  PRMT R6, R27, 0x9910, RZ ;  /* 0x000099101b067816 */ /* 0x000fe200000000ff */
        /* <DEDUP_REMOVED lines=17> */
.L_x_14459:
[----:B------:R0:W-:Y:S01]  /*5eb0*/  STG.E.U8 desc[UR36][R4.64], R16 ;  /* 0x0000001004007986 */ /* 0x0001e2000c101124 */
[----:B------:R-:W-:Y:S05]  /*5ec0*/  BRA `(.L_x_14461) ;  /* 0x0000000c00a47947 */ /* 0x000fea0003800000 */
.L_x_14458:
        /* <DEDUP_REMOVED lines=8> */
.L_x_14463:
[----:B------:R3:W-:Y:S01]  /*5f50*/  STG.E desc[UR36][R4.64], R16 ;  /* 0x0000001004007986 */ /* 0x0007e2000c101924 */
[----:B------:R-:W-:Y:S05]  /*5f60*/  BRA `(.L_x_14461) ;  /* 0x0000000c007c7947 */ /* 0x000fea0003800000 */
.L_x_14462:
[----:B------:R0:W-:Y:S01]  /*5f70*/  STG.E.U16 desc[UR36][R4.64], R16 ;  /* 0x0000001004007986 */ /* 0x0001e2000c101524 */
[----:B------:R-:W-:Y:S05]  /*5f80*/  BRA `(.L_x_14461) ;  /* 0x0000000c00747947 */ /* 0x000fea0003800000 */
.L_x_14457:
        /* <DEDUP_REMOVED lines=11> */
.L_x_14465:
[----:B------:R-:W-:-:S05]  /*6040*/  IADD3 R6, P0, RZ, -R22, RZ ;  /* 0x80000016ff067210 */ /* 0x000fca0007f1e0ff */
[----:B------:R-:W-:-:S04]  /*6050*/  IMAD.X R7, RZ, RZ, ~R23, P0 ;  /* 0x000000ffff077224 */ /* 0x000fc800000e0e17 */
[----:B------:R-:W0:Y:S02]  /*6060*/  I2F.S64 R0, R6 ;  /* 0x0000000600007312 */ /* 0x000e240000301400 */
[----:B0-----:R-:W-:-:S05]  /*6070*/  F2FP.F16.F32.PACK_AB R0, RZ, R0 ;  /* 0x00000000ff00723e */ /* 0x001fca00000000ff */
[----:B------:R0:W-:Y:S01]  /*6080*/  STG.E.U16 desc[UR36][R4.64], R0 ;  /* 0x0000000004007986 */ /* 0x0001e2000c101524 */
[----:B------:R-:W-:Y:S05]  /*6090*/  BRA `(.L_x_14461) ;  /* 0x0000000c00307947 */ /* 0x000fea0003800000 */
.L_x_14464:
[----:B------:R-:W-:-:S13]  /*60a0*/  ISETP.NE.AND P0, PT, R0, 0x7, PT ;  /* 0x000000070000780c */ /* 0x000fda0003f05270 */
[----:B------:R-:W-:Y:S05]  /*60b0*/  @!P0 BRA `(.L_x_14466) ;  /* 0x0000000000448947 */ /* 0x000fea0003800000 */
[----:B------:R-:W-:-:S13]  /*60c0*/  ISETP.NE.AND P0, PT, R0, 0x8, PT ;  /* 0x000000080000780c */ /* 0x000fda0003f05270 */
[----:B------:R-:W-:Y:S05]  /*60d0*/  @!P0 BRA `(.L_x_14467) ;  /* 0x0000000000208947 */ /* 0x000fea0003800000 */
[----:B------:R-:W-:-:S13]  /*60e0*/  ISETP.NE.AND P0, PT, R0, 0x9, PT ;  /* 0x000000090000780c */ /* 0x000fda0003f05270 */
[----:B------:R-:W-:Y:S05]  /*60f0*/  @P0 BRA `(.L_x_14460) ;  /* 0x0000000800c80947 */ /* 0x000fea0003800000 */
[----:B------:R-:W-:Y:S01]  /*6100*/  IADD3 R6, P0, RZ, -R22, RZ ;  /* 0x80000016ff067210 */ /* 0x000fe20007f1e0ff */
[----:B--2-4-:R-:W-:-:S04]  /*6110*/  IMAD.MOV.U32 R9, RZ, RZ, RZ ;  /* 0x000000ffff097224 */ /* 0x014fc800078e00ff */
[----:B------:R-:W-:-:S04]  /*6120*/  IMAD.X R7, RZ, RZ, ~R23, P0 ;  /* 0x000000ffff077224 */ /* 0x000fc800000e0e17 */
[----:B------:R-:W0:Y:S02]  /*6130*/  I2F.S64 R8, R6 ;  /* 0x0000000600087312 */ /* 0x000e240000301400 */
[----:B0-----:R0:W-:Y:S01]  /*6140*/  STG.E.64 desc[UR36][R4.64], R8 ;  /* 0x0000000804007986 */ /* 0x0011e2000c101b24 */
[----:B------:R-:W-:Y:S05]  /*6150*/  BRA `(.L_x_14461) ;  /* 0x0000000c00007947 */ /* 0x000fea0003800000 */
.L_x_14467:
[----:B------:R-:W-:-:S05]  /*6160*/  IADD3 R6, P0, RZ, -R22, RZ ;  /* 0x80000016ff067210 */ /* 0x000fca0007f1e0ff */
[----:B------:R-:W-:-:S04]  /*6170*/  IMAD.X R7, RZ, RZ, ~R23, P0 ;  /* 0x000000ffff077224 */ /* 0x000fc800000e0e17 */
[----:B------:R-:W0:Y:S02]  /*6180*/  I2F.S64 R6, R6 ;  /* 0x0000000600067312 */ /* 0x000e240000301400 */
[----:B0-----:R-:W-:-:S04]  /*6190*/  F2FP.F16.F32.PACK_AB R3, RZ, R6 ;  /* 0x00000006ff03723e */ /* 0x001fc800000000ff */
[----:B------:R-:W-:-:S05]  /*61a0*/  PRMT R3, R3, 0x5410, RZ ;  /* 0x0000541003037816 */ /* 0x000fca00000000ff */
[----:B------:R0:W-:Y:S01]  /*61b0*/  STG.E desc[UR36][R4.64], R3 ;  /* 0x0000000304007986 */ /* 0x0001e2000c101924 */
[----:B------:R-:W-:Y:S05]  /*61c0*/  BRA `(.L_x_14461) ;  /* 0x0000000800e47947 */ /* 0x000fea0003800000 */
.L_x_14466:
[----:B------:R-:W-:-:S05]  /*61d0*/  IADD3 R6, P0, RZ, -R22, RZ ;  /* 0x80000016ff067210 */ /* 0x000fca0007f1e0ff */
[----:B------:R-:W-:-:S06]  /*61e0*/  IMAD.X R7, RZ, RZ, ~R23, P0 ;  /* 0x000000ffff077224 */ /* 0x000fcc00000e0e17 */
[----:B------:R-:W0:Y:S02]  /*61f0*/  I2F.F64.S64 R6, R6 ;  /* 0x0000000600067312 */ /* 0x000e240000301c00 */
[----:B0-----:R0:W-:Y:S01]  /*6200*/  STG.E.64 desc[UR36][R4.64], R6 ;  /* 0x0000000604007986 */ /* 0x0011e2000c101b24 */
[----:B------:R-:W-:Y:S05]  /*6210*/  BRA `(.L_x_14461) ;  /* 0x0000000800d07947 */ /* 0x000fea0003800000 */
.L_x_14456:
        /* <DEDUP_REMOVED lines=13> */
.L_x_14470:
[----:B------:R-:W-:Y:S02]  /*62f0*/  IADD3 R6, P0, RZ, -R22, RZ ;  /* 0x80000016ff067210 */ /* 0x000fe40007f1e0ff */
[----:B------:R-:W-:-:S03]  /*6300*/  CS2R R10, SRZ ;  /* 0x00000000000a7805 */ /* 0x000fc6000001ff00 */
[----:B------:R-:W-:-:S04]  /*6310*/  IMAD.X R7, RZ, RZ, ~R23, P0 ;  /* 0x000000ffff077224 */ /* 0x000fc800000e0e17 */
[----:B--2-4-:R-:W0:Y:S02]  /*6320*/  I2F.F64.S64 R8, R6 ;  /* 0x0000000600087312 */ /* 0x014e240000301c00 */
[----:B0-----:R0:W-:Y:S01]  /*6330*/  STG.E.128 desc[UR36][R4.64], R8 ;  /* 0x0000000804007986 */ /* 0x0011e2000c101d24 */
[----:B------:R-:W-:Y:S05]  /*6340*/  BRA `(.L_x_14461) ;  /* 0x0000000800847947 */ /* 0x000fea0003800000 */
.L_x_14469:
        /* <DEDUP_REMOVED lines=13> */
[----:B--2-4-:R-:W-:Y:S01]  /*6420*/  SHF.R.U32.HI R9, RZ, 0x18, R0 ;  /* 0x00000018ff097819 */ /* 0x014fe20000011600 */
        /* <DEDUP_REMOVED lines=9> */
.L_x_14474:
[----:B------:R-:W-:Y:S05]  /*64c0*/  BSYNC B0 ;  /* 0x0000000000007941 */ /* 0x000fea0003800000 */
.L_x_14473:
[----:B------:R-:W-:-:S05]  /*64d0*/  LOP3.LUT R9, R0, R9, RZ, 0xfc, !PT ;  /* 0x0000000900097212 */ /* 0x000fca00078efcff */
[----:B------:R0:W-:Y:S01]  /*64e0*/  STG.E.U8 desc[UR36][R4.64], R9 ;  /* 0x0000000904007986 */ /* 0x0001e2000c101124 */
[----:B------:R-:W-:Y:S05]  /*64f0*/  BRA `(.L_x_14461) ;  /* 0x0000000800187947 */ /* 0x000fea0003800000 */
.L_x_14472:
        /* <DEDUP_REMOVED lines=15> */
.L_x_14476:
[----:B------:R-:W-:Y:S01]  /*65f0*/  IMAD.MOV.U32 R0, RZ, RZ, 0x7f ;  /* 0x0000007fff007424 */ /* 0x000fe200078e00ff */
[----:B------:R-:W-:-:S04]  /*6600*/  ISETP.GT.U32.AND P0, PT, R3, 0x7f800000, PT ;  /* 0x7f8000000300780c */ /* 0x000fc80003f04070 */
[----:B------:R-:W-:-:S09]  /*6610*/  SEL R0, R0, 0x7c, P0 ;  /* 0x0000007c00007807 */ /* 0x000fd20000000000 */
.L_x_14477:
[----:B------:R-:W-:Y:S05]  /*6620*/  BSYNC B0 ;  /* 0x0000000000007941 */ /* 0x000fea0003800000 */
.L_x_14475:
[----:B------:R-:W-:-:S04]  /*6630*/  LOP3.LUT R3, R7, 0x80000000, RZ, 0xc0, !PT ;  /* 0x8000000007037812 */ /* 0x000fc800078ec0ff */
[----:B------:R-:W-:-:S04]  /*6640*/  SHF.R.U32.HI R3, RZ, 0x18, R3 ;  /* 0x00000018ff037819 */ /* 0x000fc80000011603 */
[----:B------:R-:W-:-:S05]  /*6650*/  LOP3.LUT R3, R0, R3, RZ, 0xfc, !PT ;  /* 0x0000000300037212 */ /* 0x000fca00078efcff */
[----:B------:R0:W-:Y:S01]  /*6660*/  STG.E.U8 desc[UR36][R4.64], R3 ;  /* 0x0000000304007986 */ /* 0x0001e2000c101124 */
[----:B------:R-:W-:Y:S05]  /*6670*/  BRA `(.L_x_14461) ;  /* 0x0000000400b87947 */ /* 0x000fea0003800000 */
.L_x_14471:
[----:B------:R-:W-:-:S05]  /*6680*/  IADD3 R6, P0, RZ, -R22, RZ ;  /* 0x80000016ff067210 */ /* 0x000fca0007f1e0ff */
[----:B------:R-:W-:-:S04]  /*6690*/  IMAD.X R7, RZ, RZ, ~R23, P0 ;  /* 0x000000ffff077224 */ /* 0x000fc800000e0e17 */
[----:B------:R-:W0:Y:S02]  /*66a0*/  I2F.S64 R0, R6 ;  /* 0x0000000600007312 */ /* 0x000e240000301400 */
[----:B0-----:R-:W-:-:S05]  /*66b0*/  F2FP.BF16.F32.PACK_AB R0, RZ, R0 ;  /* 0x00000000ff00723e */ /* 0x001fca00000010ff */
[----:B------:R0:W-:Y:S01]  /*66c0*/  STG.E.U16 desc[UR36][R4.64], R0 ;  /* 0x0000000004007986 */ /* 0x0001e2000c101524 */
[----:B------:R-:W-:Y:S05]  /*66d0*/  BRA `(.L_x_14461) ;  /* 0x0000000400a07947 */ /* 0x000fea0003800000 */
.L_x_14468:
        /* <DEDUP_REMOVED lines=10> */
.L_x_14480:
[----:B------:R-:W-:Y:S01]  /*6780*/  IADD3 R6, P0, RZ, -R22, RZ ;  /* 0x80000016ff067210 */ /* 0x000fe20007f1e0ff */
[----:B------:R-:W-:Y:S01]  /*6790*/  BSSY B0, `(.L_x_14481) ;  /* 0x0000015000007945 */ /* 0x000fe20003800000 */
[----:B------:R-:W-:-:S03]  /*67a0*/  IMAD.MOV.U32 R0, RZ, RZ, 0x80 ;  /* 0x00000080ff007424 */ /* 0x000fc600078e00ff */
[----:B------:R-:W-:-:S06]  /*67b0*/  IMAD.X R7, RZ, RZ, ~R23, P0 ;  /* 0x000000ffff077224 */ /* 0x000fcc00000e0e17 */
[----:B------:R-:W2:Y:S02]  /*67c0*/  I2F.S64 R7, R6 ;  /* 0x0000000600077312 */ /* 0x000ea40000301400 */
[----:B--2-4-:R-:W-:-:S04]  /*67d0*/  LOP3.LUT R8, R7, 0x7fffffff, RZ, 0xc0, !PT ;  /* 0x7fffffff07087812 */ /* 0x014fc800078ec0ff */
        /* <DEDUP_REMOVED lines=13> */
.L_x_14483:
[----:B------:R-:W-:-:S04]  /*68b0*/  LOP3.LUT R0, R7, 0x80000000, RZ, 0xc0, !PT ;  /* 0x8000000007007812 */ /* 0x000fc800078ec0ff */
[----:B------:R-:W-:-:S04]  /*68c0*/  SHF.R.U32.HI R0, RZ, 0x18, R0 ;  /* 0x00000018ff007819 */ /* 0x000fc80000011600 */
[----:B------:R-:W-:-:S07]  /*68d0*/  LOP3.LUT R0, R3, R0, RZ, 0xfc, !PT ;  /* 0x0000000003007212 */ /* 0x000fce00078efcff */
.L_x_14482:
[----:B------:R-:W-:Y:S05]  /*68e0*/  BSYNC B0 ;  /* 0x0000000000007941 */ /* 0x000fea0003800000 */
.L_x_14481:
[----:B------:R0:W-:Y:S01]  /*68f0*/  STG.E.U8 desc[UR36][R4.64], R0 ;  /* 0x0000000004007986 */ /* 0x0001e2000c101124 */
[----:B------:R-:W-:Y:S05]  /*6900*/  BRA `(.L_x_14461) ;  /* 0x0000000400147947 */ /* 0x000fea0003800000 */
.L_x_14479:
        /* <DEDUP_REMOVED lines=19> */
.L_x_14486:
[----:B------:R-:W-:-:S04]  /*6a40*/  LOP3.LUT R0, R7, 0x80000000, RZ, 0xc0, !PT ;  /* 0x8000000007007812 */ /* 0x000fc800078ec0ff */
[----:B------:R-:W-:-:S04]  /*6a50*/  SHF.R.U32.HI R0, RZ, 0x18, R0 ;  /* 0x00000018ff007819 */ /* 0x000fc80000011600 */
[----:B------:R-:W-:-:S07]  /*6a60*/  LOP3.LUT R0, R3, R0, RZ, 0xfc, !PT ;  /* 0x0000000003007212 */ /* 0x000fce00078efcff */
.L_x_14485:
[----:B------:R-:W-:Y:S05]  /*6a70*/  BSYNC B0 ;  /* 0x0000000000007941 */ /* 0x000fea0003800000 */
.L_x_14484:
[----:B------:R0:W-:Y:S01]  /*6a80*/  STG.E.U8 desc[UR36][R4.64], R0 ;  /* 0x0000000004007986 */ /* 0x0001e2000c101124 */
[----:B------:R-:W-:Y:S05]  /*6a90*/  BRA `(.L_x_14461) ;  /* 0x0000000000b07947 */ /* 0x000fea0003800000 */
.L_x_14478:
        /* <DEDUP_REMOVED lines=8> */
[----:B------:R-:W2:Y:S02]  /*6b20*/  I2F.S64 R6, R6 ;  /* 0x0000000600067312 */ /* 0x000ea40000301400 */
[----:B--2-4-:R-:W-:-:S04]  /*6b30*/  SHF.R.U32.HI R8, RZ, 0x17, R6 ;  /* 0x00000017ff087819 */ /* 0x014fc80000011606 */
        /* <DEDUP_REMOVED lines=14> */
.L_x_14460:
        /* <DEDUP_REMOVED lines=11> */
[----:B--2-4-:R-:W-:Y:S02]  /*6cd0*/  IMAD.MOV.U32 R8, RZ, RZ, 0x65 ;  /* 0x00000065ff087424 */ /* 0x014fe400078e00ff */
[----:B------:R-:W-:Y:S02]  /*6ce0*/  IMAD.MOV.U32 R12, RZ, RZ, 0x1 ;  /* 0x00000001ff0c7424 */ /* 0x000fe400078e00ff */
[----:B0-----:R-:W-:-:S07]  /*6cf0*/  IMAD.MOV.U32 R13, RZ, RZ, RZ ;  /* 0x000000ffff0d7224 */ /* 0x001fce00078e00ff */
[----:B------:R-:W-:-:S07]  /*6d00*/  LEPC R20, `(.L_x_14489) ;  /* 0x000000001014794e */ /* 0x000fce0000000000 */
[----:B-1----:R-:W-:Y:S05]  /*6d10*/  CALL.ABS.NOINC R14 ;  /* 0x000000000e007343 */ /* 0x002fea0003c00000 */
.L_x_14489:
[----:B------:R-:W-:Y:S05]  /*6d20*/  BRA `(.L_x_14461) ;  /* 0x00000000000c7947 */ /* 0x000fea0003800000 */
.L_x_14488:
[----:B------:R0:W-:Y:S01]  /*6d30*/  STG.E.64 desc[UR36][R4.64], R16 ;  /* 0x0000001004007986 */ /* 0x0001e2000c101b24 */
[----:B------:R-:W-:Y:S05]  /*6d40*/  BRA `(.L_x_14461) ;  /* 0x0000000000047947 */ /* 0x000fea0003800000 */
.L_x_14487:
[----:B------:R0:W-:Y:S02]  /*6d50*/  STG.E desc[UR36][R4.64], R16 ;  /* 0x0000001004007986 */ /* 0x0001e4000c101924 */
.L_x_14461:
[----:B------:R-:W-:-:S07]  /*6d60*/  VIADD R29, R29, 0x80 ;  /* 0x000000801d1d7836 */ /* 0x000fce0000000000 */
.L_x_14421:
[----:B------:R-:W-:Y:S05]  /*6d70*/  BSYNC B6 ;  /* 0x0000000000067941 */ /* 0x000fea0003800000 */
.L_x_14420:
[----:B------:R-:W-:-:S13]  /*6d80*/  ISETP.GE.AND P0, PT, R29, R26, PT ;  /* 0x0000001a1d00720c */ /* 0x000fda0003f06270 */
[----:B------:R-:W-:Y:S05]  /*6d90*/  @P0 EXIT ;  /* 0x000000000000094d */ /* 0x000fea0003800000 */
[----:B0-----:R-:W0:Y:S01]  /*6da0*/  LDC.64 R6, c[0x0][0x218] ;  /* 0x00008600ff067b82 */ /* 0x001e220000000a00 */
[----:B---3--:R-:W-:Y:S01]  /*6db0*/  PRMT R0, R27, 0x9910, RZ ;  /* 0x000099101b007816 */ /* 0x008fe200000000ff */
[----:B------:R-:W-:Y:S01]  /*6dc0*/  IMAD R2, R2, 0x200, R29 ;  /* 0x0000020002027824 */ /* 0x000fe200078e021d */
[----:B------:R-:W-:Y:S01]  /*6dd0*/  ULDC UR4, c[0x0][0x238] ;  /* 0x00008e0000047ab9 */ /* 0x000fe20000000800 */
[----:B-12-4-:R-:W-:Y:S02]  /*6de0*/  IADD3 R9, P2, RZ, -R24, RZ ;  /* 0x80000018ff097210 */ /* 0x016fe40007f5e0ff */
[----:B------:R-:W-:Y:S01]  /*6df0*/  ISETP.GT.AND P1, PT, R0, 0x9, PT ;  /* 0x000000090000780c */ /* 0x000fe20003f24270 */
[----:B------:R-:W-:Y:S02]  /*6e00*/  IMAD R3, R2, UR4, RZ ;  /* 0x0000000402037c24 */ /* 0x000fe4000f8e02ff */
[----:B------:R-:W-:Y:S02]  /*6e10*/  IMAD.X R5, RZ, RZ, ~R25, P2 ;  /* 0x000000ffff057224 */ /* 0x000fe400010e0e19 */
[----:B------:R-:W-:Y:S01]  /*6e20*/  IMAD.MOV.U32 R4, RZ, RZ, R9 ;  /* 0x000000ffff047224 */ /* 0x000fe200078e0009 */
        /* <DEDUP_REMOVED lines=13> */
.L_x_14493:
[----:B------:R-:W-:Y:S01]  /*6f00*/  STG.E.U8 desc[UR36][R2.64], R9 ;  /* 0x0000000902007986 */ /* 0x000fe2000c101124 */
[----:B------:R-:W-:Y:S05]  /*6f10*/  EXIT ;  /* 0x000000000000794d */ /* 0x000fea0003800000 */
.L_x_14492:
        /* <DEDUP_REMOVED lines=8> */
.L_x_14496:
[----:B------:R-:W-:Y:S01]  /*6fa0*/  STG.E desc[UR36][R2.64], R9 ;  /* 0x0000000902007986 */ /* 0x000fe2000c101924 */
[----:B------:R-:W-:Y:S05]  /*6fb0*/  EXIT ;  /* 0x000000000000794d */ /* 0x000fea0003800000 */
.L_x_14495:
[----:B------:R-:W-:Y:S01]  /*6fc0*/  STG.E.U16 desc[UR36][R2.64], R9 ;  /* 0x0000000902007986 */ /* 0x000fe2000c101524 */
[----:B------:R-:W-:Y:S05]  /*6fd0*/  EXIT ;  /* 0x000000000000794d */ /* 0x000fea0003800000 */
.L_x_14491:
        /* <DEDUP_REMOVED lines=11> */
.L_x_14498:
[----:B------:R-:W-:-:S05]  /*7090*/  IADD3 R4, P0, RZ, -R24, RZ ;  /* 0x80000018ff047210 */ /* 0x000fca0007f1e0ff */
[----:B------:R-:W-:-:S04]  /*70a0*/  IMAD.X R5, RZ, RZ, ~R25, P0 ;  /* 0x000000ffff057224 */ /* 0x000fc800000e0e19 */
[----:B------:R-:W0:Y:S02]  /*70b0*/  I2F.S64 R0, R4 ;  /* 0x0000000400007312 */ /* 0x000e240000301400 */
[----:B0-----:R-:W-:-:S05]  /*70c0*/  F2FP.F16.F32.PACK_AB R0, RZ, R0 ;  /* 0x00000000ff00723e */ /* 0x001fca00000000ff */
[----:B------:R-:W-:Y:S01]  /*70d0*/  STG.E.U16 desc[UR36][R2.64], R0 ;  /* 0x0000000002007986 */ /* 0x000fe2000c101524 */
[----:B------:R-:W-:Y:S05]  /*70e0*/  EXIT ;  /* 0x000000000000794d */ /* 0x000fea0003800000 */
.L_x_14497:
        /* <DEDUP_REMOVED lines=12> */
.L_x_14500:
[----:B------:R-:W-:-:S05]  /*71b0*/  IADD3 R4, P0, RZ, -R24, RZ ;  /* 0x80000018ff047210 */ /* 0x000fca0007f1e0ff */
[----:B------:R-:W-:-:S04]  /*71c0*/  IMAD.X R5, RZ, RZ, ~R25, P0 ;  /* 0x000000ffff057224 */ /* 0x000fc800000e0e19 */
[----:B------:R-:W0:Y:S02]  /*71d0*/  I2F.S64 R4, R4 ;  /* 0x0000000400047312 */ /* 0x000e240000301400 */
[----:B0-----:R-:W-:-:S04]  /*71e0*/  F2FP.F16.F32.PACK_AB R5, RZ, R4 ;  /* 0x00000004ff05723e */ /* 0x001fc800000000ff */
[----:B------:R-:W-:-:S05]  /*71f0*/  PRMT R5, R5, 0x5410, RZ ;  /* 0x0000541005057816 */ /* 0x000fca00000000ff */
[----:B------:R-:W-:Y:S01]  /*7200*/  STG.E desc[UR36][R2.64], R5 ;  /* 0x0000000502007986 */ /* 0x000fe2000c101924 */
[----:B------:R-:W-:Y:S05]  /*7210*/  EXIT ;  /* 0x000000000000794d */ /* 0x000fea0003800000 */
.L_x_14499:
[----:B------:R-:W-:-:S05]  /*7220*/  IADD3 R4, P0, RZ, -R24, RZ ;  /* 0x80000018ff047210 */ /* 0x000fca0007f1e0ff */
[----:B------:R-:W-:-:S06]  /*7230*/  IMAD.X R5, RZ, RZ, ~R25, P0 ;  /* 0x000000ffff057224 */ /* 0x000fcc00000e0e19 */
[----:B------:R-:W0:Y:S02]  /*7240*/  I2F.F64.S64 R4, R4 ;  /* 0x0000000400047312 */ /* 0x000e240000301c00 */
[----:B0-----:R-:W-:Y:S01]  /*7250*/  STG.E.64 desc[UR36][R2.64], R4 ;  /* 0x0000000402007986 */ /* 0x001fe2000c101b24 */
[----:B------:R-:W-:Y:S05]  /*7260*/  EXIT ;  /* 0x000000000000794d */ /* 0x000fea0003800000 */
.L_x_14490:
        /* <DEDUP_REMOVED lines=13> */
.L_x_14503:
[----:B------:R-:W-:Y:S02]  /*7340*/  IADD3 R4, P0, RZ, -R24, RZ ;  /* 0x80000018ff047210 */ /* 0x000fe40007f1e0ff */
[----:B------:R-:W-:-:S03]  /*7350*/  CS2R R6, SRZ ;  /* 0x0000000000067805 */ /* 0x000fc6000001ff00 */
[----:B------:R-:W-:-:S06]  /*7360*/  IMAD.X R5, RZ, RZ, ~R25, P0 ;  /* 0x000000ffff057224 */ /* 0x000fcc00000e0e19 */
[----:B------:R-:W0:Y:S02]  /*7370*/  I2F.F64.S64 R4, R4 ;  /* 0x0000000400047312 */ /* 0x000e240000301c00 */
[----:B0-----:R-:W-:Y:S01]  /*7380*/  STG.E.128 desc[UR36][R2.64], R4 ;  /* 0x0000000402007986 */ /* 0x001fe2000c101d24 */
[----:B------:R-:W-:Y:S05]  /*7390*/  EXIT ;  /* 0x000000000000794d */ /* 0x000fea0003800000 */
.L_x_14502:
        /* <DEDUP_REMOVED lines=23> */
.L_x_14507:
[----:B------:R-:W-:Y:S05]  /*7510*/  BSYNC B0 ;  /* 0x0000000000007941 */ /* 0x000fea0003800000 */
.L_x_14506:
[----:B------:R-:W-:-:S05]  /*7520*/  LOP3.LUT R7, R0, R7, RZ, 0xfc, !PT ;  /* 0x0000000700077212 */ /* 0x000fca00078efcff */
[----:B------:R-:W-:Y:S01]  /*7530*/  STG.E.U8 desc[UR36][R2.64], R7 ;  /* 0x0000000702007986 */ /* 0x000fe2000c101124 */
[----:B------:R-:W-:Y:S05]  /*7540*/  EXIT ;  /* 0x000000000000794d */ /* 0x000fea0003800000 */
.L_x_14505:
        /* <DEDUP_REMOVED lines=15> */
.L_x_14509:
[----:B------:R-:W-:Y:S01]  /*7640*/  IMAD.MOV.U32 R0, RZ, RZ, 0x7f ;  /* 0x0000007fff007424 */ /* 0x000fe200078e00ff */
[----:B------:R-:W-:-:S04]  /*7650*/  ISETP.GT.U32.AND P0, PT, R6, 0x7f800000, PT ;  /* 0x7f8000000600780c */ /* 0x000fc80003f04070 */
[----:B------:R-:W-:-:S09]  /*7660*/  SEL R0, R0, 0x7c, P0 ;  /* 0x0000007c00007807 */ /* 0x000fd20000000000 */
.L_x_14510:
[----:B------:R-:W-:Y:S05]  /*7670*/  BSYNC B0 ;  /* 0x0000000000007941 */ /* 0x000fea0003800000 */
.L_x_14508:
[----:B------:R-:W-:-:S04]  /*7680*/  LOP3.LUT R4, R5, 0x80000000, RZ, 0xc0, !PT ;  /* 0x8000000005047812 */ /* 0x000fc800078ec0ff */
[----:B------:R-:W-:-:S04]  /*7690*/  SHF.R.U32.HI R5, RZ, 0x18, R4 ;  /* 0x00000018ff057819 */ /* 0x000fc80000011604 */
[----:B------:R-:W-:-:S05]  /*76a0*/  LOP3.LUT R5, R0, R5, RZ, 0xfc, !PT ;  /* 0x0000000500057212 */ /* 0x000fca00078efcff */
[----:B------:R-:W-:Y:S01]  /*76b0*/  STG.E.U8 desc[UR36][R2.64], R5 ;  /* 0x0000000502007986 */ /* 0x000fe2000c101124 */
[----:B------:R-:W-:Y:S05]  /*76c0*/  EXIT ;  /* 0x000000000000794d */ /* 0x000fea0003800000 */
.L_x_14504:
[----:B------:R-:W-:-:S05]  /*76d0*/  IADD3 R4, P0, RZ, -R24, RZ ;  /* 0x80000018ff047210 */ /* 0x000fca0007f1e0ff */
[----:B------:R-:W-:-:S04]  /*76e0*/  IMAD.X R5, RZ, RZ, ~R25, P0 ;  /* 0x000000ffff057224 */ /* 0x000fc800000e0e19 */
[----:B------:R-:W0:Y:S02]  /*76f0*/  I2F.S64 R0, R4 ;  /* 0x0000000400007312 */ /* 0x000e240000301400 */
[----:B0-----:R-:W-:-:S05]  /*7700*/  F2FP.BF16.F32.PACK_AB R0, RZ, R0 ;  /* 0x00000000ff00723e */ /* 0x001fca00000010ff */
[----:B------:R-:W-:Y:S01]  /*7710*/  STG.E.U16 desc[UR36][R2.64], R0 ;  /* 0x0000000002007986 */ /* 0x000fe2000c101524 */
[----:B------:R-:W-:Y:S05]  /*7720*/  EXIT ;  /* 0x000000000000794d */ /* 0x000fea0003800000 */
.L_x_14501:
        /* <DEDUP_REMOVED lines=10> */
.L_x_14513:
        /* <DEDUP_REMOVED lines=19> */
.L_x_14516:
[----:B------:R-:W-:-:S04]  /*7900*/  LOP3.LUT R0, R5, 0x80000000, RZ, 0xc0, !PT ;  /* 0x8000000005007812 */ /* 0x000fc800078ec0ff */
[----:B------:R-:W-:-:S04]  /*7910*/  SHF.R.U32.HI R5, RZ, 0x18, R0 ;  /* 0x00000018ff057819 */ /* 0x000fc80000011600 */
[----:B------:R-:W-:-:S04]  /*7920*/  LOP3.LUT R4, R4, R5, RZ, 0xfc, !PT ;  /* 0x0000000504047212 */ /* 0x000fc800078efcff */
[----:B------:R-:W-:-:S07]  /*7930*/  PRMT R0, R4, 0x7610, R0 ;  /* 0x0000761004007816 */ /* 0x000fce0000000000 */
.L_x_14515:
[----:B------:R-:W-:Y:S05]  /*7940*/  BSYNC B0 ;  /* 0x0000000000007941 */ /* 0x000fea0003800000 */
.L_x_14514:
[----:B------:R-:W-:Y:S01]  /*7950*/  STG.E.U8 desc[UR36][R2.64], R0 ;  /* 0x0000000002007986 */ /* 0x000fe2000c101124 */
[----:B------:R-:W-:Y:S05]  /*7960*/  EXIT ;  /* 0x000000000000794d */ /* 0x000fea0003800000 */
.L_x_14512:
        /* <DEDUP_REMOVED lines=19> */
.L_x_14519:
[----:B------:R-:W-:-:S04]  /*7aa0*/  LOP3.LUT R0, R5, 0x80000000, RZ, 0xc0, !PT ;  /* 0x8000000005007812 */ /* 0x000fc800078ec0ff */
[----:B------:R-:W-:-:S04]  /*7ab0*/  SHF.R.U32.HI R5, RZ, 0x18, R0 ;  /* 0x00000018ff057819 */ /* 0x000fc80000011600 */
[----:B------:R-:W-:-:S04]  /*7ac0*/  LOP3.LUT R4, R4, R5, RZ, 0xfc, !PT ;  /* 0x0000000504047212 */ /* 0x000fc800078efcff */
[----:B------:R-:W-:-:S07]  /*7ad0*/  PRMT R0, R4, 0x7610, R0 ;  /* 0x0000761004007816 */ /* 0x000fce0000000000 */
.L_x_14518:
[----:B------:R-:W-:Y:S05]  /*7ae0*/  BSYNC B0 ;  /* 0x0000000000007941 */ /* 0x000fea0003800000 */
.L_x_14517:
[----:B------:R-:W-:Y:S01]  /*7af0*/  STG.E.U8 desc[UR36][R2.64], R0 ;  /* 0x0000000002007986 */ /* 0x000fe2000c101124 */
[----:B------:R-:W-:Y:S05]  /*7b00*/  EXIT ;  /* 0x000000000000794d */ /* 0x000fea0003800000 */
.L_x_14511:
        /* <DEDUP_REMOVED lines=25> */
.L_x_14494:
        /* <DEDUP_REMOVED lines=16> */
.L_x_14522:
[----:B------:R-:W-:Y:S05]  /*7da0*/  EXIT ;  /* 0x000000000000794d */ /* 0x000fea0003800000 */
.L_x_14521:
[----:B------:R-:W-:Y:S01]  /*7db0*/  STG.E.64 desc[UR36][R2.64], R4 ;  /* 0x0000000402007986 */ /* 0x000fe2000c101b24 */
[----:B------:R-:W-:Y:S05]  /*7dc0*/  EXIT ;  /* 0x000000000000794d */ /* 0x000fea0003800000 */
.L_x_14520:
[----:B------:R-:W-:Y:S01]  /*7dd0*/  STG.E desc[UR36][R2.64], R9 ;  /* 0x0000000902007986 */ /* 0x000fe2000c101924 */
[----:B------:R-:W-:Y:S05]  /*7de0*/  EXIT ;  /* 0x000000000000794d */ /* 0x000fea0003800000 */
.L_x_14523:
        /* <DEDUP_REMOVED lines=9> */
.L_x_23597:


//--------------------- .text._ZN2at6native18elementwise_kernelILi128ELi2EZNS0_22gpu_kernel_impl_nocastIZZZNS0_15neg_kernel_cudaERNS_18TensorIteratorBaseEENKUlvE0_clEvENKUlvE2_clEvEUllE_EEvS4_RKT_EUliE_EEviT1_ --------------------------
	.section	.text._ZN2at6native18elementwise_kernelILi128ELi2EZNS0_22gpu_kernel_impl_nocastIZZZNS0_15neg_kernel_cudaERNS_18TensorIteratorBaseEENKUlvE0_clEvENKUlvE2_clEvEUllE_EEvS4_RKT_EUliE_EEviT1_,"ax",@progbits
	.align	128
        .global         _ZN2at6native18elementwise_kernelILi128ELi2EZNS0_22gpu_kernel_impl_nocastIZZZNS0_15neg_kernel_cudaERNS_18TensorIteratorBaseEENKUlvE0_clEvENKUlvE2_clEvEUllE_EEvS4_RKT_EUliE_EEviT1_
        .type           _ZN2at6native18elementwise_kernelILi128ELi2EZNS0_22gpu_kernel_impl_nocastIZZZNS0_15neg_kernel_cudaERNS_18TensorIteratorBaseEENKUlvE0_clEvENKUlvE2_clEvEUllE_EEvS4_RKT_EUliE_EEviT1_,@function
        .size           _ZN2at6native18elementwise_kernelILi128ELi2EZNS0_22gpu_kernel_impl_nocastIZZZNS0_15neg_kernel_cudaERNS_18TensorIteratorBaseEENKUlvE0_clEvENKUlvE2_clEvEUllE_EEvS4_RKT_EUliE_EEviT1_,(.L_x_23598 - _ZN2at6native18elementwise_kernelILi128ELi2EZNS0_22gpu_kernel_impl_nocastIZZZNS0_15neg_kernel_cudaERNS_18TensorIteratorBaseEENKUlvE0_clEvENKUlvE2_clEvEUllE_EEvS4_RKT_EUliE_EEviT1_)
        .other          _ZN2at6native18elementwise_kernelILi128ELi2EZNS0_22gpu_kernel_impl_nocastIZZZNS0_15neg_kernel_cudaERNS_18TensorIteratorBaseEENKUlvE0_clEvENKUlvE2_clEvEUllE_EEvS4_RKT_EUliE_EEviT1_,@"STO_CUDA_ENTRY STV_DEFAULT"
_ZN2at6native18elementwise_kernelILi128ELi2EZNS0_22gpu_kernel_impl_nocastIZZZNS0_15neg_kernel_cudaERNS_18TensorIteratorBaseEENKUlvE0_clEvENKUlvE2_clEvEUllE_EEvS4_RKT_EUliE_EEviT1_:
.text._ZN2at6native18elementwise_kernelILi128ELi2EZNS0_22gpu_kernel_impl_nocastIZZZNS0_15neg_kernel_cudaERNS_18TensorIteratorBaseEENKUlvE0_clEvENKUlvE2_clEvEUllE_EEvS4_RKT_EUliE_EEviT1_:
        /* <DEDUP_REMOVED lines=312> */
.L_x_14526:
[----:B------:R-:W-:Y:S02]  /*1380*/  ULDC.64 UR8, c[0x0][0x418] ;  /* 0x0001060000087ab9 */ /* 0x000fe40000000a00 */
[----:B------:R-:W-:-:S04]  /*1390*/  IADD3 R4, P0, R2, UR8, RZ ;  /* 0x0000000802047c10 */ /* 0x000fc8000ff1e0ff */
[----:B------:R-:W-:Y:S01]  /*13a0*/  IADD3.X R5, RZ, UR9, RZ, P0, !PT ;  /* 0x00000009ff057c10 */ /* 0x000fe200087fe4ff */
[----:B------:R-:W-:-:S05]  /*13b0*/  ULDC.64 UR8, c[0x0][0x410] ;  /* 0x0001040000087ab9 */ /* 0x000fca0000000a00 */
[----:B------:R-:W2:Y:S01]  /*13c0*/  LDG.E.64 R4, desc[UR4][R4.64] ;  /* 0x0000000404047981 */ /* 0x000ea2000c1e1b00 */
[----:B------:R-:W-:Y:S02]  /*13d0*/  IADD3 R6, P0, R3, UR8, RZ ;  /* 0x0000000803067c10 */ /* 0x000fe4000ff1e0ff */
[----:B------:R-:W-:-:S03]  /*13e0*/  IADD3 R9, R0, 0x80, RZ ;  /* 0x0000008000097810 */ /* 0x000fc60007ffe0ff */
[----:B------:R-:W-:Y:S01]  /*13f0*/  IMAD.X R7, RZ, RZ, UR9, P0 ;  /* 0x00000009ff077e24 */ /* 0x000fe200080e06ff */
[----:B--2---:R-:W-:-:S04]  /*1400*/  IADD3 R2, P1, RZ, -R4, RZ ;  /* 0x80000004ff027210 */ /* 0x004fc80007f3e0ff */
[----:B------:R-:W-:-:S05]  /*1410*/  IADD3.X R3, RZ, ~R5, RZ, P1, !PT ;  /* 0x80000005ff037210 */ /* 0x000fca0000ffe4ff */
[----:B------:R0:W-:Y:S04]  /*1420*/  STG.E.64 desc[UR4][R6.64], R2 ;  /* 0x0000000206007986 */ /* 0x0001e8000c101b04 */
.L_x_14525:
[----:B------:R-:W-:Y:S05]  /*1430*/  BSYNC B0 ;  /* 0x0000000000007941 */ /* 0x000fea0003800000 */
.L_x_14524:
        /* <DEDUP_REMOVED lines=305> */
.L_x_14527:
[----:B------:R-:W-:Y:S02]  /*2750*/  ULDC.64 UR6, c[0x0][0x418] ;  /* 0x0001060000067ab9 */ /* 0x000fe40000000a00 */
[----:B------:R-:W-:-:S04]  /*2760*/  IADD3 R4, P0, R0, UR6, RZ ;  /* 0x0000000600047c10 */ /* 0x000fc8000ff1e0ff */
[----:B------:R-:W-:Y:S01]  /*2770*/  IADD3.X R5, RZ, UR7, RZ, P0, !PT ;  /* 0x00000007ff057c10 */ /* 0x000fe200087fe4ff */
[----:B------:R-:W-:-:S05]  /*2780*/  ULDC.64 UR6, c[0x0][0x410] ;  /* 0x0001040000067ab9 */ /* 0x000fca0000000a00 */
[----:B------:R-:W2:Y:S01]  /*2790*/  LDG.E.64 R4, desc[UR4][R4.64] ;  /* 0x0000000404047981 */ /* 0x000ea2000c1e1b00 */
[----:B------:R-:W-:-:S04]  /*27a0*/  IADD3 R6, P0, R3, UR6, RZ ;  /* 0x0000000603067c10 */ /* 0x000fc8000ff1e0ff */
[----:B------:R-:W-:Y:S02]  /*27b0*/  IADD3.X R7, RZ, UR7, RZ, P0, !PT ;  /* 0x00000007ff077c10 */ /* 0x000fe400087fe4ff */
[----:B--2---:R-:W-:-:S04]  /*27c0*/  IADD3 R2, P1, RZ, -R4, RZ ;  /* 0x80000004ff027210 */ /* 0x004fc80007f3e0ff */
[----:B------:R-:W-:-:S05]  /*27d0*/  IADD3.X R3, RZ, ~R5, RZ, P1, !PT ;  /* 0x80000005ff037210 */ /* 0x000fca0000ffe4ff */
[----:B------:R-:W-:Y:S01]  /*27e0*/  STG.E.64 desc[UR4][R6.64], R2 ;  /* 0x0000000206007986 */ /* 0x000fe2000c101b04 */
[----:B------:R-:W-:Y:S05]  /*27f0*/  EXIT ;  /* 0x000000000000794d */ /* 0x000fea0003800000 */
.L_x_14528:
        /* <DEDUP_REMOVED lines=16> */
.L_x_23598:


//--------------------- .text._ZN2at6native27unrolled_elementwise_kernelIZZZNS0_15neg_kernel_cudaERNS_18TensorIteratorBaseEENKUlvE0_clEvENKUlvE2_clEvEUllE_St5arrayIPcLm2EELi4E23TrivialOffsetCalculatorILi1EjESB_NS0_6memory15LoadWithoutCastENSC_16StoreWithoutCastEEEviT_T0_T2_T3_T4_T5_ --------------------------
	.section	.text._ZN2at6native27unrolled_elementwise_kernelIZZZNS0_15neg_kernel_cudaERNS_18TensorIteratorBaseEENKUlvE0_clEvENKUlvE2_clEvEUllE_St5arrayIPcLm2EELi4E23TrivialOffsetCalculatorILi1EjESB_NS0_6memory15LoadWithoutCastENSC_16StoreWithoutCastEEEviT_T0_T2_T3_T4_T5_,"ax",@progbits
	.align	128
        .global         _ZN2at6native27unrolled_elementwise_kernelIZZZNS0_15neg_kernel_cudaERNS_18TensorIteratorBaseEENKUlvE0_clEvENKUlvE2_clEvEUllE_St5arrayIPcLm2EELi4E23TrivialOffsetCalculatorILi1EjESB_NS0_6memory15LoadWithoutCastENSC_16StoreWithoutCastEEEviT_T0_T2_T3_T4_T5_
        .type           _ZN2at6native27unrolled_elementwise_kernelIZZZNS0_15neg_kernel_cudaERNS_18TensorIteratorBaseEENKUlvE0_clEvENKUlvE2_clEvEUllE_St5arrayIPcLm2EELi4E23TrivialOffsetCalculatorILi1EjESB_NS0_6memory15LoadWithoutCastENSC_16StoreWithoutCastEEEviT_T0_T2_T3_T4_T5_,@function
        .size           _ZN2at6native27unrolled_elementwise_kernelIZZZNS0_15neg_kernel_cudaERNS_18TensorIteratorBaseEENKUlvE0_clEvENKUlvE2_clEvEUllE_St5arrayIPcLm2EELi4E23TrivialOffsetCalculatorILi1EjESB_NS0_6memory15LoadWithoutCastENSC_16StoreWithoutCastEEEviT_T0_T2_T3_T4_T5_,(.L_x_23599 - _ZN2at6native27unrolled_elementwise_kernelIZZZNS0_15neg_kernel_cudaERNS_18TensorIteratorBaseEENKUlvE0_clEvENKUlvE2_clEvEUllE_St5arrayIPcLm2EELi4E23TrivialOffsetCalculatorILi1EjESB_NS0_6memory15LoadWithoutCastENSC_16StoreWithoutCastEEEviT_T0_T2_T3_T4_T5_)
        .other          _ZN2at6native27unrolled_elementwise_kernelIZZZNS0_15neg_kernel_cudaERNS_18TensorIteratorBaseEENKUlvE0_clEvENKUlvE2_clEvEUllE_St5arrayIPcLm2EELi4E23TrivialOffsetCalculatorILi1EjESB_NS0_6memory15LoadWithoutCastENSC_16StoreWithoutCastEEEviT_T0_T2_T3_T4_T5_,@"STO_CUDA_ENTRY STV_DEFAULT"
_ZN2at6native27unrolled_elementwise_kernelIZZZNS0_15neg_kernel_cudaERNS_18TensorIteratorBaseEENKUlvE0_clEvENKUlvE2_clEvEUllE_St5arrayIPcLm2EELi4E23TrivialOffsetCalculatorILi1EjESB_NS0_6memory15LoadWithoutCastENSC_16StoreWithoutCastEEEviT_T0_T2_T3_T4_T5_:
.text._ZN2at6native27unrolled_elementwise_kernelIZZZNS0_15neg_kernel_cudaERNS_18TensorIteratorBaseEENKUlvE0_clEvENKUlvE2_clEvEUllE_St5arrayIPcLm2EELi4E23TrivialOffsetCalculatorILi1EjESB_NS0_6memory15LoadWithoutCastENSC_16StoreWithoutCastEEEviT_T0_T2_T3_T4_T5_:
        /* <DEDUP_REMOVED lines=16> */
[----:B0-----:R-:W-:-:S06]  /*0100*/  @!P2 IMAD.WIDE.U32 R6, R11, 0x8, R6 ;  /* 0x000000080b06a825 */ /* 0x001fcc00078e0006 */
[----:B------:R-:W2:Y:S06]  /*0110*/  @!P2 LDG.E.64 R6, desc[UR4][R6.64] ;  /* 0x000000040606a981 */ /* 0x000eac000c1e1b00 */
[----:B------:R-:W0:Y:S01]  /*0120*/  @!P3 LDC.64 R4, c[0x0][0x220] ;  /* 0x00008800ff04bb82 */ /* 0x000e220000000a00 */
[----:B------:R-:W-:Y:S01]  /*0130*/  @!P3 LEA R11, R0, R13, 0x9 ;  /* 0x0000000d000bb211 */ /* 0x000fe200078e48ff */
[----:B-1----:R-:W-:-:S06]  /*0140*/  @!P1 IMAD.WIDE.U32 R8, R15, 0x8, R8 ;  /* 0x000000080f089825 */ /* 0x002fcc00078e0008 */
[----:B------:R-:W3:Y:S01]  /*0150*/  @!P1 LDG.E.64 R8, desc[UR4][R8.64] ;  /* 0x0000000408089981 */ /* 0x000ee2000c1e1b00 */
[----:B0-----:R-:W-:-:S06]  /*0160*/  @!P3 IMAD.WIDE.U32 R10, R11, 0x8, R4 ;  /* 0x000000080b0ab825 */ /* 0x001fcc00078e0004 */
[----:B------:R-:W4:Y:S01]  /*0170*/  @!P3 LDG.E.64 R10, desc[UR4][R10.64] ;  /* 0x000000040a0ab981 */ /* 0x000f22000c1e1b00 */
[----:B------:R-:W-:-:S05]  /*0180*/  @!P3 VIADD R13, R13, 0x80 ;  /* 0x000000800d0db836 */ /* 0x000fca0000000000 */
[----:B------:R-:W-:-:S13]  /*0190*/  ISETP.GE.AND P0, PT, R13, R2, PT ;  /* 0x000000020d00720c */ /* 0x000fda0003f06270 */
[----:B------:R-:W0:Y:S01]  /*01a0*/  @!P0 LDC.64 R4, c[0x0][0x220] ;  /* 0x00008800ff048b82 */ /* 0x000e220000000a00 */
[----:B------:R-:W-:Y:S01]  /*01b0*/  @!P0 IMAD R13, R0, 0x200, R13 ;  /* 0x00000200000d8824 */ /* 0x000fe200078e020d */
[----:B------:R-:W-:Y:S02]  /*01c0*/  CS2R R16, SRZ ;  /* 0x0000000000107805 */ /* 0x000fe4000001ff00 */
[----:B------:R-:W-:Y:S01]  /*01d0*/  CS2R R18, SRZ ;  /* 0x0000000000127805 */ /* 0x000fe2000001ff00 */
[----:B0-----:R-:W-:-:S03]  /*01e0*/  @!P0 IMAD.WIDE.U32 R4, R13, 0x8, R4 ;  /* 0x000000080d048825 */ /* 0x001fc600078e0004 */
[----:B------:R-:W0:Y:S01]  /*01f0*/  @!P2 LDC.64 R12, c[0x0][0x218] ;  /* 0x00008600ff0cab82 */ /* 0x000e220000000a00 */
[----:B------:R-:W-:Y:S01]  /*0200*/  CS2R R14, SRZ ;  /* 0x00000000000e7805 */ /* 0x000fe2000001ff00 */
[----:B------:R-:W-:Y:S01]  /*0210*/  BSSY B0, `(.L_x_14529) ;  /* 0x000001e000007945 */ /* 0x000fe20003800000 */
[----:B------:R-:W5:Y:S01]  /*0220*/  @!P0 LDG.E.64 R4, desc[UR4][R4.64] ;  /* 0x0000000404048981 */ /* 0x000f62000c1e1b00 */
[----:B--2---:R-:W-:-:S04]  /*0230*/  @!P2 IADD3 R16, P4, RZ, -R6, RZ ;  /* 0x80000006ff10a210 */ /* 0x004fc80007f9e0ff */
[----:B------:R-:W-:Y:S01]  /*0240*/  @!P2 IADD3.X R17, RZ, ~R7, RZ, P4, !PT ;  /* 0x80000007ff11a210 */ /* 0x000fe200027fe4ff */
[----:B------:R-:W-:Y:S01]  /*0250*/  @!P2 IMAD R7, R0, 0x200, R3 ;  /* 0x000002000007a824 */ /* 0x000fe200078e0203 */
[----:B------:R-:W-:-:S04]  /*0260*/  @!P2 IADD3 R3, R3, 0x80, RZ ;  /* 0x000000800303a810 */ /* 0x000fc80007ffe0ff */
[----:B------:R-:W-:Y:S01]  /*0270*/  ISETP.GE.AND P4, PT, R3, R2, PT ;  /* 0x000000020300720c */ /* 0x000fe20003f86270 */
[----:B0-----:R-:W-:Y:S01]  /*0280*/  @!P2 IMAD.WIDE.U32 R12, R7, 0x8, R12 ;  /* 0x00000008070ca825 */ /* 0x001fe200078e000c */
[----:B------:R-:W-:-:S03]  /*0290*/  MOV R7, R17 ;  /* 0x0000001100077202 */ /* 0x000fc60000000f00 */
[----:B------:R-:W-:Y:S01]  /*02a0*/  IMAD.MOV.U32 R6, RZ, RZ, R16 ;  /* 0x000000ffff067224 */ /* 0x000fe200078e0010 */
[----:B---3--:R-:W-:-:S04]  /*02b0*/  @!P1 IADD3 R18, P5, RZ, -R8, RZ ;  /* 0x80000008ff129210 */ /* 0x008fc80007fbe0ff */
[----:B------:R0:W-:Y:S01]  /*02c0*/  @!P2 STG.E.64 desc[UR4][R12.64], R6 ;  /* 0x000000060c00a986 */ /* 0x0001e2000c101b04 */
[----:B------:R-:W-:Y:S01]  /*02d0*/  @!P1 IMAD.X R19, RZ, RZ, ~R9, P5 ;  /* 0x000000ffff139224 */ /* 0x000fe200028e0e09 */
[----:B----4-:R-:W-:-:S04]  /*02e0*/  @!P3 IADD3 R14, P6, RZ, -R10, RZ ;  /* 0x8000000aff0eb210 */ /* 0x010fc80007fde0ff */
[----:B------:R-:W-:Y:S01]  /*02f0*/  @!P3 IADD3.X R15, RZ, ~R11, RZ, P6, !PT ;  /* 0x8000000bff0fb210 */ /* 0x000fe200037fe4ff */
[----:B0-----:R-:W-:Y:S01]  /*0300*/  IMAD.MOV.U32 R6, RZ, RZ, R18 ;  /* 0x000000ffff067224 */ /* 0x001fe200078e0012 */
[----:B------:R-:W-:Y:S01]  /*0310*/  MOV R7, R19 ;  /* 0x0000001300077202 */ /* 0x000fe20000000f00 */
[----:B------:R-:W-:Y:S01]  /*0320*/  IMAD.MOV.U32 R8, RZ, RZ, R14 ;  /* 0x000000ffff087224 */ /* 0x000fe200078e000e */
[----:B------:R-:W-:Y:S01]  /*0330*/  MOV R9, R15 ;  /* 0x0000000f00097202 */ /* 0x000fe20000000f00 */
[----:B------:R-:W-:Y:S06]  /*0340*/  @P4 BRA `(.L_x_14530) ;  /* 0x0000000000284947 */ /* 0x000fec0003800000 */
[----:B------:R-:W0:Y:S01]  /*0350*/  LDC.64 R10, c[0x0][0x218] ;  /* 0x00008600ff0a7b82 */ /* 0x000e220000000a00 */
[----:B------:R-:W-:Y:S01]  /*0360*/  IMAD R13, R0, 0x200, R3 ;  /* 0x00000200000d7824 */ /* 0x000fe200078e0203 */
[----:B------:R-:W-:-:S04]  /*0370*/  IADD3 R3, R3, 0x80, RZ ;  /* 0x0000008003037810 */ /* 0x000fc80007ffe0ff */
[----:B------:R-:W-:-:S13]  /*0380*/  ISETP.GE.AND P1, PT, R3, R2, PT ;  /* 0x000000020300720c */ /* 0x000fda0003f26270 */
[----:B------:R-:W-:Y:S01]  /*0390*/  @!P1 IMAD R15, R0, 0x200, R3 ;  /* 0x00000200000f9824 */ /* 0x000fe200078e0203 */
[----:B------:R-:W-:Y:S01]  /*03a0*/  @!P1 IADD3 R3, R3, 0x80, RZ ;  /* 0x0000008003039810 */ /* 0x000fe20007ffe0ff */
[----:B0-----:R-:W-:-:S04]  /*03b0*/  IMAD.WIDE.U32 R12, R13, 0x8, R10 ;  /* 0x000000080d0c7825 */ /* 0x001fc800078e000a */
[----:B------:R-:W-:Y:S01]  /*03c0*/  @!P1 IMAD.WIDE.U32 R10, R15, 0x8, R10 ;  /* 0x000000080f0a9825 */ /* 0x000fe200078e000a */
[----:B------:R0:W-:Y:S04]  /*03d0*/  STG.E.64 desc[UR4][R12.64], R6 ;  /* 0x000000060c007986 */ /* 0x0001e8000c101b04 */
[----:B------:R0:W-:Y:S02]  /*03e0*/  @!P1 STG.E.64 desc[UR4][R10.64], R8 ;  /* 0x000000080a009986 */ /* 0x0001e4000c101b04 */
.L_x_14530:
[----:B------:R-:W-:Y:S05]  /*03f0*/  BSYNC B0 ;  /* 0x0000000000007941 */ /* 0x000fea0003800000 */
.L_x_14529:
[----:B------:R-:W-:-:S13]  /*0400*/  ISETP.GE.AND P1, PT, R3, R2, PT ;  /* 0x000000020300720c */ /* 0x000fda0003f26270 */
[----:B------:R-:W-:Y:S05]  /*0410*/  @P1 EXIT ;  /* 0x000000000000194d */ /* 0x000fea0003800000 */
[----:B0-----:R-:W0:Y:S01]  /*0420*/  LDC.64 R6, c[0x0][0x218] ;  /* 0x00008600ff067b82 */ /* 0x001e220000000a00 */
[----:B------:R-:W-:Y:S01]  /*0430*/  CS2R R8, SRZ ;  /* 0x0000000000087805 */ /* 0x000fe2000001ff00 */
[----:B------:R-:W-:Y:S01]  /*0440*/  IMAD R3, R0, 0x200, R3 ;  /* 0x0000020000037824 */ /* 0x000fe200078e0203 */
[----:B-----5:R-:W-:-:S04]  /*0450*/  @!P0 IADD3 R8, P1, RZ, -R4, RZ ;  /* 0x80000004ff088210 */ /* 0x020fc80007f3e0ff */
[----:B------:R-:W-:Y:S01]  /*0460*/  @!P0 IADD3.X R9, RZ, ~R5, RZ, P1, !PT ;  /* 0x80000005ff098210 */ /* 0x000fe20000ffe4ff */
[----:B------:R-:W-:-:S03]  /*0470*/  IMAD.MOV.U32 R4, RZ, RZ, R8 ;  /* 0x000000ffff047224 */ /* 0x000fc600078e0008 */
[----:B------:R-:W-:Y:S01]  /*0480*/  MOV R5, R9 ;  /* 0x0000000900057202 */ /* 0x000fe20000000f00 */
[----:B0-----:R-:W-:-:S05]  /*0490*/  IMAD.WIDE.U32 R2, R3, 0x8, R6 ;  /* 0x0000000803027825 */ /* 0x001fca00078e0006 */
[----:B------:R-:W-:Y:S01]  /*04a0*/  STG.E.64 desc[UR4][R2.64], R4 ;  /* 0x0000000402007986 */ /* 0x000fe2000c101b04 */
[----:B------:R-:W-:Y:S05]  /*04b0*/  EXIT ;  /* 0x000000000000794d */ /* 0x000fea0003800000 */
.L_x_14531:
        /* <DEDUP_REMOVED lines=12> */
.L_x_23599:


//--------------------- .text._ZN2at6native29vectorized_elementwise_kernelILi2EZZZNS0_15neg_kernel_cudaERNS_18TensorIteratorBaseEENKUlvE0_clEvENKUlvE2_clEvEUllE_St5arrayIPcLm2EEEEviT0_T1_ --------------------------
	.section	.text._ZN2at6native29vectorized_elementwise_kernelILi2EZZZNS0_15neg_kernel_cudaERNS_18TensorIteratorBaseEENKUlvE0_clEvENKUlvE2_clEvEUllE_St5arrayIPcLm2EEEEviT0_T1_,"ax",@progbits
	.align	128
        .global         _ZN2at6native29vectorized_elementwise_kernelILi2EZZZNS0_15neg_kernel_cudaERNS_18TensorIteratorBaseEENKUlvE0_clEvENKUlvE2_clEvEUllE_St5arrayIPcLm2EEEEviT0_T1_
        .type           _ZN2at6native29vectorized_elementwise_kernelILi2EZZZNS0_15neg_kernel_cudaERNS_18TensorIteratorBaseEENKUlvE0_clEvENKUlvE2_clEvEUllE_St5arrayIPcLm2EEEEviT0_T1_,@function
        .size           _ZN2at6native29vectorized_elementwise_kernelILi2EZZZNS0_15neg_kernel_cudaERNS_18TensorIteratorBaseEENKUlvE0_clEvENKUlvE2_clEvEUllE_St5arrayIPcLm2EEEEviT0_T1_,(.L_x_23600 - _ZN2at6native29vectorized_elementwise_kernelILi2EZZZNS0_15neg_kernel_cudaERNS_18TensorIteratorBaseEENKUlvE0_clEvENKUlvE2_clEvEUllE_St5arrayIPcLm2EEEEviT0_T1_)
        .other          _ZN2at6native29vectorized_elementwise_kernelILi2EZZZNS0_15neg_kernel_cudaERNS_18TensorIteratorBaseEENKUlvE0_clEvENKUlvE2_clEvEUllE_St5arrayIPcLm2EEEEviT0_T1_,@"STO_CUDA_ENTRY STV_DEFAULT"
_ZN2at6native29vectorized_elementwise_kernelILi2EZZZNS0_15neg_kernel_cudaERNS_18TensorIteratorBaseEENKUlvE0_clEvENKUlvE2_clEvEUllE_St5arrayIPcLm2EEEEviT0_T1_:
.text._ZN2at6native29vectorized_elementwise_kernelILi2EZZZNS0_15neg_kernel_cudaERNS_18TensorIteratorBaseEENKUlvE0_clEvENKUlvE2_clEvEUllE_St5arrayIPcLm2EEEEviT0_T1_:
        /* <DEDUP_REMOVED lines=19> */
[----:B---3--:R-:W-:Y:S02]  /*0130*/  IADD3 R2, P2, RZ, -R14, RZ ;  /* 0x8000000eff027210 */ /* 0x008fe40007f5e0ff */
[----:B------:R-:W-:Y:S02]  /*0140*/  IADD3 R0, P3, RZ, -R12, RZ ;  /* 0x8000000cff007210 */ /* 0x000fe40007f7e0ff */
[----:B----4-:R-:W-:Y:S02]  /*0150*/  IADD3 R18, P0, RZ, -R18, RZ ;  /* 0x80000012ff127210 */ /* 0x010fe40007f1e0ff */
[----:B------:R-:W-:Y:S01]  /*0160*/  IADD3 R16, P1, RZ, -R16, RZ ;  /* 0x80000010ff107210 */ /* 0x000fe20007f3e0ff */
[----:B------:R-:W-:Y:S02]  /*0170*/  IMAD.X R3, RZ, RZ, ~R15, P2 ;  /* 0x000000ffff037224 */ /* 0x000fe400010e0e0f */
[----:B------:R-:W-:Y:S01]  /*0180*/  IMAD.X R19, RZ, RZ, ~R19, P0 ;  /* 0x000000ffff137224 */ /* 0x000fe200000e0e13 */
[----:B------:R-:W-:Y:S01]  /*0190*/  IADD3.X R17, RZ, ~R17, RZ, P1, !PT ;  /* 0x80000011ff117210 */ /* 0x000fe20000ffe4ff */
[----:B------:R-:W-:Y:S01]  /*01a0*/  IMAD.X R13, RZ, RZ, ~R13, P3 ;  /* 0x000000ffff0d7224 */ /* 0x000fe200018e0e0d */
[----:B-----5:R-:W-:-:S02]  /*01b0*/  IADD3 R8, P1, RZ, -R8, RZ ;  /* 0x80000008ff087210 */ /* 0x020fc40007f3e0ff */
[----:B------:R-:W-:Y:S02]  /*01c0*/  IADD3 R6, P2, RZ, -R6, RZ ;  /* 0x80000006ff067210 */ /* 0x000fe40007f5e0ff */
[----:B------:R-:W-:Y:S02]  /*01d0*/  IADD3 R10, P0, RZ, -R10, RZ ;  /* 0x8000000aff0a7210 */ /* 0x000fe40007f1e0ff */
[----:B------:R-:W-:Y:S01]  /*01e0*/  IADD3 R4, P3, RZ, -R4, RZ ;  /* 0x80000004ff047210 */ /* 0x000fe20007f7e0ff */
[----:B------:R-:W-:Y:S01]  /*01f0*/  IMAD.X R9, RZ, RZ, ~R9, P1 ;  /* 0x000000ffff097224 */ /* 0x000fe200008e0e09 */
[----:B------:R-:W-:Y:S01]  /*0200*/  IADD3.X R11, RZ, ~R11, RZ, P0, !PT ;  /* 0x8000000bff0b7210 */ /* 0x000fe200007fe4ff */
[----:B------:R-:W-:Y:S01]  /*0210*/  IMAD.X R7, RZ, RZ, ~R7, P2 ;  /* 0x000000ffff077224 */ /* 0x000fe200010e0e07 */
[----:B------:R-:W-:Y:S01]  /*0220*/  IADD3.X R5, RZ, ~R5, RZ, P3, !PT ;  /* 0x80000005ff057210 */ /* 0x000fe20001ffe4ff */
[----:B------:R-:W-:Y:S01]  /*0230*/  IMAD.MOV.U32 R14, RZ, RZ, R2 ;  /* 0x000000ffff0e7224 */ /* 0x000fe200078e0002 */
[----:B------:R-:W-:Y:S01]  /*0240*/  MOV R12, R0 ;  /* 0x00000000000c7202 */ /* 0x000fe20000000f00 */
[----:B------:R-:W-:Y:S01]  /*0250*/  IMAD.MOV.U32 R15, RZ, RZ, R3 ;  /* 0x000000ffff0f7224 */ /* 0x000fe200078e0003 */
[----:B------:R-:W-:Y:S04]  /*0260*/  STG.E.128 desc[UR4][R20.64], R16 ;  /* 0x0000001014007986 */ /* 0x000fe8000c101d04 */
[----:B------:R-:W-:Y:S04]  /*0270*/  STG.E.128 desc[UR4][R20.64+0x800], R12 ;  /* 0x0008000c14007986 */ /* 0x000fe8000c101d04 */
[----:B------:R-:W-:Y:S04]  /*0280*/  STG.E.128 desc[UR4][R20.64+0x1000], R8 ;  /* 0x0010000814007986 */ /* 0x000fe8000c101d04 */
[----:B------:R-:W-:Y:S01]  /*0290*/  STG.E.128 desc[UR4][R20.64+0x1800], R4 ;  /* 0x0018000414007986 */ /* 0x000fe2000c101d04 */
[----:B------:R-:W-:Y:S05]  /*02a0*/  EXIT ;  /* 0x000000000000794d */ /* 0x000fea0003800000 */
.L_x_14532:
[----:B------:R-:W0:Y:S02]  /*02b0*/  S2R R5, SR_TID.X ;  /* 0x0000000000057919 */ /* 0x000e240000002100 */
[----:B0-----:R-:W-:Y:S01]  /*02c0*/  ISETP.GE.AND P0, PT, R5, R4, PT ;  /* 0x000000040500720c */ /* 0x001fe20003f06270 */
[----:B------:R-:W-:-:S12]  /*02d0*/  IMAD.MOV.U32 R3, RZ, RZ, R5 ;  /* 0x000000ffff037224 */ /* 0x000fd800078e0005 */
[----:B------:R-:W-:Y:S01]  /*02e0*/  @!P0 VIADD R3, R5, 0x80 ;  /* 0x0000008005038836 */ /* 0x000fe20000000000 */
[----:B------:R-:W0:Y:S04]  /*02f0*/  @!P0 LDC.64 R14, c[0x0][0x220] ;  /* 0x00008800ff0e8b82 */ /* 0x000e280000000a00 */
[----:B------:R-:W-:-:S13]  /*0300*/  ISETP.GE.AND P5, PT, R3, R4, PT ;  /* 0x000000040300720c */ /* 0x000fda0003fa6270 */
[----:B------:R-:W-:Y:S01]  /*0310*/  @!P5 IADD3 R11, R0, R3, RZ ;  /* 0x00000003000bd210 */ /* 0x000fe20007ffe0ff */
[----:B------:R-:W1:Y:S01]  /*0320*/  @!P5 LDC.64 R6, c[0x0][0x220] ;  /* 0x00008800ff06db82 */ /* 0x000e620000000a00 */
[----:B------:R-:W-:-:S05]  /*0330*/  @!P5 VIADD R3, R3, 0x80 ;  /* 0x000000800303d836 */ /* 0x000fca0000000000 */
[----:B------:R-:W-:-:S13]  /*0340*/  ISETP.GE.AND P4, PT, R3, R4, PT ;  /* 0x000000040300720c */ /* 0x000fda0003f86270 */
[----:B------:R-:W2:Y:S01]  /*0350*/  @!P4 LDC.64 R8, c[0x0][0x220] ;  /* 0x00008800ff08cb82 */ /* 0x000ea20000000a00 */
[----:B-1----:R-:W-:-:S05]  /*0360*/  @!P5 IMAD.WIDE.U32 R6, R11, 0x8, R6 ;  /* 0x000000080b06d825 */ /* 0x002fca00078e0006 */
[----:B------:R1:W3:Y:S01]  /*0370*/  @!P5 LDG.E.64 R12, desc[UR4][R6.64] ;  /* 0x00000004060cd981 */ /* 0x0002e2000c1e1b00 */
[----:B------:R-:W-:-:S04]  /*0380*/  @!P4 IMAD.IADD R11, R0, 0x1, R3 ;  /* 0x00000001000bc824 */ /* 0x000fc800078e0203 */
[----:B--2---:R-:W-:-:S06]  /*0390*/  @!P4 IMAD.WIDE.U32 R10, R11, 0x8, R8 ;  /* 0x000000080b0ac825 */ /* 0x004fcc00078e0008 */
[----:B------:R-:W2:Y:S01]  /*03a0*/  @!P4 LDG.E.64 R10, desc[UR4][R10.64] ;  /* 0x000000040a0ac981 */ /* 0x000ea2000c1e1b00 */
[----:B------:R-:W-:Y:S01]  /*03b0*/  @!P4 IADD3 R3, R3, 0x80, RZ ;  /* 0x000000800303c810 */ /* 0x000fe20007ffe0ff */
[----:B-1----:R-:W-:Y:S01]  /*03c0*/  IMAD.MOV.U32 R6, RZ, RZ, RZ ;  /* 0x000000ffff067224 */ /* 0x002fe200078e00ff */
[----:B------:R-:W-:Y:S01]  /*03d0*/  CS2R R8, SRZ ;  /* 0x0000000000087805 */ /* 0x000fe2000001ff00 */
[----:B------:R-:W-:Y:S01]  /*03e0*/  HFMA2.MMA R2, -RZ, RZ, 0, 0 ;  /* 0x00000000ff027435 */ /* 0x000fe200000001ff */
[----:B------:R-:W-:Y:S02]  /*03f0*/  ISETP.GE.AND P1, PT, R3, R4, PT ;  /* 0x000000040300720c */ /* 0x000fe40003f26270 */
[----:B------:R-:W-:-:S11]  /*0400*/  CS2R R22, SRZ ;  /* 0x0000000000167805 */ /* 0x000fd6000001ff00 */
[----:B------:R-:W-:Y:S01]  /*0410*/  @!P1 IMAD.IADD R29, R0, 0x1, R3 ;  /* 0x00000001001d9824 */ /* 0x000fe200078e0203 */
[----:B------:R-:W1:Y:S01]  /*0420*/  @!P1 LDC.64 R20, c[0x0][0x220] ;  /* 0x00008800ff149b82 */ /* 0x000e620000000a00 */
[----:B------:R-:W-:-:S05]  /*0430*/  @!P1 VIADD R3, R3, 0x80 ;  /* 0x0000008003039836 */ /* 0x000fca0000000000 */
[----:B------:R-:W-:-:S13]  /*0440*/  ISETP.GE.AND P2, PT, R3, R4, PT ;  /* 0x000000040300720c */ /* 0x000fda0003f46270 */
[----:B------:R-:W-:Y:S01]  /*0450*/  @!P2 IADD3 R27, R0, R3, RZ ;  /* 0x00000003001ba210 */ /* 0x000fe20007ffe0ff */
[----:B------:R-:W-:-:S05]  /*0460*/  @!P2 VIADD R3, R3, 0x80 ;  /* 0x000000800303a836 */ /* 0x000fca0000000000 */
[----:B------:R-:W-:-:S13]  /*0470*/  ISETP.GE.AND P3, PT, R3, R4, PT ;  /* 0x000000040300720c */ /* 0x000fda0003f66270 */
[----:B------:R-:W-:Y:S01]  /*0480*/  @!P3 IADD3 R7, R0, R3, RZ ;  /* 0x000000030007b210 */ /* 0x000fe20007ffe0ff */
[----:B------:R-:W-:Y:S01]  /*0490*/  @!P3 VIADD R3, R3, 0x80 ;  /* 0x000000800303b836 */ /* 0x000fe20000000000 */
[----:B------:R-:W4:Y:S01]  /*04a0*/  @!P3 LDC.64 R18, c[0x0][0x220] ;  /* 0x00008800ff12bb82 */ /* 0x000f220000000a00 */
[----:B-1----:R-:W-:-:S06]  /*04b0*/  @!P1 IMAD.WIDE.U32 R20, R29, 0x8, R20 ;  /* 0x000000081d149825 */ /* 0x002fcc00078e0014 */
[----:B------:R-:W5:Y:S01]  /*04c0*/  @!P1 LDG.E.64 R20, desc[UR4][R20.64] ;  /* 0x0000000414149981 */ /* 0x000f62000c1e1b00 */
[----:B----4-:R-:W-:-:S06]  /*04d0*/  @!P3 IMAD.WIDE.U32 R18, R7, 0x8, R18 ;  /* 0x000000080712b825 */ /* 0x010fcc00078e0012 */
[----:B------:R-:W4:Y:S01]  /*04e0*/  @!P3 LDG.E.64 R18, desc[UR4][R18.64] ;  /* 0x000000041212b981 */ /* 0x000f22000c1e1b00 */
[----:B---3--:R-:W-:-:S05]  /*04f0*/  @!P5 IADD3 R6, P6, RZ, -R12, RZ ;  /* 0x8000000cff06d210 */ /* 0x008fca0007fde0ff */
[----:B------:R-:W-:Y:S01]  /*0500*/  @!P5 IMAD.X R9, RZ, RZ, ~R13, P6 ;  /* 0x000000ffff09d224 */ /* 0x000fe200030e0e0d */
[----:B------:R-:W-:Y:S01]  /*0510*/  ISETP.GE.AND P5, PT, R3, R4, PT ;  /* 0x000000040300720c */ /* 0x000fe20003fa6270 */
[----:B------:R-:W1:-:S12]  /*0520*/  @!P2 LDC.64 R12, c[0x0][0x220] ;  /* 0x00008800ff0cab82 */ /* 0x000e580000000a00 */
[C---:B------:R-:W-:Y:S01]  /*0530*/  @!P5 IMAD.IADD R25, R0.reuse, 0x1, R3 ;  /* 0x000000010019d824 */ /* 0x040fe200078e0203 */
[----:B--2---:R-:W-:Y:S01]  /*0540*/  @!P4 IADD3 R2, P6, RZ, -R10, RZ ;  /* 0x8000000aff02c210 */ /* 0x004fe20007fde0ff */
[----:B------:R-:W-:Y:S01]  /*0550*/  @!P5 VIADD R3, R3, 0x80 ;  /* 0x000000800303d836 */ /* 0x000fe20000000000 */
[----:B------:R-:W2:Y:S02]  /*0560*/  @!P5 LDC.64 R16, c[0x0][0x220] ;  /* 0x00008800ff10db82 */ /* 0x000ea40000000a00 */
[----:B------:R-:W-:Y:S01]  /*0570*/  @!P4 IADD3.X R23, RZ, ~R11, RZ, P6, !PT ;  /* 0x8000000bff17c210 */ /* 0x000fe200037fe4ff */
[----:B------:R-:W-:Y:S01]  /*0580*/  @!P0 IMAD.IADD R11, R0, 0x1, R5 ;  /* 0x00000001000b8824 */ /* 0x000fe200078e0205 */
[----:B------:R-:W-:-:S03]  /*0590*/  ISETP.GE.AND P4, PT, R3, R4, PT ;  /* 0x000000040300720c */ /* 0x000fc60003f86270 */
[----:B0-----:R-:W-:-:S06]  /*05a0*/  @!P0 IMAD.WIDE.U32 R10, R11, 0x8, R14 ;  /* 0x000000080b0a8825 */ /* 0x001fcc00078e000e */
[----:B------:R-:W3:Y:S04]  /*05b0*/  @!P0 LDG.E.64 R10, desc[UR4][R10.64] ;  /* 0x000000040a0a8981 */ /* 0x000ee8000c1e1b00 */
[----:B------:R-:W0:Y:S01]  /*05c0*/  @!P4 LDC.64 R14, c[0x0][0x220] ;  /* 0x00008800ff0ecb82 */ /* 0x000e220000000a00 */
[----:B-1----:R-:W-:-:S04]  /*05d0*/  @!P2 IMAD.WIDE.U32 R12, R27, 0x8, R12 ;  /* 0x000000081b0ca825 */ /* 0x002fc800078e000c */
[----:B------:R-:W-:Y:S02]  /*05e0*/  @!P4 IMAD.IADD R3, R0, 0x1, R3 ;  /* 0x000000010003c824 */ /* 0x000fe400078e0203 */
[----:B------:R-:W4:Y:S01]  /*05f0*/  @!P2 LDG.E.64 R12, desc[UR4][R12.64] ;  /* 0x000000040c0ca981 */ /* 0x000f22000c1e1b00 */
[----:B--2---:R-:W-:Y:S02]  /*0600*/  @!P5 IMAD.WIDE.U32 R16, R25, 0x8, R16 ;  /* 0x000000081910d825 */ /* 0x004fe400078e0010 */
[----:B------:R-:W1:Y:S04]  /*0610*/  @!P0 LDC.64 R24, c[0x0][0x218] ;  /* 0x00008600ff188b82 */ /* 0x000e680000000a00 */
[----:B------:R-:W2:Y:S01]  /*0620*/  @!P5 LDG.E.64 R16, desc[UR4][R16.64] ;  /* 0x000000041010d981 */ /* 0x000ea2000c1e1b00 */
[----:B0-----:R-:W-:-:S06]  /*0630*/  @!P4 IMAD.WIDE.U32 R14, R3, 0x8, R14 ;  /* 0x00000008030ec825 */ /* 0x001fcc00078e000e */
[----:B------:R-:W2:Y:S01]  /*0640*/  @!P4 LDG.E.64 R14, desc[UR4][R14.64] ;  /* 0x000000040e0ec981 */ /* 0x000ea2000c1e1b00 */
[----:B------:R-:W-:Y:S01]  /*0650*/  MOV R7, RZ ;  /* 0x000000ff00077202 */ /* 0x000fe20000000f00 */
[----:B------:R-:W-:Y:S01]  /*0660*/  IMAD.MOV.U32 R3, RZ, RZ, RZ ;  /* 0x000000ffff037224 */ /* 0x000fe200078e00ff */
[----:B------:R-:W-:Y:S02]  /*0670*/  CS2R R26, SRZ ;  /* 0x00000000001a7805 */ /* 0x000fe4000001ff00 */
[----:B------:R-:W-:Y:S01]  /*0680*/  CS2R R28, SRZ ;  /* 0x00000000001c7805 */ /* 0x000fe2000001ff00 */
[----:B------:R-:W-:Y:S04]  /*0690*/  BSSY B0, `(.L_x_14533) ;  /* 0x0000044000007945 */ /* 0x000fe80003800000 */
[----:B------:R-:W-:Y:S01]  /*06a0*/  BSSY B1, `(.L_x_14534) ;  /* 0x000003c000017945 */ /* 0x000fe20003800000 */
[----:B---3--:R-:W-:-:S05]  /*06b0*/  @!P0 IADD3 R7, P6, RZ, -R10, RZ ;  /* 0x8000000aff078210 */ /* 0x008fca0007fde0ff */
[----:B------:R-:W-:Y:S01]  /*06c0*/  @!P0 IMAD.X R22, RZ, RZ, ~R11, P6 ;  /* 0x000000ffff168224 */ /* 0x000fe200030e0e0b */
[----:B------:R-:W-:Y:S01]  /*06d0*/  @!P0 IADD3 R11, R0, R5, RZ ;  /* 0x00000005000b8210 */ /* 0x000fe20007ffe0ff */
[----:B------:R-:W-:Y:S01]  /*06e0*/  @!P0 VIADD R5, R5, 0x80 ;  /* 0x0000008005058836 */ /* 0x000fe20000000000 */
[----:B------:R-:W-:-:S03]  /*06f0*/  MOV R10, R7 ;  /* 0x00000007000a7202 */ /* 0x000fc60000000f00 */
[----:B-1----:R-:W-:Y:S01]  /*0700*/  @!P0 IMAD.WIDE.U32 R24, R11, 0x8, R24 ;  /* 0x000000080b188825 */ /* 0x002fe200078e0018 */
[----:B-----5:R-:W-:-:S03]  /*0710*/  @!P1 IADD3 R8, P6, RZ, -R20, RZ ;  /* 0x80000014ff089210 */ /* 0x020fc60007fde0ff */
[----:B------:R-:W-:Y:S02]  /*0720*/  IMAD.MOV.U32 R11, RZ, RZ, R22 ;  /* 0x000000ffff0b7224 */ /* 0x000fe400078e0016 */
[----:B------:R-:W-:Y:S01]  /*0730*/  @!P1 IMAD.X R3, RZ, RZ, ~R21, P6 ;  /* 0x000000ffff039224 */ /* 0x000fe200030e0e15 */
[----:B------:R-:W-:Y:S02]  /*0740*/  CS2R R20, SRZ ;  /* 0x0000000000147805 */ /* 0x000fe4000001ff00 */
[----:B------:R0:W-:Y:S01]  /*0750*/  @!P0 STG.E.64 desc[UR4][R24.64], R10 ;  /* 0x0000000a18008986 */ /* 0x0001e2000c101b04 */
[----:B------:R-:W-:Y:S02]  /*0760*/  ISETP.GE.AND P0, PT, R5, R4, PT ;  /* 0x000000040500720c */ /* 0x000fe40003f06270 */
[----:B----4-:R-:W-:Y:S02]  /*0770*/  @!P2 IADD3 R20, P1, RZ, -R12, RZ ;  /* 0x8000000cff14a210 */ /* 0x010fe40007f3e0ff */
[----:B--2---:R-:W-:-:S03]  /*0780*/  @!P5 IADD3 R26, P6, RZ, -R16, RZ ;  /* 0x80000010ff1ad210 */ /* 0x004fc60007fde0ff */
[----:B------:R-:W-:Y:S01]  /*0790*/  @!P2 IMAD.X R21, RZ, RZ, ~R13, P1 ;  /* 0x000000ffff15a224 */ /* 0x000fe200008e0e0d */
[----:B------:R-:W-:Y:S02]  /*07a0*/  CS2R R12, SRZ ;  /* 0x00000000000c7805 */ /* 0x000fe4000001ff00 */
[----:B------:R-:W-:Y:S02]  /*07b0*/  @!P3 IADD3 R12, P2, RZ, -R18, RZ ;  /* 0x80000012ff0cb210 */ /* 0x000fe40007f5e0ff */
[----:B------:R-:W-:Y:S01]  /*07c0*/  @!P4 IADD3 R28, P1, RZ, -R14, RZ ;  /* 0x8000000eff1cc210 */ /* 0x000fe20007f3e0ff */
[----:B------:R-:W-:Y:S01]  /*07d0*/  @!P5 IMAD.X R27, RZ, RZ, ~R17, P6 ;  /* 0x000000ffff1bd224 */ /* 0x000fe200030e0e11 */
[----:B------:R-:W-:Y:S01]  /*07e0*/  MOV R7, R9 ;  /* 0x0000000900077202 */ /* 0x000fe20000000f00 */
[----:B------:R-:W-:Y:S01]  /*07f0*/  IMAD.MOV.U32 R22, RZ, RZ, R2 ;  /* 0x000000ffff167224 */ /* 0x000fe200078e0002 */
[----:B------:R-:W-:Y:S01]  /*0800*/  @!P3 IADD3.X R13, RZ, ~R19, RZ, P2, !PT ;  /* 0x80000013ff0db210 */ /* 0x000fe200017fe4ff */
[----:B------:R-:W-:-:S02]  /*0810*/  @!P4 IMAD.X R29, RZ, RZ, ~R15, P1 ;  /* 0x000000ffff1dc224 */ /* 0x000fc400008e0e0f */
[----:B------:R-:W-:Y:S01]  /*0820*/  IMAD.MOV.U32 R9, RZ, RZ, R3 ;  /* 0x000000ffff097224 */ /* 0x000fe200078e0003 */
[----:B0-----:R-:W-:Y:S06]  /*0830*/  @P0 BRA `(.L_x_14535) ;  /* 0x0000000000300947 */ /* 0x001fec0003800000 */
[----:B------:R-:W0:Y:S01]  /*0840*/  LDC.64 R2, c[0x0][0x218] ;  /* 0x00008600ff027b82 */ /* 0x000e220000000a00 */
[----:B------:R-:W-:Y:S01]  /*0850*/  IADD3 R11, R0, R5, RZ ;  /* 0x00000005000b7210 */ /* 0x000fe20007ffe0ff */
[----:B------:R-:W-:-:S05]  /*0860*/  VIADD R5, R5, 0x80 ;  /* 0x0000008005057836 */ /* 0x000fca0000000000 */
[----:B------:R-:W-:Y:S01]  /*0870*/  ISETP.GE.AND P0, PT, R5, R4, PT ;  /* 0x000000040500720c */ /* 0x000fe20003f06270 */
[----:B0-----:R-:W-:-:S05]  /*0880*/  IMAD.WIDE.U32 R2, R11, 0x8, R2 ;  /* 0x000000080b027825 */ /* 0x001fca00078e0002 */
[----:B------:R0:W-:Y:S07]  /*0890*/  STG.E.64 desc[UR4][R2.64], R6 ;  /* 0x0000000602007986 */ /* 0x0001ee000c101b04 */
[----:B------:R-:W-:Y:S05]  /*08a0*/  @P0 BRA `(.L_x_14536) ;  /* 0x0000000000300947 */ /* 0x000fea0003800000 */
[----:B0-----:R-:W0:Y:S01]  /*08b0*/  LDC.64 R2, c[0x0][0x218] ;  /* 0x00008600ff027b82 */ /* 0x001e220000000a00 */
[----:B------:R-:W-:Y:S01]  /*08c0*/  IADD3 R7, R0, R5, RZ ;  /* 0x0000000500077210 */ /* 0x000fe20007ffe0ff */
[----:B------:R-:W-:-:S04]  /*08d0*/  VIADD R5, R5, 0x80 ;  /* 0x0000008005057836 */ /* 0x000fc80000000000 */
[----:B0-----:R-:W-:-:S05]  /*08e0*/  IMAD.WIDE.U32 R2, R7, 0x8, R2 ;  /* 0x0000000807027825 */ /* 0x001fca00078e0002 */
[----:B------:R0:W-:Y:S02]  /*08f0*/  STG.E.64 desc[UR4][R2.64], R22 ;  /* 0x0000001602007986 */ /* 0x0001e4000c101b04 */
.L_x_14535:
[----:B------:R-:W-:-:S13]  /*0900*/  ISETP.GE.AND P0, PT, R5, R4, PT ;  /* 0x000000040500720c */ /* 0x000fda0003f06270 */
[----:B------:R-:W-:Y:S05]  /*0910*/  @P0 BRA `(.L_x_14537) ;  /* 0x0000000000300947 */ /* 0x000fea0003800000 */
[----:B0-----:R-:W0:Y:S01]  /*0920*/  LDC.64 R2, c[0x0][0x218] ;  /* 0x00008600ff027b82 */ /* 0x001e220000000a00 */
[----:B------:R-:W-:Y:S01]  /*0930*/  IADD3 R7, R0, R5, RZ ;  /* 0x0000000500077210 */ /* 0x000fe20007ffe0ff */
[----:B------:R-:W-:-:S04]  /*0940*/  VIADD R5, R5, 0x80 ;  /* 0x0000008005057836 */ /* 0x000fc80000000000 */
[----:B0-----:R-:W-:-:S05]  /*0950*/  IMAD.WIDE.U32 R2, R7, 0x8, R2 ;  /* 0x0000000807027825 */ /* 0x001fca00078e0002 */
[----:B------:R1:W-:Y:S02]  /*0960*/  STG.E.64 desc[UR4][R2.64], R8 ;  /* 0x0000000802007986 */ /* 0x0003e4000c101b04 */
.L_x_14536:
[----:B------:R-:W-:-:S13]  /*0970*/  ISETP.GE.AND P0, PT, R5, R4, PT ;  /* 0x000000040500720c */ /* 0x000fda0003f06270 */
[----:B------:R-:W-:Y:S05]  /*0980*/  @P0 BRA `(.L_x_14538) ;  /* 0x0000000000340947 */ /* 0x000fea0003800000 */
[----:B01----:R-:W0:Y:S01]  /*0990*/  LDC.64 R2, c[0x0][0x218] ;  /* 0x00008600ff027b82 */ /* 0x003e220000000a00 */
[----:B------:R-:W-:Y:S01]  /*09a0*/  IADD3 R7, R0, R5, RZ ;  /* 0x0000000500077210 */ /* 0x000fe20007ffe0ff */
[----:B------:R-:W-:-:S04]  /*09b0*/  VIADD R5, R5, 0x80 ;  /* 0x0000008005057836 */ /* 0x000fc80000000000 */
[----:B0-----:R-:W-:-:S05]  /*09c0*/  IMAD.WIDE.U32 R2, R7, 0x8, R2 ;  /* 0x0000000807027825 */ /* 0x001fca00078e0002 */
[----:B------:R1:W-:Y:S02]  /*09d0*/  STG.E.64 desc[UR4][R2.64], R20 ;  /* 0x0000001402007986 */ /* 0x0003e4000c101b04 */
.L_x_14537:
[----:B------:R-:W-:-:S13]  /*09e0*/  ISETP.GE.AND P0, PT, R5, R4, PT ;  /* 0x000000040500720c */ /* 0x000fda0003f06270 */
[----:B------:R-:W-:Y:S05]  /*09f0*/  @P0 BREAK B1 ;  /* 0x0000000000010942 */ /* 0x000fea0003800000 */
[----:B------:R-:W-:Y:S05]  /*0a00*/  @P0 BRA `(.L_x_14539) ;  /* 0x0000000000300947 */ /* 0x000fea0003800000 */
[----:B01----:R-:W0:Y:S01]  /*0a10*/  LDC.64 R2, c[0x0][0x218] ;  /* 0x00008600ff027b82 */ /* 0x003e220000000a00 */
[----:B------:R-:W-:Y:S01]  /*0a20*/  IADD3 R7, R0, R5, RZ ;  /* 0x0000000500077210 */ /* 0x000fe20007ffe0ff */
[----:B------:R-:W-:-:S04]  /*0a30*/  VIADD R5, R5, 0x80 ;  /* 0x0000008005057836 */ /* 0x000fc80000000000 */
[----:B0-----:R-:W-:-:S05]  /*0a40*/  IMAD.WIDE.U32 R2, R7, 0x8, R2 ;  /* 0x0000000807027825 */ /* 0x001fca00078e0002 */
[----:B------:R2:W-:Y:S02]  /*0a50*/  STG.E.64 desc[UR4][R2.64], R12 ;  /* 0x0000000c02007986 */ /* 0x0005e4000c101b04 */
.L_x_14538:
[----:B------:R-:W-:Y:S05]  /*0a60*/  BSYNC B1 ;  /* 0x0000000000017941 */ /* 0x000fea0003800000 */
.L_x_14534:
[----:B------:R-:W-:-:S13]  /*0a70*/  ISETP.GE.AND P0, PT, R5, R4, PT ;  /* 0x000000040500720c */ /* 0x000fda0003f06270 */
[----:B012---:R-:W0:Y:S01]  /*0a80*/  @!P0 LDC.64 R2, c[0x0][0x218] ;  /* 0x00008600ff028b82 */ /* 0x007e220000000a00 */
[----:B------:R-:W-:Y:S01]  /*0a90*/  @!P0 IADD3 R7, R0, R5, RZ ;  /* 0x0000000500078210 */ /* 0x000fe20007ffe0ff */
[----:B------:R-:W-:-:S04]  /*0aa0*/  @!P0 VIADD R5, R5, 0x80 ;  /* 0x0000008005058836 */ /* 0x000fc80000000000 */
[----:B0-----:R-:W-:-:S05]  /*0ab0*/  @!P0 IMAD.WIDE.U32 R2, R7, 0x8, R2 ;  /* 0x0000000807028825 */ /* 0x001fca00078e0002 */
[----:B------:R2:W-:Y:S02]  /*0ac0*/  @!P0 STG.E.64 desc[UR4][R2.64], R26 ;  /* 0x0000001a02008986 */ /* 0x0005e4000c101b04 */
.L_x_14539:
[----:B------:R-:W-:Y:S05]  /*0ad0*/  BSYNC B0 ;  /* 0x0000000000007941 */ /* 0x000fea0003800000 */
.L_x_14533:
[----:B------:R-:W-:Y:S05]  /*0ae0*/  WARPSYNC.ALL ;  /* 0x0000000000007948 */ /* 0x000fea0003800000 */
[----:B------:R-:W-:-:S13]  /*0af0*/  ISETP.GE.AND P0, PT, R5, R4, PT ;  /* 0x000000040500720c */ /* 0x000fda0003f06270 */
[----:B------:R-:W-:Y:S05]  /*0b00*/  @P0 EXIT ;  /* 0x000000000000094d */ /* 0x000fea0003800000 */
[----:B012---:R-:W0:Y:S01]  /*0b10*/  LDC.64 R2, c[0x0][0x218] ;  /* 0x00008600ff027b82 */ /* 0x007e220000000a00 */
[----:B------:R-:W-:-:S05]  /*0b20*/  IADD3 R5, R0, R5, RZ ;  /* 0x0000000500057210 */ /* 0x000fca0007ffe0ff */
[----:B0-----:R-:W-:-:S05]  /*0b30*/  IMAD.WIDE.U32 R2, R5, 0x8, R2 ;  /* 0x0000000805027825 */ /* 0x001fca00078e0002 */
[----:B------:R-:W-:Y:S01]  /*0b40*/  STG.E.64 desc[UR4][R2.64], R28 ;  /* 0x0000001c02007986 */ /* 0x000fe2000c101b04 */
[----:B------:R-:W-:Y:S05]  /*0b50*/  EXIT ;  /* 0x000000000000794d */ /* 0x000fea0003800000 */
.L_x_14540:
        /* <DEDUP_REMOVED lines=10> */
.L_x_23600:


//--------------------- .text._ZN2at6native29vectorized_elementwise_kernelILi4EZZZNS0_15neg_kernel_cudaERNS_18TensorIteratorBaseEENKUlvE0_clEvENKUlvE2_clEvEUllE_St5arrayIPcLm2EEEEviT0_T1_ --------------------------
	.section	.text._ZN2at6native29vectorized_elementwise_kernelILi4EZZZNS0_15neg_kernel_cudaERNS_18TensorIteratorBaseEENKUlvE0_clEvENKUlvE2_clEvEUllE_St5arrayIPcLm2EEEEviT0_T1_,"ax",@progbits
	.align	128
        .global         _ZN2at6native29vectorized_elementwise_kernelILi4EZZZNS0_15neg_kernel_cudaERNS_18TensorIteratorBaseEENKUlvE0_clEvENKUlvE2_clEvEUllE_St5arrayIPcLm2EEEEviT0_T1_
        .type           _ZN2at6native29vectorized_elementwise_kernelILi4EZZZNS0_15neg_kernel_cudaERNS_18TensorIteratorBaseEENKUlvE0_clEvENKUlvE2_clEvEUllE_St5arrayIPcLm2EEEEviT0_T1_,@function
        .size           _ZN2at6native29vectorized_elementwise_kernelILi4EZZZNS0_15neg_kernel_cudaERNS_18TensorIteratorBaseEENKUlvE0_clEvENKUlvE2_clEvEUllE_St5arrayIPcLm2EEEEviT0_T1_,(.L_x_23601 - _ZN2at6native29vectorized_elementwise_kernelILi4EZZZNS0_15neg_kernel_cudaERNS_18TensorIteratorBaseEENKUlvE0_clEvENKUlvE2_clEvEUllE_St5arrayIPcLm2EEEEviT0_T1_)
        .other          _ZN2at6native29vectorized_elementwise_kernelILi4EZZZNS0_15neg_kernel_cudaERNS_18TensorIteratorBaseEENKUlvE0_clEvENKUlvE2_clEvEUllE_St5arrayIPcLm2EEEEviT0_T1_,@"STO_CUDA_ENTRY STV_DEFAULT"
_ZN2at6native29vectorized_elementwise_kernelILi4EZZZNS0_15neg_kernel_cudaERNS_18TensorIteratorBaseEENKUlvE0_clEvENKUlvE2_clEvEUllE_St5arrayIPcLm2EEEEviT0_T1_:
.text._ZN2at6native29vectorized_elementwise_kernelILi4EZZZNS0_15neg_kernel_cudaERNS_18TensorIteratorBaseEENKUlvE0_clEvENKUlvE2_clEvEUllE_St5arrayIPcLm2EEEEviT0_T1_:
        /* <DEDUP_REMOVED lines=43> */
.L_x_14541:
        /* <DEDUP_REMOVED lines=101> */
.L_x_14544:
[----:B------:R-:W-:-:S13]  /*0900*/  ISETP.GE.AND P0, PT, R5, R4, PT ;  /* 0x000000040500720c */ /* 0x000fda0003f06270 */
[----:B------:R-:W-:Y:S05]  /*0910*/  @P0 BRA `(.L_x_14546) ;  /* 0x0000000000300947 */ /* 0x000fea0003800000 */
[----:B0-----:R-:W0:Y:S01]  /*0920*/  LDC.64 R2, c[0x0][0x218] ;  /* 0x00008600ff027b82 */ /* 0x001e220000000a00 */
[----:B------:R-:W-:Y:S01]  /*0930*/  IADD3 R7, R0, R5, RZ ;  /* 0x0000000500077210 */ /* 0x000fe20007ffe0ff */
[----:B------:R-:W-:-:S04]  /*0940*/  VIADD R5, R5, 0x80 ;  /* 0x0000008005057836 */ /* 0x000fc80000000000 */
[----:B0-----:R-:W-:-:S05]  /*0950*/  IMAD.WIDE.U32 R2, R7, 0x8, R2 ;  /* 0x0000000807027825 */ /* 0x001fca00078e0002 */
[----:B------:R1:W-:Y:S02]  /*0960*/  STG.E.64 desc[UR4][R2.64], R8 ;  /* 0x0000000802007986 */ /* 0x0003e4000c101b04 */
.L_x_14545:
[----:B------:R-:W-:-:S13]  /*0970*/  ISETP.GE.AND P0, PT, R5, R4, PT ;  /* 0x000000040500720c */ /* 0x000fda0003f06270 */
[----:B------:R-:W-:Y:S05]  /*0980*/  @P0 BRA `(.L_x_14547) ;  /* 0x0000000000340947 */ /* 0x000fea0003800000 */
[----:B01----:R-:W0:Y:S01]  /*0990*/  LDC.64 R2, c[0x0][0x218] ;  /* 0x00008600ff027b82 */ /* 0x003e220000000a00 */
[----:B------:R-:W-:Y:S01]  /*09a0*/  IADD3 R7, R0, R5, RZ ;  /* 0x0000000500077210 */ /* 0x000fe20007ffe0ff */
[----:B------:R-:W-:-:S04]  /*09b0*/  VIADD R5, R5, 0x80 ;  /* 0x0000008005057836 */ /* 0x000fc80000000000 */
[----:B0-----:R-:W-:-:S05]  /*09c0*/  IMAD.WIDE.U32 R2, R7, 0x8, R2 ;  /* 0x0000000807027825 */ /* 0x001fca00078e0002 */
[----:B------:R1:W-:Y:S02]  /*09d0*/  STG.E.64 desc[UR4][R2.64], R20 ;  /* 0x0000001402007986 */ /* 0x0003e4000c101b04 */
.L_x_14546:
        /* <DEDUP_REMOVED lines=8> */
.L_x_14547:
[----:B------:R-:W-:Y:S05]  /*0a60*/  BSYNC B1 ;  /* 0x0000000000017941 */ /* 0x000fea0003800000 */
.L_x_14543:
[----:B------:R-:W-:-:S13]  /*0a70*/  ISETP.GE.AND P0, PT, R5, R4, PT ;  /* 0x000000040500720c */ /* 0x000fda0003f06270 */
[----:B012---:R-:W0:Y:S01]  /*0a80*/  @!P0 LDC.64 R2, c[0x0][0x218] ;  /* 0x00008600ff028b82 */ /* 0x007e220000000a00 */
[----:B------:R-:W-:Y:S01]  /*0a90*/  @!P0 IADD3 R7, R0, R5, RZ ;  /* 0x0000000500078210 */ /* 0x000fe20007ffe0ff */
[----:B------:R-:W-:-:S04]  /*0aa0*/  @!P0 VIADD R5, R5, 0x80 ;  /* 0x0000008005058836 */ /* 0x000fc80000000000 */
[----:B0-----:R-:W-:-:S05]  /*0ab0*/  @!P0 IMAD.WIDE.U32 R2, R7, 0x8, R2 ;  /* 0x0000000807028825 */ /* 0x001fca00078e0002 */
[----:B------:R2:W-:Y:S02]  /*0ac0*/  @!P0 STG.E.64 desc[UR4][R2.64], R26 ;  /* 0x0000001a02008986 */ /* 0x0005e4000c101b04 */
.L_x_14548:
[----:B------:R-:W-:Y:S05]  /*0ad0*/  BSYNC B0 ;  /* 0x0000000000007941 */ /* 0x000fea0003800000 */
.L_x_14542:
        /* <DEDUP_REMOVED lines=8> */
.L_x_14549:
        /* <DEDUP_REMOVED lines=10> */
.L_x_23601:


//--------------------- .text._ZN2at6native29vectorized_elementwise_kernelILi8EZZZNS0_15neg_kernel_cudaERNS_18TensorIteratorBaseEENKUlvE0_clEvENKUlvE2_clEvEUllE_St5arrayIPcLm2EEEEviT0_T1_ --------------------------
	.section	.text._ZN2at6native29vectorized_elementwise_kernelILi8EZZZNS0_15neg_kernel_cudaERNS_18TensorIteratorBaseEENKUlvE0_clEvENKUlvE2_clEvEUllE_St5arrayIPcLm2EEEEviT0_T1_,"ax",@progbits
	.align	128
        .global         _ZN2at6native29vectorized_elementwise_kernelILi8EZZZNS0_15neg_kernel_cudaERNS_18TensorIteratorBaseEENKUlvE0_clEvENKUlvE2_clEvEUllE_St5arrayIPcLm2EEEEviT0_T1_
        .type           _ZN2at6native29vectorized_elementwise_kernelILi8EZZZNS0_15neg_kernel_cudaERNS_18TensorIteratorBaseEENKUlvE0_clEvENKUlvE2_clEvEUllE_St5arrayIPcLm2EEEEviT0_T1_,@function
        .size           _ZN2at6native29vectorized_elementwise_kernelILi8EZZZNS0_15neg_kernel_cudaERNS_18TensorIteratorBaseEENKUlvE0_clEvENKUlvE2_clEvEUllE_St5arrayIPcLm2EEEEviT0_T1_,(.L_x_23602 - _ZN2at6native29vectorized_elementwise_kernelILi8EZZZNS0_15neg_kernel_cudaERNS_18TensorIteratorBaseEENKUlvE0_clEvENKUlvE2_clEvEUllE_St5arrayIPcLm2EEEEviT0_T1_)
        .other          _ZN2at6native29vectorized_elementwise_kernelILi8EZZZNS0_15neg_kernel_cudaERNS_18TensorIteratorBaseEENKUlvE0_clEvENKUlvE2_clEvEUllE_St5arrayIPcLm2EEEEviT0_T1_,@"STO_CUDA_ENTRY STV_DEFAULT"
_ZN2at6native29vectorized_elementwise_kernelILi8EZZZNS0_15neg_kernel_cudaERNS_18TensorIteratorBaseEENKUlvE0_clEvENKUlvE2_clEvEUllE_St5arrayIPcLm2EEEEviT0_T1_:
.text._ZN2at6native29vectorized_elementwise_kernelILi8EZZZNS0_15neg_kernel_cudaERNS_18TensorIteratorBaseEENKUlvE0_clEvENKUlvE2_clEvEUllE_St5arrayIPcLm2EEEEviT0_T1_:
        /* <DEDUP_REMOVED lines=43> */
.L_x_14550:
        /* <DEDUP_REMOVED lines=101> */
.L_x_14553:
[----:B------:R-:W-:-:S13]  /*0900*/  ISETP.GE.AND P0, PT, R5, R4, PT ;  /* 0x000000040500720c */ /* 0x000fda0003f06270 */
[----:B------:R-:W-:Y:S05]  /*0910*/  @P0 BRA `(.L_x_14555) ;  /* 0x0000000000300947 */ /* 0x000fea0003800000 */
[----:B0-----:R-:W0:Y:S01]  /*0920*/  LDC.64 R2, c[0x0][0x218] ;  /* 0x00008600ff027b82 */ /* 0x001e220000000a00 */
[----:B------:R-:W-:Y:S01]  /*0930*/  IADD3 R7, R0, R5, RZ ;  /* 0x0000000500077210 */ /* 0x000fe20007ffe0ff */
[----:B------:R-:W-:-:S04]  /*0940*/  VIADD R5, R5, 0x80 ;  /* 0x0000008005057836 */ /* 0x000fc80000000000 */
[----:B0-----:R-:W-:-:S05]  /*0950*/  IMAD.WIDE.U32 R2, R7, 0x8, R2 ;  /* 0x0000000807027825 */ /* 0x001fca00078e0002 */
[----:B------:R1:W-:Y:S02]  /*0960*/  STG.E.64 desc[UR4][R2.64], R8 ;  /* 0x0000000802007986 */ /* 0x0003e4000c101b04 */
.L_x_14554:
[----:B------:R-:W-:-:S13]  /*0970*/  ISETP.GE.AND P0, PT, R5, R4, PT ;  /* 0x000000040500720c */ /* 0x000fda0003f06270 */
[----:B------:R-:W-:Y:S05]  /*0980*/  @P0 BRA `(.L_x_14556) ;  /* 0x0000000000340947 */ /* 0x000fea0003800000 */
[----:B01----:R-:W0:Y:S01]  /*0990*/  LDC.64 R2, c[0x0][0x218] ;  /* 0x00008600ff027b82 */ /* 0x003e220000000a00 */
[----:B------:R-:W-:Y:S01]  /*09a0*/  IADD3 R7, R0, R5, RZ ;  /* 0x0000000500077210 */ /* 0x000fe20007ffe0ff */
[----:B------:R-:W-:-:S04]  /*09b0*/  VIADD R5, R5, 0x80 ;  /* 0x0000008005057836 */ /* 0x000fc80000000000 */
[----:B0-----:R-:W-:-:S05]  /*09c0*/  IMAD.WIDE.U32 R2, R7, 0x8, R2 ;  /* 0x0000000807027825 */ /* 0x001fca00078e0002 */
[----:B------:R1:W-:Y:S02]  /*09d0*/  STG.E.64 desc[UR4][R2.64], R20 ;  /* 0x0000001402007986 */ /* 0x0003e4000c101b04 */
.L_x_14555:
        /* <DEDUP_REMOVED lines=8> */
.L_x_14556:
[----:B------:R-:W-:Y:S05]  /*0a60*/  BSYNC B1 ;  /* 0x0000000000017941 */ /* 0x000fea0003800000 */
.L_x_14552:
[----:B------:R-:W-:-:S13]  /*0a70*/  ISETP.GE.AND P0, PT, R5, R4, PT ;  /* 0x000000040500720c */ /* 0x000fda0003f06270 */
[----:B012---:R-:W0:Y:S01]  /*0a80*/  @!P0 LDC.64 R2, c[0x0][0x218] ;  /* 0x00008600ff028b82 */ /* 0x007e220000000a00 */
[----:B------:R-:W-:Y:S01]  /*0a90*/  @!P0 IADD3 R7, R0, R5, RZ ;  /* 0x0000000500078210 */ /* 0x000fe20007ffe0ff */
[----:B------:R-:W-:-:S04]  /*0aa0*/  @!P0 VIADD R5, R5, 0x80 ;  /* 0x0000008005058836 */ /* 0x000fc80000000000 */
[----:B0-----:R-:W-:-:S05]  /*0ab0*/  @!P0 IMAD.WIDE.U32 R2, R7, 0x8, R2 ;  /* 0x0000000807028825 */ /* 0x001fca00078e0002 */
[----:B------:R2:W-:Y:S02]  /*0ac0*/  @!P0 STG.E.64 desc[UR4][R2.64], R26 ;  /* 0x0000001a02008986 */ /* 0x0005e4000c101b04 */
.L_x_14557:
[----:B------:R-:W-:Y:S05]  /*0ad0*/  BSYNC B0 ;  /* 0x0000000000007941 */ /* 0x000fea0003800000 */
.L_x_14551:
        /* <DEDUP_REMOVED lines=8> */
.L_x_14558:
        /* <DEDUP_REMOVED lines=10> */
.L_x_23602:


//--------------------- .text._ZN2at6native18elementwise_kernelILi128ELi4EZNS0_15gpu_kernel_implIZZZNS0_15neg_kernel_cudaERNS_18TensorIteratorBaseEENKUlvE0_clEvENKUlvE1_clEvEUliE_EEvS4_RKT_EUliE_EEviT1_ --------------------------
	.section	.text._ZN2at6native18elementwise_kernelILi128ELi4EZNS0_15gpu_kernel_implIZZZNS0_15neg_kernel_cudaERNS_18TensorIteratorBaseEENKUlvE0_clEvENKUlvE1_clEvEUliE_EEvS4_RKT_EUliE_EEviT1_,"ax",@progbits
	.align	128
        .global         _ZN2at6native18elementwise_kernelILi128ELi4EZNS0_15gpu_kernel_implIZZZNS0_15neg_kernel_cudaERNS_18TensorIteratorBaseEENKUlvE0_clEvENKUlvE1_clEvEUliE_EEvS4_RKT_EUliE_EEviT1_
        .type           _ZN2at6native18elementwise_kernelILi128ELi4EZNS0_15gpu_kernel_implIZZZNS0_15neg_kernel_cudaERNS_18TensorIteratorBaseEENKUlvE0_clEvENKUlvE1_clEvEUliE_EEvS4_RKT_EUliE_EEviT1_,@function
        .size           _ZN2at6native18elementwise_kernelILi128ELi4EZNS0_15gpu_kernel_implIZZZNS0_15neg_kernel_cudaERNS_18TensorIteratorBaseEENKUlvE0_clEvENKUlvE1_clEvEUliE_EEvS4_RKT_EUliE_EEviT1_,(.L_x_23603 - _ZN2at6native18elementwise_kernelILi128ELi4EZNS0_15gpu_kernel_implIZZZNS0_15neg_kernel_cudaERNS_18TensorIteratorBaseEENKUlvE0_clEvENKUlvE1_clEvEUliE_EEvS4_RKT_EUliE_EEviT1_)
        .other          _ZN2at6native18elementwise_kernelILi128ELi4EZNS0_15gpu_kernel_implIZZZNS0_15neg_kernel_cudaERNS_18TensorIteratorBaseEENKUlvE0_clEvENKUlvE1_clEvEUliE_EEvS4_RKT_EUliE_EEviT1_,@"STO_CUDA_ENTRY STV_DEFAULT"
_ZN2at6native18elementwise_kernelILi128ELi4EZNS0_15gpu_kernel_implIZZZNS0_15neg_kernel_cudaERNS_18TensorIteratorBaseEENKUlvE0_clEvENKUlvE1_clEvEUliE_EEvS4_RKT_EUliE_EEviT1_:
.text._ZN2at6native18elementwise_kernelILi128ELi4EZNS0_15gpu_kernel_implIZZZNS0_15neg_kernel_cudaERNS_18TensorIteratorBaseEENKUlvE0_clEvENKUlvE1_clEvEUliE_EEvS4_RKT_EUliE_EEviT1_:
        /* <DEDUP_REMOVED lines=313> */
.L_x_14561:
        /* <DEDUP_REMOVED lines=20> */
.L_x_14565:
[----:B------:R0:W5:Y:S01]  /*14d0*/  LDG.E.U8 R19, desc[UR36][R2.64] ;  /* 0x0000002402137981 */ /* 0x000162000c1e1100 */
[----:B------:R-:W-:Y:S05]  /*14e0*/  BRA `(.L_x_14567) ;  /* 0x0000000c00347947 */ /* 0x000fea0003800000 */
.L_x_14564:
        /* <DEDUP_REMOVED lines=8> */
.L_x_14569:
[----:B------:R0:W5:Y:S01]  /*1570*/  LDG.E R19, desc[UR36][R2.64] ;  /* 0x0000002402137981 */ /* 0x000162000c1e1900 */
[----:B------:R-:W-:Y:S05]  /*1580*/  BRA `(.L_x_14567) ;  /* 0x0000000c000c7947 */ /* 0x000fea0003800000 */
.L_x_14568:
[----:B------:R0:W5:Y:S01]  /*1590*/  LDG.E.S16 R19, desc[UR36][R2.64] ;  /* 0x0000002402137981 */ /* 0x000162000c1e1700 */
[----:B------:R-:W-:Y:S05]  /*15a0*/  BRA `(.L_x_14567) ;  /* 0x0000000c00047947 */ /* 0x000fea0003800000 */
.L_x_14563:
        /* <DEDUP_REMOVED lines=9> */
.L_x_14571:
[----:B------:R-:W2:Y:S02]  /*1640*/  LDG.E.U16 R2, desc[UR36][R2.64] ;  /* 0x0000002402027981 */ /* 0x000ea4000c1e1500 */
[----:B--2---:R-:W-:-:S06]  /*1650*/  HADD2.F32 R19, -RZ, R2.H0_H0 ;  /* 0x20000002ff137230 */ /* 0x004fcc0000004100 */
[----:B------:R-:W0:Y:S01]  /*1660*/  F2I.FTZ.TRUNC.NTZ R19, R19 ;  /* 0x0000001300137305 */ /* 0x000e22000021f100 */
[----:B------:R-:W-:Y:S05]  /*1670*/  BRA `(.L_x_14567) ;  /* 0x0000000800d07947 */ /* 0x000fea0003800000 */
.L_x_14570:
        /* <DEDUP_REMOVED lines=9> */
.L_x_14573:
[----:B------:R-:W2:Y:S02]  /*1710*/  LDG.E.U16 R2, desc[UR36][R2.64] ;  /* 0x0000002402027981 */ /* 0x000ea4000c1e1500 */
[----:B--2---:R-:W-:-:S06]  /*1720*/  HADD2.F32 R19, -RZ, R2.H0_H0 ;  /* 0x20000002ff137230 */ /* 0x004fcc0000004100 */
[----:B------:R-:W0:Y:S01]  /*1730*/  F2I.FTZ.TRUNC.NTZ R19, R19 ;  /* 0x0000001300137305 */ /* 0x000e22000021f100 */
[----:B------:R-:W-:Y:S05]  /*1740*/  BRA `(.L_x_14567) ;  /* 0x00000008009c7947 */ /* 0x000fea0003800000 */
.L_x_14572:
[----:B------:R-:W2:Y:S02]  /*1750*/  LDG.E.64 R2, desc[UR36][R2.64] ;  /* 0x0000002402027981 */ /* 0x000ea4000c1e1b00 */
[----:B--2---:R0:W1:Y:S01]  /*1760*/  F2I.F64.TRUNC R19, R2 ;  /* 0x0000000200137311 */ /* 0x004062000030d100 */
[----:B------:R-:W-:Y:S05]  /*1770*/  BRA `(.L_x_14567) ;  /* 0x0000000800907947 */ /* 0x000fea0003800000 */
.L_x_14562:
        /* <DEDUP_REMOVED lines=12> */
.L_x_14576:
[----:B------:R-:W2:Y:S02]  /*1840*/  LDG.E.64 R2, desc[UR36][R2.64] ;  /* 0x0000002402027981 */ /* 0x000ea4000c1e1b00 */
[----:B--2---:R0:W1:Y:S01]  /*1850*/  F2I.F64.TRUNC R19, R2 ;  /* 0x0000000200137311 */ /* 0x004062000030d100 */
[----:B------:R-:W-:Y:S05]  /*1860*/  BRA `(.L_x_14567) ;  /* 0x0000000800547947 */ /* 0x000fea0003800000 */
.L_x_14575:
        /* <DEDUP_REMOVED lines=27> */
.L_x_14578:
        /* <DEDUP_REMOVED lines=14> */
.L_x_14577:
[----:B------:R-:W2:Y:S02]  /*1b00*/  LDG.E.U16 R19, desc[UR36][R2.64] ;  /* 0x0000002402137981 */ /* 0x000ea4000c1e1500 */
[----:B--2---:R-:W-:-:S06]  /*1b10*/  IMAD.U32 R19, R19, 0x10000, RZ ;  /* 0x0001000013137824 */ /* 0x004fcc00078e00ff */
[----:B------:R-:W0:Y:S01]  /*1b20*/  F2I.FTZ.TRUNC.NTZ R19, R19 ;  /* 0x0000001300137305 */ /* 0x000e22000021f100 */
[----:B------:R-:W-:Y:S05]  /*1b30*/  BRA `(.L_x_14567) ;  /* 0x0000000400a07947 */ /* 0x000fea0003800000 */
.L_x_14574:
        /* <DEDUP_REMOVED lines=10> */
.L_x_14581:
        /* <DEDUP_REMOVED lines=21> */
.L_x_14585:
[----:B------:R-:W-:Y:S05]  /*1d30*/  BSYNC B1 ;  /* 0x0000000000017941 */ /* 0x000fea0003800000 */
.L_x_14584:
[----:B------:R-:W-:Y:S01]  /*1d40*/  IMAD.SHL.U32 R2, R2, 0x100000, RZ ;  /* 0x0010000002027824 */ /* 0x000fe200078e00ff */
[----:B------:R-:W-:-:S04]  /*1d50*/  LEA R0, R0, 0x3b800000, 0x17 ;  /* 0x3b80000000007811 */ /* 0x000fc800078eb8ff */
[----:B------:R-:W-:-:S07]  /*1d60*/  LOP3.LUT R19, R0, R2, R19, 0xfe, !PT ;  /* 0x0000000200137212 */ /* 0x000fce00078efe13 */
.L_x_14583:
[----:B------:R-:W-:Y:S05]  /*1d70*/  BSYNC B0 ;  /* 0x0000000000007941 */ /* 0x000fea0003800000 */
.L_x_14582:
[----:B------:R-:W1:Y:S01]  /*1d80*/  F2I.FTZ.TRUNC.NTZ R19, R19 ;  /* 0x0000001300137305 */ /* 0x000e62000021f100 */
[----:B------:R-:W-:Y:S05]  /*1d90*/  BRA `(.L_x_14567) ;  /* 0x0000000400087947 */ /* 0x000fea0003800000 */
.L_x_14580:
        /* <DEDUP_REMOVED lines=21> */
.L_x_14589:
[----:B------:R-:W-:Y:S05]  /*1ef0*/  BSYNC B1 ;  /* 0x0000000000017941 */ /* 0x000fea0003800000 */
.L_x_14588:
[----:B------:R-:W-:Y:S01]  /*1f00*/  IMAD.SHL.U32 R2, R2, 0x200000, RZ ;  /* 0x0020000002027824 */ /* 0x000fe200078e00ff */
[----:B------:R-:W-:-:S04]  /*1f10*/  LEA R0, R0, 0x37800000, 0x17 ;  /* 0x3780000000007811 */ /* 0x000fc800078eb8ff */
[----:B------:R-:W-:-:S07]  /*1f20*/  LOP3.LUT R19, R0, R2, R19, 0xfe, !PT ;  /* 0x0000000200137212 */ /* 0x000fce00078efe13 */
.L_x_14587:
[----:B------:R-:W-:Y:S05]  /*1f30*/  BSYNC B0 ;  /* 0x0000000000007941 */ /* 0x000fea0003800000 */
.L_x_14586:
[----:B------:R-:W2:Y:S01]  /*1f40*/  F2I.FTZ.TRUNC.NTZ R19, R19 ;  /* 0x0000001300137305 */ /* 0x000ea2000021f100 */
[----:B------:R-:W-:Y:S05]  /*1f50*/  BRA `(.L_x_14567) ;  /* 0x0000000000987947 */ /* 0x000fea0003800000 */
.L_x_14579:
        /* <DEDUP_REMOVED lines=14> */
.L_x_14593:
[----:B------:R-:W-:Y:S05]  /*2040*/  BSYNC B0 ;  /* 0x0000000000007941 */ /* 0x000fea0003800000 */
.L_x_14592:
[----:B------:R-:W4:Y:S01]  /*2050*/  F2I.FTZ.TRUNC.NTZ R19, R19 ;  /* 0x0000001300137305 */ /* 0x000f22000021f100 */
[----:B------:R-:W-:Y:S05]  /*2060*/  BRA `(.L_x_14567) ;  /* 0x0000000000547947 */ /* 0x000fea0003800000 */
.L_x_14566:
        /* <DEDUP_REMOVED lines=17> */
.L_x_14594:
[----:B------:R-:W-:Y:S05]  /*2180*/  BRA `(.L_x_14567) ;  /* 0x00000000000c7947 */ /* 0x000fea0003800000 */
.L_x_14591:
[----:B------:R0:W5:Y:S01]  /*2190*/  LDG.E R19, desc[UR36][R2.64] ;  /* 0x0000002402137981 */ /* 0x000162000c1e1900 */
[----:B------:R-:W-:Y:S05]  /*21a0*/  BRA `(.L_x_14567) ;  /* 0x0000000000047947 */ /* 0x000fea0003800000 */
.L_x_14590:
[----:B------:R3:W5:Y:S02]  /*21b0*/  LDG.E R19, desc[UR36][R2.64] ;  /* 0x0000002402137981 */ /* 0x000764000c1e1900 */
.L_x_14567:
[----:B0--3--:R-:W0:Y:S01]  /*21c0*/  LDC.U8 R3, c[0x0][0x421] ;  /* 0x00010840ff037b82 */ /* 0x009e220000000000 */
[----:B-12-45:R-:W-:Y:S01]  /*21d0*/  IMAD.MOV R2, RZ, RZ, -R19 ;  /* 0x000000ffff027224 */ /* 0x036fe200078e0a13 */
        /* <DEDUP_REMOVED lines=13> */
.L_x_14598:
[----:B------:R3:W-:Y:S01]  /*22b0*/  STG.E.U8 desc[UR36][R16.64], R2 ;  /* 0x0000000210007986 */ /* 0x0007e2000c101124 */
[----:B------:R-:W-:Y:S05]  /*22c0*/  BRA `(.L_x_14600) ;  /* 0x0000000c00507947 */ /* 0x000fea0003800000 */
.L_x_14597:
        /* <DEDUP_REMOVED lines=9> */
.L_x_14602:
[----:B------:R1:W-:Y:S01]  /*2360*/  STG.E desc[UR36][R16.64], R2 ;  /* 0x0000000210007986 */ /* 0x0003e2000c101924 */
[----:B------:R-:W-:Y:S05]  /*2370*/  BRA `(.L_x_14600) ;  /* 0x0000000c00247947 */ /* 0x000fea0003800000 */
.L_x_14601:
[----:B------:R2:W-:Y:S01]  /*2380*/  STG.E.U16 desc[UR36][R16.64], R2 ;  /* 0x0000000210007986 */ /* 0x0005e2000c101524 */
[----:B------:R-:W-:Y:S05]  /*2390*/  BRA `(.L_x_14600) ;  /* 0x0000000c001c7947 */ /* 0x000fea0003800000 */
.L_x_14596:
        /* <DEDUP_REMOVED lines=9> */
.L_x_14604:
[----:B------:R-:W-:-:S04]  /*2430*/  I2FP.F32.S32 R0, R2 ;  /* 0x0000000200007245 */ /* 0x000fc80000201400 */
[----:B------:R-:W-:-:S05]  /*2440*/  F2FP.F16.F32.PACK_AB R0, RZ, R0 ;  /* 0x00000000ff00723e */ /* 0x000fca00000000ff */
[----:B------:R0:W-:Y:S01]  /*2450*/  STG.E.U16 desc[UR36][R16.64], R0 ;  /* 0x0000000010007986 */ /* 0x0001e2000c101524 */
[----:B------:R-:W-:Y:S05]  /*2460*/  BRA `(.L_x_14600) ;  /* 0x0000000800e87947 */ /* 0x000fea0003800000 */
.L_x_14603:
        /* <DEDUP_REMOVED lines=10> */
.L_x_14606:
[----:B------:R-:W-:-:S04]  /*2510*/  I2FP.F32.S32 R2, R2 ;  /* 0x0000000200027245 */ /* 0x000fc80000201400 */
[----:B------:R-:W-:-:S04]  /*2520*/  F2FP.F16.F32.PACK_AB R3, RZ, R2 ;  /* 0x00000002ff03723e */ /* 0x000fc800000000ff */
[----:B------:R-:W-:-:S05]  /*2530*/  PRMT R3, R3, 0x5410, RZ ;  /* 0x0000541003037816 */ /* 0x000fca00000000ff */
[----:B------:R0:W-:Y:S01]  /*2540*/  STG.E desc[UR36][R16.64], R3 ;  /* 0x0000000310007986 */ /* 0x0001e2000c101924 */
[----:B------:R-:W-:Y:S05]  /*2550*/  BRA `(.L_x_14600) ;  /* 0x0000000800ac7947 */ /* 0x000fea0003800000 */
.L_x_14605:
[----:B------:R-:W0:Y:S02]  /*2560*/  I2F.F64 R2, R2 ;  /* 0x0000000200027312 */ /* 0x000e240000201c00 */
[----:B0-----:R0:W-:Y:S01]  /*2570*/  STG.E.64 desc[UR36][R16.64], R2 ;  /* 0x0000000210007986 */ /* 0x0011e2000c101b24 */
[----:B------:R-:W-:Y:S05]  /*2580*/  BRA `(.L_x_14600) ;  /* 0x0000000800a07947 */ /* 0x000fea0003800000 */
.L_x_14595:
        /* <DEDUP_REMOVED lines=12> */
.L_x_14609:
[----:B------:R-:W0:Y:S01]  /*2650*/  I2F.F64 R4, R2 ;  /* 0x0000000200047312 */ /* 0x000e220000201c00 */
[----:B------:R-:W-:-:S05]  /*2660*/  CS2R R6, SRZ ;  /* 0x0000000000067805 */ /* 0x000fca000001ff00 */
[----:B0-----:R0:W-:Y:S01]  /*2670*/  STG.E.128 desc[UR36][R16.64], R4 ;  /* 0x0000000410007986 */ /* 0x0011e2000c101d24 */
[----:B------:R-:W-:Y:S05]  /*2680*/  BRA `(.L_x_14600) ;  /* 0x0000000800607947 */ /* 0x000fea0003800000 */
.L_x_14608:
        /* <DEDUP_REMOVED lines=21> */
.L_x_14613:
[----:B------:R-:W-:Y:S05]  /*27e0*/  BSYNC B0 ;  /* 0x0000000000007941 */ /* 0x000fea0003800000 */
.L_x_14612:
[----:B------:R-:W-:-:S05]  /*27f0*/  LOP3.LUT R3, R0, R3, RZ, 0xfc, !PT ;  /* 0x0000000300037212 */ /* 0x000fca00078efcff */
[----:B------:R0:W-:Y:S01]  /*2800*/  STG.E.U8 desc[UR36][R16.64], R3 ;  /* 0x0000000310007986 */ /* 0x0001e2000c101124 */
[----:B------:R-:W-:Y:S05]  /*2810*/  BRA `(.L_x_14600) ;  /* 0x0000000400fc7947 */ /* 0x000fea0003800000 */
.L_x_14611:
        /* <DEDUP_REMOVED lines=13> */
.L_x_14615:
[----:B------:R-:W-:Y:S01]  /*28f0*/  IMAD.MOV.U32 R0, RZ, RZ, 0x7f ;  /* 0x0000007fff007424 */ /* 0x000fe200078e00ff */
[----:B------:R-:W-:-:S04]  /*2900*/  ISETP.GT.U32.AND P0, PT, R2, 0x7f800000, PT ;  /* 0x7f8000000200780c */ /* 0x000fc80003f04070 */
[----:B------:R-:W-:-:S09]  /*2910*/  SEL R0, R0, 0x7c, P0 ;  /* 0x0000007c00007807 */ /* 0x000fd20000000000 */
.L_x_14616:
[----:B------:R-:W-:Y:S05]  /*2920*/  BSYNC B0 ;  /* 0x0000000000007941 */ /* 0x000fea0003800000 */
.L_x_14614:
[----:B------:R-:W-:-:S04]  /*2930*/  LOP3.LUT R2, R3, 0x80000000, RZ, 0xc0, !PT ;  /* 0x8000000003027812 */ /* 0x000fc800078ec0ff */
[----:B------:R-:W-:-:S04]  /*2940*/  SHF.R.U32.HI R3, RZ, 0x18, R2 ;  /* 0x00000018ff037819 */ /* 0x000fc80000011602 */
[----:B------:R-:W-:-:S05]  /*2950*/  LOP3.LUT R3, R0, R3, RZ, 0xfc, !PT ;  /* 0x0000000300037212 */ /* 0x000fca00078efcff */
[----:B------:R0:W-:Y:S01]  /*2960*/  STG.E.U8 desc[UR36][R16.64], R3 ;  /* 0x0000000310007986 */ /* 0x0001e2000c101124 */
[----:B------:R-:W-:Y:S05]  /*2970*/  BRA `(.L_x_14600) ;  /* 0x0000000400a47947 */ /* 0x000fea0003800000 */
.L_x_14610:
[----:B------:R-:W-:-:S04]  /*2980*/  I2FP.F32.S32 R0, R2 ;  /* 0x0000000200007245 */ /* 0x000fc80000201400 */
[----:B------:R-:W-:-:S05]  /*2990*/  F2FP.BF16.F32.PACK_AB R0, RZ, R0 ;  /* 0x00000000ff00723e */ /* 0x000fca00000010ff */
[----:B------:R0:W-:Y:S01]  /*29a0*/  STG.E.U16 desc[UR36][R16.64], R0 ;  /* 0x0000000010007986 */ /* 0x0001e2000c101524 */
[----:B------:R-:W-:Y:S05]  /*29b0*/  BRA `(.L_x_14600) ;  /* 0x0000000400947947 */ /* 0x000fea0003800000 */
.L_x_14607:
        /* <DEDUP_REMOVED lines=10> */
.L_x_14619:
        /* <DEDUP_REMOVED lines=17> */
.L_x_14622:
[----:B------:R-:W-:-:S04]  /*2b70*/  LOP3.LUT R2, R3, 0x80000000, RZ, 0xc0, !PT ;  /* 0x8000000003027812 */ /* 0x000fc800078ec0ff */
[----:B------:R-:W-:-:S04]  /*2b80*/  SHF.R.U32.HI R3, RZ, 0x18, R2 ;  /* 0x00000018ff037819 */ /* 0x000fc80000011602 */
[----:B------:R-:W-:-:S04]  /*2b90*/  LOP3.LUT R0, R0, R3, RZ, 0xfc, !PT ;  /* 0x0000000300007212 */ /* 0x000fc800078efcff */
[----:B------:R-:W-:-:S07]  /*2ba0*/  PRMT R8, R0, 0x7610, R8 ;  /* 0x0000761000087816 */ /* 0x000fce0000000008 */
.L_x_14621:
[----:B------:R-:W-:Y:S05]  /*2bb0*/  BSYNC B0 ;  /* 0x0000000000007941 */ /* 0x000fea0003800000 */
.L_x_14620:
[----:B------:R0:W-:Y:S01]  /*2bc0*/  STG.E.U8 desc[UR36][R16.64], R8 ;  /* 0x0000000810007986 */ /* 0x0001e2000c101124 */
[----:B------:R-:W-:Y:S05]  /*2bd0*/  BRA `(.L_x_14600) ;  /* 0x00000004000c7947 */ /* 0x000fea0003800000 */
.L_x_14618:
        /* <DEDUP_REMOVED lines=17> */
.L_x_14625:
[----:B------:R-:W-:-:S04]  /*2cf0*/  LOP3.LUT R2, R3, 0x80000000, RZ, 0xc0, !PT ;  /* 0x8000000003027812 */ /* 0x000fc800078ec0ff */
[----:B------:R-:W-:-:S04]  /*2d00*/  SHF.R.U32.HI R3, RZ, 0x18, R2 ;  /* 0x00000018ff037819 */ /* 0x000fc80000011602 */
[----:B------:R-:W-:-:S04]  /*2d10*/  LOP3.LUT R0, R0, R3, RZ, 0xfc, !PT ;  /* 0x0000000300007212 */ /* 0x000fc800078efcff */
[----:B------:R-:W-:-:S07]  /*2d20*/  PRMT R8, R0, 0x7610, R8 ;  /* 0x0000761000087816 */ /* 0x000fce0000000008 */
.L_x_14624:
[----:B------:R-:W-:Y:S05]  /*2d30*/  BSYNC B0 ;  /* 0x0000000000007941 */ /* 0x000fea0003800000 */
.L_x_14623:
[----:B------:R0:W-:Y:S01]  /*2d40*/  STG.E.U8 desc[UR36][R16.64], R8 ;  /* 0x0000000810007986 */ /* 0x0001e2000c101124 */
[----:B------:R-:W-:Y:S05]  /*2d50*/  BRA `(.L_x_14600) ;  /* 0x0000000000ac7947 */ /* 0x000fea0003800000 */
.L_x_14617:
        /* <DEDUP_REMOVED lines=22> */
.L_x_14599:
        /* <DEDUP_REMOVED lines=16> */
.L_x_14628:
[----:B------:R-:W-:Y:S05]  /*2fc0*/  BRA `(.L_x_14600) ;  /* 0x0000000000107947 */ /* 0x000fea0003800000 */
.L_x_14627:
[----:B------:R-:W-:-:S05]  /*2fd0*/  SHF.R.S32.HI R3, RZ, 0x1f, R2 ;  /* 0x0000001fff037819 */ /* 0x000fca0000011402 */
[----:B------:R0:W-:Y:S01]  /*2fe0*/  STG.E.64 desc[UR36][R16.64], R2 ;  /* 0x0000000210007986 */ /* 0x0001e2000c101b24 */
[----:B------:R-:W-:Y:S05]  /*2ff0*/  BRA `(.L_x_14600) ;  /* 0x0000000000047947 */ /* 0x000fea0003800000 */
.L_x_14626:
[----:B------:R0:W-:Y:S02]  /*3000*/  STG.E desc[UR36][R16.64], R2 ;  /* 0x0000000210007986 */ /* 0x0001e4000c101924 */
.L_x_14600:
[----:B------:R-:W-:-:S04]  /*3010*/  IMAD R18, R23, 0x200, R18 ;  /* 0x0000020017127824 */ /* 0x000fc800078e0212 */
[----:B------:R-:W-:-:S07]  /*3020*/  VIADD R19, R18, 0x80 ;  /* 0x0000008012137836 */ /* 0x000fce0000000000 */
.L_x_14560:
[----:B------:R-:W-:Y:S05]  /*3030*/  BSYNC B6 ;  /* 0x0000000000067941 */ /* 0x000fea0003800000 */
.L_x_14559:
        /* <DEDUP_REMOVED lines=307> */
.L_x_14631:
        /* <DEDUP_REMOVED lines=20> */
.L_x_14635:
[----:B------:R0:W5:Y:S01]  /*44b0*/  LDG.E.U8 R18, desc[UR36][R2.64] ;  /* 0x0000002402127981 */ /* 0x000162000c1e1100 */
[----:B------:R-:W-:Y:S05]  /*44c0*/  BRA `(.L_x_14637) ;  /* 0x0000000c00347947 */ /* 0x000fea0003800000 */
.L_x_14634:
        /* <DEDUP_REMOVED lines=8> */
.L_x_14639:
[----:B------:R0:W5:Y:S01]  /*4550*/  LDG.E R18, desc[UR36][R2.64] ;  /* 0x0000002402127981 */ /* 0x000162000c1e1900 */
[----:B------:R-:W-:Y:S05]  /*4560*/  BRA `(.L_x_14637) ;  /* 0x0000000c000c7947 */ /* 0x000fea0003800000 */
.L_x_14638:
[----:B------:R0:W5:Y:S01]  /*4570*/  LDG.E.S16 R18, desc[UR36][R2.64] ;  /* 0x0000002402127981 */ /* 0x000162000c1e1700 */
[----:B------:R-:W-:Y:S05]  /*4580*/  BRA `(.L_x_14637) ;  /* 0x0000000c00047947 */ /* 0x000fea0003800000 */
.L_x_14633:
        /* <DEDUP_REMOVED lines=9> */
.L_x_14641:
[----:B------:R-:W2:Y:S02]  /*4620*/  LDG.E.U16 R2, desc[UR36][R2.64] ;  /* 0x0000002402027981 */ /* 0x000ea4000c1e1500 */
[----:B--2---:R-:W-:-:S06]  /*4630*/  HADD2.F32 R18, -RZ, R2.H0_H0 ;  /* 0x20000002ff127230 */ /* 0x004fcc0000004100 */
[----:B------:R-:W0:Y:S01]  /*4640*/  F2I.FTZ.TRUNC.NTZ R18, R18 ;  /* 0x0000001200127305 */ /* 0x000e22000021f100 */
[----:B------:R-:W-:Y:S05]  /*4650*/  BRA `(.L_x_14637) ;  /* 0x0000000800d07947 */ /* 0x000fea0003800000 */
.L_x_14640:
        /* <DEDUP_REMOVED lines=9> */
.L_x_14643:
[----:B------:R-:W2:Y:S02]  /*46f0*/  LDG.E.U16 R2, desc[UR36][R2.64] ;  /* 0x0000002402027981 */ /* 0x000ea4000c1e1500 */
[----:B--2---:R-:W-:-:S06]  /*4700*/  HADD2.F32 R18, -RZ, R2.H0_H0 ;  /* 0x20000002ff127230 */ /* 0x004fcc0000004100 */
[----:B------:R-:W0:Y:S01]  /*4710*/  F2I.FTZ.TRUNC.NTZ R18, R18 ;  /* 0x0000001200127305 */ /* 0x000e22000021f100 */
[----:B------:R-:W-:Y:S05]  /*4720*/  BRA `(.L_x_14637) ;  /* 0x00000008009c7947 */ /* 0x000fea0003800000 */
.L_x_14642:
[----:B------:R-:W2:Y:S02]  /*4730*/  LDG.E.64 R2, desc[UR36][R2.64] ;  /* 0x0000002402027981 */ /* 0x000ea4000c1e1b00 */
[----:B--2---:R0:W1:Y:S01]  /*4740*/  F2I.F64.TRUNC R18, R2 ;  /* 0x0000000200127311 */ /* 0x004062000030d100 */
[----:B------:R-:W-:Y:S05]  /*4750*/  BRA `(.L_x_14637) ;  /* 0x0000000800907947 */ /* 0x000fea0003800000 */
.L_x_14632:
        /* <DEDUP_REMOVED lines=12> */
.L_x_14646:
[----:B------:R-:W2:Y:S02]  /*4820*/  LDG.E.64 R2, desc[UR36][R2.64] ;  /* 0x0000002402027981 */ /* 0x000ea4000c1e1b00 */
[----:B--2---:R0:W1:Y:S01]  /*4830*/  F2I.F64.TRUNC R18, R2 ;  /* 0x0000000200127311 */ /* 0x004062000030d100 */
[----:B------:R-:W-:Y:S05]  /*4840*/  BRA `(.L_x_14637) ;  /* 0x0000000800547947 */ /* 0x000fea0003800000 */
.L_x_14645:
        /* <DEDUP_REMOVED lines=27> */
.L_x_14648:
        /* <DEDUP_REMOVED lines=14> */
.L_x_14647:
[----:B------:R-:W2:Y:S02]  /*4ae0*/  LDG.E.U16 R18, desc[UR36][R2.64] ;  /* 0x0000002402127981 */ /* 0x000ea4000c1e1500 */
[----:B--2---:R-:W-:-:S06]  /*4af0*/  IMAD.U32 R18, R18, 0x10000, RZ ;  /* 0x0001000012127824 */ /* 0x004fcc00078e00ff */
[----:B------:R-:W0:Y:S01]  /*4b00*/  F2I.FTZ.TRUNC.NTZ R18, R18 ;  /* 0x0000001200127305 */ /* 0x000e22000021f100 */
[----:B------:R-:W-:Y:S05]  /*4b10*/  BRA `(.L_x_14637) ;  /* 0x0000000400a07947 */ /* 0x000fea0003800000 */
.L_x_14644:
        /* <DEDUP_REMOVED lines=10> */
.L_x_14651:
        /* <DEDUP_REMOVED lines=21> */
.L_x_14655:
[----:B------:R-:W-:Y:S05]  /*4d10*/  BSYNC B1 ;  /* 0x0000000000017941 */ /* 0x000fea0003800000 */
.L_x_14654:
[----:B------:R-:W-:Y:S01]  /*4d20*/  IMAD.SHL.U32 R2, R2, 0x100000, RZ ;  /* 0x0010000002027824 */ /* 0x000fe200078e00ff */
[----:B------:R-:W-:-:S04]  /*4d30*/  LEA R3, R0, 0x3b800000, 0x17 ;  /* 0x3b80000000037811 */ /* 0x000fc800078eb8ff */
[----:B------:R-:W-:-:S07]  /*4d40*/  LOP3.LUT R18, R3, R2, R18, 0xfe, !PT ;  /* 0x0000000203127212 */ /* 0x000fce00078efe12 */
.L_x_14653:
[----:B------:R-:W-:Y:S05]  /*4d50*/  BSYNC B0 ;  /* 0x0000000000007941 */ /* 0x000fea0003800000 */
.L_x_14652:
[----:B------:R-:W1:Y:S01]  /*4d60*/  F2I.FTZ.TRUNC.NTZ R18, R18 ;  /* 0x0000001200127305 */ /* 0x000e62000021f100 */
[----:B------:R-:W-:Y:S05]  /*4d70*/  BRA `(.L_x_14637) ;  /* 0x0000000400087947 */ /* 0x000fea0003800000 */
.L_x_14650:
        /* <DEDUP_REMOVED lines=21> */
.L_x_14659:
[----:B------:R-:W-:Y:S05]  /*4ed0*/  BSYNC B1 ;  /* 0x0000000000017941 */ /* 0x000fea0003800000 */
.L_x_14658:
[----:B------:R-:W-:Y:S01]  /*4ee0*/  IMAD.SHL.U32 R2, R2, 0x200000, RZ ;  /* 0x0020000002027824 */ /* 0x000fe200078e00ff */
[----:B------:R-:W-:-:S04]  /*4ef0*/  LEA R3, R0, 0x37800000, 0x17 ;  /* 0x3780000000037811 */ /* 0x000fc800078eb8ff */
[----:B------:R-:W-:-:S07]  /*4f00*/  LOP3.LUT R18, R3, R2, R18, 0xfe, !PT ;  /* 0x0000000203127212 */ /* 0x000fce00078efe12 */
.L_x_14657:
[----:B------:R-:W-:Y:S05]  /*4f10*/  BSYNC B0 ;  /* 0x0000000000007941 */ /* 0x000fea0003800000 */
.L_x_14656:
[----:B------:R-:W2:Y:S01]  /*4f20*/  F2I.FTZ.TRUNC.NTZ R18, R18 ;  /* 0x0000001200127305 */ /* 0x000ea2000021f100 */
[----:B------:R-:W-:Y:S05]  /*4f30*/  BRA `(.L_x_14637) ;  /* 0x0000000000987947 */ /* 0x000fea0003800000 */
.L_x_14649:
        /* <DEDUP_REMOVED lines=14> */
.L_x_14663:
[----:B------:R-:W-:Y:S05]  /*5020*/  BSYNC B0 ;  /* 0x0000000000007941 */ /* 0x000fea0003800000 */
.L_x_14662:
[----:B------:R-:W0:Y:S01]  /*5030*/  F2I.FTZ.TRUNC.NTZ R18, R18 ;  /* 0x0000001200127305 */ /* 0x000e22000021f100 */
[----:B------:R-:W-:Y:S05]  /*5040*/  BRA `(.L_x_14637) ;  /* 0x0000000000547947 */ /* 0x000fea0003800000 */
.L_x_14636:
        /* <DEDUP_REMOVED lines=17> */
.L_x_14664:
[----:B------:R-:W-:Y:S05]  /*5160*/  BRA `(.L_x_14637) ;  /* 0x00000000000c7947 */ /* 0x000fea0003800000 */
.L_x_14661:
[----:B------:R4:W5:Y:S01]  /*5170*/  LDG.E R18, desc[UR36][R2.64] ;  /* 0x0000002402127981 */ /* 0x000962000c1e1900 */
[----:B------:R-:W-:Y:S05]  /*5180*/  BRA `(.L_x_14637) ;  /* 0x0000000000047947 */ /* 0x000fea0003800000 */
.L_x_14660:
[----:B------:R3:W5:Y:S02]  /*5190*/  LDG.E R18, desc[UR36][R2.64] ;  /* 0x0000002402127981 */ /* 0x000764000c1e1900 */
.L_x_14637:
[----:B0--34-:R-:W0:Y:S01]  /*51a0*/  LDC.U8 R3, c[0x0][0x421] ;  /* 0x00010840ff037b82 */ /* 0x019e220000000000 */
[----:B-12--5:R-:W-:Y:S01]  /*51b0*/  IMAD.MOV R2, RZ, RZ, -R18 ;  /* 0x000000ffff027224 */ /* 0x026fe200078e0a12 */
        /* <DEDUP_REMOVED lines=13> */
.L_x_14668:
[----:B------:R0:W-:Y:S01]  /*5290*/  STG.E.U8 desc[UR36][R16.64], R2 ;  /* 0x0000000210007986 */ /* 0x0001e2000c101124 */
[----:B------:R-:W-:Y:S05]  /*52a0*/  BRA `(.L_x_14670) ;  /* 0x0000000c00507947 */ /* 0x000fea0003800000 */
.L_x_14667:
        /* <DEDUP_REMOVED lines=9> */
.L_x_14672:
[----:B------:R0:W-:Y:S01]  /*5340*/  STG.E desc[UR36][R16.64], R2 ;  /* 0x0000000210007986 */ /* 0x0001e2000c101924 */
[----:B------:R-:W-:Y:S05]  /*5350*/  BRA `(.L_x_14670) ;  /* 0x0000000c00247947 */ /* 0x000fea0003800000 */
.L_x_14671:
[----:B------:R0:W-:Y:S01]  /*5360*/  STG.E.U16 desc[UR36][R16.64], R2 ;  /* 0x0000000210007986 */ /* 0x0001e2000c101524 */
[----:B------:R-:W-:Y:S05]  /*5370*/  BRA `(.L_x_14670) ;  /* 0x0000000c001c7947 */ /* 0x000fea0003800000 */
.L_x_14666:
        /* <DEDUP_REMOVED lines=9> */
.L_x_14674:
[----:B------:R-:W-:-:S04]  /*5410*/  I2FP.F32.S32 R0, R2 ;  /* 0x0000000200007245 */ /* 0x000fc80000201400 */
[----:B------:R-:W-:-:S05]  /*5420*/  F2FP.F16.F32.PACK_AB R0, RZ, R0 ;  /* 0x00000000ff00723e */ /* 0x000fca00000000ff */
[----:B------:R0:W-:Y:S01]  /*5430*/  STG.E.U16 desc[UR36][R16.64], R0 ;  /* 0x0000000010007986 */ /* 0x0001e2000c101524 */
[----:B------:R-:W-:Y:S05]  /*5440*/  BRA `(.L_x_14670) ;  /* 0x0000000800e87947 */ /* 0x000fea0003800000 */
.L_x_14673:
        /* <DEDUP_REMOVED lines=10> */
.L_x_14676:
[----:B------:R-:W-:-:S04]  /*54f0*/  I2FP.F32.S32 R2, R2 ;  /* 0x0000000200027245 */ /* 0x000fc80000201400 */
[----:B------:R-:W-:-:S04]  /*5500*/  F2FP.F16.F32.PACK_AB R3, RZ, R2 ;  /* 0x00000002ff03723e */ /* 0x000fc800000000ff */
[----:B------:R-:W-:-:S05]  /*5510*/  PRMT R3, R3, 0x5410, RZ ;  /* 0x0000541003037816 */ /* 0x000fca00000000ff */
[----:B------:R0:W-:Y:S01]  /*5520*/  STG.E desc[UR36][R16.64], R3 ;  /* 0x0000000310007986 */ /* 0x0001e2000c101924 */
[----:B------:R-:W-:Y:S05]  /*5530*/  BRA `(.L_x_14670) ;  /* 0x0000000800ac7947 */ /* 0x000fea0003800000 */
.L_x_14675:
[----:B------:R-:W0:Y:S02]  /*5540*/  I2F.F64 R2, R2 ;  /* 0x0000000200027312 */ /* 0x000e240000201c00 */
[----:B0-----:R0:W-:Y:S01]  /*5550*/  STG.E.64 desc[UR36][R16.64], R2 ;  /* 0x0000000210007986 */ /* 0x0011e2000c101b24 */
[----:B------:R-:W-:Y:S05]  /*5560*/  BRA `(.L_x_14670) ;  /* 0x0000000800a07947 */ /* 0x000fea0003800000 */
.L_x_14665:
        /* <DEDUP_REMOVED lines=12> */
.L_x_14679:
[----:B------:R-:W0:Y:S01]  /*5630*/  I2F.F64 R4, R2 ;  /* 0x0000000200047312 */ /* 0x000e220000201c00 */
[----:B------:R-:W-:-:S05]  /*5640*/  CS2R R6, SRZ ;  /* 0x0000000000067805 */ /* 0x000fca000001ff00 */
[----:B0-----:R0:W-:Y:S01]  /*5650*/  STG.E.128 desc[UR36][R16.64], R4 ;  /* 0x0000000410007986 */ /* 0x0011e2000c101d24 */
[----:B------:R-:W-:Y:S05]  /*5660*/  BRA `(.L_x_14670) ;  /* 0x0000000800607947 */ /* 0x000fea0003800000 */
.L_x_14678:
        /* <DEDUP_REMOVED lines=21> */
.L_x_14683:
[----:B------:R-:W-:Y:S05]  /*57c0*/  BSYNC B0 ;  /* 0x0000000000007941 */ /* 0x000fea0003800000 */
.L_x_14682:
[----:B------:R-:W-:-:S05]  /*57d0*/  LOP3.LUT R3, R0, R3, RZ, 0xfc, !PT ;  /* 0x0000000300037212 */ /* 0x000fca00078efcff */
[----:B------:R0:W-:Y:S01]  /*57e0*/  STG.E.U8 desc[UR36][R16.64], R3 ;  /* 0x0000000310007986 */ /* 0x0001e2000c101124 */
[----:B------:R-:W-:Y:S05]  /*57f0*/  BRA `(.L_x_14670) ;  /* 0x0000000400fc7947 */ /* 0x000fea0003800000 */
.L_x_14681:
        /* <DEDUP_REMOVED lines=13> */
.L_x_14685:
[----:B------:R-:W-:Y:S01]  /*58d0*/  IMAD.MOV.U32 R0, RZ, RZ, 0x7f ;  /* 0x0000007fff007424 */ /* 0x000fe200078e00ff */
[----:B------:R-:W-:-:S04]  /*58e0*/  ISETP.GT.U32.AND P0, PT, R2, 0x7f800000, PT ;  /* 0x7f8000000200780c */ /* 0x000fc80003f04070 */
[----:B------:R-:W-:-:S09]  /*58f0*/  SEL R0, R0, 0x7c, P0 ;  /* 0x0000007c00007807 */ /* 0x000fd20000000000 */
.L_x_14686:
[----:B------:R-:W-:Y:S05]  /*5900*/  BSYNC B0 ;  /* 0x0000000000007941 */ /* 0x000fea0003800000 */
.L_x_14684:
[----:B------:R-:W-:-:S04]  /*5910*/  LOP3.LUT R2, R3, 0x80000000, RZ, 0xc0, !PT ;  /* 0x8000000003027812 */ /* 0x000fc800078ec0ff */
[----:B------:R-:W-:-:S04]  /*5920*/  SHF.R.U32.HI R3, RZ, 0x18, R2 ;  /* 0x00000018ff037819 */ /* 0x000fc80000011602 */
[----:B------:R-:W-:-:S05]  /*5930*/  LOP3.LUT R3, R0, R3, RZ, 0xfc, !PT ;  /* 0x0000000300037212 */ /* 0x000fca00078efcff */
[----:B------:R0:W-:Y:S01]  /*5940*/  STG.E.U8 desc[UR36][R16.64], R3 ;  /* 0x0000000310007986 */ /* 0x0001e2000c101124 */
[----:B------:R-:W-:Y:S05]  /*5950*/  BRA `(.L_x_14670) ;  /* 0x0000000400a47947 */ /* 0x000fea0003800000 */
.L_x_14680:
[----:B------:R-:W-:-:S04]  /*5960*/  I2FP.F32.S32 R0, R2 ;  /* 0x0000000200007245 */ /* 0x000fc80000201400 */
[----:B------:R-:W-:-:S05]  /*5970*/  F2FP.BF16.F32.PACK_AB R0, RZ, R0 ;  /* 0x00000000ff00723e */ /* 0x000fca00000010ff */
[----:B------:R0:W-:Y:S01]  /*5980*/  STG.E.U16 desc[UR36][R16.64], R0 ;  /* 0x0000000010007986 */ /* 0x0001e2000c101524 */
[----:B------:R-:W-:Y:S05]  /*5990*/  BRA `(.L_x_14670) ;  /* 0x0000000400947947 */ /* 0x000fea0003800000 */
.L_x_14677:
        /* <DEDUP_REMOVED lines=10> */
.L_x_14689:
        /* <DEDUP_REMOVED lines=17> */
.L_x_14692:
[----:B------:R-:W-:-:S04]  /*5b50*/  LOP3.LUT R2, R3, 0x80000000, RZ, 0xc0, !PT ;  /* 0x8000000003027812 */ /* 0x000fc800078ec0ff */
[----:B------:R-:W-:-:S04]  /*5b60*/  SHF.R.U32.HI R3, RZ, 0x18, R2 ;  /* 0x00000018ff037819 */ /* 0x000fc80000011602 */
[----:B------:R-:W-:-:S04]  /*5b70*/  LOP3.LUT R0, R0, R3, RZ, 0xfc, !PT ;  /* 0x0000000300007212 */ /* 0x000fc800078efcff */
[----:B------:R-:W-:-:S07]  /*5b80*/  PRMT R8, R0, 0x7610, R8 ;  /* 0x0000761000087816 */ /* 0x000fce0000000008 */
.L_x_14691:
[----:B------:R-:W-:Y:S05]  /*5b90*/  BSYNC B0 ;  /* 0x0000000000007941 */ /* 0x000fea0003800000 */
.L_x_14690:
[----:B------:R3:W-:Y:S01]  /*5ba0*/  STG.E.U8 desc[UR36][R16.64], R8 ;  /* 0x0000000810007986 */ /* 0x0007e2000c101124 */
[----:B------:R-:W-:Y:S05]  /*5bb0*/  BRA `(.L_x_14670) ;  /* 0x00000004000c7947 */ /* 0x000fea0003800000 */
.L_x_14688:
        /* <DEDUP_REMOVED lines=17> */
.L_x_14695:
[----:B------:R-:W-:-:S04]  /*5cd0*/  LOP3.LUT R2, R3, 0x80000000, RZ, 0xc0, !PT ;  /* 0x8000000003027812 */ /* 0x000fc800078ec0ff */
[----:B------:R-:W-:-:S04]  /*5ce0*/  SHF.R.U32.HI R3, RZ, 0x18, R2 ;  /* 0x00000018ff037819 */ /* 0x000fc80000011602 */
[----:B------:R-:W-:-:S04]  /*5cf0*/  LOP3.LUT R0, R0, R3, RZ, 0xfc, !PT ;  /* 0x0000000300007212 */ /* 0x000fc800078efcff */
[----:B------:R-:W-:-:S07]  /*5d00*/  PRMT R8, R0, 0x7610, R8 ;  /* 0x0000761000087816 */ /* 0x000fce0000000008 */
.L_x_14694:
[----:B------:R-:W-:Y:S05]  /*5d10*/  BSYNC B0 ;  /* 0x0000000000007941 */ /* 0x000fea0003800000 */
.L_x_14693:
[----:B------:R0:W-:Y:S01]  /*5d20*/  STG.E.U8 desc[UR36][R16.64], R8 ;  /* 0x0000000810007986 */ /* 0x0001e2000c101124 */
[----:B------:R-:W-:Y:S05]  /*5d30*/  BRA `(.L_x_14670) ;  /* 0x0000000000ac7947 */ /* 0x000fea0003800000 */
.L_x_14687:
        /* <DEDUP_REMOVED lines=22> */
.L_x_14669:
        /* <DEDUP_REMOVED lines=16> */
.L_x_14698:
[----:B------:R-:W-:Y:S05]  /*5fa0*/  BRA `(.L_x_14670) ;  /* 0x0000000000107947 */ /* 0x000fea0003800000 */
.L_x_14697:
[----:B------:R-:W-:-:S05]  /*5fb0*/  SHF.R.S32.HI R3, RZ, 0x1f, R2 ;  /* 0x0000001fff037819 */ /* 0x000fca0000011402 */
[----:B------:R2:W-:Y:S01]  /*5fc0*/  STG.E.64 desc[UR36][R16.64], R2 ;  /* 0x0000000210007986 */ /* 0x0005e2000c101b24 */
[----:B------:R-:W-:Y:S05]  /*5fd0*/  BRA `(.L_x_14670) ;  /* 0x0000000000047947 */ /* 0x000fea0003800000 */
.L_x_14696:
[----:B------:R0:W-:Y:S02]  /*5fe0*/  STG.E desc[UR36][R16.64], R2 ;  /* 0x0000000210007986 */ /* 0x0001e4000c101924 */
.L_x_14670:
[----:B------:R-:W-:-:S07]  /*5ff0*/  VIADD R19, R19, 0x80 ;  /* 0x0000008013137836 */ /* 0x000fce0000000000 */
.L_x_14630:
[----:B------:R-:W-:Y:S05]  /*6000*/  BSYNC B6 ;  /* 0x0000000000067941 */ /* 0x000fea0003800000 */
.L_x_14629:
        /* <DEDUP_REMOVED lines=307> */
.L_x_14701:
        /* <DEDUP_REMOVED lines=20> */
.L_x_14705:
[----:B------:R0:W5:Y:S01]  /*7480*/  LDG.E.U8 R18, desc[UR36][R2.64] ;  /* 0x0000002402127981 */ /* 0x000162000c1e1100 */
[----:B------:R-:W-:Y:S05]  /*7490*/  BRA `(.L_x_14707) ;  /* 0x0000000c00347947 */ /* 0x000fea0003800000 */
.L_x_14704:
        /* <DEDUP_REMOVED lines=8> */
.L_x_14709:
[----:B------:R0:W5:Y:S01]  /*7520*/  LDG.E R18, desc[UR36][R2.64] ;  /* 0x0000002402127981 */ /* 0x000162000c1e1900 */
[----:B------:R-:W-:Y:S05]  /*7530*/  BRA `(.L_x_14707) ;  /* 0x0000000c000c7947 */ /* 0x000fea0003800000 */
.L_x_14708:
[----:B------:R0:W5:Y:S01]  /*7540*/  LDG.E.S16 R18, desc[UR36][R2.64] ;  /* 0x0000002402127981 */ /* 0x000162000c1e1700 */
[----:B------:R-:W-:Y:S05]  /*7550*/  BRA `(.L_x_14707) ;  /* 0x0000000c00047947 */ /* 0x000fea0003800000 */
.L_x_14703:
        /* <DEDUP_REMOVED lines=9> */
.L_x_14711:
[----:B------:R-:W2:Y:S02]  /*75f0*/  LDG.E.U16 R2, desc[UR36][R2.64] ;  /* 0x0000002402027981 */ /* 0x000ea4000c1e1500 */
[----:B--2---:R-:W-:-:S06]  /*7600*/  HADD2.F32 R18, -RZ, R2.H0_H0 ;  /* 0x20000002ff127230 */ /* 0x004fcc0000004100 */
[----:B------:R-:W0:Y:S01]  /*7610*/  F2I.FTZ.TRUNC.NTZ R18, R18 ;  /* 0x0000001200127305 */ /* 0x000e22000021f100 */
[----:B------:R-:W-:Y:S05]  /*7620*/  BRA `(.L_x_14707) ;  /* 0x0000000800d07947 */ /* 0x000fea0003800000 */
.L_x_14710:
        /* <DEDUP_REMOVED lines=9> */
.L_x_14713:
[----:B------:R-:W2:Y:S02]  /*76c0*/  LDG.E.U16 R2, desc[UR36][R2.64] ;  /* 0x0000002402027981 */ /* 0x000ea4000c1e1500 */
[----:B--2---:R-:W-:-:S06]  /*76d0*/  HADD2.F32 R18, -RZ, R2.H0_H0 ;  /* 0x20000002ff127230 */ /* 0x004fcc0000004100 */
[----:B------:R-:W0:Y:S01]  /*76e0*/  F2I.FTZ.TRUNC.NTZ R18, R18 ;  /* 0x0000001200127305 */ /* 0x000e22000021f100 */
[----:B------:R-:W-:Y:S05]  /*76f0*/  BRA `(.L_x_14707) ;  /* 0x00000008009c7947 */ /* 0x000fea0003800000 */
.L_x_14712:
[----:B------:R-:W2:Y:S02]  /*7700*/  LDG.E.64 R2, desc[UR36][R2.64] ;  /* 0x0000002402027981 */ /* 0x000ea4000c1e1b00 */
[----:B--2---:R0:W1:Y:S01]  /*7710*/  F2I.F64.TRUNC R18, R2 ;  /* 0x0000000200127311 */ /* 0x004062000030d100 */
[----:B------:R-:W-:Y:S05]  /*7720*/  BRA `(.L_x_14707) ;  /* 0x0000000800907947 */ /* 0x000fea0003800000 */
.L_x_14702:
        /* <DEDUP_REMOVED lines=12> */
.L_x_14716:
[----:B------:R-:W2:Y:S02]  /*77f0*/  LDG.E.64 R2, desc[UR36][R2.64] ;  /* 0x0000002402027981 */ /* 0x000ea4000c1e1b00 */
[----:B--2---:R0:W1:Y:S01]  /*7800*/  F2I.F64.TRUNC R18, R2 ;  /* 0x0000000200127311 */ /* 0x004062000030d100 */
[----:B------:R-:W-:Y:S05]  /*7810*/  BRA `(.L_x_14707) ;  /* 0x0000000800547947 */ /* 0x000fea0003800000 */
.L_x_14715:
        /* <DEDUP_REMOVED lines=27> */
.L_x_14718:
        /* <DEDUP_REMOVED lines=14> */
.L_x_14717:
[----:B------:R-:W2:Y:S02]  /*7ab0*/  LDG.E.U16 R18, desc[UR36][R2.64] ;  /* 0x0000002402127981 */ /* 0x000ea4000c1e1500 */
[----:B--2---:R-:W-:-:S06]  /*7ac0*/  IMAD.U32 R18, R18, 0x10000, RZ ;  /* 0x0001000012127824 */ /* 0x004fcc00078e00ff */
[----:B------:R-:W0:Y:S01]  /*7ad0*/  F2I.FTZ.TRUNC.NTZ R18, R18 ;  /* 0x0000001200127305 */ /* 0x000e22000021f100 */
[----:B------:R-:W-:Y:S05]  /*7ae0*/  BRA `(.L_x_14707) ;  /* 0x0000000400a07947 */ /* 0x000fea0003800000 */
.L_x_14714:
        /* <DEDUP_REMOVED lines=10> */
.L_x_14721:
        /* <DEDUP_REMOVED lines=21> */
.L_x_14725:
[----:B------:R-:W-:Y:S05]  /*7ce0*/  BSYNC B1 ;  /* 0x0000000000017941 */ /* 0x000fea0003800000 */
.L_x_14724:
[----:B------:R-:W-:Y:S01]  /*7cf0*/  IMAD.SHL.U32 R2, R2, 0x100000, RZ ;  /* 0x0010000002027824 */ /* 0x000fe200078e00ff */
[----:B------:R-:W-:-:S04]  /*7d00*/  LEA R3, R0, 0x3b800000, 0x17 ;  /* 0x3b80000000037811 */ /* 0x000fc800078eb8ff */
[----:B------:R-:W-:-:S07]  /*7d10*/  LOP3.LUT R18, R3, R2, R18, 0xfe, !PT ;  /* 0x0000000203127212 */ /* 0x000fce00078efe12 */
.L_x_14723:
[----:B------:R-:W-:Y:S05]  /*7d20*/  BSYNC B0 ;  /* 0x0000000000007941 */ /* 0x000fea0003800000 */
.L_x_14722:
[----:B------:R-:W1:Y:S01]  /*7d30*/  F2I.FTZ.TRUNC.NTZ R18, R18 ;  /* 0x0000001200127305 */ /* 0x000e62000021f100 */
[----:B------:R-:W-:Y:S05]  /*7d40*/  BRA `(.L_x_14707) ;  /* 0x0000000400087947 */ /* 0x000fea0003800000 */
.L_x_14720:
        /* <DEDUP_REMOVED lines=21> */
.L_x_14729:
[----:B------:R-:W-:Y:S05]  /*7ea0*/  BSYNC B1 ;  /* 0x0000000000017941 */ /* 0x000fea0003800000 */
.L_x_14728:
[----:B------:R-:W-:Y:S01]  /*7eb0*/  IMAD.SHL.U32 R2, R2, 0x200000, RZ ;  /* 0x0020000002027824 */ /* 0x000fe200078e00ff */
[----:B------:R-:W-:-:S04]  /*7ec0*/  LEA R3, R0, 0x37800000, 0x17 ;  /* 0x3780000000037811 */ /* 0x000fc800078eb8ff */
[----:B------:R-:W-:-:S07]  /*7ed0*/  LOP3.LUT R18, R3, R2, R18, 0xfe, !PT ;  /* 0x0000000203127212 */ /* 0x000fce00078efe12 */
.L_x_14727:
[----:B------:R-:W-:Y:S05]  /*7ee0*/  BSYNC B0 ;  /* 0x0000000000007941 */ /* 0x000fea0003800000 */
.L_x_14726:
[----:B------:R-:W2:Y:S01]  /*7ef0*/  F2I.FTZ.TRUNC.NTZ R18, R18 ;  /* 0x0000001200127305 */ /* 0x000ea2000021f100 */
[----:B------:R-:W-:Y:S05]  /*7f00*/  BRA `(.L_x_14707) ;  /* 0x0000000000987947 */ /* 0x000fea0003800000 */
.L_x_14719:
        /* <DEDUP_REMOVED lines=14> */
.L_x_14733:
[----:B------:R-:W-:Y:S05]  /*7ff0*/  BSYNC B0 ;  /* 0x0000000000007941 */ /* 0x000fea0003800000 */
.L_x_14732:
[----:B------:R-:W4:Y:S01]  /*8000*/  F2I.FTZ.TRUNC.NTZ R18, R18 ;  /* 0x0000001200127305 */ /* 0x000f22000021f100 */
[----:B------:R-:W-:Y:S05]  /*8010*/  BRA `(.L_x_14707) ;  /* 0x0000000000547947 */ /* 0x000fea0003800000 */
.L_x_14706:
        /* <DEDUP_REMOVED lines=17> */
.L_x_14734:
[----:B------:R-:W-:Y:S05]  /*8130*/  BRA `(.L_x_14707) ;  /* 0x00000000000c7947 */ /* 0x000fea0003800000 */
.L_x_14731:
[----:B------:R3:W5:Y:S01]  /*8140*/  LDG.E R18, desc[UR36][R2.64] ;  /* 0x0000002402127981 */ /* 0x000762000c1e1900 */
[----:B------:R-:W-:Y:S05]  /*8150*/  BRA `(.L_x_14707) ;  /* 0x0000000000047947 */ /* 0x000fea0003800000 */
.L_x_14730:
[----:B------:R0:W5:Y:S02]  /*8160*/  LDG.E R18, desc[UR36][R2.64] ;  /* 0x0000002402127981 */ /* 0x000164000c1e1900 */
.L_x_14707:
        /* <DEDUP_REMOVED lines=15> */
.L_x_14738:
[----:B------:R3:W-:Y:S01]  /*8260*/  STG.E.U8 desc[UR36][R16.64], R2 ;  /* 0x0000000210007986 */ /* 0x0007e2000c101124 */
[----:B------:R-:W-:Y:S05]  /*8270*/  BRA `(.L_x_14740) ;  /* 0x0000000c00507947 */ /* 0x000fea0003800000 */
.L_x_14737:
        /* <DEDUP_REMOVED lines=9> */
.L_x_14742:
[----:B------:R2:W-:Y:S01]  /*8310*/  STG.E desc[UR36][R16.64], R2 ;  /* 0x0000000210007986 */ /* 0x0005e2000c101924 */
[----:B------:R-:W-:Y:S05]  /*8320*/  BRA `(.L_x_14740) ;  /* 0x0000000c00247947 */ /* 0x000fea0003800000 */
.L_x_14741:
[----:B------:R0:W-:Y:S01]  /*8330*/  STG.E.U16 desc[UR36][R16.64], R2 ;  /* 0x0000000210007986 */ /* 0x0001e2000c101524 */
[----:B------:R-:W-:Y:S05]  /*8340*/  BRA `(.L_x_14740) ;  /* 0x0000000c001c7947 */ /* 0x000fea0003800000 */
.L_x_14736:
        /* <DEDUP_REMOVED lines=9> */
.L_x_14744:
[----:B------:R-:W-:-:S04]  /*83e0*/  I2FP.F32.S32 R0, R2 ;  /* 0x0000000200007245 */ /* 0x000fc80000201400 */
[----:B------:R-:W-:-:S05]  /*83f0*/  F2FP.F16.F32.PACK_AB R0, RZ, R0 ;  /* 0x00000000ff00723e */ /* 0x000fca00000000ff */
[----:B------:R0:W-:Y:S01]  /*8400*/  STG.E.U16 desc[UR36][R16.64], R0 ;  /* 0x0000000010007986 */ /* 0x0001e2000c101524 */
[----:B------:R-:W-:Y:S05]  /*8410*/  BRA `(.L_x_14740) ;  /* 0x0000000800e87947 */ /* 0x000fea0003800000 */
.L_x_14743:
        /* <DEDUP_REMOVED lines=10> */
.L_x_14746:
[----:B------:R-:W-:-:S04]  /*84c0*/  I2FP.F32.S32 R2, R2 ;  /* 0x0000000200027245 */ /* 0x000fc80000201400 */
[----:B------:R-:W-:-:S04]  /*84d0*/  F2FP.F16.F32.PACK_AB R3, RZ, R2 ;  /* 0x00000002ff03723e */ /* 0x000fc800000000ff */
[----:B------:R-:W-:-:S05]  /*84e0*/  PRMT R3, R3, 0x5410, RZ ;  /* 0x0000541003037816 */ /* 0x000fca00000000ff */
[----:B------:R0:W-:Y:S01]  /*84f0*/  STG.E desc[UR36][R16.64], R3 ;  /* 0x0000000310007986 */ /* 0x0001e2000c101924 */
[----:B------:R-:W-:Y:S05]  /*8500*/  BRA `(.L_x_14740) ;  /* 0x0000000800ac7947 */ /* 0x000fea0003800000 */
.L_x_14745:
[----:B------:R-:W0:Y:S02]  /*8510*/  I2F.F64 R2, R2 ;  /* 0x0000000200027312 */ /* 0x000e240000201c00 */
[----:B0-----:R0:W-:Y:S01]  /*8520*/  STG.E.64 desc[UR36][R16.64], R2 ;  /* 0x0000000210007986 */ /* 0x0011e2000c101b24 */
[----:B------:R-:W-:Y:S05]  /*8530*/  BRA `(.L_x_14740) ;  /* 0x0000000800a07947 */ /* 0x000fea0003800000 */
.L_x_14735:
        /* <DEDUP_REMOVED lines=12> */
.L_x_14749:
[----:B------:R-:W0:Y:S01]  /*8600*/  I2F.F64 R4, R2 ;  /* 0x0000000200047312 */ /* 0x000e220000201c00 */
[----:B------:R-:W-:-:S05]  /*8610*/  CS2R R6, SRZ ;  /* 0x0000000000067805 */ /* 0x000fca000001ff00 */
[----:B0-----:R0:W-:Y:S01]  /*8620*/  STG.E.128 desc[UR36][R16.64], R4 ;  /* 0x0000000410007986 */ /* 0x0011e2000c101d24 */
[----:B------:R-:W-:Y:S05]  /*8630*/  BRA `(.L_x_14740) ;  /* 0x0000000800607947 */ /* 0x000fea0003800000 */
.L_x_14748:
        /* <DEDUP_REMOVED lines=21> */
.L_x_14753:
[----:B------:R-:W-:Y:S05]  /*8790*/  BSYNC B0 ;  /* 0x0000000000007941 */ /* 0x000fea0003800000 */
.L_x_14752:
[----:B------:R-:W-:-:S05]  /*87a0*/  LOP3.LUT R3, R0, R3, RZ, 0xfc, !PT ;  /* 0x0000000300037212 */ /* 0x000fca00078efcff */
[----:B------:R0:W-:Y:S01]  /*87b0*/  STG.E.U8 desc[UR36][R16.64], R3 ;  /* 0x0000000310007986 */ /* 0x0001e2000c101124 */
[----:B------:R-:W-:Y:S05]  /*87c0*/  BRA `(.L_x_14740) ;  /* 0x0000000400fc7947 */ /* 0x000fea0003800000 */
.L_x_14751:
        /* <DEDUP_REMOVED lines=13> */
.L_x_14755:
[----:B------:R-:W-:Y:S01]  /*88a0*/  IMAD.MOV.U32 R0, RZ, RZ, 0x7f ;  /* 0x0000007fff007424 */ /* 0x000fe200078e00ff */
[----:B------:R-:W-:-:S04]  /*88b0*/  ISETP.GT.U32.AND P0, PT, R2, 0x7f800000, PT ;  /* 0x7f8000000200780c */ /* 0x000fc80003f04070 */
[----:B------:R-:W-:-:S09]  /*88c0*/  SEL R0, R0, 0x7c, P0 ;  /* 0x0000007c00007807 */ /* 0x000fd20000000000 */
.L_x_14756:
[----:B------:R-:W-:Y:S05]  /*88d0*/  BSYNC B0 ;  /* 0x0000000000007941 */ /* 0x000fea0003800000 */
.L_x_14754:
[----:B------:R-:W-:-:S04]  /*88e0*/  LOP3.LUT R2, R3, 0x80000000, RZ, 0xc0, !PT ;  /* 0x8000000003027812 */ /* 0x000fc800078ec0ff */
[----:B------:R-:W-:-:S04]  /*88f0*/  SHF.R.U32.HI R3, RZ, 0x18, R2 ;  /* 0x00000018ff037819 */ /* 0x000fc80000011602 */
[----:B------:R-:W-:-:S05]  /*8900*/  LOP3.LUT R3, R0, R3, RZ, 0xfc, !PT ;  /* 0x0000000300037212 */ /* 0x000fca00078efcff */
[----:B------:R0:W-:Y:S01]  /*8910*/  STG.E.U8 desc[UR36][R16.64], R3 ;  /* 0x0000000310007986 */ /* 0x0001e2000c101124 */
[----:B------:R-:W-:Y:S05]  /*8920*/  BRA `(.L_x_14740) ;  /* 0x0000000400a47947 */ /* 0x000fea0003800000 */
.L_x_14750:
[----:B------:R-:W-:-:S04]  /*8930*/  I2FP.F32.S32 R0, R2 ;  /* 0x0000000200007245 */ /* 0x000fc80000201400 */
[----:B------:R-:W-:-:S05]  /*8940*/  F2FP.BF16.F32.PACK_AB R0, RZ, R0 ;  /* 0x00000000ff00723e */ /* 0x000fca00000010ff */
[----:B------:R0:W-:Y:S01]  /*8950*/  STG.E.U16 desc[UR36][R16.64], R0 ;  /* 0x0000000010007986 */ /* 0x0001e2000c101524 */
[----:B------:R-:W-:Y:S05]  /*8960*/  BRA `(.L_x_14740) ;  /* 0x0000000400947947 */ /* 0x000fea0003800000 */
.L_x_14747:
        /* <DEDUP_REMOVED lines=10> */
.L_x_14759:
        /* <DEDUP_REMOVED lines=17> */
.L_x_14762:
[----:B------:R-:W-:-:S04]  /*8b20*/  LOP3.LUT R2, R3, 0x80000000, RZ, 0xc0, !PT ;  /* 0x8000000003027812 */ /* 0x000fc800078ec0ff */
[----:B------:R-:W-:-:S04]  /*8b30*/  SHF.R.U32.HI R3, RZ, 0x18, R2 ;  /* 0x00000018ff037819 */ /* 0x000fc80000011602 */
[----:B------:R-:W-:-:S04]  /*8b40*/  LOP3.LUT R0, R0, R3, RZ, 0xfc, !PT ;  /* 0x0000000300007212 */ /* 0x000fc800078efcff */
[----:B------:R-:W-:-:S07]  /*8b50*/  PRMT R8, R0, 0x7610, R8 ;  /* 0x0000761000087816 */ /* 0x000fce0000000008 */
.L_x_14761:
[----:B------:R-:W-:Y:S05]  /*8b60*/  BSYNC B0 ;  /* 0x0000000000007941 */ /* 0x000fea0003800000 */
.L_x_14760:
[----:B------:R0:W-:Y:S01]  /*8b70*/  STG.E.U8 desc[UR36][R16.64], R8 ;  /* 0x0000000810007986 */ /* 0x0001e2000c101124 */
[----:B------:R-:W-:Y:S05]  /*8b80*/  BRA `(.L_x_14740) ;  /* 0x00000004000c7947 */ /* 0x000fea0003800000 */
.L_x_14758:
        /* <DEDUP_REMOVED lines=17> */
.L_x_14765:
[----:B------:R-:W-:-:S04]  /*8ca0*/  LOP3.LUT R2, R3, 0x80000000, RZ, 0xc0, !PT ;  /* 0x8000000003027812 */ /* 0x000fc800078ec0ff */
[----:B------:R-:W-:-:S04]  /*8cb0*/  SHF.R.U32.HI R3, RZ, 0x18, R2 ;  /* 0x00000018ff037819 */ /* 0x000fc80000011602 */
[----:B------:R-:W-:-:S04]  /*8cc0*/  LOP3.LUT R0, R0, R3, RZ, 0xfc, !PT ;  /* 0x0000000300007212 */ /* 0x000fc800078efcff */
[----:B------:R-:W-:-:S07]  /*8cd0*/  PRMT R8, R0, 0x7610, R8 ;  /* 0x0000761000087816 */ /* 0x000fce0000000008 */
.L_x_14764:
[----:B------:R-:W-:Y:S05]  /*8ce0*/  BSYNC B0 ;  /* 0x0000000000007941 */ /* 0x000fea0003800000 */
.L_x_14763:
[----:B------:R0:W-:Y:S01]  /*8cf0*/  STG.E.U8 desc[UR36][R16.64], R8 ;  /* 0x0000000810007986 */ /* 0x0001e2000c101124 */
[----:B------:R-:W-:Y:S05]  /*8d00*/  BRA `(.L_x_14740) ;  /* 0x0000000000ac7947 */ /* 0x000fea0003800000 */
.L_x_14757:
        /* <DEDUP_REMOVED lines=22> */
.L_x_14739:
        /* <DEDUP_REMOVED lines=16> */
.L_x_14768:
[----:B------:R-:W-:Y:S05]  /*8f70*/  BRA `(.L_x_14740) ;  /* 0x0000000000107947 */ /* 0x000fea0003800000 */
.L_x_14767:
[----:B------:R-:W-:-:S05]  /*8f80*/  SHF.R.S32.HI R3, RZ, 0x1f, R2 ;  /* 0x0000001fff037819 */ /* 0x000fca0000011402 */
[----:B------:R0:W-:Y:S01]  /*8f90*/  STG.E.64 desc[UR36][R16.64], R2 ;  /* 0x0000000210007986 */ /* 0x0001e2000c101b24 */
[----:B------:R-:W-:Y:S05]  /*8fa0*/  BRA `(.L_x_14740) ;  /* 0x0000000000047947 */ /* 0x000fea0003800000 */
.L_x_14766:
[----:B------:R0:W-:Y:S02]  /*8fb0*/  STG.E desc[UR36][R16.64], R2 ;  /* 0x0000000210007986 */ /* 0x0001e4000c101924 */
.L_x_14740:
[----:B------:R-:W-:-:S07]  /*8fc0*/  VIADD R19, R19, 0x80 ;  /* 0x0000008013137836 */ /* 0x000fce0000000000 */
.L_x_14700:
[----:B------:R-:W-:Y:S05]  /*8fd0*/  BSYNC B6 ;  /* 0x0000000000067941 */ /* 0x000fea0003800000 */
.L_x_14699:
        /* <DEDUP_REMOVED lines=306> */
.L_x_14769:
        /* <DEDUP_REMOVED lines=20> */
.L_x_14773:
[----:B------:R4:W5:Y:S01]  /*a440*/  LDG.E.U8 R18, desc[UR36][R2.64] ;  /* 0x0000002402127981 */ /* 0x000962000c1e1100 */
[----:B------:R-:W-:Y:S05]  /*a450*/  BRA `(.L_x_14775) ;  /* 0x0000000c00347947 */ /* 0x000fea0003800000 */
.L_x_14772:
        /* <DEDUP_REMOVED lines=8> */
.L_x_14777:
[----:B------:R2:W5:Y:S01]  /*a4e0*/  LDG.E R18, desc[UR36][R2.64] ;  /* 0x0000002402127981 */ /* 0x000562000c1e1900 */
[----:B------:R-:W-:Y:S05]  /*a4f0*/  BRA `(.L_x_14775) ;  /* 0x0000000c000c7947 */ /* 0x000fea0003800000 */
.L_x_14776:
[----:B------:R0:W5:Y:S01]  /*a500*/  LDG.E.S16 R18, desc[UR36][R2.64] ;  /* 0x0000002402127981 */ /* 0x000162000c1e1700 */
[----:B------:R-:W-:Y:S05]  /*a510*/  BRA `(.L_x_14775) ;  /* 0x0000000c00047947 */ /* 0x000fea0003800000 */
.L_x_14771:
        /* <DEDUP_REMOVED lines=9> */
.L_x_14779:
[----:B------:R-:W2:Y:S02]  /*a5b0*/  LDG.E.U16 R2, desc[UR36][R2.64] ;  /* 0x0000002402027981 */ /* 0x000ea4000c1e1500 */
[----:B--2---:R-:W-:-:S06]  /*a5c0*/  HADD2.F32 R18, -RZ, R2.H0_H0 ;  /* 0x20000002ff127230 */ /* 0x004fcc0000004100 */
[----:B------:R-:W0:Y:S01]  /*a5d0*/  F2I.FTZ.TRUNC.NTZ R18, R18 ;  /* 0x0000001200127305 */ /* 0x000e22000021f100 */
[----:B------:R-:W-:Y:S05]  /*a5e0*/  BRA `(.L_x_14775) ;  /* 0x0000000800d07947 */ /* 0x000fea0003800000 */
.L_x_14778:
        /* <DEDUP_REMOVED lines=9> */
.L_x_14781:
[----:B------:R-:W2:Y:S02]  /*a680*/  LDG.E.U16 R2, desc[UR36][R2.64] ;  /* 0x0000002402027981 */ /* 0x000ea4000c1e1500 */
[----:B--2---:R-:W-:-:S06]  /*a690*/  HADD2.F32 R18, -RZ, R2.H0_H0 ;  /* 0x20000002ff127230 */ /* 0x004fcc0000004100 */
[----:B------:R-:W0:Y:S01]  /*a6a0*/  F2I.FTZ.TRUNC.NTZ R18, R18 ;  /* 0x0000001200127305 */ /* 0x000e22000021f100 */
[----:B------:R-:W-:Y:S05]  /*a6b0*/  BRA `(.L_x_14775) ;  /* 0x00000008009c7947 */ /* 0x000fea0003800000 */
.L_x_14780:
[----:B------:R-:W2:Y:S02]  /*a6c0*/  LDG.E.64 R2, desc[UR36][R2.64] ;  /* 0x0000002402027981 */ /* 0x000ea4000c1e1b00 */
[----:B--2---:R0:W1:Y:S01]  /*a6d0*/  F2I.F64.TRUNC R18, R2 ;  /* 0x0000000200127311 */ /* 0x004062000030d100 */
[----:B------:R-:W-:Y:S05]  /*a6e0*/  BRA `(.L_x_14775) ;  /* 0x0000000800907947 */ /* 0x000fea0003800000 */
.L_x_14770:
        /* <DEDUP_REMOVED lines=12> */
.L_x_14784:
[----:B------:R-:W2:Y:S02]  /*a7b0*/  LDG.E.64 R2, desc[UR36][R2.64] ;  /* 0x0000002402027981 */ /* 0x000ea4000c1e1b00 */
[----:B--2---:R0:W1:Y:S01]  /*a7c0*/  F2I.F64.TRUNC R18, R2 ;  /* 0x0000000200127311 */ /* 0x004062000030d100 */
[----:B------:R-:W-:Y:S05]  /*a7d0*/  BRA `(.L_x_14775) ;  /* 0x0000000800547947 */ /* 0x000fea0003800000 */
.L_x_14783:
        /* <DEDUP_REMOVED lines=27> */
.L_x_14786:
        /* <DEDUP_REMOVED lines=14> */
.L_x_14785:
[----:B------:R-:W2:Y:S02]  /*aa70*/  LDG.E.U16 R18, desc[UR36][R2.64] ;  /* 0x0000002402127981 */ /* 0x000ea4000c1e1500 */
[----:B--2---:R-:W-:-:S06]  /*aa80*/  IMAD.U32 R18, R18, 0x10000, RZ ;  /* 0x0001000012127824 */ /* 0x004fcc00078e00ff */
[----:B------:R-:W0:Y:S01]  /*aa90*/  F2I.FTZ.TRUNC.NTZ R18, R18 ;  /* 0x0000001200127305 */ /* 0x000e22000021f100 */
[----:B------:R-:W-:Y:S05]  /*aaa0*/  BRA `(.L_x_14775) ;  /* 0x0000000400a07947 */ /* 0x000fea0003800000 */
.L_x_14782:
        /* <DEDUP_REMOVED lines=10> */
.L_x_14789:
        /* <DEDUP_REMOVED lines=21> */
.L_x_14793:
[----:B------:R-:W-:Y:S05]  /*aca0*/  BSYNC B1 ;  /* 0x0000000000017941 */ /* 0x000fea0003800000 */
.L_x_14792:
[----:B------:R-:W-:Y:S01]  /*acb0*/  IMAD.SHL.U32 R2, R2, 0x100000, RZ ;  /* 0x0010000002027824 */ /* 0x000fe200078e00ff */
[----:B------:R-:W-:-:S04]  /*acc0*/  LEA R3, R0, 0x3b800000, 0x17 ;  /* 0x3b80000000037811 */ /* 0x000fc800078eb8ff */
[----:B------:R-:W-:-:S07]  /*acd0*/  LOP3.LUT R18, R3, R2, R18, 0xfe, !PT ;  /* 0x0000000203127212 */ /* 0x000fce00078efe12 */
.L_x_14791:
[----:B------:R-:W-:Y:S05]  /*ace0*/  BSYNC B0 ;  /* 0x0000000000007941 */ /* 0x000fea0003800000 */
.L_x_14790:
[----:B------:R-:W0:Y:S01]  /*acf0*/  F2I.FTZ.TRUNC.NTZ R18, R18 ;  /* 0x0000001200127305 */ /* 0x000e22000021f100 */
[----:B------:R-:W-:Y:S05]  /*ad00*/  BRA `(.L_x_14775) ;  /* 0x0000000400087947 */ /* 0x000fea0003800000 */
.L_x_14788:
        /* <DEDUP_REMOVED lines=21> */
.L_x_14797:
[----:B------:R-:W-:Y:S05]  /*ae60*/  BSYNC B1 ;  /* 0x0000000000017941 */ /* 0x000fea0003800000 */
.L_x_14796:
[----:B------:R-:W-:Y:S01]  /*ae70*/  IMAD.SHL.U32 R2, R2, 0x200000, RZ ;  /* 0x0020000002027824 */ /* 0x000fe200078e00ff */
[----:B------:R-:W-:-:S04]  /*ae80*/  LEA R3, R0, 0x37800000, 0x17 ;  /* 0x3780000000037811 */ /* 0x000fc800078eb8ff */
[----:B------:R-:W-:-:S07]  /*ae90*/  LOP3.LUT R18, R3, R2, R18, 0xfe, !PT ;  /* 0x0000000203127212 */ /* 0x000fce00078efe12 */
.L_x_14795:
[----:B------:R-:W-:Y:S05]  /*aea0*/  BSYNC B0 ;  /* 0x0000000000007941 */ /* 0x000fea0003800000 */
.L_x_14794:
[----:B------:R-:W0:Y:S01]  /*aeb0*/  F2I.FTZ.TRUNC.NTZ R18, R18 ;  /* 0x0000001200127305 */ /* 0x000e22000021f100 */
[----:B------:R-:W-:Y:S05]  /*aec0*/  BRA `(.L_x_14775) ;  /* 0x0000000000987947 */ /* 0x000fea0003800000 */
.L_x_14787:
        /* <DEDUP_REMOVED lines=14> */
.L_x_14801:
[----:B------:R-:W-:Y:S05]  /*afb0*/  BSYNC B0 ;  /* 0x0000000000007941 */ /* 0x000fea0003800000 */
.L_x_14800:
[----:B------:R-:W0:Y:S01]  /*afc0*/  F2I.FTZ.TRUNC.NTZ R18, R18 ;  /* 0x0000001200127305 */ /* 0x000e22000021f100 */
[----:B------:R-:W-:Y:S05]  /*afd0*/  BRA `(.L_x_14775) ;  /* 0x0000000000547947 */ /* 0x000fea0003800000 */
.L_x_14774:
        /* <DEDUP_REMOVED lines=17> */
.L_x_14802:
[----:B------:R-:W-:Y:S05]  /*b0f0*/  BRA `(.L_x_14775) ;  /* 0x00000000000c7947 */ /* 0x000fea0003800000 */
.L_x_14799:
[----:B------:R0:W5:Y:S01]  /*b100*/  LDG.E R18, desc[UR36][R2.64] ;  /* 0x0000002402127981 */ /* 0x000162000c1e1900 */
[----:B------:R-:W-:Y:S05]  /*b110*/  BRA `(.L_x_14775) ;  /* 0x0000000000047947 */ /* 0x000fea0003800000 */
.L_x_14798:
[----:B------:R0:W5:Y:S02]  /*b120*/  LDG.E R18, desc[UR36][R2.64] ;  /* 0x0000002402127981 */ /* 0x000164000c1e1900 */
.L_x_14775:
[----:B01234-:R-:W0:Y:S01]  /*b130*/  LDC.U8 R3, c[0x0][0x421] ;  /* 0x00010840ff037b82 */ /* 0x01fe220000000000 */
[----:B-----5:R-:W-:Y:S01]  /*b140*/  IMAD.MOV R2, RZ, RZ, -R18 ;  /* 0x000000ffff027224 */ /* 0x020fe200078e0a12 */
        /* <DEDUP_REMOVED lines=13> */
.L_x_14806:
[----:B------:R-:W-:Y:S01]  /*b220*/  STG.E.U8 desc[UR36][R16.64], R2 ;  /* 0x0000000210007986 */ /* 0x000fe2000c101124 */
[----:B------:R-:W-:Y:S05]  /*b230*/  EXIT ;  /* 0x000000000000794d */ /* 0x000fea0003800000 */
.L_x_14805:
        /* <DEDUP_REMOVED lines=9> */
.L_x_14809:
[----:B------:R-:W-:Y:S01]  /*b2d0*/  STG.E desc[UR36][R16.64], R2 ;  /* 0x0000000210007986 */ /* 0x000fe2000c101924 */
[----:B------:R-:W-:Y:S05]  /*b2e0*/  EXIT ;  /* 0x000000000000794d */ /* 0x000fea0003800000 */
.L_x_14808:
[----:B------:R-:W-:Y:S01]  /*b2f0*/  STG.E.U16 desc[UR36][R16.64], R2 ;  /* 0x0000000210007986 */ /* 0x000fe2000c101524 */
[----:B------:R-:W-:Y:S05]  /*b300*/  EXIT ;  /* 0x000000000000794d */ /* 0x000fea0003800000 */
.L_x_14804:
        /* <DEDUP_REMOVED lines=9> */
.L_x_14811:
[----:B------:R-:W-:-:S04]  /*b3a0*/  I2FP.F32.S32 R0, R2 ;  /* 0x0000000200007245 */ /* 0x000fc80000201400 */
[----:B------:R-:W-:-:S05]  /*b3b0*/  F2FP.F16.F32.PACK_AB R0, RZ, R0 ;  /* 0x00000000ff00723e */ /* 0x000fca00000000ff */
[----:B------:R-:W-:Y:S01]  /*b3c0*/  STG.E.U16 desc[UR36][R16.64], R0 ;  /* 0x0000000010007986 */ /* 0x000fe2000c101524 */
[----:B------:R-:W-:Y:S05]  /*b3d0*/  EXIT ;  /* 0x000000000000794d */ /* 0x000fea0003800000 */
.L_x_14810:
        /* <DEDUP_REMOVED lines=10> */
.L_x_14813:
[----:B------:R-:W-:-:S04]  /*b480*/  I2FP.F32.S32 R2, R2 ;  /* 0x0000000200027245 */ /* 0x000fc80000201400 */
[----:B------:R-:W-:-:S04]  /*b490*/  F2FP.F16.F32.PACK_AB R3, RZ, R2 ;  /* 0x00000002ff03723e */ /* 0x000fc800000000ff */
[----:B------:R-:W-:-:S05]  /*b4a0*/  PRMT R3, R3, 0x5410, RZ ;  /* 0x0000541003037816 */ /* 0x000fca00000000ff */
[----:B------:R-:W-:Y:S01]  /*b4b0*/  STG.E desc[UR36][R16.64], R3 ;  /* 0x0000000310007986 */ /* 0x000fe2000c101924 */
[----:B------:R-:W-:Y:S05]  /*b4c0*/  EXIT ;  /* 0x000000000000794d */ /* 0x000fea0003800000 */
.L_x_14812:
[----:B------:R-:W0:Y:S02]  /*b4d0*/  I2F.F64 R2, R2 ;  /* 0x0000000200027312 */ /* 0x000e240000201c00 */
[----:B0-----:R-:W-:Y:S01]  /*b4e0*/  STG.E.64 desc[UR36][R16.64], R2 ;  /* 0x0000000210007986 */ /* 0x001fe2000c101b24 */
[----:B------:R-:W-:Y:S05]  /*b4f0*/  EXIT ;  /* 0x000000000000794d */ /* 0x000fea0003800000 */
.L_x_14803:
        /* <DEDUP_REMOVED lines=12> */
.L_x_14816:
[----:B------:R-:W0:Y:S01]  /*b5c0*/  I2F.F64 R4, R2 ;  /* 0x0000000200047312 */ /* 0x000e220000201c00 */
[----:B------:R-:W-:-:S05]  /*b5d0*/  CS2R R6, SRZ ;  /* 0x0000000000067805 */ /* 0x000fca000001ff00 */
[----:B0-----:R-:W-:Y:S01]  /*b5e0*/  STG.E.128 desc[UR36][R16.64], R4 ;  /* 0x0000000410007986 */ /* 0x001fe2000c101d24 */
[----:B------:R-:W-:Y:S05]  /*b5f0*/  EXIT ;  /* 0x000000000000794d */ /* 0x000fea0003800000 */
.L_x_14815:
        /* <DEDUP_REMOVED lines=21> */
.L_x_14820:
[----:B------:R-:W-:Y:S05]  /*b750*/  BSYNC B0 ;  /* 0x0000000000007941 */ /* 0x000fea0003800000 */
.L_x_14819:
[----:B------:R-:W-:-:S05]  /*b760*/  LOP3.LUT R3, R0, R3, RZ, 0xfc, !PT ;  /* 0x0000000300037212 */ /* 0x000fca00078efcff */
[----:B------:R-:W-:Y:S01]  /*b770*/  STG.E.U8 desc[UR36][R16.64], R3 ;  /* 0x0000000310007986 */ /* 0x000fe2000c101124 */
[----:B------:R-:W-:Y:S05]  /*b780*/  EXIT ;  /* 0x000000000000794d */ /* 0x000fea0003800000 */
.L_x_14818:
        /* <DEDUP_REMOVED lines=13> */
.L_x_14822:
[----:B------:R-:W-:Y:S01]  /*b860*/  IMAD.MOV.U32 R0, RZ, RZ, 0x7f ;  /* 0x0000007fff007424 */ /* 0x000fe200078e00ff */
[----:B------:R-:W-:-:S04]  /*b870*/  ISETP.GT.U32.AND P0, PT, R2, 0x7f800000, PT ;  /* 0x7f8000000200780c */ /* 0x000fc80003f04070 */
[----:B------:R-:W-:-:S09]  /*b880*/  SEL R0, R0, 0x7c, P0 ;  /* 0x0000007c00007807 */ /* 0x000fd20000000000 */
.L_x_14823:
[----:B------:R-:W-:Y:S05]  /*b890*/  BSYNC B0 ;  /* 0x0000000000007941 */ /* 0x000fea0003800000 */
.L_x_14821:
[----:B------:R-:W-:-:S04]  /*b8a0*/  LOP3.LUT R2, R3, 0x80000000, RZ, 0xc0, !PT ;  /* 0x8000000003027812 */ /* 0x000fc800078ec0ff */
[----:B------:R-:W-:-:S04]  /*b8b0*/  SHF.R.U32.HI R3, RZ, 0x18, R2 ;  /* 0x00000018ff037819 */ /* 0x000fc80000011602 */
[----:B------:R-:W-:-:S05]  /*b8c0*/  LOP3.LUT R3, R0, R3, RZ, 0xfc, !PT ;  /* 0x0000000300037212 */ /* 0x000fca00078efcff */
[----:B------:R-:W-:Y:S01]  /*b8d0*/  STG.E.U8 desc[UR36][R16.64], R3 ;  /* 0x0000000310007986 */ /* 0x000fe2000c101124 */
[----:B------:R-:W-:Y:S05]  /*b8e0*/  EXIT ;  /* 0x000000000000794d */ /* 0x000fea0003800000 */
.L_x_14817:
[----:B------:R-:W-:-:S04]  /*b8f0*/  I2FP.F32.S32 R0, R2 ;  /* 0x0000000200007245 */ /* 0x000fc80000201400 */
[----:B------:R-:W-:-:S05]  /*b900*/  F2FP.BF16.F32.PACK_AB R0, RZ, R0 ;  /* 0x00000000ff00723e */ /* 0x000fca00000010ff */
[----:B------:R-:W-:Y:S01]  /*b910*/  STG.E.U16 desc[UR36][R16.64], R0 ;  /* 0x0000000010007986 */ /* 0x000fe2000c101524 */
[----:B------:R-:W-:Y:S05]  /*b920*/  EXIT ;  /* 0x000000000000794d */ /* 0x000fea0003800000 */
.L_x_14814:
        /* <DEDUP_REMOVED lines=10> */
.L_x_14826:
        /* <DEDUP_REMOVED lines=17> */
.L_x_14829:
[----:B------:R-:W-:-:S04]  /*bae0*/  LOP3.LUT R2, R3, 0x80000000, RZ, 0xc0, !PT ;  /* 0x8000000003027812 */ /* 0x000fc800078ec0ff */
[----:B------:R-:W-:-:S04]  /*baf0*/  SHF.R.U32.HI R3, RZ, 0x18, R2 ;  /* 0x00000018ff037819 */ /* 0x000fc80000011602 */
[----:B------:R-:W-:-:S04]  /*bb00*/  LOP3.LUT R0, R0, R3, RZ, 0xfc, !PT ;  /* 0x0000000300007212 */ /* 0x000fc800078efcff */
[----:B------:R-:W-:-:S07]  /*bb10*/  PRMT R8, R0, 0x7610, R8 ;  /* 0x0000761000087816 */ /* 0x000fce0000000008 */
.L_x_14828:
[----:B------:R-:W-:Y:S05]  /*bb20*/  BSYNC B0 ;  /* 0x0000000000007941 */ /* 0x000fea0003800000 */
.L_x_14827:
[----:B------:R-:W-:Y:S01]  /*bb30*/  STG.E.U8 desc[UR36][R16.64], R8 ;  /* 0x0000000810007986 */ /* 0x000fe2000c101124 */
[----:B------:R-:W-:Y:S05]  /*bb40*/  EXIT ;  /* 0x000000000000794d */ /* 0x000fea0003800000 */
.L_x_14825:
        /* <DEDUP_REMOVED lines=17> */
.L_x_14832:
[----:B------:R-:W-:-:S04]  /*bc60*/  LOP3.LUT R2, R3, 0x80000000, RZ, 0xc0, !PT ;  /* 0x8000000003027812 */ /* 0x000fc800078ec0ff */
[----:B------:R-:W-:-:S04]  /*bc70*/  SHF.R.U32.HI R3, RZ, 0x18, R2 ;  /* 0x00000018ff037819 */ /* 0x000fc80000011602 */
[----:B------:R-:W-:-:S04]  /*bc80*/  LOP3.LUT R0, R0, R3, RZ, 0xfc, !PT ;  /* 0x0000000300007212 */ /* 0x000fc800078efcff */
[----:B------:R-:W-:-:S07]  /*bc90*/  PRMT R8, R0, 0x7610, R8 ;  /* 0x0000761000087816 */ /* 0x000fce0000000008 */
.L_x_14831:
[----:B------:R-:W-:Y:S05]  /*bca0*/  BSYNC B0 ;  /* 0x0000000000007941 */ /* 0x000fea0003800000 */
.L_x_14830:
[----:B------:R-:W-:Y:S01]  /*bcb0*/  STG.E.U8 desc[UR36][R16.64], R8 ;  /* 0x0000000810007986 */ /* 0x000fe2000c101124 */
[----:B------:R-:W-:Y:S05]  /*bcc0*/  EXIT ;  /* 0x000000000000794d */ /* 0x000fea0003800000 */
.L_x_14824:
        /* <DEDUP_REMOVED lines=22> */
.L_x_14807:
        /* <DEDUP_REMOVED lines=16> */
.L_x_14835:
[----:B------:R-:W-:Y:S05]  /*bf30*/  EXIT ;  /* 0x000000000000794d */ /* 0x000fea0003800000 */
.L_x_14834:
[----:B------:R-:W-:-:S05]  /*bf40*/  SHF.R.S32.HI R3, RZ, 0x1f, R2 ;  /* 0x0000001fff037819 */ /* 0x000fca0000011402 */
[----:B------:R-:W-:Y:S01]  /*bf50*/  STG.E.64 desc[UR36][R16.64], R2 ;  /* 0x0000000210007986 */ /* 0x000fe2000c101b24 */
[----:B------:R-:W-:Y:S05]  /*bf60*/  EXIT ;  /* 0x000000000000794d */ /* 0x000fea0003800000 */
.L_x_14833:
[----:B------:R-:W-:Y:S01]  /*bf70*/  STG.E desc[UR36][R16.64], R2 ;  /* 0x0000000210007986 */ /* 0x000fe2000c101924 */
[----:B------:R-:W-:Y:S05]  /*bf80*/  EXIT ;  /* 0x000000000000794d */ /* 0x000fea0003800000 */
.L_x_14836:
        /* <DEDUP_REMOVED lines=15> */
.L_x_23603:


//--------------------- .text._ZN2at6native27unrolled_elementwise_kernelIZZZNS0_15neg_kernel_cudaERNS_18TensorIteratorBaseEENKUlvE0_clEvENKUlvE1_clEvEUliE_St5arrayIPcLm2EELi4E23TrivialOffsetCalculatorILi1EjESB_NS0_6memory12LoadWithCastILi1EEENSC_13StoreWithCastILi1EEEEEviT_T0_T2_T3_T4_T5_ --------------------------
	.section	.text._ZN2at6native27unrolled_elementwise_kernelIZZZNS0_15neg_kernel_cudaERNS_18TensorIteratorBaseEENKUlvE0_clEvENKUlvE1_clEvEUliE_St5arrayIPcLm2EELi4E23TrivialOffsetCalculatorILi1EjESB_NS0_6memory12LoadWithCastILi1EEENSC_13StoreWithCastILi1EEEEEviT_T0_T2_T3_T4_T5_,"ax",@progbits
	.align	128
        .global         _ZN2at6native27unrolled_elementwise_kernelIZZZNS0_15neg_kernel_cudaERNS_18TensorIteratorBaseEENKUlvE0_clEvENKUlvE1_clEvEUliE_St5arrayIPcLm2EELi4E23TrivialOffsetCalculatorILi1EjESB_NS0_6memory12LoadWithCastILi1EEENSC_13StoreWithCastILi1EEEEEviT_T0_T2_T3_T4_T5_
        .type           _ZN2at6native27unrolled_elementwise_kernelIZZZNS0_15neg_kernel_cudaERNS_18TensorIteratorBaseEENKUlvE0_clEvENKUlvE1_clEvEUliE_St5arrayIPcLm2EELi4E23TrivialOffsetCalculatorILi1EjESB_NS0_6memory12LoadWithCastILi1EEENSC_13StoreWithCastILi1EEEEEviT_T0_T2_T3_T4_T5_,@function
        .size           _ZN2at6native27unrolled_elementwise_kernelIZZZNS0_15neg_kernel_cudaERNS_18TensorIteratorBaseEENKUlvE0_clEvENKUlvE1_clEvEUliE_St5arrayIPcLm2EELi4E23TrivialOffsetCalculatorILi1EjESB_NS0_6memory12LoadWithCastILi1EEENSC_13StoreWithCastILi1EEEEEviT_T0_T2_T3_T4_T5_,(.L_x_23604 - _ZN2at6native27unrolled_elementwise_kernelIZZZNS0_15neg_kernel_cudaERNS_18TensorIteratorBaseEENKUlvE0_clEvENKUlvE1_clEvEUliE_St5arrayIPcLm2EELi4E23TrivialOffsetCalculatorILi1EjESB_NS0_6memory12LoadWithCastILi1EEENSC_13StoreWithCastILi1EEEEEviT_T0_T2_T3_T4_T5_)
        .other          _ZN2at6native27unrolled_elementwise_kernelIZZZNS0_15neg_kernel_cudaERNS_18TensorIteratorBaseEENKUlvE0_clEvENKUlvE1_clEvEUliE_St5arrayIPcLm2EELi4E23TrivialOffsetCalculatorILi1EjESB_NS0_6memory12LoadWithCastILi1EEENSC_13StoreWithCastILi1EEEEEviT_T0_T2_T3_T4_T5_,@"STO_CUDA_ENTRY STV_DEFAULT"
_ZN2at6native27unrolled_elementwise_kernelIZZZNS0_15neg_kernel_cudaERNS_18TensorIteratorBaseEENKUlvE0_clEvENKUlvE1_clEvEUliE_St5arrayIPcLm2EELi4E23TrivialOffsetCalculatorILi1EjESB_NS0_6memory12LoadWithCastILi1EEENSC_13StoreWithCastILi1EEEEEviT_T0_T2_T3_T4_T5_:
.text._ZN2at6native27unrolled_elementwise_kernelIZZZNS0_15neg_kernel_cudaERNS_18TensorIteratorBaseEENKUlvE0_clEvENKUlvE1_clEvEUliE_St5arrayIPcLm2EELi4E23TrivialOffsetCalculatorILi1EjESB_NS0_6memory12LoadWithCastILi1EEENSC_13StoreWithCastILi1EEEEEviT_T0_T2_T3_T4_T5_:
        /* <DEDUP_REMOVED lines=31> */
.L_x_14842:
[----:B------:R3:W5:Y:S01]  /*01f0*/  LDG.E.U8 R26, desc[UR36][R4.64] ;  /* 0x00000024041a7981 */ /* 0x000762000c1e1100 */
[----:B------:R-:W-:Y:S05]  /*0200*/  BRA `(.L_x_14844) ;  /* 0x0000000c00387947 */ /* 0x000fea0003800000 */
.L_x_14841:
        /* <DEDUP_REMOVED lines=8> */
.L_x_14846:
[----:B------:R1:W5:Y:S01]  /*0290*/  LDG.E R26, desc[UR36][R4.64] ;  /* 0x00000024041a7981 */ /* 0x000362000c1e1900 */
[----:B------:R-:W-:Y:S05]  /*02a0*/  BRA `(.L_x_14844) ;  /* 0x0000000c00107947 */ /* 0x000fea0003800000 */
.L_x_14845:
[----:B------:R2:W5:Y:S01]  /*02b0*/  LDG.E.S16 R26, desc[UR36][R4.64] ;  /* 0x00000024041a7981 */ /* 0x000562000c1e1700 */
[----:B------:R-:W-:Y:S05]  /*02c0*/  BRA `(.L_x_14844) ;  /* 0x0000000c00087947 */ /* 0x000fea0003800000 */
.L_x_14840:
        /* <DEDUP_REMOVED lines=9> */
.L_x_14848:
[----:B------:R-:W2:Y:S02]  /*0360*/  LDG.E.U16 R4, desc[UR36][R4.64] ;  /* 0x0000002404047981 */ /* 0x000ea4000c1e1500 */
[----:B--2---:R-:W-:-:S06]  /*0370*/  HADD2.F32 R26, -RZ, R4.H0_H0 ;  /* 0x20000004ff1a7230 */ /* 0x004fcc0000004100 */
[----:B------:R-:W0:Y:S01]  /*0380*/  F2I.FTZ.TRUNC.NTZ R26, R26 ;  /* 0x0000001a001a7305 */ /* 0x000e22000021f100 */
[----:B------:R-:W-:Y:S05]  /*0390*/  BRA `(.L_x_14844) ;  /* 0x0000000800d47947 */ /* 0x000fea0003800000 */
.L_x_14847:
        /* <DEDUP_REMOVED lines=9> */
.L_x_14850:
[----:B------:R-:W2:Y:S02]  /*0430*/  LDG.E.U16 R4, desc[UR36][R4.64] ;  /* 0x0000002404047981 */ /* 0x000ea4000c1e1500 */
[----:B--2---:R-:W-:-:S06]  /*0440*/  HADD2.F32 R26, -RZ, R4.H0_H0 ;  /* 0x20000004ff1a7230 */ /* 0x004fcc0000004100 */
[----:B------:R-:W0:Y:S01]  /*0450*/  F2I.FTZ.TRUNC.NTZ R26, R26 ;  /* 0x0000001a001a7305 */ /* 0x000e22000021f100 */
[----:B------:R-:W-:Y:S05]  /*0460*/  BRA `(.L_x_14844) ;  /* 0x0000000800a07947 */ /* 0x000fea0003800000 */
.L_x_14849:
[----:B------:R-:W2:Y:S02]  /*0470*/  LDG.E.64 R26, desc[UR36][R4.64] ;  /* 0x00000024041a7981 */ /* 0x000ea4000c1e1b00 */
[----:B--2---:R0:W1:Y:S01]  /*0480*/  F2I.F64.TRUNC R26, R26 ;  /* 0x0000001a001a7311 */ /* 0x004062000030d100 */
[----:B------:R-:W-:Y:S05]  /*0490*/  BRA `(.L_x_14844) ;  /* 0x0000000800947947 */ /* 0x000fea0003800000 */
.L_x_14839:
        /* <DEDUP_REMOVED lines=12> */
.L_x_14853:
[----:B------:R-:W2:Y:S02]  /*0560*/  LDG.E.64 R4, desc[UR36][R4.64] ;  /* 0x0000002404047981 */ /* 0x000ea4000c1e1b00 */
[----:B--2---:R0:W1:Y:S01]  /*0570*/  F2I.F64.TRUNC R26, R4 ;  /* 0x00000004001a7311 */ /* 0x004062000030d100 */
[----:B------:R-:W-:Y:S05]  /*0580*/  BRA `(.L_x_14844) ;  /* 0x0000000800587947 */ /* 0x000fea0003800000 */
.L_x_14852:
        /* <DEDUP_REMOVED lines=27> */
.L_x_14855:
        /* <DEDUP_REMOVED lines=13> */
[----:B------:R0:W1:Y:S01]  /*0810*/  F2I.FTZ.TRUNC.NTZ R26, R0 ;  /* 0x00000000001a7305 */ /* 0x000062000021f100 */
[----:B------:R-:W-:Y:S05]  /*0820*/  BRA `(.L_x_14844) ;  /* 0x0000000400b07947 */ /* 0x000fea0003800000 */
.L_x_14854:
[----:B------:R-:W2:Y:S02]  /*0830*/  LDG.E.U16 R26, desc[UR36][R4.64] ;  /* 0x00000024041a7981 */ /* 0x000ea4000c1e1500 */
[----:B--2---:R-:W-:-:S06]  /*0840*/  IMAD.U32 R26, R26, 0x10000, RZ ;  /* 0x000100001a1a7824 */ /* 0x004fcc00078e00ff */
[----:B------:R-:W0:Y:S01]  /*0850*/  F2I.FTZ.TRUNC.NTZ R26, R26 ;  /* 0x0000001a001a7305 */ /* 0x000e22000021f100 */
[----:B------:R-:W-:Y:S05]  /*0860*/  BRA `(.L_x_14844) ;  /* 0x0000000400a07947 */ /* 0x000fea0003800000 */
.L_x_14851:
        /* <DEDUP_REMOVED lines=10> */
.L_x_14858:
        /* <DEDUP_REMOVED lines=21> */
.L_x_14862:
[----:B------:R-:W-:Y:S05]  /*0a60*/  BSYNC B1 ;  /* 0x0000000000017941 */ /* 0x000fea0003800000 */
.L_x_14861:
[----:B------:R-:W-:Y:S01]  /*0a70*/  IMAD.SHL.U32 R3, R3, 0x100000, RZ ;  /* 0x0010000003037824 */ /* 0x000fe200078e00ff */
[----:B------:R-:W-:-:S04]  /*0a80*/  LEA R5, R0, 0x3b800000, 0x17 ;  /* 0x3b80000000057811 */ /* 0x000fc800078eb8ff */
[----:B------:R-:W-:-:S07]  /*0a90*/  LOP3.LUT R26, R5, R3, R26, 0xfe, !PT ;  /* 0x00000003051a7212 */ /* 0x000fce00078efe1a */
.L_x_14860:
[----:B------:R-:W-:Y:S05]  /*0aa0*/  BSYNC B0 ;  /* 0x0000000000007941 */ /* 0x000fea0003800000 */
.L_x_14859:
[----:B------:R-:W0:Y:S01]  /*0ab0*/  F2I.FTZ.TRUNC.NTZ R26, R26 ;  /* 0x0000001a001a7305 */ /* 0x000e22000021f100 */
[----:B------:R-:W-:Y:S05]  /*0ac0*/  BRA `(.L_x_14844) ;  /* 0x0000000400087947 */ /* 0x000fea0003800000 */
.L_x_14857:
        /* <DEDUP_REMOVED lines=21> */
.L_x_14866:
[----:B------:R-:W-:Y:S05]  /*0c20*/  BSYNC B1 ;  /* 0x0000000000017941 */ /* 0x000fea0003800000 */
.L_x_14865:
[----:B------:R-:W-:Y:S01]  /*0c30*/  IMAD.SHL.U32 R3, R3, 0x200000, RZ ;  /* 0x0020000003037824 */ /* 0x000fe200078e00ff */
[----:B------:R-:W-:-:S04]  /*0c40*/  LEA R5, R0, 0x37800000, 0x17 ;  /* 0x3780000000057811 */ /* 0x000fc800078eb8ff */
[----:B------:R-:W-:-:S07]  /*0c50*/  LOP3.LUT R26, R5, R3, R26, 0xfe, !PT ;  /* 0x00000003051a7212 */ /* 0x000fce00078efe1a */
.L_x_14864:
[----:B------:R-:W-:Y:S05]  /*0c60*/  BSYNC B0 ;  /* 0x0000000000007941 */ /* 0x000fea0003800000 */
.L_x_14863:
[----:B------:R-:W0:Y:S01]  /*0c70*/  F2I.FTZ.TRUNC.NTZ R26, R26 ;  /* 0x0000001a001a7305 */ /* 0x000e22000021f100 */
[----:B------:R-:W-:Y:S05]  /*0c80*/  BRA `(.L_x_14844) ;  /* 0x0000000000987947 */ /* 0x000fea0003800000 */
.L_x_14856:
        /* <DEDUP_REMOVED lines=14> */
.L_x_14870:
[----:B------:R-:W-:Y:S05]  /*0d70*/  BSYNC B0 ;  /* 0x0000000000007941 */ /* 0x000fea0003800000 */
.L_x_14869:
[----:B------:R-:W0:Y:S01]  /*0d80*/  F2I.FTZ.TRUNC.NTZ R26, R26 ;  /* 0x0000001a001a7305 */ /* 0x000e22000021f100 */
[----:B------:R-:W-:Y:S05]  /*0d90*/  BRA `(.L_x_14844) ;  /* 0x0000000000547947 */ /* 0x000fea0003800000 */
.L_x_14843:
        /* <DEDUP_REMOVED lines=17> */
.L_x_14871:
[----:B------:R-:W-:Y:S05]  /*0eb0*/  BRA `(.L_x_14844) ;  /* 0x00000000000c7947 */ /* 0x000fea0003800000 */
.L_x_14868:
[----:B------:R0:W5:Y:S01]  /*0ec0*/  LDG.E R26, desc[UR36][R4.64] ;  /* 0x00000024041a7981 */ /* 0x000162000c1e1900 */
[----:B------:R-:W-:Y:S05]  /*0ed0*/  BRA `(.L_x_14844) ;  /* 0x0000000000047947 */ /* 0x000fea0003800000 */
.L_x_14867:
[----:B------:R0:W5:Y:S02]  /*0ee0*/  LDG.E R26, desc[UR36][R4.64] ;  /* 0x00000024041a7981 */ /* 0x000164000c1e1900 */
.L_x_14844:
[----:B------:R-:W2:Y:S02]  /*0ef0*/  S2R R19, SR_TID.X ;  /* 0x0000000000137919 */ /* 0x000ea40000002100 */
[----:B--2---:R-:W-:-:S07]  /*0f00*/  VIADD R19, R19, 0x80 ;  /* 0x0000008013137836 */ /* 0x004fce0000000000 */
.L_x_14838:
[----:B------:R-:W-:Y:S05]  /*0f10*/  BSYNC B6 ;  /* 0x0000000000067941 */ /* 0x000fea0003800000 */
.L_x_14837:
        /* <DEDUP_REMOVED lines=23> */
.L_x_14877:
[----:B------:R0:W5:Y:S01]  /*1090*/  LDG.E.U8 R25, desc[UR36][R4.64] ;  /* 0x0000002404197981 */ /* 0x000162000c1e1100 */
[----:B------:R-:W-:Y:S05]  /*10a0*/  BRA `(.L_x_14879) ;  /* 0x0000000c00347947 */ /* 0x000fea0003800000 */
.L_x_14876:
        /* <DEDUP_REMOVED lines=8> */
.L_x_14881:
[----:B------:R0:W5:Y:S01]  /*1130*/  LDG.E R25, desc[UR36][R4.64] ;  /* 0x0000002404197981 */ /* 0x000162000c1e1900 */
[----:B------:R-:W-:Y:S05]  /*1140*/  BRA `(.L_x_14879) ;  /* 0x0000000c000c7947 */ /* 0x000fea0003800000 */
.L_x_14880:
[----:B------:R0:W5:Y:S01]  /*1150*/  LDG.E.S16 R25, desc[UR36][R4.64] ;  /* 0x0000002404197981 */ /* 0x000162000c1e1700 */
[----:B------:R-:W-:Y:S05]  /*1160*/  BRA `(.L_x_14879) ;  /* 0x0000000c00047947 */ /* 0x000fea0003800000 */
.L_x_14875:
        /* <DEDUP_REMOVED lines=9> */
.L_x_14883:
[----:B------:R-:W2:Y:S02]  /*1200*/  LDG.E.U16 R4, desc[UR36][R4.64] ;  /* 0x0000002404047981 */ /* 0x000ea4000c1e1500 */
[----:B--2---:R-:W-:-:S06]  /*1210*/  HADD2.F32 R25, -RZ, R4.H0_H0 ;  /* 0x20000004ff197230 */ /* 0x004fcc0000004100 */
[----:B------:R-:W0:Y:S01]  /*1220*/  F2I.FTZ.TRUNC.NTZ R25, R25 ;  /* 0x0000001900197305 */ /* 0x000e22000021f100 */
[----:B------:R-:W-:Y:S05]  /*1230*/  BRA `(.L_x_14879) ;  /* 0x0000000800d07947 */ /* 0x000fea0003800000 */
.L_x_14882:
        /* <DEDUP_REMOVED lines=9> */
.L_x_14885:
[----:B------:R-:W2:Y:S02]  /*12d0*/  LDG.E.U16 R4, desc[UR36][R4.64] ;  /* 0x0000002404047981 */ /* 0x000ea4000c1e1500 */
[----:B--2---:R-:W-:-:S06]  /*12e0*/  HADD2.F32 R25, -RZ, R4.H0_H0 ;  /* 0x20000004ff197230 */ /* 0x004fcc0000004100 */
[----:B------:R-:W0:Y:S01]  /*12f0*/  F2I.FTZ.TRUNC.NTZ R25, R25 ;  /* 0x0000001900197305 */ /* 0x000e22000021f100 */
[----:B------:R-:W-:Y:S05]  /*1300*/  BRA `(.L_x_14879) ;  /* 0x00000008009c7947 */ /* 0x000fea0003800000 */
.L_x_14884:
[----:B------:R-:W2:Y:S02]  /*1310*/  LDG.E.64 R4, desc[UR36][R4.64] ;  /* 0x0000002404047981 */ /* 0x000ea4000c1e1b00 */
[----:B--2---:R0:W1:Y:S01]  /*1320*/  F2I.F64.TRUNC R25, R4 ;  /* 0x0000000400197311 */ /* 0x004062000030d100 */
[----:B------:R-:W-:Y:S05]  /*1330*/  BRA `(.L_x_14879) ;  /* 0x0000000800907947 */ /* 0x000fea0003800000 */
.L_x_14874:
        /* <DEDUP_REMOVED lines=12> */
.L_x_14888:
[----:B------:R-:W2:Y:S02]  /*1400*/  LDG.E.64 R4, desc[UR36][R4.64] ;  /* 0x0000002404047981 */ /* 0x000ea4000c1e1b00 */
[----:B--2---:R0:W1:Y:S01]  /*1410*/  F2I.F64.TRUNC R25, R4 ;  /* 0x0000000400197311 */ /* 0x004062000030d100 */
[----:B------:R-:W-:Y:S05]  /*1420*/  BRA `(.L_x_14879) ;  /* 0x0000000800547947 */ /* 0x000fea0003800000 */
.L_x_14887:
        /* <DEDUP_REMOVED lines=27> */
.L_x_14890:
        /* <DEDUP_REMOVED lines=12> */
[----:B------:R2:W3:Y:S01]  /*16a0*/  F2I.FTZ.TRUNC.NTZ R25, R0 ;  /* 0x0000000000197305 */ /* 0x0004e2000021f100 */
[----:B------:R-:W-:Y:S05]  /*16b0*/  BRA `(.L_x_14879) ;  /* 0x0000000400b07947 */ /* 0x000fea0003800000 */
.L_x_14889:
[----:B------:R-:W2:Y:S02]  /*16c0*/  LDG.E.U16 R25, desc[UR36][R4.64] ;  /* 0x0000002404197981 */ /* 0x000ea4000c1e1500 */
[----:B--2---:R-:W-:-:S06]  /*16d0*/  IMAD.U32 R25, R25, 0x10000, RZ ;  /* 0x0001000019197824 */ /* 0x004fcc00078e00ff */
[----:B------:R-:W4:Y:S01]  /*16e0*/  F2I.FTZ.TRUNC.NTZ R25, R25 ;  /* 0x0000001900197305 */ /* 0x000f22000021f100 */
[----:B------:R-:W-:Y:S05]  /*16f0*/  BRA `(.L_x_14879) ;  /* 0x0000000400a07947 */ /* 0x000fea0003800000 */
.L_x_14886:
        /* <DEDUP_REMOVED lines=10> */
.L_x_14893:
        /* <DEDUP_REMOVED lines=21> */
.L_x_14897:
[----:B------:R-:W-:Y:S05]  /*18f0*/  BSYNC B1 ;  /* 0x0000000000017941 */ /* 0x000fea0003800000 */
.L_x_14896:
[----:B------:R-:W-:Y:S01]  /*1900*/  IMAD.SHL.U32 R3, R3, 0x100000, RZ ;  /* 0x0010000003037824 */ /* 0x000fe200078e00ff */
[----:B------:R-:W-:-:S04]  /*1910*/  LEA R0, R0, 0x3b800000, 0x17 ;  /* 0x3b80000000007811 */ /* 0x000fc800078eb8ff */
[----:B------:R-:W-:-:S07]  /*1920*/  LOP3.LUT R25, R0, R3, R25, 0xfe, !PT ;  /* 0x0000000300197212 */ /* 0x000fce00078efe19 */
.L_x_14895:
[----:B------:R-:W-:Y:S05]  /*1930*/  BSYNC B0 ;  /* 0x0000000000007941 */ /* 0x000fea0003800000 */
.L_x_14894:
[----:B------:R-:W0:Y:S01]  /*1940*/  F2I.FTZ.TRUNC.NTZ R25, R25 ;  /* 0x0000001900197305 */ /* 0x000e22000021f100 */
[----:B------:R-:W-:Y:S05]  /*1950*/  BRA `(.L_x_14879) ;  /* 0x0000000400087947 */ /* 0x000fea0003800000 */
.L_x_14892:
        /* <DEDUP_REMOVED lines=21> */
.L_x_14901:
[----:B------:R-:W-:Y:S05]  /*1ab0*/  BSYNC B1 ;  /* 0x0000000000017941 */ /* 0x000fea0003800000 */
.L_x_14900:
[----:B------:R-:W-:Y:S01]  /*1ac0*/  IMAD.SHL.U32 R3, R3, 0x200000, RZ ;  /* 0x0020000003037824 */ /* 0x000fe200078e00ff */
[----:B------:R-:W-:-:S04]  /*1ad0*/  LEA R0, R0, 0x37800000, 0x17 ;  /* 0x3780000000007811 */ /* 0x000fc800078eb8ff */
[----:B------:R-:W-:-:S07]  /*1ae0*/  LOP3.LUT R25, R0, R3, R25, 0xfe, !PT ;  /* 0x0000000300197212 */ /* 0x000fce00078efe19 */
.L_x_14899:
[----:B------:R-:W-:Y:S05]  /*1af0*/  BSYNC B0 ;  /* 0x0000000000007941 */ /* 0x000fea0003800000 */
.L_x_14898:
[----:B------:R-:W0:Y:S01]  /*1b00*/  F2I.FTZ.TRUNC.NTZ R25, R25 ;  /* 0x0000001900197305 */ /* 0x000e22000021f100 */
[----:B------:R-:W-:Y:S05]  /*1b10*/  BRA `(.L_x_14879) ;  /* 0x0000000000987947 */ /* 0x000fea0003800000 */
.L_x_14891:
        /* <DEDUP_REMOVED lines=14> */
.L_x_14905:
[----:B------:R-:W-:Y:S05]  /*1c00*/  BSYNC B0 ;  /* 0x0000000000007941 */ /* 0x000fea0003800000 */
.L_x_14904:
[----:B------:R-:W0:Y:S01]  /*1c10*/  F2I.FTZ.TRUNC.NTZ R25, R25 ;  /* 0x0000001900197305 */ /* 0x000e22000021f100 */
[----:B------:R-:W-:Y:S05]  /*1c20*/  BRA `(.L_x_14879) ;  /* 0x0000000000547947 */ /* 0x000fea0003800000 */
.L_x_14878:
        /* <DEDUP_REMOVED lines=17> */
.L_x_14906:
[----:B------:R-:W-:Y:S05]  /*1d40*/  BRA `(.L_x_14879) ;  /* 0x00000000000c7947 */ /* 0x000fea0003800000 */
.L_x_14903:
[----:B------:R0:W5:Y:S01]  /*1d50*/  LDG.E R25, desc[UR36][R4.64] ;  /* 0x0000002404197981 */ /* 0x000162000c1e1900 */
[----:B------:R-:W-:Y:S05]  /*1d60*/  BRA `(.L_x_14879) ;  /* 0x0000000000047947 */ /* 0x000fea0003800000 */
.L_x_14902:
[----:B------:R0:W5:Y:S02]  /*1d70*/  LDG.E R25, desc[UR36][R4.64] ;  /* 0x0000002404197981 */ /* 0x000164000c1e1900 */
.L_x_14879:
[----:B------:R-:W-:-:S07]  /*1d80*/  VIADD R19, R19, 0x80 ;  /* 0x0000008013137836 */ /* 0x000fce0000000000 */
.L_x_14873:
[----:B------:R-:W-:Y:S05]  /*1d90*/  BSYNC B6 ;  /* 0x0000000000067941 */ /* 0x000fea0003800000 */
.L_x_14872:
[----:B------:R-:W-:Y:S01]  /*1da0*/  ISETP.GE.AND P0, PT, R19, R22, PT ;  /* 0x000000161300720c */ /* 0x000fe20003f06270 */
[----:B------:R-:W-:Y:S01]  /*1db0*/  BSSY B6, `(.L_x_14907) ;  /* 0x00000e7000067945 */ /* 0x000fe20003800000 */
[----:B------:R-:W-:-:S11]  /*1dc0*/  CS2R R16, SRZ ;  /* 0x0000000000107805 */ /* 0x000fd6000001ff00 */
[----:B------:R-:W-:Y:S05]  /*1dd0*/  @P0 BRA `(.L_x_14908) ;  /* 0x0000000c00900947 */ /* 0x000fea0003800000 */
[----:B01-34-:R-:W0:Y:S01]  /*1de0*/  LDC.64 R4, c[0x0][0x220] ;  /* 0x00008800ff047b82 */ /* 0x01be220000000a00 */
        /* <DEDUP_REMOVED lines=19> */
.L_x_14912:
[----:B------:R0:W5:Y:S01]  /*1f20*/  LDG.E.U8 R17, desc[UR36][R4.64] ;  /* 0x0000002404117981 */ /* 0x000162000c1e1100 */
[----:B------:R-:W-:Y:S05]  /*1f30*/  BRA `(.L_x_14914) ;  /* 0x0000000c00347947 */ /* 0x000fea0003800000 */
.L_x_14911:
        /* <DEDUP_REMOVED lines=8> */
.L_x_14916:
[----:B------:R0:W5:Y:S01]  /*1fc0*/  LDG.E R17, desc[UR36][R4.64] ;  /* 0x0000002404117981 */ /* 0x000162000c1e1900 */
[----:B------:R-:W-:Y:S05]  /*1fd0*/  BRA `(.L_x_14914) ;  /* 0x0000000c000c7947 */ /* 0x000fea0003800000 */
.L_x_14915:
[----:B------:R0:W5:Y:S01]  /*1fe0*/  LDG.E.S16 R17, desc[UR36][R4.64] ;  /* 0x0000002404117981 */ /* 0x000162000c1e1700 */
[----:B------:R-:W-:Y:S05]  /*1ff0*/  BRA `(.L_x_14914) ;  /* 0x0000000c00047947 */ /* 0x000fea0003800000 */
.L_x_14910:
        /* <DEDUP_REMOVED lines=9> */
.L_x_14918:
[----:B------:R-:W2:Y:S02]  /*2090*/  LDG.E.U16 R4, desc[UR36][R4.64] ;  /* 0x0000002404047981 */ /* 0x000ea4000c1e1500 */
[----:B--2---:R-:W-:-:S06]  /*20a0*/  HADD2.F32 R17, -RZ, R4.H0_H0 ;  /* 0x20000004ff117230 */ /* 0x004fcc0000004100 */
[----:B------:R-:W0:Y:S01]  /*20b0*/  F2I.FTZ.TRUNC.NTZ R17, R17 ;  /* 0x0000001100117305 */ /* 0x000e22000021f100 */
[----:B------:R-:W-:Y:S05]  /*20c0*/  BRA `(.L_x_14914) ;  /* 0x0000000800d07947 */ /* 0x000fea0003800000 */
.L_x_14917:
        /* <DEDUP_REMOVED lines=9> */
.L_x_14920:
[----:B------:R-:W2:Y:S02]  /*2160*/  LDG.E.U16 R4, desc[UR36][R4.64] ;  /* 0x0000002404047981 */ /* 0x000ea4000c1e1500 */
[----:B--2---:R-:W-:-:S06]  /*2170*/  HADD2.F32 R17, -RZ, R4.H0_H0 ;  /* 0x20000004ff117230 */ /* 0x004fcc0000004100 */
[----:B------:R-:W0:Y:S01]  /*2180*/  F2I.FTZ.TRUNC.NTZ R17, R17 ;  /* 0x0000001100117305 */ /* 0x000e22000021f100 */
[----:B------:R-:W-:Y:S05]  /*2190*/  BRA `(.L_x_14914) ;  /* 0x00000008009c7947 */ /* 0x000fea0003800000 */
.L_x_14919:
[----:B------:R-:W2:Y:S02]  /*21a0*/  LDG.E.64 R4, desc[UR36][R4.64] ;  /* 0x0000002404047981 */ /* 0x000ea4000c1e1b00 */
[----:B--2---:R0:W1:Y:S01]  /*21b0*/  F2I.F64.TRUNC R17, R4 ;  /* 0x0000000400117311 */ /* 0x004062000030d100 */
[----:B------:R-:W-:Y:S05]  /*21c0*/  BRA `(.L_x_14914) ;  /* 0x0000000800907947 */ /* 0x000fea0003800000 */
.L_x_14909:
        /* <DEDUP_REMOVED lines=12> */
.L_x_14923:
[----:B------:R-:W2:Y:S02]  /*2290*/  LDG.E.64 R4, desc[UR36][R4.64] ;  /* 0x0000002404047981 */ /* 0x000ea4000c1e1b00 */
[----:B--2---:R0:W1:Y:S01]  /*22a0*/  F2I.F64.TRUNC R17, R4 ;  /* 0x0000000400117311 */ /* 0x004062000030d100 */
[----:B------:R-:W-:Y:S05]  /*22b0*/  BRA `(.L_x_14914) ;  /* 0x0000000800547947 */ /* 0x000fea0003800000 */
.L_x_14922:
        /* <DEDUP_REMOVED lines=27> */
.L_x_14925:
        /* <DEDUP_REMOVED lines=14> */
.L_x_14924:
[----:B------:R-:W2:Y:S02]  /*2550*/  LDG.E.U16 R17, desc[UR36][R4.64] ;  /* 0x0000002404117981 */ /* 0x000ea4000c1e1500 */
[----:B--2---:R-:W-:-:S06]  /*2560*/  IMAD.U32 R17, R17, 0x10000, RZ ;  /* 0x0001000011117824 */ /* 0x004fcc00078e00ff */
[----:B------:R-:W0:Y:S01]  /*2570*/  F2I.FTZ.TRUNC.NTZ R17, R17 ;  /* 0x0000001100117305 */ /* 0x000e22000021f100 */
[----:B------:R-:W-:Y:S05]  /*2580*/  BRA `(.L_x_14914) ;  /* 0x0000000400a07947 */ /* 0x000fea0003800000 */
.L_x_14921:
        /* <DEDUP_REMOVED lines=10> */
.L_x_14928:
        /* <DEDUP_REMOVED lines=21> */
.L_x_14932:
[----:B------:R-:W-:Y:S05]  /*2780*/  BSYNC B1 ;  /* 0x0000000000017941 */ /* 0x000fea0003800000 */
.L_x_14931:
[----:B------:R-:W-:Y:S01]  /*2790*/  IMAD.SHL.U32 R3, R3, 0x100000, RZ ;  /* 0x0010000003037824 */ /* 0x000fe200078e00ff */
[----:B------:R-:W-:-:S04]  /*27a0*/  LEA R0, R0, 0x3b800000, 0x17 ;  /* 0x3b80000000007811 */ /* 0x000fc800078eb8ff */
[----:B------:R-:W-:-:S07]  /*27b0*/  LOP3.LUT R17, R0, R3, R17, 0xfe, !PT ;  /* 0x0000000300117212 */ /* 0x000fce00078efe11 */
.L_x_14930:
[----:B------:R-:W-:Y:S05]  /*27c0*/  BSYNC B0 ;  /* 0x0000000000007941 */ /* 0x000fea0003800000 */
.L_x_14929:
[----:B------:R-:W1:Y:S01]  /*27d0*/  F2I.FTZ.TRUNC.NTZ R17, R17 ;  /* 0x0000001100117305 */ /* 0x000e62000021f100 */
[----:B------:R-:W-:Y:S05]  /*27e0*/  BRA `(.L_x_14914) ;  /* 0x0000000400087947 */ /* 0x000fea0003800000 */
.L_x_14927:
        /* <DEDUP_REMOVED lines=21> */
.L_x_14936:
[----:B------:R-:W-:Y:S05]  /*2940*/  BSYNC B1 ;  /* 0x0000000000017941 */ /* 0x000fea0003800000 */
.L_x_14935:
[----:B------:R-:W-:Y:S01]  /*2950*/  IMAD.SHL.U32 R3, R3, 0x200000, RZ ;  /* 0x0020000003037824 */ /* 0x000fe200078e00ff */
[----:B------:R-:W-:-:S04]  /*2960*/  LEA R0, R0, 0x37800000, 0x17 ;  /* 0x3780000000007811 */ /* 0x000fc800078eb8ff */
[----:B------:R-:W-:-:S07]  /*2970*/  LOP3.LUT R17, R0, R3, R17, 0xfe, !PT ;  /* 0x0000000300117212 */ /* 0x000fce00078efe11 */
.L_x_14934:
[----:B------:R-:W-:Y:S05]  /*2980*/  BSYNC B0 ;  /* 0x0000000000007941 */ /* 0x000fea0003800000 */
.L_x_14933:
[----:B------:R-:W2:Y:S01]  /*2990*/  F2I.FTZ.TRUNC.NTZ R17, R17 ;  /* 0x0000001100117305 */ /* 0x000ea2000021f100 */
[----:B------:R-:W-:Y:S05]  /*29a0*/  BRA `(.L_x_14914) ;  /* 0x0000000000987947 */ /* 0x000fea0003800000 */
.L_x_14926:
        /* <DEDUP_REMOVED lines=14> */
.L_x_14940:
[----:B------:R-:W-:Y:S05]  /*2a90*/  BSYNC B0 ;  /* 0x0000000000007941 */ /* 0x000fea0003800000 */
.L_x_14939:
[----:B------:R-:W4:Y:S01]  /*2aa0*/  F2I.FTZ.TRUNC.NTZ R17, R17 ;  /* 0x0000001100117305 */ /* 0x000f22000021f100 */
[----:B------:R-:W-:Y:S05]  /*2ab0*/  BRA `(.L_x_14914) ;  /* 0x0000000000547947 */ /* 0x000fea0003800000 */
.L_x_14913:
        /* <DEDUP_REMOVED lines=17> */
.L_x_14941:
[----:B------:R-:W-:Y:S05]  /*2bd0*/  BRA `(.L_x_14914) ;  /* 0x00000000000c7947 */ /* 0x000fea0003800000 */
.L_x_14938:
[----:B------:R0:W5:Y:S01]  /*2be0*/  LDG.E R17, desc[UR36][R4.64] ;  /* 0x0000002404117981 */ /* 0x000162000c1e1900 */
[----:B------:R-:W-:Y:S05]  /*2bf0*/  BRA `(.L_x_14914) ;  /* 0x0000000000047947 */ /* 0x000fea0003800000 */
.L_x_14937:
[----:B------:R3:W5:Y:S02]  /*2c00*/  LDG.E R17, desc[UR36][R4.64] ;  /* 0x0000002404117981 */ /* 0x000764000c1e1900 */
.L_x_14914:
[----:B------:R-:W-:-:S07]  /*2c10*/  VIADD R19, R19, 0x80 ;  /* 0x0000008013137836 */ /* 0x000fce0000000000 */
.L_x_14908:
[----:B------:R-:W-:Y:S05]  /*2c20*/  BSYNC B6 ;  /* 0x0000000000067941 */ /* 0x000fea0003800000 */
.L_x_14907:
[----:B------:R-:W-:Y:S01]  /*2c30*/  ISETP.GE.AND P0, PT, R19, R22, PT ;  /* 0x000000161300720c */ /* 0x000fe20003f06270 */
[----:B------:R-:W-:-:S12]  /*2c40*/  BSSY B6, `(.L_x_14942) ;  /* 0x00000e3000067945 */ /* 0x000fd80003800000 */
[----:B------:R-:W-:Y:S05]  /*2c50*/  @P0 BRA `(.L_x_14943) ;  /* 0x0000000c00840947 */ /* 0x000fea0003800000 */
        /* <DEDUP_REMOVED lines=19> */
.L_x_14947:
[----:B------:R0:W5:Y:S01]  /*2d90*/  LDG.E.U8 R16, desc[UR36][R4.64] ;  /* 0x0000002404107981 */ /* 0x000162000c1e1100 */
[----:B------:R-:W-:Y:S05]  /*2da0*/  BRA `(.L_x_14943) ;  /* 0x0000000c00307947 */ /* 0x000fea0003800000 */
.L_x_14946:
        /* <DEDUP_REMOVED lines=8> */
.L_x_14950:
[----:B------:R0:W5:Y:S01]  /*2e30*/  LDG.E R16, desc[UR36][R4.64] ;  /* 0x0000002404107981 */ /* 0x000162000c1e1900 */
[----:B------:R-:W-:Y:S05]  /*2e40*/  BRA `(.L_x_14943) ;  /* 0x0000000c00087947 */ /* 0x000fea0003800000 */
.L_x_14949:
[----:B------:R0:W5:Y:S01]  /*2e50*/  LDG.E.S16 R16, desc[UR36][R4.64] ;  /* 0x0000002404107981 */ /* 0x000162000c1e1700 */
[----:B------:R-:W-:Y:S05]  /*2e60*/  BRA `(.L_x_14943) ;  /* 0x0000000c00007947 */ /* 0x000fea0003800000 */
.L_x_14945:
        /* <DEDUP_REMOVED lines=9> */
.L_x_14952:
[----:B------:R-:W2:Y:S02]  /*2f00*/  LDG.E.U16 R4, desc[UR36][R4.64] ;  /* 0x0000002404047981 */ /* 0x000ea4000c1e1500 */
[----:B--2---:R-:W-:-:S06]  /*2f10*/  HADD2.F32 R16, -RZ, R4.H0_H0 ;  /* 0x20000004ff107230 */ /* 0x004fcc0000004100 */
[----:B------:R-:W0:Y:S01]  /*2f20*/  F2I.FTZ.TRUNC.NTZ R16, R16 ;  /* 0x0000001000107305 */ /* 0x000e22000021f100 */
[----:B------:R-:W-:Y:S05]  /*2f30*/  BRA `(.L_x_14943) ;  /* 0x0000000800cc7947 */ /* 0x000fea0003800000 */
.L_x_14951:
        /* <DEDUP_REMOVED lines=9> */
.L_x_14954:
[----:B------:R-:W2:Y:S02]  /*2fd0*/  LDG.E.U16 R4, desc[UR36][R4.64] ;  /* 0x0000002404047981 */ /* 0x000ea4000c1e1500 */
[----:B--2---:R-:W-:-:S06]  /*2fe0*/  HADD2.F32 R16, -RZ, R4.H0_H0 ;  /* 0x20000004ff107230 */ /* 0x004fcc0000004100 */
[----:B------:R-:W0:Y:S01]  /*2ff0*/  F2I.FTZ.TRUNC.NTZ R16, R16 ;  /* 0x0000001000107305 */ /* 0x000e22000021f100 */
[----:B------:R-:W-:Y:S05]  /*3000*/  BRA `(.L_x_14943) ;  /* 0x0000000800987947 */ /* 0x000fea0003800000 */
.L_x_14953:
[----:B------:R-:W2:Y:S02]  /*3010*/  LDG.E.64 R4, desc[UR36][R4.64] ;  /* 0x0000002404047981 */ /* 0x000ea4000c1e1b00 */
[----:B--2---:R0:W1:Y:S01]  /*3020*/  F2I.F64.TRUNC R16, R4 ;  /* 0x0000000400107311 */ /* 0x004062000030d100 */
[----:B------:R-:W-:Y:S05]  /*3030*/  BRA `(.L_x_14943) ;  /* 0x00000008008c7947 */ /* 0x000fea0003800000 */
.L_x_14944:
        /* <DEDUP_REMOVED lines=12> */
.L_x_14957:
[----:B------:R-:W2:Y:S02]  /*3100*/  LDG.E.64 R4, desc[UR36][R4.64] ;  /* 0x0000002404047981 */ /* 0x000ea4000c1e1b00 */
[----:B--2---:R0:W1:Y:S01]  /*3110*/  F2I.F64.TRUNC R16, R4 ;  /* 0x0000000400107311 */ /* 0x004062000030d100 */
[----:B------:R-:W-:Y:S05]  /*3120*/  BRA `(.L_x_14943) ;  /* 0x0000000800507947 */ /* 0x000fea0003800000 */
.L_x_14956:
        /* <DEDUP_REMOVED lines=27> */
.L_x_14959:
        /* <DEDUP_REMOVED lines=14> */
.L_x_14958:
[----:B------:R-:W2:Y:S02]  /*33c0*/  LDG.E.U16 R16, desc[UR36][R4.64] ;  /* 0x0000002404107981 */ /* 0x000ea4000c1e1500 */
[----:B--2---:R-:W-:-:S06]  /*33d0*/  IMAD.U32 R16, R16, 0x10000, RZ ;  /* 0x0001000010107824 */ /* 0x004fcc00078e00ff */
[----:B------:R-:W0:Y:S01]  /*33e0*/  F2I.FTZ.TRUNC.NTZ R16, R16 ;  /* 0x0000001000107305 */ /* 0x000e22000021f100 */
[----:B------:R-:W-:Y:S05]  /*33f0*/  BRA `(.L_x_14943) ;  /* 0x00000004009c7947 */ /* 0x000fea0003800000 */
.L_x_14955:
        /* <DEDUP_REMOVED lines=10> */
.L_x_14962:
        /* <DEDUP_REMOVED lines=21> */
.L_x_14966:
[----:B------:R-:W-:Y:S05]  /*35f0*/  BSYNC B1 ;  /* 0x0000000000017941 */ /* 0x000fea0003800000 */
.L_x_14965:
[----:B------:R-:W-:Y:S01]  /*3600*/  IMAD.SHL.U32 R3, R3, 0x100000, RZ ;  /* 0x0010000003037824 */ /* 0x000fe200078e00ff */
[----:B------:R-:W-:-:S04]  /*3610*/  LEA R5, R0, 0x3b800000, 0x17 ;  /* 0x3b80000000057811 */ /* 0x000fc800078eb8ff */
[----:B------:R-:W-:-:S07]  /*3620*/  LOP3.LUT R16, R5, R3, R16, 0xfe, !PT ;  /* 0x0000000305107212 */ /* 0x000fce00078efe10 */
.L_x_14964:
[----:B------:R-:W-:Y:S05]  /*3630*/  BSYNC B0 ;  /* 0x0000000000007941 */ /* 0x000fea0003800000 */
.L_x_14963:
[----:B------:R-:W0:Y:S01]  /*3640*/  F2I.FTZ.TRUNC.NTZ R16, R16 ;  /* 0x0000001000107305 */ /* 0x000e22000021f100 */
[----:B------:R-:W-:Y:S05]  /*3650*/  BRA `(.L_x_14943) ;  /* 0x0000000400047947 */ /* 0x000fea0003800000 */
.L_x_14961:
        /* <DEDUP_REMOVED lines=21> */
.L_x_14970:
[----:B------:R-:W-:Y:S05]  /*37b0*/  BSYNC B1 ;  /* 0x0000000000017941 */ /* 0x000fea0003800000 */
.L_x_14969:
[----:B------:R-:W-:Y:S01]  /*37c0*/  IMAD.SHL.U32 R3, R3, 0x200000, RZ ;  /* 0x0020000003037824 */ /* 0x000fe200078e00ff */
[----:B------:R-:W-:-:S04]  /*37d0*/  LEA R5, R0, 0x37800000, 0x17 ;  /* 0x3780000000057811 */ /* 0x000fc800078eb8ff */
[----:B------:R-:W-:-:S07]  /*37e0*/  LOP3.LUT R16, R5, R3, R16, 0xfe, !PT ;  /* 0x0000000305107212 */ /* 0x000fce00078efe10 */
.L_x_14968:
[----:B------:R-:W-:Y:S05]  /*37f0*/  BSYNC B0 ;  /* 0x0000000000007941 */ /* 0x000fea0003800000 */
.L_x_14967:
[----:B------:R-:W0:Y:S01]  /*3800*/  F2I.FTZ.TRUNC.NTZ R16, R16 ;  /* 0x0000001000107305 */ /* 0x000e22000021f100 */
[----:B------:R-:W-:Y:S05]  /*3810*/  BRA `(.L_x_14943) ;  /* 0x0000000000947947 */ /* 0x000fea0003800000 */
.L_x_14960:
        /* <DEDUP_REMOVED lines=14> */
.L_x_14974:
[----:B------:R-:W-:Y:S05]  /*3900*/  BSYNC B0 ;  /* 0x0000000000007941 */ /* 0x000fea0003800000 */
.L_x_14973:
[----:B------:R-:W0:Y:S01]  /*3910*/  F2I.FTZ.TRUNC.NTZ R16, R16 ;  /* 0x0000001000107305 */ /* 0x000e22000021f100 */
[----:B------:R-:W-:Y:S05]  /*3920*/  BRA `(.L_x_14943) ;  /* 0x0000000000507947 */ /* 0x000fea0003800000 */
.L_x_14948:
        /* <DEDUP_REMOVED lines=16> */
.L_x_14975:
[----:B------:R-:W-:Y:S05]  /*3a30*/  BRA `(.L_x_14943) ;  /* 0x00000000000c7947 */ /* 0x000fea0003800000 */
.L_x_14972:
[----:B------:R0:W5:Y:S01]  /*3a40*/  LDG.E R16, desc[UR36][R4.64] ;  /* 0x0000002404107981 */ /* 0x000162000c1e1900 */
[----:B------:R-:W-:Y:S05]  /*3a50*/  BRA `(.L_x_14943) ;  /* 0x0000000000047947 */ /* 0x000fea0003800000 */
.L_x_14971:
[----:B------:R0:W5:Y:S02]  /*3a60*/  LDG.E R16, desc[UR36][R4.64] ;  /* 0x0000002404107981 */ /* 0x000164000c1e1900 */
.L_x_14943:
[----:B------:R-:W-:Y:S05]  /*3a70*/  BSYNC B6 ;  /* 0x0000000000067941 */ /* 0x000fea0003800000 */
.L_x_14942:
[----:B------:R-:W2:Y:S01]  /*3a80*/  S2R R23, SR_TID.X ;  /* 0x0000000000177919 */ /* 0x000ea20000002100 */
[----:B------:R-:W2:Y:S01]  /*3a90*/  LDC.U8 R18, c[0x0][0x234] ;  /* 0x00008d00ff127b82 */ /* 0x000ea20000000000 */
[----:B------:R-:W-:Y:S01]  /*3aa0*/  BSSY B6, `(.L_x_14976) ;  /* 0x00000f1000067945 */ /* 0x000fe20003800000 */
[----:B01-345:R-:W-:Y:S02]  /*3ab0*/  IMAD.MOV R24, RZ, RZ, -R25 ;  /* 0x000000ffff187224 */ /* 0x03bfe400078e0a19 */
[----:B--2---:R-:W-:Y:S01]  /*3ac0*/  IMAD.MOV R19, RZ, RZ, -R17 ;  /* 0x000000ffff137224 */ /* 0x004fe200078e0a11 */
        /* <DEDUP_REMOVED lines=9> */
[----:B------:R-:W-:-:S03]  /*3b60*/  IMAD.MOV R4, RZ, RZ, -R26 ;  /* 0x000000ffff047224 */ /* 0x000fc600078e0a1a */
        /* <DEDUP_REMOVED lines=14> */
.L_x_14981:
[----:B------:R0:W-:Y:S01]  /*3c50*/  STG.E.U8 desc[UR36][R8.64], R4 ;  /* 0x0000000408007986 */ /* 0x0001e2000c101124 */
[----:B------:R-:W-:Y:S05]  /*3c60*/  BRA `(.L_x_14977) ;  /* 0x0000000c00507947 */ /* 0x000fea0003800000 */
.L_x_14980:
        /* <DEDUP_REMOVED lines=9> */
.L_x_14984:
[----:B------:R0:W-:Y:S01]  /*3d00*/  STG.E desc[UR36][R8.64], R4 ;  /* 0x0000000408007986 */ /* 0x0001e2000c101924 */
[----:B------:R-:W-:Y:S05]  /*3d10*/  BRA `(.L_x_14977) ;  /* 0x0000000c00247947 */ /* 0x000fea0003800000 */
.L_x_14983:
[----:B------:R0:W-:Y:S01]  /*3d20*/  STG.E.U16 desc[UR36][R8.64], R4 ;  /* 0x0000000408007986 */ /* 0x0001e2000c101524 */
[----:B------:R-:W-:Y:S05]  /*3d30*/  BRA `(.L_x_14977) ;  /* 0x0000000c001c7947 */ /* 0x000fea0003800000 */
.L_x_14979:
        /* <DEDUP_REMOVED lines=9> */
.L_x_14986:
[----:B------:R-:W-:-:S04]  /*3dd0*/  I2FP.F32.S32 R0, R4 ;  /* 0x0000000400007245 */ /* 0x000fc80000201400 */
[----:B------:R-:W-:-:S05]  /*3de0*/  F2FP.F16.F32.PACK_AB R0, RZ, R0 ;  /* 0x00000000ff00723e */ /* 0x000fca00000000ff */
[----:B------:R0:W-:Y:S01]  /*3df0*/  STG.E.U16 desc[UR36][R8.64], R0 ;  /* 0x0000000008007986 */ /* 0x0001e2000c101524 */
[----:B------:R-:W-:Y:S05]  /*3e00*/  BRA `(.L_x_14977) ;  /* 0x0000000800e87947 */ /* 0x000fea0003800000 */
.L_x_14985:
        /* <DEDUP_REMOVED lines=10> */
.L_x_14988:
[----:B------:R-:W-:-:S04]  /*3eb0*/  I2FP.F32.S32 R4, R4 ;  /* 0x0000000400047245 */ /* 0x000fc80000201400 */
[----:B------:R-:W-:-:S04]  /*3ec0*/  F2FP.F16.F32.PACK_AB R3, RZ, R4 ;  /* 0x00000004ff03723e */ /* 0x000fc800000000ff */
[----:B------:R-:W-:-:S05]  /*3ed0*/  PRMT R3, R3, 0x5410, RZ ;  /* 0x0000541003037816 */ /* 0x000fca00000000ff */
[----:B------:R0:W-:Y:S01]  /*3ee0*/  STG.E desc[UR36][R8.64], R3 ;  /* 0x0000000308007986 */ /* 0x0001e2000c101924 */
[----:B------:R-:W-:Y:S05]  /*3ef0*/  BRA `(.L_x_14977) ;  /* 0x0000000800ac7947 */ /* 0x000fea0003800000 */
.L_x_14987:
[----:B------:R-:W0:Y:S02]  /*3f00*/  I2F.F64 R4, R4 ;  /* 0x0000000400047312 */ /* 0x000e240000201c00 */
[----:B0-----:R0:W-:Y:S01]  /*3f10*/  STG.E.64 desc[UR36][R8.64], R4 ;  /* 0x0000000408007986 */ /* 0x0011e2000c101b24 */
[----:B------:R-:W-:Y:S05]  /*3f20*/  BRA `(.L_x_14977) ;  /* 0x0000000800a07947 */ /* 0x000fea0003800000 */
.L_x_14978:
        /* <DEDUP_REMOVED lines=12> */
.L_x_14991:
[----:B------:R-:W0:Y:S01]  /*3ff0*/  I2F.F64 R4, R4 ;  /* 0x0000000400047312 */ /* 0x000e220000201c00 */
[----:B------:R-:W-:-:S05]  /*4000*/  CS2R R6, SRZ ;  /* 0x0000000000067805 */ /* 0x000fca000001ff00 */
[----:B0-----:R0:W-:Y:S01]  /*4010*/  STG.E.128 desc[UR36][R8.64], R4 ;  /* 0x0000000408007986 */ /* 0x0011e2000c101d24 */
[----:B------:R-:W-:Y:S05]  /*4020*/  BRA `(.L_x_14977) ;  /* 0x0000000800607947 */ /* 0x000fea0003800000 */
.L_x_14990:
        /* <DEDUP_REMOVED lines=21> */
.L_x_14995:
[----:B------:R-:W-:Y:S05]  /*4180*/  BSYNC B0 ;  /* 0x0000000000007941 */ /* 0x000fea0003800000 */
.L_x_14994:
[----:B------:R-:W-:-:S05]  /*4190*/  LOP3.LUT R5, R0, R5, RZ, 0xfc, !PT ;  /* 0x0000000500057212 */ /* 0x000fca00078efcff */
[----:B------:R0:W-:Y:S01]  /*41a0*/  STG.E.U8 desc[UR36][R8.64], R5 ;  /* 0x0000000508007986 */ /* 0x0001e2000c101124 */
[----:B------:R-:W-:Y:S05]  /*41b0*/  BRA `(.L_x_14977) ;  /* 0x0000000400fc7947 */ /* 0x000fea0003800000 */
.L_x_14993:
        /* <DEDUP_REMOVED lines=13> */
.L_x_14997:
[----:B------:R-:W-:Y:S01]  /*4290*/  IMAD.MOV.U32 R0, RZ, RZ, 0x7f ;  /* 0x0000007fff007424 */ /* 0x000fe200078e00ff */
[----:B------:R-:W-:-:S04]  /*42a0*/  ISETP.GT.U32.AND P0, PT, R3, 0x7f800000, PT ;  /* 0x7f8000000300780c */ /* 0x000fc80003f04070 */
[----:B------:R-:W-:-:S09]  /*42b0*/  SEL R0, R0, 0x7c, P0 ;  /* 0x0000007c00007807 */ /* 0x000fd20000000000 */
.L_x_14998:
[----:B------:R-:W-:Y:S05]  /*42c0*/  BSYNC B0 ;  /* 0x0000000000007941 */ /* 0x000fea0003800000 */
.L_x_14996:
[----:B------:R-:W-:-:S04]  /*42d0*/  LOP3.LUT R3, R5, 0x80000000, RZ, 0xc0, !PT ;  /* 0x8000000005037812 */ /* 0x000fc800078ec0ff */
[----:B------:R-:W-:-:S04]  /*42e0*/  SHF.R.U32.HI R3, RZ, 0x18, R3 ;  /* 0x00000018ff037819 */ /* 0x000fc80000011603 */
[----:B------:R-:W-:-:S05]  /*42f0*/  LOP3.LUT R3, R0, R3, RZ, 0xfc, !PT ;  /* 0x0000000300037212 */ /* 0x000fca00078efcff */
[----:B------:R0:W-:Y:S01]  /*4300*/  STG.E.U8 desc[UR36][R8.64], R3 ;  /* 0x0000000308007986 */ /* 0x0001e2000c101124 */
[----:B------:R-:W-:Y:S05]  /*4310*/  BRA `(.L_x_14977) ;  /* 0x0000000400a47947 */ /* 0x000fea0003800000 */
.L_x_14992:
[----:B------:R-:W-:-:S04]  /*4320*/  I2FP.F32.S32 R0, R4 ;  /* 0x0000000400007245 */ /* 0x000fc80000201400 */
[----:B------:R-:W-:-:S05]  /*4330*/  F2FP.BF16.F32.PACK_AB R0, RZ, R0 ;  /* 0x00000000ff00723e */ /* 0x000fca00000010ff */
[----:B------:R0:W-:Y:S01]  /*4340*/  STG.E.U16 desc[UR36][R8.64], R0 ;  /* 0x0000000008007986 */ /* 0x0001e2000c101524 */
[----:B------:R-:W-:Y:S05]  /*4350*/  BRA `(.L_x_14977) ;  /* 0x0000000400947947 */ /* 0x000fea0003800000 */
.L_x_14989:
        /* <DEDUP_REMOVED lines=10> */
.L_x_15001:
        /* <DEDUP_REMOVED lines=17> */
.L_x_15004:
[----:B------:R-:W-:-:S04]  /*4510*/  LOP3.LUT R3, R5, 0x80000000, RZ, 0xc0, !PT ;  /* 0x8000000005037812 */ /* 0x000fc800078ec0ff */
[----:B------:R-:W-:-:S04]  /*4520*/  SHF.R.U32.HI R3, RZ, 0x18, R3 ;  /* 0x00000018ff037819 */ /* 0x000fc80000011603 */
[----:B------:R-:W-:-:S04]  /*4530*/  LOP3.LUT R0, R0, R3, RZ, 0xfc, !PT ;  /* 0x0000000300007212 */ /* 0x000fc800078efcff */
[----:B------:R-:W-:-:S07]  /*4540*/  PRMT R4, R0, 0x7610, R4 ;  /* 0x0000761000047816 */ /* 0x000fce0000000004 */
.L_x_15003:
[----:B------:R-:W-:Y:S05]  /*4550*/  BSYNC B0 ;  /* 0x0000000000007941 */ /* 0x000fea0003800000 */
.L_x_15002:
[----:B------:R3:W-:Y:S01]  /*4560*/  STG.E.U8 desc[UR36][R8.64], R4 ;  /* 0x0000000408007986 */ /* 0x0007e2000c101124 */
[----:B------:R-:W-:Y:S05]  /*4570*/  BRA `(.L_x_14977) ;  /* 0x00000004000c7947 */ /* 0x000fea0003800000 */
.L_x_15000:
        /* <DEDUP_REMOVED lines=17> */
.L_x_15007:
[----:B------:R-:W-:-:S04]  /*4690*/  LOP3.LUT R3, R5, 0x80000000, RZ, 0xc0, !PT ;  /* 0x8000000005037812 */ /* 0x000fc800078ec0ff */
[----:B------:R-:W-:-:S04]  /*46a0*/  SHF.R.U32.HI R3, RZ, 0x18, R3 ;  /* 0x00000018ff037819 */ /* 0x000fc80000011603 */
[----:B------:R-:W-:-:S04]  /*46b0*/  LOP3.LUT R0, R0, R3, RZ, 0xfc, !PT ;  /* 0x0000000300007212 */ /* 0x000fc800078efcff */
[----:B------:R-:W-:-:S07]  /*46c0*/  PRMT R4, R0, 0x7610, R4 ;  /* 0x0000761000047816 */ /* 0x000fce0000000004 */
.L_x_15006:
[----:B------:R-:W-:Y:S05]  /*46d0*/  BSYNC B0 ;  /* 0x0000000000007941 */ /* 0x000fea0003800000 */
.L_x_15005:
[----:B------:R0:W-:Y:S01]  /*46e0*/  STG.E.U8 desc[UR36][R8.64], R4 ;  /* 0x0000000408007986 */ /* 0x0001e2000c101124 */
[----:B------:R-:W-:Y:S05]  /*46f0*/  BRA `(.L_x_14977) ;  /* 0x0000000000ac7947 */ /* 0x000fea0003800000 */
.L_x_14999:
        /* <DEDUP_REMOVED lines=22> */
.L_x_14982:
        /* <DEDUP_REMOVED lines=16> */
.L_x_15010:
[----:B------:R-:W-:Y:S05]  /*4960*/  BRA `(.L_x_14977) ;  /* 0x0000000000107947 */ /* 0x000fea0003800000 */
.L_x_15009:
[----:B------:R-:W-:-:S05]  /*4970*/  SHF.R.S32.HI R5, RZ, 0x1f, R4 ;  /* 0x0000001fff057819 */ /* 0x000fca0000011404 */
[----:B------:R2:W-:Y:S01]  /*4980*/  STG.E.64 desc[UR36][R8.64], R4 ;  /* 0x0000000408007986 */ /* 0x0005e2000c101b24 */
[----:B------:R-:W-:Y:S05]  /*4990*/  BRA `(.L_x_14977) ;  /* 0x0000000000047947 */ /* 0x000fea0003800000 */
.L_x_15008:
[----:B------:R0:W-:Y:S02]  /*49a0*/  STG.E desc[UR36][R8.64], R4 ;  /* 0x0000000408007986 */ /* 0x0001e4000c101924 */
.L_x_14977:
[----:B------:R-:W-:Y:S05]  /*49b0*/  BSYNC B6 ;  /* 0x0000000000067941 */ /* 0x000fea0003800000 */
.L_x_14976:
        /* <DEDUP_REMOVED lines=23> */
.L_x_15016:
[----:B------:R0:W-:Y:S01]  /*4b30*/  STG.E.U8 desc[UR36][R8.64], R24 ;  /* 0x0000001808007986 */ /* 0x0001e2000c101124 */
[----:B------:R-:W-:Y:S05]  /*4b40*/  BRA `(.L_x_15018) ;  /* 0x0000000c00887947 */ /* 0x000fea0003800000 */
.L_x_15015:
[----:B------:R-:W-:-:S13]  /*4b50*/  ISETP.NE.AND P0, PT, R0, 0x2, PT ;  /* 0x000000020000780c */ /* 0x000fda0003f05270 */
[----:B------:R-:W-:Y:S05]  /*4b60*/  @!P0 BRA `(.L_x_15019) ;  /* 0x0000000000288947 */ /* 0x000fea0003800000 */
[----:B------:R-:W-:-:S13]  /*4b70*/  ISETP.NE.AND P0, PT, R0, 0x3, PT ;  /* 0x000000030000780c */ /* 0x000fda0003f05270 */
[----:B------:R-:W-:Y:S05]  /*4b80*/  @!P0 BRA `(.L_x_15020) ;  /* 0x0000000000188947 */ /* 0x000fea0003800000 */
[----:B------:R-:W-:-:S13]  /*4b90*/  ISETP.NE.AND P0, PT, R0, 0x4, PT ;  /* 0x000000040000780c */ /* 0x000fda0003f05270 */
[----:B------:R-:W-:Y:S05]  /*4ba0*/  @P0 BRA `(.L_x_15017) ;  /* 0x0000000c00180947 */ /* 0x000fea0003800000 */
[----:B------:R-:W-:-:S05]  /*4bb0*/  IMAD.MOV R4, RZ, RZ, -R25 ;  /* 0x000000ffff047224 */ /* 0x000fca00078e0a19 */
[----:B------:R-:W-:-:S05]  /*4bc0*/  SHF.R.S32.HI R5, RZ, 0x1f, R4 ;  /* 0x0000001fff057819 */ /* 0x000fca0000011404 */
[----:B------:R0:W-:Y:S01]  /*4bd0*/  STG.E.64 desc[UR36][R8.64], R4 ;  /* 0x0000000408007986 */ /* 0x0001e2000c101b24 */
[----:B------:R-:W-:Y:S05]  /*4be0*/  BRA `(.L_x_15018) ;  /* 0x0000000c00607947 */ /* 0x000fea0003800000 */
.L_x_15020:
[----:B------:R0:W-:Y:S01]  /*4bf0*/  STG.E desc[UR36][R8.64], R24 ;  /* 0x0000001808007986 */ /* 0x0001e2000c101924 */
[----:B------:R-:W-:Y:S05]  /*4c00*/  BRA `(.L_x_15018) ;  /* 0x0000000c00587947 */ /* 0x000fea0003800000 */
.L_x_15019:
[----:B------:R0:W-:Y:S01]  /*4c10*/  STG.E.U16 desc[UR36][R8.64], R24 ;  /* 0x0000001808007986 */ /* 0x0001e2000c101524 */
[----:B------:R-:W-:Y:S05]  /*4c20*/  BRA `(.L_x_15018) ;  /* 0x0000000c00507947 */ /* 0x000fea0003800000 */
.L_x_15014:
[----:B------:R-:W-:-:S13]  /*4c30*/  ISETP.GT.AND P0, PT, R0, 0x6, PT ;  /* 0x000000060000780c */ /* 0x000fda0003f04270 */
[----:B------:R-:W-:Y:S05]  /*4c40*/  @P0 BRA `(.L_x_15021) ;  /* 0x0000000000340947 */ /* 0x000fea0003800000 */
[----:B------:R-:W-:-:S13]  /*4c50*/  ISETP.NE.AND P0, PT, R0, 0x5, PT ;  /* 0x000000050000780c */ /* 0x000fda0003f05270 */
[----:B------:R-:W-:Y:S05]  /*4c60*/  @!P0 BRA `(.L_x_15022) ;  /* 0x0000000000188947 */ /* 0x000fea0003800000 */
[----:B------:R-:W-:-:S13]  /*4c70*/  ISETP.NE.AND P0, PT, R0, 0x6, PT ;  /* 0x000000060000780c */ /* 0x000fda0003f05270 */
[----:B------:R-:W-:Y:S05]  /*4c80*/  @P0 BRA `(.L_x_15017) ;  /* 0x0000000800e00947 */ /* 0x000fea0003800000 */
[----:B------:R-:W-:-:S05]  /*4c90*/  IMAD.MOV R3, RZ, RZ, -R25 ;  /* 0x000000ffff037224 */ /* 0x000fca00078e0a19 */
[----:B------:R-:W-:-:S05]  /*4ca0*/  I2FP.F32.S32 R3, R3 ;  /* 0x0000000300037245 */ /* 0x000fca0000201400 */
[----:B------:R0:W-:Y:S01]  /*4cb0*/  STG.E desc[UR36][R8.64], R3 ;  /* 0x0000000308007986 */ /* 0x0001e2000c101924 */
[----:B------:R-:W-:Y:S05]  /*4cc0*/  BRA `(.L_x_15018) ;  /* 0x0000000c00287947 */ /* 0x000fea0003800000 */
.L_x_15022:
[----:B------:R-:W-:-:S05]  /*4cd0*/  IMAD.MOV R25, RZ, RZ, -R25 ;  /* 0x000000ffff197224 */ /* 0x000fca00078e0a19 */
[----:B------:R-:W-:-:S04]  /*4ce0*/  I2FP.F32.S32 R0, R25 ;  /* 0x0000001900007245 */ /* 0x000fc80000201400 */
[----:B------:R-:W-:-:S05]  /*4cf0*/  F2FP.F16.F32.PACK_AB R0, RZ, R0 ;  /* 0x00000000ff00723e */ /* 0x000fca00000000ff */
[----:B------:R0:W-:Y:S01]  /*4d00*/  STG.E.U16 desc[UR36][R8.64], R0 ;  /* 0x0000000008007986 */ /* 0x0001e2000c101524 */
[----:B------:R-:W-:Y:S05]  /*4d10*/  BRA `(.L_x_15018) ;  /* 0x0000000c00147947 */ /* 0x000fea0003800000 */
.L_x_15021:
        /* <DEDUP_REMOVED lines=8> */
[----:B------:R-:W-:-:S05]  /*4da0*/  I2FP.F32.S32 R4, R25 ;  /* 0x0000001900047245 */ /* 0x000fca0000201400 */
[----:B------:R0:W-:Y:S01]  /*4db0*/  STG.E.64 desc[UR36][R8.64], R4 ;  /* 0x0000000408007986 */ /* 0x0001e2000c101b24 */
[----:B------:R-:W-:Y:S05]  /*4dc0*/  BRA `(.L_x_15018) ;  /* 0x0000000800e87947 */ /* 0x000fea0003800000 */
.L_x_15024:
[----:B------:R-:W-:-:S05]  /*4dd0*/  IMAD.MOV R25, RZ, RZ, -R25 ;  /* 0x000000ffff197224 */ /* 0x000fca00078e0a19 */
[----:B------:R-:W-:-:S04]  /*4de0*/  I2FP.F32.S32 R25, R25 ;  /* 0x0000001900197245 */ /* 0x000fc80000201400 */
[----:B------:R-:W-:-:S04]  /*4df0*/  F2FP.F16.F32.PACK_AB R3, RZ, R25 ;  /* 0x00000019ff03723e */ /* 0x000fc800000000ff */
[----:B------:R-:W-:-:S05]  /*4e00*/  PRMT R3, R3, 0x5410, RZ ;  /* 0x0000541003037816 */ /* 0x000fca00000000ff */
[----:B------:R0:W-:Y:S01]  /*4e10*/  STG.E desc[UR36][R8.64], R3 ;  /* 0x0000000308007986 */ /* 0x0001e2000c101924 */
[----:B------:R-:W-:Y:S05]  /*4e20*/  BRA `(.L_x_15018) ;  /* 0x0000000800d07947 */ /* 0x000fea0003800000 */
.L_x_15023:
[----:B------:R-:W-:-:S06]  /*4e30*/  IMAD.MOV R4, RZ, RZ, -R25 ;  /* 0x000000ffff047224 */ /* 0x000fcc00078e0a19 */
[----:B------:R-:W0:Y:S02]  /*4e40*/  I2F.F64 R4, R4 ;  /* 0x0000000400047312 */ /* 0x000e240000201c00 */
[----:B0-----:R0:W-:Y:S01]  /*4e50*/  STG.E.64 desc[UR36][R8.64], R4 ;  /* 0x0000000408007986 */ /* 0x0011e2000c101b24 */
[----:B------:R-:W-:Y:S05]  /*4e60*/  BRA `(.L_x_15018) ;  /* 0x0000000800c07947 */ /* 0x000fea0003800000 */
.L_x_15013:
        /* <DEDUP_REMOVED lines=12> */
.L_x_15027:
[----:B------:R-:W-:Y:S01]  /*4f30*/  IMAD.MOV R4, RZ, RZ, -R25 ;  /* 0x000000ffff047224 */ /* 0x000fe200078e0a19 */
[----:B------:R-:W-:-:S05]  /*4f40*/  CS2R R6, SRZ ;  /* 0x0000000000067805 */ /* 0x000fca000001ff00 */
[----:B------:R-:W0:Y:S02]  /*4f50*/  I2F.F64 R4, R4 ;  /* 0x0000000400047312 */ /* 0x000e240000201c00 */
[----:B0-----:R0:W-:Y:S01]  /*4f60*/  STG.E.128 desc[UR36][R8.64], R4 ;  /* 0x0000000408007986 */ /* 0x0011e2000c101d24 */
[----:B------:R-:W-:Y:S05]  /*4f70*/  BRA `(.L_x_15018) ;  /* 0x00000008007c7947 */ /* 0x000fea0003800000 */
.L_x_15026:
        /* <DEDUP_REMOVED lines=8> */
[----:B------:R-:W-:-:S04]  /*5000*/  I2FP.F32.S32 R25, R25 ;  /* 0x0000001900197245 */ /* 0x000fc80000201400 */
        /* <DEDUP_REMOVED lines=13> */
.L_x_15031:
[----:B------:R-:W-:Y:S05]  /*50e0*/  BSYNC B0 ;  /* 0x0000000000007941 */ /* 0x000fea0003800000 */
.L_x_15030:
[----:B------:R-:W-:-:S05]  /*50f0*/  LOP3.LUT R5, R0, R5, RZ, 0xfc, !PT ;  /* 0x0000000500057212 */ /* 0x000fca00078efcff */
[----:B------:R0:W-:Y:S01]  /*5100*/  STG.E.U8 desc[UR36][R8.64], R5 ;  /* 0x0000000508007986 */ /* 0x0001e2000c101124 */
[----:B------:R-:W-:Y:S05]  /*5110*/  BRA `(.L_x_15018) ;  /* 0x0000000800147947 */ /* 0x000fea0003800000 */
.L_x_15029:
[----:B------:R-:W-:Y:S01]  /*5120*/  IMAD.MOV R25, RZ, RZ, -R25 ;  /* 0x000000ffff197224 */ /* 0x000fe200078e0a19 */
[----:B------:R-:W-:Y:S04]  /*5130*/  BSSY B0, `(.L_x_15032) ;  /* 0x0000010000007945 */ /* 0x000fe80003800000 */
[----:B------:R-:W-:-:S04]  /*5140*/  I2FP.F32.S32 R25, R25 ;  /* 0x0000001900197245 */ /* 0x000fc80000201400 */
        /* <DEDUP_REMOVED lines=11> */
.L_x_15033:
[----:B------:R-:W-:Y:S01]  /*5200*/  IMAD.MOV.U32 R0, RZ, RZ, 0x7f ;  /* 0x0000007fff007424 */ /* 0x000fe200078e00ff */
[----:B------:R-:W-:-:S04]  /*5210*/  ISETP.GT.U32.AND P0, PT, R3, 0x7f800000, PT ;  /* 0x7f8000000300780c */ /* 0x000fc80003f04070 */
[----:B------:R-:W-:-:S09]  /*5220*/  SEL R0, R0, 0x7c, P0 ;  /* 0x0000007c00007807 */ /* 0x000fd20000000000 */
.L_x_15034:
[----:B------:R-:W-:Y:S05]  /*5230*/  BSYNC B0 ;  /* 0x0000000000007941 */ /* 0x000fea0003800000 */
.L_x_15032:
[----:B------:R-:W-:-:S04]  /*5240*/  LOP3.LUT R3, R25, 0x80000000, RZ, 0xc0, !PT ;  /* 0x8000000019037812 */ /* 0x000fc800078ec0ff */
[----:B------:R-:W-:-:S04]  /*5250*/  SHF.R.U32.HI R3, RZ, 0x18, R3 ;  /* 0x00000018ff037819 */ /* 0x000fc80000011603 */
[----:B------:R-:W-:-:S05]  /*5260*/  LOP3.LUT R3, R0, R3, RZ, 0xfc, !PT ;  /* 0x0000000300037212 */ /* 0x000fca00078efcff */
[----:B------:R0:W-:Y:S01]  /*5270*/  STG.E.U8 desc[UR36][R8.64], R3 ;  /* 0x0000000308007986 */ /* 0x0001e2000c101124 */
[----:B------:R-:W-:Y:S05]  /*5280*/  BRA `(.L_x_15018) ;  /* 0x0000000400b87947 */ /* 0x000fea0003800000 */
.L_x_15028:
[----:B------:R-:W-:-:S05]  /*5290*/  IMAD.MOV R25, RZ, RZ, -R25 ;  /* 0x000000ffff197224 */ /* 0x000fca00078e0a19 */
[----:B------:R-:W-:-:S04]  /*52a0*/  I2FP.F32.S32 R0, R25 ;  /* 0x0000001900007245 */ /* 0x000fc80000201400 */
[----:B------:R-:W-:-:S05]  /*52b0*/  F2FP.BF16.F32.PACK_AB R0, RZ, R0 ;  /* 0x00000000ff00723e */ /* 0x000fca00000010ff */
[----:B------:R0:W-:Y:S01]  /*52c0*/  STG.E.U16 desc[UR36][R8.64], R0 ;  /* 0x0000000008007986 */ /* 0x0001e2000c101524 */
[----:B------:R-:W-:Y:S05]  /*52d0*/  BRA `(.L_x_15018) ;  /* 0x0000000400a47947 */ /* 0x000fea0003800000 */
.L_x_15025:
        /* <DEDUP_REMOVED lines=10> */
.L_x_15037:
[----:B------:R-:W-:Y:S01]  /*5380*/  IMAD.MOV R25, RZ, RZ, -R25 ;  /* 0x000000ffff197224 */ /* 0x000fe200078e0a19 */
[----:B------:R-:W-:Y:S01]  /*5390*/  BSSY B0, `(.L_x_15038) ;  /* 0x0000015000007945 */ /* 0x000fe20003800000 */
[----:B------:R-:W-:-:S03]  /*53a0*/  IMAD.MOV.U32 R4, RZ, RZ, 0x80 ;  /* 0x00000080ff047424 */ /* 0x000fc600078e00ff */
[----:B------:R-:W-:-:S04]  /*53b0*/  I2FP.F32.S32 R25, R25 ;  /* 0x0000001900197245 */ /* 0x000fc80000201400 */
        /* <DEDUP_REMOVED lines=14> */
.L_x_15040:
[----:B------:R-:W-:-:S04]  /*54a0*/  LOP3.LUT R3, R25, 0x80000000, RZ, 0xc0, !PT ;  /* 0x8000000019037812 */ /* 0x000fc800078ec0ff */
[----:B------:R-:W-:-:S04]  /*54b0*/  SHF.R.U32.HI R3, RZ, 0x18, R3 ;  /* 0x00000018ff037819 */ /* 0x000fc80000011603 */
[----:B------:R-:W-:-:S04]  /*54c0*/  LOP3.LUT R0, R0, R3, RZ, 0xfc, !PT ;  /* 0x0000000300007212 */ /* 0x000fc800078efcff */
[----:B------:R-:W-:-:S07]  /*54d0*/  PRMT R4, R0, 0x7610, R4 ;  /* 0x0000761000047816 */ /* 0x000fce0000000004 */
.L_x_15039:
[----:B------:R-:W-:Y:S05]  /*54e0*/  BSYNC B0 ;  /* 0x0000000000007941 */ /* 0x000fea0003800000 */
.L_x_15038:
[----:B------:R3:W-:Y:S01]  /*54f0*/  STG.E.U8 desc[UR36][R8.64], R4 ;  /* 0x0000000408007986 */ /* 0x0007e2000c101124 */
[----:B------:R-:W-:Y:S05]  /*5500*/  BRA `(.L_x_15018) ;  /* 0x0000000400187947 */ /* 0x000fea0003800000 */
.L_x_15036:
        /* <DEDUP_REMOVED lines=18> */
.L_x_15043:
[----:B------:R-:W-:-:S04]  /*5630*/  LOP3.LUT R3, R25, 0x80000000, RZ, 0xc0, !PT ;  /* 0x8000000019037812 */ /* 0x000fc800078ec0ff */
[----:B------:R-:W-:-:S04]  /*5640*/  SHF.R.U32.HI R3, RZ, 0x18, R3 ;  /* 0x00000018ff037819 */ /* 0x000fc80000011603 */
[----:B------:R-:W-:-:S04]  /*5650*/  LOP3.LUT R0, R0, R3, RZ, 0xfc, !PT ;  /* 0x0000000300007212 */ /* 0x000fc800078efcff */
[----:B------:R-:W-:-:S07]  /*5660*/  PRMT R4, R0, 0x7610, R4 ;  /* 0x0000761000047816 */ /* 0x000fce0000000004 */
.L_x_15042:
[----:B------:R-:W-:Y:S05]  /*5670*/  BSYNC B0 ;  /* 0x0000000000007941 */ /* 0x000fea0003800000 */
.L_x_15041:
[----:B------:R0:W-:Y:S01]  /*5680*/  STG.E.U8 desc[UR36][R8.64], R4 ;  /* 0x0000000408007986 */ /* 0x0001e2000c101124 */
[----:B------:R-:W-:Y:S05]  /*5690*/  BRA `(.L_x_15018) ;  /* 0x0000000000b47947 */ /* 0x000fea0003800000 */
.L_x_15035:
[----:B------:R-:W-:-:S13]  /*56a0*/  ISETP.NE.AND P0, PT, R0, 0x1c, PT ;  /* 0x0000001c0000780c */ /* 0x000fda0003f05270 */
[----:B------:R-:W-:Y:S05]  /*56b0*/  @!P0 BRA `(.L_x_15044) ;  /* 0x0000000000a88947 */ /* 0x000fea0003800000 */
[----:B------:R-:W-:-:S13]  /*56c0*/  ISETP.NE.AND P0, PT, R0, 0x1d, PT ;  /* 0x0000001d0000780c */ /* 0x000fda0003f05270 */
[----:B------:R-:W-:Y:S05]  /*56d0*/  @!P0 BRA `(.L_x_15045) ;  /* 0x0000000000908947 */ /* 0x000fea0003800000 */
[----:B------:R-:W-:-:S13]  /*56e0*/  ISETP.NE.AND P0, PT, R0, 0x2c, PT ;  /* 0x0000002c0000780c */ /* 0x000fda0003f05270 */
[----:B------:R-:W-:Y:S05]  /*56f0*/  @P0 BRA `(.L_x_15017) ;  /* 0x0000000000440947 */ /* 0x000fea0003800000 */
[----:B------:R-:W-:-:S05]  /*5700*/  IMAD.MOV R25, RZ, RZ, -R25 ;  /* 0x000000ffff197224 */ /* 0x000fca00078e0a19 */
        /* <DEDUP_REMOVED lines=16> */
.L_x_15017:
        /* <DEDUP_REMOVED lines=16> */
.L_x_15046:
[----:B------:R-:W-:Y:S05]  /*5910*/  BRA `(.L_x_15018) ;  /* 0x0000000000147947 */ /* 0x000fea0003800000 */
.L_x_15045:
[----:B------:R-:W-:-:S05]  /*5920*/  IMAD.MOV R4, RZ, RZ, -R25 ;  /* 0x000000ffff047224 */ /* 0x000fca00078e0a19 */
[----:B------:R-:W-:-:S05]  /*5930*/  SHF.R.S32.HI R5, RZ, 0x1f, R4 ;  /* 0x0000001fff057819 */ /* 0x000fca0000011404 */
[----:B------:R2:W-:Y:S01]  /*5940*/  STG.E.64 desc[UR36][R8.64], R4 ;  /* 0x0000000408007986 */ /* 0x0005e2000c101b24 */
[----:B------:R-:W-:Y:S05]  /*5950*/  BRA `(.L_x_15018) ;  /* 0x0000000000047947 */ /* 0x000fea0003800000 */
.L_x_15044:
[----:B------:R0:W-:Y:S02]  /*5960*/  STG.E desc[UR36][R8.64], R24 ;  /* 0x0000001808007986 */ /* 0x0001e4000c101924 */
.L_x_15018:
        /* <DEDUP_REMOVED lines=23> */
.L_x_15050:
[----:B------:R3:W-:Y:S01]  /*5ae0*/  STG.E.U8 desc[UR36][R8.64], R19 ;  /* 0x0000001308007986 */ /* 0x0007e2000c101124 */
[----:B------:R-:W-:Y:S05]  /*5af0*/  BRA `(.L_x_15052) ;  /* 0x0000000c00887947 */ /* 0x000fea0003800000 */
.L_x_15049:
        /* <DEDUP_REMOVED lines=10> */
.L_x_15054:
[----:B------:R2:W-:Y:S01]  /*5ba0*/  STG.E desc[UR36][R8.64], R19 ;  /* 0x0000001308007986 */ /* 0x0005e2000c101924 */
[----:B------:R-:W-:Y:S05]  /*5bb0*/  BRA `(.L_x_15052) ;  /* 0x0000000c00587947 */ /* 0x000fea0003800000 */
.L_x_15053:
[----:B------:R0:W-:Y:S01]  /*5bc0*/  STG.E.U16 desc[UR36][R8.64], R19 ;  /* 0x0000001308007986 */ /* 0x0001e2000c101524 */
[----:B------:R-:W-:Y:S05]  /*5bd0*/  BRA `(.L_x_15052) ;  /* 0x0000000c00507947 */ /* 0x000fea0003800000 */
.L_x_15048:
        /* <DEDUP_REMOVED lines=10> */
.L_x_15056:
[----:B------:R-:W-:-:S05]  /*5c80*/  IMAD.MOV R17, RZ, RZ, -R17 ;  /* 0x000000ffff117224 */ /* 0x000fca00078e0a11 */
[----:B------:R-:W-:-:S04]  /*5c90*/  I2FP.F32.S32 R0, R17 ;  /* 0x0000001100007245 */ /* 0x000fc80000201400 */
[----:B------:R-:W-:-:S05]  /*5ca0*/  F2FP.F16.F32.PACK_AB R0, RZ, R0 ;  /* 0x00000000ff00723e */ /* 0x000fca00000000ff */
[----:B------:R0:W-:Y:S01]  /*5cb0*/  STG.E.U16 desc[UR36][R8.64], R0 ;  /* 0x0000000008007986 */ /* 0x0001e2000c101524 */
[----:B------:R-:W-:Y:S05]  /*5cc0*/  BRA `(.L_x_15052) ;  /* 0x0000000c00147947 */ /* 0x000fea0003800000 */
.L_x_15055:
        /* <DEDUP_REMOVED lines=11> */
.L_x_15058:
[----:B------:R-:W-:-:S05]  /*5d80*/  IMAD.MOV R17, RZ, RZ, -R17 ;  /* 0x000000ffff117224 */ /* 0x000fca00078e0a11 */
[----:B------:R-:W-:-:S04]  /*5d90*/  I2FP.F32.S32 R17, R17 ;  /* 0x0000001100117245 */ /* 0x000fc80000201400 */
[----:B------:R-:W-:-:S04]  /*5da0*/  F2FP.F16.F32.PACK_AB R3, RZ, R17 ;  /* 0x00000011ff03723e */ /* 0x000fc800000000ff */
[----:B------:R-:W-:-:S05]  /*5db0*/  PRMT R3, R3, 0x5410, RZ ;  /* 0x0000541003037816 */ /* 0x000fca00000000ff */
[----:B------:R0:W-:Y:S01]  /*5dc0*/  STG.E desc[UR36][R8.64], R3 ;  /* 0x0000000308007986 */ /* 0x0001e2000c101924 */
[----:B------:R-:W-:Y:S05]  /*5dd0*/  BRA `(.L_x_15052) ;  /* 0x0000000800d07947 */ /* 0x000fea0003800000 */
.L_x_15057:
[----:B------:R-:W-:-:S06]  /*5de0*/  IMAD.MOV R4, RZ, RZ, -R17 ;  /* 0x000000ffff047224 */ /* 0x000fcc00078e0a11 */
[----:B------:R-:W0:Y:S02]  /*5df0*/  I2F.F64 R4, R4 ;  /* 0x0000000400047312 */ /* 0x000e240000201c00 */
[----:B0-----:R0:W-:Y:S01]  /*5e00*/  STG.E.64 desc[UR36][R8.64], R4 ;  /* 0x0000000408007986 */ /* 0x0011e2000c101b24 */
[----:B------:R-:W-:Y:S05]  /*5e10*/  BRA `(.L_x_15052) ;  /* 0x0000000800c07947 */ /* 0x000fea0003800000 */
.L_x_15047:
        /* <DEDUP_REMOVED lines=12> */
.L_x_15061:
[----:B------:R-:W-:Y:S01]  /*5ee0*/  IMAD.MOV R4, RZ, RZ, -R17 ;  /* 0x000000ffff047224 */ /* 0x000fe200078e0a11 */
[----:B------:R-:W-:-:S05]  /*5ef0*/  CS2R R6, SRZ ;  /* 0x0000000000067805 */ /* 0x000fca000001ff00 */
[----:B------:R-:W0:Y:S02]  /*5f00*/  I2F.F64 R4, R4 ;  /* 0x0000000400047312 */ /* 0x000e240000201c00 */
[----:B0-----:R0:W-:Y:S01]  /*5f10*/  STG.E.128 desc[UR36][R8.64], R4 ;  /* 0x0000000408007986 */ /* 0x0011e2000c101d24 */
[----:B------:R-:W-:Y:S05]  /*5f20*/  BRA `(.L_x_15052) ;  /* 0x00000008007c7947 */ /* 0x000fea0003800000 */
.L_x_15060:
        /* <DEDUP_REMOVED lines=22> */
.L_x_15065:
[----:B------:R-:W-:Y:S05]  /*6090*/  BSYNC B0 ;  /* 0x0000000000007941 */ /* 0x000fea0003800000 */
.L_x_15064:
[----:B------:R-:W-:-:S05]  /*60a0*/  LOP3.LUT R5, R0, R5, RZ, 0xfc, !PT ;  /* 0x0000000500057212 */ /* 0x000fca00078efcff */
[----:B------:R0:W-:Y:S01]  /*60b0*/  STG.E.U8 desc[UR36][R8.64], R5 ;  /* 0x0000000508007986 */ /* 0x0001e2000c101124 */
[----:B------:R-:W-:Y:S05]  /*60c0*/  BRA `(.L_x_15052) ;  /* 0x0000000800147947 */ /* 0x000fea0003800000 */
.L_x_15063:
        /* <DEDUP_REMOVED lines=14> */
.L_x_15067:
[----:B------:R-:W-:Y:S01]  /*61b0*/  IMAD.MOV.U32 R0, RZ, RZ, 0x7f ;  /* 0x0000007fff007424 */ /* 0x000fe200078e00ff */
[----:B------:R-:W-:-:S04]  /*61c0*/  ISETP.GT.U32.AND P0, PT, R3, 0x7f800000, PT ;  /* 0x7f8000000300780c */ /* 0x000fc80003f04070 */
[----:B------:R-:W-:-:S09]  /*61d0*/  SEL R0, R0, 0x7c, P0 ;  /* 0x0000007c00007807 */ /* 0x000fd20000000000 */
.L_x_15068:
[----:B------:R-:W-:Y:S05]  /*61e0*/  BSYNC B0 ;  /* 0x0000000000007941 */ /* 0x000fea0003800000 */
.L_x_15066:
[----:B------:R-:W-:-:S04]  /*61f0*/  LOP3.LUT R3, R17, 0x80000000, RZ, 0xc0, !PT ;  /* 0x8000000011037812 */ /* 0x000fc800078ec0ff */
[----:B------:R-:W-:-:S04]  /*6200*/  SHF.R.U32.HI R3, RZ, 0x18, R3 ;  /* 0x00000018ff037819 */ /* 0x000fc80000011603 */
[----:B------:R-:W-:-:S05]  /*6210*/  LOP3.LUT R3, R0, R3, RZ, 0xfc, !PT ;  /* 0x0000000300037212 */ /* 0x000fca00078efcff */
[----:B------:R0:W-:Y:S01]  /*6220*/  STG.E.U8 desc[UR36][R8.64], R3 ;  /* 0x0000000308007986 */ /* 0x0001e2000c101124 */
[----:B------:R-:W-:Y:S05]  /*6230*/  BRA `(.L_x_15052) ;  /* 0x0000000400b87947 */ /* 0x000fea0003800000 */
.L_x_15062:
[----:B------:R-:W-:-:S05]  /*6240*/  IMAD.MOV R17, RZ, RZ, -R17 ;  /* 0x000000ffff117224 */ /* 0x000fca00078e0a11 */
[----:B------:R-:W-:-:S04]  /*6250*/  I2FP.F32.S32 R0, R17 ;  /* 0x0000001100007245 */ /* 0x000fc80000201400 */
[----:B------:R-:W-:-:S05]  /*6260*/  F2FP.BF16.F32.PACK_AB R0, RZ, R0 ;  /* 0x00000000ff00723e */ /* 0x000fca00000010ff */
[----:B------:R0:W-:Y:S01]  /*6270*/  STG.E.U16 desc[UR36][R8.64], R0 ;  /* 0x0000000008007986 */ /* 0x0001e2000c101524 */
[----:B------:R-:W-:Y:S05]  /*6280*/  BRA `(.L_x_15052) ;  /* 0x0000000400a47947 */ /* 0x000fea0003800000 */
.L_x_15059:
        /* <DEDUP_REMOVED lines=10> */
.L_x_15071:
        /* <DEDUP_REMOVED lines=18> */
.L_x_15074:
[----:B------:R-:W-:-:S04]  /*6450*/  LOP3.LUT R3, R17, 0x80000000, RZ, 0xc0, !PT ;  /* 0x8000000011037812 */ /* 0x000fc800078ec0ff */
[----:B------:R-:W-:-:S04]  /*6460*/  SHF.R.U32.HI R3, RZ, 0x18, R3 ;  /* 0x00000018ff037819 */ /* 0x000fc80000011603 */
[----:B------:R-:W-:-:S04]  /*6470*/  LOP3.LUT R0, R0, R3, RZ, 0xfc, !PT ;  /* 0x0000000300007212 */ /* 0x000fc800078efcff */
[----:B------:R-:W-:-:S07]  /*6480*/  PRMT R4, R0, 0x7610, R4 ;  /* 0x0000761000047816 */ /* 0x000fce0000000004 */
.L_x_15073:
[----:B------:R-:W-:Y:S05]  /*6490*/  BSYNC B0 ;  /* 0x0000000000007941 */ /* 0x000fea0003800000 */
.L_x_15072:
[----:B------:R0:W-:Y:S01]  /*64a0*/  STG.E.U8 desc[UR36][R8.64], R4 ;  /* 0x0000000408007986 */ /* 0x0001e2000c101124 */
[----:B------:R-:W-:Y:S05]  /*64b0*/  BRA `(.L_x_15052) ;  /* 0x0000000400187947 */ /* 0x000fea0003800000 */
.L_x_15070:
        /* <DEDUP_REMOVED lines=18> */
.L_x_15077:
[----:B------:R-:W-:-:S04]  /*65e0*/  LOP3.LUT R3, R17, 0x80000000, RZ, 0xc0, !PT ;  /* 0x8000000011037812 */ /* 0x000fc800078ec0ff */
[----:B------:R-:W-:-:S04]  /*65f0*/  SHF.R.U32.HI R3, RZ, 0x18, R3 ;  /* 0x00000018ff037819 */ /* 0x000fc80000011603 */
[----:B------:R-:W-:-:S04]  /*6600*/  LOP3.LUT R0, R0, R3, RZ, 0xfc, !PT ;  /* 0x0000000300007212 */ /* 0x000fc800078efcff */
[----:B------:R-:W-:-:S07]  /*6610*/  PRMT R4, R0, 0x7610, R4 ;  /* 0x0000761000047816 */ /* 0x000fce0000000004 */
.L_x_15076:
[----:B------:R-:W-:Y:S05]  /*6620*/  BSYNC B0 ;  /* 0x0000000000007941 */ /* 0x000fea0003800000 */
.L_x_15075:
[----:B------:R0:W-:Y:S01]  /*6630*/  STG.E.U8 desc[UR36][R8.64], R4 ;  /* 0x0000000408007986 */ /* 0x0001e2000c101124 */
[----:B------:R-:W-:Y:S05]  /*6640*/  BRA `(.L_x_15052) ;  /* 0x0000000000b47947 */ /* 0x000fea0003800000 */
.L_x_15069:
        /* <DEDUP_REMOVED lines=23> */
.L_x_15051:
        /* <DEDUP_REMOVED lines=16> */
.L_x_15080:
[----:B------:R-:W-:Y:S05]  /*68c0*/  BRA `(.L_x_15052) ;  /* 0x0000000000147947 */ /* 0x000fea0003800000 */
.L_x_15079:
[----:B------:R-:W-:-:S05]  /*68d0*/  IMAD.MOV R4, RZ, RZ, -R17 ;  /* 0x000000ffff047224 */ /* 0x000fca00078e0a11 */
[----:B------:R-:W-:-:S05]  /*68e0*/  SHF.R.S32.HI R5, RZ, 0x1f, R4 ;  /* 0x0000001fff057819 */ /* 0x000fca0000011404 */
[----:B------:R0:W-:Y:S01]  /*68f0*/  STG.E.64 desc[UR36][R8.64], R4 ;  /* 0x0000000408007986 */ /* 0x0001e2000c101b24 */
[----:B------:R-:W-:Y:S05]  /*6900*/  BRA `(.L_x_15052) ;  /* 0x0000000000047947 */ /* 0x000fea0003800000 */
.L_x_15078:
[----:B------:R0:W-:Y:S02]  /*6910*/  STG.E desc[UR36][R8.64], R19 ;  /* 0x0000001308007986 */ /* 0x0001e4000c101924 */
.L_x_15052:
[----:B------:R-:W-:-:S07]  /*6920*/  VIADD R23, R23, 0x80 ;  /* 0x0000008017177836 */ /* 0x000fce0000000000 */
.L_x_15012:
[----:B------:R-:W-:Y:S05]  /*6930*/  BSYNC B6 ;  /* 0x0000000000067941 */ /* 0x000fea0003800000 */
.L_x_15011:
        /* <DEDUP_REMOVED lines=10> */
[----:B------:R-:W-:Y:S01]  /*69e0*/  IMAD.MOV R5, RZ, RZ, -R16 ;  /* 0x000000ffff057224 */ /* 0x000fe200078e0a10 */
        /* <DEDUP_REMOVED lines=11> */
.L_x_15084:
[----:B------:R-:W-:Y:S01]  /*6aa0*/  STG.E.U8 desc[UR36][R2.64], R5 ;  /* 0x0000000502007986 */ /* 0x000fe2000c101124 */
[----:B------:R-:W-:Y:S05]  /*6ab0*/  EXIT ;  /* 0x000000000000794d */ /* 0x000fea0003800000 */
.L_x_15083:
        /* <DEDUP_REMOVED lines=8> */
[----:B------:R-:W-:Y:S01]  /*6b40*/  STG.E.64 desc[UR36][R2.64], R16 ;  /* 0x0000001002007986 */ /* 0x000fe2000c101b24 */
[----:B------:R-:W-:Y:S05]  /*6b50*/  EXIT ;  /* 0x000000000000794d */ /* 0x000fea0003800000 */
.L_x_15087:
[----:B------:R-:W-:Y:S01]  /*6b60*/  STG.E desc[UR36][R2.64], R5 ;  /* 0x0000000502007986 */ /* 0x000fe2000c101924 */
[----:B------:R-:W-:Y:S05]  /*6b70*/  EXIT ;  /* 0x000000000000794d */ /* 0x000fea0003800000 */
.L_x_15086:
[----:B------:R-:W-:Y:S01]  /*6b80*/  STG.E.U16 desc[UR36][R2.64], R5 ;  /* 0x0000000502007986 */ /* 0x000fe2000c101524 */
[----:B------:R-:W-:Y:S05]  /*6b90*/  EXIT ;  /* 0x000000000000794d */ /* 0x000fea0003800000 */
.L_x_15082:
        /* <DEDUP_REMOVED lines=8> */
[----:B------:R-:W-:Y:S01]  /*6c20*/  STG.E desc[UR36][R2.64], R5 ;  /* 0x0000000502007986 */ /* 0x000fe2000c101924 */
[----:B------:R-:W-:Y:S05]  /*6c30*/  EXIT ;  /* 0x000000000000794d */ /* 0x000fea0003800000 */
.L_x_15089:
[----:B------:R-:W-:-:S05]  /*6c40*/  IMAD.MOV R16, RZ, RZ, -R16 ;  /* 0x000000ffff107224 */ /* 0x000fca00078e0a10 */
[----:B------:R-:W-:-:S04]  /*6c50*/  I2FP.F32.S32 R0, R16 ;  /* 0x0000001000007245 */ /* 0x000fc80000201400 */
[----:B------:R-:W-:-:S05]  /*6c60*/  F2FP.F16.F32.PACK_AB R0, RZ, R0 ;  /* 0x00000000ff00723e */ /* 0x000fca00000000ff */
[----:B------:R-:W-:Y:S01]  /*6c70*/  STG.E.U16 desc[UR36][R2.64], R0 ;  /* 0x0000000002007986 */ /* 0x000fe2000c101524 */
[----:B------:R-:W-:Y:S05]  /*6c80*/  EXIT ;  /* 0x000000000000794d */ /* 0x000fea0003800000 */
.L_x_15088:
        /* <DEDUP_REMOVED lines=9> */
[----:B------:R-:W-:Y:S01]  /*6d20*/  STG.E.64 desc[UR36][R2.64], R16 ;  /* 0x0000001002007986 */ /* 0x000fe2000c101b24 */
[----:B------:R-:W-:Y:S05]  /*6d30*/  EXIT ;  /* 0x000000000000794d */ /* 0x000fea0003800000 */
.L_x_15091:
[----:B------:R-:W-:-:S05]  /*6d40*/  IMAD.MOV R16, RZ, RZ, -R16 ;  /* 0x000000ffff107224 */ /* 0x000fca00078e0a10 */
[----:B------:R-:W-:-:S04]  /*6d50*/  I2FP.F32.S32 R16, R16 ;  /* 0x0000001000107245 */ /* 0x000fc80000201400 */
[----:B------:R-:W-:-:S04]  /*6d60*/  F2FP.F16.F32.PACK_AB R5, RZ, R16 ;  /* 0x00000010ff05723e */ /* 0x000fc800000000ff */
[----:B------:R-:W-:-:S05]  /*6d70*/  PRMT R5, R5, 0x5410, RZ ;  /* 0x0000541005057816 */ /* 0x000fca00000000ff */
[----:B------:R-:W-:Y:S01]  /*6d80*/  STG.E desc[UR36][R2.64], R5 ;  /* 0x0000000502007986 */ /* 0x000fe2000c101924 */
[----:B------:R-:W-:Y:S05]  /*6d90*/  EXIT ;  /* 0x000000000000794d */ /* 0x000fea0003800000 */
.L_x_15090:
[----:B------:R-:W-:-:S06]  /*6da0*/  IMAD.MOV R4, RZ, RZ, -R16 ;  /* 0x000000ffff047224 */ /* 0x000fcc00078e0a10 */
[----:B------:R-:W0:Y:S02]  /*6db0*/  I2F.F64 R4, R4 ;  /* 0x0000000400047312 */ /* 0x000e240000201c00 */
[----:B0-----:R-:W-:Y:S01]  /*6dc0*/  STG.E.64 desc[UR36][R2.64], R4 ;  /* 0x0000000402007986 */ /* 0x001fe2000c101b24 */
[----:B------:R-:W-:Y:S05]  /*6dd0*/  EXIT ;  /* 0x000000000000794d */ /* 0x000fea0003800000 */
.L_x_15081:
        /* <DEDUP_REMOVED lines=12> */
.L_x_15094:
[----:B------:R-:W-:Y:S01]  /*6ea0*/  IMAD.MOV R4, RZ, RZ, -R16 ;  /* 0x000000ffff047224 */ /* 0x000fe200078e0a10 */
[----:B------:R-:W-:-:S05]  /*6eb0*/  CS2R R6, SRZ ;  /* 0x0000000000067805 */ /* 0x000fca000001ff00 */
[----:B------:R-:W0:Y:S02]  /*6ec0*/  I2F.F64 R4, R4 ;  /* 0x0000000400047312 */ /* 0x000e240000201c00 */
[----:B0-----:R-:W-:Y:S01]  /*6ed0*/  STG.E.128 desc[UR36][R2.64], R4 ;  /* 0x0000000402007986 */ /* 0x001fe2000c101d24 */
[----:B------:R-:W-:Y:S05]  /*6ee0*/  EXIT ;  /* 0x000000000000794d */ /* 0x000fea0003800000 */
.L_x_15093:
        /* <DEDUP_REMOVED lines=22> */
.L_x_15098:
[----:B------:R-:W-:Y:S05]  /*7050*/  BSYNC B0 ;  /* 0x0000000000007941 */ /* 0x000fea0003800000 */
.L_x_15097:
[----:B------:R-:W-:-:S05]  /*7060*/  LOP3.LUT R5, R0, R5, RZ, 0xfc, !PT ;  /* 0x0000000500057212 */ /* 0x000fca00078efcff */
[----:B------:R-:W-:Y:S01]  /*7070*/  STG.E.U8 desc[UR36][R2.64], R5 ;  /* 0x0000000502007986 */ /* 0x000fe2000c101124 */
[----:B------:R-:W-:Y:S05]  /*7080*/  EXIT ;  /* 0x000000000000794d */ /* 0x000fea0003800000 */
.L_x_15096:
        /* <DEDUP_REMOVED lines=14> */
.L_x_15100:
[----:B------:R-:W-:Y:S01]  /*7170*/  IMAD.MOV.U32 R0, RZ, RZ, 0x7f ;  /* 0x0000007fff007424 */ /* 0x000fe200078e00ff */
[----:B------:R-:W-:-:S04]  /*7180*/  ISETP.GT.U32.AND P0, PT, R4, 0x7f800000, PT ;  /* 0x7f8000000400780c */ /* 0x000fc80003f04070 */
[----:B------:R-:W-:-:S09]  /*7190*/  SEL R0, R0, 0x7c, P0 ;  /* 0x0000007c00007807 */ /* 0x000fd20000000000 */
.L_x_15101:
[----:B------:R-:W-:Y:S05]  /*71a0*/  BSYNC B0 ;  /* 0x0000000000007941 */ /* 0x000fea0003800000 */
.L_x_15099:
[----:B------:R-:W-:-:S04]  /*71b0*/  LOP3.LUT R4, R5, 0x80000000, RZ, 0xc0, !PT ;  /* 0x8000000005047812 */ /* 0x000fc800078ec0ff */
[----:B------:R-:W-:-:S04]  /*71c0*/  SHF.R.U32.HI R5, RZ, 0x18, R4 ;  /* 0x00000018ff057819 */ /* 0x000fc80000011604 */
[----:B------:R-:W-:-:S05]  /*71d0*/  LOP3.LUT R5, R0, R5, RZ, 0xfc, !PT ;  /* 0x0000000500057212 */ /* 0x000fca00078efcff */
[----:B------:R-:W-:Y:S01]  /*71e0*/  STG.E.U8 desc[UR36][R2.64], R5 ;  /* 0x0000000502007986 */ /* 0x000fe2000c101124 */
[----:B------:R-:W-:Y:S05]  /*71f0*/  EXIT ;  /* 0x000000000000794d */ /* 0x000fea0003800000 */
.L_x_15095:
[----:B------:R-:W-:-:S05]  /*7200*/  IMAD.MOV R16, RZ, RZ, -R16 ;  /* 0x000000ffff107224 */ /* 0x000fca00078e0a10 */
[----:B------:R-:W-:-:S04]  /*7210*/  I2FP.F32.S32 R0, R16 ;  /* 0x0000001000007245 */ /* 0x000fc80000201400 */
[----:B------:R-:W-:-:S05]  /*7220*/  F2FP.BF16.F32.PACK_AB R0, RZ, R0 ;  /* 0x00000000ff00723e */ /* 0x000fca00000010ff */
[----:B------:R-:W-:Y:S01]  /*7230*/  STG.E.U16 desc[UR36][R2.64], R0 ;  /* 0x0000000002007986 */ /* 0x000fe2000c101524 */
[----:B------:R-:W-:Y:S05]  /*7240*/  EXIT ;  /* 0x000000000000794d */ /* 0x000fea0003800000 */
.L_x_15092:
        /* <DEDUP_REMOVED lines=10> */
.L_x_15104:
        /* <DEDUP_REMOVED lines=18> */
.L_x_15107:
[----:B------:R-:W-:-:S04]  /*7410*/  LOP3.LUT R0, R7, 0x80000000, RZ, 0xc0, !PT ;  /* 0x8000000007007812 */ /* 0x000fc800078ec0ff */
[----:B------:R-:W-:-:S04]  /*7420*/  SHF.R.U32.HI R5, RZ, 0x18, R0 ;  /* 0x00000018ff057819 */ /* 0x000fc80000011600 */
[----:B------:R-:W-:-:S04]  /*7430*/  LOP3.LUT R4, R4, R5, RZ, 0xfc, !PT ;  /* 0x0000000504047212 */ /* 0x000fc800078efcff */
[----:B------:R-:W-:-:S07]  /*7440*/  PRMT R0, R4, 0x7610, R0 ;  /* 0x0000761004007816 */ /* 0x000fce0000000000 */
.L_x_15106:
[----:B------:R-:W-:Y:S05]  /*7450*/  BSYNC B0 ;  /* 0x0000000000007941 */ /* 0x000fea0003800000 */
.L_x_15105:
[----:B------:R-:W-:Y:S01]  /*7460*/  STG.E.U8 desc[UR36][R2.64], R0 ;  /* 0x0000000002007986 */ /* 0x000fe2000c101124 */
[----:B------:R-:W-:Y:S05]  /*7470*/  EXIT ;  /* 0x000000000000794d */ /* 0x000fea0003800000 */
.L_x_15103:
        /* <DEDUP_REMOVED lines=18> */
.L_x_15110:
[----:B------:R-:W-:-:S04]  /*75a0*/  LOP3.LUT R0, R7, 0x80000000, RZ, 0xc0, !PT ;  /* 0x8000000007007812 */ /* 0x000fc800078ec0ff */
[----:B------:R-:W-:-:S04]  /*75b0*/  SHF.R.U32.HI R5, RZ, 0x18, R0 ;  /* 0x00000018ff057819 */ /* 0x000fc80000011600 */
[----:B------:R-:W-:-:S04]  /*75c0*/  LOP3.LUT R4, R4, R5, RZ, 0xfc, !PT ;  /* 0x0000000504047212 */ /* 0x000fc800078efcff */
[----:B------:R-:W-:-:S07]  /*75d0*/  PRMT R0, R4, 0x7610, R0 ;  /* 0x0000761004007816 */ /* 0x000fce0000000000 */
.L_x_15109:
[----:B------:R-:W-:Y:S05]  /*75e0*/  BSYNC B0 ;  /* 0x0000000000007941 */ /* 0x000fea0003800000 */
.L_x_15108:
[----:B------:R-:W-:Y:S01]  /*75f0*/  STG.E.U8 desc[UR36][R2.64], R0 ;  /* 0x0000000002007986 */ /* 0x000fe2000c101124 */
[----:B------:R-:W-:Y:S05]  /*7600*/  EXIT ;  /* 0x000000000000794d */ /* 0x000fea0003800000 */
.L_x_15102:
        /* <DEDUP_REMOVED lines=23> */
.L_x_15085:
        /* <DEDUP_REMOVED lines=16> */
.L_x_15113:
[----:B------:R-:W-:Y:S05]  /*7880*/  EXIT ;  /* 0x000000000000794d */ /* 0x000fea0003800000 */
.L_x_15112:
[----:B------:R-:W-:-:S05]  /*7890*/  IMAD.MOV R16, RZ, RZ, -R16 ;  /* 0x000000ffff107224 */ /* 0x000fca00078e0a10 */
[----:B------:R-:W-:-:S05]  /*78a0*/  SHF.R.S32.HI R17, RZ, 0x1f, R16 ;  /* 0x0000001fff117819 */ /* 0x000fca0000011410 */
[----:B------:R-:W-:Y:S01]  /*78b0*/  STG.E.64 desc[UR36][R2.64], R16 ;  /* 0x0000001002007986 */ /* 0x000fe2000c101b24 */
[----:B------:R-:W-:Y:S05]  /*78c0*/  EXIT ;  /* 0x000000000000794d */ /* 0x000fea0003800000 */
.L_x_15111:
[----:B------:R-:W-:Y:S01]  /*78d0*/  STG.E desc[UR36][R2.64], R5 ;  /* 0x0000000502007986 */ /* 0x000fe2000c101924 */
[----:B------:R-:W-:Y:S05]  /*78e0*/  EXIT ;  /* 0x000000000000794d */ /* 0x000fea0003800000 */
.L_x_15114:
        /* <DEDUP_REMOVED lines=9> */
.L_x_23604:


//--------------------- .text._ZN2at6native18elementwise_kernelILi128ELi2EZNS0_22gpu_kernel_impl_nocastIZZZNS0_15neg_kernel_cudaERNS_18TensorIteratorBaseEENKUlvE0_clEvENKUlvE1_clEvEUliE_EEvS4_RKT_EUliE_EEviT1_ --------------------------
	.section	.text._ZN2at6native18elementwise_kernelILi128ELi2EZNS0_22gpu_kernel_impl_nocastIZZZNS0_15neg_kernel_cudaERNS_18TensorIteratorBaseEENKUlvE0_clEvENKUlvE1_clEvEUliE_EEvS4_RKT_EUliE_EEviT1_,"ax",@progbits
	.align	128
        .global         _ZN2at6native18elementwise_kernelILi128ELi2EZNS0_22gpu_kernel_impl_nocastIZZZNS0_15neg_kernel_cudaERNS_18TensorIteratorBaseEENKUlvE0_clEvENKUlvE1_clEvEUliE_EEvS4_RKT_EUliE_EEviT1_
        .type           _ZN2at6native18elementwise_kernelILi128ELi2EZNS0_22gpu_kernel_impl_nocastIZZZNS0_15neg_kernel_cudaERNS_18TensorIteratorBaseEENKUlvE0_clEvENKUlvE1_clEvEUliE_EEvS4_RKT_EUliE_EEviT1_,@function
        .size           _ZN2at6native18elementwise_kernelILi128ELi2EZNS0_22gpu_kernel_impl_nocastIZZZNS0_15neg_kernel_cudaERNS_18TensorIteratorBaseEENKUlvE0_clEvENKUlvE1_clEvEUliE_EEvS4_RKT_EUliE_EEviT1_,(.L_x_23605 - _ZN2at6native18elementwise_kernelILi128ELi2EZNS0_22gpu_kernel_impl_nocastIZZZNS0_15neg_kernel_cudaERNS_18TensorIteratorBaseEENKUlvE0_clEvENKUlvE1_clEvEUliE_EEvS4_RKT_EUliE_EEviT1_)
        .other          _ZN2at6native18elementwise_kernelILi128ELi2EZNS0_22gpu_kernel_impl_nocastIZZZNS0_15neg_kernel_cudaERNS_18TensorIteratorBaseEENKUlvE0_clEvENKUlvE1_clEvEUliE_EEvS4_RKT_EUliE_EEviT1_,@"STO_CUDA_ENTRY STV_DEFAULT"
_ZN2at6native18elementwise_kernelILi128ELi2EZNS0_22gpu_kernel_impl_nocastIZZZNS0_15neg_kernel_cudaERNS_18TensorIteratorBaseEENKUlvE0_clEvENKUlvE1_clEvEUliE_EEvS4_RKT_EUliE_EEviT1_:
.text._ZN2at6native18elementwise_kernelILi128ELi2EZNS0_22gpu_kernel_impl_nocastIZZZNS0_15neg_kernel_cudaERNS_18TensorIteratorBaseEENKUlvE0_clEvENKUlvE1_clEvEUliE_EEvS4_RKT_EUliE_EEviT1_:
        /* <DEDUP_REMOVED lines=312> */
.L_x_15117:
        /* <DEDUP_REMOVED lines=8> */
[----:B--2---:R-:W-:-:S05]  /*1400*/  IADD3 R9, -R4, RZ, RZ ;  /* 0x000000ff04097210 */ /* 0x004fca0007ffe1ff */
[----:B------:R0:W-:Y:S02]  /*1410*/  STG.E desc[UR4][R2.64], R9 ;  /* 0x0000000902007986 */ /* 0x0001e4000c101904 */
.L_x_15116:
[----:B------:R-:W-:Y:S05]  /*1420*/  BSYNC B0 ;  /* 0x0000000000007941 */ /* 0x000fea0003800000 */
.L_x_15115:
        /* <DEDUP_REMOVED lines=305> */
.L_x_15118:
[----:B------:R-:W-:Y:S02]  /*2740*/  ULDC.64 UR6, c[0x0][0x418] ;  /* 0x0001060000067ab9 */ /* 0x000fe40000000a00 */
[----:B------:R-:W-:-:S04]  /*2750*/  IADD3 R4, P0, R0, UR6, RZ ;  /* 0x0000000600047c10 */ /* 0x000fc8000ff1e0ff */
[----:B------:R-:W-:Y:S01]  /*2760*/  IADD3.X R5, RZ, UR7, RZ, P0, !PT ;  /* 0x00000007ff057c10 */ /* 0x000fe200087fe4ff */
[----:B------:R-:W-:-:S04]  /*2770*/  ULDC.64 UR6, c[0x0][0x410] ;  /* 0x0001040000067ab9 */ /* 0x000fc80000000a00 */
[----:B------:R-:W2:Y:S01]  /*2780*/  LDG.E R4, desc[UR4][R4.64] ;  /* 0x0000000404047981 */ /* 0x000ea2000c1e1900 */
[----:B------:R-:W-:-:S04]  /*2790*/  IADD3 R2, P0, R3, UR6, RZ ;  /* 0x0000000603027c10 */ /* 0x000fc8000ff1e0ff */
[----:B------:R-:W-:Y:S02]  /*27a0*/  IADD3.X R3, RZ, UR7, RZ, P0, !PT ;  /* 0x00000007ff037c10 */ /* 0x000fe400087fe4ff */
[----:B--2---:R-:W-:-:S05]  /*27b0*/  IADD3 R7, -R4, RZ, RZ ;  /* 0x000000ff04077210 */ /* 0x004fca0007ffe1ff */
[----:B------:R-:W-:Y:S01]  /*27c0*/  STG.E desc[UR4][R2.64], R7 ;  /* 0x0000000702007986 */ /* 0x000fe2000c101904 */
[----:B------:R-:W-:Y:S05]  /*27d0*/  EXIT ;  /* 0x000000000000794d */ /* 0x000fea0003800000 */
.L_x_15119:
        /* <DEDUP_REMOVED lines=10> */
.L_x_23605:


//--------------------- .text._ZN2at6native27unrolled_elementwise_kernelIZZZNS0_15neg_kernel_cudaERNS_18TensorIteratorBaseEENKUlvE0_clEvENKUlvE1_clEvEUliE_St5arrayIPcLm2EELi4E23TrivialOffsetCalculatorILi1EjESB_NS0_6memory15LoadWithoutCastENSC_16StoreWithoutCastEEEviT_T0_T2_T3_T4_T5_ --------------------------
	.section	.text._ZN2at6native27unrolled_elementwise_kernelIZZZNS0_15neg_kernel_cudaERNS_18TensorIteratorBaseEENKUlvE0_clEvENKUlvE1_clEvEUliE_St5arrayIPcLm2EELi4E23TrivialOffsetCalculatorILi1EjESB_NS0_6memory15LoadWithoutCastENSC_16StoreWithoutCastEEEviT_T0_T2_T3_T4_T5_,"ax",@progbits
	.align	128
        .global         _ZN2at6native27unrolled_elementwise_kernelIZZZNS0_15neg_kernel_cudaERNS_18TensorIteratorBaseEENKUlvE0_clEvENKUlvE1_clEvEUliE_St5arrayIPcLm2EELi4E23TrivialOffsetCalculatorILi1EjESB_NS0_6memory15LoadWithoutCastENSC_16StoreWithoutCastEEEviT_T0_T2_T3_T4_T5_
        .type           _ZN2at6native27unrolled_elementwise_kernelIZZZNS0_15neg_kernel_cudaERNS_18TensorIteratorBaseEENKUlvE0_clEvENKUlvE1_clEvEUliE_St5arrayIPcLm2EELi4E23TrivialOffsetCalculatorILi1EjESB_NS0_6memory15LoadWithoutCastENSC_16StoreWithoutCastEEEviT_T0_T2_T3_T4_T5_,@function
        .size           _ZN2at6native27unrolled_elementwise_kernelIZZZNS0_15neg_kernel_cudaERNS_18TensorIteratorBaseEENKUlvE0_clEvENKUlvE1_clEvEUliE_St5arrayIPcLm2EELi4E23TrivialOffsetCalculatorILi1EjESB_NS0_6memory15LoadWithoutCastENSC_16StoreWithoutCastEEEviT_T0_T2_T3_T4_T5_,(.L_x_23606 - _ZN2at6native27unrolled_elementwise_kernelIZZZNS0_15neg_kernel_cudaERNS_18TensorIteratorBaseEENKUlvE0_clEvENKUlvE1_clEvEUliE_St5arrayIPcLm2EELi4E23TrivialOffsetCalculatorILi1EjESB_NS0_6memory15LoadWithoutCastENSC_16StoreWithoutCastEEEviT_T0_T2_T3_T4_T5_)
        .other          _ZN2at6native27unrolled_elementwise_kernelIZZZNS0_15neg_kernel_cudaERNS_18TensorIteratorBaseEENKUlvE0_clEvENKUlvE1_clEvEUliE_St5arrayIPcLm2EELi4E23TrivialOffsetCalculatorILi1EjESB_NS0_6memory15LoadWithoutCastENSC_16StoreWithoutCastEEEviT_T0_T2_T3_T4_T5_,@"STO_CUDA_ENTRY STV_DEFAULT"
_ZN2at6native27unrolled_elementwise_kernelIZZZNS0_15neg_kernel_cudaERNS_18TensorIteratorBaseEENKUlvE0_clEvENKUlvE1_clEvEUliE_St5arrayIPcLm2EELi4E23TrivialOffsetCalculatorILi1EjESB_NS0_6memory15LoadWithoutCastENSC_16StoreWithoutCastEEEviT_T0_T2_T3_T4_T5_:
.text._ZN2at6native27unrolled_elementwise_kernelIZZZNS0_15neg_kernel_cudaERNS_18TensorIteratorBaseEENKUlvE0_clEvENKUlvE1_clEvEUliE_St5arrayIPcLm2EELi4E23TrivialOffsetCalculatorILi1EjESB_NS0_6memory15LoadWithoutCastENSC_16StoreWithoutCastEEEviT_T0_T2_T3_T4_T5_:
[----:B------:R-:W-:Y:S01]  /*0000*/  LDC R1, c[0x0][0x28] ;  /* 0x00000a00ff017b82 */ /* 0x000fe20000000800 */
[----:B------:R-:W0:Y:S07]  /*0010*/  S2R R3, SR_CTAID.X ;  /* 0x0000000000037919 */ /* 0x000e2e0000002500 */
[----:B------:R-:W0:Y:S01]  /*0020*/  LDC R2, c[0x0][0x210] ;  /* 0x00008400ff027b82 */ /* 0x000e220000000800 */
[----:B------:R-:W-:Y:S01]  /*0030*/  ULDC.64 UR4, c[0x0][0x208] ;  /* 0x0000820000047ab9 */ /* 0x000fe20000000a00 */
[----:B------:R-:W1:Y:S01]  /*0040*/  S2R R0, SR_TID.X ;  /* 0x0000000000007919 */ /* 0x000e620000002100 */
[----:B0-----:R-:W-:Y:S01]  /*0050*/  IMAD R5, R3, -0x200, R2 ;  /* 0xfffffe0003057824 */ /* 0x001fe200078e0202 */
[----:B-1----:R-:W-:-:S04]  /*0060*/  MOV R2, R0 ;  /* 0x0000000000027202 */ /* 0x002fc80000000f00 */
[----:B------:R-:W-:-:S13]  /*0070*/  ISETP.GE.AND P1, PT, R0, R5, PT ;  /* 0x000000050000720c */ /* 0x000fda0003f26270 */
[----:B------:R-:W-:Y:S01]  /*0080*/  @!P1 VIADD R2, R0, 0x80 ;  /* 0x0000008000029836 */ /* 0x000fe20000000000 */
[----:B------:R-:W0:Y:S01]  /*0090*/  @!P1 LDC.64 R6, c[0x0][0x220] ;  /* 0x00008800ff069b82 */ /* 0x000e220000000a00 */
[----:B------:R-:W-:-:S03]  /*00a0*/  @!P1 LEA R13, R3, R0, 0x9 ;  /* 0x00000000030d9211 */ /* 0x000fc600078e48ff */
[----:B------:R-:W-:-:S13]  /*00b0*/  ISETP.GE.AND P2, PT, R2, R5, PT ;  /* 0x000000050200720c */ /* 0x000fda0003f46270 */
[----:B------:R-:W-:Y:S01]  /*00c0*/  @!P2 LEA R15, R3, R2, 0x9 ;  /* 0x00000002030fa211 */ /* 0x000fe200078e48ff */
[----:B------:R-:W-:Y:S01]  /*00d0*/  @!P2 VIADD R2, R2, 0x80 ;  /* 0x000000800202a836 */ /* 0x000fe20000000000 */
[----:B------:R-:W1:Y:S04]  /*00e0*/  @!P2 LDC.64 R8, c[0x0][0x220] ;  /* 0x00008800ff08ab82 */ /* 0x000e680000000a00 */
[----:B------:R-:W-:Y:S01]  /*00f0*/  ISETP.GE.AND P4, PT, R2, R5, PT ;  /* 0x000000050200720c */ /* 0x000fe20003f86270 */
[----:B0-----:R-:W-:-:S05]  /*0100*/  @!P1 IMAD.WIDE.U32 R6, R13, 0x4, R6 ;  /* 0x000000040d069825 */ /* 0x001fca00078e0006 */
[----:B------:R0:W2:Y:S07]  /*0110*/  @!P1 LDG.E R4, desc[UR4][R6.64] ;  /* 0x0000000406049981 */ /* 0x0000ae000c1e1900 */
[----:B------:R-:W3:Y:S01]  /*0120*/  @!P4 LDC.64 R10, c[0x0][0x220] ;  /* 0x00008800ff0acb82 */ /* 0x000ee20000000a00 */
[----:B------:R-:W-:Y:S02]  /*0130*/  @!P4 IMAD R13, R3, 0x200, R2 ;  /* 0x00000200030dc824 */ /* 0x000fe400078e0202 */
[----:B-1----:R-:W-:-:S05]  /*0140*/  @!P2 IMAD.WIDE.U32 R8, R15, 0x4, R8 ;  /* 0x000000040f08a825 */ /* 0x002fca00078e0008 */
[----:B0-----:R-:W0:Y:S01]  /*0150*/  @!P1 LDC.64 R6, c[0x0][0x218] ;  /* 0x00008600ff069b82 */ /* 0x001e220000000a00 */
[----:B------:R-:W4:Y:S01]  /*0160*/  @!P2 LDG.E R8, desc[UR4][R8.64] ;  /* 0x000000040808a981 */ /* 0x000f22000c1e1900 */
[----:B---3--:R-:W-:-:S06]  /*0170*/  @!P4 IMAD.WIDE.U32 R12, R13, 0x4, R10 ;  /* 0x000000040d0cc825 */ /* 0x008fcc00078e000a */
[----:B------:R1:W3:Y:S01]  /*0180*/  @!P4 LDG.E R12, desc[UR4][R12.64] ;  /* 0x000000040c0cc981 */ /* 0x0002e2000c1e1900 */
[----:B------:R-:W-:-:S04]  /*0190*/  @!P4 IADD3 R2, R2, 0x80, RZ ;  /* 0x000000800202c810 */ /* 0x000fc80007ffe0ff */
[----:B------:R-:W-:-:S13]  /*01a0*/  ISETP.GE.AND P0, PT, R2, R5, PT ;  /* 0x000000050200720c */ /* 0x000fda0003f06270 */
[----:B------:R-:W1:Y:S01]  /*01b0*/  @!P0 LDC.64 R10, c[0x0][0x220] ;  /* 0x00008800ff0a8b82 */ /* 0x000e620000000a00 */
[C---:B------:R-:W-:Y:S02]  /*01c0*/  @!P0 IMAD R15, R3.reuse, 0x200, R2 ;  /* 0x00000200030f8824 */ /* 0x040fe400078e0202 */
[----:B------:R-:W-:-:S04]  /*01d0*/  @!P1 IMAD R17, R3, 0x200, R0 ;  /* 0x0000020003119824 */ /* 0x000fc800078e0200 */
[----:B0-----:R-:W-:Y:S01]  /*01e0*/  @!P1 IMAD.WIDE.U32 R6, R17, 0x4, R6 ;  /* 0x0000000411069825 */ /* 0x001fe200078e0006 */
[----:B------:R-:W-:-:S03]  /*01f0*/  @!P1 IADD3 R0, R0, 0x80, RZ ;  /* 0x0000008000009810 */ /* 0x000fc60007ffe0ff */
[----:B-1----:R-:W-:Y:S01]  /*0200*/  @!P0 IMAD.WIDE.U32 R10, R15, 0x4, R10 ;  /* 0x000000040f0a8825 */ /* 0x002fe200078e000a */
[----:B------:R-:W-:-:S05]  /*0210*/  HFMA2.MMA R15, -RZ, RZ, 0, 0 ;  /* 0x00000000ff0f7435 */ /* 0x000fca00000001ff */
[----:B------:R0:W5:Y:S01]  /*0220*/  @!P0 LDG.E R10, desc[UR4][R10.64] ;  /* 0x000000040a0a8981 */ /* 0x000162000c1e1900 */
[----:B------:R-:W-:Y:S01]  /*0230*/  ISETP.GE.AND P3, PT, R0, R5, PT ;  /* 0x000000050000720c */ /* 0x000fe20003f66270 */
[----:B------:R-:W-:Y:S01]  /*0240*/  BSSY B0, `(.L_x_15120) ;  /* 0x0000012000007945 */ /* 0x000fe20003800000 */
[----:B------:R-:W-:Y:S01]  /*0250*/  MOV R13, RZ ;  /* 0x000000ff000d7202 */ /* 0x000fe20000000f00 */
[----:B------:R-:W-:Y:S02]  /*0260*/  IMAD.MOV.U32 R17, RZ, RZ, RZ ;  /* 0x000000ffff117224 */ /* 0x000fe400078e00ff */
[----:B--2---:R-:W-:-:S05]  /*0270*/  @!P1 IMAD.MOV R15, RZ, RZ, -R4 ;  /* 0x000000ffff0f9224 */ /* 0x004fca00078e0a04 */
[----:B------:R0:W-:Y:S01]  /*0280*/  @!P1 STG.E desc[UR4][R6.64], R15 ;  /* 0x0000000f06009986 */ /* 0x0001e2000c101904 */
[----:B----4-:R-:W-:Y:S01]  /*0290*/  @!P2 IADD3 R13, -R8, RZ, RZ ;  /* 0x000000ff080da210 */ /* 0x010fe20007ffe1ff */
[----:B---3--:R-:W-:Y:S01]  /*02a0*/  @!P4 IMAD.MOV R17, RZ, RZ, -R12 ;  /* 0x000000ffff11c224 */ /* 0x008fe200078e0a0c */
[----:B0-----:R-:W-:Y:S06]  /*02b0*/  @P3 BRA `(.L_x_15121) ;  /* 0x0000000000283947 */ /* 0x001fec0003800000 */
[----:B------:R-:W0:Y:S01]  /*02c0*/  LDC.64 R6, c[0x0][0x218] ;  /* 0x00008600ff067b82 */ /* 0x000e220000000a00 */
[----:B------:R-:W-:Y:S01]  /*02d0*/  LEA R9, R3, R0, 0x9 ;  /* 0x0000000003097211 */ /* 0x000fe200078e48ff */
[----:B------:R-:W-:-:S05]  /*02e0*/  VIADD R0, R0, 0x80 ;  /* 0x0000008000007836 */ /* 0x000fca0000000000 */
[----:B------:R-:W-:-:S13]  /*02f0*/  ISETP.GE.AND P1, PT, R0, R5, PT ;  /* 0x000000050000720c */ /* 0x000fda0003f26270 */
[----:B------:R-:W-:Y:S02]  /*0300*/  @!P1 LEA R11, R3, R0, 0x9 ;  /* 0x00000000030b9211 */ /* 0x000fe400078e48ff */
[----:B------:R-:W-:Y:S01]  /*0310*/  @!P1 IADD3 R0, R0, 0x80, RZ ;  /* 0x0000008000009810 */ /* 0x000fe20007ffe0ff */
[----:B0-----:R-:W-:-:S04]  /*0320*/  IMAD.WIDE.U32 R8, R9, 0x4, R6 ;  /* 0x0000000409087825 */ /* 0x001fc800078e0006 */
[----:B------:R-:W-:Y:S01]  /*0330*/  @!P1 IMAD.WIDE.U32 R6, R11, 0x4, R6 ;  /* 0x000000040b069825 */ /* 0x000fe200078e0006 */
[----:B------:R0:W-:Y:S04]  /*0340*/  STG.E desc[UR4][R8.64], R13 ;  /* 0x0000000d08007986 */ /* 0x0001e8000c101904 */
[----:B------:R0:W-:Y:S02]  /*0350*/  @!P1 STG.E desc[UR4][R6.64], R17 ;  /* 0x0000001106009986 */ /* 0x0001e4000c101904 */
.L_x_15121:
[----:B------:R-:W-:Y:S05]  /*0360*/  BSYNC B0 ;  /* 0x0000000000007941 */ /* 0x000fea0003800000 */
.L_x_15120:
[----:B------:R-:W-:-:S13]  /*0370*/  ISETP.GE.AND P1, PT, R0, R5, PT ;  /* 0x000000050000720c */ /* 0x000fda0003f26270 */
[----:B------:R-:W-:Y:S05]  /*0380*/  @P1 EXIT ;  /* 0x000000000000194d */ /* 0x000fea0003800000 */
[----:B------:R-:W1:Y:S01]  /*0390*/  LDC.64 R4, c[0x0][0x218] ;  /* 0x00008600ff047b82 */ /* 0x000e620000000a00 */
[----:B------:R-:W-:Y:S01]  /*03a0*/  LEA R3, R3, R0, 0x9 ;  /* 0x0000000003037211 */ /* 0x000fe200078e48ff */
[----:B0-----:R-:W-:Y:S01]  /*03b0*/  IMAD.MOV.U32 R7, RZ, RZ, RZ ;  /* 0x000000ffff077224 */ /* 0x001fe200078e00ff */
[----:B-----5:R-:W-:-:S03]  /*03c0*/  @!P0 IADD3 R7, -R10, RZ, RZ ;  /* 0x000000ff0a078210 */ /* 0x020fc60007ffe1ff */
[----:B-1----:R-:W-:-:S05]  /*03d0*/  IMAD.WIDE.U32 R2, R3, 0x4, R4 ;  /* 0x0000000403027825 */ /* 0x002fca00078e0004 */
[----:B------:R-:W-:Y:S01]  /*03e0*/  STG.E desc[UR4][R2.64], R7 ;  /* 0x0000000702007986 */ /* 0x000fe2000c101904 */
[----:B------:R-:W-:Y:S05]  /*03f0*/  EXIT ;  /* 0x000000000000794d */ /* 0x000fea0003800000 */
.L_x_15122:
        /* <DEDUP_REMOVED lines=16> */
.L_x_23606:


//--------------------- .text._ZN2at6native29vectorized_elementwise_kernelILi2EZZZNS0_15neg_kernel_cudaERNS_18TensorIteratorBaseEENKUlvE0_clEvENKUlvE1_clEvEUliE_St5arrayIPcLm2EEEEviT0_T1_ --------------------------
	.section	.text._ZN2at6native29vectorized_elementwise_kernelILi2EZZZNS0_15neg_kernel_cudaERNS_18TensorIteratorBaseEENKUlvE0_clEvENKUlvE1_clEvEUliE_St5arrayIPcLm2EEEEviT0_T1_,"ax",@progbits
	.align	128
        .global         _ZN2at6native29vectorized_elementwise_kernelILi2EZZZNS0_15neg_kernel_cudaERNS_18TensorIteratorBaseEENKUlvE0_clEvENKUlvE1_clEvEUliE_St5arrayIPcLm2EEEEviT0_T1_
        .type           _ZN2at6native29vectorized_elementwise_kernelILi2EZZZNS0_15neg_kernel_cudaERNS_18TensorIteratorBaseEENKUlvE0_clEvENKUlvE1_clEvEUliE_St5arrayIPcLm2EEEEviT0_T1_,@function
        .size           _ZN2at6native29vectorized_elementwise_kernelILi2EZZZNS0_15neg_kernel_cudaERNS_18TensorIteratorBaseEENKUlvE0_clEvENKUlvE1_clEvEUliE_St5arrayIPcLm2EEEEviT0_T1_,(.L_x_23607 - _ZN2at6native29vectorized_elementwise_kernelILi2EZZZNS0_15neg_kernel_cudaERNS_18TensorIteratorBaseEENKUlvE0_clEvENKUlvE1_clEvEUliE_St5arrayIPcLm2EEEEviT0_T1_)
        .other          _ZN2at6native29vectorized_elementwise_kernelILi2EZZZNS0_15neg_kernel_cudaERNS_18TensorIteratorBaseEENKUlvE0_clEvENKUlvE1_clEvEUliE_St5arrayIPcLm2EEEEviT0_T1_,@"STO_CUDA_ENTRY STV_DEFAULT"
_ZN2at6native29vectorized_elementwise_kernelILi2EZZZNS0_15neg_kernel_cudaERNS_18TensorIteratorBaseEENKUlvE0_clEvENKUlvE1_clEvEUliE_St5arrayIPcLm2EEEEviT0_T1_:
.text._ZN2at6native29vectorized_elementwise_kernelILi2EZZZNS0_15neg_kernel_cudaERNS_18TensorIteratorBaseEENKUlvE0_clEvENKUlvE1_clEvEUliE_St5arrayIPcLm2EEEEviT0_T1_:
        /* <DEDUP_REMOVED lines=19> */
[----:B---3--:R-:W-:Y:S01]  /*0130*/  IMAD.MOV R7, RZ, RZ, -R7 ;  /* 0x000000ffff077224 */ /* 0x008fe200078e0a07 */
[----:B------:R-:W-:Y:S01]  /*0140*/  IADD3 R6, -R6, RZ, RZ ;  /* 0x000000ff06067210 */ /* 0x000fe20007ffe1ff */
[----:B----4-:R-:W-:Y:S01]  /*0150*/  IMAD.MOV R9, RZ, RZ, -R9 ;  /* 0x000000ffff097224 */ /* 0x010fe200078e0a09 */
[----:B------:R-:W-:-:S03]  /*0160*/  IADD3 R8, -R8, RZ, RZ ;  /* 0x000000ff08087210 */ /* 0x000fc60007ffe1ff */
[----:B------:R-:W-:Y:S01]  /*0170*/  STG.E.64 desc[UR4][R4.64], R6 ;  /* 0x0000000604007986 */ /* 0x000fe2000c101b04 */
[----:B-----5:R-:W-:Y:S01]  /*0180*/  IMAD.MOV R11, RZ, RZ, -R11 ;  /* 0x000000ffff0b7224 */ /* 0x020fe200078e0a0b */
[----:B------:R-:W-:Y:S02]  /*0190*/  IADD3 R10, -R10, RZ, RZ ;  /* 0x000000ff0a0a7210 */ /* 0x000fe40007ffe1ff */
[----:B------:R-:W-:Y:S01]  /*01a0*/  STG.E.64 desc[UR4][R4.64+0x400], R8 ;  /* 0x0004000804007986 */ /* 0x000fe2000c101b04 */
[----:B------:R-:W-:Y:S01]  /*01b0*/  IMAD.MOV R13, RZ, RZ, -R13 ;  /* 0x000000ffff0d7224 */ /* 0x000fe200078e0a0d */
[----:B------:R-:W-:Y:S02]  /*01c0*/  IADD3 R12, -R12, RZ, RZ ;  /* 0x000000ff0c0c7210 */ /* 0x000fe40007ffe1ff */
[----:B------:R-:W-:Y:S04]  /*01d0*/  STG.E.64 desc[UR4][R4.64+0x800], R10 ;  /* 0x0008000a04007986 */ /* 0x000fe8000c101b04 */
[----:B------:R-:W-:Y:S01]  /*01e0*/  STG.E.64 desc[UR4][R4.64+0xc00], R12 ;  /* 0x000c000c04007986 */ /* 0x000fe2000c101b04 */
[----:B------:R-:W-:Y:S05]  /*01f0*/  EXIT ;  /* 0x000000000000794d */ /* 0x000fea0003800000 */
.L_x_15123:
[----:B------:R-:W0:Y:S02]  /*0200*/  S2R R17, SR_TID.X ;  /* 0x0000000000117919 */ /* 0x000e240000002100 */
[----:B0-----:R-:W-:Y:S01]  /*0210*/  ISETP.GE.AND P0, PT, R17, R16, PT ;  /* 0x000000101100720c */ /* 0x001fe20003f06270 */
[----:B------:R-:W-:-:S12]  /*0220*/  IMAD.MOV.U32 R25, RZ, RZ, R17 ;  /* 0x000000ffff197224 */ /* 0x000fd800078e0011 */
[----:B------:R-:W-:Y:S01]  /*0230*/  @!P0 IADD3 R25, R17, 0x80, RZ ;  /* 0x0000008011198810 */ /* 0x000fe20007ffe0ff */
[----:B------:R-:W0:Y:S03]  /*0240*/  @!P0 LDC.64 R14, c[0x0][0x220] ;  /* 0x00008800ff0e8b82 */ /* 0x000e260000000a00 */
[----:B------:R-:W-:-:S13]  /*0250*/  ISETP.GE.AND P6, PT, R25, R16, PT ;  /* 0x000000101900720c */ /* 0x000fda0003fc6270 */
[----:B------:R-:W1:Y:S01]  /*0260*/  @!P6 LDC.64 R2, c[0x0][0x220] ;  /* 0x00008800ff02eb82 */ /* 0x000e620000000a00 */
[----:B------:R-:W-:-:S04]  /*0270*/  @!P6 IMAD.IADD R5, R0, 0x1, R25 ;  /* 0x000000010005e824 */ /* 0x000fc800078e0219 */
[----:B-1----:R-:W-:-:S06]  /*0280*/  @!P6 IMAD.WIDE.U32 R2, R5, 0x4, R2 ;  /* 0x000000040502e825 */ /* 0x002fcc00078e0002 */
[----:B------:R-:W2:Y:S01]  /*0290*/  @!P6 LDG.E R2, desc[UR4][R2.64] ;  /* 0x000000040202e981 */ /* 0x000ea2000c1e1900 */
[----:B------:R-:W-:Y:S01]  /*02a0*/  @!P6 IADD3 R25, R25, 0x80, RZ ;  /* 0x000000801919e810 */ /* 0x000fe20007ffe0ff */
[----:B------:R-:W-:Y:S02]  /*02b0*/  IMAD.MOV.U32 R18, RZ, RZ, RZ ;  /* 0x000000ffff127224 */ /* 0x000fe400078e00ff */
[----:B------:R-:W-:Y:S01]  /*02c0*/  @!P0 IMAD.IADD R29, R0, 0x1, R17 ;  /* 0x00000001001d8824 */ /* 0x000fe200078e0211 */
[----:B------:R-:W-:-:S03]  /*02d0*/  ISETP.GE.AND P1, PT, R25, R16, PT ;  /* 0x000000101900720c */ /* 0x000fc60003f26270 */
[----:B0-----:R-:W-:-:S06]  /*02e0*/  @!P0 IMAD.WIDE.U32 R14, R29, 0x4, R14 ;  /* 0x000000041d0e8825 */ /* 0x001fcc00078e000e */
[----:B------:R0:W3:Y:S04]  /*02f0*/  @!P0 LDG.E R14, desc[UR4][R14.64] ;  /* 0x000000040e0e8981 */ /* 0x0000e8000c1e1900 */
[----:B------:R-:W-:Y:S01]  /*0300*/  @!P1 IMAD.IADD R20, R0, 0x1, R25 ;  /* 0x0000000100149824 */ /* 0x000fe200078e0219 */
[----:B------:R-:W-:Y:S01]  /*0310*/  @!P1 IADD3 R25, R25, 0x80, RZ ;  /* 0x0000008019199810 */ /* 0x000fe20007ffe0ff */
[----:B------:R-:W1:Y:S03]  /*0320*/  @!P1 LDC.64 R12, c[0x0][0x220] ;  /* 0x00008800ff0c9b82 */ /* 0x000e660000000a00 */
[----:B------:R-:W-:-:S13]  /*0330*/  ISETP.GE.AND P2, PT, R25, R16, PT ;  /* 0x000000101900720c */ /* 0x000fda0003f46270 */
[----:B------:R-:W-:Y:S01]  /*0340*/  @!P2 IMAD.IADD R27, R0, 0x1, R25 ;  /* 0x00000001001ba824 */ /* 0x000fe200078e0219 */
[----:B------:R-:W-:Y:S01]  /*0350*/  @!P2 IADD3 R25, R25, 0x80, RZ ;  /* 0x000000801919a810 */ /* 0x000fe20007ffe0ff */
[----:B------:R-:W4:Y:S03]  /*0360*/  @!P2 LDC.64 R10, c[0x0][0x220] ;  /* 0x00008800ff0aab82 */ /* 0x000f260000000a00 */
[----:B------:R-:W-:-:S13]  /*0370*/  ISETP.GE.AND P3, PT, R25, R16, PT ;  /* 0x000000101900720c */ /* 0x000fda0003f66270 */
[----:B------:R-:W-:Y:S01]  /*0380*/  @!P3 IMAD.IADD R23, R0, 0x1, R25 ;  /* 0x000000010017b824 */ /* 0x000fe200078e0219 */
[----:B------:R-:W-:-:S04]  /*0390*/  @!P3 IADD3 R25, R25, 0x80, RZ ;  /* 0x000000801919b810 */ /* 0x000fc80007ffe0ff */
[----:B------:R-:W-:-:S13]  /*03a0*/  ISETP.GE.AND P4, PT, R25, R16, PT ;  /* 0x000000101900720c */ /* 0x000fda0003f86270 */
[----:B------:R-:W-:Y:S01]  /*03b0*/  @!P4 IMAD.IADD R21, R0, 0x1, R25 ;  /* 0x000000010015c824 */ /* 0x000fe200078e0219 */
[----:B------:R-:W-:Y:S01]  /*03c0*/  @!P4 IADD3 R25, R25, 0x80, RZ ;  /* 0x000000801919c810 */ /* 0x000fe20007ffe0ff */
[----:B------:R-:W5:Y:S03]  /*03d0*/  @!P4 LDC.64 R4, c[0x0][0x220] ;  /* 0x00008800ff04cb82 */ /* 0x000f660000000a00 */
[----:B------:R-:W-:-:S13]  /*03e0*/  ISETP.GE.AND P5, PT, R25, R16, PT ;  /* 0x000000101900720c */ /* 0x000fda0003fa6270 */
[----:B------:R-:W-:Y:S01]  /*03f0*/  @!P5 IADD3 R19, R0, R25, RZ ;  /* 0x000000190013d210 */ /* 0x000fe20007ffe0ff */
[----:B------:R-:W-:Y:S01]  /*0400*/  @!P5 VIADD R25, R25, 0x80 ;  /* 0x000000801919d836 */ /* 0x000fe20000000000 */
[----:B------:R-:W0:Y:S01]  /*0410*/  @!P5 LDC.64 R6, c[0x0][0x220] ;  /* 0x00008800ff06db82 */ /* 0x000e220000000a00 */
[----:B-1----:R-:W-:-:S04]  /*0420*/  @!P1 IMAD.WIDE.U32 R12, R20, 0x4, R12 ;  /* 0x00000004140c9825 */ /* 0x002fc800078e000c */
[----:B----4-:R-:W-:Y:S02]  /*0430*/  @!P2 IMAD.WIDE.U32 R10, R27, 0x4, R10 ;  /* 0x000000041b0aa825 */ /* 0x010fe400078e000a */
[----:B------:R1:W4:Y:S02]  /*0440*/  @!P1 LDG.E R12, desc[UR4][R12.64] ;  /* 0x000000040c0c9981 */ /* 0x000324000c1e1900 */
[----:B-----5:R-:W-:Y:S02]  /*0450*/  @!P4 IMAD.WIDE.U32 R4, R21, 0x4, R4 ;  /* 0x000000041504c825 */ /* 0x020fe400078e0004 */
[----:B------:R-:W5:Y:S04]  /*0460*/  @!P2 LDG.E R10, desc[UR4][R10.64] ;  /* 0x000000040a0aa981 */ /* 0x000f68000c1e1900 */
[----:B------:R3:W5:Y:S01]  /*0470*/  @!P4 LDG.E R22, desc[UR4][R4.64] ;  /* 0x000000040416c981 */ /* 0x000762000c1e1900 */
[----:B0-----:R-:W-:-:S06]  /*0480*/  @!P5 IMAD.WIDE.U32 R6, R19, 0x4, R6 ;  /* 0x000000041306d825 */ /* 0x001fcc00078e0006 */
[----:B------:R-:W5:Y:S01]  /*0490*/  @!P5 LDG.E R6, desc[UR4][R6.64] ;  /* 0x000000040606d981 */ /* 0x000f62000c1e1900 */
[----:B--2---:R-:W-:Y:S02]  /*04a0*/  @!P6 IADD3 R18, -R2, RZ, RZ ;  /* 0x000000ff0212e210 */ /* 0x004fe40007ffe1ff */
[----:B------:R-:W-:Y:S01]  /*04b0*/  ISETP.GE.AND P6, PT, R25, R16, PT ;  /* 0x000000101900720c */ /* 0x000fe20003fc6270 */
[----:B------:R-:W0:-:S12]  /*04c0*/  @!P3 LDC.64 R2, c[0x0][0x220] ;  /* 0x00008800ff02bb82 */ /* 0x000e180000000a00 */
[----:B------:R-:W2:Y:S01]  /*04d0*/  @!P6 LDC.64 R8, c[0x0][0x220] ;  /* 0x00008800ff08eb82 */ /* 0x000ea20000000a00 */
[----:B------:R-:W-:Y:S01]  /*04e0*/  @!P6 IADD3 R25, R0, R25, RZ ;  /* 0x000000190019e210 */ /* 0x000fe20007ffe0ff */
[----:B0-----:R-:W-:-:S05]  /*04f0*/  @!P3 IMAD.WIDE.U32 R2, R23, 0x4, R2 ;  /* 0x000000041702b825 */ /* 0x001fca00078e0002 */
[----:B------:R0:W5:Y:S01]  /*0500*/  @!P3 LDG.E R19, desc[UR4][R2.64] ;  /* 0x000000040213b981 */ /* 0x000162000c1e1900 */
[----:B--2---:R-:W-:Y:S02]  /*0510*/  @!P6 IMAD.WIDE.U32 R20, R25, 0x4, R8 ;  /* 0x000000041914e825 */ /* 0x004fe400078e0008 */
[----:B------:R-:W2:Y:S04]  /*0520*/  @!P0 LDC.64 R8, c[0x0][0x218] ;  /* 0x00008600ff088b82 */ /* 0x000ea80000000a00 */
[----:B------:R-:W5:Y:S01]  /*0530*/  @!P6 LDG.E R20, desc[UR4][R20.64] ;  /* 0x000000041414e981 */ /* 0x000f62000c1e1900 */
[----:B------:R-:W-:Y:S01]  /*0540*/  @!P0 IADD3 R15, R0, R17, RZ ;  /* 0x00000011000f8210 */ /* 0x000fe20007ffe0ff */
[----:B-1----:R-:W-:Y:S02]  /*0550*/  IMAD.MOV.U32 R13, RZ, RZ, RZ ;  /* 0x000000ffff0d7224 */ /* 0x002fe400078e00ff */
[----:B---3--:R-:W-:-:S02]  /*0560*/  @!P0 IMAD.MOV R13, RZ, RZ, -R14 ;  /* 0x000000ffff0d8224 */ /* 0x008fc400078e0a0e */
[----:B------:R-:W-:Y:S02]  /*0570*/  @!P0 VIADD R17, R17, 0x80 ;  /* 0x0000008011118836 */ /* 0x000fe40000000000 */
[----:B--2---:R-:W-:-:S05]  /*0580*/  @!P0 IMAD.WIDE.U32 R14, R15, 0x4, R8 ;  /* 0x000000040f0e8825 */ /* 0x004fca00078e0008 */
[----:B------:R1:W-:Y:S01]  /*0590*/  @!P0 STG.E desc[UR4][R14.64], R13 ;  /* 0x0000000d0e008986 */ /* 0x0003e2000c101904 */
[----:B------:R-:W-:Y:S01]  /*05a0*/  ISETP.GE.AND P0, PT, R17, R16, PT ;  /* 0x000000101100720c */ /* 0x000fe20003f06270 */
[----:B------:R-:W-:Y:S04]  /*05b0*/  BSSY B0, `(.L_x_15124) ;  /* 0x0000035000007945 */ /* 0x000fe80003800000 */
[----:B------:R-:W-:Y:S01]  /*05c0*/  BSSY B1, `(.L_x_15125) ;  /* 0x000002d000017945 */ /* 0x000fe20003800000 */
[----:B------:R-:W-:Y:S02]  /*05d0*/  CS2R R8, SRZ ;  /* 0x0000000000087805 */ /* 0x000fe4000001ff00 */
[----:B------:R-:W-:Y:S02]  /*05e0*/  CS2R R4, SRZ ;  /* 0x0000000000047805 */ /* 0x000fe4000001ff00 */
[----:B0-----:R-:W-:-:S02]  /*05f0*/  CS2R R2, SRZ ;  /* 0x0000000000027805 */ /* 0x001fc4000001ff00 */
[----:B----4-:R-:W-:Y:S02]  /*0600*/  @!P1 IADD3 R9, -R12, RZ, RZ ;  /* 0x000000ff0c099210 */ /* 0x010fe40007ffe1ff */
[----:B-----5:R-:W-:Y:S02]  /*0610*/  @!P2 IADD3 R8, -R10, RZ, RZ ;  /* 0x000000ff0a08a210 */ /* 0x020fe40007ffe1ff */
[----:B------:R-:W-:Y:S01]  /*0620*/  @!P4 IADD3 R4, -R22, RZ, RZ ;  /* 0x000000ff1604c210 */ /* 0x000fe20007ffe1ff */
[----:B------:R-:W-:Y:S02]  /*0630*/  @!P5 IMAD.MOV R3, RZ, RZ, -R6 ;  /* 0x000000ffff03d224 */ /* 0x000fe400078e0a06 */
[----:B------:R-:W-:Y:S01]  /*0640*/  @!P3 IMAD.MOV R5, RZ, RZ, -R19 ;  /* 0x000000ffff05b224 */ /* 0x000fe200078e0a13 */
[----:B------:R-:W-:Y:S01]  /*0650*/  @!P6 IADD3 R2, -R20, RZ, RZ ;  /* 0x000000ff1402e210 */ /* 0x000fe20007ffe1ff */
[----:B-1----:R-:W-:Y:S06]  /*0660*/  @P0 BRA `(.L_x_15126) ;  /* 0x0000000000300947 */ /* 0x002fec0003800000 */
[----:B------:R-:W0:Y:S01]  /*0670*/  LDC.64 R6, c[0x0][0x218] ;  /* 0x00008600ff067b82 */ /* 0x000e220000000a00 */
[----:B------:R-:W-:Y:S01]  /*0680*/  IMAD.IADD R11, R0, 0x1, R17 ;  /* 0x00000001000b7824 */ /* 0x000fe200078e0211 */
[----:B------:R-:W-:-:S04]  /*0690*/  IADD3 R17, R17, 0x80, RZ ;  /* 0x0000008011117810 */ /* 0x000fc80007ffe0ff */
[----:B------:R-:W-:Y:S01]  /*06a0*/  ISETP.GE.AND P0, PT, R17, R16, PT ;  /* 0x000000101100720c */ /* 0x000fe20003f06270 */
[----:B0-----:R-:W-:-:S05]  /*06b0*/  IMAD.WIDE.U32 R6, R11, 0x4, R6 ;  /* 0x000000040b067825 */ /* 0x001fca00078e0006 */
[----:B------:R0:W-:Y:S07]  /*06c0*/  STG.E desc[UR4][R6.64], R18 ;  /* 0x0000001206007986 */ /* 0x0001ee000c101904 */
[----:B------:R-:W-:Y:S05]  /*06d0*/  @P0 BRA `(.L_x_15127) ;  /* 0x0000000000300947 */ /* 0x000fea0003800000 */
[----:B0-----:R-:W0:Y:S01]  /*06e0*/  LDC.64 R6, c[0x0][0x218] ;  /* 0x00008600ff067b82 */ /* 0x001e220000000a00 */
[----:B------:R-:W-:Y:S01]  /*06f0*/  IMAD.IADD R11, R0, 0x1, R17 ;  /* 0x00000001000b7824 */ /* 0x000fe200078e0211 */
[----:B------:R-:W-:-:S03]  /*0700*/  IADD3 R17, R17, 0x80, RZ ;  /* 0x0000008011117810 */ /* 0x000fc60007ffe0ff */
[----:B0-----:R-:W-:-:S05]  /*0710*/  IMAD.WIDE.U32 R6, R11, 0x4, R6 ;  /* 0x000000040b067825 */ /* 0x001fca00078e0006 */
[----:B------:R0:W-:Y:S02]  /*0720*/  STG.E desc[UR4][R6.64], R9 ;  /* 0x0000000906007986 */ /* 0x0001e4000c101904 */
.L_x_15126:
[----:B------:R-:W-:-:S13]  /*0730*/  ISETP.GE.AND P0, PT, R17, R16, PT ;  /* 0x000000101100720c */ /* 0x000fda0003f06270 */
[----:B------:R-:W-:Y:S05]  /*0740*/  @P0 BRA `(.L_x_15128) ;  /* 0x0000000000300947 */ /* 0x000fea0003800000 */
[----:B0-----:R-:W0:Y:S01]  /*0750*/  LDC.64 R6, c[0x0][0x218] ;  /* 0x00008600ff067b82 */ /* 0x001e220000000a00 */
[----:B------:R-:W-:Y:S01]  /*0760*/  IMAD.IADD R9, R0, 0x1, R17 ;  /* 0x0000000100097824 */ /* 0x000fe200078e0211 */
[----:B------:R-:W-:-:S03]  /*0770*/  IADD3 R17, R17, 0x80, RZ ;  /* 0x0000008011117810 */ /* 0x000fc60007ffe0ff */
[----:B0-----:R-:W-:-:S05]  /*0780*/  IMAD.WIDE.U32 R6, R9, 0x4, R6 ;  /* 0x0000000409067825 */ /* 0x001fca00078e0006 */
[----:B------:R1:W-:Y:S02]  /*0790*/  STG.E desc[UR4][R6.64], R8 ;  /* 0x0000000806007986 */ /* 0x0003e4000c101904 */
.L_x_15127:
[----:B------:R-:W-:-:S13]  /*07a0*/  ISETP.GE.AND P0, PT, R17, R16, PT ;  /* 0x000000101100720c */ /* 0x000fda0003f06270 */
[----:B------:R-:W-:Y:S05]  /*07b0*/  @P0 BRA `(.L_x_15129) ;  /* 0x0000000000340947 */ /* 0x000fea0003800000 */
[----:B01----:R-:W0:Y:S01]  /*07c0*/  LDC.64 R6, c[0x0][0x218] ;  /* 0x00008600ff067b82 */ /* 0x003e220000000a00 */
[----:B------:R-:W-:Y:S01]  /*07d0*/  IMAD.IADD R9, R0, 0x1, R17 ;  /* 0x0000000100097824 */ /* 0x000fe200078e0211 */
[----:B------:R-:W-:-:S03]  /*07e0*/  IADD3 R17, R17, 0x80, RZ ;  /* 0x0000008011117810 */ /* 0x000fc60007ffe0ff */
[----:B0-----:R-:W-:-:S05]  /*07f0*/  IMAD.WIDE.U32 R6, R9, 0x4, R6 ;  /* 0x0000000409067825 */ /* 0x001fca00078e0006 */
[----:B------:R1:W-:Y:S02]  /*0800*/  STG.E desc[UR4][R6.64], R5 ;  /* 0x0000000506007986 */ /* 0x0003e4000c101904 */
.L_x_15128:
[----:B------:R-:W-:-:S13]  /*0810*/  ISETP.GE.AND P0, PT, R17, R16, PT ;  /* 0x000000101100720c */ /* 0x000fda0003f06270 */
[----:B------:R-:W-:Y:S05]  /*0820*/  @P0 BREAK B1 ;  /* 0x0000000000010942 */ /* 0x000fea0003800000 */
[----:B------:R-:W-:Y:S05]  /*0830*/  @P0 BRA `(.L_x_15130) ;  /* 0x0000000000300947 */ /* 0x000fea0003800000 */
[----:B01----:R-:W0:Y:S01]  /*0840*/  LDC.64 R6, c[0x0][0x218] ;  /* 0x00008600ff067b82 */ /* 0x003e220000000a00 */
[----:B------:R-:W-:Y:S01]  /*0850*/  IMAD.IADD R5, R0, 0x1, R17 ;  /* 0x0000000100057824 */ /* 0x000fe200078e0211 */
[----:B------:R-:W-:-:S03]  /*0860*/  IADD3 R17, R17, 0x80, RZ ;  /* 0x0000008011117810 */ /* 0x000fc60007ffe0ff */
[----:B0-----:R-:W-:-:S05]  /*0870*/  IMAD.WIDE.U32 R6, R5, 0x4, R6 ;  /* 0x0000000405067825 */ /* 0x001fca00078e0006 */
[----:B------:R2:W-:Y:S02]  /*0880*/  STG.E desc[UR4][R6.64], R4 ;  /* 0x0000000406007986 */ /* 0x0005e4000c101904 */
.L_x_15129:
[----:B------:R-:W-:Y:S05]  /*0890*/  BSYNC B1 ;  /* 0x0000000000017941 */ /* 0x000fea0003800000 */
.L_x_15125:
[----:B------:R-:W-:-:S13]  /*08a0*/  ISETP.GE.AND P0, PT, R17, R16, PT ;  /* 0x000000101100720c */ /* 0x000fda0003f06270 */
[----:B--2---:R-:W2:Y:S01]  /*08b0*/  @!P0 LDC.64 R4, c[0x0][0x218] ;  /* 0x00008600ff048b82 */ /* 0x004ea20000000a00 */
[----:B01----:R-:W-:Y:S01]  /*08c0*/  @!P0 IMAD.IADD R7, R0, 0x1, R17 ;  /* 0x0000000100078824 */ /* 0x003fe200078e0211 */
[----:B------:R-:W-:-:S03]  /*08d0*/  @!P0 IADD3 R17, R17, 0x80, RZ ;  /* 0x0000008011118810 */ /* 0x000fc60007ffe0ff */
[----:B--2---:R-:W-:-:S05]  /*08e0*/  @!P0 IMAD.WIDE.U32 R4, R7, 0x4, R4 ;  /* 0x0000000407048825 */ /* 0x004fca00078e0004 */
[----:B------:R2:W-:Y:S02]  /*08f0*/  @!P0 STG.E desc[UR4][R4.64], R3 ;  /* 0x0000000304008986 */ /* 0x0005e4000c101904 */
.L_x_15130:
[----:B------:R-:W-:Y:S05]  /*0900*/  BSYNC B0 ;  /* 0x0000000000007941 */ /* 0x000fea0003800000 */
.L_x_15124:
[----:B------:R-:W-:Y:S05]  /*0910*/  WARPSYNC.ALL ;  /* 0x0000000000007948 */ /* 0x000fea0003800000 */
[----:B------:R-:W-:-:S13]  /*0920*/  ISETP.GE.AND P0, PT, R17, R16, PT ;  /* 0x000000101100720c */ /* 0x000fda0003f06270 */
[----:B------:R-:W-:Y:S05]  /*0930*/  @P0 EXIT ;  /* 0x000000000000094d */ /* 0x000fea0003800000 */
[----:B-12---:R-:W1:Y:S01]  /*0940*/  LDC.64 R4, c[0x0][0x218] ;  /* 0x00008600ff047b82 */ /* 0x006e620000000a00 */
[----:B------:R-:W-:-:S05]  /*0950*/  IADD3 R17, R0, R17, RZ ;  /* 0x0000001100117210 */ /* 0x000fca0007ffe0ff */
[----:B-1----:R-:W-:-:S05]  /*0960*/  IMAD.WIDE.U32 R4, R17, 0x4, R4 ;  /* 0x0000000411047825 */ /* 0x002fca00078e0004 */
[----:B------:R-:W-:Y:S01]  /*0970*/  STG.E desc[UR4][R4.64], R2 ;  /* 0x0000000204007986 */ /* 0x000fe2000c101904 */
[----:B------:R-:W-:Y:S05]  /*0980*/  EXIT ;  /* 0x000000000000794d */ /* 0x000fea0003800000 */
.L_x_15131:
        /* <DEDUP_REMOVED lines=15> */
.L_x_23607:


//--------------------- .text._ZN2at6native29vectorized_elementwise_kernelILi4EZZZNS0_15neg_kernel_cudaERNS_18TensorIteratorBaseEENKUlvE0_clEvENKUlvE1_clEvEUliE_St5arrayIPcLm2EEEEviT0_T1_ --------------------------
	.section	.text._ZN2at6native29vectorized_elementwise_kernelILi4EZZZNS0_15neg_kernel_cudaERNS_18TensorIteratorBaseEENKUlvE0_clEvENKUlvE1_clEvEUliE_St5arrayIPcLm2EEEEviT0_T1_,"ax",@progbits
	.align	128
        .global         _ZN2at6native29vectorized_elementwise_kernelILi4EZZZNS0_15neg_kernel_cudaERNS_18TensorIteratorBaseEENKUlvE0_clEvENKUlvE1_clEvEUliE_St5arrayIPcLm2EEEEviT0_T1_
        .type           _ZN2at6native29vectorized_elementwise_kernelILi4EZZZNS0_15neg_kernel_cudaERNS_18TensorIteratorBaseEENKUlvE0_clEvENKUlvE1_clEvEUliE_St5arrayIPcLm2EEEEviT0_T1_,@function
        .size           _ZN2at6native29vectorized_elementwise_kernelILi4EZZZNS0_15neg_kernel_cudaERNS_18TensorIteratorBaseEENKUlvE0_clEvENKUlvE1_clEvEUliE_St5arrayIPcLm2EEEEviT0_T1_,(.L_x_23608 - _ZN2at6native29vectorized_elementwise_kernelILi4EZZZNS0_15neg_kernel_cudaERNS_18TensorIteratorBaseEENKUlvE0_clEvENKUlvE1_clEvEUliE_St5arrayIPcLm2EEEEviT0_T1_)
        .other          _ZN2at6native29vectorized_elementwise_kernelILi4EZZZNS0_15neg_kernel_cudaERNS_18TensorIteratorBaseEENKUlvE0_clEvENKUlvE1_clEvEUliE_St5arrayIPcLm2EEEEviT0_T1_,@"STO_CUDA_ENTRY STV_DEFAULT"
_ZN2at6native29vectorized_elementwise_kernelILi4EZZZNS0_15neg_kernel_cudaERNS_18TensorIteratorBaseEENKUlvE0_clEvENKUlvE1_clEvEUliE_St5arrayIPcLm2EEEEviT0_T1_:
.text._ZN2at6native29vectorized_elementwise_kernelILi4EZZZNS0_15neg_kernel_cudaERNS_18TensorIteratorBaseEENKUlvE0_clEvENKUlvE1_clEvEUliE_St5arrayIPcLm2EEEEviT0_T1_:
        /* <DEDUP_REMOVED lines=17> */
[----:B---3--:R-:W-:Y:S01]  /*0110*/  IMAD.MOV R7, RZ, RZ, -R7 ;  /* 0x000000ffff077224 */ /* 0x008fe200078e0a07 */
[----:B------:R-:W-:Y:S01]  /*0120*/  IADD3 R6, -R6, RZ, RZ ;  /* 0x000000ff06067210 */ /* 0x000fe20007ffe1ff */
[----:B------:R-:W-:Y:S01]  /*0130*/  IMAD.MOV R5, RZ, RZ, -R5 ;  /* 0x000000ffff057224 */ /* 0x000fe200078e0a05 */
[----:B------:R-:W-:Y:S01]  /*0140*/  IADD3 R4, -R4, RZ, RZ ;  /* 0x000000ff04047210 */ /* 0x000fe20007ffe1ff */
[----:B----4-:R-:W-:Y:S01]  /*0150*/  IMAD.MOV R11, RZ, RZ, -R11 ;  /* 0x000000ffff0b7224 */ /* 0x010fe200078e0a0b */
[----:B------:R-:W-:Y:S01]  /*0160*/  IADD3 R10, -R10, RZ, RZ ;  /* 0x000000ff0a0a7210 */ /* 0x000fe20007ffe1ff */
[----:B------:R-:W-:Y:S01]  /*0170*/  IMAD.MOV R9, RZ, RZ, -R9 ;  /* 0x000000ffff097224 */ /* 0x000fe200078e0a09 */
[----:B------:R-:W-:Y:S01]  /*0180*/  IADD3 R8, -R8, RZ, RZ ;  /* 0x000000ff08087210 */ /* 0x000fe20007ffe1ff */
[----:B------:R-:W-:Y:S04]  /*0190*/  STG.E.128 desc[UR4][R12.64], R4 ;  /* 0x000000040c007986 */ /* 0x000fe8000c101d04 */
[----:B------:R-:W-:Y:S01]  /*01a0*/  STG.E.128 desc[UR4][R12.64+0x800], R8 ;  /* 0x000800080c007986 */ /* 0x000fe2000c101d04 */
[----:B------:R-:W-:Y:S05]  /*01b0*/  EXIT ;  /* 0x000000000000794d */ /* 0x000fea0003800000 */
.L_x_15132:
        /* <DEDUP_REMOVED lines=83> */
.L_x_15135:
[----:B------:R-:W-:-:S13]  /*06f0*/  ISETP.GE.AND P0, PT, R17, R16, PT ;  /* 0x000000101100720c */ /* 0x000fda0003f06270 */
[----:B------:R-:W-:Y:S05]  /*0700*/  @P0 BRA `(.L_x_15137) ;  /* 0x0000000000300947 */ /* 0x000fea0003800000 */
[----:B0-----:R-:W0:Y:S01]  /*0710*/  LDC.64 R6, c[0x0][0x218] ;  /* 0x00008600ff067b82 */ /* 0x001e220000000a00 */
[----:B------:R-:W-:Y:S01]  /*0720*/  IMAD.IADD R9, R0, 0x1, R17 ;  /* 0x0000000100097824 */ /* 0x000fe200078e0211 */
[----:B------:R-:W-:-:S03]  /*0730*/  IADD3 R17, R17, 0x80, RZ ;  /* 0x0000008011117810 */ /* 0x000fc60007ffe0ff */
[----:B0-----:R-:W-:-:S05]  /*0740*/  IMAD.WIDE.U32 R6, R9, 0x4, R6 ;  /* 0x0000000409067825 */ /* 0x001fca00078e0006 */
[----:B------:R1:W-:Y:S02]  /*0750*/  STG.E desc[UR4][R6.64], R8 ;  /* 0x0000000806007986 */ /* 0x0003e4000c101904 */
.L_x_15136:
[----:B------:R-:W-:-:S13]  /*0760*/  ISETP.GE.AND P0, PT, R17, R16, PT ;  /* 0x000000101100720c */ /* 0x000fda0003f06270 */
[----:B------:R-:W-:Y:S05]  /*0770*/  @P0 BRA `(.L_x_15138) ;  /* 0x0000000000340947 */ /* 0x000fea0003800000 */
[----:B01----:R-:W0:Y:S01]  /*0780*/  LDC.64 R6, c[0x0][0x218] ;  /* 0x00008600ff067b82 */ /* 0x003e220000000a00 */
[----:B------:R-:W-:Y:S01]  /*0790*/  IMAD.IADD R9, R0, 0x1, R17 ;  /* 0x0000000100097824 */ /* 0x000fe200078e0211 */
[----:B------:R-:W-:-:S03]  /*07a0*/  IADD3 R17, R17, 0x80, RZ ;  /* 0x0000008011117810 */ /* 0x000fc60007ffe0ff */
[----:B0-----:R-:W-:-:S05]  /*07b0*/  IMAD.WIDE.U32 R6, R9, 0x4, R6 ;  /* 0x0000000409067825 */ /* 0x001fca00078e0006 */
[----:B------:R1:W-:Y:S02]  /*07c0*/  STG.E desc[UR4][R6.64], R5 ;  /* 0x0000000506007986 */ /* 0x0003e4000c101904 */
.L_x_15137:
        /* <DEDUP_REMOVED lines=8> */
.L_x_15138:
[----:B------:R-:W-:Y:S05]  /*0850*/  BSYNC B1 ;  /* 0x0000000000017941 */ /* 0x000fea0003800000 */
.L_x_15134:
[----:B------:R-:W-:-:S13]  /*0860*/  ISETP.GE.AND P0, PT, R17, R16, PT ;  /* 0x000000101100720c */ /* 0x000fda0003f06270 */
[----:B--2---:R-:W2:Y:S01]  /*0870*/  @!P0 LDC.64 R4, c[0x0][0x218] ;  /* 0x00008600ff048b82 */ /* 0x004ea20000000a00 */
[----:B01----:R-:W-:Y:S01]  /*0880*/  @!P0 IMAD.IADD R7, R0, 0x1, R17 ;  /* 0x0000000100078824 */ /* 0x003fe200078e0211 */
[----:B------:R-:W-:-:S03]  /*0890*/  @!P0 IADD3 R17, R17, 0x80, RZ ;  /* 0x0000008011118810 */ /* 0x000fc60007ffe0ff */
[----:B--2---:R-:W-:-:S05]  /*08a0*/  @!P0 IMAD.WIDE.U32 R4, R7, 0x4, R4 ;  /* 0x0000000407048825 */ /* 0x004fca00078e0004 */
[----:B------:R2:W-:Y:S02]  /*08b0*/  @!P0 STG.E desc[UR4][R4.64], R3 ;  /* 0x0000000304008986 */ /* 0x0005e4000c101904 */
.L_x_15139:
[----:B------:R-:W-:Y:S05]  /*08c0*/  BSYNC B0 ;  /* 0x0000000000007941 */ /* 0x000fea0003800000 */
.L_x_15133:
        /* <DEDUP_REMOVED lines=8> */
.L_x_15140:
        /* <DEDUP_REMOVED lines=11> */
.L_x_23608:


//--------------------- .text._ZN2at6native29vectorized_elementwise_kernelILi8EZZZNS0_15neg_kernel_cudaERNS_18TensorIteratorBaseEENKUlvE0_clEvENKUlvE1_clEvEUliE_St5arrayIPcLm2EEEEviT0_T1_ --------------------------
	.section	.text._ZN2at6native29vectorized_elementwise_kernelILi8EZZZNS0_15neg_kernel_cudaERNS_18TensorIteratorBaseEENKUlvE0_clEvENKUlvE1_clEvEUliE_St5arrayIPcLm2EEEEviT0_T1_,"ax",@progbits
	.align	128
        .global         _ZN2at6native29vectorized_elementwise_kernelILi8EZZZNS0_15neg_kernel_cudaERNS_18TensorIteratorBaseEENKUlvE0_clEvENKUlvE1_clEvEUliE_St5arrayIPcLm2EEEEviT0_T1_
        .type           _ZN2at6native29vectorized_elementwise_kernelILi8EZZZNS0_15neg_kernel_cudaERNS_18TensorIteratorBaseEENKUlvE0_clEvENKUlvE1_clEvEUliE_St5arrayIPcLm2EEEEviT0_T1_,@function
        .size           _ZN2at6native29vectorized_elementwise_kernelILi8EZZZNS0_15neg_kernel_cudaERNS_18TensorIteratorBaseEENKUlvE0_clEvENKUlvE1_clEvEUliE_St5arrayIPcLm2EEEEviT0_T1_,(.L_x_23609 - _ZN2at6native29vectorized_elementwise_kernelILi8EZZZNS0_15neg_kernel_cudaERNS_18TensorIteratorBaseEENKUlvE0_clEvENKUlvE1_clEvEUliE_St5arrayIPcLm2EEEEviT0_T1_)
        .other          _ZN2at6native29vectorized_elementwise_kernelILi8EZZZNS0_15neg_kernel_cudaERNS_18TensorIteratorBaseEENKUlvE0_clEvENKUlvE1_clEvEUliE_St5arrayIPcLm2EEEEviT0_T1_,@"STO_CUDA_ENTRY STV_DEFAULT"
_ZN2at6native29vectorized_elementwise_kernelILi8EZZZNS0_15neg_kernel_cudaERNS_18TensorIteratorBaseEENKUlvE0_clEvENKUlvE1_clEvEUliE_St5arrayIPcLm2EEEEviT0_T1_:
.text._ZN2at6native29vectorized_elementwise_kernelILi8EZZZNS0_15neg_kernel_cudaERNS_18TensorIteratorBaseEENKUlvE0_clEvENKUlvE1_clEvEUliE_St5arrayIPcLm2EEEEviT0_T1_:
        /* <DEDUP_REMOVED lines=28> */
.L_x_15141:
        /* <DEDUP_REMOVED lines=83> */
.L_x_15144:
[----:B------:R-:W-:-:S13]  /*06f0*/  ISETP.GE.AND P0, PT, R17, R16, PT ;  /* 0x000000101100720c */ /* 0x000fda0003f06270 */
[----:B------:R-:W-:Y:S05]  /*0700*/  @P0 BRA `(.L_x_15146) ;  /* 0x0000000000300947 */ /* 0x000fea0003800000 */
[----:B0-----:R-:W0:Y:S01]  /*0710*/  LDC.64 R6, c[0x0][0x218] ;  /* 0x00008600ff067b82 */ /* 0x001e220000000a00 */
[----:B------:R-:W-:Y:S01]  /*0720*/  IMAD.IADD R9, R0, 0x1, R17 ;  /* 0x0000000100097824 */ /* 0x000fe200078e0211 */
[----:B------:R-:W-:-:S03]  /*0730*/  IADD3 R17, R17, 0x80, RZ ;  /* 0x0000008011117810 */ /* 0x000fc60007ffe0ff */
[----:B0-----:R-:W-:-:S05]  /*0740*/  IMAD.WIDE.U32 R6, R9, 0x4, R6 ;  /* 0x0000000409067825 */ /* 0x001fca00078e0006 */
[----:B------:R1:W-:Y:S02]  /*0750*/  STG.E desc[UR4][R6.64], R8 ;  /* 0x0000000806007986 */ /* 0x0003e4000c101904 */
.L_x_15145:
[----:B------:R-:W-:-:S13]  /*0760*/  ISETP.GE.AND P0, PT, R17, R16, PT ;  /* 0x000000101100720c */ /* 0x000fda0003f06270 */
[----:B------:R-:W-:Y:S05]  /*0770*/  @P0 BRA `(.L_x_15147) ;  /* 0x0000000000340947 */ /* 0x000fea0003800000 */
[----:B01----:R-:W0:Y:S01]  /*0780*/  LDC.64 R6, c[0x0][0x218] ;  /* 0x00008600ff067b82 */ /* 0x003e220000000a00 */
[----:B------:R-:W-:Y:S01]  /*0790*/  IMAD.IADD R9, R0, 0x1, R17 ;  /* 0x0000000100097824 */ /* 0x000fe200078e0211 */
[----:B------:R-:W-:-:S03]  /*07a0*/  IADD3 R17, R17, 0x80, RZ ;  /* 0x0000008011117810 */ /* 0x000fc60007ffe0ff */
[----:B0-----:R-:W-:-:S05]  /*07b0*/  IMAD.WIDE.U32 R6, R9, 0x4, R6 ;  /* 0x0000000409067825 */ /* 0x001fca00078e0006 */
[----:B------:R1:W-:Y:S02]  /*07c0*/  STG.E desc[UR4][R6.64], R5 ;  /* 0x0000000506007986 */ /* 0x0003e4000c101904 */
.L_x_15146:
        /* <DEDUP_REMOVED lines=8> */
.L_x_15147:
[----:B------:R-:W-:Y:S05]  /*0850*/  BSYNC B1 ;  /* 0x0000000000017941 */ /* 0x000fea0003800000 */
.L_x_15143:
[----:B------:R-:W-:-:S13]  /*0860*/  ISETP.GE.AND P0, PT, R17, R16, PT ;  /* 0x000000101100720c */ /* 0x000fda0003f06270 */
[----:B--2---:R-:W2:Y:S01]  /*0870*/  @!P0 LDC.64 R4, c[0x0][0x218] ;  /* 0x00008600ff048b82 */ /* 0x004ea20000000a00 */
[----:B01----:R-:W-:Y:S01]  /*0880*/  @!P0 IMAD.IADD R7, R0, 0x1, R17 ;  /* 0x0000000100078824 */ /* 0x003fe200078e0211 */
[----:B------:R-:W-:-:S03]  /*0890*/  @!P0 IADD3 R17, R17, 0x80, RZ ;  /* 0x0000008011118810 */ /* 0x000fc60007ffe0ff */
[----:B--2---:R-:W-:-:S05]  /*08a0*/  @!P0 IMAD.WIDE.U32 R4, R7, 0x4, R4 ;  /* 0x0000000407048825 */ /* 0x004fca00078e0004 */
[----:B------:R2:W-:Y:S02]  /*08b0*/  @!P0 STG.E desc[UR4][R4.64], R3 ;  /* 0x0000000304008986 */ /* 0x0005e4000c101904 */
.L_x_15148:
[----:B------:R-:W-:Y:S05]  /*08c0*/  BSYNC B0 ;  /* 0x0000000000007941 */ /* 0x000fea0003800000 */
.L_x_15142:
        /* <DEDUP_REMOVED lines=8> */
.L_x_15149:
        /* <DEDUP_REMOVED lines=11> */
.L_x_23609:


//--------------------- .text._ZN2at6native18elementwise_kernelILi128ELi4EZNS0_15gpu_kernel_implIZZZNS0_15neg_kernel_cudaERNS_18TensorIteratorBaseEENKUlvE0_clEvENKUlvE0_clEvEUlaE_EEvS4_RKT_EUliE_EEviT1_ --------------------------
	.section	.text._ZN2at6native18elementwise_kernelILi128ELi4EZNS0_15gpu_kernel_implIZZZNS0_15neg_kernel_cudaERNS_18TensorIteratorBaseEENKUlvE0_clEvENKUlvE0_clEvEUlaE_EEvS4_RKT_EUliE_EEviT1_,"ax",@progbits
	.align	128
        .global         _ZN2at6native18elementwise_kernelILi128ELi4EZNS0_15gpu_kernel_implIZZZNS0_15neg_kernel_cudaERNS_18TensorIteratorBaseEENKUlvE0_clEvENKUlvE0_clEvEUlaE_EEvS4_RKT_EUliE_EEviT1_
        .type           _ZN2at6native18elementwise_kernelILi128ELi4EZNS0_15gpu_kernel_implIZZZNS0_15neg_kernel_cudaERNS_18TensorIteratorBaseEENKUlvE0_clEvENKUlvE0_clEvEUlaE_EEvS4_RKT_EUliE_EEviT1_,@function
        .size           _ZN2at6native18elementwise_kernelILi128ELi4EZNS0_15gpu_kernel_implIZZZNS0_15neg_kernel_cudaERNS_18TensorIteratorBaseEENKUlvE0_clEvENKUlvE0_clEvEUlaE_EEvS4_RKT_EUliE_EEviT1_,(.L_x_23610 - _ZN2at6native18elementwise_kernelILi128ELi4EZNS0_15gpu_kernel_implIZZZNS0_15neg_kernel_cudaERNS_18TensorIteratorBaseEENKUlvE0_clEvENKUlvE0_clEvEUlaE_EEvS4_RKT_EUliE_EEviT1_)
        .other          _ZN2at6native18elementwise_kernelILi128ELi4EZNS0_15gpu_kernel_implIZZZNS0_15neg_kernel_cudaERNS_18TensorIteratorBaseEENKUlvE0_clEvENKUlvE0_clEvEUlaE_EEvS4_RKT_EUliE_EEviT1_,@"STO_CUDA_ENTRY STV_DEFAULT"
_ZN2at6native18elementwise_kernelILi128ELi4EZNS0_15gpu_kernel_implIZZZNS0_15neg_kernel_cudaERNS_18TensorIteratorBaseEENKUlvE0_clEvENKUlvE0_clEvEUlaE_EEvS4_RKT_EUliE_EEviT1_:
.text._ZN2at6native18elementwise_kernelILi128ELi4EZNS0_15gpu_kernel_implIZZZNS0_15neg_kernel_cudaERNS_18TensorIteratorBaseEENKUlvE0_clEvENKUlvE0_clEvEUlaE_EEvS4_RKT_EUliE_EEviT1_:
        /* <DEDUP_REMOVED lines=313> */
.L_x_15152:
        /* <DEDUP_REMOVED lines=20> */
.L_x_15156:
[----:B------:R0:W5:Y:S01]  /*14d0*/  LDG.E.U8 R0, desc[UR36][R2.64] ;  /* 0x0000002402007981 */ /* 0x000162000c1e1100 */
[----:B------:R-:W-:Y:S05]  /*14e0*/  BRA `(.L_x_15158) ;  /* 0x0000000c00547947 */ /* 0x000fea0003800000 */
.L_x_15155:
        /* <DEDUP_REMOVED lines=8> */
.L_x_15160:
[----:B------:R0:W5:Y:S01]  /*1570*/  LDG.E.U8 R0, desc[UR36][R2.64] ;  /* 0x0000002402007981 */ /* 0x000162000c1e1100 */
[----:B------:R-:W-:Y:S05]  /*1580*/  BRA `(.L_x_15158) ;  /* 0x0000000c002c7947 */ /* 0x000fea0003800000 */
.L_x_15159:
[----:B------:R0:W5:Y:S01]  /*1590*/  LDG.E.U16 R0, desc[UR36][R2.64] ;  /* 0x0000002402007981 */ /* 0x000162000c1e1500 */
[----:B------:R-:W-:Y:S05]  /*15a0*/  BRA `(.L_x_15158) ;  /* 0x0000000c00247947 */ /* 0x000fea0003800000 */
.L_x_15154:
        /* <DEDUP_REMOVED lines=9> */
.L_x_15162:
[----:B------:R-:W2:Y:S02]  /*1640*/  LDG.E.U16 R4, desc[UR36][R2.64] ;  /* 0x0000002402047981 */ /* 0x000ea4000c1e1500 */
[----:B--2---:R-:W-:-:S06]  /*1650*/  HADD2.F32 R4, -RZ, R4.H0_H0 ;  /* 0x20000004ff047230 */ /* 0x004fcc0000004100 */
[----:B------:R-:W0:Y:S02]  /*1660*/  F2I.FTZ.TRUNC.NTZ R4, R4 ;  /* 0x0000000400047305 */ /* 0x000e24000021f100 */
[----:B0-----:R-:W-:Y:S01]  /*1670*/  PRMT R0, R4, 0x7610, R0 ;  /* 0x0000761004007816 */ /* 0x001fe20000000000 */
[----:B------:R-:W-:Y:S06]  /*1680*/  BRA `(.L_x_15158) ;  /* 0x0000000800ec7947 */ /* 0x000fec0003800000 */
.L_x_15161:
        /* <DEDUP_REMOVED lines=9> */
.L_x_15164:
[----:B------:R-:W2:Y:S02]  /*1720*/  LDG.E.U16 R2, desc[UR36][R2.64] ;  /* 0x0000002402027981 */ /* 0x000ea4000c1e1500 */
[----:B--2---:R-:W-:-:S06]  /*1730*/  HADD2.F32 R4, -RZ, R2.H0_H0 ;  /* 0x20000002ff047230 */ /* 0x004fcc0000004100 */
[----:B------:R-:W0:Y:S02]  /*1740*/  F2I.FTZ.TRUNC.NTZ R4, R4 ;  /* 0x0000000400047305 */ /* 0x000e24000021f100 */
[----:B0-----:R-:W-:Y:S01]  /*1750*/  PRMT R0, R4, 0x7610, R0 ;  /* 0x0000761004007816 */ /* 0x001fe20000000000 */
[----:B------:R-:W-:Y:S06]  /*1760*/  BRA `(.L_x_15158) ;  /* 0x0000000800b47947 */ /* 0x000fec0003800000 */
.L_x_15163:
[----:B------:R-:W2:Y:S02]  /*1770*/  LDG.E.64 R2, desc[UR36][R2.64] ;  /* 0x0000002402027981 */ /* 0x000ea4000c1e1b00 */
[----:B--2---:R0:W1:Y:S01]  /*1780*/  F2I.F64.TRUNC R0, R2 ;  /* 0x0000000200007311 */ /* 0x004062000030d100 */
[----:B------:R-:W-:Y:S05]  /*1790*/  BRA `(.L_x_15158) ;  /* 0x0000000800a87947 */ /* 0x000fea0003800000 */
.L_x_15153:
        /* <DEDUP_REMOVED lines=12> */
.L_x_15167:
[----:B------:R-:W2:Y:S02]  /*1860*/  LDG.E.64 R2, desc[UR36][R2.64] ;  /* 0x0000002402027981 */ /* 0x000ea4000c1e1b00 */
[----:B--2---:R3:W4:Y:S01]  /*1870*/  F2I.F64.TRUNC R0, R2 ;  /* 0x0000000200007311 */ /* 0x004722000030d100 */
[----:B------:R-:W-:Y:S05]  /*1880*/  BRA `(.L_x_15158) ;  /* 0x00000008006c7947 */ /* 0x000fea0003800000 */
.L_x_15166:
        /* <DEDUP_REMOVED lines=28> */
.L_x_15169:
        /* <DEDUP_REMOVED lines=15> */
.L_x_15168:
[----:B------:R-:W2:Y:S02]  /*1b40*/  LDG.E.U16 R4, desc[UR36][R2.64] ;  /* 0x0000002402047981 */ /* 0x000ea4000c1e1500 */
[----:B--2---:R-:W-:-:S06]  /*1b50*/  IMAD.U32 R4, R4, 0x10000, RZ ;  /* 0x0001000004047824 */ /* 0x004fcc00078e00ff */
[----:B------:R-:W0:Y:S02]  /*1b60*/  F2I.FTZ.TRUNC.NTZ R4, R4 ;  /* 0x0000000400047305 */ /* 0x000e24000021f100 */
[----:B0-----:R-:W-:Y:S01]  /*1b70*/  PRMT R0, R4, 0x7610, R0 ;  /* 0x0000761004007816 */ /* 0x001fe20000000000 */
[----:B------:R-:W-:Y:S06]  /*1b80*/  BRA `(.L_x_15158) ;  /* 0x0000000400ac7947 */ /* 0x000fec0003800000 */
.L_x_15165:
        /* <DEDUP_REMOVED lines=10> */
.L_x_15172:
        /* <DEDUP_REMOVED lines=21> */
.L_x_15176:
[----:B------:R-:W-:Y:S05]  /*1d80*/  BSYNC B1 ;  /* 0x0000000000017941 */ /* 0x000fea0003800000 */
.L_x_15175:
[----:B------:R-:W-:Y:S01]  /*1d90*/  IMAD.SHL.U32 R2, R2, 0x100000, RZ ;  /* 0x0010000002027824 */ /* 0x000fe200078e00ff */
[----:B------:R-:W-:-:S04]  /*1da0*/  LEA R3, R0, 0x3b800000, 0x17 ;  /* 0x3b80000000037811 */ /* 0x000fc800078eb8ff */
[----:B------:R-:W-:-:S07]  /*1db0*/  LOP3.LUT R4, R3, R2, R4, 0xfe, !PT ;  /* 0x0000000203047212 */ /* 0x000fce00078efe04 */
.L_x_15174:
[----:B------:R-:W-:Y:S05]  /*1dc0*/  BSYNC B0 ;  /* 0x0000000000007941 */ /* 0x000fea0003800000 */
.L_x_15173:
[----:B------:R-:W0:Y:S02]  /*1dd0*/  F2I.FTZ.TRUNC.NTZ R4, R4 ;  /* 0x0000000400047305 */ /* 0x000e24000021f100 */
[----:B0-----:R-:W-:Y:S01]  /*1de0*/  PRMT R0, R4, 0x7610, R0 ;  /* 0x0000761004007816 */ /* 0x001fe20000000000 */
[----:B------:R-:W-:Y:S06]  /*1df0*/  BRA `(.L_x_15158) ;  /* 0x0000000400107947 */ /* 0x000fec0003800000 */
.L_x_15171:
        /* <DEDUP_REMOVED lines=21> */
.L_x_15180:
[----:B------:R-:W-:Y:S05]  /*1f50*/  BSYNC B1 ;  /* 0x0000000000017941 */ /* 0x000fea0003800000 */
.L_x_15179:
[----:B------:R-:W-:Y:S01]  /*1f60*/  IMAD.SHL.U32 R2, R2, 0x200000, RZ ;  /* 0x0020000002027824 */ /* 0x000fe200078e00ff */
[----:B------:R-:W-:-:S04]  /*1f70*/  LEA R3, R0, 0x37800000, 0x17 ;  /* 0x3780000000037811 */ /* 0x000fc800078eb8ff */
[----:B------:R-:W-:-:S07]  /*1f80*/  LOP3.LUT R4, R3, R2, R4, 0xfe, !PT ;  /* 0x0000000203047212 */ /* 0x000fce00078efe04 */
.L_x_15178:
[----:B------:R-:W-:Y:S05]  /*1f90*/  BSYNC B0 ;  /* 0x0000000000007941 */ /* 0x000fea0003800000 */
.L_x_15177:
[----:B------:R-:W0:Y:S02]  /*1fa0*/  F2I.FTZ.TRUNC.NTZ R4, R4 ;  /* 0x0000000400047305 */ /* 0x000e24000021f100 */
[----:B0-----:R-:W-:Y:S01]  /*1fb0*/  PRMT R0, R4, 0x7610, R0 ;  /* 0x0000761004007816 */ /* 0x001fe20000000000 */
[----:B------:R-:W-:Y:S06]  /*1fc0*/  BRA `(.L_x_15158) ;  /* 0x00000000009c7947 */ /* 0x000fec0003800000 */
.L_x_15170:
        /* <DEDUP_REMOVED lines=14> */
.L_x_15184:
[----:B------:R-:W-:Y:S05]  /*20b0*/  BSYNC B0 ;  /* 0x0000000000007941 */ /* 0x000fea0003800000 */
.L_x_15183:
[----:B------:R-:W0:Y:S02]  /*20c0*/  F2I.FTZ.TRUNC.NTZ R4, R4 ;  /* 0x0000000400047305 */ /* 0x000e24000021f100 */
[----:B0-----:R-:W-:Y:S01]  /*20d0*/  PRMT R0, R4, 0x7610, R0 ;  /* 0x0000761004007816 */ /* 0x001fe20000000000 */
[----:B------:R-:W-:Y:S06]  /*20e0*/  BRA `(.L_x_15158) ;  /* 0x0000000000547947 */ /* 0x000fec0003800000 */
.L_x_15157:
        /* <DEDUP_REMOVED lines=16> */
.L_x_15185:
[----:B------:R-:W-:Y:S01]  /*21f0*/  PRMT R0, RZ, 0x7610, R0 ;  /* 0x00007610ff007816 */ /* 0x000fe20000000000 */
[----:B------:R-:W-:Y:S06]  /*2200*/  BRA `(.L_x_15158) ;  /* 0x00000000000c7947 */ /* 0x000fec0003800000 */
.L_x_15182:
[----:B------:R2:W5:Y:S01]  /*2210*/  LDG.E.U8 R0, desc[UR36][R2.64] ;  /* 0x0000002402007981 */ /* 0x000562000c1e1100 */
[----:B------:R-:W-:Y:S05]  /*2220*/  BRA `(.L_x_15158) ;  /* 0x0000000000047947 */ /* 0x000fea0003800000 */
.L_x_15181:
[----:B------:R1:W5:Y:S02]  /*2230*/  LDG.E.U8 R0, desc[UR36][R2.64] ;  /* 0x0000002402007981 */ /* 0x000364000c1e1100 */
.L_x_15158:
        /* <DEDUP_REMOVED lines=16> */
.L_x_15189:
[----:B------:R3:W-:Y:S01]  /*2340*/  STG.E.U8 desc[UR36][R16.64], R5 ;  /* 0x0000000510007986 */ /* 0x0007e2000c101124 */
[----:B------:R-:W-:Y:S05]  /*2350*/  BRA `(.L_x_15191) ;  /* 0x0000000c00987947 */ /* 0x000fea0003800000 */
.L_x_15188:
[----:B------:R-:W-:-:S13]  /*2360*/  ISETP.NE.AND P0, PT, R2, 0x2, PT ;  /* 0x000000020200780c */ /* 0x000fda0003f05270 */
[----:B------:R-:W-:Y:S05]  /*2370*/  @!P0 BRA `(.L_x_15192) ;  /* 0x0000000000388947 */ /* 0x000fea0003800000 */
[----:B------:R-:W-:-:S13]  /*2380*/  ISETP.NE.AND P0, PT, R2, 0x3, PT ;  /* 0x000000030200780c */ /* 0x000fda0003f05270 */
[----:B------:R-:W-:Y:S05]  /*2390*/  @!P0 BRA `(.L_x_15193) ;  /* 0x0000000000208947 */ /* 0x000fea0003800000 */
[----:B------:R-:W-:-:S13]  /*23a0*/  ISETP.NE.AND P0, PT, R2, 0x4, PT ;  /* 0x000000040200780c */ /* 0x000fda0003f05270 */
[----:B------:R-:W-:Y:S05]  /*23b0*/  @P0 BRA `(.L_x_15190) ;  /* 0x0000000c00180947 */ /* 0x000fea0003800000 */
[----:B------:R-:W-:-:S04]  /*23c0*/  LOP3.LUT R0, R5, 0xffff, RZ, 0xc0, !PT ;  /* 0x0000ffff05007812 */ /* 0x000fc800078ec0ff */
[----:B------:R-:W-:-:S05]  /*23d0*/  PRMT R0, R0, 0x8880, RZ ;  /* 0x0000888000007816 */ /* 0x000fca00000000ff */
[----:B------:R-:W-:-:S05]  /*23e0*/  IMAD.MOV.U32 R2, RZ, RZ, R0 ;  /* 0x000000ffff027224 */ /* 0x000fca00078e0000 */
[----:B------:R-:W-:-:S05]  /*23f0*/  SHF.R.S32.HI R3, RZ, 0x1f, R2 ;  /* 0x0000001fff037819 */ /* 0x000fca0000011402 */
[----:B------:R0:W-:Y:S01]  /*2400*/  STG.E.64 desc[UR36][R16.64], R2 ;  /* 0x0000000210007986 */ /* 0x0001e2000c101b24 */
[----:B------:R-:W-:Y:S05]  /*2410*/  BRA `(.L_x_15191) ;  /* 0x0000000c00687947 */ /* 0x000fea0003800000 */
.L_x_15193:
[----:B------:R-:W-:-:S04]  /*2420*/  LOP3.LUT R5, R5, 0xffff, RZ, 0xc0, !PT ;  /* 0x0000ffff05057812 */ /* 0x000fc800078ec0ff */
[----:B------:R-:W-:-:S05]  /*2430*/  PRMT R3, R5, 0x8880, RZ ;  /* 0x0000888005037816 */ /* 0x000fca00000000ff */
[----:B------:R1:W-:Y:S01]  /*2440*/  STG.E desc[UR36][R16.64], R3 ;  /* 0x0000000310007986 */ /* 0x0003e2000c101924 */
[----:B------:R-:W-:Y:S05]  /*2450*/  BRA `(.L_x_15191) ;  /* 0x0000000c00587947 */ /* 0x000fea0003800000 */
.L_x_15192:
[----:B------:R-:W-:-:S04]  /*2460*/  PRMT R3, R5, 0x8880, RZ ;  /* 0x0000888005037816 */ /* 0x000fc800000000ff */
[----:B------:R-:W-:-:S05]  /*2470*/  PRMT R3, R3, 0x7710, RZ ;  /* 0x0000771003037816 */ /* 0x000fca00000000ff */
[----:B------:R2:W-:Y:S01]  /*2480*/  STG.E.U16 desc[UR36][R16.64], R3 ;  /* 0x0000000310007986 */ /* 0x0005e2000c101524 */
[----:B------:R-:W-:Y:S05]  /*2490*/  BRA `(.L_x_15191) ;  /* 0x0000000c00487947 */ /* 0x000fea0003800000 */
.L_x_15187:
        /* <DEDUP_REMOVED lines=9> */
.L_x_15195:
[----:B------:R-:W0:Y:S02]  /*2530*/  I2F.S8 R0, R5 ;  /* 0x0000000500007306 */ /* 0x000e240000001400 */
[----:B0-----:R-:W-:-:S05]  /*2540*/  F2FP.F16.F32.PACK_AB R0, RZ, R0 ;  /* 0x00000000ff00723e */ /* 0x001fca00000000ff */
[----:B------:R0:W-:Y:S01]  /*2550*/  STG.E.U16 desc[UR36][R16.64], R0 ;  /* 0x0000000010007986 */ /* 0x0001e2000c101524 */
[----:B------:R-:W-:Y:S05]  /*2560*/  BRA `(.L_x_15191) ;  /* 0x0000000c00147947 */ /* 0x000fea0003800000 */
.L_x_15194:
        /* <DEDUP_REMOVED lines=10> */
.L_x_15197:
[----:B------:R-:W0:Y:S02]  /*2610*/  I2F.S8 R5, R5 ;  /* 0x0000000500057306 */ /* 0x000e240000001400 */
[----:B0-----:R-:W-:-:S04]  /*2620*/  F2FP.F16.F32.PACK_AB R3, RZ, R5 ;  /* 0x00000005ff03723e */ /* 0x001fc800000000ff */
[----:B------:R-:W-:-:S05]  /*2630*/  PRMT R3, R3, 0x5410, RZ ;  /* 0x0000541003037816 */ /* 0x000fca00000000ff */
[----:B------:R0:W-:Y:S01]  /*2640*/  STG.E desc[UR36][R16.64], R3 ;  /* 0x0000000310007986 */ /* 0x0001e2000c101924 */
[----:B------:R-:W-:Y:S05]  /*2650*/  BRA `(.L_x_15191) ;  /* 0x0000000800d87947 */ /* 0x000fea0003800000 */
.L_x_15196:
[----:B------:R-:W-:-:S04]  /*2660*/  PRMT R2, R5, 0x8880, RZ ;  /* 0x0000888005027816 */ /* 0x000fc800000000ff */
[----:B------:R-:W-:-:S06]  /*2670*/  PRMT R2, R2, 0x7710, RZ ;  /* 0x0000771002027816 */ /* 0x000fcc00000000ff */
[----:B------:R-:W0:Y:S02]  /*2680*/  I2F.F64.S16 R2, R2 ;  /* 0x0000000200027312 */ /* 0x000e240000101c00 */
[----:B0-----:R0:W-:Y:S01]  /*2690*/  STG.E.64 desc[UR36][R16.64], R2 ;  /* 0x0000000210007986 */ /* 0x0011e2000c101b24 */
[----:B------:R-:W-:Y:S05]  /*26a0*/  BRA `(.L_x_15191) ;  /* 0x0000000800c47947 */ /* 0x000fea0003800000 */
.L_x_15186:
        /* <DEDUP_REMOVED lines=8> */
[----:B------:R-:W-:-:S04]  /*2730*/  LOP3.LUT P0, RZ, R0, 0xff, RZ, 0xc0, !PT ;  /* 0x000000ff00ff7812 */ /* 0x000fc8000780c0ff */
[----:B------:R-:W-:-:S05]  /*2740*/  SEL R3, RZ, 0x1, !P0 ;  /* 0x00000001ff037807 */ /* 0x000fca0004000000 */
[----:B------:R0:W-:Y:S01]  /*2750*/  STG.E.U8 desc[UR36][R16.64], R3 ;  /* 0x0000000310007986 */ /* 0x0001e2000c101124 */
[----:B------:R-:W-:Y:S05]  /*2760*/  BRA `(.L_x_15191) ;  /* 0x0000000800947947 */ /* 0x000fea0003800000 */
.L_x_15200:
[----:B------:R-:W-:Y:S02]  /*2770*/  PRMT R4, R5, 0x8880, RZ ;  /* 0x0000888005047816 */ /* 0x000fe400000000ff */
[----:B------:R-:W-:Y:S02]  /*2780*/  CS2R R6, SRZ ;  /* 0x0000000000067805 */ /* 0x000fe4000001ff00 */
[----:B------:R-:W-:-:S06]  /*2790*/  PRMT R4, R4, 0x7710, RZ ;  /* 0x0000771004047816 */ /* 0x000fcc00000000ff */
[----:B------:R-:W0:Y:S02]  /*27a0*/  I2F.F64.S16 R4, R4 ;  /* 0x0000000400047312 */ /* 0x000e240000101c00 */
[----:B0-----:R0:W-:Y:S01]  /*27b0*/  STG.E.128 desc[UR36][R16.64], R4 ;  /* 0x0000000410007986 */ /* 0x0011e2000c101d24 */
[----:B------:R-:W-:Y:S05]  /*27c0*/  BRA `(.L_x_15191) ;  /* 0x00000008007c7947 */ /* 0x000fea0003800000 */
.L_x_15199:
        /* <DEDUP_REMOVED lines=21> */
.L_x_15204:
[----:B------:R-:W-:Y:S05]  /*2920*/  BSYNC B0 ;  /* 0x0000000000007941 */ /* 0x000fea0003800000 */
.L_x_15203:
[----:B------:R-:W-:-:S05]  /*2930*/  LOP3.LUT R3, R0, R3, RZ, 0xfc, !PT ;  /* 0x0000000300037212 */ /* 0x000fca00078efcff */
[----:B------:R0:W-:Y:S01]  /*2940*/  STG.E.U8 desc[UR36][R16.64], R3 ;  /* 0x0000000310007986 */ /* 0x0001e2000c101124 */
[----:B------:R-:W-:Y:S05]  /*2950*/  BRA `(.L_x_15191) ;  /* 0x0000000800187947 */ /* 0x000fea0003800000 */
.L_x_15202:
        /* <DEDUP_REMOVED lines=13> */
.L_x_15206:
[----:B------:R-:W-:Y:S01]  /*2a30*/  IMAD.MOV.U32 R0, RZ, RZ, 0x7f ;  /* 0x0000007fff007424 */ /* 0x000fe200078e00ff */
[----:B------:R-:W-:-:S04]  /*2a40*/  ISETP.GT.U32.AND P0, PT, R2, 0x7f800000, PT ;  /* 0x7f8000000200780c */ /* 0x000fc80003f04070 */
[----:B------:R-:W-:-:S09]  /*2a50*/  SEL R0, R0, 0x7c, P0 ;  /* 0x0000007c00007807 */ /* 0x000fd20000000000 */
.L_x_15207:
[----:B------:R-:W-:Y:S05]  /*2a60*/  BSYNC B0 ;  /* 0x0000000000007941 */ /* 0x000fea0003800000 */
.L_x_15205:
[----:B------:R-:W-:-:S04]  /*2a70*/  LOP3.LUT R2, R5, 0x80000000, RZ, 0xc0, !PT ;  /* 0x8000000005027812 */ /* 0x000fc800078ec0ff */
[----:B------:R-:W-:-:S04]  /*2a80*/  SHF.R.U32.HI R3, RZ, 0x18, R2 ;  /* 0x00000018ff037819 */ /* 0x000fc80000011602 */
[----:B------:R-:W-:-:S05]  /*2a90*/  LOP3.LUT R3, R0, R3, RZ, 0xfc, !PT ;  /* 0x0000000300037212 */ /* 0x000fca00078efcff */
[----:B------:R0:W-:Y:S01]  /*2aa0*/  STG.E.U8 desc[UR36][R16.64], R3 ;  /* 0x0000000310007986 */ /* 0x0001e2000c101124 */
[----:B------:R-:W-:Y:S05]  /*2ab0*/  BRA `(.L_x_15191) ;  /* 0x0000000400c07947 */ /* 0x000fea0003800000 */
.L_x_15201:
[----:B------:R-:W0:Y:S02]  /*2ac0*/  I2F.S8 R0, R5 ;  /* 0x0000000500007306 */ /* 0x000e240000001400 */
[----:B0-----:R-:W-:-:S05]  /*2ad0*/  F2FP.BF16.F32.PACK_AB R0, RZ, R0 ;  /* 0x00000000ff00723e */ /* 0x001fca00000010ff */
[----:B------:R0:W-:Y:S01]  /*2ae0*/  STG.E.U16 desc[UR36][R16.64], R0 ;  /* 0x0000000010007986 */ /* 0x0001e2000c101524 */
[----:B------:R-:W-:Y:S05]  /*2af0*/  BRA `(.L_x_15191) ;  /* 0x0000000400b07947 */ /* 0x000fea0003800000 */
.L_x_15198:
        /* <DEDUP_REMOVED lines=12> */
.L_x_15210:
        /* <DEDUP_REMOVED lines=17> */
.L_x_15213:
[----:B------:R-:W-:-:S04]  /*2cd0*/  LOP3.LUT R2, R5, 0x80000000, RZ, 0xc0, !PT ;  /* 0x8000000005027812 */ /* 0x000fc800078ec0ff */
[----:B------:R-:W-:-:S04]  /*2ce0*/  SHF.R.U32.HI R3, RZ, 0x18, R2 ;  /* 0x00000018ff037819 */ /* 0x000fc80000011602 */
[----:B------:R-:W-:-:S04]  /*2cf0*/  LOP3.LUT R0, R0, R3, RZ, 0xfc, !PT ;  /* 0x0000000300007212 */ /* 0x000fc800078efcff */
[----:B------:R-:W-:-:S07]  /*2d00*/  PRMT R8, R0, 0x7610, R8 ;  /* 0x0000761000087816 */ /* 0x000fce0000000008 */
.L_x_15212:
[----:B------:R-:W-:Y:S05]  /*2d10*/  BSYNC B0 ;  /* 0x0000000000007941 */ /* 0x000fea0003800000 */
.L_x_15211:
[----:B------:R0:W-:Y:S01]  /*2d20*/  STG.E.U8 desc[UR36][R16.64], R8 ;  /* 0x0000000810007986 */ /* 0x0001e2000c101124 */
[----:B------:R-:W-:Y:S05]  /*2d30*/  BRA `(.L_x_15191) ;  /* 0x0000000400207947 */ /* 0x000fea0003800000 */
.L_x_15209:
        /* <DEDUP_REMOVED lines=17> */
.L_x_15216:
[----:B------:R-:W-:-:S04]  /*2e50*/  LOP3.LUT R2, R5, 0x80000000, RZ, 0xc0, !PT ;  /* 0x8000000005027812 */ /* 0x000fc800078ec0ff */
[----:B------:R-:W-:-:S04]  /*2e60*/  SHF.R.U32.HI R3, RZ, 0x18, R2 ;  /* 0x00000018ff037819 */ /* 0x000fc80000011602 */
[----:B------:R-:W-:-:S04]  /*2e70*/  LOP3.LUT R0, R0, R3, RZ, 0xfc, !PT ;  /* 0x0000000300007212 */ /* 0x000fc800078efcff */
[----:B------:R-:W-:-:S07]  /*2e80*/  PRMT R8, R0, 0x7610, R8 ;  /* 0x0000761000087816 */ /* 0x000fce0000000008 */
.L_x_15215:
[----:B------:R-:W-:Y:S05]  /*2e90*/  BSYNC B0 ;  /* 0x0000000000007941 */ /* 0x000fea0003800000 */
.L_x_15214:
[----:B------:R0:W-:Y:S01]  /*2ea0*/  STG.E.U8 desc[UR36][R16.64], R8 ;  /* 0x0000000810007986 */ /* 0x0001e2000c101124 */
[----:B------:R-:W-:Y:S05]  /*2eb0*/  BRA `(.L_x_15191) ;  /* 0x0000000000c07947 */ /* 0x000fea0003800000 */
.L_x_15208:
        /* <DEDUP_REMOVED lines=22> */
.L_x_15190:
        /* <DEDUP_REMOVED lines=16> */
.L_x_15219:
[----:B------:R-:W-:Y:S05]  /*3120*/  BRA `(.L_x_15191) ;  /* 0x0000000000247947 */ /* 0x000fea0003800000 */
.L_x_15218:
[----:B------:R-:W-:-:S04]  /*3130*/  LOP3.LUT R5, R5, 0xffff, RZ, 0xc0, !PT ;  /* 0x0000ffff05057812 */ /* 0x000fc800078ec0ff */
[----:B------:R-:W-:-:S05]  /*3140*/  PRMT R5, R5, 0x8880, RZ ;  /* 0x0000888005057816 */ /* 0x000fca00000000ff */
[----:B------:R-:W-:-:S05]  /*3150*/  IMAD.MOV.U32 R2, RZ, RZ, R5 ;  /* 0x000000ffff027224 */ /* 0x000fca00078e0005 */
[----:B------:R-:W-:-:S05]  /*3160*/  SHF.R.S32.HI R3, RZ, 0x1f, R2 ;  /* 0x0000001fff037819 */ /* 0x000fca0000011402 */
[----:B------:R0:W-:Y:S01]  /*3170*/  STG.E.64 desc[UR36][R16.64], R2 ;  /* 0x0000000210007986 */ /* 0x0001e2000c101b24 */
[----:B------:R-:W-:Y:S05]  /*3180*/  BRA `(.L_x_15191) ;  /* 0x00000000000c7947 */ /* 0x000fea0003800000 */
.L_x_15217:
[----:B------:R-:W-:-:S04]  /*3190*/  LOP3.LUT R5, R5, 0xffff, RZ, 0xc0, !PT ;  /* 0x0000ffff05057812 */ /* 0x000fc800078ec0ff */
[----:B------:R-:W-:-:S05]  /*31a0*/  PRMT R3, R5, 0x8880, RZ ;  /* 0x0000888005037816 */ /* 0x000fca00000000ff */
[----:B------:R0:W-:Y:S02]  /*31b0*/  STG.E desc[UR36][R16.64], R3 ;  /* 0x0000000310007986 */ /* 0x0001e4000c101924 */
.L_x_15191:
[----:B------:R-:W-:-:S04]  /*31c0*/  IMAD R18, R23, 0x200, R18 ;  /* 0x0000020017127824 */ /* 0x000fc800078e0212 */
[----:B------:R-:W-:-:S07]  /*31d0*/  VIADD R19, R18, 0x80 ;  /* 0x0000008012137836 */ /* 0x000fce0000000000 */
.L_x_15151:
[----:B------:R-:W-:Y:S05]  /*31e0*/  BSYNC B6 ;  /* 0x0000000000067941 */ /* 0x000fea0003800000 */
.L_x_15150:
        /* <DEDUP_REMOVED lines=307> */
.L_x_15222:
        /* <DEDUP_REMOVED lines=20> */
.L_x_15226:
[----:B------:R0:W5:Y:S01]  /*4660*/  LDG.E.U8 R0, desc[UR36][R2.64] ;  /* 0x0000002402007981 */ /* 0x000162000c1e1100 */
[----:B------:R-:W-:Y:S05]  /*4670*/  BRA `(.L_x_15228) ;  /* 0x0000000c00547947 */ /* 0x000fea0003800000 */
.L_x_15225:
        /* <DEDUP_REMOVED lines=8> */
.L_x_15230:
[----:B------:R0:W5:Y:S01]  /*4700*/  LDG.E.U8 R0, desc[UR36][R2.64] ;  /* 0x0000002402007981 */ /* 0x000162000c1e1100 */
[----:B------:R-:W-:Y:S05]  /*4710*/  BRA `(.L_x_15228) ;  /* 0x0000000c002c7947 */ /* 0x000fea0003800000 */
.L_x_15229:
[----:B------:R0:W5:Y:S01]  /*4720*/  LDG.E.U16 R0, desc[UR36][R2.64] ;  /* 0x0000002402007981 */ /* 0x000162000c1e1500 */
[----:B------:R-:W-:Y:S05]  /*4730*/  BRA `(.L_x_15228) ;  /* 0x0000000c00247947 */ /* 0x000fea0003800000 */
.L_x_15224:
        /* <DEDUP_REMOVED lines=9> */
.L_x_15232:
[----:B------:R-:W2:Y:S02]  /*47d0*/  LDG.E.U16 R4, desc[UR36][R2.64] ;  /* 0x0000002402047981 */ /* 0x000ea4000c1e1500 */
[----:B--2---:R-:W-:-:S06]  /*47e0*/  HADD2.F32 R4, -RZ, R4.H0_H0 ;  /* 0x20000004ff047230 */ /* 0x004fcc0000004100 */
[----:B------:R-:W0:Y:S02]  /*47f0*/  F2I.FTZ.TRUNC.NTZ R4, R4 ;  /* 0x0000000400047305 */ /* 0x000e24000021f100 */
[----:B0-----:R-:W-:Y:S01]  /*4800*/  PRMT R0, R4, 0x7610, R0 ;  /* 0x0000761004007816 */ /* 0x001fe20000000000 */
[----:B------:R-:W-:Y:S06]  /*4810*/  BRA `(.L_x_15228) ;  /* 0x0000000800ec7947 */ /* 0x000fec0003800000 */
.L_x_15231:
        /* <DEDUP_REMOVED lines=9> */
.L_x_15234:
[----:B------:R-:W2:Y:S02]  /*48b0*/  LDG.E.U16 R2, desc[UR36][R2.64] ;  /* 0x0000002402027981 */ /* 0x000ea4000c1e1500 */
[----:B--2---:R-:W-:-:S06]  /*48c0*/  HADD2.F32 R4, -RZ, R2.H0_H0 ;  /* 0x20000002ff047230 */ /* 0x004fcc0000004100 */
[----:B------:R-:W0:Y:S02]  /*48d0*/  F2I.FTZ.TRUNC.NTZ R4, R4 ;  /* 0x0000000400047305 */ /* 0x000e24000021f100 */
[----:B0-----:R-:W-:Y:S01]  /*48e0*/  PRMT R0, R4, 0x7610, R0 ;  /* 0x0000761004007816 */ /* 0x001fe20000000000 */
[----:B------:R-:W-:Y:S06]  /*48f0*/  BRA `(.L_x_15228) ;  /* 0x0000000800b47947 */ /* 0x000fec0003800000 */
.L_x_15233:
[----:B------:R-:W2:Y:S02]  /*4900*/  LDG.E.64 R2, desc[UR36][R2.64] ;  /* 0x0000002402027981 */ /* 0x000ea4000c1e1b00 */
[----:B--2---:R0:W1:Y:S01]  /*4910*/  F2I.F64.TRUNC R0, R2 ;  /* 0x0000000200007311 */ /* 0x004062000030d100 */
[----:B------:R-:W-:Y:S05]  /*4920*/  BRA `(.L_x_15228) ;  /* 0x0000000800a87947 */ /* 0x000fea0003800000 */
.L_x_15223:
        /* <DEDUP_REMOVED lines=12> */
.L_x_15237:
[----:B------:R-:W2:Y:S02]  /*49f0*/  LDG.E.64 R2, desc[UR36][R2.64] ;  /* 0x0000002402027981 */ /* 0x000ea4000c1e1b00 */
[----:B--2---:R3:W4:Y:S01]  /*4a00*/  F2I.F64.TRUNC R0, R2 ;  /* 0x0000000200007311 */ /* 0x004722000030d100 */
[----:B------:R-:W-:Y:S05]  /*4a10*/  BRA `(.L_x_15228) ;  /* 0x00000008006c7947 */ /* 0x000fea0003800000 */
.L_x_15236:
        /* <DEDUP_REMOVED lines=28> */
.L_x_15239:
        /* <DEDUP_REMOVED lines=15> */
.L_x_15238:
[----:B------:R-:W2:Y:S02]  /*4cd0*/  LDG.E.U16 R4, desc[UR36][R2.64] ;  /* 0x0000002402047981 */ /* 0x000ea4000c1e1500 */
[----:B--2---:R-:W-:-:S06]  /*4ce0*/  IMAD.U32 R4, R4, 0x10000, RZ ;  /* 0x0001000004047824 */ /* 0x004fcc00078e00ff */
[----:B------:R-:W0:Y:S02]  /*4cf0*/  F2I.FTZ.TRUNC.NTZ R4, R4 ;  /* 0x0000000400047305 */ /* 0x000e24000021f100 */
[----:B0-----:R-:W-:Y:S01]  /*4d00*/  PRMT R0, R4, 0x7610, R0 ;  /* 0x0000761004007816 */ /* 0x001fe20000000000 */
[----:B------:R-:W-:Y:S06]  /*4d10*/  BRA `(.L_x_15228) ;  /* 0x0000000400ac7947 */ /* 0x000fec0003800000 */
.L_x_15235:
        /* <DEDUP_REMOVED lines=10> */
.L_x_15242:
        /* <DEDUP_REMOVED lines=21> */
.L_x_15246:
[----:B------:R-:W-:Y:S05]  /*4f10*/  BSYNC B1 ;  /* 0x0000000000017941 */ /* 0x000fea0003800000 */
.L_x_15245:
[----:B------:R-:W-:Y:S01]  /*4f20*/  IMAD.SHL.U32 R2, R2, 0x100000, RZ ;  /* 0x0010000002027824 */ /* 0x000fe200078e00ff */
[----:B------:R-:W-:-:S04]  /*4f30*/  LEA R3, R0, 0x3b800000, 0x17 ;  /* 0x3b80000000037811 */ /* 0x000fc800078eb8ff */
[----:B------:R-:W-:-:S07]  /*4f40*/  LOP3.LUT R4, R3, R2, R4, 0xfe, !PT ;  /* 0x0000000203047212 */ /* 0x000fce00078efe04 */
.L_x_15244:
[----:B------:R-:W-:Y:S05]  /*4f50*/  BSYNC B0 ;  /* 0x0000000000007941 */ /* 0x000fea0003800000 */
.L_x_15243:
[----:B------:R-:W0:Y:S02]  /*4f60*/  F2I.FTZ.TRUNC.NTZ R4, R4 ;  /* 0x0000000400047305 */ /* 0x000e24000021f100 */
[----:B0-----:R-:W-:Y:S01]  /*4f70*/  PRMT R0, R4, 0x7610, R0 ;  /* 0x0000761004007816 */ /* 0x001fe20000000000 */
[----:B------:R-:W-:Y:S06]  /*4f80*/  BRA `(.L_x_15228) ;  /* 0x0000000400107947 */ /* 0x000fec0003800000 */
.L_x_15241:
        /* <DEDUP_REMOVED lines=21> */
.L_x_15250:
[----:B------:R-:W-:Y:S05]  /*50e0*/  BSYNC B1 ;  /* 0x0000000000017941 */ /* 0x000fea0003800000 */
.L_x_15249:
[----:B------:R-:W-:Y:S01]  /*50f0*/  IMAD.SHL.U32 R2, R2, 0x200000, RZ ;  /* 0x0020000002027824 */ /* 0x000fe200078e00ff */
[----:B------:R-:W-:-:S04]  /*5100*/  LEA R3, R0, 0x37800000, 0x17 ;  /* 0x3780000000037811 */ /* 0x000fc800078eb8ff */
[----:B------:R-:W-:-:S07]  /*5110*/  LOP3.LUT R4, R3, R2, R4, 0xfe, !PT ;  /* 0x0000000203047212 */ /* 0x000fce00078efe04 */
.L_x_15248:
[----:B------:R-:W-:Y:S05]  /*5120*/  BSYNC B0 ;  /* 0x0000000000007941 */ /* 0x000fea0003800000 */
.L_x_15247:
[----:B------:R-:W0:Y:S02]  /*5130*/  F2I.FTZ.TRUNC.NTZ R4, R4 ;  /* 0x0000000400047305 */ /* 0x000e24000021f100 */
[----:B0-----:R-:W-:Y:S01]  /*5140*/  PRMT R0, R4, 0x7610, R0 ;  /* 0x0000761004007816 */ /* 0x001fe20000000000 */
[----:B------:R-:W-:Y:S06]  /*5150*/  BRA `(.L_x_15228) ;  /* 0x00000000009c7947 */ /* 0x000fec0003800000 */
.L_x_15240:
        /* <DEDUP_REMOVED lines=14> */
.L_x_15254:
[----:B------:R-:W-:Y:S05]  /*5240*/  BSYNC B0 ;  /* 0x0000000000007941 */ /* 0x000fea0003800000 */
.L_x_15253:
[----:B------:R-:W0:Y:S02]  /*5250*/  F2I.FTZ.TRUNC.NTZ R4, R4 ;  /* 0x0000000400047305 */ /* 0x000e24000021f100 */
[----:B0-----:R-:W-:Y:S01]  /*5260*/  PRMT R0, R4, 0x7610, R0 ;  /* 0x0000761004007816 */ /* 0x001fe20000000000 */
[----:B------:R-:W-:Y:S06]  /*5270*/  BRA `(.L_x_15228) ;  /* 0x0000000000547947 */ /* 0x000fec0003800000 */
.L_x_15227:
        /* <DEDUP_REMOVED lines=16> */
.L_x_15255:
[----:B------:R-:W-:Y:S01]  /*5380*/  PRMT R0, RZ, 0x7610, R0 ;  /* 0x00007610ff007816 */ /* 0x000fe20000000000 */
[----:B------:R-:W-:Y:S06]  /*5390*/  BRA `(.L_x_15228) ;  /* 0x00000000000c7947 */ /* 0x000fec0003800000 */
.L_x_15252:
[----:B------:R2:W5:Y:S01]  /*53a0*/  LDG.E.U8 R0, desc[UR36][R2.64] ;  /* 0x0000002402007981 */ /* 0x000562000c1e1100 */
[----:B------:R-:W-:Y:S05]  /*53b0*/  BRA `(.L_x_15228) ;  /* 0x0000000000047947 */ /* 0x000fea0003800000 */
.L_x_15251:
[----:B------:R1:W5:Y:S02]  /*53c0*/  LDG.E.U8 R0, desc[UR36][R2.64] ;  /* 0x0000002402007981 */ /* 0x000364000c1e1100 */
.L_x_15228:
        /* <DEDUP_REMOVED lines=16> */
.L_x_15259:
[----:B------:R0:W-:Y:S01]  /*54d0*/  STG.E.U8 desc[UR36][R16.64], R5 ;  /* 0x0000000510007986 */ /* 0x0001e2000c101124 */
[----:B------:R-:W-:Y:S05]  /*54e0*/  BRA `(.L_x_15261) ;  /* 0x0000000c00987947 */ /* 0x000fea0003800000 */
.L_x_15258:
        /* <DEDUP_REMOVED lines=12> */
.L_x_15263:
[----:B------:R-:W-:-:S04]  /*55b0*/  LOP3.LUT R5, R5, 0xffff, RZ, 0xc0, !PT ;  /* 0x0000ffff05057812 */ /* 0x000fc800078ec0ff */
[----:B------:R-:W-:-:S05]  /*55c0*/  PRMT R3, R5, 0x8880, RZ ;  /* 0x0000888005037816 */ /* 0x000fca00000000ff */
[----:B------:R0:W-:Y:S01]  /*55d0*/  STG.E desc[UR36][R16.64], R3 ;  /* 0x0000000310007986 */ /* 0x0001e2000c101924 */
[----:B------:R-:W-:Y:S05]  /*55e0*/  BRA `(.L_x_15261) ;  /* 0x0000000c00587947 */ /* 0x000fea0003800000 */
.L_x_15262:
[----:B------:R-:W-:-:S04]  /*55f0*/  PRMT R3, R5, 0x8880, RZ ;  /* 0x0000888005037816 */ /* 0x000fc800000000ff */
[----:B------:R-:W-:-:S05]  /*5600*/  PRMT R3, R3, 0x7710, RZ ;  /* 0x0000771003037816 */ /* 0x000fca00000000ff */
[----:B------:R0:W-:Y:S01]  /*5610*/  STG.E.U16 desc[UR36][R16.64], R3 ;  /* 0x0000000310007986 */ /* 0x0001e2000c101524 */
[----:B------:R-:W-:Y:S05]  /*5620*/  BRA `(.L_x_15261) ;  /* 0x0000000c00487947 */ /* 0x000fea0003800000 */
.L_x_15257:
        /* <DEDUP_REMOVED lines=9> */
.L_x_15265:
[----:B------:R-:W0:Y:S02]  /*56c0*/  I2F.S8 R0, R5 ;  /* 0x0000000500007306 */ /* 0x000e240000001400 */
[----:B0-----:R-:W-:-:S05]  /*56d0*/  F2FP.F16.F32.PACK_AB R0, RZ, R0 ;  /* 0x00000000ff00723e */ /* 0x001fca00000000ff */
[----:B------:R0:W-:Y:S01]  /*56e0*/  STG.E.U16 desc[UR36][R16.64], R0 ;  /* 0x0000000010007986 */ /* 0x0001e2000c101524 */
[----:B------:R-:W-:Y:S05]  /*56f0*/  BRA `(.L_x_15261) ;  /* 0x0000000c00147947 */ /* 0x000fea0003800000 */
.L_x_15264:
        /* <DEDUP_REMOVED lines=10> */
.L_x_15267:
[----:B------:R-:W0:Y:S02]  /*57a0*/  I2F.S8 R5, R5 ;  /* 0x0000000500057306 */ /* 0x000e240000001400 */
[----:B0-----:R-:W-:-:S04]  /*57b0*/  F2FP.F16.F32.PACK_AB R3, RZ, R5 ;  /* 0x00000005ff03723e */ /* 0x001fc800000000ff */
[----:B------:R-:W-:-:S05]  /*57c0*/  PRMT R3, R3, 0x5410, RZ ;  /* 0x0000541003037816 */ /* 0x000fca00000000ff */
[----:B------:R0:W-:Y:S01]  /*57d0*/  STG.E desc[UR36][R16.64], R3 ;  /* 0x0000000310007986 */ /* 0x0001e2000c101924 */
[----:B------:R-:W-:Y:S05]  /*57e0*/  BRA `(.L_x_15261) ;  /* 0x0000000800d87947 */ /* 0x000fea0003800000 */
.L_x_15266:
[----:B------:R-:W-:-:S04]  /*57f0*/  PRMT R2, R5, 0x8880, RZ ;  /* 0x0000888005027816 */ /* 0x000fc800000000ff */
[----:B------:R-:W-:-:S06]  /*5800*/  PRMT R2, R2, 0x7710, RZ ;  /* 0x0000771002027816 */ /* 0x000fcc00000000ff */
[----:B------:R-:W0:Y:S02]  /*5810*/  I2F.F64.S16 R2, R2 ;  /* 0x0000000200027312 */ /* 0x000e240000101c00 */
[----:B0-----:R0:W-:Y:S01]  /*5820*/  STG.E.64 desc[UR36][R16.64], R2 ;  /* 0x0000000210007986 */ /* 0x0011e2000c101b24 */
[----:B------:R-:W-:Y:S05]  /*5830*/  BRA `(.L_x_15261) ;  /* 0x0000000800c47947 */ /* 0x000fea0003800000 */
.L_x_15256:
        /* <DEDUP_REMOVED lines=12> */
.L_x_15270:
[----:B------:R-:W-:Y:S02]  /*5900*/  PRMT R4, R5, 0x8880, RZ ;  /* 0x0000888005047816 */ /* 0x000fe400000000ff */
[----:B------:R-:W-:Y:S02]  /*5910*/  CS2R R6, SRZ ;  /* 0x0000000000067805 */ /* 0x000fe4000001ff00 */
[----:B------:R-:W-:-:S06]  /*5920*/  PRMT R4, R4, 0x7710, RZ ;  /* 0x0000771004047816 */ /* 0x000fcc00000000ff */
[----:B------:R-:W0:Y:S02]  /*5930*/  I2F.F64.S16 R4, R4 ;  /* 0x0000000400047312 */ /* 0x000e240000101c00 */
[----:B0-----:R0:W-:Y:S01]  /*5940*/  STG.E.128 desc[UR36][R16.64], R4 ;  /* 0x0000000410007986 */ /* 0x0011e2000c101d24 */
[----:B------:R-:W-:Y:S05]  /*5950*/  BRA `(.L_x_15261) ;  /* 0x00000008007c7947 */ /* 0x000fea0003800000 */
.L_x_15269:
        /* <DEDUP_REMOVED lines=21> */
.L_x_15274:
[----:B------:R-:W-:Y:S05]  /*5ab0*/  BSYNC B0 ;  /* 0x0000000000007941 */ /* 0x000fea0003800000 */
.L_x_15273:
[----:B------:R-:W-:-:S05]  /*5ac0*/  LOP3.LUT R3, R0, R3, RZ, 0xfc, !PT ;  /* 0x0000000300037212 */ /* 0x000fca00078efcff */
[----:B------:R0:W-:Y:S01]  /*5ad0*/  STG.E.U8 desc[UR36][R16.64], R3 ;  /* 0x0000000310007986 */ /* 0x0001e2000c101124 */
[----:B------:R-:W-:Y:S05]  /*5ae0*/  BRA `(.L_x_15261) ;  /* 0x0000000800187947 */ /* 0x000fea0003800000 */
.L_x_15272:
        /* <DEDUP_REMOVED lines=13> */
.L_x_15276:
[----:B------:R-:W-:Y:S01]  /*5bc0*/  IMAD.MOV.U32 R0, RZ, RZ, 0x7f ;  /* 0x0000007fff007424 */ /* 0x000fe200078e00ff */
[----:B------:R-:W-:-:S04]  /*5bd0*/  ISETP.GT.U32.AND P0, PT, R2, 0x7f800000, PT ;  /* 0x7f8000000200780c */ /* 0x000fc80003f04070 */
[----:B------:R-:W-:-:S09]  /*5be0*/  SEL R0, R0, 0x7c, P0 ;  /* 0x0000007c00007807 */ /* 0x000fd20000000000 */
.L_x_15277:
[----:B------:R-:W-:Y:S05]  /*5bf0*/  BSYNC B0 ;  /* 0x0000000000007941 */ /* 0x000fea0003800000 */
.L_x_15275:
[----:B------:R-:W-:-:S04]  /*5c00*/  LOP3.LUT R2, R5, 0x80000000, RZ, 0xc0, !PT ;  /* 0x8000000005027812 */ /* 0x000fc800078ec0ff */
[----:B------:R-:W-:-:S04]  /*5c10*/  SHF.R.U32.HI R3, RZ, 0x18, R2 ;  /* 0x00000018ff037819 */ /* 0x000fc80000011602 */
[----:B------:R-:W-:-:S05]  /*5c20*/  LOP3.LUT R3, R0, R3, RZ, 0xfc, !PT ;  /* 0x0000000300037212 */ /* 0x000fca00078efcff */
[----:B------:R0:W-:Y:S01]  /*5c30*/  STG.E.U8 desc[UR36][R16.64], R3 ;  /* 0x0000000310007986 */ /* 0x0001e2000c101124 */
[----:B------:R-:W-:Y:S05]  /*5c40*/  BRA `(.L_x_15261) ;  /* 0x0000000400c07947 */ /* 0x000fea0003800000 */
.L_x_15271:
[----:B------:R-:W0:Y:S02]  /*5c50*/  I2F.S8 R0, R5 ;  /* 0x0000000500007306 */ /* 0x000e240000001400 */
[----:B0-----:R-:W-:-:S05]  /*5c60*/  F2FP.BF16.F32.PACK_AB R0, RZ, R0 ;  /* 0x00000000ff00723e */ /* 0x001fca00000010ff */
[----:B------:R0:W-:Y:S01]  /*5c70*/  STG.E.U16 desc[UR36][R16.64], R0 ;  /* 0x0000000010007986 */ /* 0x0001e2000c101524 */
[----:B------:R-:W-:Y:S05]  /*5c80*/  BRA `(.L_x_15261) ;  /* 0x0000000400b07947 */ /* 0x000fea0003800000 */
.L_x_15268:
        /* <DEDUP_REMOVED lines=12> */
.L_x_15280:
        /* <DEDUP_REMOVED lines=17> */
.L_x_15283:
[----:B------:R-:W-:-:S04]  /*5e60*/  LOP3.LUT R2, R5, 0x80000000, RZ, 0xc0, !PT ;  /* 0x8000000005027812 */ /* 0x000fc800078ec0ff */
[----:B------:R-:W-:-:S04]  /*5e70*/  SHF.R.U32.HI R3, RZ, 0x18, R2 ;  /* 0x00000018ff037819 */ /* 0x000fc80000011602 */
[----:B------:R-:W-:-:S04]  /*5e80*/  LOP3.LUT R0, R0, R3, RZ, 0xfc, !PT ;  /* 0x0000000300007212 */ /* 0x000fc800078efcff */
[----:B------:R-:W-:-:S07]  /*5e90*/  PRMT R8, R0, 0x7610, R8 ;  /* 0x0000761000087816 */ /* 0x000fce0000000008 */
.L_x_15282:
[----:B------:R-:W-:Y:S05]  /*5ea0*/  BSYNC B0 ;  /* 0x0000000000007941 */ /* 0x000fea0003800000 */
.L_x_15281:
[----:B------:R3:W-:Y:S01]  /*5eb0*/  STG.E.U8 desc[UR36][R16.64], R8 ;  /* 0x0000000810007986 */ /* 0x0007e2000c101124 */
[----:B------:R-:W-:Y:S05]  /*5ec0*/  BRA `(.L_x_15261) ;  /* 0x0000000400207947 */ /* 0x000fea0003800000 */
.L_x_15279:
        /* <DEDUP_REMOVED lines=17> */
.L_x_15286:
[----:B------:R-:W-:-:S04]  /*5fe0*/  LOP3.LUT R2, R5, 0x80000000, RZ, 0xc0, !PT ;  /* 0x8000000005027812 */ /* 0x000fc800078ec0ff */
[----:B------:R-:W-:-:S04]  /*5ff0*/  SHF.R.U32.HI R3, RZ, 0x18, R2 ;  /* 0x00000018ff037819 */ /* 0x000fc80000011602 */
[----:B------:R-:W-:-:S04]  /*6000*/  LOP3.LUT R0, R0, R3, RZ, 0xfc, !PT ;  /* 0x0000000300007212 */ /* 0x000fc800078efcff */
[----:B------:R-:W-:-:S07]  /*6010*/  PRMT R8, R0, 0x7610, R8 ;  /* 0x0000761000087816 */ /* 0x000fce0000000008 */
.L_x_15285:
[----:B------:R-:W-:Y:S05]  /*6020*/  BSYNC B0 ;  /* 0x0000000000007941 */ /* 0x000fea0003800000 */
.L_x_15284:
[----:B------:R0:W-:Y:S01]  /*6030*/  STG.E.U8 desc[UR36][R16.64], R8 ;  /* 0x0000000810007986 */ /* 0x0001e2000c101124 */
[----:B------:R-:W-:Y:S05]  /*6040*/  BRA `(.L_x_15261) ;  /* 0x0000000000c07947 */ /* 0x000fea0003800000 */
.L_x_15278:
        /* <DEDUP_REMOVED lines=22> */
.L_x_15260:
        /* <DEDUP_REMOVED lines=16> */
.L_x_15289:
[----:B------:R-:W-:Y:S05]  /*62b0*/  BRA `(.L_x_15261) ;  /* 0x0000000000247947 */ /* 0x000fea0003800000 */
.L_x_15288:
[----:B------:R-:W-:-:S04]  /*62c0*/  LOP3.LUT R5, R5, 0xffff, RZ, 0xc0, !PT ;  /* 0x0000ffff05057812 */ /* 0x000fc800078ec0ff */
[----:B------:R-:W-:-:S05]  /*62d0*/  PRMT R5, R5, 0x8880, RZ ;  /* 0x0000888005057816 */ /* 0x000fca00000000ff */
[----:B------:R-:W-:-:S05]  /*62e0*/  IMAD.MOV.U32 R2, RZ, RZ, R5 ;  /* 0x000000ffff027224 */ /* 0x000fca00078e0005 */
[----:B------:R-:W-:-:S05]  /*62f0*/  SHF.R.S32.HI R3, RZ, 0x1f, R2 ;  /* 0x0000001fff037819 */ /* 0x000fca0000011402 */
[----:B------:R2:W-:Y:S01]  /*6300*/  STG.E.64 desc[UR36][R16.64], R2 ;  /* 0x0000000210007986 */ /* 0x0005e2000c101b24 */
[----:B------:R-:W-:Y:S05]  /*6310*/  BRA `(.L_x_15261) ;  /* 0x00000000000c7947 */ /* 0x000fea0003800000 */
.L_x_15287:
[----:B------:R-:W-:-:S04]  /*6320*/  LOP3.LUT R5, R5, 0xffff, RZ, 0xc0, !PT ;  /* 0x0000ffff05057812 */ /* 0x000fc800078ec0ff */
[----:B------:R-:W-:-:S05]  /*6330*/  PRMT R3, R5, 0x8880, RZ ;  /* 0x0000888005037816 */ /* 0x000fca00000000ff */
[----:B------:R0:W-:Y:S02]  /*6340*/  STG.E desc[UR36][R16.64], R3 ;  /* 0x0000000310007986 */ /* 0x0001e4000c101924 */
.L_x_15261:
[----:B------:R-:W-:-:S07]  /*6350*/  VIADD R19, R19, 0x80 ;  /* 0x0000008013137836 */ /* 0x000fce0000000000 */
.L_x_15221:
[----:B------:R-:W-:Y:S05]  /*6360*/  BSYNC B6 ;  /* 0x0000000000067941 */ /* 0x000fea0003800000 */
.L_x_15220:
        /* <DEDUP_REMOVED lines=307> */
.L_x_15292:
        /* <DEDUP_REMOVED lines=20> */
.L_x_15296:
[----:B------:R0:W5:Y:S01]  /*77e0*/  LDG.E.U8 R0, desc[UR36][R2.64] ;  /* 0x0000002402007981 */ /* 0x000162000c1e1100 */
[----:B------:R-:W-:Y:S05]  /*77f0*/  BRA `(.L_x_15298) ;  /* 0x0000000c00547947 */ /* 0x000fea0003800000 */
.L_x_15295:
        /* <DEDUP_REMOVED lines=8> */
.L_x_15300:
[----:B------:R0:W5:Y:S01]  /*7880*/  LDG.E.U8 R0, desc[UR36][R2.64] ;  /* 0x0000002402007981 */ /* 0x000162000c1e1100 */
[----:B------:R-:W-:Y:S05]  /*7890*/  BRA `(.L_x_15298) ;  /* 0x0000000c002c7947 */ /* 0x000fea0003800000 */
.L_x_15299:
[----:B------:R0:W5:Y:S01]  /*78a0*/  LDG.E.U16 R0, desc[UR36][R2.64] ;  /* 0x0000002402007981 */ /* 0x000162000c1e1500 */
[----:B------:R-:W-:Y:S05]  /*78b0*/  BRA `(.L_x_15298) ;  /* 0x0000000c00247947 */ /* 0x000fea0003800000 */
.L_x_15294:
        /* <DEDUP_REMOVED lines=9> */
.L_x_15302:
[----:B------:R-:W2:Y:S02]  /*7950*/  LDG.E.U16 R4, desc[UR36][R2.64] ;  /* 0x0000002402047981 */ /* 0x000ea4000c1e1500 */
[----:B--2---:R-:W-:-:S06]  /*7960*/  HADD2.F32 R4, -RZ, R4.H0_H0 ;  /* 0x20000004ff047230 */ /* 0x004fcc0000004100 */
[----:B------:R-:W0:Y:S02]  /*7970*/  F2I.FTZ.TRUNC.NTZ R4, R4 ;  /* 0x0000000400047305 */ /* 0x000e24000021f100 */
[----:B0-----:R-:W-:Y:S01]  /*7980*/  PRMT R0, R4, 0x7610, R0 ;  /* 0x0000761004007816 */ /* 0x001fe20000000000 */
[----:B------:R-:W-:Y:S06]  /*7990*/  BRA `(.L_x_15298) ;  /* 0x0000000800ec7947 */ /* 0x000fec0003800000 */
.L_x_15301:
        /* <DEDUP_REMOVED lines=9> */
.L_x_15304:
[----:B------:R-:W2:Y:S02]  /*7a30*/  LDG.E.U16 R2, desc[UR36][R2.64] ;  /* 0x0000002402027981 */ /* 0x000ea4000c1e1500 */
[----:B--2---:R-:W-:-:S06]  /*7a40*/  HADD2.F32 R4, -RZ, R2.H0_H0 ;  /* 0x20000002ff047230 */ /* 0x004fcc0000004100 */
[----:B------:R-:W0:Y:S02]  /*7a50*/  F2I.FTZ.TRUNC.NTZ R4, R4 ;  /* 0x0000000400047305 */ /* 0x000e24000021f100 */
[----:B0-----:R-:W-:Y:S01]  /*7a60*/  PRMT R0, R4, 0x7610, R0 ;  /* 0x0000761004007816 */ /* 0x001fe20000000000 */
[----:B------:R-:W-:Y:S06]  /*7a70*/  BRA `(.L_x_15298) ;  /* 0x0000000800b47947 */ /* 0x000fec0003800000 */
.L_x_15303:
[----:B------:R-:W2:Y:S02]  /*7a80*/  LDG.E.64 R2, desc[UR36][R2.64] ;  /* 0x0000002402027981 */ /* 0x000ea4000c1e1b00 */
[----:B--2---:R0:W1:Y:S01]  /*7a90*/  F2I.F64.TRUNC R0, R2 ;  /* 0x0000000200007311 */ /* 0x004062000030d100 */
[----:B------:R-:W-:Y:S05]  /*7aa0*/  BRA `(.L_x_15298) ;  /* 0x0000000800a87947 */ /* 0x000fea0003800000 */
.L_x_15293:
        /* <DEDUP_REMOVED lines=12> */
.L_x_15307:
[----:B------:R-:W2:Y:S02]  /*7b70*/  LDG.E.64 R2, desc[UR36][R2.64] ;  /* 0x0000002402027981 */ /* 0x000ea4000c1e1b00 */
[----:B--2---:R3:W4:Y:S01]  /*7b80*/  F2I.F64.TRUNC R0, R2 ;  /* 0x0000000200007311 */ /* 0x004722000030d100 */
[----:B------:R-:W-:Y:S05]  /*7b90*/  BRA `(.L_x_15298) ;  /* 0x00000008006c7947 */ /* 0x000fea0003800000 */
.L_x_15306:
        /* <DEDUP_REMOVED lines=28> */
.L_x_15309:
        /* <DEDUP_REMOVED lines=15> */
.L_x_15308:
[----:B------:R-:W2:Y:S02]  /*7e50*/  LDG.E.U16 R4, desc[UR36][R2.64] ;  /* 0x0000002402047981 */ /* 0x000ea4000c1e1500 */
[----:B--2---:R-:W-:-:S06]  /*7e60*/  IMAD.U32 R4, R4, 0x10000, RZ ;  /* 0x0001000004047824 */ /* 0x004fcc00078e00ff */
[----:B------:R-:W0:Y:S02]  /*7e70*/  F2I.FTZ.TRUNC.NTZ R4, R4 ;  /* 0x0000000400047305 */ /* 0x000e24000021f100 */
[----:B0-----:R-:W-:Y:S01]  /*7e80*/  PRMT R0, R4, 0x7610, R0 ;  /* 0x0000761004007816 */ /* 0x001fe20000000000 */
[----:B------:R-:W-:Y:S06]  /*7e90*/  BRA `(.L_x_15298) ;  /* 0x0000000400ac7947 */ /* 0x000fec0003800000 */
.L_x_15305:
        /* <DEDUP_REMOVED lines=10> */
.L_x_15312:
        /* <DEDUP_REMOVED lines=21> */
.L_x_15316:
[----:B------:R-:W-:Y:S05]  /*8090*/  BSYNC B1 ;  /* 0x0000000000017941 */ /* 0x000fea0003800000 */
.L_x_15315:
[----:B------:R-:W-:Y:S01]  /*80a0*/  IMAD.SHL.U32 R2, R2, 0x100000, RZ ;  /* 0x0010000002027824 */ /* 0x000fe200078e00ff */
[----:B------:R-:W-:-:S04]  /*80b0*/  LEA R3, R0, 0x3b800000, 0x17 ;  /* 0x3b80000000037811 */ /* 0x000fc800078eb8ff */
[----:B------:R-:W-:-:S07]  /*80c0*/  LOP3.LUT R4, R3, R2, R4, 0xfe, !PT ;  /* 0x0000000203047212 */ /* 0x000fce00078efe04 */
.L_x_15314:
[----:B------:R-:W-:Y:S05]  /*80d0*/  BSYNC B0 ;  /* 0x0000000000007941 */ /* 0x000fea0003800000 */
.L_x_15313:
[----:B------:R-:W0:Y:S02]  /*80e0*/  F2I.FTZ.TRUNC.NTZ R4, R4 ;  /* 0x0000000400047305 */ /* 0x000e24000021f100 */
[----:B0-----:R-:W-:Y:S01]  /*80f0*/  PRMT R0, R4, 0x7610, R0 ;  /* 0x0000761004007816 */ /* 0x001fe20000000000 */
[----:B------:R-:W-:Y:S06]  /*8100*/  BRA `(.L_x_15298) ;  /* 0x0000000400107947 */ /* 0x000fec0003800000 */
.L_x_15311:
        /* <DEDUP_REMOVED lines=21> */
.L_x_15320:
[----:B------:R-:W-:Y:S05]  /*8260*/  BSYNC B1 ;  /* 0x0000000000017941 */ /* 0x000fea0003800000 */
.L_x_15319:
[----:B------:R-:W-:Y:S01]  /*8270*/  IMAD.SHL.U32 R2, R2, 0x200000, RZ ;  /* 0x0020000002027824 */ /* 0x000fe200078e00ff */
[----:B------:R-:W-:-:S04]  /*8280*/  LEA R3, R0, 0x37800000, 0x17 ;  /* 0x3780000000037811 */ /* 0x000fc800078eb8ff */
[----:B------:R-:W-:-:S07]  /*8290*/  LOP3.LUT R4, R3, R2, R4, 0xfe, !PT ;  /* 0x0000000203047212 */ /* 0x000fce00078efe04 */
.L_x_15318:
[----:B------:R-:W-:Y:S05]  /*82a0*/  BSYNC B0 ;  /* 0x0000000000007941 */ /* 0x000fea0003800000 */
.L_x_15317:
[----:B------:R-:W0:Y:S02]  /*82b0*/  F2I.FTZ.TRUNC.NTZ R4, R4 ;  /* 0x0000000400047305 */ /* 0x000e24000021f100 */
[----:B0-----:R-:W-:Y:S01]  /*82c0*/  PRMT R0, R4, 0x7610, R0 ;  /* 0x0000761004007816 */ /* 0x001fe20000000000 */
[----:B------:R-:W-:Y:S06]  /*82d0*/  BRA `(.L_x_15298) ;  /* 0x00000000009c7947 */ /* 0x000fec0003800000 */
.L_x_15310:
        /* <DEDUP_REMOVED lines=14> */
.L_x_15324:
[----:B------:R-:W-:Y:S05]  /*83c0*/  BSYNC B0 ;  /* 0x0000000000007941 */ /* 0x000fea0003800000 */
.L_x_15323:
[----:B------:R-:W0:Y:S02]  /*83d0*/  F2I.FTZ.TRUNC.NTZ R4, R4 ;  /* 0x0000000400047305 */ /* 0x000e24000021f100 */
[----:B0-----:R-:W-:Y:S01]  /*83e0*/  PRMT R0, R4, 0x7610, R0 ;  /* 0x0000761004007816 */ /* 0x001fe20000000000 */
[----:B------:R-:W-:Y:S06]  /*83f0*/  BRA `(.L_x_15298) ;  /* 0x0000000000547947 */ /* 0x000fec0003800000 */
.L_x_15297:
        /* <DEDUP_REMOVED lines=16> */
.L_x_15325:
[----:B------:R-:W-:Y:S01]  /*8500*/  PRMT R0, RZ, 0x7610, R0 ;  /* 0x00007610ff007816 */ /* 0x000fe20000000000 */
[----:B------:R-:W-:Y:S06]  /*8510*/  BRA `(.L_x_15298) ;  /* 0x00000000000c7947 */ /* 0x000fec0003800000 */
.L_x_15322:
[----:B------:R1:W5:Y:S01]  /*8520*/  LDG.E.U8 R0, desc[UR36][R2.64] ;  /* 0x0000002402007981 */ /* 0x000362000c1e1100 */
[----:B------:R-:W-:Y:S05]  /*8530*/  BRA `(.L_x_15298) ;  /* 0x0000000000047947 */ /* 0x000fea0003800000 */
.L_x_15321:
[----:B------:R2:W5:Y:S02]  /*8540*/  LDG.E.U8 R0, desc[UR36][R2.64] ;  /* 0x0000002402007981 */ /* 0x000564000c1e1100 */
.L_x_15298:
        /* <DEDUP_REMOVED lines=16> */
.L_x_15329:
[----:B------:R3:W-:Y:S01]  /*8650*/  STG.E.U8 desc[UR36][R16.64], R5 ;  /* 0x0000000510007986 */ /* 0x0007e2000c101124 */
[----:B------:R-:W-:Y:S05]  /*8660*/  BRA `(.L_x_15331) ;  /* 0x0000000c00987947 */ /* 0x000fea0003800000 */
.L_x_15328:
        /* <DEDUP_REMOVED lines=12> */
.L_x_15333:
[----:B------:R-:W-:-:S04]  /*8730*/  LOP3.LUT R5, R5, 0xffff, RZ, 0xc0, !PT ;  /* 0x0000ffff05057812 */ /* 0x000fc800078ec0ff */
[----:B------:R-:W-:-:S05]  /*8740*/  PRMT R3, R5, 0x8880, RZ ;  /* 0x0000888005037816 */ /* 0x000fca00000000ff */
[----:B------:R2:W-:Y:S01]  /*8750*/  STG.E desc[UR36][R16.64], R3 ;  /* 0x0000000310007986 */ /* 0x0005e2000c101924 */
[----:B------:R-:W-:Y:S05]  /*8760*/  BRA `(.L_x_15331) ;  /* 0x0000000c00587947 */ /* 0x000fea0003800000 */
.L_x_15332:
[----:B------:R-:W-:-:S04]  /*8770*/  PRMT R3, R5, 0x8880, RZ ;  /* 0x0000888005037816 */ /* 0x000fc800000000ff */
[----:B------:R-:W-:-:S05]  /*8780*/  PRMT R3, R3, 0x7710, RZ ;  /* 0x0000771003037816 */ /* 0x000fca00000000ff */
[----:B------:R0:W-:Y:S01]  /*8790*/  STG.E.U16 desc[UR36][R16.64], R3 ;  /* 0x0000000310007986 */ /* 0x0001e2000c101524 */
[----:B------:R-:W-:Y:S05]  /*87a0*/  BRA `(.L_x_15331) ;  /* 0x0000000c00487947 */ /* 0x000fea0003800000 */
.L_x_15327:
        /* <DEDUP_REMOVED lines=9> */
.L_x_15335:
[----:B------:R-:W0:Y:S02]  /*8840*/  I2F.S8 R0, R5 ;  /* 0x0000000500007306 */ /* 0x000e240000001400 */
[----:B0-----:R-:W-:-:S05]  /*8850*/  F2FP.F16.F32.PACK_AB R0, RZ, R0 ;  /* 0x00000000ff00723e */ /* 0x001fca00000000ff */
[----:B------:R0:W-:Y:S01]  /*8860*/  STG.E.U16 desc[UR36][R16.64], R0 ;  /* 0x0000000010007986 */ /* 0x0001e2000c101524 */
[----:B------:R-:W-:Y:S05]  /*8870*/  BRA `(.L_x_15331) ;  /* 0x0000000c00147947 */ /* 0x000fea0003800000 */
.L_x_15334:
        /* <DEDUP_REMOVED lines=10> */
.L_x_15337:
[----:B------:R-:W0:Y:S02]  /*8920*/  I2F.S8 R5, R5 ;  /* 0x0000000500057306 */ /* 0x000e240000001400 */
[----:B0-----:R-:W-:-:S04]  /*8930*/  F2FP.F16.F32.PACK_AB R3, RZ, R5 ;  /* 0x00000005ff03723e */ /* 0x001fc800000000ff */
[----:B------:R-:W-:-:S05]  /*8940*/  PRMT R3, R3, 0x5410, RZ ;  /* 0x0000541003037816 */ /* 0x000fca00000000ff */
[----:B------:R0:W-:Y:S01]  /*8950*/  STG.E desc[UR36][R16.64], R3 ;  /* 0x0000000310007986 */ /* 0x0001e2000c101924 */
[----:B------:R-:W-:Y:S05]  /*8960*/  BRA `(.L_x_15331) ;  /* 0x0000000800d87947 */ /* 0x000fea0003800000 */
.L_x_15336:
[----:B------:R-:W-:-:S04]  /*8970*/  PRMT R2, R5, 0x8880, RZ ;  /* 0x0000888005027816 */ /* 0x000fc800000000ff */
[----:B------:R-:W-:-:S06]  /*8980*/  PRMT R2, R2, 0x7710, RZ ;  /* 0x0000771002027816 */ /* 0x000fcc00000000ff */
[----:B------:R-:W0:Y:S02]  /*8990*/  I2F.F64.S16 R2, R2 ;  /* 0x0000000200027312 */ /* 0x000e240000101c00 */
[----:B0-----:R0:W-:Y:S01]  /*89a0*/  STG.E.64 desc[UR36][R16.64], R2 ;  /* 0x0000000210007986 */ /* 0x0011e2000c101b24 */
[----:B------:R-:W-:Y:S05]  /*89b0*/  BRA `(.L_x_15331) ;  /* 0x0000000800c47947 */ /* 0x000fea0003800000 */
.L_x_15326:
        /* <DEDUP_REMOVED lines=12> */
.L_x_15340:
[----:B------:R-:W-:Y:S02]  /*8a80*/  PRMT R4, R5, 0x8880, RZ ;  /* 0x0000888005047816 */ /* 0x000fe400000000ff */
[----:B------:R-:W-:Y:S02]  /*8a90*/  CS2R R6, SRZ ;  /* 0x0000000000067805 */ /* 0x000fe4000001ff00 */
[----:B------:R-:W-:-:S06]  /*8aa0*/  PRMT R4, R4, 0x7710, RZ ;  /* 0x0000771004047816 */ /* 0x000fcc00000000ff */
[----:B------:R-:W0:Y:S02]  /*8ab0*/  I2F.F64.S16 R4, R4 ;  /* 0x0000000400047312 */ /* 0x000e240000101c00 */
[----:B0-----:R0:W-:Y:S01]  /*8ac0*/  STG.E.128 desc[UR36][R16.64], R4 ;  /* 0x0000000410007986 */ /* 0x0011e2000c101d24 */
[----:B------:R-:W-:Y:S05]  /*8ad0*/  BRA `(.L_x_15331) ;  /* 0x00000008007c7947 */ /* 0x000fea0003800000 */
.L_x_15339:
        /* <DEDUP_REMOVED lines=21> */
.L_x_15344:
[----:B------:R-:W-:Y:S05]  /*8c30*/  BSYNC B0 ;  /* 0x0000000000007941 */ /* 0x000fea0003800000 */
.L_x_15343:
[----:B------:R-:W-:-:S05]  /*8c40*/  LOP3.LUT R3, R0, R3, RZ, 0xfc, !PT ;  /* 0x0000000300037212 */ /* 0x000fca00078efcff */
[----:B------:R0:W-:Y:S01]  /*8c50*/  STG.E.U8 desc[UR36][R16.64], R3 ;  /* 0x0000000310007986 */ /* 0x0001e2000c101124 */
[----:B------:R-:W-:Y:S05]  /*8c60*/  BRA `(.L_x_15331) ;  /* 0x0000000800187947 */ /* 0x000fea0003800000 */
.L_x_15342:
        /* <DEDUP_REMOVED lines=13> */
.L_x_15346:
[----:B------:R-:W-:Y:S01]  /*8d40*/  IMAD.MOV.U32 R0, RZ, RZ, 0x7f ;  /* 0x0000007fff007424 */ /* 0x000fe200078e00ff */
[----:B------:R-:W-:-:S04]  /*8d50*/  ISETP.GT.U32.AND P0, PT, R2, 0x7f800000, PT ;  /* 0x7f8000000200780c */ /* 0x000fc80003f04070 */
[----:B------:R-:W-:-:S09]  /*8d60*/  SEL R0, R0, 0x7c, P0 ;  /* 0x0000007c00007807 */ /* 0x000fd20000000000 */
.L_x_15347:
[----:B------:R-:W-:Y:S05]  /*8d70*/  BSYNC B0 ;  /* 0x0000000000007941 */ /* 0x000fea0003800000 */
.L_x_15345:
[----:B------:R-:W-:-:S04]  /*8d80*/  LOP3.LUT R2, R5, 0x80000000, RZ, 0xc0, !PT ;  /* 0x8000000005027812 */ /* 0x000fc800078ec0ff */
[----:B------:R-:W-:-:S04]  /*8d90*/  SHF.R.U32.HI R3, RZ, 0x18, R2 ;  /* 0x00000018ff037819 */ /* 0x000fc80000011602 */
[----:B------:R-:W-:-:S05]  /*8da0*/  LOP3.LUT R3, R0, R3, RZ, 0xfc, !PT ;  /* 0x0000000300037212 */ /* 0x000fca00078efcff */
[----:B------:R0:W-:Y:S01]  /*8db0*/  STG.E.U8 desc[UR36][R16.64], R3 ;  /* 0x0000000310007986 */ /* 0x0001e2000c101124 */
[----:B------:R-:W-:Y:S05]  /*8dc0*/  BRA `(.L_x_15331) ;  /* 0x0000000400c07947 */ /* 0x000fea0003800000 */
.L_x_15341:
[----:B------:R-:W0:Y:S02]  /*8dd0*/  I2F.S8 R0, R5 ;  /* 0x0000000500007306 */ /* 0x000e240000001400 */
[----:B0-----:R-:W-:-:S05]  /*8de0*/  F2FP.BF16.F32.PACK_AB R0, RZ, R0 ;  /* 0x00000000ff00723e */ /* 0x001fca00000010ff */
[----:B------:R0:W-:Y:S01]  /*8df0*/  STG.E.U16 desc[UR36][R16.64], R0 ;  /* 0x0000000010007986 */ /* 0x0001e2000c101524 */
[----:B------:R-:W-:Y:S05]  /*8e00*/  BRA `(.L_x_15331) ;  /* 0x0000000400b07947 */ /* 0x000fea0003800000 */
.L_x_15338:
        /* <DEDUP_REMOVED lines=12> */
.L_x_15350:
        /* <DEDUP_REMOVED lines=17> */
.L_x_15353:
[----:B------:R-:W-:-:S04]  /*8fe0*/  LOP3.LUT R2, R5, 0x80000000, RZ, 0xc0, !PT ;  /* 0x8000000005027812 */ /* 0x000fc800078ec0ff */
[----:B------:R-:W-:-:S04]  /*8ff0*/  SHF.R.U32.HI R3, RZ, 0x18, R2 ;  /* 0x00000018ff037819 */ /* 0x000fc80000011602 */
[----:B------:R-:W-:-:S04]  /*9000*/  LOP3.LUT R0, R0, R3, RZ, 0xfc, !PT ;  /* 0x0000000300007212 */ /* 0x000fc800078efcff */
[----:B------:R-:W-:-:S07]  /*9010*/  PRMT R8, R0, 0x7610, R8 ;  /* 0x0000761000087816 */ /* 0x000fce0000000008 */
.L_x_15352:
[----:B------:R-:W-:Y:S05]  /*9020*/  BSYNC B0 ;  /* 0x0000000000007941 */ /* 0x000fea0003800000 */
.L_x_15351:
[----:B------:R0:W-:Y:S01]  /*9030*/  STG.E.U8 desc[UR36][R16.64], R8 ;  /* 0x0000000810007986 */ /* 0x0001e2000c101124 */
[----:B------:R-:W-:Y:S05]  /*9040*/  BRA `(.L_x_15331) ;  /* 0x0000000400207947 */ /* 0x000fea0003800000 */
.L_x_15349:
        /* <DEDUP_REMOVED lines=17> */
.L_x_15356:
[----:B------:R-:W-:-:S04]  /*9160*/  LOP3.LUT R2, R5, 0x80000000, RZ, 0xc0, !PT ;  /* 0x8000000005027812 */ /* 0x000fc800078ec0ff */
[----:B------:R-:W-:-:S04]  /*9170*/  SHF.R.U32.HI R3, RZ, 0x18, R2 ;  /* 0x00000018ff037819 */ /* 0x000fc80000011602 */
[----:B------:R-:W-:-:S04]  /*9180*/  LOP3.LUT R0, R0, R3, RZ, 0xfc, !PT ;  /* 0x0000000300007212 */ /* 0x000fc800078efcff */
[----:B------:R-:W-:-:S07]  /*9190*/  PRMT R8, R0, 0x7610, R8 ;  /* 0x0000761000087816 */ /* 0x000fce0000000008 */
.L_x_15355:
[----:B------:R-:W-:Y:S05]  /*91a0*/  BSYNC B0 ;  /* 0x0000000000007941 */ /* 0x000fea0003800000 */
.L_x_15354:
[----:B------:R0:W-:Y:S01]  /*91b0*/  STG.E.U8 desc[UR36][R16.64], R8 ;  /* 0x0000000810007986 */ /* 0x0001e2000c101124 */
[----:B------:R-:W-:Y:S05]  /*91c0*/  BRA `(.L_x_15331) ;  /* 0x0000000000c07947 */ /* 0x000fea0003800000 */
.L_x_15348:
        /* <DEDUP_REMOVED lines=22> */
.L_x_15330:
        /* <DEDUP_REMOVED lines=16> */
.L_x_15359:
[----:B------:R-:W-:Y:S05]  /*9430*/  BRA `(.L_x_15331) ;  /* 0x0000000000247947 */ /* 0x000fea0003800000 */
.L_x_15358:
[----:B------:R-:W-:-:S04]  /*9440*/  LOP3.LUT R5, R5, 0xffff, RZ, 0xc0, !PT ;  /* 0x0000ffff05057812 */ /* 0x000fc800078ec0ff */
[----:B------:R-:W-:-:S05]  /*9450*/  PRMT R5, R5, 0x8880, RZ ;  /* 0x0000888005057816 */ /* 0x000fca00000000ff */
[----:B------:R-:W-:-:S05]  /*9460*/  IMAD.MOV.U32 R2, RZ, RZ, R5 ;  /* 0x000000ffff027224 */ /* 0x000fca00078e0005 */
[----:B------:R-:W-:-:S05]  /*9470*/  SHF.R.S32.HI R3, RZ, 0x1f, R2 ;  /* 0x0000001fff037819 */ /* 0x000fca0000011402 */
[----:B------:R0:W-:Y:S01]  /*9480*/  STG.E.64 desc[UR36][R16.64], R2 ;  /* 0x0000000210007986 */ /* 0x0001e2000c101b24 */
[----:B------:R-:W-:Y:S05]  /*9490*/  BRA `(.L_x_15331) ;  /* 0x00000000000c7947 */ /* 0x000fea0003800000 */
.L_x_15357:
[----:B------:R-:W-:-:S04]  /*94a0*/  LOP3.LUT R5, R5, 0xffff, RZ, 0xc0, !PT ;  /* 0x0000ffff05057812 */ /* 0x000fc800078ec0ff */
[----:B------:R-:W-:-:S05]  /*94b0*/  PRMT R3, R5, 0x8880, RZ ;  /* 0x0000888005037816 */ /* 0x000fca00000000ff */
[----:B------:R0:W-:Y:S02]  /*94c0*/  STG.E desc[UR36][R16.64], R3 ;  /* 0x0000000310007986 */ /* 0x0001e4000c101924 */
.L_x_15331:
[----:B------:R-:W-:-:S07]  /*94d0*/  VIADD R19, R19, 0x80 ;  /* 0x0000008013137836 */ /* 0x000fce0000000000 */
.L_x_15291:
[----:B------:R-:W-:Y:S05]  /*94e0*/  BSYNC B6 ;  /* 0x0000000000067941 */ /* 0x000fea0003800000 */
.L_x_15290:
        /* <DEDUP_REMOVED lines=306> */
.L_x_15360:
        /* <DEDUP_REMOVED lines=20> */
.L_x_15364:
[----:B------:R4:W5:Y:S01]  /*a950*/  LDG.E.U8 R0, desc[UR36][R2.64] ;  /* 0x0000002402007981 */ /* 0x000962000c1e1100 */
[----:B------:R-:W-:Y:S05]  /*a960*/  BRA `(.L_x_15366) ;  /* 0x0000000c00547947 */ /* 0x000fea0003800000 */
.L_x_15363:
        /* <DEDUP_REMOVED lines=8> */
.L_x_15368:
[----:B------:R2:W5:Y:S01]  /*a9f0*/  LDG.E.U8 R0, desc[UR36][R2.64] ;  /* 0x0000002402007981 */ /* 0x000562000c1e1100 */
[----:B------:R-:W-:Y:S05]  /*aa00*/  BRA `(.L_x_15366) ;  /* 0x0000000c002c7947 */ /* 0x000fea0003800000 */
.L_x_15367:
[----:B------:R0:W5:Y:S01]  /*aa10*/  LDG.E.U16 R0, desc[UR36][R2.64] ;  /* 0x0000002402007981 */ /* 0x000162000c1e1500 */
[----:B------:R-:W-:Y:S05]  /*aa20*/  BRA `(.L_x_15366) ;  /* 0x0000000c00247947 */ /* 0x000fea0003800000 */
.L_x_15362:
        /* <DEDUP_REMOVED lines=9> */
.L_x_15370:
[----:B------:R-:W2:Y:S02]  /*aac0*/  LDG.E.U16 R4, desc[UR36][R2.64] ;  /* 0x0000002402047981 */ /* 0x000ea4000c1e1500 */
[----:B--2---:R-:W-:-:S06]  /*aad0*/  HADD2.F32 R4, -RZ, R4.H0_H0 ;  /* 0x20000004ff047230 */ /* 0x004fcc0000004100 */
[----:B------:R-:W0:Y:S02]  /*aae0*/  F2I.FTZ.TRUNC.NTZ R4, R4 ;  /* 0x0000000400047305 */ /* 0x000e24000021f100 */
[----:B0-----:R-:W-:Y:S01]  /*aaf0*/  PRMT R0, R4, 0x7610, R0 ;  /* 0x0000761004007816 */ /* 0x001fe20000000000 */
[----:B------:R-:W-:Y:S06]  /*ab00*/  BRA `(.L_x_15366) ;  /* 0x0000000800ec7947 */ /* 0x000fec0003800000 */
.L_x_15369:
        /* <DEDUP_REMOVED lines=9> */
.L_x_15372:
[----:B------:R-:W2:Y:S02]  /*aba0*/  LDG.E.U16 R2, desc[UR36][R2.64] ;  /* 0x0000002402027981 */ /* 0x000ea4000c1e1500 */
[----:B--2---:R-:W-:-:S06]  /*abb0*/  HADD2.F32 R4, -RZ, R2.H0_H0 ;  /* 0x20000002ff047230 */ /* 0x004fcc0000004100 */
[----:B------:R-:W0:Y:S02]  /*abc0*/  F2I.FTZ.TRUNC.NTZ R4, R4 ;  /* 0x0000000400047305 */ /* 0x000e24000021f100 */
[----:B0-----:R-:W-:Y:S01]  /*abd0*/  PRMT R0, R4, 0x7610, R0 ;  /* 0x0000761004007816 */ /* 0x001fe20000000000 */
[----:B------:R-:W-:Y:S06]  /*abe0*/  BRA `(.L_x_15366) ;  /* 0x0000000800b47947 */ /* 0x000fec0003800000 */
.L_x_15371:
[----:B------:R-:W2:Y:S02]  /*abf0*/  LDG.E.64 R2, desc[UR36][R2.64] ;  /* 0x0000002402027981 */ /* 0x000ea4000c1e1b00 */
[----:B--2---:R0:W1:Y:S01]  /*ac00*/  F2I.F64.TRUNC R0, R2 ;  /* 0x0000000200007311 */ /* 0x004062000030d100 */
[----:B------:R-:W-:Y:S05]  /*ac10*/  BRA `(.L_x_15366) ;  /* 0x0000000800a87947 */ /* 0x000fea0003800000 */
.L_x_15361:
        /* <DEDUP_REMOVED lines=12> */
.L_x_15375:
[----:B------:R-:W2:Y:S02]  /*ace0*/  LDG.E.64 R2, desc[UR36][R2.64] ;  /* 0x0000002402027981 */ /* 0x000ea4000c1e1b00 */
[----:B--2---:R0:W1:Y:S01]  /*acf0*/  F2I.F64.TRUNC R0, R2 ;  /* 0x0000000200007311 */ /* 0x004062000030d100 */
[----:B------:R-:W-:Y:S05]  /*ad00*/  BRA `(.L_x_15366) ;  /* 0x00000008006c7947 */ /* 0x000fea0003800000 */
.L_x_15374:
        /* <DEDUP_REMOVED lines=28> */
.L_x_15377:
        /* <DEDUP_REMOVED lines=15> */
.L_x_15376:
[----:B------:R-:W2:Y:S02]  /*afc0*/  LDG.E.U16 R4, desc[UR36][R2.64] ;  /* 0x0000002402047981 */ /* 0x000ea4000c1e1500 */
[----:B--2---:R-:W-:-:S06]  /*afd0*/  IMAD.U32 R4, R4, 0x10000, RZ ;  /* 0x0001000004047824 */ /* 0x004fcc00078e00ff */
[----:B------:R-:W0:Y:S02]  /*afe0*/  F2I.FTZ.TRUNC.NTZ R4, R4 ;  /* 0x0000000400047305 */ /* 0x000e24000021f100 */
[----:B0-----:R-:W-:Y:S01]  /*aff0*/  PRMT R0, R4, 0x7610, R0 ;  /* 0x0000761004007816 */ /* 0x001fe20000000000 */
[----:B------:R-:W-:Y:S06]  /*b000*/  BRA `(.L_x_15366) ;  /* 0x0000000400ac7947 */ /* 0x000fec0003800000 */
.L_x_15373:
        /* <DEDUP_REMOVED lines=10> */
.L_x_15380:
        /* <DEDUP_REMOVED lines=21> */
.L_x_15384:
[----:B------:R-:W-:Y:S05]  /*b200*/  BSYNC B1 ;  /* 0x0000000000017941 */ /* 0x000fea0003800000 */
.L_x_15383:
[----:B------:R-:W-:Y:S01]  /*b210*/  IMAD.SHL.U32 R2, R2, 0x100000, RZ ;  /* 0x0010000002027824 */ /* 0x000fe200078e00ff */
[----:B------:R-:W-:-:S04]  /*b220*/  LEA R3, R0, 0x3b800000, 0x17 ;  /* 0x3b80000000037811 */ /* 0x000fc800078eb8ff */
[----:B------:R-:W-:-:S07]  /*b230*/  LOP3.LUT R4, R3, R2, R4, 0xfe, !PT ;  /* 0x0000000203047212 */ /* 0x000fce00078efe04 */
.L_x_15382:
[----:B------:R-:W-:Y:S05]  /*b240*/  BSYNC B0 ;  /* 0x0000000000007941 */ /* 0x000fea0003800000 */
.L_x_15381:
[----:B------:R-:W0:Y:S02]  /*b250*/  F2I.FTZ.TRUNC.NTZ R4, R4 ;  /* 0x0000000400047305 */ /* 0x000e24000021f100 */
[----:B0-----:R-:W-:Y:S01]  /*b260*/  PRMT R0, R4, 0x7610, R0 ;  /* 0x0000761004007816 */ /* 0x001fe20000000000 */
[----:B------:R-:W-:Y:S06]  /*b270*/  BRA `(.L_x_15366) ;  /* 0x0000000400107947 */ /* 0x000fec0003800000 */
.L_x_15379:
        /* <DEDUP_REMOVED lines=21> */
.L_x_15388:
[----:B------:R-:W-:Y:S05]  /*b3d0*/  BSYNC B1 ;  /* 0x0000000000017941 */ /* 0x000fea0003800000 */
.L_x_15387:
[----:B------:R-:W-:Y:S01]  /*b3e0*/  IMAD.SHL.U32 R2, R2, 0x200000, RZ ;  /* 0x0020000002027824 */ /* 0x000fe200078e00ff */
[----:B------:R-:W-:-:S04]  /*b3f0*/  LEA R3, R0, 0x37800000, 0x17 ;  /* 0x3780000000037811 */ /* 0x000fc800078eb8ff */
[----:B------:R-:W-:-:S07]  /*b400*/  LOP3.LUT R4, R3, R2, R4, 0xfe, !PT ;  /* 0x0000000203047212 */ /* 0x000fce00078efe04 */
.L_x_15386:
[----:B------:R-:W-:Y:S05]  /*b410*/  BSYNC B0 ;  /* 0x0000000000007941 */ /* 0x000fea0003800000 */
.L_x_15385:
[----:B------:R-:W0:Y:S02]  /*b420*/  F2I.FTZ.TRUNC.NTZ R4, R4 ;  /* 0x0000000400047305 */ /* 0x000e24000021f100 */
[----:B0-----:R-:W-:Y:S01]  /*b430*/  PRMT R0, R4, 0x7610, R0 ;  /* 0x0000761004007816 */ /* 0x001fe20000000000 */
[----:B------:R-:W-:Y:S06]  /*b440*/  BRA `(.L_x_15366) ;  /* 0x00000000009c7947 */ /* 0x000fec0003800000 */
.L_x_15378:
        /* <DEDUP_REMOVED lines=14> */
.L_x_15392:
[----:B------:R-:W-:Y:S05]  /*b530*/  BSYNC B0 ;  /* 0x0000000000007941 */ /* 0x000fea0003800000 */
.L_x_15391:
[----:B------:R-:W0:Y:S02]  /*b540*/  F2I.FTZ.TRUNC.NTZ R4, R4 ;  /* 0x0000000400047305 */ /* 0x000e24000021f100 */
[----:B0-----:R-:W-:Y:S01]  /*b550*/  PRMT R0, R4, 0x7610, R0 ;  /* 0x0000761004007816 */ /* 0x001fe20000000000 */
[----:B------:R-:W-:Y:S06]  /*b560*/  BRA `(.L_x_15366) ;  /* 0x0000000000547947 */ /* 0x000fec0003800000 */
.L_x_15365:
        /* <DEDUP_REMOVED lines=16> */
.L_x_15393:
[----:B------:R-:W-:Y:S01]  /*b670*/  PRMT R0, RZ, 0x7610, R0 ;  /* 0x00007610ff007816 */ /* 0x000fe20000000000 */
[----:B------:R-:W-:Y:S06]  /*b680*/  BRA `(.L_x_15366) ;  /* 0x00000000000c7947 */ /* 0x000fec0003800000 */
.L_x_15390:
[----:B------:R0:W5:Y:S01]  /*b690*/  LDG.E.U8 R0, desc[UR36][R2.64] ;  /* 0x0000002402007981 */ /* 0x000162000c1e1100 */
[----:B------:R-:W-:Y:S05]  /*b6a0*/  BRA `(.L_x_15366) ;  /* 0x0000000000047947 */ /* 0x000fea0003800000 */
.L_x_15389:
[----:B------:R0:W5:Y:S02]  /*b6b0*/  LDG.E.U8 R0, desc[UR36][R2.64] ;  /* 0x0000002402007981 */ /* 0x000164000c1e1100 */
.L_x_15366:
        /* <DEDUP_REMOVED lines=16> */
.L_x_15397:
[----:B------:R-:W-:Y:S01]  /*b7c0*/  STG.E.U8 desc[UR36][R16.64], R5 ;  /* 0x0000000510007986 */ /* 0x000fe2000c101124 */
[----:B------:R-:W-:Y:S05]  /*b7d0*/  EXIT ;  /* 0x000000000000794d */ /* 0x000fea0003800000 */
.L_x_15396:
        /* <DEDUP_REMOVED lines=10> */
[----:B------:R-:W-:Y:S01]  /*b880*/  STG.E.64 desc[UR36][R16.64], R2 ;  /* 0x0000000210007986 */ /* 0x000fe2000c101b24 */
[----:B------:R-:W-:Y:S05]  /*b890*/  EXIT ;  /* 0x000000000000794d */ /* 0x000fea0003800000 */
.L_x_15400:
[----:B------:R-:W-:-:S04]  /*b8a0*/  LOP3.LUT R5, R5, 0xffff, RZ, 0xc0, !PT ;  /* 0x0000ffff05057812 */ /* 0x000fc800078ec0ff */
[----:B------:R-:W-:-:S05]  /*b8b0*/  PRMT R3, R5, 0x8880, RZ ;  /* 0x0000888005037816 */ /* 0x000fca00000000ff */
[----:B------:R-:W-:Y:S01]  /*b8c0*/  STG.E desc[UR36][R16.64], R3 ;  /* 0x0000000310007986 */ /* 0x000fe2000c101924 */
[----:B------:R-:W-:Y:S05]  /*b8d0*/  EXIT ;  /* 0x000000000000794d */ /* 0x000fea0003800000 */
.L_x_15399:
[----:B------:R-:W-:-:S04]  /*b8e0*/  PRMT R3, R5, 0x8880, RZ ;  /* 0x0000888005037816 */ /* 0x000fc800000000ff */
[----:B------:R-:W-:-:S05]  /*b8f0*/  PRMT R3, R3, 0x7710, RZ ;  /* 0x0000771003037816 */ /* 0x000fca00000000ff */
[----:B------:R-:W-:Y:S01]  /*b900*/  STG.E.U16 desc[UR36][R16.64], R3 ;  /* 0x0000000310007986 */ /* 0x000fe2000c101524 */
[----:B------:R-:W-:Y:S05]  /*b910*/  EXIT ;  /* 0x000000000000794d */ /* 0x000fea0003800000 */
.L_x_15395:
        /* <DEDUP_REMOVED lines=9> */
.L_x_15402:
[----:B------:R-:W0:Y:S02]  /*b9b0*/  I2F.S8 R0, R5 ;  /* 0x0000000500007306 */ /* 0x000e240000001400 */
[----:B0-----:R-:W-:-:S05]  /*b9c0*/  F2FP.F16.F32.PACK_AB R0, RZ, R0 ;  /* 0x00000000ff00723e */ /* 0x001fca00000000ff */
[----:B------:R-:W-:Y:S01]  /*b9d0*/  STG.E.U16 desc[UR36][R16.64], R0 ;  /* 0x0000000010007986 */ /* 0x000fe2000c101524 */
[----:B------:R-:W-:Y:S05]  /*b9e0*/  EXIT ;  /* 0x000000000000794d */ /* 0x000fea0003800000 */
.L_x_15401:
        /* <DEDUP_REMOVED lines=10> */
.L_x_15404:
[----:B------:R-:W0:Y:S02]  /*ba90*/  I2F.S8 R5, R5 ;  /* 0x0000000500057306 */ /* 0x000e240000001400 */
[----:B0-----:R-:W-:-:S04]  /*baa0*/  F2FP.F16.F32.PACK_AB R3, RZ, R5 ;  /* 0x00000005ff03723e */ /* 0x001fc800000000ff */
[----:B------:R-:W-:-:S05]  /*bab0*/  PRMT R3, R3, 0x5410, RZ ;  /* 0x0000541003037816 */ /* 0x000fca00000000ff */
[----:B------:R-:W-:Y:S01]  /*bac0*/  STG.E desc[UR36][R16.64], R3 ;  /* 0x0000000310007986 */ /* 0x000fe2000c101924 */
[----:B------:R-:W-:Y:S05]  /*bad0*/  EXIT ;  /* 0x000000000000794d */ /* 0x000fea0003800000 */
.L_x_15403:
[----:B------:R-:W-:-:S04]  /*bae0*/  PRMT R2, R5, 0x8880, RZ ;  /* 0x0000888005027816 */ /* 0x000fc800000000ff */
[----:B------:R-:W-:-:S06]  /*baf0*/  PRMT R2, R2, 0x7710, RZ ;  /* 0x0000771002027816 */ /* 0x000fcc00000000ff */
[----:B------:R-:W0:Y:S02]  /*bb00*/  I2F.F64.S16 R2, R2 ;  /* 0x0000000200027312 */ /* 0x000e240000101c00 */
[----:B0-----:R-:W-:Y:S01]  /*bb10*/  STG.E.64 desc[UR36][R16.64], R2 ;  /* 0x0000000210007986 */ /* 0x001fe2000c101b24 */
[----:B------:R-:W-:Y:S05]  /*bb20*/  EXIT ;  /* 0x000000000000794d */ /* 0x000fea0003800000 */
.L_x_15394:
        /* <DEDUP_REMOVED lines=10> */
[----:B------:R-:W-:Y:S01]  /*bbd0*/  STG.E.U8 desc[UR36][R16.64], R3 ;  /* 0x0000000310007986 */ /* 0x000fe2000c101124 */
[----:B------:R-:W-:Y:S05]  /*bbe0*/  EXIT ;  /* 0x000000000000794d */ /* 0x000fea0003800000 */
.L_x_15407:
[----:B------:R-:W-:Y:S02]  /*bbf0*/  PRMT R4, R5, 0x8880, RZ ;  /* 0x0000888005047816 */ /* 0x000fe400000000ff */
[----:B------:R-:W-:Y:S02]  /*bc00*/  CS2R R6, SRZ ;  /* 0x0000000000067805 */ /* 0x000fe4000001ff00 */
[----:B------:R-:W-:-:S06]  /*bc10*/  PRMT R4, R4, 0x7710, RZ ;  /* 0x0000771004047816 */ /* 0x000fcc00000000ff */
[----:B------:R-:W0:Y:S02]  /*bc20*/  I2F.F64.S16 R4, R4 ;  /* 0x0000000400047312 */ /* 0x000e240000101c00 */
[----:B0-----:R-:W-:Y:S01]  /*bc30*/  STG.E.128 desc[UR36][R16.64], R4 ;  /* 0x0000000410007986 */ /* 0x001fe2000c101d24 */
[----:B------:R-:W-:Y:S05]  /*bc40*/  EXIT ;  /* 0x000000000000794d */ /* 0x000fea0003800000 */
.L_x_15406:
        /* <DEDUP_REMOVED lines=21> */
.L_x_15411:
[----:B------:R-:W-:Y:S05]  /*bda0*/  BSYNC B0 ;  /* 0x0000000000007941 */ /* 0x000fea0003800000 */
.L_x_15410:
[----:B------:R-:W-:-:S05]  /*bdb0*/  LOP3.LUT R3, R0, R3, RZ, 0xfc, !PT ;  /* 0x0000000300037212 */ /* 0x000fca00078efcff */
[----:B------:R-:W-:Y:S01]  /*bdc0*/  STG.E.U8 desc[UR36][R16.64], R3 ;  /* 0x0000000310007986 */ /* 0x000fe2000c101124 */
[----:B------:R-:W-:Y:S05]  /*bdd0*/  EXIT ;  /* 0x000000000000794d */ /* 0x000fea0003800000 */
.L_x_15409:
        /* <DEDUP_REMOVED lines=13> */
.L_x_15413:
[----:B------:R-:W-:Y:S01]  /*beb0*/  IMAD.MOV.U32 R0, RZ, RZ, 0x7f ;  /* 0x0000007fff007424 */ /* 0x000fe200078e00ff */
[----:B------:R-:W-:-:S04]  /*bec0*/  ISETP.GT.U32.AND P0, PT, R2, 0x7f800000, PT ;  /* 0x7f8000000200780c */ /* 0x000fc80003f04070 */
[----:B------:R-:W-:-:S09]  /*bed0*/  SEL R0, R0, 0x7c, P0 ;  /* 0x0000007c00007807 */ /* 0x000fd20000000000 */
.L_x_15414:
[----:B------:R-:W-:Y:S05]  /*bee0*/  BSYNC B0 ;  /* 0x0000000000007941 */ /* 0x000fea0003800000 */
.L_x_15412:
[----:B------:R-:W-:-:S04]  /*bef0*/  LOP3.LUT R2, R5, 0x80000000, RZ, 0xc0, !PT ;  /* 0x8000000005027812 */ /* 0x000fc800078ec0ff */
[----:B------:R-:W-:-:S04]  /*bf00*/  SHF.R.U32.HI R3, RZ, 0x18, R2 ;  /* 0x00000018ff037819 */ /* 0x000fc80000011602 */
[----:B------:R-:W-:-:S05]  /*bf10*/  LOP3.LUT R3, R0, R3, RZ, 0xfc, !PT ;  /* 0x0000000300037212 */ /* 0x000fca00078efcff */
[----:B------:R-:W-:Y:S01]  /*bf20*/  STG.E.U8 desc[UR36][R16.64], R3 ;  /* 0x0000000310007986 */ /* 0x000fe2000c101124 */
[----:B------:R-:W-:Y:S05]  /*bf30*/  EXIT ;  /* 0x000000000000794d */ /* 0x000fea0003800000 */
.L_x_15408:
[----:B------:R-:W0:Y:S02]  /*bf40*/  I2F.S8 R0, R5 ;  /* 0x0000000500007306 */ /* 0x000e240000001400 */
[----:B0-----:R-:W-:-:S05]  /*bf50*/  F2FP.BF16.F32.PACK_AB R0, RZ, R0 ;  /* 0x00000000ff00723e */ /* 0x001fca00000010ff */
[----:B------:R-:W-:Y:S01]  /*bf60*/  STG.E.U16 desc[UR36][R16.64], R0 ;  /* 0x0000000010007986 */ /* 0x000fe2000c101524 */
[----:B------:R-:W-:Y:S05]  /*bf70*/  EXIT ;  /* 0x000000000000794d */ /* 0x000fea0003800000 */
.L_x_15405:
        /* <DEDUP_REMOVED lines=12> */
.L_x_15417:
        /* <DEDUP_REMOVED lines=17> */
.L_x_15420:
[----:B------:R-:W-:-:S04]  /*c150*/  LOP3.LUT R2, R5, 0x80000000, RZ, 0xc0, !PT ;  /* 0x8000000005027812 */ /* 0x000fc800078ec0ff */
[----:B------:R-:W-:-:S04]  /*c160*/  SHF.R.U32.HI R3, RZ, 0x18, R2 ;  /* 0x00000018ff037819 */ /* 0x000fc80000011602 */
[----:B------:R-:W-:-:S04]  /*c170*/  LOP3.LUT R0, R0, R3, RZ, 0xfc, !PT ;  /* 0x0000000300007212 */ /* 0x000fc800078efcff */
[----:B------:R-:W-:-:S07]  /*c180*/  PRMT R8, R0, 0x7610, R8 ;  /* 0x0000761000087816 */ /* 0x000fce0000000008 */
.L_x_15419:
[----:B------:R-:W-:Y:S05]  /*c190*/  BSYNC B0 ;  /* 0x0000000000007941 */ /* 0x000fea0003800000 */
.L_x_15418:
[----:B------:R-:W-:Y:S01]  /*c1a0*/  STG.E.U8 desc[UR36][R16.64], R8 ;  /* 0x0000000810007986 */ /* 0x000fe2000c101124 */
[----:B------:R-:W-:Y:S05]  /*c1b0*/  EXIT ;  /* 0x000000000000794d */ /* 0x000fea0003800000 */
.L_x_15416:
        /* <DEDUP_REMOVED lines=17> */
.L_x_15423:
[----:B------:R-:W-:-:S04]  /*c2d0*/  LOP3.LUT R2, R5, 0x80000000, RZ, 0xc0, !PT ;  /* 0x8000000005027812 */ /* 0x000fc800078ec0ff */
[----:B------:R-:W-:-:S04]  /*c2e0*/  SHF.R.U32.HI R3, RZ, 0x18, R2 ;  /* 0x00000018ff037819 */ /* 0x000fc80000011602 */
[----:B------:R-:W-:-:S04]  /*c2f0*/  LOP3.LUT R0, R0, R3, RZ, 0xfc, !PT ;  /* 0x0000000300007212 */ /* 0x000fc800078efcff */
[----:B------:R-:W-:-:S07]  /*c300*/  PRMT R8, R0, 0x7610, R8 ;  /* 0x0000761000087816 */ /* 0x000fce0000000008 */
.L_x_15422:
[----:B------:R-:W-:Y:S05]  /*c310*/  BSYNC B0 ;  /* 0x0000000000007941 */ /* 0x000fea0003800000 */
.L_x_15421:
[----:B------:R-:W-:Y:S01]  /*c320*/  STG.E.U8 desc[UR36][R16.64], R8 ;  /* 0x0000000810007986 */ /* 0x000fe2000c101124 */
[----:B------:R-:W-:Y:S05]  /*c330*/  EXIT ;  /* 0x000000000000794d */ /* 0x000fea0003800000 */
.L_x_15415:
        /* <DEDUP_REMOVED lines=22> */
.L_x_15398:
        /* <DEDUP_REMOVED lines=16> */
.L_x_15426:
[----:B------:R-:W-:Y:S05]  /*c5a0*/  EXIT ;  /* 0x000000000000794d */ /* 0x000fea0003800000 */
.L_x_15425:
[----:B------:R-:W-:-:S04]  /*c5b0*/  LOP3.LUT R5, R5, 0xffff, RZ, 0xc0, !PT ;  /* 0x0000ffff05057812 */ /* 0x000fc800078ec0ff */
[----:B------:R-:W-:-:S05]  /*c5c0*/  PRMT R5, R5, 0x8880, RZ ;  /* 0x0000888005057816 */ /* 0x000fca00000000ff */
[----:B------:R-:W-:-:S05]  /*c5d0*/  IMAD.MOV.U32 R2, RZ, RZ, R5 ;  /* 0x000000ffff027224 */ /* 0x000fca00078e0005 */
[----:B------:R-:W-:-:S05]  /*c5e0*/  SHF.R.S32.HI R3, RZ, 0x1f, R2 ;  /* 0x0000001fff037819 */ /* 0x000fca0000011402 */
[----:B------:R-:W-:Y:S01]  /*c5f0*/  STG.E.64 desc[UR36][R16.64], R2 ;  /* 0x0000000210007986 */ /* 0x000fe2000c101b24 */
[----:B------:R-:W-:Y:S05]  /*c600*/  EXIT ;  /* 0x000000000000794d */ /* 0x000fea0003800000 */
.L_x_15424:
[----:B------:R-:W-:-:S04]  /*c610*/  LOP3.LUT R5, R5, 0xffff, RZ, 0xc0, !PT ;  /* 0x0000ffff05057812 */ /* 0x000fc800078ec0ff */
[----:B------:R-:W-:-:S05]  /*c620*/  PRMT R3, R5, 0x8880, RZ ;  /* 0x0000888005037816 */ /* 0x000fca00000000ff */
[----:B------:R-:W-:Y:S01]  /*c630*/  STG.E desc[UR36][R16.64], R3 ;  /* 0x0000000310007986 */ /* 0x000fe2000c101924 */
[----:B------:R-:W-:Y:S05]  /*c640*/  EXIT ;  /* 0x000000000000794d */ /* 0x000fea0003800000 */
.L_x_15427:
        /* <DEDUP_REMOVED lines=11> */
.L_x_23610:


//--------------------- .text._ZN2at6native27unrolled_elementwise_kernelIZZZNS0_15neg_kernel_cudaERNS_18TensorIteratorBaseEENKUlvE0_clEvENKUlvE0_clEvEUlaE_St5arrayIPcLm2EELi4E23TrivialOffsetCalculatorILi1EjESB_NS0_6memory12LoadWithCastILi1EEENSC_13StoreWithCastILi1EEEEEviT_T0_T2_T3_T4_T5_ --------------------------
	.section	.text._ZN2at6native27unrolled_elementwise_kernelIZZZNS0_15neg_kernel_cudaERNS_18TensorIteratorBaseEENKUlvE0_clEvENKUlvE0_clEvEUlaE_St5arrayIPcLm2EELi4E23TrivialOffsetCalculatorILi1EjESB_NS0_6memory12LoadWithCastILi1EEENSC_13StoreWithCastILi1EEEEEviT_T0_T2_T3_T4_T5_,"ax",@progbits
	.align	128
        .global         _ZN2at6native27unrolled_elementwise_kernelIZZZNS0_15neg_kernel_cudaERNS_18TensorIteratorBaseEENKUlvE0_clEvENKUlvE0_clEvEUlaE_St5arrayIPcLm2EELi4E23TrivialOffsetCalculatorILi1EjESB_NS0_6memory12LoadWithCastILi1EEENSC_13StoreWithCastILi1EEEEEviT_T0_T2_T3_T4_T5_
        .type           _ZN2at6native27unrolled_elementwise_kernelIZZZNS0_15neg_kernel_cudaERNS_18TensorIteratorBaseEENKUlvE0_clEvENKUlvE0_clEvEUlaE_St5arrayIPcLm2EELi4E23TrivialOffsetCalculatorILi1EjESB_NS0_6memory12LoadWithCastILi1EEENSC_13StoreWithCastILi1EEEEEviT_T0_T2_T3_T4_T5_,@function
        .size           _ZN2at6native27unrolled_elementwise_kernelIZZZNS0_15neg_kernel_cudaERNS_18TensorIteratorBaseEENKUlvE0_clEvENKUlvE0_clEvEUlaE_St5arrayIPcLm2EELi4E23TrivialOffsetCalculatorILi1EjESB_NS0_6memory12LoadWithCastILi1EEENSC_13StoreWithCastILi1EEEEEviT_T0_T2_T3_T4_T5_,(.L_x_23611 - _ZN2at6native27unrolled_elementwise_kernelIZZZNS0_15neg_kernel_cudaERNS_18TensorIteratorBaseEENKUlvE0_clEvENKUlvE0_clEvEUlaE_St5arrayIPcLm2EELi4E23TrivialOffsetCalculatorILi1EjESB_NS0_6memory12LoadWithCastILi1EEENSC_13StoreWithCastILi1EEEEEviT_T0_T2_T3_T4_T5_)
        .other          _ZN2at6native27unrolled_elementwise_kernelIZZZNS0_15neg_kernel_cudaERNS_18TensorIteratorBaseEENKUlvE0_clEvENKUlvE0_clEvEUlaE_St5arrayIPcLm2EELi4E23TrivialOffsetCalculatorILi1EjESB_NS0_6memory12LoadWithCastILi1EEENSC_13StoreWithCastILi1EEEEEviT_T0_T2_T3_T4_T5_,@"STO_CUDA_ENTRY STV_DEFAULT"
_ZN2at6native27unrolled_elementwise_kernelIZZZNS0_15neg_kernel_cudaERNS_18TensorIteratorBaseEENKUlvE0_clEvENKUlvE0_clEvEUlaE_St5arrayIPcLm2EELi4E23TrivialOffsetCalculatorILi1EjESB_NS0_6memory12LoadWithCastILi1EEENSC_13StoreWithCastILi1EEEEEviT_T0_T2_T3_T4_T5_:
.text._ZN2at6native27unrolled_elementwise_kernelIZZZNS0_15neg_kernel_cudaERNS_18TensorIteratorBaseEENKUlvE0_clEvENKUlvE0_clEvEUlaE_St5arrayIPcLm2EELi4E23TrivialOffsetCalculatorILi1EjESB_NS0_6memory12LoadWithCastILi1EEENSC_13StoreWithCastILi1EEEEEviT_T0_T2_T3_T4_T5_:
        /* <DEDUP_REMOVED lines=31> */
.L_x_15433:
[----:B------:R3:W5:Y:S01]  /*01f0*/  LDG.E.U8 R24, desc[UR36][R2.64] ;  /* 0x0000002402187981 */ /* 0x000762000c1e1100 */
[----:B------:R-:W-:Y:S05]  /*0200*/  BRA `(.L_x_15435) ;  /* 0x0000000c00587947 */ /* 0x000fea0003800000 */
.L_x_15432:
        /* <DEDUP_REMOVED lines=8> */
.L_x_15437:
[----:B------:R1:W5:Y:S01]  /*0290*/  LDG.E.U8 R24, desc[UR36][R2.64] ;  /* 0x0000002402187981 */ /* 0x000362000c1e1100 */
[----:B------:R-:W-:Y:S05]  /*02a0*/  BRA `(.L_x_15435) ;  /* 0x0000000c00307947 */ /* 0x000fea0003800000 */
.L_x_15436:
[----:B------:R2:W5:Y:S01]  /*02b0*/  LDG.E.U16 R24, desc[UR36][R2.64] ;  /* 0x0000002402187981 */ /* 0x000562000c1e1500 */
[----:B------:R-:W-:Y:S05]  /*02c0*/  BRA `(.L_x_15435) ;  /* 0x0000000c00287947 */ /* 0x000fea0003800000 */
.L_x_15431:
        /* <DEDUP_REMOVED lines=9> */
.L_x_15439:
[----:B------:R-:W2:Y:S02]  /*0360*/  LDG.E.U16 R0, desc[UR36][R2.64] ;  /* 0x0000002402007981 */ /* 0x000ea4000c1e1500 */
[----:B--2---:R-:W-:-:S06]  /*0370*/  HADD2.F32 R0, -RZ, R0.H0_H0 ;  /* 0x20000000ff007230 */ /* 0x004fcc0000004100 */
[----:B------:R-:W0:Y:S02]  /*0380*/  F2I.FTZ.TRUNC.NTZ R0, R0 ;  /* 0x0000000000007305 */ /* 0x000e24000021f100 */
[----:B0-----:R-:W-:Y:S01]  /*0390*/  PRMT R24, R0, 0x7610, R24 ;  /* 0x0000761000187816 */ /* 0x001fe20000000018 */
[----:B------:R-:W-:Y:S06]  /*03a0*/  BRA `(.L_x_15435) ;  /* 0x0000000800f07947 */ /* 0x000fec0003800000 */
.L_x_15438:
        /* <DEDUP_REMOVED lines=9> */
.L_x_15441:
[----:B------:R-:W2:Y:S02]  /*0440*/  LDG.E.U16 R2, desc[UR36][R2.64] ;  /* 0x0000002402027981 */ /* 0x000ea4000c1e1500 */
[----:B--2---:R-:W-:-:S06]  /*0450*/  HADD2.F32 R0, -RZ, R2.H0_H0 ;  /* 0x20000002ff007230 */ /* 0x004fcc0000004100 */
[----:B------:R-:W0:Y:S02]  /*0460*/  F2I.FTZ.TRUNC.NTZ R0, R0 ;  /* 0x0000000000007305 */ /* 0x000e24000021f100 */
[----:B0-----:R-:W-:Y:S01]  /*0470*/  PRMT R24, R0, 0x7610, R24 ;  /* 0x0000761000187816 */ /* 0x001fe20000000018 */
[----:B------:R-:W-:Y:S06]  /*0480*/  BRA `(.L_x_15435) ;  /* 0x0000000800b87947 */ /* 0x000fec0003800000 */
.L_x_15440:
[----:B------:R-:W2:Y:S02]  /*0490*/  LDG.E.64 R2, desc[UR36][R2.64] ;  /* 0x0000002402027981 */ /* 0x000ea4000c1e1b00 */
[----:B--2---:R0:W1:Y:S01]  /*04a0*/  F2I.F64.TRUNC R24, R2 ;  /* 0x0000000200187311 */ /* 0x004062000030d100 */
[----:B------:R-:W-:Y:S05]  /*04b0*/  BRA `(.L_x_15435) ;  /* 0x0000000800ac7947 */ /* 0x000fea0003800000 */
.L_x_15430:
        /* <DEDUP_REMOVED lines=12> */
.L_x_15444:
[----:B------:R-:W2:Y:S02]  /*0580*/  LDG.E.64 R2, desc[UR36][R2.64] ;  /* 0x0000002402027981 */ /* 0x000ea4000c1e1b00 */
[----:B--2---:R0:W1:Y:S01]  /*0590*/  F2I.F64.TRUNC R24, R2 ;  /* 0x0000000200187311 */ /* 0x004062000030d100 */
[----:B------:R-:W-:Y:S05]  /*05a0*/  BRA `(.L_x_15435) ;  /* 0x0000000800707947 */ /* 0x000fea0003800000 */
.L_x_15443:
        /* <DEDUP_REMOVED lines=28> */
.L_x_15446:
        /* <DEDUP_REMOVED lines=16> */
.L_x_15445:
[----:B------:R-:W2:Y:S02]  /*0870*/  LDG.E.U16 R0, desc[UR36][R2.64] ;  /* 0x0000002402007981 */ /* 0x000ea4000c1e1500 */
[----:B--2---:R-:W-:-:S06]  /*0880*/  IMAD.U32 R0, R0, 0x10000, RZ ;  /* 0x0001000000007824 */ /* 0x004fcc00078e00ff */
[----:B------:R-:W0:Y:S02]  /*0890*/  F2I.FTZ.TRUNC.NTZ R0, R0 ;  /* 0x0000000000007305 */ /* 0x000e24000021f100 */
[----:B0-----:R-:W-:Y:S01]  /*08a0*/  PRMT R24, R0, 0x7610, R24 ;  /* 0x0000761000187816 */ /* 0x001fe20000000018 */
[----:B------:R-:W-:Y:S06]  /*08b0*/  BRA `(.L_x_15435) ;  /* 0x0000000400ac7947 */ /* 0x000fec0003800000 */
.L_x_15442:
        /* <DEDUP_REMOVED lines=10> */
.L_x_15449:
        /* <DEDUP_REMOVED lines=21> */
.L_x_15453:
[----:B------:R-:W-:Y:S05]  /*0ab0*/  BSYNC B1 ;  /* 0x0000000000017941 */ /* 0x000fea0003800000 */
.L_x_15452:
[----:B------:R-:W-:Y:S01]  /*0ac0*/  LEA R3, R0, 0x3b800000, 0x17 ;  /* 0x3b80000000037811 */ /* 0x000fe200078eb8ff */
[----:B------:R-:W-:-:S05]  /*0ad0*/  IMAD.SHL.U32 R0, R2, 0x100000, RZ ;  /* 0x0010000002007824 */ /* 0x000fca00078e00ff */
[----:B------:R-:W-:-:S07]  /*0ae0*/  LOP3.LUT R0, R3, R0, R4, 0xfe, !PT ;  /* 0x0000000003007212 */ /* 0x000fce00078efe04 */
.L_x_15451:
[----:B------:R-:W-:Y:S05]  /*0af0*/  BSYNC B0 ;  /* 0x0000000000007941 */ /* 0x000fea0003800000 */
.L_x_15450:
[----:B------:R-:W0:Y:S02]  /*0b00*/  F2I.FTZ.TRUNC.NTZ R0, R0 ;  /* 0x0000000000007305 */ /* 0x000e24000021f100 */
[----:B0-----:R-:W-:Y:S01]  /*0b10*/  PRMT R24, R0, 0x7610, R24 ;  /* 0x0000761000187816 */ /* 0x001fe20000000018 */
[----:B------:R-:W-:Y:S06]  /*0b20*/  BRA `(.L_x_15435) ;  /* 0x0000000400107947 */ /* 0x000fec0003800000 */
.L_x_15448:
        /* <DEDUP_REMOVED lines=21> */
.L_x_15457:
[----:B------:R-:W-:Y:S05]  /*0c80*/  BSYNC B1 ;  /* 0x0000000000017941 */ /* 0x000fea0003800000 */
.L_x_15456:
[----:B------:R-:W-:Y:S01]  /*0c90*/  LEA R3, R0, 0x37800000, 0x17 ;  /* 0x3780000000037811 */ /* 0x000fe200078eb8ff */
[----:B------:R-:W-:-:S05]  /*0ca0*/  IMAD.SHL.U32 R0, R2, 0x200000, RZ ;  /* 0x0020000002007824 */ /* 0x000fca00078e00ff */
[----:B------:R-:W-:-:S07]  /*0cb0*/  LOP3.LUT R0, R3, R0, R4, 0xfe, !PT ;  /* 0x0000000003007212 */ /* 0x000fce00078efe04 */
.L_x_15455:
[----:B------:R-:W-:Y:S05]  /*0cc0*/  BSYNC B0 ;  /* 0x0000000000007941 */ /* 0x000fea0003800000 */
.L_x_15454:
[----:B------:R-:W0:Y:S02]  /*0cd0*/  F2I.FTZ.TRUNC.NTZ R0, R0 ;  /* 0x0000000000007305 */ /* 0x000e24000021f100 */
[----:B0-----:R-:W-:Y:S01]  /*0ce0*/  PRMT R24, R0, 0x7610, R24 ;  /* 0x0000761000187816 */ /* 0x001fe20000000018 */
[----:B------:R-:W-:Y:S06]  /*0cf0*/  BRA `(.L_x_15435) ;  /* 0x00000000009c7947 */ /* 0x000fec0003800000 */
.L_x_15447:
        /* <DEDUP_REMOVED lines=14> */
.L_x_15461:
[----:B------:R-:W-:Y:S05]  /*0de0*/  BSYNC B0 ;  /* 0x0000000000007941 */ /* 0x000fea0003800000 */
.L_x_15460:
[----:B------:R-:W0:Y:S02]  /*0df0*/  F2I.FTZ.TRUNC.NTZ R0, R0 ;  /* 0x0000000000007305 */ /* 0x000e24000021f100 */
[----:B0-----:R-:W-:Y:S01]  /*0e00*/  PRMT R24, R0, 0x7610, R24 ;  /* 0x0000761000187816 */ /* 0x001fe20000000018 */
[----:B------:R-:W-:Y:S06]  /*0e10*/  BRA `(.L_x_15435) ;  /* 0x0000000000547947 */ /* 0x000fec0003800000 */
.L_x_15434:
        /* <DEDUP_REMOVED lines=16> */
.L_x_15462:
[----:B------:R-:W-:Y:S01]  /*0f20*/  PRMT R24, RZ, 0x7610, R24 ;  /* 0x00007610ff187816 */ /* 0x000fe20000000018 */
[----:B------:R-:W-:Y:S06]  /*0f30*/  BRA `(.L_x_15435) ;  /* 0x00000000000c7947 */ /* 0x000fec0003800000 */
.L_x_15459:
[----:B------:R0:W5:Y:S01]  /*0f40*/  LDG.E.U8 R24, desc[UR36][R2.64] ;  /* 0x0000002402187981 */ /* 0x000162000c1e1100 */
[----:B------:R-:W-:Y:S05]  /*0f50*/  BRA `(.L_x_15435) ;  /* 0x0000000000047947 */ /* 0x000fea0003800000 */
.L_x_15458:
[----:B------:R0:W5:Y:S02]  /*0f60*/  LDG.E.U8 R24, desc[UR36][R2.64] ;  /* 0x0000002402187981 */ /* 0x000164000c1e1100 */
.L_x_15435:
[----:B------:R-:W2:Y:S02]  /*0f70*/  S2R R19, SR_TID.X ;  /* 0x0000000000137919 */ /* 0x000ea40000002100 */
[----:B--2---:R-:W-:-:S07]  /*0f80*/  VIADD R19, R19, 0x80 ;  /* 0x0000008013137836 */ /* 0x004fce0000000000 */
.L_x_15429:
[----:B------:R-:W-:Y:S05]  /*0f90*/  BSYNC B6 ;  /* 0x0000000000067941 */ /* 0x000fea0003800000 */
.L_x_15428:
        /* <DEDUP_REMOVED lines=23> */
.L_x_15468:
[----:B------:R0:W5:Y:S01]  /*1110*/  LDG.E.U8 R17, desc[UR36][R2.64] ;  /* 0x0000002402117981 */ /* 0x000162000c1e1100 */
[----:B------:R-:W-:Y:S05]  /*1120*/  BRA `(.L_x_15470) ;  /* 0x0000000c00547947 */ /* 0x000fea0003800000 */
.L_x_15467:
        /* <DEDUP_REMOVED lines=8> */
.L_x_15472:
[----:B------:R0:W5:Y:S01]  /*11b0*/  LDG.E.U8 R17, desc[UR36][R2.64] ;  /* 0x0000002402117981 */ /* 0x000162000c1e1100 */
[----:B------:R-:W-:Y:S05]  /*11c0*/  BRA `(.L_x_15470) ;  /* 0x0000000c002c7947 */ /* 0x000fea0003800000 */
.L_x_15471:
[----:B------:R0:W5:Y:S01]  /*11d0*/  LDG.E.U16 R17, desc[UR36][R2.64] ;  /* 0x0000002402117981 */ /* 0x000162000c1e1500 */
[----:B------:R-:W-:Y:S05]  /*11e0*/  BRA `(.L_x_15470) ;  /* 0x0000000c00247947 */ /* 0x000fea0003800000 */
.L_x_15466:
        /* <DEDUP_REMOVED lines=9> */
.L_x_15474:
[----:B------:R-:W2:Y:S02]  /*1280*/  LDG.E.U16 R0, desc[UR36][R2.64] ;  /* 0x0000002402007981 */ /* 0x000ea4000c1e1500 */
[----:B--2---:R-:W-:-:S06]  /*1290*/  HADD2.F32 R0, -RZ, R0.H0_H0 ;  /* 0x20000000ff007230 */ /* 0x004fcc0000004100 */
[----:B------:R-:W0:Y:S02]  /*12a0*/  F2I.FTZ.TRUNC.NTZ R0, R0 ;  /* 0x0000000000007305 */ /* 0x000e24000021f100 */
[----:B0-----:R-:W-:Y:S01]  /*12b0*/  PRMT R17, R0, 0x7610, R17 ;  /* 0x0000761000117816 */ /* 0x001fe20000000011 */
[----:B------:R-:W-:Y:S06]  /*12c0*/  BRA `(.L_x_15470) ;  /* 0x0000000800ec7947 */ /* 0x000fec0003800000 */
.L_x_15473:
        /* <DEDUP_REMOVED lines=9> */
.L_x_15476:
[----:B------:R-:W2:Y:S02]  /*1360*/  LDG.E.U16 R2, desc[UR36][R2.64] ;  /* 0x0000002402027981 */ /* 0x000ea4000c1e1500 */
[----:B--2---:R-:W-:-:S06]  /*1370*/  HADD2.F32 R0, -RZ, R2.H0_H0 ;  /* 0x20000002ff007230 */ /* 0x004fcc0000004100 */
[----:B------:R-:W0:Y:S02]  /*1380*/  F2I.FTZ.TRUNC.NTZ R0, R0 ;  /* 0x0000000000007305 */ /* 0x000e24000021f100 */
[----:B0-----:R-:W-:Y:S01]  /*1390*/  PRMT R17, R0, 0x7610, R17 ;  /* 0x0000761000117816 */ /* 0x001fe20000000011 */
[----:B------:R-:W-:Y:S06]  /*13a0*/  BRA `(.L_x_15470) ;  /* 0x0000000800b47947 */ /* 0x000fec0003800000 */
.L_x_15475:
[----:B------:R-:W2:Y:S02]  /*13b0*/  LDG.E.64 R2, desc[UR36][R2.64] ;  /* 0x0000002402027981 */ /* 0x000ea4000c1e1b00 */
[----:B--2---:R0:W1:Y:S01]  /*13c0*/  F2I.F64.TRUNC R17, R2 ;  /* 0x0000000200117311 */ /* 0x004062000030d100 */
[----:B------:R-:W-:Y:S05]  /*13d0*/  BRA `(.L_x_15470) ;  /* 0x0000000800a87947 */ /* 0x000fea0003800000 */
.L_x_15465:
        /* <DEDUP_REMOVED lines=12> */
.L_x_15479:
[----:B------:R-:W2:Y:S02]  /*14a0*/  LDG.E.64 R2, desc[UR36][R2.64] ;  /* 0x0000002402027981 */ /* 0x000ea4000c1e1b00 */
[----:B--2---:R0:W1:Y:S01]  /*14b0*/  F2I.F64.TRUNC R17, R2 ;  /* 0x0000000200117311 */ /* 0x004062000030d100 */
[----:B------:R-:W-:Y:S05]  /*14c0*/  BRA `(.L_x_15470) ;  /* 0x00000008006c7947 */ /* 0x000fea0003800000 */
.L_x_15478:
        /* <DEDUP_REMOVED lines=28> */
.L_x_15481:
        /* <DEDUP_REMOVED lines=15> */
.L_x_15480:
[----:B------:R-:W2:Y:S02]  /*1780*/  LDG.E.U16 R0, desc[UR36][R2.64] ;  /* 0x0000002402007981 */ /* 0x000ea4000c1e1500 */
[----:B--2---:R-:W-:-:S06]  /*1790*/  IMAD.U32 R0, R0, 0x10000, RZ ;  /* 0x0001000000007824 */ /* 0x004fcc00078e00ff */
[----:B------:R-:W0:Y:S02]  /*17a0*/  F2I.FTZ.TRUNC.NTZ R0, R0 ;  /* 0x0000000000007305 */ /* 0x000e24000021f100 */
[----:B0-----:R-:W-:Y:S01]  /*17b0*/  PRMT R17, R0, 0x7610, R17 ;  /* 0x0000761000117816 */ /* 0x001fe20000000011 */
[----:B------:R-:W-:Y:S06]  /*17c0*/  BRA `(.L_x_15470) ;  /* 0x0000000400ac7947 */ /* 0x000fec0003800000 */
.L_x_15477:
        /* <DEDUP_REMOVED lines=10> */
.L_x_15484:
        /* <DEDUP_REMOVED lines=21> */
.L_x_15488:
[----:B------:R-:W-:Y:S05]  /*19c0*/  BSYNC B1 ;  /* 0x0000000000017941 */ /* 0x000fea0003800000 */
.L_x_15487:
[----:B------:R-:W-:Y:S01]  /*19d0*/  LEA R3, R0, 0x3b800000, 0x17 ;  /* 0x3b80000000037811 */ /* 0x000fe200078eb8ff */
[----:B------:R-:W-:-:S05]  /*19e0*/  IMAD.SHL.U32 R0, R2, 0x100000, RZ ;  /* 0x0010000002007824 */ /* 0x000fca00078e00ff */
[----:B------:R-:W-:-:S07]  /*19f0*/  LOP3.LUT R0, R3, R0, R4, 0xfe, !PT ;  /* 0x0000000003007212 */ /* 0x000fce00078efe04 */
.L_x_15486:
[----:B------:R-:W-:Y:S05]  /*1a00*/  BSYNC B0 ;  /* 0x0000000000007941 */ /* 0x000fea0003800000 */
.L_x_15485:
[----:B------:R-:W0:Y:S02]  /*1a10*/  F2I.FTZ.TRUNC.NTZ R0, R0 ;  /* 0x0000000000007305 */ /* 0x000e24000021f100 */
[----:B0-----:R-:W-:Y:S01]  /*1a20*/  PRMT R17, R0, 0x7610, R17 ;  /* 0x0000761000117816 */ /* 0x001fe20000000011 */
[----:B------:R-:W-:Y:S06]  /*1a30*/  BRA `(.L_x_15470) ;  /* 0x0000000400107947 */ /* 0x000fec0003800000 */
.L_x_15483:
        /* <DEDUP_REMOVED lines=21> */
.L_x_15492:
[----:B------:R-:W-:Y:S05]  /*1b90*/  BSYNC B1 ;  /* 0x0000000000017941 */ /* 0x000fea0003800000 */
.L_x_15491:
[----:B------:R-:W-:Y:S01]  /*1ba0*/  LEA R3, R0, 0x37800000, 0x17 ;  /* 0x3780000000037811 */ /* 0x000fe200078eb8ff */
[----:B------:R-:W-:-:S05]  /*1bb0*/  IMAD.SHL.U32 R0, R2, 0x200000, RZ ;  /* 0x0020000002007824 */ /* 0x000fca00078e00ff */
[----:B------:R-:W-:-:S07]  /*1bc0*/  LOP3.LUT R0, R3, R0, R4, 0xfe, !PT ;  /* 0x0000000003007212 */ /* 0x000fce00078efe04 */
.L_x_15490:
[----:B------:R-:W-:Y:S05]  /*1bd0*/  BSYNC B0 ;  /* 0x0000000000007941 */ /* 0x000fea0003800000 */
.L_x_15489:
[----:B------:R-:W0:Y:S02]  /*1be0*/  F2I.FTZ.TRUNC.NTZ R0, R0 ;  /* 0x0000000000007305 */ /* 0x000e24000021f100 */
[----:B0-----:R-:W-:Y:S01]  /*1bf0*/  PRMT R17, R0, 0x7610, R17 ;  /* 0x0000761000117816 */ /* 0x001fe20000000011 */
[----:B------:R-:W-:Y:S06]  /*1c00*/  BRA `(.L_x_15470) ;  /* 0x00000000009c7947 */ /* 0x000fec0003800000 */
.L_x_15482:
        /* <DEDUP_REMOVED lines=14> */
.L_x_15496:
[----:B------:R-:W-:Y:S05]  /*1cf0*/  BSYNC B0 ;  /* 0x0000000000007941 */ /* 0x000fea0003800000 */
.L_x_15495:
[----:B------:R-:W0:Y:S02]  /*1d00*/  F2I.FTZ.TRUNC.NTZ R0, R0 ;  /* 0x0000000000007305 */ /* 0x000e24000021f100 */
[----:B0-----:R-:W-:Y:S01]  /*1d10*/  PRMT R17, R0, 0x7610, R17 ;  /* 0x0000761000117816 */ /* 0x001fe20000000011 */
[----:B------:R-:W-:Y:S06]  /*1d20*/  BRA `(.L_x_15470) ;  /* 0x0000000000547947 */ /* 0x000fec0003800000 */
.L_x_15469:
        /* <DEDUP_REMOVED lines=16> */
.L_x_15497:
[----:B------:R-:W-:Y:S01]  /*1e30*/  PRMT R17, RZ, 0x7610, R17 ;  /* 0x00007610ff117816 */ /* 0x000fe20000000011 */
[----:B------:R-:W-:Y:S06]  /*1e40*/  BRA `(.L_x_15470) ;  /* 0x00000000000c7947 */ /* 0x000fec0003800000 */
.L_x_15494:
[----:B------:R3:W5:Y:S01]  /*1e50*/  LDG.E.U8 R17, desc[UR36][R2.64] ;  /* 0x0000002402117981 */ /* 0x000762000c1e1100 */
[----:B------:R-:W-:Y:S05]  /*1e60*/  BRA `(.L_x_15470) ;  /* 0x0000000000047947 */ /* 0x000fea0003800000 */
.L_x_15493:
[----:B------:R2:W5:Y:S02]  /*1e70*/  LDG.E.U8 R17, desc[UR36][R2.64] ;  /* 0x0000002402117981 */ /* 0x000564000c1e1100 */
.L_x_15470:
[----:B------:R-:W-:-:S07]  /*1e80*/  VIADD R19, R19, 0x80 ;  /* 0x0000008013137836 */ /* 0x000fce0000000000 */
.L_x_15464:
[----:B------:R-:W-:Y:S05]  /*1e90*/  BSYNC B6 ;  /* 0x0000000000067941 */ /* 0x000fea0003800000 */
.L_x_15463:
        /* <DEDUP_REMOVED lines=25> */
.L_x_15503:
[----:B------:R0:W5:Y:S01]  /*2030*/  LDG.E.U8 R18, desc[UR36][R2.64] ;  /* 0x0000002402127981 */ /* 0x000162000c1e1100 */
[----:B------:R-:W-:Y:S05]  /*2040*/  BRA `(.L_x_15505) ;  /* 0x0000000c00547947 */ /* 0x000fea0003800000 */
.L_x_15502:
        /* <DEDUP_REMOVED lines=8> */
.L_x_15507:
[----:B------:R0:W5:Y:S01]  /*20d0*/  LDG.E.U8 R18, desc[UR36][R2.64] ;  /* 0x0000002402127981 */ /* 0x000162000c1e1100 */
[----:B------:R-:W-:Y:S05]  /*20e0*/  BRA `(.L_x_15505) ;  /* 0x0000000c002c7947 */ /* 0x000fea0003800000 */
.L_x_15506:
[----:B------:R0:W5:Y:S01]  /*20f0*/  LDG.E.U16 R18, desc[UR36][R2.64] ;  /* 0x0000002402127981 */ /* 0x000162000c1e1500 */
[----:B------:R-:W-:Y:S05]  /*2100*/  BRA `(.L_x_15505) ;  /* 0x0000000c00247947 */ /* 0x000fea0003800000 */
.L_x_15501:
        /* <DEDUP_REMOVED lines=9> */
.L_x_15509:
[----:B------:R-:W2:Y:S02]  /*21a0*/  LDG.E.U16 R0, desc[UR36][R2.64] ;  /* 0x0000002402007981 */ /* 0x000ea4000c1e1500 */
[----:B--2---:R-:W-:-:S06]  /*21b0*/  HADD2.F32 R0, -RZ, R0.H0_H0 ;  /* 0x20000000ff007230 */ /* 0x004fcc0000004100 */
[----:B------:R-:W0:Y:S02]  /*21c0*/  F2I.FTZ.TRUNC.NTZ R0, R0 ;  /* 0x0000000000007305 */ /* 0x000e24000021f100 */
[----:B0-----:R-:W-:Y:S01]  /*21d0*/  PRMT R18, R0, 0x7610, R18 ;  /* 0x0000761000127816 */ /* 0x001fe20000000012 */
[----:B------:R-:W-:Y:S06]  /*21e0*/  BRA `(.L_x_15505) ;  /* 0x0000000800ec7947 */ /* 0x000fec0003800000 */
.L_x_15508:
        /* <DEDUP_REMOVED lines=9> */
.L_x_15511:
[----:B------:R-:W2:Y:S02]  /*2280*/  LDG.E.U16 R2, desc[UR36][R2.64] ;  /* 0x0000002402027981 */ /* 0x000ea4000c1e1500 */
[----:B--2---:R-:W-:-:S06]  /*2290*/  HADD2.F32 R0, -RZ, R2.H0_H0 ;  /* 0x20000002ff007230 */ /* 0x004fcc0000004100 */
[----:B------:R-:W0:Y:S02]  /*22a0*/  F2I.FTZ.TRUNC.NTZ R0, R0 ;  /* 0x0000000000007305 */ /* 0x000e24000021f100 */
[----:B0-----:R-:W-:Y:S01]  /*22b0*/  PRMT R18, R0, 0x7610, R18 ;  /* 0x0000761000127816 */ /* 0x001fe20000000012 */
[----:B------:R-:W-:Y:S06]  /*22c0*/  BRA `(.L_x_15505) ;  /* 0x0000000800b47947 */ /* 0x000fec0003800000 */
.L_x_15510:
[----:B------:R-:W2:Y:S02]  /*22d0*/  LDG.E.64 R2, desc[UR36][R2.64] ;  /* 0x0000002402027981 */ /* 0x000ea4000c1e1b00 */
[----:B--2---:R0:W1:Y:S01]  /*22e0*/  F2I.F64.TRUNC R18, R2 ;  /* 0x0000000200127311 */ /* 0x004062000030d100 */
[----:B------:R-:W-:Y:S05]  /*22f0*/  BRA `(.L_x_15505) ;  /* 0x0000000800a87947 */ /* 0x000fea0003800000 */
.L_x_15500:
        /* <DEDUP_REMOVED lines=12> */
.L_x_15514:
[----:B------:R-:W2:Y:S02]  /*23c0*/  LDG.E.64 R2, desc[UR36][R2.64] ;  /* 0x0000002402027981 */ /* 0x000ea4000c1e1b00 */
[----:B--2---:R3:W4:Y:S01]  /*23d0*/  F2I.F64.TRUNC R18, R2 ;  /* 0x0000000200127311 */ /* 0x004722000030d100 */
[----:B------:R-:W-:Y:S05]  /*23e0*/  BRA `(.L_x_15505) ;  /* 0x00000008006c7947 */ /* 0x000fea0003800000 */
.L_x_15513:
        /* <DEDUP_REMOVED lines=28> */
.L_x_15516:
        /* <DEDUP_REMOVED lines=15> */
.L_x_15515:
[----:B------:R-:W2:Y:S02]  /*26a0*/  LDG.E.U16 R0, desc[UR36][R2.64] ;  /* 0x0000002402007981 */ /* 0x000ea4000c1e1500 */
[----:B--2---:R-:W-:-:S06]  /*26b0*/  IMAD.U32 R0, R0, 0x10000, RZ ;  /* 0x0001000000007824 */ /* 0x004fcc00078e00ff */
[----:B------:R-:W0:Y:S02]  /*26c0*/  F2I.FTZ.TRUNC.NTZ R0, R0 ;  /* 0x0000000000007305 */ /* 0x000e24000021f100 */
[----:B0-----:R-:W-:Y:S01]  /*26d0*/  PRMT R18, R0, 0x7610, R18 ;  /* 0x0000761000127816 */ /* 0x001fe20000000012 */
[----:B------:R-:W-:Y:S06]  /*26e0*/  BRA `(.L_x_15505) ;  /* 0x0000000400ac7947 */ /* 0x000fec0003800000 */
.L_x_15512:
        /* <DEDUP_REMOVED lines=10> */
.L_x_15519:
        /* <DEDUP_REMOVED lines=21> */
.L_x_15523:
[----:B------:R-:W-:Y:S05]  /*28e0*/  BSYNC B1 ;  /* 0x0000000000017941 */ /* 0x000fea0003800000 */
.L_x_15522:
[----:B------:R-:W-:Y:S01]  /*28f0*/  LEA R3, R0, 0x3b800000, 0x17 ;  /* 0x3b80000000037811 */ /* 0x000fe200078eb8ff */
[----:B------:R-:W-:-:S05]  /*2900*/  IMAD.SHL.U32 R0, R2, 0x100000, RZ ;  /* 0x0010000002007824 */ /* 0x000fca00078e00ff */
[----:B------:R-:W-:-:S07]  /*2910*/  LOP3.LUT R0, R3, R0, R4, 0xfe, !PT ;  /* 0x0000000003007212 */ /* 0x000fce00078efe04 */
.L_x_15521:
[----:B------:R-:W-:Y:S05]  /*2920*/  BSYNC B0 ;  /* 0x0000000000007941 */ /* 0x000fea0003800000 */
.L_x_15520:
[----:B------:R-:W0:Y:S02]  /*2930*/  F2I.FTZ.TRUNC.NTZ R0, R0 ;  /* 0x0000000000007305 */ /* 0x000e24000021f100 */
[----:B0-----:R-:W-:Y:S01]  /*2940*/  PRMT R18, R0, 0x7610, R18 ;  /* 0x0000761000127816 */ /* 0x001fe20000000012 */
[----:B------:R-:W-:Y:S06]  /*2950*/  BRA `(.L_x_15505) ;  /* 0x0000000400107947 */ /* 0x000fec0003800000 */
.L_x_15518:
        /* <DEDUP_REMOVED lines=21> */
.L_x_15527:
[----:B------:R-:W-:Y:S05]  /*2ab0*/  BSYNC B1 ;  /* 0x0000000000017941 */ /* 0x000fea0003800000 */
.L_x_15526:
[----:B------:R-:W-:Y:S01]  /*2ac0*/  LEA R3, R0, 0x37800000, 0x17 ;  /* 0x3780000000037811 */ /* 0x000fe200078eb8ff */
[----:B------:R-:W-:-:S05]  /*2ad0*/  IMAD.SHL.U32 R0, R2, 0x200000, RZ ;  /* 0x0020000002007824 */ /* 0x000fca00078e00ff */
[----:B------:R-:W-:-:S07]  /*2ae0*/  LOP3.LUT R0, R3, R0, R4, 0xfe, !PT ;  /* 0x0000000003007212 */ /* 0x000fce00078efe04 */
.L_x_15525:
[----:B------:R-:W-:Y:S05]  /*2af0*/  BSYNC B0 ;  /* 0x0000000000007941 */ /* 0x000fea0003800000 */
.L_x_15524:
[----:B------:R-:W0:Y:S02]  /*2b00*/  F2I.FTZ.TRUNC.NTZ R0, R0 ;  /* 0x0000000000007305 */ /* 0x000e24000021f100 */
[----:B0-----:R-:W-:Y:S01]  /*2b10*/  PRMT R18, R0, 0x7610, R18 ;  /* 0x0000761000127816 */ /* 0x001fe20000000012 */
[----:B------:R-:W-:Y:S06]  /*2b20*/  BRA `(.L_x_15505) ;  /* 0x00000000009c7947 */ /* 0x000fec0003800000 */
.L_x_15517:
        /* <DEDUP_REMOVED lines=14> */
.L_x_15531:
[----:B------:R-:W-:Y:S05]  /*2c10*/  BSYNC B0 ;  /* 0x0000000000007941 */ /* 0x000fea0003800000 */
.L_x_15530:
[----:B------:R-:W0:Y:S02]  /*2c20*/  F2I.FTZ.TRUNC.NTZ R0, R0 ;  /* 0x0000000000007305 */ /* 0x000e24000021f100 */
[----:B0-----:R-:W-:Y:S01]  /*2c30*/  PRMT R18, R0, 0x7610, R18 ;  /* 0x0000761000127816 */ /* 0x001fe20000000012 */
[----:B------:R-:W-:Y:S06]  /*2c40*/  BRA `(.L_x_15505) ;  /* 0x0000000000547947 */ /* 0x000fec0003800000 */
.L_x_15504:
        /* <DEDUP_REMOVED lines=16> */
.L_x_15532:
[----:B------:R-:W-:Y:S01]  /*2d50*/  PRMT R18, RZ, 0x7610, R18 ;  /* 0x00007610ff127816 */ /* 0x000fe20000000012 */
[----:B------:R-:W-:Y:S06]  /*2d60*/  BRA `(.L_x_15505) ;  /* 0x00000000000c7947 */ /* 0x000fec0003800000 */
.L_x_15529:
[----:B------:R2:W5:Y:S01]  /*2d70*/  LDG.E.U8 R18, desc[UR36][R2.64] ;  /* 0x0000002402127981 */ /* 0x000562000c1e1100 */
[----:B------:R-:W-:Y:S05]  /*2d80*/  BRA `(.L_x_15505) ;  /* 0x0000000000047947 */ /* 0x000fea0003800000 */
.L_x_15528:
[----:B------:R1:W5:Y:S02]  /*2d90*/  LDG.E.U8 R18, desc[UR36][R2.64] ;  /* 0x0000002402127981 */ /* 0x000364000c1e1100 */
.L_x_15505:
[----:B------:R-:W-:-:S07]  /*2da0*/  VIADD R19, R19, 0x80 ;  /* 0x0000008013137836 */ /* 0x000fce0000000000 */
.L_x_15499:
[----:B------:R-:W-:Y:S05]  /*2db0*/  BSYNC B6 ;  /* 0x0000000000067941 */ /* 0x000fea0003800000 */
.L_x_15498:
        /* <DEDUP_REMOVED lines=22> */
.L_x_15538:
[----:B------:R0:W5:Y:S01]  /*2f20*/  LDG.E.U8 R16, desc[UR36][R2.64] ;  /* 0x0000002402107981 */ /* 0x000162000c1e1100 */
[----:B------:R-:W-:Y:S05]  /*2f30*/  BRA `(.L_x_15534) ;  /* 0x0000000c00507947 */ /* 0x000fea0003800000 */
.L_x_15537:
        /* <DEDUP_REMOVED lines=8> */
.L_x_15541:
[----:B------:R0:W5:Y:S01]  /*2fc0*/  LDG.E.U8 R16, desc[UR36][R2.64] ;  /* 0x0000002402107981 */ /* 0x000162000c1e1100 */
[----:B------:R-:W-:Y:S05]  /*2fd0*/  BRA `(.L_x_15534) ;  /* 0x0000000c00287947 */ /* 0x000fea0003800000 */
.L_x_15540:
[----:B------:R0:W5:Y:S01]  /*2fe0*/  LDG.E.U16 R16, desc[UR36][R2.64] ;  /* 0x0000002402107981 */ /* 0x000162000c1e1500 */
[----:B------:R-:W-:Y:S05]  /*2ff0*/  BRA `(.L_x_15534) ;  /* 0x0000000c00207947 */ /* 0x000fea0003800000 */
.L_x_15536:
        /* <DEDUP_REMOVED lines=9> */
.L_x_15543:
[----:B------:R-:W2:Y:S02]  /*3090*/  LDG.E.U16 R0, desc[UR36][R2.64] ;  /* 0x0000002402007981 */ /* 0x000ea4000c1e1500 */
[----:B--2---:R-:W-:-:S06]  /*30a0*/  HADD2.F32 R0, -RZ, R0.H0_H0 ;  /* 0x20000000ff007230 */ /* 0x004fcc0000004100 */
[----:B------:R-:W0:Y:S02]  /*30b0*/  F2I.FTZ.TRUNC.NTZ R0, R0 ;  /* 0x0000000000007305 */ /* 0x000e24000021f100 */
[----:B0-----:R-:W-:Y:S01]  /*30c0*/  PRMT R16, R0, 0x7610, R16 ;  /* 0x0000761000107816 */ /* 0x001fe20000000010 */
[----:B------:R-:W-:Y:S06]  /*30d0*/  BRA `(.L_x_15534) ;  /* 0x0000000800e87947 */ /* 0x000fec0003800000 */
.L_x_15542:
        /* <DEDUP_REMOVED lines=9> */
.L_x_15545:
[----:B------:R-:W2:Y:S02]  /*3170*/  LDG.E.U16 R2, desc[UR36][R2.64] ;  /* 0x0000002402027981 */ /* 0x000ea4000c1e1500 */
[----:B--2---:R-:W-:-:S06]  /*3180*/  HADD2.F32 R0, -RZ, R2.H0_H0 ;  /* 0x20000002ff007230 */ /* 0x004fcc0000004100 */
[----:B------:R-:W0:Y:S02]  /*3190*/  F2I.FTZ.TRUNC.NTZ R0, R0 ;  /* 0x0000000000007305 */ /* 0x000e24000021f100 */
[----:B0-----:R-:W-:Y:S01]  /*31a0*/  PRMT R16, R0, 0x7610, R16 ;  /* 0x0000761000107816 */ /* 0x001fe20000000010 */
[----:B------:R-:W-:Y:S06]  /*31b0*/  BRA `(.L_x_15534) ;  /* 0x0000000800b07947 */ /* 0x000fec0003800000 */
.L_x_15544:
[----:B------:R-:W2:Y:S02]  /*31c0*/  LDG.E.64 R2, desc[UR36][R2.64] ;  /* 0x0000002402027981 */ /* 0x000ea4000c1e1b00 */
[----:B--2---:R0:W1:Y:S01]  /*31d0*/  F2I.F64.TRUNC R16, R2 ;  /* 0x0000000200107311 */ /* 0x004062000030d100 */
[----:B------:R-:W-:Y:S05]  /*31e0*/  BRA `(.L_x_15534) ;  /* 0x0000000800a47947 */ /* 0x000fea0003800000 */
.L_x_15535:
        /* <DEDUP_REMOVED lines=12> */
.L_x_15548:
[----:B------:R-:W2:Y:S02]  /*32b0*/  LDG.E.64 R2, desc[UR36][R2.64] ;  /* 0x0000002402027981 */ /* 0x000ea4000c1e1b00 */
[----:B--2---:R0:W1:Y:S01]  /*32c0*/  F2I.F64.TRUNC R16, R2 ;  /* 0x0000000200107311 */ /* 0x004062000030d100 */
[----:B------:R-:W-:Y:S05]  /*32d0*/  BRA `(.L_x_15534) ;  /* 0x0000000800687947 */ /* 0x000fea0003800000 */
.L_x_15547:
        /* <DEDUP_REMOVED lines=28> */
.L_x_15550:
        /* <DEDUP_REMOVED lines=15> */
.L_x_15549:
[----:B------:R-:W2:Y:S02]  /*3590*/  LDG.E.U16 R0, desc[UR36][R2.64] ;  /* 0x0000002402007981 */ /* 0x000ea4000c1e1500 */
[----:B--2---:R-:W-:-:S06]  /*35a0*/  IMAD.U32 R0, R0, 0x10000, RZ ;  /* 0x0001000000007824 */ /* 0x004fcc00078e00ff */
[----:B------:R-:W0:Y:S02]  /*35b0*/  F2I.FTZ.TRUNC.NTZ R0, R0 ;  /* 0x0000000000007305 */ /* 0x000e24000021f100 */
[----:B0-----:R-:W-:Y:S01]  /*35c0*/  PRMT R16, R0, 0x7610, R16 ;  /* 0x0000761000107816 */ /* 0x001fe20000000010 */
[----:B------:R-:W-:Y:S06]  /*35d0*/  BRA `(.L_x_15534) ;  /* 0x0000000400a87947 */ /* 0x000fec0003800000 */
.L_x_15546:
        /* <DEDUP_REMOVED lines=10> */
.L_x_15553:
        /* <DEDUP_REMOVED lines=21> */
.L_x_15557:
[----:B------:R-:W-:Y:S05]  /*37d0*/  BSYNC B1 ;  /* 0x0000000000017941 */ /* 0x000fea0003800000 */
.L_x_15556:
[----:B------:R-:W-:Y:S01]  /*37e0*/  LEA R3, R0, 0x3b800000, 0x17 ;  /* 0x3b80000000037811 */ /* 0x000fe200078eb8ff */
[----:B------:R-:W-:-:S05]  /*37f0*/  IMAD.SHL.U32 R0, R2, 0x100000, RZ ;  /* 0x0010000002007824 */ /* 0x000fca00078e00ff */
[----:B------:R-:W-:-:S07]  /*3800*/  LOP3.LUT R0, R3, R0, R4, 0xfe, !PT ;  /* 0x0000000003007212 */ /* 0x000fce00078efe04 */
.L_x_15555:
[----:B------:R-:W-:Y:S05]  /*3810*/  BSYNC B0 ;  /* 0x0000000000007941 */ /* 0x000fea0003800000 */
.L_x_15554:
[----:B------:R-:W0:Y:S02]  /*3820*/  F2I.FTZ.TRUNC.NTZ R0, R0 ;  /* 0x0000000000007305 */ /* 0x000e24000021f100 */
[----:B0-----:R-:W-:Y:S01]  /*3830*/  PRMT R16, R0, 0x7610, R16 ;  /* 0x0000761000107816 */ /* 0x001fe20000000010 */
[----:B------:R-:W-:Y:S06]  /*3840*/  BRA `(.L_x_15534) ;  /* 0x00000004000c7947 */ /* 0x000fec0003800000 */
.L_x_15552:
        /* <DEDUP_REMOVED lines=21> */
.L_x_15561:
[----:B------:R-:W-:Y:S05]  /*39a0*/  BSYNC B1 ;  /* 0x0000000000017941 */ /* 0x000fea0003800000 */
.L_x_15560:
[----:B------:R-:W-:Y:S01]  /*39b0*/  LEA R3, R0, 0x37800000, 0x17 ;  /* 0x3780000000037811 */ /* 0x000fe200078eb8ff */
[----:B------:R-:W-:-:S05]  /*39c0*/  IMAD.SHL.U32 R0, R2, 0x200000, RZ ;  /* 0x0020000002007824 */ /* 0x000fca00078e00ff */
[----:B------:R-:W-:-:S07]  /*39d0*/  LOP3.LUT R0, R3, R0, R4, 0xfe, !PT ;  /* 0x0000000003007212 */ /* 0x000fce00078efe04 */
.L_x_15559:
[----:B------:R-:W-:Y:S05]  /*39e0*/  BSYNC B0 ;  /* 0x0000000000007941 */ /* 0x000fea0003800000 */
.L_x_15558:
[----:B------:R-:W0:Y:S02]  /*39f0*/  F2I.FTZ.TRUNC.NTZ R0, R0 ;  /* 0x0000000000007305 */ /* 0x000e24000021f100 */
[----:B0-----:R-:W-:Y:S01]  /*3a00*/  PRMT R16, R0, 0x7610, R16 ;  /* 0x0000761000107816 */ /* 0x001fe20000000010 */
[----:B------:R-:W-:Y:S06]  /*3a10*/  BRA `(.L_x_15534) ;  /* 0x0000000000987947 */ /* 0x000fec0003800000 */
.L_x_15551:
        /* <DEDUP_REMOVED lines=14> */
.L_x_15565:
[----:B------:R-:W-:Y:S05]  /*3b00*/  BSYNC B0 ;  /* 0x0000000000007941 */ /* 0x000fea0003800000 */
.L_x_15564:
[----:B------:R-:W0:Y:S02]  /*3b10*/  F2I.FTZ.TRUNC.NTZ R0, R0 ;  /* 0x0000000000007305 */ /* 0x000e24000021f100 */
[----:B0-----:R-:W-:Y:S01]  /*3b20*/  PRMT R16, R0, 0x7610, R16 ;  /* 0x0000761000107816 */ /* 0x001fe20000000010 */
[----:B------:R-:W-:Y:S06]  /*3b30*/  BRA `(.L_x_15534) ;  /* 0x0000000000507947 */ /* 0x000fec0003800000 */
.L_x_15539:
        /* <DEDUP_REMOVED lines=16> */
.L_x_15566:
[----:B------:R-:W-:Y:S05]  /*3c40*/  BRA `(.L_x_15534) ;  /* 0x00000000000c7947 */ /* 0x000fea0003800000 */
.L_x_15563:
[----:B------:R0:W5:Y:S01]  /*3c50*/  LDG.E.U8 R16, desc[UR36][R2.64] ;  /* 0x0000002402107981 */ /* 0x000162000c1e1100 */
[----:B------:R-:W-:Y:S05]  /*3c60*/  BRA `(.L_x_15534) ;  /* 0x0000000000047947 */ /* 0x000fea0003800000 */
.L_x_15562:
[----:B------:R0:W5:Y:S02]  /*3c70*/  LDG.E.U8 R16, desc[UR36][R2.64] ;  /* 0x0000002402107981 */ /* 0x000164000c1e1100 */
.L_x_15534:
[----:B------:R-:W-:Y:S05]  /*3c80*/  BSYNC B6 ;  /* 0x0000000000067941 */ /* 0x000fea0003800000 */
.L_x_15533:
[----:B01234-:R-:W0:Y:S01]  /*3c90*/  S2R R2, SR_TID.X ;  /* 0x0000000000027919 */ /* 0x01fe220000002100 */
[----:B------:R-:W1:Y:S01]  /*3ca0*/  LDC.U8 R19, c[0x0][0x234] ;  /* 0x00008d00ff137b82 */ /* 0x000e620000000000 */
[----:B-----5:R-:W-:Y:S01]  /*3cb0*/  IMAD.MOV R17, RZ, RZ, -R17 ;  /* 0x000000ffff117224 */ /* 0x020fe200078e0a11 */
[----:B------:R-:W-:Y:S01]  /*3cc0*/  BSSY B6, `(.L_x_15567) ;  /* 0x0000108000067945 */ /* 0x000fe20003800000 */
[----:B------:R-:W-:Y:S02]  /*3cd0*/  IMAD.MOV R0, RZ, RZ, -R18 ;  /* 0x000000ffff007224 */ /* 0x000fe400078e0a12 */
[----:B------:R-:W-:Y:S01]  /*3ce0*/  IMAD.MOV R16, RZ, RZ, -R16 ;  /* 0x000000ffff107224 */ /* 0x000fe200078e0a10 */
[----:B------:R-:W-:Y:S02]  /*3cf0*/  PRMT R18, R17, 0x7710, RZ ;  /* 0x0000771011127816 */ /* 0x000fe400000000ff */
[----:B------:R-:W-:Y:S02]  /*3d00*/  PRMT R17, R0, 0x7710, RZ ;  /* 0x0000771000117816 */ /* 0x000fe400000000ff */
[----:B------:R-:W-:-:S02]  /*3d10*/  PRMT R16, R16, 0x7710, RZ ;  /* 0x0000771010107816 */ /* 0x000fc400000000ff */
        /* <DEDUP_REMOVED lines=10> */
[----:B0-----:R-:W-:Y:S01]  /*3dc0*/  IADD3 R8, P1, R3, R8, RZ ;  /* 0x0000000803087210 */ /* 0x001fe20007f3e0ff */
        /* <DEDUP_REMOVED lines=14> */
.L_x_15572:
[----:B------:R0:W-:Y:S01]  /*3eb0*/  STG.E.U8 desc[UR36][R8.64], R3 ;  /* 0x0000000308007986 */ /* 0x0001e2000c101124 */
[----:B------:R-:W-:Y:S05]  /*3ec0*/  BRA `(.L_x_15568) ;  /* 0x0000000c009c7947 */ /* 0x000fea0003800000 */
.L_x_15571:
        /* <DEDUP_REMOVED lines=12> */
.L_x_15575:
[----:B------:R-:W-:-:S04]  /*3f90*/  LOP3.LUT R3, R3, 0xffff, RZ, 0xc0, !PT ;  /* 0x0000ffff03037812 */ /* 0x000fc800078ec0ff */
[----:B------:R-:W-:-:S05]  /*3fa0*/  PRMT R3, R3, 0x8880, RZ ;  /* 0x0000888003037816 */ /* 0x000fca00000000ff */
[----:B------:R0:W-:Y:S01]  /*3fb0*/  STG.E desc[UR36][R8.64], R3 ;  /* 0x0000000308007986 */ /* 0x0001e2000c101924 */
[----:B------:R-:W-:Y:S05]  /*3fc0*/  BRA `(.L_x_15568) ;  /* 0x0000000c005c7947 */ /* 0x000fea0003800000 */
.L_x_15574:
[----:B------:R-:W-:-:S04]  /*3fd0*/  PRMT R3, R3, 0x8880, RZ ;  /* 0x0000888003037816 */ /* 0x000fc800000000ff */
[----:B------:R-:W-:-:S05]  /*3fe0*/  PRMT R3, R3, 0x7710, RZ ;  /* 0x0000771003037816 */ /* 0x000fca00000000ff */
[----:B------:R0:W-:Y:S01]  /*3ff0*/  STG.E.U16 desc[UR36][R8.64], R3 ;  /* 0x0000000308007986 */ /* 0x0001e2000c101524 */
[----:B------:R-:W-:Y:S05]  /*4000*/  BRA `(.L_x_15568) ;  /* 0x0000000c004c7947 */ /* 0x000fea0003800000 */
.L_x_15570:
        /* <DEDUP_REMOVED lines=9> */
.L_x_15577:
[----:B------:R-:W0:Y:S02]  /*40a0*/  I2F.S8 R0, R3 ;  /* 0x0000000300007306 */ /* 0x000e240000001400 */
[----:B0-----:R-:W-:-:S05]  /*40b0*/  F2FP.F16.F32.PACK_AB R0, RZ, R0 ;  /* 0x00000000ff00723e */ /* 0x001fca00000000ff */
[----:B------:R0:W-:Y:S01]  /*40c0*/  STG.E.U16 desc[UR36][R8.64], R0 ;  /* 0x0000000008007986 */ /* 0x0001e2000c101524 */
[----:B------:R-:W-:Y:S05]  /*40d0*/  BRA `(.L_x_15568) ;  /* 0x0000000c00187947 */ /* 0x000fea0003800000 */
.L_x_15576:
        /* <DEDUP_REMOVED lines=10> */
.L_x_15579:
[----:B------:R-:W0:Y:S02]  /*4180*/  I2F.S8 R3, R3 ;  /* 0x0000000300037306 */ /* 0x000e240000001400 */
[----:B0-----:R-:W-:-:S04]  /*4190*/  F2FP.F16.F32.PACK_AB R3, RZ, R3 ;  /* 0x00000003ff03723e */ /* 0x001fc800000000ff */
[----:B------:R-:W-:-:S05]  /*41a0*/  PRMT R3, R3, 0x5410, RZ ;  /* 0x0000541003037816 */ /* 0x000fca00000000ff */
[----:B------:R0:W-:Y:S01]  /*41b0*/  STG.E desc[UR36][R8.64], R3 ;  /* 0x0000000308007986 */ /* 0x0001e2000c101924 */
[----:B------:R-:W-:Y:S05]  /*41c0*/  BRA `(.L_x_15568) ;  /* 0x0000000800dc7947 */ /* 0x000fea0003800000 */
.L_x_15578:
[----:B------:R-:W-:-:S04]  /*41d0*/  PRMT R4, R3, 0x8880, RZ ;  /* 0x0000888003047816 */ /* 0x000fc800000000ff */
[----:B------:R-:W-:-:S06]  /*41e0*/  PRMT R4, R4, 0x7710, RZ ;  /* 0x0000771004047816 */ /* 0x000fcc00000000ff */
[----:B------:R-:W0:Y:S02]  /*41f0*/  I2F.F64.S16 R4, R4 ;  /* 0x0000000400047312 */ /* 0x000e240000101c00 */
[----:B0-----:R0:W-:Y:S01]  /*4200*/  STG.E.64 desc[UR36][R8.64], R4 ;  /* 0x0000000408007986 */ /* 0x0011e2000c101b24 */
[----:B------:R-:W-:Y:S05]  /*4210*/  BRA `(.L_x_15568) ;  /* 0x0000000800c87947 */ /* 0x000fea0003800000 */
.L_x_15569:
        /* <DEDUP_REMOVED lines=12> */
.L_x_15582:
[----:B------:R-:W-:Y:S02]  /*42e0*/  PRMT R4, R3, 0x8880, RZ ;  /* 0x0000888003047816 */ /* 0x000fe400000000ff */
[----:B------:R-:W-:Y:S02]  /*42f0*/  CS2R R6, SRZ ;  /* 0x0000000000067805 */ /* 0x000fe4000001ff00 */
[----:B------:R-:W-:-:S06]  /*4300*/  PRMT R4, R4, 0x7710, RZ ;  /* 0x0000771004047816 */ /* 0x000fcc00000000ff */
[----:B------:R-:W0:Y:S02]  /*4310*/  I2F.F64.S16 R4, R4 ;  /* 0x0000000400047312 */ /* 0x000e240000101c00 */
[----:B0-----:R0:W-:Y:S01]  /*4320*/  STG.E.128 desc[UR36][R8.64], R4 ;  /* 0x0000000408007986 */ /* 0x0011e2000c101d24 */
[----:B------:R-:W-:Y:S05]  /*4330*/  BRA `(.L_x_15568) ;  /* 0x0000000800807947 */ /* 0x000fea0003800000 */
.L_x_15581:
        /* <DEDUP_REMOVED lines=21> */
.L_x_15586:
[----:B------:R-:W-:Y:S05]  /*4490*/  BSYNC B0 ;  /* 0x0000000000007941 */ /* 0x000fea0003800000 */
.L_x_15585:
[----:B------:R-:W-:-:S05]  /*44a0*/  LOP3.LUT R5, R0, R5, RZ, 0xfc, !PT ;  /* 0x0000000500057212 */ /* 0x000fca00078efcff */
[----:B------:R0:W-:Y:S01]  /*44b0*/  STG.E.U8 desc[UR36][R8.64], R5 ;  /* 0x0000000508007986 */ /* 0x0001e2000c101124 */
[----:B------:R-:W-:Y:S05]  /*44c0*/  BRA `(.L_x_15568) ;  /* 0x00000008001c7947 */ /* 0x000fea0003800000 */
.L_x_15584:
        /* <DEDUP_REMOVED lines=13> */
.L_x_15588:
[----:B------:R-:W-:Y:S01]  /*45a0*/  IMAD.MOV.U32 R0, RZ, RZ, 0x7f ;  /* 0x0000007fff007424 */ /* 0x000fe200078e00ff */
[----:B------:R-:W-:-:S04]  /*45b0*/  ISETP.GT.U32.AND P0, PT, R4, 0x7f800000, PT ;  /* 0x7f8000000400780c */ /* 0x000fc80003f04070 */
[----:B------:R-:W-:-:S09]  /*45c0*/  SEL R0, R0, 0x7c, P0 ;  /* 0x0000007c00007807 */ /* 0x000fd20000000000 */
.L_x_15589:
[----:B------:R-:W-:Y:S05]  /*45d0*/  BSYNC B0 ;  /* 0x0000000000007941 */ /* 0x000fea0003800000 */
.L_x_15587:
[----:B------:R-:W-:-:S04]  /*45e0*/  LOP3.LUT R3, R5, 0x80000000, RZ, 0xc0, !PT ;  /* 0x8000000005037812 */ /* 0x000fc800078ec0ff */
[----:B------:R-:W-:-:S04]  /*45f0*/  SHF.R.U32.HI R3, RZ, 0x18, R3 ;  /* 0x00000018ff037819 */ /* 0x000fc80000011603 */
[----:B------:R-:W-:-:S05]  /*4600*/  LOP3.LUT R3, R0, R3, RZ, 0xfc, !PT ;  /* 0x0000000300037212 */ /* 0x000fca00078efcff */
[----:B------:R0:W-:Y:S01]  /*4610*/  STG.E.U8 desc[UR36][R8.64], R3 ;  /* 0x0000000308007986 */ /* 0x0001e2000c101124 */
[----:B------:R-:W-:Y:S05]  /*4620*/  BRA `(.L_x_15568) ;  /* 0x0000000400c47947 */ /* 0x000fea0003800000 */
.L_x_15583:
[----:B------:R-:W0:Y:S02]  /*4630*/  I2F.S8 R0, R3 ;  /* 0x0000000300007306 */ /* 0x000e240000001400 */
[----:B0-----:R-:W-:-:S05]  /*4640*/  F2FP.BF16.F32.PACK_AB R0, RZ, R0 ;  /* 0x00000000ff00723e */ /* 0x001fca00000010ff */
[----:B------:R0:W-:Y:S01]  /*4650*/  STG.E.U16 desc[UR36][R8.64], R0 ;  /* 0x0000000008007986 */ /* 0x0001e2000c101524 */
[----:B------:R-:W-:Y:S05]  /*4660*/  BRA `(.L_x_15568) ;  /* 0x0000000400b47947 */ /* 0x000fea0003800000 */
.L_x_15580:
        /* <DEDUP_REMOVED lines=12> */
.L_x_15592:
        /* <DEDUP_REMOVED lines=17> */
.L_x_15595:
[----:B------:R-:W-:-:S04]  /*4840*/  LOP3.LUT R3, R3, 0x80000000, RZ, 0xc0, !PT ;  /* 0x8000000003037812 */ /* 0x000fc800078ec0ff */
[----:B------:R-:W-:-:S04]  /*4850*/  SHF.R.U32.HI R3, RZ, 0x18, R3 ;  /* 0x00000018ff037819 */ /* 0x000fc80000011603 */
[----:B------:R-:W-:-:S04]  /*4860*/  LOP3.LUT R0, R0, R3, RZ, 0xfc, !PT ;  /* 0x0000000300007212 */ /* 0x000fc800078efcff */
[----:B------:R-:W-:-:S07]  /*4870*/  PRMT R4, R0, 0x7610, R4 ;  /* 0x0000761000047816 */ /* 0x000fce0000000004 */
.L_x_15594:
[----:B------:R-:W-:Y:S05]  /*4880*/  BSYNC B0 ;  /* 0x0000000000007941 */ /* 0x000fea0003800000 */
.L_x_15593:
[----:B------:R4:W-:Y:S01]  /*4890*/  STG.E.U8 desc[UR36][R8.64], R4 ;  /* 0x0000000408007986 */ /* 0x0009e2000c101124 */
[----:B------:R-:W-:Y:S05]  /*48a0*/  BRA `(.L_x_15568) ;  /* 0x0000000400247947 */ /* 0x000fea0003800000 */
.L_x_15591:
        /* <DEDUP_REMOVED lines=17> */
.L_x_15598:
[----:B------:R-:W-:-:S04]  /*49c0*/  LOP3.LUT R3, R3, 0x80000000, RZ, 0xc0, !PT ;  /* 0x8000000003037812 */ /* 0x000fc800078ec0ff */
[----:B------:R-:W-:-:S04]  /*49d0*/  SHF.R.U32.HI R3, RZ, 0x18, R3 ;  /* 0x00000018ff037819 */ /* 0x000fc80000011603 */
[----:B------:R-:W-:-:S04]  /*49e0*/  LOP3.LUT R0, R0, R3, RZ, 0xfc, !PT ;  /* 0x0000000300007212 */ /* 0x000fc800078efcff */
[----:B------:R-:W-:-:S07]  /*49f0*/  PRMT R4, R0, 0x7610, R4 ;  /* 0x0000761000047816 */ /* 0x000fce0000000004 */
.L_x_15597:
[----:B------:R-:W-:Y:S05]  /*4a00*/  BSYNC B0 ;  /* 0x0000000000007941 */ /* 0x000fea0003800000 */
.L_x_15596:
[----:B------:R0:W-:Y:S01]  /*4a10*/  STG.E.U8 desc[UR36][R8.64], R4 ;  /* 0x0000000408007986 */ /* 0x0001e2000c101124 */
[----:B------:R-:W-:Y:S05]  /*4a20*/  BRA `(.L_x_15568) ;  /* 0x0000000000c47947 */ /* 0x000fea0003800000 */
.L_x_15590:
        /* <DEDUP_REMOVED lines=23> */
.L_x_15573:
        /* <DEDUP_REMOVED lines=16> */
.L_x_15601:
[----:B------:R-:W-:Y:S05]  /*4ca0*/  BRA `(.L_x_15568) ;  /* 0x0000000000247947 */ /* 0x000fea0003800000 */
.L_x_15600:
[----:B------:R-:W-:-:S04]  /*4cb0*/  LOP3.LUT R3, R3, 0xffff, RZ, 0xc0, !PT ;  /* 0x0000ffff03037812 */ /* 0x000fc800078ec0ff */
[----:B------:R-:W-:-:S05]  /*4cc0*/  PRMT R3, R3, 0x8880, RZ ;  /* 0x0000888003037816 */ /* 0x000fca00000000ff */
[----:B------:R-:W-:-:S05]  /*4cd0*/  IMAD.MOV.U32 R4, RZ, RZ, R3 ;  /* 0x000000ffff047224 */ /* 0x000fca00078e0003 */
[----:B------:R-:W-:-:S05]  /*4ce0*/  SHF.R.S32.HI R5, RZ, 0x1f, R4 ;  /* 0x0000001fff057819 */ /* 0x000fca0000011404 */
[----:B------:R3:W-:Y:S01]  /*4cf0*/  STG.E.64 desc[UR36][R8.64], R4 ;  /* 0x0000000408007986 */ /* 0x0007e2000c101b24 */
[----:B------:R-:W-:Y:S05]  /*4d00*/  BRA `(.L_x_15568) ;  /* 0x00000000000c7947 */ /* 0x000fea0003800000 */
.L_x_15599:
[----:B------:R-:W-:-:S04]  /*4d10*/  LOP3.LUT R3, R3, 0xffff, RZ, 0xc0, !PT ;  /* 0x0000ffff03037812 */ /* 0x000fc800078ec0ff */
[----:B------:R-:W-:-:S05]  /*4d20*/  PRMT R3, R3, 0x8880, RZ ;  /* 0x0000888003037816 */ /* 0x000fca00000000ff */
[----:B------:R0:W-:Y:S02]  /*4d30*/  STG.E desc[UR36][R8.64], R3 ;  /* 0x0000000308007986 */ /* 0x0001e4000c101924 */
.L_x_15568:
[----:B------:R-:W-:Y:S05]  /*4d40*/  BSYNC B6 ;  /* 0x0000000000067941 */ /* 0x000fea0003800000 */
.L_x_15567:
        /* <DEDUP_REMOVED lines=23> */
.L_x_15607:
[----:B------:R0:W-:Y:S01]  /*4ec0*/  STG.E.U8 desc[UR36][R8.64], R18 ;  /* 0x0000001208007986 */ /* 0x0001e2000c101124 */
[----:B------:R-:W-:Y:S05]  /*4ed0*/  BRA `(.L_x_15609) ;  /* 0x0000000c00987947 */ /* 0x000fea0003800000 */
.L_x_15606:
        /* <DEDUP_REMOVED lines=12> */
.L_x_15611:
[----:B------:R-:W-:-:S04]  /*4fa0*/  LOP3.LUT R18, R18, 0xffff, RZ, 0xc0, !PT ;  /* 0x0000ffff12127812 */ /* 0x000fc800078ec0ff */
[----:B------:R-:W-:-:S05]  /*4fb0*/  PRMT R3, R18, 0x8880, RZ ;  /* 0x0000888012037816 */ /* 0x000fca00000000ff */
[----:B------:R0:W-:Y:S01]  /*4fc0*/  STG.E desc[UR36][R8.64], R3 ;  /* 0x0000000308007986 */ /* 0x0001e2000c101924 */
[----:B------:R-:W-:Y:S05]  /*4fd0*/  BRA `(.L_x_15609) ;  /* 0x0000000c00587947 */ /* 0x000fea0003800000 */
.L_x_15610:
[----:B------:R-:W-:-:S04]  /*4fe0*/  PRMT R3, R18, 0x8880, RZ ;  /* 0x0000888012037816 */ /* 0x000fc800000000ff */
[----:B------:R-:W-:-:S05]  /*4ff0*/  PRMT R3, R3, 0x7710, RZ ;  /* 0x0000771003037816 */ /* 0x000fca00000000ff */
[----:B------:R0:W-:Y:S01]  /*5000*/  STG.E.U16 desc[UR36][R8.64], R3 ;  /* 0x0000000308007986 */ /* 0x0001e2000c101524 */
[----:B------:R-:W-:Y:S05]  /*5010*/  BRA `(.L_x_15609) ;  /* 0x0000000c00487947 */ /* 0x000fea0003800000 */
.L_x_15605:
        /* <DEDUP_REMOVED lines=9> */
.L_x_15613:
[----:B------:R-:W0:Y:S02]  /*50b0*/  I2F.S8 R0, R18 ;  /* 0x0000001200007306 */ /* 0x000e240000001400 */
[----:B0-----:R-:W-:-:S05]  /*50c0*/  F2FP.F16.F32.PACK_AB R0, RZ, R0 ;  /* 0x00000000ff00723e */ /* 0x001fca00000000ff */
[----:B------:R0:W-:Y:S01]  /*50d0*/  STG.E.U16 desc[UR36][R8.64], R0 ;  /* 0x0000000008007986 */ /* 0x0001e2000c101524 */
[----:B------:R-:W-:Y:S05]  /*50e0*/  BRA `(.L_x_15609) ;  /* 0x0000000c00147947 */ /* 0x000fea0003800000 */
.L_x_15612:
        /* <DEDUP_REMOVED lines=10> */
.L_x_15615:
[----:B------:R-:W0:Y:S02]  /*5190*/  I2F.S8 R18, R18 ;  /* 0x0000001200127306 */ /* 0x000e240000001400 */
[----:B0-----:R-:W-:-:S04]  /*51a0*/  F2FP.F16.F32.PACK_AB R3, RZ, R18 ;  /* 0x00000012ff03723e */ /* 0x001fc800000000ff */
[----:B------:R-:W-:-:S05]  /*51b0*/  PRMT R3, R3, 0x5410, RZ ;  /* 0x0000541003037816 */ /* 0x000fca00000000ff */
[----:B------:R0:W-:Y:S01]  /*51c0*/  STG.E desc[UR36][R8.64], R3 ;  /* 0x0000000308007986 */ /* 0x0001e2000c101924 */
[----:B------:R-:W-:Y:S05]  /*51d0*/  BRA `(.L_x_15609) ;  /* 0x0000000800d87947 */ /* 0x000fea0003800000 */
.L_x_15614:
[----:B------:R-:W-:-:S04]  /*51e0*/  PRMT R4, R18, 0x8880, RZ ;  /* 0x0000888012047816 */ /* 0x000fc800000000ff */
[----:B------:R-:W-:-:S06]  /*51f0*/  PRMT R4, R4, 0x7710, RZ ;  /* 0x0000771004047816 */ /* 0x000fcc00000000ff */
[----:B------:R-:W0:Y:S02]  /*5200*/  I2F.F64.S16 R4, R4 ;  /* 0x0000000400047312 */ /* 0x000e240000101c00 */
[----:B0-----:R0:W-:Y:S01]  /*5210*/  STG.E.64 desc[UR36][R8.64], R4 ;  /* 0x0000000408007986 */ /* 0x0011e2000c101b24 */
[----:B------:R-:W-:Y:S05]  /*5220*/  BRA `(.L_x_15609) ;  /* 0x0000000800c47947 */ /* 0x000fea0003800000 */
.L_x_15604:
        /* <DEDUP_REMOVED lines=12> */
.L_x_15618:
[----:B------:R-:W-:Y:S02]  /*52f0*/  PRMT R4, R18, 0x8880, RZ ;  /* 0x0000888012047816 */ /* 0x000fe400000000ff */
[----:B------:R-:W-:Y:S02]  /*5300*/  CS2R R6, SRZ ;  /* 0x0000000000067805 */ /* 0x000fe4000001ff00 */
[----:B------:R-:W-:-:S06]  /*5310*/  PRMT R4, R4, 0x7710, RZ ;  /* 0x0000771004047816 */ /* 0x000fcc00000000ff */
[----:B------:R-:W0:Y:S02]  /*5320*/  I2F.F64.S16 R4, R4 ;  /* 0x0000000400047312 */ /* 0x000e240000101c00 */
[----:B0-----:R0:W-:Y:S01]  /*5330*/  STG.E.128 desc[UR36][R8.64], R4 ;  /* 0x0000000408007986 */ /* 0x0011e2000c101d24 */
[----:B------:R-:W-:Y:S05]  /*5340*/  BRA `(.L_x_15609) ;  /* 0x00000008007c7947 */ /* 0x000fea0003800000 */
.L_x_15617:
        /* <DEDUP_REMOVED lines=21> */
.L_x_15622:
[----:B------:R-:W-:Y:S05]  /*54a0*/  BSYNC B0 ;  /* 0x0000000000007941 */ /* 0x000fea0003800000 */
.L_x_15621:
[----:B------:R-:W-:-:S05]  /*54b0*/  LOP3.LUT R5, R0, R5, RZ, 0xfc, !PT ;  /* 0x0000000500057212 */ /* 0x000fca00078efcff */
[----:B------:R0:W-:Y:S01]  /*54c0*/  STG.E.U8 desc[UR36][R8.64], R5 ;  /* 0x0000000508007986 */ /* 0x0001e2000c101124 */
[----:B------:R-:W-:Y:S05]  /*54d0*/  BRA `(.L_x_15609) ;  /* 0x0000000800187947 */ /* 0x000fea0003800000 */
.L_x_15620:
        /* <DEDUP_REMOVED lines=13> */
.L_x_15624:
[----:B------:R-:W-:Y:S01]  /*55b0*/  IMAD.MOV.U32 R0, RZ, RZ, 0x7f ;  /* 0x0000007fff007424 */ /* 0x000fe200078e00ff */
[----:B------:R-:W-:-:S04]  /*55c0*/  ISETP.GT.U32.AND P0, PT, R3, 0x7f800000, PT ;  /* 0x7f8000000300780c */ /* 0x000fc80003f04070 */
[----:B------:R-:W-:-:S09]  /*55d0*/  SEL R0, R0, 0x7c, P0 ;  /* 0x0000007c00007807 */ /* 0x000fd20000000000 */
.L_x_15625:
[----:B------:R-:W-:Y:S05]  /*55e0*/  BSYNC B0 ;  /* 0x0000000000007941 */ /* 0x000fea0003800000 */
.L_x_15623:
[----:B------:R-:W-:-:S04]  /*55f0*/  LOP3.LUT R3, R5, 0x80000000, RZ, 0xc0, !PT ;  /* 0x8000000005037812 */ /* 0x000fc800078ec0ff */
[----:B------:R-:W-:-:S04]  /*5600*/  SHF.R.U32.HI R3, RZ, 0x18, R3 ;  /* 0x00000018ff037819 */ /* 0x000fc80000011603 */
[----:B------:R-:W-:-:S05]  /*5610*/  LOP3.LUT R3, R0, R3, RZ, 0xfc, !PT ;  /* 0x0000000300037212 */ /* 0x000fca00078efcff */
[----:B------:R0:W-:Y:S01]  /*5620*/  STG.E.U8 desc[UR36][R8.64], R3 ;  /* 0x0000000308007986 */ /* 0x0001e2000c101124 */
[----:B------:R-:W-:Y:S05]  /*5630*/  BRA `(.L_x_15609) ;  /* 0x0000000400c07947 */ /* 0x000fea0003800000 */
.L_x_15619:
[----:B------:R-:W0:Y:S02]  /*5640*/  I2F.S8 R0, R18 ;  /* 0x0000001200007306 */ /* 0x000e240000001400 */
[----:B0-----:R-:W-:-:S05]  /*5650*/  F2FP.BF16.F32.PACK_AB R0, RZ, R0 ;  /* 0x00000000ff00723e */ /* 0x001fca00000010ff */
[----:B------:R0:W-:Y:S01]  /*5660*/  STG.E.U16 desc[UR36][R8.64], R0 ;  /* 0x0000000008007986 */ /* 0x0001e2000c101524 */
[----:B------:R-:W-:Y:S05]  /*5670*/  BRA `(.L_x_15609) ;  /* 0x0000000400b07947 */ /* 0x000fea0003800000 */
.L_x_15616:
        /* <DEDUP_REMOVED lines=12> */
.L_x_15628:
        /* <DEDUP_REMOVED lines=17> */
.L_x_15631:
[----:B------:R-:W-:-:S04]  /*5850*/  LOP3.LUT R3, R5, 0x80000000, RZ, 0xc0, !PT ;  /* 0x8000000005037812 */ /* 0x000fc800078ec0ff */
[----:B------:R-:W-:-:S04]  /*5860*/  SHF.R.U32.HI R3, RZ, 0x18, R3 ;  /* 0x00000018ff037819 */ /* 0x000fc80000011603 */
[----:B------:R-:W-:-:S04]  /*5870*/  LOP3.LUT R0, R0, R3, RZ, 0xfc, !PT ;  /* 0x0000000300007212 */ /* 0x000fc800078efcff */
[----:B------:R-:W-:-:S07]  /*5880*/  PRMT R4, R0, 0x7610, R4 ;  /* 0x0000761000047816 */ /* 0x000fce0000000004 */
.L_x_15630:
[----:B------:R-:W-:Y:S05]  /*5890*/  BSYNC B0 ;  /* 0x0000000000007941 */ /* 0x000fea0003800000 */
.L_x_15629:
[----:B------:R3:W-:Y:S01]  /*58a0*/  STG.E.U8 desc[UR36][R8.64], R4 ;  /* 0x0000000408007986 */ /* 0x0007e2000c101124 */
[----:B------:R-:W-:Y:S05]  /*58b0*/  BRA `(.L_x_15609) ;  /* 0x0000000400207947 */ /* 0x000fea0003800000 */
.L_x_15627:
        /* <DEDUP_REMOVED lines=17> */
.L_x_15634:
[----:B------:R-:W-:-:S04]  /*59d0*/  LOP3.LUT R3, R5, 0x80000000, RZ, 0xc0, !PT ;  /* 0x8000000005037812 */ /* 0x000fc800078ec0ff */
[----:B------:R-:W-:-:S04]  /*59e0*/  SHF.R.U32.HI R3, RZ, 0x18, R3 ;  /* 0x00000018ff037819 */ /* 0x000fc80000011603 */
[----:B------:R-:W-:-:S04]  /*59f0*/  LOP3.LUT R0, R0, R3, RZ, 0xfc, !PT ;  /* 0x0000000300007212 */ /* 0x000fc800078efcff */
[----:B------:R-:W-:-:S07]  /*5a00*/  PRMT R4, R0, 0x7610, R4 ;  /* 0x0000761000047816 */ /* 0x000fce0000000004 */
.L_x_15633:
[----:B------:R-:W-:Y:S05]  /*5a10*/  BSYNC B0 ;  /* 0x0000000000007941 */ /* 0x000fea0003800000 */
.L_x_15632:
[----:B------:R0:W-:Y:S01]  /*5a20*/  STG.E.U8 desc[UR36][R8.64], R4 ;  /* 0x0000000408007986 */ /* 0x0001e2000c101124 */
[----:B------:R-:W-:Y:S05]  /*5a30*/  BRA `(.L_x_15609) ;  /* 0x0000000000c07947 */ /* 0x000fea0003800000 */
.L_x_15626:
        /* <DEDUP_REMOVED lines=22> */
.L_x_15608:
        /* <DEDUP_REMOVED lines=16> */
.L_x_15637:
[----:B------:R-:W-:Y:S05]  /*5ca0*/  BRA `(.L_x_15609) ;  /* 0x0000000000247947 */ /* 0x000fea0003800000 */
.L_x_15636:
[----:B------:R-:W-:-:S04]  /*5cb0*/  LOP3.LUT R18, R18, 0xffff, RZ, 0xc0, !PT ;  /* 0x0000ffff12127812 */ /* 0x000fc800078ec0ff */
[----:B------:R-:W-:-:S05]  /*5cc0*/  PRMT R18, R18, 0x8880, RZ ;  /* 0x0000888012127816 */ /* 0x000fca00000000ff */
[----:B------:R-:W-:-:S05]  /*5cd0*/  IMAD.MOV.U32 R4, RZ, RZ, R18 ;  /* 0x000000ffff047224 */ /* 0x000fca00078e0012 */
[----:B------:R-:W-:-:S05]  /*5ce0*/  SHF.R.S32.HI R5, RZ, 0x1f, R4 ;  /* 0x0000001fff057819 */ /* 0x000fca0000011404 */
[----:B------:R2:W-:Y:S01]  /*5cf0*/  STG.E.64 desc[UR36][R8.64], R4 ;  /* 0x0000000408007986 */ /* 0x0005e2000c101b24 */
[----:B------:R-:W-:Y:S05]  /*5d00*/  BRA `(.L_x_15609) ;  /* 0x00000000000c7947 */ /* 0x000fea0003800000 */
.L_x_15635:
[----:B------:R-:W-:-:S04]  /*5d10*/  LOP3.LUT R18, R18, 0xffff, RZ, 0xc0, !PT ;  /* 0x0000ffff12127812 */ /* 0x000fc800078ec0ff */
[----:B------:R-:W-:-:S05]  /*5d20*/  PRMT R3, R18, 0x8880, RZ ;  /* 0x0000888012037816 */ /* 0x000fca00000000ff */
[----:B------:R0:W-:Y:S02]  /*5d30*/  STG.E desc[UR36][R8.64], R3 ;  /* 0x0000000308007986 */ /* 0x0001e4000c101924 */
.L_x_15609:
        /* <DEDUP_REMOVED lines=23> */
.L_x_15641:
[----:B------:R3:W-:Y:S01]  /*5eb0*/  STG.E.U8 desc[UR36][R8.64], R17 ;  /* 0x0000001108007986 */ /* 0x0007e2000c101124 */
[----:B------:R-:W-:Y:S05]  /*5ec0*/  BRA `(.L_x_15643) ;  /* 0x0000000c00987947 */ /* 0x000fea0003800000 */
.L_x_15640:
        /* <DEDUP_REMOVED lines=12> */
.L_x_15645:
[----:B------:R-:W-:-:S04]  /*5f90*/  LOP3.LUT R17, R17, 0xffff, RZ, 0xc0, !PT ;  /* 0x0000ffff11117812 */ /* 0x000fc800078ec0ff */
[----:B------:R-:W-:-:S05]  /*5fa0*/  PRMT R3, R17, 0x8880, RZ ;  /* 0x0000888011037816 */ /* 0x000fca00000000ff */
[----:B------:R2:W-:Y:S01]  /*5fb0*/  STG.E desc[UR36][R8.64], R3 ;  /* 0x0000000308007986 */ /* 0x0005e2000c101924 */
[----:B------:R-:W-:Y:S05]  /*5fc0*/  BRA `(.L_x_15643) ;  /* 0x0000000c00587947 */ /* 0x000fea0003800000 */
.L_x_15644:
[----:B------:R-:W-:-:S04]  /*5fd0*/  PRMT R3, R17, 0x8880, RZ ;  /* 0x0000888011037816 */ /* 0x000fc800000000ff */
[----:B------:R-:W-:-:S05]  /*5fe0*/  PRMT R3, R3, 0x7710, RZ ;  /* 0x0000771003037816 */ /* 0x000fca00000000ff */
[----:B------:R0:W-:Y:S01]  /*5ff0*/  STG.E.U16 desc[UR36][R8.64], R3 ;  /* 0x0000000308007986 */ /* 0x0001e2000c101524 */
[----:B------:R-:W-:Y:S05]  /*6000*/  BRA `(.L_x_15643) ;  /* 0x0000000c00487947 */ /* 0x000fea0003800000 */
.L_x_15639:
        /* <DEDUP_REMOVED lines=9> */
.L_x_15647:
[----:B------:R-:W0:Y:S02]  /*60a0*/  I2F.S8 R0, R17 ;  /* 0x0000001100007306 */ /* 0x000e240000001400 */
[----:B0-----:R-:W-:-:S05]  /*60b0*/  F2FP.F16.F32.PACK_AB R0, RZ, R0 ;  /* 0x00000000ff00723e */ /* 0x001fca00000000ff */
[----:B------:R0:W-:Y:S01]  /*60c0*/  STG.E.U16 desc[UR36][R8.64], R0 ;  /* 0x0000000008007986 */ /* 0x0001e2000c101524 */
[----:B------:R-:W-:Y:S05]  /*60d0*/  BRA `(.L_x_15643) ;  /* 0x0000000c00147947 */ /* 0x000fea0003800000 */
.L_x_15646:
        /* <DEDUP_REMOVED lines=10> */
.L_x_15649:
[----:B------:R-:W0:Y:S02]  /*6180*/  I2F.S8 R17, R17 ;  /* 0x0000001100117306 */ /* 0x000e240000001400 */
[----:B0-----:R-:W-:-:S04]  /*6190*/  F2FP.F16.F32.PACK_AB R3, RZ, R17 ;  /* 0x00000011ff03723e */ /* 0x001fc800000000ff */
[----:B------:R-:W-:-:S05]  /*61a0*/  PRMT R3, R3, 0x5410, RZ ;  /* 0x0000541003037816 */ /* 0x000fca00000000ff */
[----:B------:R0:W-:Y:S01]  /*61b0*/  STG.E desc[UR36][R8.64], R3 ;  /* 0x0000000308007986 */ /* 0x0001e2000c101924 */
[----:B------:R-:W-:Y:S05]  /*61c0*/  BRA `(.L_x_15643) ;  /* 0x0000000800d87947 */ /* 0x000fea0003800000 */
.L_x_15648:
[----:B------:R-:W-:-:S04]  /*61d0*/  PRMT R4, R17, 0x8880, RZ ;  /* 0x0000888011047816 */ /* 0x000fc800000000ff */
[----:B------:R-:W-:-:S06]  /*61e0*/  PRMT R4, R4, 0x7710, RZ ;  /* 0x0000771004047816 */ /* 0x000fcc00000000ff */
[----:B------:R-:W0:Y:S02]  /*61f0*/  I2F.F64.S16 R4, R4 ;  /* 0x0000000400047312 */ /* 0x000e240000101c00 */
[----:B0-----:R0:W-:Y:S01]  /*6200*/  STG.E.64 desc[UR36][R8.64], R4 ;  /* 0x0000000408007986 */ /* 0x0011e2000c101b24 */
[----:B------:R-:W-:Y:S05]  /*6210*/  BRA `(.L_x_15643) ;  /* 0x0000000800c47947 */ /* 0x000fea0003800000 */
.L_x_15638:
        /* <DEDUP_REMOVED lines=12> */
.L_x_15652:
[----:B------:R-:W-:Y:S02]  /*62e0*/  PRMT R4, R17, 0x8880, RZ ;  /* 0x0000888011047816 */ /* 0x000fe400000000ff */
[----:B------:R-:W-:Y:S02]  /*62f0*/  CS2R R6, SRZ ;  /* 0x0000000000067805 */ /* 0x000fe4000001ff00 */
[----:B------:R-:W-:-:S06]  /*6300*/  PRMT R4, R4, 0x7710, RZ ;  /* 0x0000771004047816 */ /* 0x000fcc00000000ff */
[----:B------:R-:W0:Y:S02]  /*6310*/  I2F.F64.S16 R4, R4 ;  /* 0x0000000400047312 */ /* 0x000e240000101c00 */
[----:B0-----:R0:W-:Y:S01]  /*6320*/  STG.E.128 desc[UR36][R8.64], R4 ;  /* 0x0000000408007986 */ /* 0x0011e2000c101d24 */
[----:B------:R-:W-:Y:S05]  /*6330*/  BRA `(.L_x_15643) ;  /* 0x00000008007c7947 */ /* 0x000fea0003800000 */
.L_x_15651:
        /* <DEDUP_REMOVED lines=21> */
.L_x_15656:
[----:B------:R-:W-:Y:S05]  /*6490*/  BSYNC B0 ;  /* 0x0000000000007941 */ /* 0x000fea0003800000 */
.L_x_15655:
[----:B------:R-:W-:-:S05]  /*64a0*/  LOP3.LUT R5, R0, R5, RZ, 0xfc, !PT ;  /* 0x0000000500057212 */ /* 0x000fca00078efcff */
[----:B------:R0:W-:Y:S01]  /*64b0*/  STG.E.U8 desc[UR36][R8.64], R5 ;  /* 0x0000000508007986 */ /* 0x0001e2000c101124 */
[----:B------:R-:W-:Y:S05]  /*64c0*/  BRA `(.L_x_15643) ;  /* 0x0000000800187947 */ /* 0x000fea0003800000 */
.L_x_15654:
        /* <DEDUP_REMOVED lines=13> */
.L_x_15658:
[----:B------:R-:W-:Y:S01]  /*65a0*/  IMAD.MOV.U32 R0, RZ, RZ, 0x7f ;  /* 0x0000007fff007424 */ /* 0x000fe200078e00ff */
[----:B------:R-:W-:-:S04]  /*65b0*/  ISETP.GT.U32.AND P0, PT, R3, 0x7f800000, PT ;  /* 0x7f8000000300780c */ /* 0x000fc80003f04070 */
[----:B------:R-:W-:-:S09]  /*65c0*/  SEL R0, R0, 0x7c, P0 ;  /* 0x0000007c00007807 */ /* 0x000fd20000000000 */
.L_x_15659:
[----:B------:R-:W-:Y:S05]  /*65d0*/  BSYNC B0 ;  /* 0x0000000000007941 */ /* 0x000fea0003800000 */
.L_x_15657:
[----:B------:R-:W-:-:S04]  /*65e0*/  LOP3.LUT R3, R17, 0x80000000, RZ, 0xc0, !PT ;  /* 0x8000000011037812 */ /* 0x000fc800078ec0ff */
[----:B------:R-:W-:-:S04]  /*65f0*/  SHF.R.U32.HI R3, RZ, 0x18, R3 ;  /* 0x00000018ff037819 */ /* 0x000fc80000011603 */
[----:B------:R-:W-:-:S05]  /*6600*/  LOP3.LUT R3, R0, R3, RZ, 0xfc, !PT ;  /* 0x0000000300037212 */ /* 0x000fca00078efcff */
[----:B------:R0:W-:Y:S01]  /*6610*/  STG.E.U8 desc[UR36][R8.64], R3 ;  /* 0x0000000308007986 */ /* 0x0001e2000c101124 */
[----:B------:R-:W-:Y:S05]  /*6620*/  BRA `(.L_x_15643) ;  /* 0x0000000400c07947 */ /* 0x000fea0003800000 */
.L_x_15653:
[----:B------:R-:W0:Y:S02]  /*6630*/  I2F.S8 R0, R17 ;  /* 0x0000001100007306 */ /* 0x000e240000001400 */
[----:B0-----:R-:W-:-:S05]  /*6640*/  F2FP.BF16.F32.PACK_AB R0, RZ, R0 ;  /* 0x00000000ff00723e */ /* 0x001fca00000010ff */
[----:B------:R0:W-:Y:S01]  /*6650*/  STG.E.U16 desc[UR36][R8.64], R0 ;  /* 0x0000000008007986 */ /* 0x0001e2000c101524 */
[----:B------:R-:W-:Y:S05]  /*6660*/  BRA `(.L_x_15643) ;  /* 0x0000000400b07947 */ /* 0x000fea0003800000 */
.L_x_15650:
        /* <DEDUP_REMOVED lines=12> */
.L_x_15662:
        /* <DEDUP_REMOVED lines=17> */
.L_x_15665:
[----:B------:R-:W-:-:S04]  /*6840*/  LOP3.LUT R3, R17, 0x80000000, RZ, 0xc0, !PT ;  /* 0x8000000011037812 */ /* 0x000fc800078ec0ff */
[----:B------:R-:W-:-:S04]  /*6850*/  SHF.R.U32.HI R3, RZ, 0x18, R3 ;  /* 0x00000018ff037819 */ /* 0x000fc80000011603 */
[----:B------:R-:W-:-:S04]  /*6860*/  LOP3.LUT R0, R0, R3, RZ, 0xfc, !PT ;  /* 0x0000000300007212 */ /* 0x000fc800078efcff */
[----:B------:R-:W-:-:S07]  /*6870*/  PRMT R4, R0, 0x7610, R4 ;  /* 0x0000761000047816 */ /* 0x000fce0000000004 */
.L_x_15664:
[----:B------:R-:W-:Y:S05]  /*6880*/  BSYNC B0 ;  /* 0x0000000000007941 */ /* 0x000fea0003800000 */
.L_x_15663:
[----:B------:R0:W-:Y:S01]  /*6890*/  STG.E.U8 desc[UR36][R8.64], R4 ;  /* 0x0000000408007986 */ /* 0x0001e2000c101124 */
[----:B------:R-:W-:Y:S05]  /*68a0*/  BRA `(.L_x_15643) ;  /* 0x0000000400207947 */ /* 0x000fea0003800000 */
.L_x_15661:
        /* <DEDUP_REMOVED lines=17> */
.L_x_15668:
[----:B------:R-:W-:-:S04]  /*69c0*/  LOP3.LUT R3, R17, 0x80000000, RZ, 0xc0, !PT ;  /* 0x8000000011037812 */ /* 0x000fc800078ec0ff */
[----:B------:R-:W-:-:S04]  /*69d0*/  SHF.R.U32.HI R3, RZ, 0x18, R3 ;  /* 0x00000018ff037819 */ /* 0x000fc80000011603 */
[----:B------:R-:W-:-:S04]  /*69e0*/  LOP3.LUT R0, R0, R3, RZ, 0xfc, !PT ;  /* 0x0000000300007212 */ /* 0x000fc800078efcff */
[----:B------:R-:W-:-:S07]  /*69f0*/  PRMT R4, R0, 0x7610, R4 ;  /* 0x0000761000047816 */ /* 0x000fce0000000004 */
.L_x_15667:
[----:B------:R-:W-:Y:S05]  /*6a00*/  BSYNC B0 ;  /* 0x0000000000007941 */ /* 0x000fea0003800000 */
.L_x_15666:
[----:B------:R0:W-:Y:S01]  /*6a10*/  STG.E.U8 desc[UR36][R8.64], R4 ;  /* 0x0000000408007986 */ /* 0x0001e2000c101124 */
[----:B------:R-:W-:Y:S05]  /*6a20*/  BRA `(.L_x_15643) ;  /* 0x0000000000c07947 */ /* 0x000fea0003800000 */
.L_x_15660:
        /* <DEDUP_REMOVED lines=22> */
.L_x_15642:
        /* <DEDUP_REMOVED lines=16> */
.L_x_15671:
[----:B------:R-:W-:Y:S05]  /*6c90*/  BRA `(.L_x_15643) ;  /* 0x0000000000247947 */ /* 0x000fea0003800000 */
.L_x_15670:
[----:B------:R-:W-:-:S04]  /*6ca0*/  LOP3.LUT R17, R17, 0xffff, RZ, 0xc0, !PT ;  /* 0x0000ffff11117812 */ /* 0x000fc800078ec0ff */
[----:B------:R-:W-:-:S05]  /*6cb0*/  PRMT R17, R17, 0x8880, RZ ;  /* 0x0000888011117816 */ /* 0x000fca00000000ff */
[----:B------:R-:W-:-:S05]  /*6cc0*/  IMAD.MOV.U32 R4, RZ, RZ, R17 ;  /* 0x000000ffff047224 */ /* 0x000fca00078e0011 */
[----:B------:R-:W-:-:S05]  /*6cd0*/  SHF.R.S32.HI R5, RZ, 0x1f, R4 ;  /* 0x0000001fff057819 */ /* 0x000fca0000011404 */
[----:B------:R0:W-:Y:S01]  /*6ce0*/  STG.E.64 desc[UR36][R8.64], R4 ;  /* 0x0000000408007986 */ /* 0x0001e2000c101b24 */
[----:B------:R-:W-:Y:S05]  /*6cf0*/  BRA `(.L_x_15643) ;  /* 0x00000000000c7947 */ /* 0x000fea0003800000 */
.L_x_15669:
[----:B------:R-:W-:-:S04]  /*6d00*/  LOP3.LUT R17, R17, 0xffff, RZ, 0xc0, !PT ;  /* 0x0000ffff11117812 */ /* 0x000fc800078ec0ff */
[----:B------:R-:W-:-:S05]  /*6d10*/  PRMT R3, R17, 0x8880, RZ ;  /* 0x0000888011037816 */ /* 0x000fca00000000ff */
[----:B------:R0:W-:Y:S02]  /*6d20*/  STG.E desc[UR36][R8.64], R3 ;  /* 0x0000000308007986 */ /* 0x0001e4000c101924 */
.L_x_15643:
[----:B------:R-:W-:-:S07]  /*6d30*/  VIADD R2, R2, 0x80 ;  /* 0x0000008002027836 */ /* 0x000fce0000000000 */
.L_x_15603:
[----:B------:R-:W-:Y:S05]  /*6d40*/  BSYNC B6 ;  /* 0x0000000000067941 */ /* 0x000fea0003800000 */
.L_x_15602:
        /* <DEDUP_REMOVED lines=21> */
.L_x_15675:
[----:B------:R-:W-:Y:S01]  /*6ea0*/  STG.E.U8 desc[UR36][R2.64], R16 ;  /* 0x0000001002007986 */ /* 0x000fe2000c101124 */
[----:B------:R-:W-:Y:S05]  /*6eb0*/  EXIT ;  /* 0x000000000000794d */ /* 0x000fea0003800000 */
.L_x_15674:
        /* <DEDUP_REMOVED lines=12> */
.L_x_15678:
[----:B------:R-:W-:-:S04]  /*6f80*/  LOP3.LUT R16, R16, 0xffff, RZ, 0xc0, !PT ;  /* 0x0000ffff10107812 */ /* 0x000fc800078ec0ff */
[----:B------:R-:W-:-:S05]  /*6f90*/  PRMT R5, R16, 0x8880, RZ ;  /* 0x0000888010057816 */ /* 0x000fca00000000ff */
[----:B------:R-:W-:Y:S01]  /*6fa0*/  STG.E desc[UR36][R2.64], R5 ;  /* 0x0000000502007986 */ /* 0x000fe2000c101924 */
[----:B------:R-:W-:Y:S05]  /*6fb0*/  EXIT ;  /* 0x000000000000794d */ /* 0x000fea0003800000 */
.L_x_15677:
[----:B------:R-:W-:-:S04]  /*6fc0*/  PRMT R5, R16, 0x8880, RZ ;  /* 0x0000888010057816 */ /* 0x000fc800000000ff */
[----:B------:R-:W-:-:S05]  /*6fd0*/  PRMT R5, R5, 0x7710, RZ ;  /* 0x0000771005057816 */ /* 0x000fca00000000ff */
[----:B------:R-:W-:Y:S01]  /*6fe0*/  STG.E.U16 desc[UR36][R2.64], R5 ;  /* 0x0000000502007986 */ /* 0x000fe2000c101524 */
[----:B------:R-:W-:Y:S05]  /*6ff0*/  EXIT ;  /* 0x000000000000794d */ /* 0x000fea0003800000 */
.L_x_15673:
        /* <DEDUP_REMOVED lines=9> */
.L_x_15680:
[----:B------:R-:W0:Y:S02]  /*7090*/  I2F.S8 R0, R16 ;  /* 0x0000001000007306 */ /* 0x000e240000001400 */
[----:B0-----:R-:W-:-:S05]  /*70a0*/  F2FP.F16.F32.PACK_AB R0, RZ, R0 ;  /* 0x00000000ff00723e */ /* 0x001fca00000000ff */
[----:B------:R-:W-:Y:S01]  /*70b0*/  STG.E.U16 desc[UR36][R2.64], R0 ;  /* 0x0000000002007986 */ /* 0x000fe2000c101524 */
[----:B------:R-:W-:Y:S05]  /*70c0*/  EXIT ;  /* 0x000000000000794d */ /* 0x000fea0003800000 */
.L_x_15679:
        /* <DEDUP_REMOVED lines=10> */
.L_x_15682:
[----:B------:R-:W0:Y:S02]  /*7170*/  I2F.S8 R16, R16 ;  /* 0x0000001000107306 */ /* 0x000e240000001400 */
[----:B0-----:R-:W-:-:S04]  /*7180*/  F2FP.F16.F32.PACK_AB R5, RZ, R16 ;  /* 0x00000010ff05723e */ /* 0x001fc800000000ff */
[----:B------:R-:W-:-:S05]  /*7190*/  PRMT R5, R5, 0x5410, RZ ;  /* 0x0000541005057816 */ /* 0x000fca00000000ff */
[----:B------:R-:W-:Y:S01]  /*71a0*/  STG.E desc[UR36][R2.64], R5 ;  /* 0x0000000502007986 */ /* 0x000fe2000c101924 */
[----:B------:R-:W-:Y:S05]  /*71b0*/  EXIT ;  /* 0x000000000000794d */ /* 0x000fea0003800000 */
.L_x_15681:
[----:B------:R-:W-:-:S04]  /*71c0*/  PRMT R4, R16, 0x8880, RZ ;  /* 0x0000888010047816 */ /* 0x000fc800000000ff */
[----:B------:R-:W-:-:S06]  /*71d0*/  PRMT R4, R4, 0x7710, RZ ;  /* 0x0000771004047816 */ /* 0x000fcc00000000ff */
[----:B------:R-:W0:Y:S02]  /*71e0*/  I2F.F64.S16 R4, R4 ;  /* 0x0000000400047312 */ /* 0x000e240000101c00 */
[----:B0-----:R-:W-:Y:S01]  /*71f0*/  STG.E.64 desc[UR36][R2.64], R4 ;  /* 0x0000000402007986 */ /* 0x001fe2000c101b24 */
[----:B------:R-:W-:Y:S05]  /*7200*/  EXIT ;  /* 0x000000000000794d */ /* 0x000fea0003800000 */
.L_x_15672:
        /* <DEDUP_REMOVED lines=12> */
.L_x_15685:
[----:B------:R-:W-:Y:S02]  /*72d0*/  PRMT R4, R16, 0x8880, RZ ;  /* 0x0000888010047816 */ /* 0x000fe400000000ff */
[----:B------:R-:W-:Y:S02]  /*72e0*/  CS2R R6, SRZ ;  /* 0x0000000000067805 */ /* 0x000fe4000001ff00 */
[----:B------:R-:W-:-:S06]  /*72f0*/  PRMT R4, R4, 0x7710, RZ ;  /* 0x0000771004047816 */ /* 0x000fcc00000000ff */
[----:B------:R-:W0:Y:S02]  /*7300*/  I2F.F64.S16 R4, R4 ;  /* 0x0000000400047312 */ /* 0x000e240000101c00 */
[----:B0-----:R-:W-:Y:S01]  /*7310*/  STG.E.128 desc[UR36][R2.64], R4 ;  /* 0x0000000402007986 */ /* 0x001fe2000c101d24 */
[----:B------:R-:W-:Y:S05]  /*7320*/  EXIT ;  /* 0x000000000000794d */ /* 0x000fea0003800000 */
.L_x_15684:
        /* <DEDUP_REMOVED lines=21> */
.L_x_15689:
[----:B------:R-:W-:Y:S05]  /*7480*/  BSYNC B0 ;  /* 0x0000000000007941 */ /* 0x000fea0003800000 */
.L_x_15688:
[----:B------:R-:W-:-:S05]  /*7490*/  LOP3.LUT R5, R0, R5, RZ, 0xfc, !PT ;  /* 0x0000000500057212 */ /* 0x000fca00078efcff */
[----:B------:R-:W-:Y:S01]  /*74a0*/  STG.E.U8 desc[UR36][R2.64], R5 ;  /* 0x0000000502007986 */ /* 0x000fe2000c101124 */
[----:B------:R-:W-:Y:S05]  /*74b0*/  EXIT ;  /* 0x000000000000794d */ /* 0x000fea0003800000 */
.L_x_15687:
        /* <DEDUP_REMOVED lines=13> */
.L_x_15691:
[----:B------:R-:W-:Y:S01]  /*7590*/  IMAD.MOV.U32 R0, RZ, RZ, 0x7f ;  /* 0x0000007fff007424 */ /* 0x000fe200078e00ff */
[----:B------:R-:W-:-:S04]  /*75a0*/  ISETP.GT.U32.AND P0, PT, R4, 0x7f800000, PT ;  /* 0x7f8000000400780c */ /* 0x000fc80003f04070 */
[----:B------:R-:W-:-:S09]  /*75b0*/  SEL R0, R0, 0x7c, P0 ;  /* 0x0000007c00007807 */ /* 0x000fd20000000000 */
.L_x_15692:
[----:B------:R-:W-:Y:S05]  /*75c0*/  BSYNC B0 ;  /* 0x0000000000007941 */ /* 0x000fea0003800000 */
.L_x_15690:
[----:B------:R-:W-:-:S04]  /*75d0*/  LOP3.LUT R4, R5, 0x80000000, RZ, 0xc0, !PT ;  /* 0x8000000005047812 */ /* 0x000fc800078ec0ff */
[----:B------:R-:W-:-:S04]  /*75e0*/  SHF.R.U32.HI R5, RZ, 0x18, R4 ;  /* 0x00000018ff057819 */ /* 0x000fc80000011604 */
[----:B------:R-:W-:-:S05]  /*75f0*/  LOP3.LUT R5, R0, R5, RZ, 0xfc, !PT ;  /* 0x0000000500057212 */ /* 0x000fca00078efcff */
[----:B------:R-:W-:Y:S01]  /*7600*/  STG.E.U8 desc[UR36][R2.64], R5 ;  /* 0x0000000502007986 */ /* 0x000fe2000c101124 */
[----:B------:R-:W-:Y:S05]  /*7610*/  EXIT ;  /* 0x000000000000794d */ /* 0x000fea0003800000 */
.L_x_15686:
[----:B------:R-:W0:Y:S02]  /*7620*/  I2F.S8 R0, R16 ;  /* 0x0000001000007306 */ /* 0x000e240000001400 */
[----:B0-----:R-:W-:-:S05]  /*7630*/  F2FP.BF16.F32.PACK_AB R0, RZ, R0 ;  /* 0x00000000ff00723e */ /* 0x001fca00000010ff */
[----:B------:R-:W-:Y:S01]  /*7640*/  STG.E.U16 desc[UR36][R2.64], R0 ;  /* 0x0000000002007986 */ /* 0x000fe2000c101524 */
[----:B------:R-:W-:Y:S05]  /*7650*/  EXIT ;  /* 0x000000000000794d */ /* 0x000fea0003800000 */
.L_x_15683:
        /* <DEDUP_REMOVED lines=12> */
.L_x_15695:
        /* <DEDUP_REMOVED lines=17> */
.L_x_15698:
[----:B------:R-:W-:-:S04]  /*7830*/  LOP3.LUT R0, R7, 0x80000000, RZ, 0xc0, !PT ;  /* 0x8000000007007812 */ /* 0x000fc800078ec0ff */
[----:B------:R-:W-:-:S04]  /*7840*/  SHF.R.U32.HI R5, RZ, 0x18, R0 ;  /* 0x00000018ff057819 */ /* 0x000fc80000011600 */
[----:B------:R-:W-:-:S04]  /*7850*/  LOP3.LUT R4, R4, R5, RZ, 0xfc, !PT ;  /* 0x0000000504047212 */ /* 0x000fc800078efcff */
[----:B------:R-:W-:-:S07]  /*7860*/  PRMT R0, R4, 0x7610, R0 ;  /* 0x0000761004007816 */ /* 0x000fce0000000000 */
.L_x_15697:
[----:B------:R-:W-:Y:S05]  /*7870*/  BSYNC B0 ;  /* 0x0000000000007941 */ /* 0x000fea0003800000 */
.L_x_15696:
[----:B------:R-:W-:Y:S01]  /*7880*/  STG.E.U8 desc[UR36][R2.64], R0 ;  /* 0x0000000002007986 */ /* 0x000fe2000c101124 */
[----:B------:R-:W-:Y:S05]  /*7890*/  EXIT ;  /* 0x000000000000794d */ /* 0x000fea0003800000 */
.L_x_15694:
        /* <DEDUP_REMOVED lines=17> */
.L_x_15701:
[----:B------:R-:W-:-:S04]  /*79b0*/  LOP3.LUT R0, R7, 0x80000000, RZ, 0xc0, !PT ;  /* 0x8000000007007812 */ /* 0x000fc800078ec0ff */
[----:B------:R-:W-:-:S04]  /*79c0*/  SHF.R.U32.HI R5, RZ, 0x18, R0 ;  /* 0x00000018ff057819 */ /* 0x000fc80000011600 */
[----:B------:R-:W-:-:S04]  /*79d0*/  LOP3.LUT R4, R4, R5, RZ, 0xfc, !PT ;  /* 0x0000000504047212 */ /* 0x000fc800078efcff */
[----:B------:R-:W-:-:S07]  /*79e0*/  PRMT R0, R4, 0x7610, R0 ;  /* 0x0000761004007816 */ /* 0x000fce0000000000 */
.L_x_15700:
[----:B------:R-:W-:Y:S05]  /*79f0*/  BSYNC B0 ;  /* 0x0000000000007941 */ /* 0x000fea0003800000 */
.L_x_15699:
[----:B------:R-:W-:Y:S01]  /*7a00*/  STG.E.U8 desc[UR36][R2.64], R0 ;  /* 0x0000000002007986 */ /* 0x000fe2000c101124 */
[----:B------:R-:W-:Y:S05]  /*7a10*/  EXIT ;  /* 0x000000000000794d */ /* 0x000fea0003800000 */
.L_x_15693:
        /* <DEDUP_REMOVED lines=22> */
.L_x_15676:
        /* <DEDUP_REMOVED lines=16> */
.L_x_15704:
[----:B------:R-:W-:Y:S05]  /*7c80*/  EXIT ;  /* 0x000000000000794d */ /* 0x000fea0003800000 */
.L_x_15703:
[----:B------:R-:W-:-:S04]  /*7c90*/  LOP3.LUT R16, R16, 0xffff, RZ, 0xc0, !PT ;  /* 0x0000ffff10107812 */ /* 0x000fc800078ec0ff */
[----:B------:R-:W-:-:S05]  /*7ca0*/  PRMT R16, R16, 0x8880, RZ ;  /* 0x0000888010107816 */ /* 0x000fca00000000ff */
[----:B------:R-:W-:-:S05]  /*7cb0*/  IMAD.MOV.U32 R4, RZ, RZ, R16 ;  /* 0x000000ffff047224 */ /* 0x000fca00078e0010 */
[----:B------:R-:W-:-:S05]  /*7cc0*/  SHF.R.S32.HI R5, RZ, 0x1f, R4 ;  /* 0x0000001fff057819 */ /* 0x000fca0000011404 */
[----:B------:R-:W-:Y:S01]  /*7cd0*/  STG.E.64 desc[UR36][R2.64], R4 ;  /* 0x0000000402007986 */ /* 0x000fe2000c101b24 */
[----:B------:R-:W-:Y:S05]  /*7ce0*/  EXIT ;  /* 0x000000000000794d */ /* 0x000fea0003800000 */
.L_x_15702:
[----:B------:R-:W-:-:S04]  /*7cf0*/  LOP3.LUT R16, R16, 0xffff, RZ, 0xc0, !PT ;  /* 0x0000ffff10107812 */ /* 0x000fc800078ec0ff */
[----:B------:R-:W-:-:S05]  /*7d00*/  PRMT R5, R16, 0x8880, RZ ;  /* 0x0000888010057816 */ /* 0x000fca00000000ff */
[----:B------:R-:W-:Y:S01]  /*7d10*/  STG.E desc[UR36][R2.64], R5 ;  /* 0x0000000502007986 */ /* 0x000fe2000c101924 */
[----:B------:R-:W-:Y:S05]  /*7d20*/  EXIT ;  /* 0x000000000000794d */ /* 0x000fea0003800000 */
.L_x_15705:
        /* <DEDUP_REMOVED lines=13> */
.L_x_23611:


//--------------------- .text._ZN2at6native18elementwise_kernelILi128ELi4EZNS0_22gpu_kernel_impl_nocastIZZZNS0_15neg_kernel_cudaERNS_18TensorIteratorBaseEENKUlvE0_clEvENKUlvE0_clEvEUlaE_EEvS4_RKT_EUliE_EEviT1_ --------------------------
	.section	.text._ZN2at6native18elementwise_kernelILi128ELi4EZNS0_22gpu_kernel_impl_nocastIZZZNS0_15neg_kernel_cudaERNS_18TensorIteratorBaseEENKUlvE0_clEvENKUlvE0_clEvEUlaE_EEvS4_RKT_EUliE_EEviT1_,"ax",@progbits
	.align	128
        .global         _ZN2at6native18elementwise_kernelILi128ELi4EZNS0_22gpu_kernel_impl_nocastIZZZNS0_15neg_kernel_cudaERNS_18TensorIteratorBaseEENKUlvE0_clEvENKUlvE0_clEvEUlaE_EEvS4_RKT_EUliE_EEviT1_
        .type           _ZN2at6native18elementwise_kernelILi128ELi4EZNS0_22gpu_kernel_impl_nocastIZZZNS0_15neg_kernel_cudaERNS_18TensorIteratorBaseEENKUlvE0_clEvENKUlvE0_clEvEUlaE_EEvS4_RKT_EUliE_EEviT1_,@function
        .size           _ZN2at6native18elementwise_kernelILi128ELi4EZNS0_22gpu_kernel_impl_nocastIZZZNS0_15neg_kernel_cudaERNS_18TensorIteratorBaseEENKUlvE0_clEvENKUlvE0_clEvEUlaE_EEvS4_RKT_EUliE_EEviT1_,(.L_x_23612 - _ZN2at6native18elementwise_kernelILi128ELi4EZNS0_22gpu_kernel_impl_nocastIZZZNS0_15neg_kernel_cudaERNS_18TensorIteratorBaseEENKUlvE0_clEvENKUlvE0_clEvEUlaE_EEvS4_RKT_EUliE_EEviT1_)
        .other          _ZN2at6native18elementwise_kernelILi128ELi4EZNS0_22gpu_kernel_impl_nocastIZZZNS0_15neg_kernel_cudaERNS_18TensorIteratorBaseEENKUlvE0_clEvENKUlvE0_clEvEUlaE_EEvS4_RKT_EUliE_EEviT1_,@"STO_CUDA_ENTRY STV_DEFAULT"
_ZN2at6native18elementwise_kernelILi128ELi4EZNS0_22gpu_kernel_impl_nocastIZZZNS0_15neg_kernel_cudaERNS_18TensorIteratorBaseEENKUlvE0_clEvENKUlvE0_clEvEUlaE_EEvS4_RKT_EUliE_EEviT1_:
.text._ZN2at6native18elementwise_kernelILi128ELi4EZNS0_22gpu_kernel_impl_nocastIZZZNS0_15neg_kernel_cudaERNS_18TensorIteratorBaseEENKUlvE0_clEvENKUlvE0_clEvEUlaE_EEvS4_RKT_EUliE_EEviT1_:
        /* <DEDUP_REMOVED lines=311> */
.L_x_15708:
        /* <DEDUP_REMOVED lines=8> */
[----:B--2---:R-:W-:-:S04]  /*13f0*/  IADD3 R7, RZ, -R4, RZ ;  /* 0x80000004ff077210 */ /* 0x004fc80007ffe0ff */
[----:B------:R-:W-:-:S05]  /*1400*/  PRMT R7, R7, 0x7710, RZ ;  /* 0x0000771007077816 */ /* 0x000fca00000000ff */
[----:B------:R0:W-:Y:S02]  /*1410*/  STG.E.U8 desc[UR4][R2.64], R7 ;  /* 0x0000000702007986 */ /* 0x0001e4000c101104 */
.L_x_15707:
[----:B------:R-:W-:Y:S05]  /*1420*/  BSYNC B0 ;  /* 0x0000000000007941 */ /* 0x000fea0003800000 */
.L_x_15706:
        /* <DEDUP_REMOVED lines=305> */
.L_x_15711:
[----:B------:R-:W-:Y:S02]  /*2740*/  ULDC.64 UR8, c[0x0][0x418] ;  /* 0x0001060000087ab9 */ /* 0x000fe40000000a00 */
[----:B------:R-:W-:-:S04]  /*2750*/  IADD3 R4, P0, R2, UR8, RZ ;  /* 0x0000000802047c10 */ /* 0x000fc8000ff1e0ff */
[----:B------:R-:W-:Y:S01]  /*2760*/  IADD3.X R5, RZ, UR9, RZ, P0, !PT ;  /* 0x00000009ff057c10 */ /* 0x000fe200087fe4ff */
[----:B------:R-:W-:-:S04]  /*2770*/  ULDC.64 UR8, c[0x0][0x410] ;  /* 0x0001040000087ab9 */ /* 0x000fc80000000a00 */
[----:B------:R-:W2:Y:S01]  /*2780*/  LDG.E.U8 R4, desc[UR4][R4.64] ;  /* 0x0000000404047981 */ /* 0x000ea2000c1e1100 */
[----:B------:R-:W-:Y:S01]  /*2790*/  IADD3 R2, P0, R3, UR8, RZ ;  /* 0x0000000803027c10 */ /* 0x000fe2000ff1e0ff */
[----:B------:R-:W-:-:S03]  /*27a0*/  VIADD R0, R0, 0x80 ;  /* 0x0000008000007836 */ /* 0x000fc60000000000 */
[----:B------:R-:W-:Y:S02]  /*27b0*/  IADD3.X R3, RZ, UR9, RZ, P0, !PT ;  /* 0x00000009ff037c10 */ /* 0x000fe400087fe4ff */
[----:B------:R-:W-:Y:S02]  /*27c0*/  ISETP.GE.AND P0, PT, R0, UR6, PT ;  /* 0x0000000600007c0c */ /* 0x000fe4000bf06270 */
[----:B--2---:R-:W-:-:S04]  /*27d0*/  IADD3 R7, RZ, -R4, RZ ;  /* 0x80000004ff077210 */ /* 0x004fc80007ffe0ff */
[----:B------:R-:W-:-:S05]  /*27e0*/  PRMT R7, R7, 0x7710, RZ ;  /* 0x0000771007077816 */ /* 0x000fca00000000ff */
        /* <DEDUP_REMOVED lines=304> */
.L_x_15712:
        /* <DEDUP_REMOVED lines=8> */
[----:B--2---:R-:W-:-:S04]  /*3b70*/  IADD3 R7, RZ, -R4, RZ ;  /* 0x80000004ff077210 */ /* 0x004fc80007ffe0ff */
[----:B------:R-:W-:-:S05]  /*3b80*/  PRMT R7, R7, 0x7710, RZ ;  /* 0x0000771007077816 */ /* 0x000fca00000000ff */
[----:B------:R2:W-:Y:S02]  /*3b90*/  STG.E.U8 desc[UR4][R2.64], R7 ;  /* 0x0000000702007986 */ /* 0x0005e4000c101104 */
.L_x_15710:
[----:B------:R-:W-:Y:S05]  /*3ba0*/  BSYNC B0 ;  /* 0x0000000000007941 */ /* 0x000fea0003800000 */
.L_x_15709:
        /* <DEDUP_REMOVED lines=304> */
.L_x_15713:
[----:B------:R-:W-:Y:S02]  /*4eb0*/  ULDC.64 UR6, c[0x0][0x418] ;  /* 0x0001060000067ab9 */ /* 0x000fe40000000a00 */
[----:B------:R-:W-:-:S04]  /*4ec0*/  IADD3 R4, P0, R2, UR6, RZ ;  /* 0x0000000602047c10 */ /* 0x000fc8000ff1e0ff */
[----:B------:R-:W-:Y:S01]  /*4ed0*/  IADD3.X R5, RZ, UR7, RZ, P0, !PT ;  /* 0x00000007ff057c10 */ /* 0x000fe200087fe4ff */
[----:B------:R-:W-:-:S04]  /*4ee0*/  ULDC.64 UR6, c[0x0][0x410] ;  /* 0x0001040000067ab9 */ /* 0x000fc80000000a00 */
[----:B------:R-:W2:Y:S01]  /*4ef0*/  LDG.E.U8 R4, desc[UR4][R4.64] ;  /* 0x0000000404047981 */ /* 0x000ea2000c1e1100 */
[----:B------:R-:W-:-:S04]  /*4f00*/  IADD3 R2, P0, R3, UR6, RZ ;  /* 0x0000000603027c10 */ /* 0x000fc8000ff1e0ff */
[----:B------:R-:W-:Y:S02]  /*4f10*/  IADD3.X R3, RZ, UR7, RZ, P0, !PT ;  /* 0x00000007ff037c10 */ /* 0x000fe400087fe4ff */
[----:B--2---:R-:W-:-:S04]  /*4f20*/  IADD3 R7, RZ, -R4, RZ ;  /* 0x80000004ff077210 */ /* 0x004fc80007ffe0ff */
[----:B------:R-:W-:-:S05]  /*4f30*/  PRMT R7, R7, 0x7710, RZ ;  /* 0x0000771007077816 */ /* 0x000fca00000000ff */
[----:B------:R-:W-:Y:S01]  /*4f40*/  STG.E.U8 desc[UR4][R2.64], R7 ;  /* 0x0000000702007986 */ /* 0x000fe2000c101104 */
[----:B------:R-:W-:Y:S05]  /*4f50*/  EXIT ;  /* 0x000000000000794d */ /* 0x000fea0003800000 */
.L_x_15714:
        /* <DEDUP_REMOVED lines=10> */
.L_x_23612:


//--------------------- .text._ZN2at6native27unrolled_elementwise_kernelIZZZNS0_15neg_kernel_cudaERNS_18TensorIteratorBaseEENKUlvE0_clEvENKUlvE0_clEvEUlaE_St5arrayIPcLm2EELi4E23TrivialOffsetCalculatorILi1EjESB_NS0_6memory15LoadWithoutCastENSC_16StoreWithoutCastEEEviT_T0_T2_T3_T4_T5_ --------------------------
	.section	.text._ZN2at6native27unrolled_elementwise_kernelIZZZNS0_15neg_kernel_cudaERNS_18TensorIteratorBaseEENKUlvE0_clEvENKUlvE0_clEvEUlaE_St5arrayIPcLm2EELi4E23TrivialOffsetCalculatorILi1EjESB_NS0_6memory15LoadWithoutCastENSC_16StoreWithoutCastEEEviT_T0_T2_T3_T4_T5_,"ax",@progbits
	.align	128
        .global         _ZN2at6native27unrolled_elementwise_kernelIZZZNS0_15neg_kernel_cudaERNS_18TensorIteratorBaseEENKUlvE0_clEvENKUlvE0_clEvEUlaE_St5arrayIPcLm2EELi4E23TrivialOffsetCalculatorILi1EjESB_NS0_6memory15LoadWithoutCastENSC_16StoreWithoutCastEEEviT_T0_T2_T3_T4_T5_
        .type           _ZN2at6native27unrolled_elementwise_kernelIZZZNS0_15neg_kernel_cudaERNS_18TensorIteratorBaseEENKUlvE0_clEvENKUlvE0_clEvEUlaE_St5arrayIPcLm2EELi4E23TrivialOffsetCalculatorILi1EjESB_NS0_6memory15LoadWithoutCastENSC_16StoreWithoutCastEEEviT_T0_T2_T3_T4_T5_,@function
        .size           _ZN2at6native27unrolled_elementwise_kernelIZZZNS0_15neg_kernel_cudaERNS_18TensorIteratorBaseEENKUlvE0_clEvENKUlvE0_clEvEUlaE_St5arrayIPcLm2EELi4E23TrivialOffsetCalculatorILi1EjESB_NS0_6memory15LoadWithoutCastENSC_16StoreWithoutCastEEEviT_T0_T2_T3_T4_T5_,(.L_x_23613 - _ZN2at6native27unrolled_elementwise_kernelIZZZNS0_15neg_kernel_cudaERNS_18TensorIteratorBaseEENKUlvE0_clEvENKUlvE0_clEvEUlaE_St5arrayIPcLm2EELi4E23TrivialOffsetCalculatorILi1EjESB_NS0_6memory15LoadWithoutCastENSC_16StoreWithoutCastEEEviT_T0_T2_T3_T4_T5_)
        .other          _ZN2at6native27unrolled_elementwise_kernelIZZZNS0_15neg_kernel_cudaERNS_18TensorIteratorBaseEENKUlvE0_clEvENKUlvE0_clEvEUlaE_St5arrayIPcLm2EELi4E23TrivialOffsetCalculatorILi1EjESB_NS0_6memory15LoadWithoutCastENSC_16StoreWithoutCastEEEviT_T0_T2_T3_T4_T5_,@"STO_CUDA_ENTRY STV_DEFAULT"
_ZN2at6native27unrolled_elementwise_kernelIZZZNS0_15neg_kernel_cudaERNS_18TensorIteratorBaseEENKUlvE0_clEvENKUlvE0_clEvEUlaE_St5arrayIPcLm2EELi4E23TrivialOffsetCalculatorILi1EjESB_NS0_6memory15LoadWithoutCastENSC_16StoreWithoutCastEEEviT_T0_T2_T3_T4_T5_:
.text._ZN2at6native27unrolled_elementwise_kernelIZZZNS0_15neg_kernel_cudaERNS_18TensorIteratorBaseEENKUlvE0_clEvENKUlvE0_clEvEUlaE_St5arrayIPcLm2EELi4E23TrivialOffsetCalculatorILi1EjESB_NS0_6memory15LoadWithoutCastENSC_16StoreWithoutCastEEEviT_T0_T2_T3_T4_T5_:
        /* <DEDUP_REMOVED lines=41> */
[----:B--2---:R-:W-:Y:S02]  /*0290*/  @!P1 IADD3 R5, RZ, -R4, RZ ;  /* 0x80000004ff059210 */ /* 0x004fe40007ffe0ff */
[----:B0-----:R-:W-:Y:S02]  /*02a0*/  @!P1 IADD3 R4, P4, R15, R16, RZ ;  /* 0x000000100f049210 */ /* 0x001fe40007f9e0ff */
[----:B------:R-:W-:-:S03]  /*02b0*/  @!P1 PRMT R13, R5, 0x7710, RZ ;  /* 0x00007710050d9816 */ /* 0x000fc600000000ff */
[----:B------:R-:W-:-:S05]  /*02c0*/  @!P1 IMAD.X R5, RZ, RZ, R17, P4 ;  /* 0x000000ffff059224 */ /* 0x000fca00020e0611 */
[----:B------:R0:W-:Y:S01]  /*02d0*/  @!P1 STG.E.U8 desc[UR4][R4.64], R13 ;  /* 0x0000000d04009986 */ /* 0x0001e2000c101104 */
[----:B------:R-:W-:Y:S01]  /*02e0*/  ISETP.GE.AND P4, PT, R3, R2, PT ;  /* 0x000000020300720c */ /* 0x000fe20003f86270 */
[----:B---3--:R-:W-:-:S05]  /*02f0*/  @!P3 IMAD.MOV R6, RZ, RZ, -R6 ;  /* 0x000000ffff06b224 */ /* 0x008fca00078e0a06 */
[----:B------:R-:W-:-:S04]  /*0300*/  @!P3 PRMT R6, R6, 0x7710, RZ ;  /* 0x000077100606b816 */ /* 0x000fc800000000ff */
[----:B------:R-:W-:Y:S01]  /*0310*/  @!P3 PRMT R8, R6, 0x7610, R8 ;  /* 0x000076100608b816 */ /* 0x000fe20000000008 */
[----:B----4-:R-:W-:-:S05]  /*0320*/  @!P2 IMAD.MOV R7, RZ, RZ, -R10 ;  /* 0x000000ffff07a224 */ /* 0x010fca00078e0a0a */
[----:B------:R-:W-:-:S04]  /*0330*/  @!P2 PRMT R7, R7, 0x7710, RZ ;  /* 0x000077100707a816 */ /* 0x000fc800000000ff */
[----:B------:R-:W-:Y:S01]  /*0340*/  @!P2 PRMT R9, R7, 0x7610, R9 ;  /* 0x000076100709a816 */ /* 0x000fe20000000009 */
[----:B0-----:R-:W-:Y:S06]  /*0350*/  @P4 BRA `(.L_x_15716) ;  /* 0x0000000000304947 */ /* 0x001fec0003800000 */
[----:B------:R-:W-:Y:S01]  /*0360*/  IMAD R4, R0, 0x200, R3 ;  /* 0x0000020000047824 */ /* 0x000fe200078e0203 */
[----:B------:R-:W-:Y:S01]  /*0370*/  ULDC.64 UR6, c[0x0][0x218] ;  /* 0x0000860000067ab9 */ /* 0x000fe20000000a00 */
[----:B------:R-:W-:-:S03]  /*0380*/  VIADD R3, R3, 0x80 ;  /* 0x0000008003037836 */ /* 0x000fc60000000000 */
        /* <DEDUP_REMOVED lines=9> */
.L_x_15716:
[----:B------:R-:W-:Y:S05]  /*0420*/  BSYNC B0 ;  /* 0x0000000000007941 */ /* 0x000fea0003800000 */
.L_x_15715:
[----:B------:R-:W-:-:S13]  /*0430*/  ISETP.GE.AND P1, PT, R3, R2, PT ;  /* 0x000000020300720c */ /* 0x000fda0003f26270 */
[----:B------:R-:W-:Y:S05]  /*0440*/  @P1 EXIT ;  /* 0x000000000000194d */ /* 0x000fea0003800000 */
[----:B------:R-:W-:Y:S01]  /*0450*/  IMAD R3, R0, 0x200, R3 ;  /* 0x0000020000037824 */ /* 0x000fe200078e0203 */
[----:B------:R-:W-:Y:S01]  /*0460*/  ULDC.64 UR6, c[0x0][0x218] ;  /* 0x0000860000067ab9 */ /* 0x000fe20000000a00 */
[----:B0----5:R-:W-:Y:S01]  /*0470*/  @!P0 IMAD.MOV R4, RZ, RZ, -R12 ;  /* 0x000000ffff048224 */ /* 0x021fe200078e0a0c */
[----:B------:R-:W-:Y:S02]  /*0480*/  PRMT R0, RZ, 0x7610, R0 ;  /* 0x00007610ff007816 */ /* 0x000fe40000000000 */
[----:B------:R-:W-:Y:S02]  /*0490*/  IADD3 R2, P1, R3, UR6, RZ ;  /* 0x0000000603027c10 */ /* 0x000fe4000ff3e0ff */
[----:B------:R-:W-:-:S03]  /*04a0*/  @!P0 PRMT R4, R4, 0x7710, RZ ;  /* 0x0000771004048816 */ /* 0x000fc600000000ff */
[----:B------:R-:W-:Y:S01]  /*04b0*/  IMAD.X R3, RZ, RZ, UR7, P1 ;  /* 0x00000007ff037e24 */ /* 0x000fe200088e06ff */
[----:B------:R-:W-:-:S05]  /*04c0*/  @!P0 PRMT R0, R4, 0x7610, R0 ;  /* 0x0000761004008816 */ /* 0x000fca0000000000 */
[----:B------:R-:W-:Y:S01]  /*04d0*/  STG.E.U8 desc[UR4][R2.64], R0 ;  /* 0x0000000002007986 */ /* 0x000fe2000c101104 */
[----:B------:R-:W-:Y:S05]  /*04e0*/  EXIT ;  /* 0x000000000000794d */ /* 0x000fea0003800000 */
.L_x_15717:
        /* <DEDUP_REMOVED lines=9> */
.L_x_23613:


//--------------------- .text._ZN2at6native29vectorized_elementwise_kernelILi2EZZZNS0_15neg_kernel_cudaERNS_18TensorIteratorBaseEENKUlvE0_clEvENKUlvE0_clEvEUlaE_St5arrayIPcLm2EEEEviT0_T1_ --------------------------
	.section	.text._ZN2at6native29vectorized_elementwise_kernelILi2EZZZNS0_15neg_kernel_cudaERNS_18TensorIteratorBaseEENKUlvE0_clEvENKUlvE0_clEvEUlaE_St5arrayIPcLm2EEEEviT0_T1_,"ax",@progbits
	.align	128
        .global         _ZN2at6native29vectorized_elementwise_kernelILi2EZZZNS0_15neg_kernel_cudaERNS_18TensorIteratorBaseEENKUlvE0_clEvENKUlvE0_clEvEUlaE_St5arrayIPcLm2EEEEviT0_T1_
        .type           _ZN2at6native29vectorized_elementwise_kernelILi2EZZZNS0_15neg_kernel_cudaERNS_18TensorIteratorBaseEENKUlvE0_clEvENKUlvE0_clEvEUlaE_St5arrayIPcLm2EEEEviT0_T1_,@function
        .size           _ZN2at6native29vectorized_elementwise_kernelILi2EZZZNS0_15neg_kernel_cudaERNS_18TensorIteratorBaseEENKUlvE0_clEvENKUlvE0_clEvEUlaE_St5arrayIPcLm2EEEEviT0_T1_,(.L_x_23614 - _ZN2at6native29vectorized_elementwise_kernelILi2EZZZNS0_15neg_kernel_cudaERNS_18TensorIteratorBaseEENKUlvE0_clEvENKUlvE0_clEvEUlaE_St5arrayIPcLm2EEEEviT0_T1_)
        .other          _ZN2at6native29vectorized_elementwise_kernelILi2EZZZNS0_15neg_kernel_cudaERNS_18TensorIteratorBaseEENKUlvE0_clEvENKUlvE0_clEvEUlaE_St5arrayIPcLm2EEEEviT0_T1_,@"STO_CUDA_ENTRY STV_DEFAULT"
_ZN2at6native29vectorized_elementwise_kernelILi2EZZZNS0_15neg_kernel_cudaERNS_18TensorIteratorBaseEENKUlvE0_clEvENKUlvE0_clEvEUlaE_St5arrayIPcLm2EEEEviT0_T1_:
.text._ZN2at6native29vectorized_elementwise_kernelILi2EZZZNS0_15neg_kernel_cudaERNS_18TensorIteratorBaseEENKUlvE0_clEvENKUlvE0_clEvEUlaE_St5arrayIPcLm2EEEEviT0_T1_:
        /* <DEDUP_REMOVED lines=27> */
[C---:B---3--:R-:W-:Y:S01]  /*01b0*/  PRMT R7, R8.reuse, 0x7770, RZ ;  /* 0x0000777008077816 */ /* 0x048fe200000000ff */
[----:B------:R-:W-:Y:S01]  /*01c0*/  IMAD.MOV R0, RZ, RZ, -R0 ;  /* 0x000000ffff007224 */ /* 0x000fe200078e0a00 */
[----:B------:R-:W-:Y:S01]  /*01d0*/  PRMT R8, R8, 0x7771, RZ ;  /* 0x0000777108087816 */ /* 0x000fe200000000ff */
[----:B------:R-:W-:Y:S01]  /*01e0*/  IMAD.MOV R6, RZ, RZ, -R6 ;  /* 0x000000ffff067224 */ /* 0x000fe200078e0a06 */
[C---:B----4-:R-:W-:Y:S01]  /*01f0*/  PRMT R4, R9.reuse, 0x7770, RZ ;  /* 0x0000777009047816 */ /* 0x050fe200000000ff */
[----:B------:R-:W-:Y:S01]  /*0200*/  IMAD.MOV R11, RZ, RZ, -R7 ;  /* 0x000000ffff0b7224 */ /* 0x000fe200078e0a07 */
[----:B------:R-:W-:Y:S01]  /*0210*/  PRMT R5, R9, 0x7771, RZ ;  /* 0x0000777109057816 */ /* 0x000fe200000000ff */
[----:B------:R-:W-:Y:S01]  /*0220*/  IMAD.MOV R8, RZ, RZ, -R8 ;  /* 0x000000ffff087224 */ /* 0x000fe200078e0a08 */
[C---:B-----5:R-:W-:Y:S01]  /*0230*/  PRMT R9, R10.reuse, 0x7770, RZ ;  /* 0x000077700a097816 */ /* 0x060fe200000000ff */
[----:B------:R-:W-:Y:S01]  /*0240*/  IMAD.MOV R13, RZ, RZ, -R4 ;  /* 0x000000ffff0d7224 */ /* 0x000fe200078e0a04 */
[----:B------:R-:W-:Y:S01]  /*0250*/  PRMT R10, R10, 0x7771, RZ ;  /* 0x000077710a0a7816 */ /* 0x000fe200000000ff */
        /* <DEDUP_REMOVED lines=20> */
.L_x_15718:
        /* <DEDUP_REMOVED lines=64> */
[----:B0-----:R-:W-:Y:S01]  /*07a0*/  PRMT R11, RZ, 0x7610, R11 ;  /* 0x00007610ff0b7816 */ /* 0x001fe2000000000b */
[----:B---3--:R-:W-:-:S05]  /*07b0*/  @!P6 IMAD.MOV R16, RZ, RZ, -R10 ;  /* 0x000000ffff10e224 */ /* 0x008fca00078e0a0a */
[----:B------:R-:W-:-:S04]  /*07c0*/  @!P6 PRMT R16, R16, 0x7710, RZ ;  /* 0x000077101010e816 */ /* 0x000fc800000000ff */
[----:B------:R-:W-:Y:S02]  /*07d0*/  @!P6 PRMT R11, R16, 0x7610, R11 ;  /* 0x00007610100be816 */ /* 0x000fe4000000000b */
[----:B------:R-:W-:Y:S01]  /*07e0*/  ISETP.NE.AND P6, PT, R22, RZ, PT ;  /* 0x000000ff1600720c */ /* 0x000fe20003fc5270 */
[----:B------:R0:W3:-:S12]  /*07f0*/  @!P0 LDG.E.U8 R16, desc[UR8][R4.64] ;  /* 0x0000000804108981 */ /* 0x0000d8000c1e1100 */
[----:B------:R-:W3:Y:S01]  /*0800*/  @!P6 LDG.E.U8 R14, desc[UR8][R14.64] ;  /* 0x000000080e0ee981 */ /* 0x000ee2000c1e1100 */
[----:B--2---:R-:W-:Y:S01]  /*0810*/  @!P3 IMAD.MOV R10, RZ, RZ, -R20 ;  /* 0x000000ffff0ab224 */ /* 0x004fe200078e0a14 */
[----:B------:R-:W-:Y:S01]  /*0820*/  PRMT R23, RZ, 0x7610, R23 ;  /* 0x00007610ff177816 */ /* 0x000fe20000000017 */
[----:B------:R-:W-:-:S03]  /*0830*/  @!P3 VIADD R17, R17, 0x80 ;  /* 0x000000801111b836 */ /* 0x000fc60000000000 */
[----:B------:R-:W-:Y:S01]  /*0840*/  @!P3 PRMT R23, R10, 0x7710, RZ ;  /* 0x000077100a17b816 */ /* 0x000fe200000000ff */
[----:B------:R-:W-:Y:S02]  /*0850*/  @!P5 IMAD.MOV R10, RZ, RZ, -R2 ;  /* 0x000000ffff0ad224 */ /* 0x000fe400078e0a02 */
[----:B------:R-:W-:Y:S02]  /*0860*/  @!P4 IMAD.MOV R20, RZ, RZ, -R6 ;  /* 0x000000ffff14c224 */ /* 0x000fe400078e0a06 */
[----:B------:R1:W-:Y:S01]  /*0870*/  @!P3 STG.E.U8 desc[UR8][R18.64], R23 ;  /* 0x000000171200b986 */ /* 0x0003e2000c101108 */
[----:B------:R-:W-:Y:S01]  /*0880*/  ISETP.GE.AND P3, PT, R17, R0, PT ;  /* 0x000000001100720c */ /* 0x000fe20003f66270 */
[----:B----4-:R-:W-:Y:S01]  /*0890*/  @!P2 IMAD.MOV R8, RZ, RZ, -R8 ;  /* 0x000000ffff08a224 */ /* 0x010fe200078e0a08 */
[----:B------:R-:W-:Y:S01]  /*08a0*/  PRMT R7, RZ, 0x7610, R7 ;  /* 0x00007610ff077816 */ /* 0x000fe20000000007 */
[----:B-----5:R-:W-:Y:S01]  /*08b0*/  @!P1 IMAD.MOV R12, RZ, RZ, -R12 ;  /* 0x000000ffff0c9224 */ /* 0x020fe200078e0a0c */
[----:B0-----:R-:W-:-:S02]  /*08c0*/  PRMT R5, RZ, 0x7610, R5 ;  /* 0x00007610ff057816 */ /* 0x001fc40000000005 */
[----:B------:R-:W-:Y:S02]  /*08d0*/  @!P5 PRMT R2, R10, 0x7710, RZ ;  /* 0x000077100a02d816 */ /* 0x000fe400000000ff */
[----:B------:R-:W-:Y:S01]  /*08e0*/  @!P4 PRMT R3, R20, 0x7710, RZ ;  /* 0x000077101403c816 */ /* 0x000fe200000000ff */
[----:B------:R-:W-:Y:S01]  /*08f0*/  BSSY B0, `(.L_x_15719) ;  /* 0x0000042000007945 */ /* 0x000fe20003800000 */
[----:B------:R-:W-:Y:S02]  /*0900*/  @!P5 PRMT R7, R2, 0x7610, R7 ;  /* 0x000076100207d816 */ /* 0x000fe40000000007 */
[----:B------:R-:W-:Y:S02]  /*0910*/  @!P4 PRMT R5, R3, 0x7610, R5 ;  /* 0x000076100305c816 */ /* 0x000fe40000000005 */
[----:B------:R-:W-:Y:S01]  /*0920*/  @!P2 PRMT R10, R8, 0x7710, RZ ;  /* 0x00007710080aa816 */ /* 0x000fe200000000ff */
[----:B------:R-:W-:Y:S01]  /*0930*/  BSSY B1, `(.L_x_15720) ;  /* 0x0000036000017945 */ /* 0x000fe20003800000 */
[----:B------:R-:W-:-:S02]  /*0940*/  PRMT R6, RZ, 0x7610, R6 ;  /* 0x00007610ff067816 */ /* 0x000fc40000000006 */
[----:B------:R-:W-:Y:S02]  /*0950*/  PRMT R4, RZ, 0x7610, R4 ;  /* 0x00007610ff047816 */ /* 0x000fe40000000004 */
[----:B------:R-:W-:Y:S02]  /*0960*/  PRMT R3, RZ, 0x7610, R3 ;  /* 0x00007610ff037816 */ /* 0x000fe40000000003 */
[----:B------:R-:W-:Y:S02]  /*0970*/  PRMT R2, RZ, 0x7610, R2 ;  /* 0x00007610ff027816 */ /* 0x000fe40000000002 */
[----:B------:R-:W-:Y:S02]  /*0980*/  @!P1 PRMT R12, R12, 0x7710, RZ ;  /* 0x000077100c0c9816 */ /* 0x000fe400000000ff */
[----:B------:R-:W-:Y:S02]  /*0990*/  @!P2 PRMT R4, R10, 0x7610, R4 ;  /* 0x000076100a04a816 */ /* 0x000fe40000000004 */
[----:B------:R-:W-:Y:S01]  /*09a0*/  @!P1 PRMT R3, R12, 0x7610, R3 ;  /* 0x000076100c039816 */ /* 0x000fe20000000003 */
[----:B---3--:R-:W-:-:S05]  /*09b0*/  @!P0 IMAD.MOV R9, RZ, RZ, -R16 ;  /* 0x000000ffff098224 */ /* 0x008fca00078e0a10 */
[----:B------:R-:W-:Y:S01]  /*09c0*/  @!P0 PRMT R9, R9, 0x7710, RZ ;  /* 0x0000771009098816 */ /* 0x000fe200000000ff */
[----:B------:R-:W-:-:S03]  /*09d0*/  @!P6 IMAD.MOV R14, RZ, RZ, -R14 ;  /* 0x000000ffff0ee224 */ /* 0x000fc600078e0a0e */
[----:B------:R-:W-:Y:S02]  /*09e0*/  @!P0 PRMT R6, R9, 0x7610, R6 ;  /* 0x0000761009068816 */ /* 0x000fe40000000006 */
[----:B------:R-:W-:-:S04]  /*09f0*/  @!P6 PRMT R8, R14, 0x7710, RZ ;  /* 0x000077100e08e816 */ /* 0x000fc800000000ff */
        /* <DEDUP_REMOVED lines=16> */
.L_x_15721:
        /* <DEDUP_REMOVED lines=8> */
.L_x_15722:
        /* <DEDUP_REMOVED lines=8> */
.L_x_15723:
[----:B------:R-:W-:-:S13]  /*0c00*/  ISETP.GE.AND P0, PT, R17, R0, PT ;  /* 0x000000001100720c */ /* 0x000fda0003f06270 */
[----:B------:R-:W-:Y:S05]  /*0c10*/  @P0 BREAK B1 ;  /* 0x0000000000010942 */ /* 0x000fea0003800000 */
[----:B------:R-:W-:Y:S05]  /*0c20*/  @P0 BRA `(.L_x_15725) ;  /* 0x0000000000380947 */ /* 0x000fea0003800000 */
[C---:B-1----:R-:W-:Y:S01]  /*0c30*/  VIADD R6, R17.reuse, UR4 ;  /* 0x0000000411067c36 */ /* 0x042fe20008000000 */
[----:B------:R-:W-:Y:S01]  /*0c40*/  ULDC.64 UR6, c[0x0][0x218] ;  /* 0x0000860000067ab9 */ /* 0x000fe20000000a00 */
[----:B------:R-:W-:-:S03]  /*0c50*/  VIADD R17, R17, 0x80 ;  /* 0x0000008011117836 */ /* 0x000fc60000000000 */
[----:B------:R-:W-:-:S05]  /*0c60*/  IADD3 R6, P0, R6, UR6, RZ ;  /* 0x0000000606067c10 */ /* 0x000fca000ff1e0ff */
[----:B0-----:R-:W-:-:S05]  /*0c70*/  IMAD.X R7, RZ, RZ, UR7, P0 ;  /* 0x00000007ff077e24 */ /* 0x001fca00080e06ff */
[----:B------:R2:W-:Y:S03]  /*0c80*/  STG.E.U8 desc[UR8][R6.64], R4 ;  /* 0x0000000406007986 */ /* 0x0005e6000c101108 */
.L_x_15724:
[----:B------:R-:W-:Y:S05]  /*0c90*/  BSYNC B1 ;  /* 0x0000000000017941 */ /* 0x000fea0003800000 */
.L_x_15720:
[----:B------:R-:W-:-:S13]  /*0ca0*/  ISETP.GE.AND P0, PT, R17, R0, PT ;  /* 0x000000001100720c */ /* 0x000fda0003f06270 */
[----:B--2---:R-:W2:Y:S01]  /*0cb0*/  @!P0 LDC.64 R6, c[0x0][0x218] ;  /* 0x00008600ff068b82 */ /* 0x004ea20000000a00 */
[C---:B-1----:R-:W-:Y:S02]  /*0cc0*/  @!P0 VIADD R5, R17.reuse, UR4 ;  /* 0x0000000411058c36 */ /* 0x042fe40008000000 */
[----:B------:R-:W-:-:S03]  /*0cd0*/  @!P0 VIADD R17, R17, 0x80 ;  /* 0x0000008011118836 */ /* 0x000fc60000000000 */
[----:B--2---:R-:W-:-:S05]  /*0ce0*/  @!P0 IADD3 R4, P1, R5, R6, RZ ;  /* 0x0000000605048210 */ /* 0x004fca0007f3e0ff */
[----:B------:R-:W-:-:S05]  /*0cf0*/  @!P0 IMAD.X R5, RZ, RZ, R7, P1 ;  /* 0x000000ffff058224 */ /* 0x000fca00008e0607 */
[----:B------:R2:W-:Y:S03]  /*0d00*/  @!P0 STG.E.U8 desc[UR8][R4.64], R3 ;  /* 0x0000000304008986 */ /* 0x0005e6000c101108 */
.L_x_15725:
[----:B------:R-:W-:Y:S05]  /*0d10*/  BSYNC B0 ;  /* 0x0000000000007941 */ /* 0x000fea0003800000 */
.L_x_15719:
[----:B------:R-:W-:Y:S05]  /*0d20*/  WARPSYNC.ALL ;  /* 0x0000000000007948 */ /* 0x000fea0003800000 */
[----:B------:R-:W-:-:S13]  /*0d30*/  ISETP.GE.AND P0, PT, R17, R0, PT ;  /* 0x000000001100720c */ /* 0x000fda0003f06270 */
[----:B------:R-:W-:Y:S05]  /*0d40*/  @P0 EXIT ;  /* 0x000000000000094d */ /* 0x000fea0003800000 */
[----:B--2---:R-:W-:Y:S01]  /*0d50*/  VIADD R4, R17, UR4 ;  /* 0x0000000411047c36 */ /* 0x004fe20008000000 */
[----:B------:R-:W-:-:S04]  /*0d60*/  ULDC.64 UR6, c[0x0][0x218] ;  /* 0x0000860000067ab9 */ /* 0x000fc80000000a00 */
[----:B------:R-:W-:-:S05]  /*0d70*/  IADD3 R4, P0, R4, UR6, RZ ;  /* 0x0000000604047c10 */ /* 0x000fca000ff1e0ff */
[----:B------:R-:W-:-:S05]  /*0d80*/  IMAD.X R5, RZ, RZ, UR7, P0 ;  /* 0x00000007ff057e24 */ /* 0x000fca00080e06ff */
[----:B------:R-:W-:Y:S01]  /*0d90*/  STG.E.U8 desc[UR8][R4.64], R2 ;  /* 0x0000000204007986 */ /* 0x000fe2000c101108 */
[----:B------:R-:W-:Y:S05]  /*0da0*/  EXIT ;  /* 0x000000000000794d */ /* 0x000fea0003800000 */
.L_x_15726:
        /* <DEDUP_REMOVED lines=13> */
.L_x_23614:


//--------------------- .text._ZN2at6native29vectorized_elementwise_kernelILi4EZZZNS0_15neg_kernel_cudaERNS_18TensorIteratorBaseEENKUlvE0_clEvENKUlvE0_clEvEUlaE_St5arrayIPcLm2EEEEviT0_T1_ --------------------------
	.section	.text._ZN2at6native29vectorized_elementwise_kernelILi4EZZZNS0_15neg_kernel_cudaERNS_18TensorIteratorBaseEENKUlvE0_clEvENKUlvE0_clEvEUlaE_St5arrayIPcLm2EEEEviT0_T1_,"ax",@progbits
	.align	128
        .global         _ZN2at6native29vectorized_elementwise_kernelILi4EZZZNS0_15neg_kernel_cudaERNS_18TensorIteratorBaseEENKUlvE0_clEvENKUlvE0_clEvEUlaE_St5arrayIPcLm2EEEEviT0_T1_
        .type           _ZN2at6native29vectorized_elementwise_kernelILi4EZZZNS0_15neg_kernel_cudaERNS_18TensorIteratorBaseEENKUlvE0_clEvENKUlvE0_clEvEUlaE_St5arrayIPcLm2EEEEviT0_T1_,@function
        .size           _ZN2at6native29vectorized_elementwise_kernelILi4EZZZNS0_15neg_kernel_cudaERNS_18TensorIteratorBaseEENKUlvE0_clEvENKUlvE0_clEvEUlaE_St5arrayIPcLm2EEEEviT0_T1_,(.L_x_23615 - _ZN2at6native29vectorized_elementwise_kernelILi4EZZZNS0_15neg_kernel_cudaERNS_18TensorIteratorBaseEENKUlvE0_clEvENKUlvE0_clEvEUlaE_St5arrayIPcLm2EEEEviT0_T1_)
        .other          _ZN2at6native29vectorized_elementwise_kernelILi4EZZZNS0_15neg_kernel_cudaERNS_18TensorIteratorBaseEENKUlvE0_clEvENKUlvE0_clEvEUlaE_St5arrayIPcLm2EEEEviT0_T1_,@"STO_CUDA_ENTRY STV_DEFAULT"
_ZN2at6native29vectorized_elementwise_kernelILi4EZZZNS0_15neg_kernel_cudaERNS_18TensorIteratorBaseEENKUlvE0_clEvENKUlvE0_clEvEUlaE_St5arrayIPcLm2EEEEviT0_T1_:
.text._ZN2at6native29vectorized_elementwise_kernelILi4EZZZNS0_15neg_kernel_cudaERNS_18TensorIteratorBaseEENKUlvE0_clEvENKUlvE0_clEvEUlaE_St5arrayIPcLm2EEEEviT0_T1_:
        /* <DEDUP_REMOVED lines=20> */
[----:B0-----:R-:W-:Y:S01]  /*0140*/  IMAD.U32 R2, RZ, RZ, UR5 ;  /* 0x00000005ff027e24 */ /* 0x001fe2000f8e00ff */
[C---:B--2---:R-:W-:Y:S02]  /*0150*/  PRMT R0, R8.reuse, 0x7770, RZ ;  /* 0x0000777008007816 */ /* 0x044fe400000000ff */
[----:B------:R-:W-:Y:S02]  /*0160*/  PRMT R4, R8, 0x7771, RZ ;  /* 0x0000777108047816 */ /* 0x000fe400000000ff */
[C---:B---3--:R-:W-:Y:S01]  /*0170*/  PRMT R6, R9.reuse, 0x7770, RZ ;  /* 0x0000777009067816 */ /* 0x048fe200000000ff */
[----:B------:R-:W-:Y:S01]  /*0180*/  IMAD.MOV R0, RZ, RZ, -R0 ;  /* 0x000000ffff007224 */ /* 0x000fe200078e0a00 */
[----:B------:R-:W-:Y:S01]  /*0190*/  PRMT R7, R9, 0x7771, RZ ;  /* 0x0000777109077816 */ /* 0x000fe200000000ff */
[----:B------:R-:W-:-:S02]  /*01a0*/  IMAD.MOV R4, RZ, RZ, -R4 ;  /* 0x000000ffff047224 */ /* 0x000fc400078e0a04 */
[----:B------:R-:W-:Y:S01]  /*01b0*/  IMAD.MOV R10, RZ, RZ, -R6 ;  /* 0x000000ffff0a7224 */ /* 0x000fe200078e0a06 */
[----:B------:R-:W-:Y:S01]  /*01c0*/  PRMT R3, R0, 0x7710, RZ ;  /* 0x0000771000037816 */ /* 0x000fe200000000ff */
[----:B------:R-:W-:Y:S01]  /*01d0*/  IMAD.MOV R7, RZ, RZ, -R7 ;  /* 0x000000ffff077224 */ /* 0x000fe200078e0a07 */
[----:B------:R-:W-:Y:S02]  /*01e0*/  PRMT R6, R4, 0x7710, RZ ;  /* 0x0000771004067816 */ /* 0x000fe400000000ff */
[----:B------:R-:W-:Y:S02]  /*01f0*/  PRMT R0, R10, 0x7710, RZ ;  /* 0x000077100a007816 */ /* 0x000fe400000000ff */
[----:B------:R-:W-:Y:S02]  /*0200*/  PRMT R7, R7, 0x7710, RZ ;  /* 0x0000771007077816 */ /* 0x000fe400000000ff */
[----:B------:R-:W-:Y:S02]  /*0210*/  PRMT R4, R9, 0x7772, RZ ;  /* 0x0000777209047816 */ /* 0x000fe400000000ff */
[----:B------:R-:W-:-:S02]  /*0220*/  PRMT R7, R7, 0x7604, R0 ;  /* 0x0000760407077816 */ /* 0x000fc40000000000 */
[----:B------:R-:W-:Y:S01]  /*0230*/  PRMT R0, R8, 0x7772, RZ ;  /* 0x0000777208007816 */ /* 0x000fe200000000ff */
[----:B------:R-:W-:Y:S01]  /*0240*/  IMAD.MOV R11, RZ, RZ, -R4 ;  /* 0x000000ffff0b7224 */ /* 0x000fe200078e0a04 */
[----:B------:R-:W-:Y:S02]  /*0250*/  PRMT R4, R9, 0x7773, RZ ;  /* 0x0000777309047816 */ /* 0x000fe400000000ff */
[----:B------:R-:W-:Y:S01]  /*0260*/  PRMT R6, R6, 0x7604, R3 ;  /* 0x0000760406067816 */ /* 0x000fe20000000003 */
[----:B------:R-:W-:Y:S01]  /*0270*/  IMAD.MOV R10, RZ, RZ, -R0 ;  /* 0x000000ffff0a7224 */ /* 0x000fe200078e0a00 */
[----:B------:R-:W-:Y:S01]  /*0280*/  PRMT R0, R8, 0x7773, RZ ;  /* 0x0000777308007816 */ /* 0x000fe200000000ff */
[----:B------:R-:W-:Y:S01]  /*0290*/  IMAD.MOV R4, RZ, RZ, -R4 ;  /* 0x000000ffff047224 */ /* 0x000fe200078e0a04 */
[----:B------:R-:W-:Y:S01]  /*02a0*/  PRMT R8, R11, 0x7710, RZ ;  /* 0x000077100b087816 */ /* 0x000fe200000000ff */
[----:B------:R-:W-:Y:S01]  /*02b0*/  IMAD.U32 R3, RZ, RZ, UR6 ;  /* 0x00000006ff037e24 */ /* 0x000fe2000f8e00ff */
[----:B------:R-:W-:Y:S01]  /*02c0*/  PRMT R9, R10, 0x7710, RZ ;  /* 0x000077100a097816 */ /* 0x000fe200000000ff */
[----:B------:R-:W-:Y:S01]  /*02d0*/  IMAD.MOV R0, RZ, RZ, -R0 ;  /* 0x000000ffff007224 */ /* 0x000fe200078e0a00 */
[----:B------:R-:W-:Y:S01]  /*02e0*/  PRMT R7, R8, 0x7054, R7 ;  /* 0x0000705408077816 */ /* 0x000fe20000000007 */
[----:B------:R-:W-:Y:S01]  /*02f0*/  IMAD.WIDE R2, R5, 0x4, R2 ;  /* 0x0000000405027825 */ /* 0x000fe200078e0202 */
[----:B------:R-:W-:-:S02]  /*0300*/  PRMT R6, R9, 0x7054, R6 ;  /* 0x0000705409067816 */ /* 0x000fc40000000006 */
[----:B------:R-:W-:Y:S02]  /*0310*/  PRMT R9, R0, 0x7710, RZ ;  /* 0x0000771000097816 */ /* 0x000fe400000000ff */
[----:B------:R-:W-:Y:S02]  /*0320*/  PRMT R0, R4, 0x7710, RZ ;  /* 0x0000771004007816 */ /* 0x000fe400000000ff */
[----:B------:R-:W-:Y:S02]  /*0330*/  PRMT R5, R9, 0x654, R6 ;  /* 0x0000065409057816 */ /* 0x000fe40000000006 */
[----:B------:R-:W-:-:S03]  /*0340*/  PRMT R7, R0, 0x654, R7 ;  /* 0x0000065400077816 */ /* 0x000fc60000000007 */
[----:B------:R-:W-:Y:S04]  /*0350*/  STG.E desc[UR8][R2.64], R5 ;  /* 0x0000000502007986 */ /* 0x000fe8000c101908 */
[----:B------:R-:W-:Y:S01]  /*0360*/  STG.E desc[UR8][R2.64+0x200], R7 ;  /* 0x0002000702007986 */ /* 0x000fe2000c101908 */
[----:B------:R-:W-:Y:S05]  /*0370*/  EXIT ;  /* 0x000000000000794d */ /* 0x000fea0003800000 */
.L_x_15727:
        /* <DEDUP_REMOVED lines=118> */
.L_x_15730:
        /* <DEDUP_REMOVED lines=8> */
.L_x_15731:
        /* <DEDUP_REMOVED lines=8> */
.L_x_15732:
        /* <DEDUP_REMOVED lines=9> */
.L_x_15733:
[----:B------:R-:W-:Y:S05]  /*0c70*/  BSYNC B1 ;  /* 0x0000000000017941 */ /* 0x000fea0003800000 */
.L_x_15729:
[----:B------:R-:W-:-:S13]  /*0c80*/  ISETP.GE.AND P0, PT, R17, R0, PT ;  /* 0x000000001100720c */ /* 0x000fda0003f06270 */
[----:B--2---:R-:W2:Y:S01]  /*0c90*/  @!P0 LDC.64 R6, c[0x0][0x218] ;  /* 0x00008600ff068b82 */ /* 0x004ea20000000a00 */
[C---:B-1----:R-:W-:Y:S02]  /*0ca0*/  @!P0 VIADD R5, R17.reuse, UR4 ;  /* 0x0000000411058c36 */ /* 0x042fe40008000000 */
[----:B------:R-:W-:-:S03]  /*0cb0*/  @!P0 VIADD R17, R17, 0x80 ;  /* 0x0000008011118836 */ /* 0x000fc60000000000 */
[----:B--2---:R-:W-:-:S05]  /*0cc0*/  @!P0 IADD3 R4, P1, R5, R6, RZ ;  /* 0x0000000605048210 */ /* 0x004fca0007f3e0ff */
[----:B------:R-:W-:-:S05]  /*0cd0*/  @!P0 IMAD.X R5, RZ, RZ, R7, P1 ;  /* 0x000000ffff058224 */ /* 0x000fca00008e0607 */
[----:B------:R2:W-:Y:S03]  /*0ce0*/  @!P0 STG.E.U8 desc[UR8][R4.64], R3 ;  /* 0x0000000304008986 */ /* 0x0005e6000c101108 */
.L_x_15734:
[----:B------:R-:W-:Y:S05]  /*0cf0*/  BSYNC B0 ;  /* 0x0000000000007941 */ /* 0x000fea0003800000 */
.L_x_15728:
        /* <DEDUP_REMOVED lines=9> */
.L_x_15735:
        /* <DEDUP_REMOVED lines=15> */
.L_x_23615:


//--------------------- .text._ZN2at6native29vectorized_elementwise_kernelILi8EZZZNS0_15neg_kernel_cudaERNS_18TensorIteratorBaseEENKUlvE0_clEvENKUlvE0_clEvEUlaE_St5arrayIPcLm2EEEEviT0_T1_ --------------------------
	.section	.text._ZN2at6native29vectorized_elementwise_kernelILi8EZZZNS0_15neg_kernel_cudaERNS_18TensorIteratorBaseEENKUlvE0_clEvENKUlvE0_clEvEUlaE_St5arrayIPcLm2EEEEviT0_T1_,"ax",@progbits
	.align	128
        .global         _ZN2at6native29vectorized_elementwise_kernelILi8EZZZNS0_15neg_kernel_cudaERNS_18TensorIteratorBaseEENKUlvE0_clEvENKUlvE0_clEvEUlaE_St5arrayIPcLm2EEEEviT0_T1_
        .type           _ZN2at6native29vectorized_elementwise_kernelILi8EZZZNS0_15neg_kernel_cudaERNS_18TensorIteratorBaseEENKUlvE0_clEvENKUlvE0_clEvEUlaE_St5arrayIPcLm2EEEEviT0_T1_,@function
        .size           _ZN2at6native29vectorized_elementwise_kernelILi8EZZZNS0_15neg_kernel_cudaERNS_18TensorIteratorBaseEENKUlvE0_clEvENKUlvE0_clEvEUlaE_St5arrayIPcLm2EEEEviT0_T1_,(.L_x_23616 - _ZN2at6native29vectorized_elementwise_kernelILi8EZZZNS0_15neg_kernel_cudaERNS_18TensorIteratorBaseEENKUlvE0_clEvENKUlvE0_clEvEUlaE_St5arrayIPcLm2EEEEviT0_T1_)
        .other          _ZN2at6native29vectorized_elementwise_kernelILi8EZZZNS0_15neg_kernel_cudaERNS_18TensorIteratorBaseEENKUlvE0_clEvENKUlvE0_clEvEUlaE_St5arrayIPcLm2EEEEviT0_T1_,@"STO_CUDA_ENTRY STV_DEFAULT"
_ZN2at6native29vectorized_elementwise_kernelILi8EZZZNS0_15neg_kernel_cudaERNS_18TensorIteratorBaseEENKUlvE0_clEvENKUlvE0_clEvEUlaE_St5arrayIPcLm2EEEEviT0_T1_:
.text._ZN2at6native29vectorized_elementwise_kernelILi8EZZZNS0_15neg_kernel_cudaERNS_18TensorIteratorBaseEENKUlvE0_clEvENKUlvE0_clEvEUlaE_St5arrayIPcLm2EEEEviT0_T1_:
        /* <DEDUP_REMOVED lines=19> */
[C---:B--2---:R-:W-:Y:S01]  /*0130*/  LOP3.LUT R4, R3.reuse, 0xffff, RZ, 0xc0, !PT ;  /* 0x0000ffff03047812 */ /* 0x044fe200078ec0ff */
[----:B------:R-:W-:Y:S01]  /*0140*/  IMAD.MOV R9, RZ, RZ, -R2 ;  /* 0x000000ffff097224 */ /* 0x000fe200078e0a02 */
[C---:B------:R-:W-:Y:S01]  /*0150*/  PRMT R11, R3.reuse, 0xbb32, RZ ;  /* 0x0000bb32030b7816 */ /* 0x040fe200000000ff */
[----:B------:R-:W-:Y:S01]  /*0160*/  IMAD.MOV R7, RZ, RZ, -R3 ;  /* 0x000000ffff077224 */ /* 0x000fe200078e0a03 */
[C---:B------:R-:W-:Y:S02]  /*0170*/  LOP3.LUT R0, R2.reuse, 0xffff, RZ, 0xc0, !PT ;  /* 0x0000ffff02007812 */ /* 0x040fe400078ec0ff */
[C---:B------:R-:W-:Y:S01]  /*0180*/  PRMT R10, R2.reuse, 0xbb32, RZ ;  /* 0x0000bb32020a7816 */ /* 0x040fe200000000ff */
[----:B------:R-:W-:Y:S01]  /*0190*/  IMAD.MOV R13, RZ, RZ, -R11 ;  /* 0x000000ffff0d7224 */ /* 0x000fe200078e0a0b */
[----:B------:R-:W-:Y:S02]  /*01a0*/  SHF.R.U32.HI R4, RZ, 0x8, R4 ;  /* 0x00000008ff047819 */ /* 0x000fe40000011604 */
[----:B------:R-:W-:Y:S01]  /*01b0*/  PRMT R6, R3, 0x7732, RZ ;  /* 0x0000773203067816 */ /* 0x000fe200000000ff */
[----:B------:R-:W-:Y:S01]  /*01c0*/  IMAD.MOV R11, RZ, RZ, -R10 ;  /* 0x000000ffff0b7224 */ /* 0x000fe200078e0a0a */
[----:B------:R-:W-:Y:S01]  /*01d0*/  PRMT R8, R2, 0x7732, RZ ;  /* 0x0000773202087816 */ /* 0x000fe200000000ff */
[----:B------:R-:W-:Y:S01]  /*01e0*/  IMAD.MOV R12, RZ, RZ, -R4 ;  /* 0x000000ffff0c7224 */ /* 0x000fe200078e0a04 */
[----:B------:R-:W-:Y:S01]  /*01f0*/  SHF.R.U32.HI R0, RZ, 0x8, R0 ;  /* 0x00000008ff007819 */ /* 0x000fe20000011600 */
[----:B------:R-:W-:Y:S01]  /*0200*/  IMAD.U32 R2, RZ, RZ, UR5 ;  /* 0x00000005ff027e24 */ /* 0x000fe2000f8e00ff */
[----:B------:R-:W-:Y:S01]  /*0210*/  PRMT R9, R9, 0x7710, RZ ;  /* 0x0000771009097816 */ /* 0x000fe200000000ff */
[----:B------:R-:W-:Y:S01]  /*0220*/  IMAD.U32 R3, RZ, RZ, UR6 ;  /* 0x00000006ff037e24 */ /* 0x000fe2000f8e00ff */
[----:B------:R-:W-:-:S02]  /*0230*/  SHF.R.U32.HI R6, RZ, 0x8, R6 ;  /* 0x00000008ff067819 */ /* 0x000fc40000011606 */
[----:B------:R-:W-:Y:S01]  /*0240*/  SHF.R.U32.HI R4, RZ, 0x8, R8 ;  /* 0x00000008ff047819 */ /* 0x000fe20000011608 */
[----:B------:R-:W-:Y:S01]  /*0250*/  IMAD.WIDE R2, R5, 0x8, R2 ;  /* 0x0000000805027825 */ /* 0x000fe200078e0202 */
[----:B------:R-:W-:Y:S02]  /*0260*/  PRMT R10, R13, 0x7710, RZ ;  /* 0x000077100d0a7816 */ /* 0x000fe400000000ff */
[----:B------:R-:W-:Y:S01]  /*0270*/  PRMT R8, R11, 0x7710, RZ ;  /* 0x000077100b087816 */ /* 0x000fe200000000ff */
[----:B------:R-:W-:Y:S01]  /*0280*/  IMAD.MOV R13, RZ, RZ, -R0 ;  /* 0x000000ffff0d7224 */ /* 0x000fe200078e0a00 */
[----:B------:R-:W-:Y:S01]  /*0290*/  LOP3.LUT R0, R9, 0xff, RZ, 0xc0, !PT ;  /* 0x000000ff09007812 */ /* 0x000fe200078ec0ff */
[----:B------:R-:W-:Y:S01]  /*02a0*/  IMAD.MOV R11, RZ, RZ, -R4 ;  /* 0x000000ffff0b7224 */ /* 0x000fe200078e0a04 */
[----:B------:R-:W-:Y:S01]  /*02b0*/  PRMT R9, R12, 0x7710, RZ ;  /* 0x000077100c097816 */ /* 0x000fe200000000ff */
[----:B------:R-:W-:Y:S01]  /*02c0*/  IMAD.MOV R12, RZ, RZ, -R6 ;  /* 0x000000ffff0c7224 */ /* 0x000fe200078e0a06 */
[----:B------:R-:W-:-:S02]  /*02d0*/  LOP3.LUT R6, R10, 0xff, RZ, 0xc0, !PT ;  /* 0x000000ff0a067812 */ /* 0x000fc400078ec0ff */
[----:B------:R-:W-:Y:S02]  /*02e0*/  PRMT R7, R7, 0x7710, RZ ;  /* 0x0000771007077816 */ /* 0x000fe400000000ff */
[----:B------:R-:W-:Y:S02]  /*02f0*/  PRMT R13, R13, 0x7710, RZ ;  /* 0x000077100d0d7816 */ /* 0x000fe400000000ff */
[----:B------:R-:W-:Y:S02]  /*0300*/  PRMT R10, R12, 0x7710, RZ ;  /* 0x000077100c0a7816 */ /* 0x000fe400000000ff */
[----:B------:R-:W-:Y:S02]  /*0310*/  PRMT R11, R11, 0x7710, RZ ;  /* 0x000077100b0b7816 */ /* 0x000fe400000000ff */
[----:B------:R-:W-:Y:S02]  /*0320*/  LOP3.LUT R4, R8, 0xff, RZ, 0xc0, !PT ;  /* 0x000000ff08047812 */ /* 0x000fe400078ec0ff */
[----:B------:R-:W-:-:S02]  /*0330*/  LOP3.LUT R8, R9, 0xffff, RZ, 0xc0, !PT ;  /* 0x0000ffff09087812 */ /* 0x000fc400078ec0ff */
[----:B------:R-:W-:Y:S02]  /*0340*/  LOP3.LUT R7, R7, 0xff, RZ, 0xc0, !PT ;  /* 0x000000ff07077812 */ /* 0x000fe400078ec0ff */
[----:B------:R-:W-:Y:S02]  /*0350*/  LOP3.LUT R13, R13, 0xffff, RZ, 0xc0, !PT ;  /* 0x0000ffff0d0d7812 */ /* 0x000fe400078ec0ff */
[----:B------:R-:W-:Y:S02]  /*0360*/  LOP3.LUT R9, R10, 0xffff, RZ, 0xc0, !PT ;  /* 0x0000ffff0a097812 */ /* 0x000fe400078ec0ff */
[----:B------:R-:W-:Y:S02]  /*0370*/  LOP3.LUT R11, R11, 0xffff, RZ, 0xc0, !PT ;  /* 0x0000ffff0b0b7812 */ /* 0x000fe400078ec0ff */
[----:B------:R-:W-:Y:S02]  /*0380*/  PRMT R7, R8, 0x7604, R7 ;  /* 0x0000760408077816 */ /* 0x000fe40000000007 */
[----:B------:R-:W-:-:S02]  /*0390*/  PRMT R13, R13, 0x7604, R0 ;  /* 0x000076040d0d7816 */ /* 0x000fc40000000000 */
[----:B------:R-:W-:Y:S02]  /*03a0*/  PRMT R6, R9, 0x7604, R6 ;  /* 0x0000760409067816 */ /* 0x000fe40000000006 */
[----:B------:R-:W-:Y:S02]  /*03b0*/  PRMT R4, R11, 0x7604, R4 ;  /* 0x000076040b047816 */ /* 0x000fe40000000004 */
[----:B------:R-:W-:Y:S02]  /*03c0*/  PRMT R5, R7, 0x5410, R6 ;  /* 0x0000541007057816 */ /* 0x000fe40000000006 */
[----:B------:R-:W-:-:S05]  /*03d0*/  PRMT R4, R13, 0x5410, R4 ;  /* 0x000054100d047816 */ /* 0x000fca0000000004 */
[----:B------:R-:W-:Y:S01]  /*03e0*/  STG.E.64 desc[UR8][R2.64], R4 ;  /* 0x0000000402007986 */ /* 0x000fe2000c101b08 */
[----:B------:R-:W-:Y:S05]  /*03f0*/  EXIT ;  /* 0x000000000000794d */ /* 0x000fea0003800000 */
.L_x_15736:
        /* <DEDUP_REMOVED lines=118> */
.L_x_15739:
        /* <DEDUP_REMOVED lines=8> */
.L_x_15740:
        /* <DEDUP_REMOVED lines=8> */
.L_x_15741:
        /* <DEDUP_REMOVED lines=9> */
.L_x_15742:
[----:B------:R-:W-:Y:S05]  /*0cf0*/  BSYNC B1 ;  /* 0x0000000000017941 */ /* 0x000fea0003800000 */
.L_x_15738:
[----:B------:R-:W-:-:S13]  /*0d00*/  ISETP.GE.AND P0, PT, R17, R0, PT ;  /* 0x000000001100720c */ /* 0x000fda0003f06270 */
[----:B--2---:R-:W2:Y:S01]  /*0d10*/  @!P0 LDC.64 R6, c[0x0][0x218] ;  /* 0x00008600ff068b82 */ /* 0x004ea20000000a00 */
[C---:B-1----:R-:W-:Y:S02]  /*0d20*/  @!P0 VIADD R5, R17.reuse, UR4 ;  /* 0x0000000411058c36 */ /* 0x042fe40008000000 */
[----:B------:R-:W-:-:S03]  /*0d30*/  @!P0 VIADD R17, R17, 0x80 ;  /* 0x0000008011118836 */ /* 0x000fc60000000000 */
[----:B--2---:R-:W-:-:S05]  /*0d40*/  @!P0 IADD3 R4, P1, R5, R6, RZ ;  /* 0x0000000605048210 */ /* 0x004fca0007f3e0ff */
[----:B------:R-:W-:-:S05]  /*0d50*/  @!P0 IMAD.X R5, RZ, RZ, R7, P1 ;  /* 0x000000ffff058224 */ /* 0x000fca00008e0607 */
[----:B------:R2:W-:Y:S03]  /*0d60*/  @!P0 STG.E.U8 desc[UR8][R4.64], R3 ;  /* 0x0000000304008986 */ /* 0x0005e6000c101108 */
.L_x_15743:
[----:B------:R-:W-:Y:S05]  /*0d70*/  BSYNC B0 ;  /* 0x0000000000007941 */ /* 0x000fea0003800000 */
.L_x_15737:
        /* <DEDUP_REMOVED lines=9> */
.L_x_15744:
        /* <DEDUP_REMOVED lines=15> */
.L_x_23616:


//--------------------- .text._ZN2at6native18elementwise_kernelILi128ELi4EZNS0_15gpu_kernel_implIZZZNS0_15neg_kernel_cudaERNS_18TensorIteratorBaseEENKUlvE0_clEvENKUlvE_clEvEUlhE_EEvS4_RKT_EUliE_EEviT1_ --------------------------
	.section	.text._ZN2at6native18elementwise_kernelILi128ELi4EZNS0_15gpu_kernel_implIZZZNS0_15neg_kernel_cudaERNS_18TensorIteratorBaseEENKUlvE0_clEvENKUlvE_clEvEUlhE_EEvS4_RKT_EUliE_EEviT1_,"ax",@progbits
	.align	128
        .global         _ZN2at6native18elementwise_kernelILi128ELi4EZNS0_15gpu_kernel_implIZZZNS0_15neg_kernel_cudaERNS_18TensorIteratorBaseEENKUlvE0_clEvENKUlvE_clEvEUlhE_EEvS4_RKT_EUliE_EEviT1_
        .type           _ZN2at6native18elementwise_kernelILi128ELi4EZNS0_15gpu_kernel_implIZZZNS0_15neg_kernel_cudaERNS_18TensorIteratorBaseEENKUlvE0_clEvENKUlvE_clEvEUlhE_EEvS4_RKT_EUliE_EEviT1_,@function
        .size           _ZN2at6native18elementwise_kernelILi128ELi4EZNS0_15gpu_kernel_implIZZZNS0_15neg_kernel_cudaERNS_18TensorIteratorBaseEENKUlvE0_clEvENKUlvE_clEvEUlhE_EEvS4_RKT_EUliE_EEviT1_,(.L_x_23617 - _ZN2at6native18elementwise_kernelILi128ELi4EZNS0_15gpu_kernel_implIZZZNS0_15neg_kernel_cudaERNS_18TensorIteratorBaseEENKUlvE0_clEvENKUlvE_clEvEUlhE_EEvS4_RKT_EUliE_EEviT1_)
        .other          _ZN2at6native18elementwise_kernelILi128ELi4EZNS0_15gpu_kernel_implIZZZNS0_15neg_kernel_cudaERNS_18TensorIteratorBaseEENKUlvE0_clEvENKUlvE_clEvEUlhE_EEvS4_RKT_EUliE_EEviT1_,@"STO_CUDA_ENTRY STV_DEFAULT"
_ZN2at6native18elementwise_kernelILi128ELi4EZNS0_15gpu_kernel_implIZZZNS0_15neg_kernel_cudaERNS_18TensorIteratorBaseEENKUlvE0_clEvENKUlvE_clEvEUlhE_EEvS4_RKT_EUliE_EEviT1_:
.text._ZN2at6native18elementwise_kernelILi128ELi4EZNS0_15gpu_kernel_implIZZZNS0_15neg_kernel_cudaERNS_18TensorIteratorBaseEENKUlvE0_clEvENKUlvE_clEvEUlhE_EEvS4_RKT_EUliE_EEviT1_:
        /* <DEDUP_REMOVED lines=313> */
.L_x_15747:
        /* <DEDUP_REMOVED lines=20> */
.L_x_15751:
[----:B------:R0:W5:Y:S01]  /*14d0*/  LDG.E.U8 R0, desc[UR36][R4.64] ;  /* 0x0000002404007981 */ /* 0x000162000c1e1100 */
[----:B------:R-:W-:Y:S05]  /*14e0*/  BRA `(.L_x_15753) ;  /* 0x0000000c00647947 */ /* 0x000fea0003800000 */
.L_x_15750:
        /* <DEDUP_REMOVED lines=8> */
.L_x_15755:
[----:B------:R3:W5:Y:S01]  /*1570*/  LDG.E.U8 R0, desc[UR36][R4.64] ;  /* 0x0000002404007981 */ /* 0x000762000c1e1100 */
[----:B------:R-:W-:Y:S05]  /*1580*/  BRA `(.L_x_15753) ;  /* 0x0000000c003c7947 */ /* 0x000fea0003800000 */
.L_x_15754:
[----:B------:R0:W5:Y:S01]  /*1590*/  LDG.E.U16 R0, desc[UR36][R4.64] ;  /* 0x0000002404007981 */ /* 0x000162000c1e1500 */
[----:B------:R-:W-:Y:S05]  /*15a0*/  BRA `(.L_x_15753) ;  /* 0x0000000c00347947 */ /* 0x000fea0003800000 */
.L_x_15749:
        /* <DEDUP_REMOVED lines=10> */
.L_x_15757:
[----:B------:R-:W2:Y:S02]  /*1650*/  LDG.E.U16 R2, desc[UR36][R4.64] ;  /* 0x0000002404027981 */ /* 0x000ea4000c1e1500 */
[----:B--2---:R-:W-:-:S06]  /*1660*/  HADD2.F32 R2, -RZ, R2.H0_H0 ;  /* 0x20000002ff027230 */ /* 0x004fcc0000004100 */
[----:B------:R-:W0:Y:S02]  /*1670*/  F2I.S64.TRUNC R2, R2 ;  /* 0x0000000200027311 */ /* 0x000e24000020d900 */
[----:B0-----:R-:W-:Y:S01]  /*1680*/  PRMT R0, R2, 0x7610, R0 ;  /* 0x0000761002007816 */ /* 0x001fe20000000000 */
[----:B------:R-:W-:Y:S06]  /*1690*/  BRA `(.L_x_15753) ;  /* 0x0000000800f87947 */ /* 0x000fec0003800000 */
.L_x_15756:
        /* <DEDUP_REMOVED lines=10> */
.L_x_15759:
[----:B------:R-:W2:Y:S02]  /*1740*/  LDG.E.U16 R4, desc[UR36][R4.64] ;  /* 0x0000002404047981 */ /* 0x000ea4000c1e1500 */
[----:B--2---:R-:W-:-:S06]  /*1750*/  HADD2.F32 R2, -RZ, R4.H0_H0 ;  /* 0x20000004ff027230 */ /* 0x004fcc0000004100 */
[----:B------:R-:W0:Y:S02]  /*1760*/  F2I.S64.TRUNC R2, R2 ;  /* 0x0000000200027311 */ /* 0x000e24000020d900 */
[----:B0-----:R-:W-:Y:S01]  /*1770*/  PRMT R0, R2, 0x7610, R0 ;  /* 0x0000761002007816 */ /* 0x001fe20000000000 */
[----:B------:R-:W-:Y:S06]  /*1780*/  BRA `(.L_x_15753) ;  /* 0x0000000800bc7947 */ /* 0x000fec0003800000 */
.L_x_15758:
[----:B------:R-:W2:Y:S02]  /*1790*/  LDG.E.64 R2, desc[UR36][R4.64] ;  /* 0x0000002404027981 */ /* 0x000ea4000c1e1b00 */
[----:B--2---:R-:W0:Y:S02]  /*17a0*/  F2I.S64.F64.TRUNC R2, R2 ;  /* 0x0000000200027311 */ /* 0x004e24000030d900 */
[----:B0-----:R-:W-:Y:S01]  /*17b0*/  PRMT R0, R2, 0x7610, R0 ;  /* 0x0000761002007816 */ /* 0x001fe20000000000 */
[----:B------:R-:W-:Y:S06]  /*17c0*/  BRA `(.L_x_15753) ;  /* 0x0000000800ac7947 */ /* 0x000fec0003800000 */
.L_x_15748:
        /* <DEDUP_REMOVED lines=12> */
.L_x_15762:
[----:B------:R-:W2:Y:S02]  /*1890*/  LDG.E.64 R4, desc[UR36][R4.64] ;  /* 0x0000002404047981 */ /* 0x000ea4000c1e1b00 */
[----:B--2---:R-:W0:Y:S02]  /*18a0*/  F2I.S64.F64.TRUNC R2, R4 ;  /* 0x0000000400027311 */ /* 0x004e24000030d900 */
[----:B0-----:R-:W-:Y:S01]  /*18b0*/  PRMT R0, R2, 0x7610, R0 ;  /* 0x0000761002007816 */ /* 0x001fe20000000000 */
[----:B------:R-:W-:Y:S06]  /*18c0*/  BRA `(.L_x_15753) ;  /* 0x00000008006c7947 */ /* 0x000fec0003800000 */
.L_x_15761:
        /* <DEDUP_REMOVED lines=28> */
.L_x_15764:
        /* <DEDUP_REMOVED lines=15> */
.L_x_15763:
[----:B------:R-:W2:Y:S02]  /*1b80*/  LDG.E.U16 R2, desc[UR36][R4.64] ;  /* 0x0000002404027981 */ /* 0x000ea4000c1e1500 */
[----:B--2---:R-:W-:-:S06]  /*1b90*/  IMAD.U32 R2, R2, 0x10000, RZ ;  /* 0x0001000002027824 */ /* 0x004fcc00078e00ff */
[----:B------:R-:W0:Y:S02]  /*1ba0*/  F2I.S64.TRUNC R2, R2 ;  /* 0x0000000200027311 */ /* 0x000e24000020d900 */
[----:B0-----:R-:W-:Y:S01]  /*1bb0*/  PRMT R0, R2, 0x7610, R0 ;  /* 0x0000761002007816 */ /* 0x001fe20000000000 */
[----:B------:R-:W-:Y:S06]  /*1bc0*/  BRA `(.L_x_15753) ;  /* 0x0000000400ac7947 */ /* 0x000fec0003800000 */
.L_x_15760:
        /* <DEDUP_REMOVED lines=10> */
.L_x_15767:
        /* <DEDUP_REMOVED lines=21> */
.L_x_15771:
[----:B------:R-:W-:Y:S05]  /*1dc0*/  BSYNC B1 ;  /* 0x0000000000017941 */ /* 0x000fea0003800000 */
.L_x_15770:
[----:B------:R-:W-:Y:S01]  /*1dd0*/  IMAD.SHL.U32 R2, R2, 0x100000, RZ ;  /* 0x0010000002027824 */ /* 0x000fe200078e00ff */
[----:B------:R-:W-:-:S04]  /*1de0*/  LEA R3, R0, 0x3b800000, 0x17 ;  /* 0x3b80000000037811 */ /* 0x000fc800078eb8ff */
[----:B------:R-:W-:-:S07]  /*1df0*/  LOP3.LUT R2, R3, R2, R4, 0xfe, !PT ;  /* 0x0000000203027212 */ /* 0x000fce00078efe04 */
.L_x_15769:
[----:B------:R-:W-:Y:S05]  /*1e00*/  BSYNC B0 ;  /* 0x0000000000007941 */ /* 0x000fea0003800000 */
.L_x_15768:
[----:B------:R-:W0:Y:S02]  /*1e10*/  F2I.S64.TRUNC R2, R2 ;  /* 0x0000000200027311 */ /* 0x000e24000020d900 */
[----:B0-----:R-:W-:Y:S01]  /*1e20*/  PRMT R0, R2, 0x7610, R0 ;  /* 0x0000761002007816 */ /* 0x001fe20000000000 */
[----:B------:R-:W-:Y:S06]  /*1e30*/  BRA `(.L_x_15753) ;  /* 0x0000000400107947 */ /* 0x000fec0003800000 */
.L_x_15766:
        /* <DEDUP_REMOVED lines=21> */
.L_x_15775:
[----:B------:R-:W-:Y:S05]  /*1f90*/  BSYNC B1 ;  /* 0x0000000000017941 */ /* 0x000fea0003800000 */
.L_x_15774:
[----:B------:R-:W-:Y:S01]  /*1fa0*/  IMAD.SHL.U32 R2, R2, 0x200000, RZ ;  /* 0x0020000002027824 */ /* 0x000fe200078e00ff */
[----:B------:R-:W-:-:S04]  /*1fb0*/  LEA R3, R0, 0x37800000, 0x17 ;  /* 0x3780000000037811 */ /* 0x000fc800078eb8ff */
[----:B------:R-:W-:-:S07]  /*1fc0*/  LOP3.LUT R2, R3, R2, R4, 0xfe, !PT ;  /* 0x0000000203027212 */ /* 0x000fce00078efe04 */
.L_x_15773:
[----:B------:R-:W-:Y:S05]  /*1fd0*/  BSYNC B0 ;  /* 0x0000000000007941 */ /* 0x000fea0003800000 */
.L_x_15772:
[----:B------:R-:W0:Y:S02]  /*1fe0*/  F2I.S64.TRUNC R2, R2 ;  /* 0x0000000200027311 */ /* 0x000e24000020d900 */
[----:B0-----:R-:W-:Y:S01]  /*1ff0*/  PRMT R0, R2, 0x7610, R0 ;  /* 0x0000761002007816 */ /* 0x001fe20000000000 */
[----:B------:R-:W-:Y:S06]  /*2000*/  BRA `(.L_x_15753) ;  /* 0x00000000009c7947 */ /* 0x000fec0003800000 */
.L_x_15765:
        /* <DEDUP_REMOVED lines=14> */
.L_x_15779:
[----:B------:R-:W-:Y:S05]  /*20f0*/  BSYNC B0 ;  /* 0x0000000000007941 */ /* 0x000fea0003800000 */
.L_x_15778:
[----:B------:R-:W0:Y:S02]  /*2100*/  F2I.S64.TRUNC R2, R2 ;  /* 0x0000000200027311 */ /* 0x000e24000020d900 */
[----:B0-----:R-:W-:Y:S01]  /*2110*/  PRMT R0, R2, 0x7610, R0 ;  /* 0x0000761002007816 */ /* 0x001fe20000000000 */
[----:B------:R-:W-:Y:S06]  /*2120*/  BRA `(.L_x_15753) ;  /* 0x0000000000547947 */ /* 0x000fec0003800000 */
.L_x_15752:
        /* <DEDUP_REMOVED lines=16> */
.L_x_15780:
[----:B------:R-:W-:Y:S01]  /*2230*/  PRMT R0, RZ, 0x7610, R0 ;  /* 0x00007610ff007816 */ /* 0x000fe20000000000 */
[----:B------:R-:W-:Y:S06]  /*2240*/  BRA `(.L_x_15753) ;  /* 0x00000000000c7947 */ /* 0x000fec0003800000 */
.L_x_15777:
[----:B------:R2:W5:Y:S01]  /*2250*/  LDG.E.U8 R0, desc[UR36][R4.64] ;  /* 0x0000002404007981 */ /* 0x000562000c1e1100 */
[----:B------:R-:W-:Y:S05]  /*2260*/  BRA `(.L_x_15753) ;  /* 0x0000000000047947 */ /* 0x000fea0003800000 */
.L_x_15776:
[----:B------:R1:W5:Y:S02]  /*2270*/  LDG.E.U8 R0, desc[UR36][R4.64] ;  /* 0x0000002404007981 */ /* 0x000364000c1e1100 */
.L_x_15753:
        /* <DEDUP_REMOVED lines=16> */
.L_x_15784:
[----:B------:R3:W-:Y:S01]  /*2380*/  STG.E.U8 desc[UR36][R16.64], R3 ;  /* 0x0000000310007986 */ /* 0x0007e2000c101124 */
[----:B------:R-:W-:Y:S05]  /*2390*/  BRA `(.L_x_15786) ;  /* 0x0000000c00987947 */ /* 0x000fea0003800000 */
.L_x_15783:
        /* <DEDUP_REMOVED lines=10> */
.L_x_15788:
[----:B------:R-:W-:-:S05]  /*2440*/  LOP3.LUT R3, R3, 0xff, RZ, 0xc0, !PT ;  /* 0x000000ff03037812 */ /* 0x000fca00078ec0ff */
[----:B------:R1:W-:Y:S01]  /*2450*/  STG.E desc[UR36][R16.64], R3 ;  /* 0x0000000310007986 */ /* 0x0003e2000c101924 */
[----:B------:R-:W-:Y:S05]  /*2460*/  BRA `(.L_x_15786) ;  /* 0x0000000c00647947 */ /* 0x000fea0003800000 */
.L_x_15787:
[----:B------:R-:W-:-:S05]  /*2470*/  LOP3.LUT R3, R3, 0xff, RZ, 0xc0, !PT ;  /* 0x000000ff03037812 */ /* 0x000fca00078ec0ff */
[----:B------:R2:W-:Y:S01]  /*2480*/  STG.E.U16 desc[UR36][R16.64], R3 ;  /* 0x0000000310007986 */ /* 0x0005e2000c101524 */
[----:B------:R-:W-:Y:S05]  /*2490*/  BRA `(.L_x_15786) ;  /* 0x0000000c00587947 */ /* 0x000fea0003800000 */
.L_x_15782:
[----:B------:R-:W-:-:S13]  /*24a0*/  ISETP.GT.AND P0, PT, R2, 0x6, PT ;  /* 0x000000060200780c */ /* 0x000fda0003f04270 */
[----:B------:R-:W-:Y:S05]  /*24b0*/  @P0 BRA `(.L_x_15789) ;  /* 0x0000000000340947 */ /* 0x000fea0003800000 */
[----:B------:R-:W-:-:S13]  /*24c0*/  ISETP.NE.AND P0, PT, R2, 0x5, PT ;  /* 0x000000050200780c */ /* 0x000fda0003f05270 */
[----:B------:R-:W-:Y:S05]  /*24d0*/  @!P0 BRA `(.L_x_15790) ;  /* 0x0000000000188947 */ /* 0x000fea0003800000 */
[----:B------:R-:W-:-:S13]  /*24e0*/  ISETP.NE.AND P0, PT, R2, 0x6, PT ;  /* 0x000000060200780c */ /* 0x000fda0003f05270 */
[----:B------:R-:W-:Y:S05]  /*24f0*/  @P0 BRA `(.L_x_15785) ;  /* 0x0000000800e40947 */ /* 0x000fea0003800000 */
[----:B------:R-:W-:-:S06]  /*2500*/  LOP3.LUT R3, R3, 0xff, RZ, 0xc0, !PT ;  /* 0x000000ff03037812 */ /* 0x000fcc00078ec0ff */
[----:B------:R-:W0:Y:S02]  /*2510*/  I2F.U16 R3, R3 ;  /* 0x0000000300037306 */ /* 0x000e240000101000 */
[----:B0-----:R0:W-:Y:S01]  /*2520*/  STG.E desc[UR36][R16.64], R3 ;  /* 0x0000000310007986 */ /* 0x0011e2000c101924 */
[----:B------:R-:W-:Y:S05]  /*2530*/  BRA `(.L_x_15786) ;  /* 0x0000000c00307947 */ /* 0x000fea0003800000 */
.L_x_15790:
[----:B------:R-:W-:-:S04]  /*2540*/  LOP3.LUT R3, R3, 0xff, RZ, 0xc0, !PT ;  /* 0x000000ff03037812 */ /* 0x000fc800078ec0ff */
[----:B------:R-:W0:Y:S02]  /*2550*/  I2F.U16 R0, R3 ;  /* 0x0000000300007306 */ /* 0x000e240000101000 */
[----:B0-----:R-:W-:-:S05]  /*2560*/  F2FP.F16.F32.PACK_AB R0, RZ, R0 ;  /* 0x00000000ff00723e */ /* 0x001fca00000000ff */
[----:B------:R0:W-:Y:S01]  /*2570*/  STG.E.U16 desc[UR36][R16.64], R0 ;  /* 0x0000000010007986 */ /* 0x0001e2000c101524 */
[----:B------:R-:W-:Y:S05]  /*2580*/  BRA `(.L_x_15786) ;  /* 0x0000000c001c7947 */ /* 0x000fea0003800000 */
.L_x_15789:
[----:B------:R-:W-:-:S13]  /*2590*/  ISETP.NE.AND P0, PT, R2, 0x7, PT ;  /* 0x000000070200780c */ /* 0x000fda0003f05270 */
[----:B------:R-:W-:Y:S05]  /*25a0*/  @!P0 BRA `(.L_x_15791) ;  /* 0x00000000003c8947 */ /* 0x000fea0003800000 */
[----:B------:R-:W-:-:S13]  /*25b0*/  ISETP.NE.AND P0, PT, R2, 0x8, PT ;  /* 0x000000080200780c */ /* 0x000fda0003f05270 */
[----:B------:R-:W-:Y:S05]  /*25c0*/  @!P0 BRA `(.L_x_15792) ;  /* 0x00000000001c8947 */ /* 0x000fea0003800000 */
[----:B------:R-:W-:-:S13]  /*25d0*/  ISETP.NE.AND P0, PT, R2, 0x9, PT ;  /* 0x000000090200780c */ /* 0x000fda0003f05270 */
[----:B------:R-:W-:Y:S05]  /*25e0*/  @P0 BRA `(.L_x_15785) ;  /* 0x0000000800a80947 */ /* 0x000fea0003800000 */
[----:B------:R-:W-:Y:S01]  /*25f0*/  LOP3.LUT R3, R3, 0xff, RZ, 0xc0, !PT ;  /* 0x000000ff03037812 */ /* 0x000fe200078ec0ff */
[----:B------:R-:W-:-:S03]  /*2600*/  IMAD.MOV.U32 R5, RZ, RZ, RZ ;  /* 0x000000ffff057224 */ /* 0x000fc600078e00ff */
[----:B------:R-:W0:Y:S02]  /*2610*/  I2F.U16 R4, R3 ;  /* 0x0000000300047306 */ /* 0x000e240000101000 */
[----:B0-----:R0:W-:Y:S01]  /*2620*/  STG.E.64 desc[UR36][R16.64], R4 ;  /* 0x0000000410007986 */ /* 0x0011e2000c101b24 */
[----:B------:R-:W-:Y:S05]  /*2630*/  BRA `(.L_x_15786) ;  /* 0x0000000800f07947 */ /* 0x000fea0003800000 */
.L_x_15792:
[----:B------:R-:W-:-:S06]  /*2640*/  LOP3.LUT R3, R3, 0xff, RZ, 0xc0, !PT ;  /* 0x000000ff03037812 */ /* 0x000fcc00078ec0ff */
[----:B------:R-:W0:Y:S02]  /*2650*/  I2F.U16 R3, R3 ;  /* 0x0000000300037306 */ /* 0x000e240000101000 */
[----:B0-----:R-:W-:-:S04]  /*2660*/  F2FP.F16.F32.PACK_AB R3, RZ, R3 ;  /* 0x00000003ff03723e */ /* 0x001fc800000000ff */
[----:B------:R-:W-:-:S05]  /*2670*/  PRMT R3, R3, 0x5410, RZ ;  /* 0x0000541003037816 */ /* 0x000fca00000000ff */
[----:B------:R0:W-:Y:S01]  /*2680*/  STG.E desc[UR36][R16.64], R3 ;  /* 0x0000000310007986 */ /* 0x0001e2000c101924 */
[----:B------:R-:W-:Y:S05]  /*2690*/  BRA `(.L_x_15786) ;  /* 0x0000000800d87947 */ /* 0x000fea0003800000 */
.L_x_15791:
[----:B------:R-:W-:-:S06]  /*26a0*/  LOP3.LUT R3, R3, 0xff, RZ, 0xc0, !PT ;  /* 0x000000ff03037812 */ /* 0x000fcc00078ec0ff */
[----:B------:R-:W0:Y:S02]  /*26b0*/  I2F.F64.U16 R2, R3 ;  /* 0x0000000300027312 */ /* 0x000e240000101800 */
[----:B0-----:R0:W-:Y:S01]  /*26c0*/  STG.E.64 desc[UR36][R16.64], R2 ;  /* 0x0000000210007986 */ /* 0x0011e2000c101b24 */
[----:B------:R-:W-:Y:S05]  /*26d0*/  BRA `(.L_x_15786) ;  /* 0x0000000800c87947 */ /* 0x000fea0003800000 */
.L_x_15781:
        /* <DEDUP_REMOVED lines=12> */
.L_x_15795:
[----:B------:R-:W-:Y:S02]  /*27a0*/  LOP3.LUT R4, R3, 0xff, RZ, 0xc0, !PT ;  /* 0x000000ff03047812 */ /* 0x000fe400078ec0ff */
[----:B------:R-:W-:-:S04]  /*27b0*/  CS2R R6, SRZ ;  /* 0x0000000000067805 */ /* 0x000fc8000001ff00 */
[----:B------:R-:W0:Y:S02]  /*27c0*/  I2F.F64.U16 R4, R4 ;  /* 0x0000000400047312 */ /* 0x000e240000101800 */
[----:B0-----:R0:W-:Y:S01]  /*27d0*/  STG.E.128 desc[UR36][R16.64], R4 ;  /* 0x0000000410007986 */ /* 0x0011e2000c101d24 */
[----:B------:R-:W-:Y:S05]  /*27e0*/  BRA `(.L_x_15786) ;  /* 0x0000000800847947 */ /* 0x000fea0003800000 */
.L_x_15794:
[----:B------:R-:W-:-:S13]  /*27f0*/  ISETP.NE.AND P0, PT, R2, 0xf, PT ;  /* 0x0000000f0200780c */ /* 0x000fda0003f05270 */
[----:B------:R-:W-:Y:S05]  /*2800*/  @!P0 BRA `(.L_x_15796) ;  /* 0x0000000000bc8947 */ /* 0x000fea0003800000 */
[----:B------:R-:W-:-:S13]  /*2810*/  ISETP.NE.AND P0, PT, R2, 0x17, PT ;  /* 0x000000170200780c */ /* 0x000fda0003f05270 */
[----:B------:R-:W-:Y:S05]  /*2820*/  @!P0 BRA `(.L_x_15797) ;  /* 0x0000000000588947 */ /* 0x000fea0003800000 */
[----:B------:R-:W-:-:S13]  /*2830*/  ISETP.NE.AND P0, PT, R2, 0x18, PT ;  /* 0x000000180200780c */ /* 0x000fda0003f05270 */
[----:B------:R-:W-:Y:S05]  /*2840*/  @P0 BRA `(.L_x_15785) ;  /* 0x0000000800100947 */ /* 0x000fea0003800000 */
[----:B------:R-:W-:Y:S01]  /*2850*/  LOP3.LUT R4, R3, 0xff, RZ, 0xc0, !PT ;  /* 0x000000ff03047812 */ /* 0x000fe200078ec0ff */
[----:B------:R-:W-:Y:S03]  /*2860*/  BSSY B0, `(.L_x_15798) ;  /* 0x000000f000007945 */ /* 0x000fe60003800000 */
[----:B------:R-:W0:Y:S02]  /*2870*/  I2F.U16 R5, R4 ;  /* 0x0000000400057306 */ /* 0x000e240000101000 */
[C---:B0-----:R-:W-:Y:S02]  /*2880*/  LOP3.LUT R2, R5.reuse, 0x7fffffff, RZ, 0xc0, !PT ;  /* 0x7fffffff05027812 */ /* 0x041fe400078ec0ff */
[----:B------:R-:W-:Y:S02]  /*2890*/  LOP3.LUT R0, R5, 0x80000000, RZ, 0xc0, !PT ;  /* 0x8000000005007812 */ /* 0x000fe400078ec0ff */
[----:B------:R-:W-:-:S02]  /*28a0*/  ISETP.GT.U32.AND P0, PT, R2, 0x43efffff, PT ;  /* 0x43efffff0200780c */ /* 0x000fc40003f04070 */
        /* <DEDUP_REMOVED lines=10> */
.L_x_15799:
[----:B------:R-:W-:Y:S05]  /*2950*/  BSYNC B0 ;  /* 0x0000000000007941 */ /* 0x000fea0003800000 */
.L_x_15798:
[----:B------:R-:W-:-:S05]  /*2960*/  LOP3.LUT R3, R0, R3, RZ, 0xfc, !PT ;  /* 0x0000000300037212 */ /* 0x000fca00078efcff */
[----:B------:R0:W-:Y:S01]  /*2970*/  STG.E.U8 desc[UR36][R16.64], R3 ;  /* 0x0000000310007986 */ /* 0x0001e2000c101124 */
[----:B------:R-:W-:Y:S05]  /*2980*/  BRA `(.L_x_15786) ;  /* 0x00000008001c7947 */ /* 0x000fea0003800000 */
.L_x_15797:
[----:B------:R-:W-:Y:S01]  /*2990*/  LOP3.LUT R3, R3, 0xff, RZ, 0xc0, !PT ;  /* 0x000000ff03037812 */ /* 0x000fe200078ec0ff */
[----:B------:R-:W-:Y:S05]  /*29a0*/  BSSY B0, `(.L_x_15800) ;  /* 0x0000010000007945 */ /* 0x000fea0003800000 */
[----:B------:R-:W0:Y:S02]  /*29b0*/  I2F.U16 R3, R3 ;  /* 0x0000000300037306 */ /* 0x000e240000101000 */
        /* <DEDUP_REMOVED lines=11> */
.L_x_15801:
[----:B------:R-:W-:Y:S01]  /*2a70*/  IMAD.MOV.U32 R0, RZ, RZ, 0x7f ;  /* 0x0000007fff007424 */ /* 0x000fe200078e00ff */
[----:B------:R-:W-:-:S04]  /*2a80*/  ISETP.GT.U32.AND P0, PT, R2, 0x7f800000, PT ;  /* 0x7f8000000200780c */ /* 0x000fc80003f04070 */
[----:B------:R-:W-:-:S09]  /*2a90*/  SEL R0, R0, 0x7c, P0 ;  /* 0x0000007c00007807 */ /* 0x000fd20000000000 */
.L_x_15802:
[----:B------:R-:W-:Y:S05]  /*2aa0*/  BSYNC B0 ;  /* 0x0000000000007941 */ /* 0x000fea0003800000 */
.L_x_15800:
[----:B------:R-:W-:-:S04]  /*2ab0*/  LOP3.LUT R2, R3, 0x80000000, RZ, 0xc0, !PT ;  /* 0x8000000003027812 */ /* 0x000fc800078ec0ff */
[----:B------:R-:W-:-:S04]  /*2ac0*/  SHF.R.U32.HI R3, RZ, 0x18, R2 ;  /* 0x00000018ff037819 */ /* 0x000fc80000011602 */
[----:B------:R-:W-:-:S05]  /*2ad0*/  LOP3.LUT R3, R0, R3, RZ, 0xfc, !PT ;  /* 0x0000000300037212 */ /* 0x000fca00078efcff */
[----:B------:R0:W-:Y:S01]  /*2ae0*/  STG.E.U8 desc[UR36][R16.64], R3 ;  /* 0x0000000310007986 */ /* 0x0001e2000c101124 */
[----:B------:R-:W-:Y:S05]  /*2af0*/  BRA `(.L_x_15786) ;  /* 0x0000000400c07947 */ /* 0x000fea0003800000 */
.L_x_15796:
[----:B------:R-:W-:-:S04]  /*2b00*/  LOP3.LUT R3, R3, 0xff, RZ, 0xc0, !PT ;  /* 0x000000ff03037812 */ /* 0x000fc800078ec0ff */
[----:B------:R-:W0:Y:S02]  /*2b10*/  I2F.U16 R0, R3 ;  /* 0x0000000300007306 */ /* 0x000e240000101000 */
[----:B0-----:R-:W-:-:S05]  /*2b20*/  F2FP.BF16.F32.PACK_AB R0, RZ, R0 ;  /* 0x00000000ff00723e */ /* 0x001fca00000010ff */
[----:B------:R0:W-:Y:S01]  /*2b30*/  STG.E.U16 desc[UR36][R16.64], R0 ;  /* 0x0000000010007986 */ /* 0x0001e2000c101524 */
[----:B------:R-:W-:Y:S05]  /*2b40*/  BRA `(.L_x_15786) ;  /* 0x0000000400ac7947 */ /* 0x000fea0003800000 */
.L_x_15793:
        /* <DEDUP_REMOVED lines=8> */
[----:B------:R-:W-:-:S05]  /*2bd0*/  LOP3.LUT R3, R3, 0xff, RZ, 0xc0, !PT ;  /* 0x000000ff03037812 */ /* 0x000fca00078ec0ff */
[----:B------:R0:W-:Y:S01]  /*2be0*/  STG.E.U16 desc[UR36][R16.64], R3 ;  /* 0x0000000310007986 */ /* 0x0001e2000c101524 */
[----:B------:R-:W-:Y:S05]  /*2bf0*/  BRA `(.L_x_15786) ;  /* 0x0000000400807947 */ /* 0x000fea0003800000 */
.L_x_15805:
[----:B------:R-:W-:Y:S01]  /*2c00*/  LOP3.LUT R3, R3, 0xff, RZ, 0xc0, !PT ;  /* 0x000000ff03037812 */ /* 0x000fe200078ec0ff */
[----:B------:R-:W-:Y:S01]  /*2c10*/  BSSY B0, `(.L_x_15806) ;  /* 0x0000015000007945 */ /* 0x000fe20003800000 */
[----:B------:R-:W-:-:S04]  /*2c20*/  IMAD.MOV.U32 R8, RZ, RZ, 0x80 ;  /* 0x00000080ff087424 */ /* 0x000fc800078e00ff */
[----:B------:R-:W0:Y:S02]  /*2c30*/  I2F.U16 R3, R3 ;  /* 0x0000000300037306 */ /* 0x000e240000101000 */
        /* <DEDUP_REMOVED lines=14> */
.L_x_15808:
[----:B------:R-:W-:-:S04]  /*2d20*/  LOP3.LUT R2, R3, 0x80000000, RZ, 0xc0, !PT ;  /* 0x8000000003027812 */ /* 0x000fc800078ec0ff */
[----:B------:R-:W-:-:S04]  /*2d30*/  SHF.R.U32.HI R3, RZ, 0x18, R2 ;  /* 0x00000018ff037819 */ /* 0x000fc80000011602 */
[----:B------:R-:W-:-:S04]  /*2d40*/  LOP3.LUT R0, R0, R3, RZ, 0xfc, !PT ;  /* 0x0000000300007212 */ /* 0x000fc800078efcff */
[----:B------:R-:W-:-:S07]  /*2d50*/  PRMT R8, R0, 0x7610, R8 ;  /* 0x0000761000087816 */ /* 0x000fce0000000008 */
.L_x_15807:
[----:B------:R-:W-:Y:S05]  /*2d60*/  BSYNC B0 ;  /* 0x0000000000007941 */ /* 0x000fea0003800000 */
.L_x_15806:
[----:B------:R0:W-:Y:S01]  /*2d70*/  STG.E.U8 desc[UR36][R16.64], R8 ;  /* 0x0000000810007986 */ /* 0x0001e2000c101124 */
[----:B------:R-:W-:Y:S05]  /*2d80*/  BRA `(.L_x_15786) ;  /* 0x00000004001c7947 */ /* 0x000fea0003800000 */
.L_x_15804:
        /* <DEDUP_REMOVED lines=18> */
.L_x_15811:
[----:B------:R-:W-:-:S04]  /*2eb0*/  LOP3.LUT R2, R3, 0x80000000, RZ, 0xc0, !PT ;  /* 0x8000000003027812 */ /* 0x000fc800078ec0ff */
[----:B------:R-:W-:-:S04]  /*2ec0*/  SHF.R.U32.HI R3, RZ, 0x18, R2 ;  /* 0x00000018ff037819 */ /* 0x000fc80000011602 */
[----:B------:R-:W-:-:S04]  /*2ed0*/  LOP3.LUT R0, R0, R3, RZ, 0xfc, !PT ;  /* 0x0000000300007212 */ /* 0x000fc800078efcff */
[----:B------:R-:W-:-:S07]  /*2ee0*/  PRMT R8, R0, 0x7610, R8 ;  /* 0x0000761000087816 */ /* 0x000fce0000000008 */
.L_x_15810:
[----:B------:R-:W-:Y:S05]  /*2ef0*/  BSYNC B0 ;  /* 0x0000000000007941 */ /* 0x000fea0003800000 */
.L_x_15809:
[----:B------:R0:W-:Y:S01]  /*2f00*/  STG.E.U8 desc[UR36][R16.64], R8 ;  /* 0x0000000810007986 */ /* 0x0001e2000c101124 */
[----:B------:R-:W-:Y:S05]  /*2f10*/  BRA `(.L_x_15786) ;  /* 0x0000000000b87947 */ /* 0x000fea0003800000 */
.L_x_15803:
[----:B------:R-:W-:-:S13]  /*2f20*/  ISETP.NE.AND P0, PT, R2, 0x1c, PT ;  /* 0x0000001c0200780c */ /* 0x000fda0003f05270 */
[----:B------:R-:W-:Y:S05]  /*2f30*/  @!P0 BRA `(.L_x_15812) ;  /* 0x0000000000a88947 */ /* 0x000fea0003800000 */
[----:B------:R-:W-:-:S13]  /*2f40*/  ISETP.NE.AND P0, PT, R2, 0x1d, PT ;  /* 0x0000001d0200780c */ /* 0x000fda0003f05270 */
[----:B------:R-:W-:Y:S05]  /*2f50*/  @!P0 BRA `(.L_x_15813) ;  /* 0x0000000000908947 */ /* 0x000fea0003800000 */
[----:B------:R-:W-:-:S13]  /*2f60*/  ISETP.NE.AND P0, PT, R2, 0x2c, PT ;  /* 0x0000002c0200780c */ /* 0x000fda0003f05270 */
[----:B------:R-:W-:Y:S05]  /*2f70*/  @P0 BRA `(.L_x_15785) ;  /* 0x0000000000440947 */ /* 0x000fea0003800000 */
[----:B------:R-:W-:-:S06]  /*2f80*/  LOP3.LUT R4, R3, 0xff, RZ, 0xc0, !PT ;  /* 0x000000ff03047812 */ /* 0x000fcc00078ec0ff */
        /* <DEDUP_REMOVED lines=16> */
.L_x_15785:
        /* <DEDUP_REMOVED lines=16> */
.L_x_15814:
[----:B------:R-:W-:Y:S05]  /*3190*/  BRA `(.L_x_15786) ;  /* 0x0000000000187947 */ /* 0x000fea0003800000 */
.L_x_15813:
[----:B------:R-:W-:Y:S01]  /*31a0*/  LOP3.LUT R2, R3, 0xff, RZ, 0xc0, !PT ;  /* 0x000000ff03027812 */ /* 0x000fe200078ec0ff */
[----:B------:R-:W-:-:S05]  /*31b0*/  IMAD.MOV.U32 R3, RZ, RZ, RZ ;  /* 0x000000ffff037224 */ /* 0x000fca00078e00ff */
[----:B------:R0:W-:Y:S01]  /*31c0*/  STG.E.64 desc[UR36][R16.64], R2 ;  /* 0x0000000210007986 */ /* 0x0001e2000c101b24 */
[----:B------:R-:W-:Y:S05]  /*31d0*/  BRA `(.L_x_15786) ;  /* 0x0000000000087947 */ /* 0x000fea0003800000 */
.L_x_15812:
[----:B------:R-:W-:-:S05]  /*31e0*/  LOP3.LUT R3, R3, 0xff, RZ, 0xc0, !PT ;  /* 0x000000ff03037812 */ /* 0x000fca00078ec0ff */
[----:B------:R0:W-:Y:S02]  /*31f0*/  STG.E desc[UR36][R16.64], R3 ;  /* 0x0000000310007986 */ /* 0x0001e4000c101924 */
.L_x_15786:
[----:B------:R-:W-:-:S04]  /*3200*/  IMAD R18, R23, 0x200, R18 ;  /* 0x0000020017127824 */ /* 0x000fc800078e0212 */
[----:B------:R-:W-:-:S07]  /*3210*/  VIADD R19, R18, 0x80 ;  /* 0x0000008012137836 */ /* 0x000fce0000000000 */
.L_x_15746:
[----:B------:R-:W-:Y:S05]  /*3220*/  BSYNC B6 ;  /* 0x0000000000067941 */ /* 0x000fea0003800000 */
.L_x_15745:
        /* <DEDUP_REMOVED lines=307> */
.L_x_15817:
        /* <DEDUP_REMOVED lines=20> */
.L_x_15821:
[----:B------:R0:W5:Y:S01]  /*46a0*/  LDG.E.U8 R0, desc[UR36][R4.64] ;  /* 0x0000002404007981 */ /* 0x000162000c1e1100 */
[----:B------:R-:W-:Y:S05]  /*46b0*/  BRA `(.L_x_15823) ;  /* 0x0000000c00647947 */ /* 0x000fea0003800000 */
.L_x_15820:
        /* <DEDUP_REMOVED lines=8> */
.L_x_15825:
[----:B------:R4:W5:Y:S01]  /*4740*/  LDG.E.U8 R0, desc[UR36][R4.64] ;  /* 0x0000002404007981 */ /* 0x000962000c1e1100 */
[----:B------:R-:W-:Y:S05]  /*4750*/  BRA `(.L_x_15823) ;  /* 0x0000000c003c7947 */ /* 0x000fea0003800000 */
.L_x_15824:
[----:B------:R3:W5:Y:S01]  /*4760*/  LDG.E.U16 R0, desc[UR36][R4.64] ;  /* 0x0000002404007981 */ /* 0x000762000c1e1500 */
[----:B------:R-:W-:Y:S05]  /*4770*/  BRA `(.L_x_15823) ;  /* 0x0000000c00347947 */ /* 0x000fea0003800000 */
.L_x_15819:
        /* <DEDUP_REMOVED lines=10> */
.L_x_15827:
[----:B------:R-:W2:Y:S02]  /*4820*/  LDG.E.U16 R2, desc[UR36][R4.64] ;  /* 0x0000002404027981 */ /* 0x000ea4000c1e1500 */
[----:B--2---:R-:W-:-:S06]  /*4830*/  HADD2.F32 R2, -RZ, R2.H0_H0 ;  /* 0x20000002ff027230 */ /* 0x004fcc0000004100 */
[----:B------:R-:W0:Y:S02]  /*4840*/  F2I.S64.TRUNC R2, R2 ;  /* 0x0000000200027311 */ /* 0x000e24000020d900 */
[----:B0-----:R-:W-:Y:S01]  /*4850*/  PRMT R0, R2, 0x7610, R0 ;  /* 0x0000761002007816 */ /* 0x001fe20000000000 */
[----:B------:R-:W-:Y:S06]  /*4860*/  BRA `(.L_x_15823) ;  /* 0x0000000800f87947 */ /* 0x000fec0003800000 */
.L_x_15826:
        /* <DEDUP_REMOVED lines=10> */
.L_x_15829:
[----:B------:R-:W2:Y:S02]  /*4910*/  LDG.E.U16 R4, desc[UR36][R4.64] ;  /* 0x0000002404047981 */ /* 0x000ea4000c1e1500 */
[----:B--2---:R-:W-:-:S06]  /*4920*/  HADD2.F32 R2, -RZ, R4.H0_H0 ;  /* 0x20000004ff027230 */ /* 0x004fcc0000004100 */
[----:B------:R-:W0:Y:S02]  /*4930*/  F2I.S64.TRUNC R2, R2 ;  /* 0x0000000200027311 */ /* 0x000e24000020d900 */
[----:B0-----:R-:W-:Y:S01]  /*4940*/  PRMT R0, R2, 0x7610, R0 ;  /* 0x0000761002007816 */ /* 0x001fe20000000000 */
[----:B------:R-:W-:Y:S06]  /*4950*/  BRA `(.L_x_15823) ;  /* 0x0000000800bc7947 */ /* 0x000fec0003800000 */
.L_x_15828:
[----:B------:R-:W2:Y:S02]  /*4960*/  LDG.E.64 R2, desc[UR36][R4.64] ;  /* 0x0000002404027981 */ /* 0x000ea4000c1e1b00 */
[----:B--2---:R-:W0:Y:S02]  /*4970*/  F2I.S64.F64.TRUNC R2, R2 ;  /* 0x0000000200027311 */ /* 0x004e24000030d900 */
[----:B0-----:R-:W-:Y:S01]  /*4980*/  PRMT R0, R2, 0x7610, R0 ;  /* 0x0000761002007816 */ /* 0x001fe20000000000 */
[----:B------:R-:W-:Y:S06]  /*4990*/  BRA `(.L_x_15823) ;  /* 0x0000000800ac7947 */ /* 0x000fec0003800000 */
.L_x_15818:
        /* <DEDUP_REMOVED lines=12> */
.L_x_15832:
[----:B------:R-:W2:Y:S02]  /*4a60*/  LDG.E.64 R4, desc[UR36][R4.64] ;  /* 0x0000002404047981 */ /* 0x000ea4000c1e1b00 */
[----:B--2---:R-:W0:Y:S02]  /*4a70*/  F2I.S64.F64.TRUNC R2, R4 ;  /* 0x0000000400027311 */ /* 0x004e24000030d900 */
[----:B0-----:R-:W-:Y:S01]  /*4a80*/  PRMT R0, R2, 0x7610, R0 ;  /* 0x0000761002007816 */ /* 0x001fe20000000000 */
[----:B------:R-:W-:Y:S06]  /*4a90*/  BRA `(.L_x_15823) ;  /* 0x00000008006c7947 */ /* 0x000fec0003800000 */
.L_x_15831:
        /* <DEDUP_REMOVED lines=28> */
.L_x_15834:
        /* <DEDUP_REMOVED lines=15> */
.L_x_15833:
[----:B------:R-:W2:Y:S02]  /*4d50*/  LDG.E.U16 R2, desc[UR36][R4.64] ;  /* 0x0000002404027981 */ /* 0x000ea4000c1e1500 */
[----:B--2---:R-:W-:-:S06]  /*4d60*/  IMAD.U32 R2, R2, 0x10000, RZ ;  /* 0x0001000002027824 */ /* 0x004fcc00078e00ff */
[----:B------:R-:W0:Y:S02]  /*4d70*/  F2I.S64.TRUNC R2, R2 ;  /* 0x0000000200027311 */ /* 0x000e24000020d900 */
[----:B0-----:R-:W-:Y:S01]  /*4d80*/  PRMT R0, R2, 0x7610, R0 ;  /* 0x0000761002007816 */ /* 0x001fe20000000000 */
[----:B------:R-:W-:Y:S06]  /*4d90*/  BRA `(.L_x_15823) ;  /* 0x0000000400ac7947 */ /* 0x000fec0003800000 */
.L_x_15830:
        /* <DEDUP_REMOVED lines=10> */
.L_x_15837:
        /* <DEDUP_REMOVED lines=21> */
.L_x_15841:
[----:B------:R-:W-:Y:S05]  /*4f90*/  BSYNC B1 ;  /* 0x0000000000017941 */ /* 0x000fea0003800000 */
.L_x_15840:
[----:B------:R-:W-:Y:S01]  /*4fa0*/  IMAD.SHL.U32 R2, R2, 0x100000, RZ ;  /* 0x0010000002027824 */ /* 0x000fe200078e00ff */
[----:B------:R-:W-:-:S04]  /*4fb0*/  LEA R3, R0, 0x3b800000, 0x17 ;  /* 0x3b80000000037811 */ /* 0x000fc800078eb8ff */
[----:B------:R-:W-:-:S07]  /*4fc0*/  LOP3.LUT R2, R3, R2, R4, 0xfe, !PT ;  /* 0x0000000203027212 */ /* 0x000fce00078efe04 */
.L_x_15839:
[----:B------:R-:W-:Y:S05]  /*4fd0*/  BSYNC B0 ;  /* 0x0000000000007941 */ /* 0x000fea0003800000 */
.L_x_15838:
[----:B------:R-:W0:Y:S02]  /*4fe0*/  F2I.S64.TRUNC R2, R2 ;  /* 0x0000000200027311 */ /* 0x000e24000020d900 */
[----:B0-----:R-:W-:Y:S01]  /*4ff0*/  PRMT R0, R2, 0x7610, R0 ;  /* 0x0000761002007816 */ /* 0x001fe20000000000 */
[----:B------:R-:W-:Y:S06]  /*5000*/  BRA `(.L_x_15823) ;  /* 0x0000000400107947 */ /* 0x000fec0003800000 */
.L_x_15836:
        /* <DEDUP_REMOVED lines=21> */
.L_x_15845:
[----:B------:R-:W-:Y:S05]  /*5160*/  BSYNC B1 ;  /* 0x0000000000017941 */ /* 0x000fea0003800000 */
.L_x_15844:
[----:B------:R-:W-:Y:S01]  /*5170*/  IMAD.SHL.U32 R2, R2, 0x200000, RZ ;  /* 0x0020000002027824 */ /* 0x000fe200078e00ff */
[----:B------:R-:W-:-:S04]  /*5180*/  LEA R3, R0, 0x37800000, 0x17 ;  /* 0x3780000000037811 */ /* 0x000fc800078eb8ff */
[----:B------:R-:W-:-:S07]  /*5190*/  LOP3.LUT R2, R3, R2, R4, 0xfe, !PT ;  /* 0x0000000203027212 */ /* 0x000fce00078efe04 */
.L_x_15843:
[----:B------:R-:W-:Y:S05]  /*51a0*/  BSYNC B0 ;  /* 0x0000000000007941 */ /* 0x000fea0003800000 */
.L_x_15842:
[----:B------:R-:W0:Y:S02]  /*51b0*/  F2I.S64.TRUNC R2, R2 ;  /* 0x0000000200027311 */ /* 0x000e24000020d900 */
[----:B0-----:R-:W-:Y:S01]  /*51c0*/  PRMT R0, R2, 0x7610, R0 ;  /* 0x0000761002007816 */ /* 0x001fe20000000000 */
[----:B------:R-:W-:Y:S06]  /*51d0*/  BRA `(.L_x_15823) ;  /* 0x00000000009c7947 */ /* 0x000fec0003800000 */
.L_x_15835:
        /* <DEDUP_REMOVED lines=14> */
.L_x_15849:
[----:B------:R-:W-:Y:S05]  /*52c0*/  BSYNC B0 ;  /* 0x0000000000007941 */ /* 0x000fea0003800000 */
.L_x_15848:
[----:B------:R-:W0:Y:S02]  /*52d0*/  F2I.S64.TRUNC R2, R2 ;  /* 0x0000000200027311 */ /* 0x000e24000020d900 */
[----:B0-----:R-:W-:Y:S01]  /*52e0*/  PRMT R0, R2, 0x7610, R0 ;  /* 0x0000761002007816 */ /* 0x001fe20000000000 */
[----:B------:R-:W-:Y:S06]  /*52f0*/  BRA `(.L_x_15823) ;  /* 0x0000000000547947 */ /* 0x000fec0003800000 */
.L_x_15822:
        /* <DEDUP_REMOVED lines=16> */
.L_x_15850:
[----:B------:R-:W-:Y:S01]  /*5400*/  PRMT R0, RZ, 0x7610, R0 ;  /* 0x00007610ff007816 */ /* 0x000fe20000000000 */
[----:B------:R-:W-:Y:S06]  /*5410*/  BRA `(.L_x_15823) ;  /* 0x00000000000c7947 */ /* 0x000fec0003800000 */
.L_x_15847:
[----:B------:R2:W5:Y:S01]  /*5420*/  LDG.E.U8 R0, desc[UR36][R4.64] ;  /* 0x0000002404007981 */ /* 0x000562000c1e1100 */
[----:B------:R-:W-:Y:S05]  /*5430*/  BRA `(.L_x_15823) ;  /* 0x0000000000047947 */ /* 0x000fea0003800000 */
.L_x_15846:
[----:B------:R1:W5:Y:S02]  /*5440*/  LDG.E.U8 R0, desc[UR36][R4.64] ;  /* 0x0000002404007981 */ /* 0x000364000c1e1100 */
.L_x_15823:
        /* <DEDUP_REMOVED lines=16> */
.L_x_15854:
[----:B------:R0:W-:Y:S01]  /*5550*/  STG.E.U8 desc[UR36][R16.64], R3 ;  /* 0x0000000310007986 */ /* 0x0001e2000c101124 */
[----:B------:R-:W-:Y:S05]  /*5560*/  BRA `(.L_x_15856) ;  /* 0x0000000c00987947 */ /* 0x000fea0003800000 */
.L_x_15853:
        /* <DEDUP_REMOVED lines=10> */
.L_x_15858:
[----:B------:R-:W-:-:S05]  /*5610*/  LOP3.LUT R3, R3, 0xff, RZ, 0xc0, !PT ;  /* 0x000000ff03037812 */ /* 0x000fca00078ec0ff */
[----:B------:R0:W-:Y:S01]  /*5620*/  STG.E desc[UR36][R16.64], R3 ;  /* 0x0000000310007986 */ /* 0x0001e2000c101924 */
[----:B------:R-:W-:Y:S05]  /*5630*/  BRA `(.L_x_15856) ;  /* 0x0000000c00647947 */ /* 0x000fea0003800000 */
.L_x_15857:
[----:B------:R-:W-:-:S05]  /*5640*/  LOP3.LUT R3, R3, 0xff, RZ, 0xc0, !PT ;  /* 0x000000ff03037812 */ /* 0x000fca00078ec0ff */
[----:B------:R0:W-:Y:S01]  /*5650*/  STG.E.U16 desc[UR36][R16.64], R3 ;  /* 0x0000000310007986 */ /* 0x0001e2000c101524 */
[----:B------:R-:W-:Y:S05]  /*5660*/  BRA `(.L_x_15856) ;  /* 0x0000000c00587947 */ /* 0x000fea0003800000 */
.L_x_15852:
        /* <DEDUP_REMOVED lines=10> */
.L_x_15860:
[----:B------:R-:W-:-:S04]  /*5710*/  LOP3.LUT R3, R3, 0xff, RZ, 0xc0, !PT ;  /* 0x000000ff03037812 */ /* 0x000fc800078ec0ff */
[----:B------:R-:W0:Y:S02]  /*5720*/  I2F.U16 R0, R3 ;  /* 0x0000000300007306 */ /* 0x000e240000101000 */
[----:B0-----:R-:W-:-:S05]  /*5730*/  F2FP.F16.F32.PACK_AB R0, RZ, R0 ;  /* 0x00000000ff00723e */ /* 0x001fca00000000ff */
[----:B------:R0:W-:Y:S01]  /*5740*/  STG.E.U16 desc[UR36][R16.64], R0 ;  /* 0x0000000010007986 */ /* 0x0001e2000c101524 */
[----:B------:R-:W-:Y:S05]  /*5750*/  BRA `(.L_x_15856) ;  /* 0x0000000c001c7947 */ /* 0x000fea0003800000 */
.L_x_15859:
        /* <DEDUP_REMOVED lines=11> */
.L_x_15862:
[----:B------:R-:W-:-:S06]  /*5810*/  LOP3.LUT R3, R3, 0xff, RZ, 0xc0, !PT ;  /* 0x000000ff03037812 */ /* 0x000fcc00078ec0ff */
[----:B------:R-:W0:Y:S02]  /*5820*/  I2F.U16 R3, R3 ;  /* 0x0000000300037306 */ /* 0x000e240000101000 */
[----:B0-----:R-:W-:-:S04]  /*5830*/  F2FP.F16.F32.PACK_AB R3, RZ, R3 ;  /* 0x00000003ff03723e */ /* 0x001fc800000000ff */
[----:B------:R-:W-:-:S05]  /*5840*/  PRMT R3, R3, 0x5410, RZ ;  /* 0x0000541003037816 */ /* 0x000fca00000000ff */
[----:B------:R0:W-:Y:S01]  /*5850*/  STG.E desc[UR36][R16.64], R3 ;  /* 0x0000000310007986 */ /* 0x0001e2000c101924 */
[----:B------:R-:W-:Y:S05]  /*5860*/  BRA `(.L_x_15856) ;  /* 0x0000000800d87947 */ /* 0x000fea0003800000 */
.L_x_15861:
[----:B------:R-:W-:-:S06]  /*5870*/  LOP3.LUT R3, R3, 0xff, RZ, 0xc0, !PT ;  /* 0x000000ff03037812 */ /* 0x000fcc00078ec0ff */
[----:B------:R-:W0:Y:S02]  /*5880*/  I2F.F64.U16 R2, R3 ;  /* 0x0000000300027312 */ /* 0x000e240000101800 */
[----:B0-----:R0:W-:Y:S01]  /*5890*/  STG.E.64 desc[UR36][R16.64], R2 ;  /* 0x0000000210007986 */ /* 0x0011e2000c101b24 */
[----:B------:R-:W-:Y:S05]  /*58a0*/  BRA `(.L_x_15856) ;  /* 0x0000000800c87947 */ /* 0x000fea0003800000 */
.L_x_15851:
        /* <DEDUP_REMOVED lines=12> */
.L_x_15865:
[----:B------:R-:W-:Y:S02]  /*5970*/  LOP3.LUT R4, R3, 0xff, RZ, 0xc0, !PT ;  /* 0x000000ff03047812 */ /* 0x000fe400078ec0ff */
[----:B------:R-:W-:-:S04]  /*5980*/  CS2R R6, SRZ ;  /* 0x0000000000067805 */ /* 0x000fc8000001ff00 */
[----:B------:R-:W0:Y:S02]  /*5990*/  I2F.F64.U16 R4, R4 ;  /* 0x0000000400047312 */ /* 0x000e240000101800 */
[----:B0-----:R0:W-:Y:S01]  /*59a0*/  STG.E.128 desc[UR36][R16.64], R4 ;  /* 0x0000000410007986 */ /* 0x0011e2000c101d24 */
[----:B------:R-:W-:Y:S05]  /*59b0*/  BRA `(.L_x_15856) ;  /* 0x0000000800847947 */ /* 0x000fea0003800000 */
.L_x_15864:
        /* <DEDUP_REMOVED lines=22> */
.L_x_15869:
[----:B------:R-:W-:Y:S05]  /*5b20*/  BSYNC B0 ;  /* 0x0000000000007941 */ /* 0x000fea0003800000 */
.L_x_15868:
[----:B------:R-:W-:-:S05]  /*5b30*/  LOP3.LUT R3, R0, R3, RZ, 0xfc, !PT ;  /* 0x0000000300037212 */ /* 0x000fca00078efcff */
[----:B------:R0:W-:Y:S01]  /*5b40*/  STG.E.U8 desc[UR36][R16.64], R3 ;  /* 0x0000000310007986 */ /* 0x0001e2000c101124 */
[----:B------:R-:W-:Y:S05]  /*5b50*/  BRA `(.L_x_15856) ;  /* 0x00000008001c7947 */ /* 0x000fea0003800000 */
.L_x_15867:
        /* <DEDUP_REMOVED lines=14> */
.L_x_15871:
[----:B------:R-:W-:Y:S01]  /*5c40*/  IMAD.MOV.U32 R0, RZ, RZ, 0x7f ;  /* 0x0000007fff007424 */ /* 0x000fe200078e00ff */
[----:B------:R-:W-:-:S04]  /*5c50*/  ISETP.GT.U32.AND P0, PT, R2, 0x7f800000, PT ;  /* 0x7f8000000200780c */ /* 0x000fc80003f04070 */
[----:B------:R-:W-:-:S09]  /*5c60*/  SEL R0, R0, 0x7c, P0 ;  /* 0x0000007c00007807 */ /* 0x000fd20000000000 */
.L_x_15872:
[----:B------:R-:W-:Y:S05]  /*5c70*/  BSYNC B0 ;  /* 0x0000000000007941 */ /* 0x000fea0003800000 */
.L_x_15870:
[----:B------:R-:W-:-:S04]  /*5c80*/  LOP3.LUT R2, R3, 0x80000000, RZ, 0xc0, !PT ;  /* 0x8000000003027812 */ /* 0x000fc800078ec0ff */
[----:B------:R-:W-:-:S04]  /*5c90*/  SHF.R.U32.HI R3, RZ, 0x18, R2 ;  /* 0x00000018ff037819 */ /* 0x000fc80000011602 */
[----:B------:R-:W-:-:S05]  /*5ca0*/  LOP3.LUT R3, R0, R3, RZ, 0xfc, !PT ;  /* 0x0000000300037212 */ /* 0x000fca00078efcff */
[----:B------:R0:W-:Y:S01]  /*5cb0*/  STG.E.U8 desc[UR36][R16.64], R3 ;  /* 0x0000000310007986 */ /* 0x0001e2000c101124 */
[----:B------:R-:W-:Y:S05]  /*5cc0*/  BRA `(.L_x_15856) ;  /* 0x0000000400c07947 */ /* 0x000fea0003800000 */
.L_x_15866:
[----:B------:R-:W-:-:S04]  /*5cd0*/  LOP3.LUT R3, R3, 0xff, RZ, 0xc0, !PT ;  /* 0x000000ff03037812 */ /* 0x000fc800078ec0ff */
[----:B------:R-:W0:Y:S02]  /*5ce0*/  I2F.U16 R0, R3 ;  /* 0x0000000300007306 */ /* 0x000e240000101000 */
[----:B0-----:R-:W-:-:S05]  /*5cf0*/  F2FP.BF16.F32.PACK_AB R0, RZ, R0 ;  /* 0x00000000ff00723e */ /* 0x001fca00000010ff */
[----:B------:R0:W-:Y:S01]  /*5d00*/  STG.E.U16 desc[UR36][R16.64], R0 ;  /* 0x0000000010007986 */ /* 0x0001e2000c101524 */
[----:B------:R-:W-:Y:S05]  /*5d10*/  BRA `(.L_x_15856) ;  /* 0x0000000400ac7947 */ /* 0x000fea0003800000 */
.L_x_15863:
        /* <DEDUP_REMOVED lines=11> */
.L_x_15875:
        /* <DEDUP_REMOVED lines=18> */
.L_x_15878:
[----:B------:R-:W-:-:S04]  /*5ef0*/  LOP3.LUT R2, R3, 0x80000000, RZ, 0xc0, !PT ;  /* 0x8000000003027812 */ /* 0x000fc800078ec0ff */
[----:B------:R-:W-:-:S04]  /*5f00*/  SHF.R.U32.HI R3, RZ, 0x18, R2 ;  /* 0x00000018ff037819 */ /* 0x000fc80000011602 */
[----:B------:R-:W-:-:S04]  /*5f10*/  LOP3.LUT R0, R0, R3, RZ, 0xfc, !PT ;  /* 0x0000000300007212 */ /* 0x000fc800078efcff */
[----:B------:R-:W-:-:S07]  /*5f20*/  PRMT R8, R0, 0x7610, R8 ;  /* 0x0000761000087816 */ /* 0x000fce0000000008 */
.L_x_15877:
[----:B------:R-:W-:Y:S05]  /*5f30*/  BSYNC B0 ;  /* 0x0000000000007941 */ /* 0x000fea0003800000 */
.L_x_15876:
[----:B------:R3:W-:Y:S01]  /*5f40*/  STG.E.U8 desc[UR36][R16.64], R8 ;  /* 0x0000000810007986 */ /* 0x0007e2000c101124 */
[----:B------:R-:W-:Y:S05]  /*5f50*/  BRA `(.L_x_15856) ;  /* 0x00000004001c7947 */ /* 0x000fea0003800000 */
.L_x_15874:
        /* <DEDUP_REMOVED lines=18> */
.L_x_15881:
[----:B------:R-:W-:-:S04]  /*6080*/  LOP3.LUT R2, R3, 0x80000000, RZ, 0xc0, !PT ;  /* 0x8000000003027812 */ /* 0x000fc800078ec0ff */
[----:B------:R-:W-:-:S04]  /*6090*/  SHF.R.U32.HI R3, RZ, 0x18, R2 ;  /* 0x00000018ff037819 */ /* 0x000fc80000011602 */
[----:B------:R-:W-:-:S04]  /*60a0*/  LOP3.LUT R0, R0, R3, RZ, 0xfc, !PT ;  /* 0x0000000300007212 */ /* 0x000fc800078efcff */
[----:B------:R-:W-:-:S07]  /*60b0*/  PRMT R8, R0, 0x7610, R8 ;  /* 0x0000761000087816 */ /* 0x000fce0000000008 */
.L_x_15880:
[----:B------:R-:W-:Y:S05]  /*60c0*/  BSYNC B0 ;  /* 0x0000000000007941 */ /* 0x000fea0003800000 */
.L_x_15879:
[----:B------:R0:W-:Y:S01]  /*60d0*/  STG.E.U8 desc[UR36][R16.64], R8 ;  /* 0x0000000810007986 */ /* 0x0001e2000c101124 */
[----:B------:R-:W-:Y:S05]  /*60e0*/  BRA `(.L_x_15856) ;  /* 0x0000000000b87947 */ /* 0x000fea0003800000 */
.L_x_15873:
        /* <DEDUP_REMOVED lines=23> */
.L_x_15855:
        /* <DEDUP_REMOVED lines=16> */
.L_x_15884:
[----:B------:R-:W-:Y:S05]  /*6360*/  BRA `(.L_x_15856) ;  /* 0x0000000000187947 */ /* 0x000fea0003800000 */
.L_x_15883:
[----:B------:R-:W-:Y:S01]  /*6370*/  LOP3.LUT R2, R3, 0xff, RZ, 0xc0, !PT ;  /* 0x000000ff03027812 */ /* 0x000fe200078ec0ff */
[----:B------:R-:W-:-:S05]  /*6380*/  IMAD.MOV.U32 R3, RZ, RZ, RZ ;  /* 0x000000ffff037224 */ /* 0x000fca00078e00ff */
[----:B------:R2:W-:Y:S01]  /*6390*/  STG.E.64 desc[UR36][R16.64], R2 ;  /* 0x0000000210007986 */ /* 0x0005e2000c101b24 */
[----:B------:R-:W-:Y:S05]  /*63a0*/  BRA `(.L_x_15856) ;  /* 0x0000000000087947 */ /* 0x000fea0003800000 */
.L_x_15882:
[----:B------:R-:W-:-:S05]  /*63b0*/  LOP3.LUT R3, R3, 0xff, RZ, 0xc0, !PT ;  /* 0x000000ff03037812 */ /* 0x000fca00078ec0ff */
[----:B------:R0:W-:Y:S02]  /*63c0*/  STG.E desc[UR36][R16.64], R3 ;  /* 0x0000000310007986 */ /* 0x0001e4000c101924 */
.L_x_15856:
[----:B------:R-:W-:-:S07]  /*63d0*/  VIADD R19, R19, 0x80 ;  /* 0x0000008013137836 */ /* 0x000fce0000000000 */
.L_x_15816:
[----:B------:R-:W-:Y:S05]  /*63e0*/  BSYNC B6 ;  /* 0x0000000000067941 */ /* 0x000fea0003800000 */
.L_x_15815:
        /* <DEDUP_REMOVED lines=307> */
.L_x_15887:
        /* <DEDUP_REMOVED lines=20> */
.L_x_15891:
[----:B------:R0:W5:Y:S01]  /*7860*/  LDG.E.U8 R0, desc[UR36][R4.64] ;  /* 0x0000002404007981 */ /* 0x000162000c1e1100 */
[----:B------:R-:W-:Y:S05]  /*7870*/  BRA `(.L_x_15893) ;  /* 0x0000000c00647947 */ /* 0x000fea0003800000 */
.L_x_15890:
        /* <DEDUP_REMOVED lines=8> */
.L_x_15895:
[----:B------:R4:W5:Y:S01]  /*7900*/  LDG.E.U8 R0, desc[UR36][R4.64] ;  /* 0x0000002404007981 */ /* 0x000962000c1e1100 */
[----:B------:R-:W-:Y:S05]  /*7910*/  BRA `(.L_x_15893) ;  /* 0x0000000c003c7947 */ /* 0x000fea0003800000 */
.L_x_15894:
[----:B------:R3:W5:Y:S01]  /*7920*/  LDG.E.U16 R0, desc[UR36][R4.64] ;  /* 0x0000002404007981 */ /* 0x000762000c1e1500 */
[----:B------:R-:W-:Y:S05]  /*7930*/  BRA `(.L_x_15893) ;  /* 0x0000000c00347947 */ /* 0x000fea0003800000 */
.L_x_15889:
        /* <DEDUP_REMOVED lines=10> */
.L_x_15897:
[----:B------:R-:W2:Y:S02]  /*79e0*/  LDG.E.U16 R2, desc[UR36][R4.64] ;  /* 0x0000002404027981 */ /* 0x000ea4000c1e1500 */
[----:B--2---:R-:W-:-:S06]  /*79f0*/  HADD2.F32 R2, -RZ, R2.H0_H0 ;  /* 0x20000002ff027230 */ /* 0x004fcc0000004100 */
[----:B------:R-:W0:Y:S02]  /*7a00*/  F2I.S64.TRUNC R2, R2 ;  /* 0x0000000200027311 */ /* 0x000e24000020d900 */
[----:B0-----:R-:W-:Y:S01]  /*7a10*/  PRMT R0, R2, 0x7610, R0 ;  /* 0x0000761002007816 */ /* 0x001fe20000000000 */
[----:B------:R-:W-:Y:S06]  /*7a20*/  BRA `(.L_x_15893) ;  /* 0x0000000800f87947 */ /* 0x000fec0003800000 */
.L_x_15896:
        /* <DEDUP_REMOVED lines=10> */
.L_x_15899:
[----:B------:R-:W2:Y:S02]  /*7ad0*/  LDG.E.U16 R4, desc[UR36][R4.64] ;  /* 0x0000002404047981 */ /* 0x000ea4000c1e1500 */
[----:B--2---:R-:W-:-:S06]  /*7ae0*/  HADD2.F32 R2, -RZ, R4.H0_H0 ;  /* 0x20000004ff027230 */ /* 0x004fcc0000004100 */
[----:B------:R-:W0:Y:S02]  /*7af0*/  F2I.S64.TRUNC R2, R2 ;  /* 0x0000000200027311 */ /* 0x000e24000020d900 */
[----:B0-----:R-:W-:Y:S01]  /*7b00*/  PRMT R0, R2, 0x7610, R0 ;  /* 0x0000761002007816 */ /* 0x001fe20000000000 */
[----:B------:R-:W-:Y:S06]  /*7b10*/  BRA `(.L_x_15893) ;  /* 0x0000000800bc7947 */ /* 0x000fec0003800000 */
.L_x_15898:
[----:B------:R-:W2:Y:S02]  /*7b20*/  LDG.E.64 R2, desc[UR36][R4.64] ;  /* 0x0000002404027981 */ /* 0x000ea4000c1e1b00 */
[----:B--2---:R-:W0:Y:S02]  /*7b30*/  F2I.S64.F64.TRUNC R2, R2 ;  /* 0x0000000200027311 */ /* 0x004e24000030d900 */
[----:B0-----:R-:W-:Y:S01]  /*7b40*/  PRMT R0, R2, 0x7610, R0 ;  /* 0x0000761002007816 */ /* 0x001fe20000000000 */
[----:B------:R-:W-:Y:S06]  /*7b50*/  BRA `(.L_x_15893) ;  /* 0x0000000800ac7947 */ /* 0x000fec0003800000 */
.L_x_15888:
        /* <DEDUP_REMOVED lines=12> */
.L_x_15902:
[----:B------:R-:W2:Y:S02]  /*7c20*/  LDG.E.64 R4, desc[UR36][R4.64] ;  /* 0x0000002404047981 */ /* 0x000ea4000c1e1b00 */
[----:B--2---:R-:W0:Y:S02]  /*7c30*/  F2I.S64.F64.TRUNC R2, R4 ;  /* 0x0000000400027311 */ /* 0x004e24000030d900 */
[----:B0-----:R-:W-:Y:S01]  /*7c40*/  PRMT R0, R2, 0x7610, R0 ;  /* 0x0000761002007816 */ /* 0x001fe20000000000 */
[----:B------:R-:W-:Y:S06]  /*7c50*/  BRA `(.L_x_15893) ;  /* 0x00000008006c7947 */ /* 0x000fec0003800000 */
.L_x_15901:
        /* <DEDUP_REMOVED lines=28> */
.L_x_15904:
        /* <DEDUP_REMOVED lines=15> */
.L_x_15903:
[----:B------:R-:W2:Y:S02]  /*7f10*/  LDG.E.U16 R2, desc[UR36][R4.64] ;  /* 0x0000002404027981 */ /* 0x000ea4000c1e1500 */
[----:B--2---:R-:W-:-:S06]  /*7f20*/  IMAD.U32 R2, R2, 0x10000, RZ ;  /* 0x0001000002027824 */ /* 0x004fcc00078e00ff */
[----:B------:R-:W0:Y:S02]  /*7f30*/  F2I.S64.TRUNC R2, R2 ;  /* 0x0000000200027311 */ /* 0x000e24000020d900 */
[----:B0-----:R-:W-:Y:S01]  /*7f40*/  PRMT R0, R2, 0x7610, R0 ;  /* 0x0000761002007816 */ /* 0x001fe20000000000 */
[----:B------:R-:W-:Y:S06]  /*7f50*/  BRA `(.L_x_15893) ;  /* 0x0000000400ac7947 */ /* 0x000fec0003800000 */
.L_x_15900:
        /* <DEDUP_REMOVED lines=10> */
.L_x_15907:
        /* <DEDUP_REMOVED lines=21> */
.L_x_15911:
[----:B------:R-:W-:Y:S05]  /*8150*/  BSYNC B1 ;  /* 0x0000000000017941 */ /* 0x000fea0003800000 */
.L_x_15910:
[----:B------:R-:W-:Y:S01]  /*8160*/  IMAD.SHL.U32 R2, R2, 0x100000, RZ ;  /* 0x0010000002027824 */ /* 0x000fe200078e00ff */
[----:B------:R-:W-:-:S04]  /*8170*/  LEA R3, R0, 0x3b800000, 0x17 ;  /* 0x3b80000000037811 */ /* 0x000fc800078eb8ff */
[----:B------:R-:W-:-:S07]  /*8180*/  LOP3.LUT R2, R3, R2, R4, 0xfe, !PT ;  /* 0x0000000203027212 */ /* 0x000fce00078efe04 */
.L_x_15909:
[----:B------:R-:W-:Y:S05]  /*8190*/  BSYNC B0 ;  /* 0x0000000000007941 */ /* 0x000fea0003800000 */
.L_x_15908:
[----:B------:R-:W0:Y:S02]  /*81a0*/  F2I.S64.TRUNC R2, R2 ;  /* 0x0000000200027311 */ /* 0x000e24000020d900 */
[----:B0-----:R-:W-:Y:S01]  /*81b0*/  PRMT R0, R2, 0x7610, R0 ;  /* 0x0000761002007816 */ /* 0x001fe20000000000 */
[----:B------:R-:W-:Y:S06]  /*81c0*/  BRA `(.L_x_15893) ;  /* 0x0000000400107947 */ /* 0x000fec0003800000 */
.L_x_15906:
        /* <DEDUP_REMOVED lines=21> */
.L_x_15915:
[----:B------:R-:W-:Y:S05]  /*8320*/  BSYNC B1 ;  /* 0x0000000000017941 */ /* 0x000fea0003800000 */
.L_x_15914:
[----:B------:R-:W-:Y:S01]  /*8330*/  IMAD.SHL.U32 R2, R2, 0x200000, RZ ;  /* 0x0020000002027824 */ /* 0x000fe200078e00ff */
[----:B------:R-:W-:-:S04]  /*8340*/  LEA R3, R0, 0x37800000, 0x17 ;  /* 0x3780000000037811 */ /* 0x000fc800078eb8ff */
[----:B------:R-:W-:-:S07]  /*8350*/  LOP3.LUT R2, R3, R2, R4, 0xfe, !PT ;  /* 0x0000000203027212 */ /* 0x000fce00078efe04 */
.L_x_15913:
[----:B------:R-:W-:Y:S05]  /*8360*/  BSYNC B0 ;  /* 0x0000000000007941 */ /* 0x000fea0003800000 */
.L_x_15912:
[----:B------:R-:W0:Y:S02]  /*8370*/  F2I.S64.TRUNC R2, R2 ;  /* 0x0000000200027311 */ /* 0x000e24000020d900 */
[----:B0-----:R-:W-:Y:S01]  /*8380*/  PRMT R0, R2, 0x7610, R0 ;  /* 0x0000761002007816 */ /* 0x001fe20000000000 */
[----:B------:R-:W-:Y:S06]  /*8390*/  BRA `(.L_x_15893) ;  /* 0x00000000009c7947 */ /* 0x000fec0003800000 */
.L_x_15905:
        /* <DEDUP_REMOVED lines=14> */
.L_x_15919:
[----:B------:R-:W-:Y:S05]  /*8480*/  BSYNC B0 ;  /* 0x0000000000007941 */ /* 0x000fea0003800000 */
.L_x_15918:
[----:B------:R-:W0:Y:S02]  /*8490*/  F2I.S64.TRUNC R2, R2 ;  /* 0x0000000200027311 */ /* 0x000e24000020d900 */
[----:B0-----:R-:W-:Y:S01]  /*84a0*/  PRMT R0, R2, 0x7610, R0 ;  /* 0x0000761002007816 */ /* 0x001fe20000000000 */
[----:B------:R-:W-:Y:S06]  /*84b0*/  BRA `(.L_x_15893) ;  /* 0x0000000000547947 */ /* 0x000fec0003800000 */
.L_x_15892:
        /* <DEDUP_REMOVED lines=16> */
.L_x_15920:
[----:B------:R-:W-:Y:S01]  /*85c0*/  PRMT R0, RZ, 0x7610, R0 ;  /* 0x00007610ff007816 */ /* 0x000fe20000000000 */
[----:B------:R-:W-:Y:S06]  /*85d0*/  BRA `(.L_x_15893) ;  /* 0x00000000000c7947 */ /* 0x000fec0003800000 */
.L_x_15917:
[----:B------:R1:W5:Y:S01]  /*85e0*/  LDG.E.U8 R0, desc[UR36][R4.64] ;  /* 0x0000002404007981 */ /* 0x000362000c1e1100 */
[----:B------:R-:W-:Y:S05]  /*85f0*/  BRA `(.L_x_15893) ;  /* 0x0000000000047947 */ /* 0x000fea0003800000 */
.L_x_15916:
[----:B------:R2:W5:Y:S02]  /*8600*/  LDG.E.U8 R0, desc[UR36][R4.64] ;  /* 0x0000002404007981 */ /* 0x000564000c1e1100 */
.L_x_15893:
        /* <DEDUP_REMOVED lines=16> */
.L_x_15924:
[----:B------:R3:W-:Y:S01]  /*8710*/  STG.E.U8 desc[UR36][R16.64], R3 ;  /* 0x0000000310007986 */ /* 0x0007e2000c101124 */
[----:B------:R-:W-:Y:S05]  /*8720*/  BRA `(.L_x_15926) ;  /* 0x0000000c00987947 */ /* 0x000fea0003800000 */
.L_x_15923:
        /* <DEDUP_REMOVED lines=10> */
.L_x_15928:
[----:B------:R-:W-:-:S05]  /*87d0*/  LOP3.LUT R3, R3, 0xff, RZ, 0xc0, !PT ;  /* 0x000000ff03037812 */ /* 0x000fca00078ec0ff */
[----:B------:R2:W-:Y:S01]  /*87e0*/  STG.E desc[UR36][R16.64], R3 ;  /* 0x0000000310007986 */ /* 0x0005e2000c101924 */
[----:B------:R-:W-:Y:S05]  /*87f0*/  BRA `(.L_x_15926) ;  /* 0x0000000c00647947 */ /* 0x000fea0003800000 */
.L_x_15927:
[----:B------:R-:W-:-:S05]  /*8800*/  LOP3.LUT R3, R3, 0xff, RZ, 0xc0, !PT ;  /* 0x000000ff03037812 */ /* 0x000fca00078ec0ff */
[----:B------:R0:W-:Y:S01]  /*8810*/  STG.E.U16 desc[UR36][R16.64], R3 ;  /* 0x0000000310007986 */ /* 0x0001e2000c101524 */
[----:B------:R-:W-:Y:S05]  /*8820*/  BRA `(.L_x_15926) ;  /* 0x0000000c00587947 */ /* 0x000fea0003800000 */
.L_x_15922:
        /* <DEDUP_REMOVED lines=10> */
.L_x_15930:
[----:B------:R-:W-:-:S04]  /*88d0*/  LOP3.LUT R3, R3, 0xff, RZ, 0xc0, !PT ;  /* 0x000000ff03037812 */ /* 0x000fc800078ec0ff */
[----:B------:R-:W0:Y:S02]  /*88e0*/  I2F.U16 R0, R3 ;  /* 0x0000000300007306 */ /* 0x000e240000101000 */
[----:B0-----:R-:W-:-:S05]  /*88f0*/  F2FP.F16.F32.PACK_AB R0, RZ, R0 ;  /* 0x00000000ff00723e */ /* 0x001fca00000000ff */
[----:B------:R0:W-:Y:S01]  /*8900*/  STG.E.U16 desc[UR36][R16.64], R0 ;  /* 0x0000000010007986 */ /* 0x0001e2000c101524 */
[----:B------:R-:W-:Y:S05]  /*8910*/  BRA `(.L_x_15926) ;  /* 0x0000000c001c7947 */ /* 0x000fea0003800000 */
.L_x_15929:
        /* <DEDUP_REMOVED lines=11> */
.L_x_15932:
[----:B------:R-:W-:-:S06]  /*89d0*/  LOP3.LUT R3, R3, 0xff, RZ, 0xc0, !PT ;  /* 0x000000ff03037812 */ /* 0x000fcc00078ec0ff */
[----:B------:R-:W0:Y:S02]  /*89e0*/  I2F.U16 R3, R3 ;  /* 0x0000000300037306 */ /* 0x000e240000101000 */
[----:B0-----:R-:W-:-:S04]  /*89f0*/  F2FP.F16.F32.PACK_AB R3, RZ, R3 ;  /* 0x00000003ff03723e */ /* 0x001fc800000000ff */
[----:B------:R-:W-:-:S05]  /*8a00*/  PRMT R3, R3, 0x5410, RZ ;  /* 0x0000541003037816 */ /* 0x000fca00000000ff */
[----:B------:R0:W-:Y:S01]  /*8a10*/  STG.E desc[UR36][R16.64], R3 ;  /* 0x0000000310007986 */ /* 0x0001e2000c101924 */
[----:B------:R-:W-:Y:S05]  /*8a20*/  BRA `(.L_x_15926) ;  /* 0x0000000800d87947 */ /* 0x000fea0003800000 */
.L_x_15931:
[----:B------:R-:W-:-:S06]  /*8a30*/  LOP3.LUT R3, R3, 0xff, RZ, 0xc0, !PT ;  /* 0x000000ff03037812 */ /* 0x000fcc00078ec0ff */
[----:B------:R-:W0:Y:S02]  /*8a40*/  I2F.F64.U16 R2, R3 ;  /* 0x0000000300027312 */ /* 0x000e240000101800 */
[----:B0-----:R0:W-:Y:S01]  /*8a50*/  STG.E.64 desc[UR36][R16.64], R2 ;  /* 0x0000000210007986 */ /* 0x0011e2000c101b24 */
[----:B------:R-:W-:Y:S05]  /*8a60*/  BRA `(.L_x_15926) ;  /* 0x0000000800c87947 */ /* 0x000fea0003800000 */
.L_x_15921:
        /* <DEDUP_REMOVED lines=12> */
.L_x_15935:
[----:B------:R-:W-:Y:S02]  /*8b30*/  LOP3.LUT R4, R3, 0xff, RZ, 0xc0, !PT ;  /* 0x000000ff03047812 */ /* 0x000fe400078ec0ff */
[----:B------:R-:W-:-:S04]  /*8b40*/  CS2R R6, SRZ ;  /* 0x0000000000067805 */ /* 0x000fc8000001ff00 */
[----:B------:R-:W0:Y:S02]  /*8b50*/  I2F.F64.U16 R4, R4 ;  /* 0x0000000400047312 */ /* 0x000e240000101800 */
[----:B0-----:R0:W-:Y:S01]  /*8b60*/  STG.E.128 desc[UR36][R16.64], R4 ;  /* 0x0000000410007986 */ /* 0x0011e2000c101d24 */
[----:B------:R-:W-:Y:S05]  /*8b70*/  BRA `(.L_x_15926) ;  /* 0x0000000800847947 */ /* 0x000fea0003800000 */
.L_x_15934:
        /* <DEDUP_REMOVED lines=22> */
.L_x_15939:
[----:B------:R-:W-:Y:S05]  /*8ce0*/  BSYNC B0 ;  /* 0x0000000000007941 */ /* 0x000fea0003800000 */
.L_x_15938:
[----:B------:R-:W-:-:S05]  /*8cf0*/  LOP3.LUT R3, R0, R3, RZ, 0xfc, !PT ;  /* 0x0000000300037212 */ /* 0x000fca00078efcff */
[----:B------:R0:W-:Y:S01]  /*8d00*/  STG.E.U8 desc[UR36][R16.64], R3 ;  /* 0x0000000310007986 */ /* 0x0001e2000c101124 */
[----:B------:R-:W-:Y:S05]  /*8d10*/  BRA `(.L_x_15926) ;  /* 0x00000008001c7947 */ /* 0x000fea0003800000 */
.L_x_15937:
        /* <DEDUP_REMOVED lines=14> */
.L_x_15941:
[----:B------:R-:W-:Y:S01]  /*8e00*/  IMAD.MOV.U32 R0, RZ, RZ, 0x7f ;  /* 0x0000007fff007424 */ /* 0x000fe200078e00ff */
[----:B------:R-:W-:-:S04]  /*8e10*/  ISETP.GT.U32.AND P0, PT, R2, 0x7f800000, PT ;  /* 0x7f8000000200780c */ /* 0x000fc80003f04070 */
[----:B------:R-:W-:-:S09]  /*8e20*/  SEL R0, R0, 0x7c, P0 ;  /* 0x0000007c00007807 */ /* 0x000fd20000000000 */
.L_x_15942:
[----:B------:R-:W-:Y:S05]  /*8e30*/  BSYNC B0 ;  /* 0x0000000000007941 */ /* 0x000fea0003800000 */
.L_x_15940:
[----:B------:R-:W-:-:S04]  /*8e40*/  LOP3.LUT R2, R3, 0x80000000, RZ, 0xc0, !PT ;  /* 0x8000000003027812 */ /* 0x000fc800078ec0ff */
[----:B------:R-:W-:-:S04]  /*8e50*/  SHF.R.U32.HI R3, RZ, 0x18, R2 ;  /* 0x00000018ff037819 */ /* 0x000fc80000011602 */
[----:B------:R-:W-:-:S05]  /*8e60*/  LOP3.LUT R3, R0, R3, RZ, 0xfc, !PT ;  /* 0x0000000300037212 */ /* 0x000fca00078efcff */
[----:B------:R0:W-:Y:S01]  /*8e70*/  STG.E.U8 desc[UR36][R16.64], R3 ;  /* 0x0000000310007986 */ /* 0x0001e2000c101124 */
[----:B------:R-:W-:Y:S05]  /*8e80*/  BRA `(.L_x_15926) ;  /* 0x0000000400c07947 */ /* 0x000fea0003800000 */
.L_x_15936:
[----:B------:R-:W-:-:S04]  /*8e90*/  LOP3.LUT R3, R3, 0xff, RZ, 0xc0, !PT ;  /* 0x000000ff03037812 */ /* 0x000fc800078ec0ff */
[----:B------:R-:W0:Y:S02]  /*8ea0*/  I2F.U16 R0, R3 ;  /* 0x0000000300007306 */ /* 0x000e240000101000 */
[----:B0-----:R-:W-:-:S05]  /*8eb0*/  F2FP.BF16.F32.PACK_AB R0, RZ, R0 ;  /* 0x00000000ff00723e */ /* 0x001fca00000010ff */
[----:B------:R0:W-:Y:S01]  /*8ec0*/  STG.E.U16 desc[UR36][R16.64], R0 ;  /* 0x0000000010007986 */ /* 0x0001e2000c101524 */
[----:B------:R-:W-:Y:S05]  /*8ed0*/  BRA `(.L_x_15926) ;  /* 0x0000000400ac7947 */ /* 0x000fea0003800000 */
.L_x_15933:
        /* <DEDUP_REMOVED lines=11> */
.L_x_15945:
        /* <DEDUP_REMOVED lines=18> */
.L_x_15948:
[----:B------:R-:W-:-:S04]  /*90b0*/  LOP3.LUT R2, R3, 0x80000000, RZ, 0xc0, !PT ;  /* 0x8000000003027812 */ /* 0x000fc800078ec0ff */
[----:B------:R-:W-:-:S04]  /*90c0*/  SHF.R.U32.HI R3, RZ, 0x18, R2 ;  /* 0x00000018ff037819 */ /* 0x000fc80000011602 */
[----:B------:R-:W-:-:S04]  /*90d0*/  LOP3.LUT R0, R0, R3, RZ, 0xfc, !PT ;  /* 0x0000000300007212 */ /* 0x000fc800078efcff */
[----:B------:R-:W-:-:S07]  /*90e0*/  PRMT R8, R0, 0x7610, R8 ;  /* 0x0000761000087816 */ /* 0x000fce0000000008 */
.L_x_15947:
[----:B------:R-:W-:Y:S05]  /*90f0*/  BSYNC B0 ;  /* 0x0000000000007941 */ /* 0x000fea0003800000 */
.L_x_15946:
[----:B------:R0:W-:Y:S01]  /*9100*/  STG.E.U8 desc[UR36][R16.64], R8 ;  /* 0x0000000810007986 */ /* 0x0001e2000c101124 */
[----:B------:R-:W-:Y:S05]  /*9110*/  BRA `(.L_x_15926) ;  /* 0x00000004001c7947 */ /* 0x000fea0003800000 */
.L_x_15944:
        /* <DEDUP_REMOVED lines=18> */
.L_x_15951:
[----:B------:R-:W-:-:S04]  /*9240*/  LOP3.LUT R2, R3, 0x80000000, RZ, 0xc0, !PT ;  /* 0x8000000003027812 */ /* 0x000fc800078ec0ff */
[----:B------:R-:W-:-:S04]  /*9250*/  SHF.R.U32.HI R3, RZ, 0x18, R2 ;  /* 0x00000018ff037819 */ /* 0x000fc80000011602 */
[----:B------:R-:W-:-:S04]  /*9260*/  LOP3.LUT R0, R0, R3, RZ, 0xfc, !PT ;  /* 0x0000000300007212 */ /* 0x000fc800078efcff */
[----:B------:R-:W-:-:S07]  /*9270*/  PRMT R8, R0, 0x7610, R8 ;  /* 0x0000761000087816 */ /* 0x000fce0000000008 */
.L_x_15950:
[----:B------:R-:W-:Y:S05]  /*9280*/  BSYNC B0 ;  /* 0x0000000000007941 */ /* 0x000fea0003800000 */
.L_x_15949:
[----:B------:R0:W-:Y:S01]  /*9290*/  STG.E.U8 desc[UR36][R16.64], R8 ;  /* 0x0000000810007986 */ /* 0x0001e2000c101124 */
[----:B------:R-:W-:Y:S05]  /*92a0*/  BRA `(.L_x_15926) ;  /* 0x0000000000b87947 */ /* 0x000fea0003800000 */
.L_x_15943:
        /* <DEDUP_REMOVED lines=23> */
.L_x_15925:
        /* <DEDUP_REMOVED lines=16> */
.L_x_15954:
[----:B------:R-:W-:Y:S05]  /*9520*/  BRA `(.L_x_15926) ;  /* 0x0000000000187947 */ /* 0x000fea0003800000 */
.L_x_15953:
[----:B------:R-:W-:Y:S01]  /*9530*/  LOP3.LUT R2, R3, 0xff, RZ, 0xc0, !PT ;  /* 0x000000ff03027812 */ /* 0x000fe200078ec0ff */
[----:B------:R-:W-:-:S05]  /*9540*/  IMAD.MOV.U32 R3, RZ, RZ, RZ ;  /* 0x000000ffff037224 */ /* 0x000fca00078e00ff */
[----:B------:R0:W-:Y:S01]  /*9550*/  STG.E.64 desc[UR36][R16.64], R2 ;  /* 0x0000000210007986 */ /* 0x0001e2000c101b24 */
[----:B------:R-:W-:Y:S05]  /*9560*/  BRA `(.L_x_15926) ;  /* 0x0000000000087947 */ /* 0x000fea0003800000 */
.L_x_15952:
[----:B------:R-:W-:-:S05]  /*9570*/  LOP3.LUT R3, R3, 0xff, RZ, 0xc0, !PT ;  /* 0x000000ff03037812 */ /* 0x000fca00078ec0ff */
[----:B------:R0:W-:Y:S02]  /*9580*/  STG.E desc[UR36][R16.64], R3 ;  /* 0x0000000310007986 */ /* 0x0001e4000c101924 */
.L_x_15926:
[----:B------:R-:W-:-:S07]  /*9590*/  VIADD R19, R19, 0x80 ;  /* 0x0000008013137836 */ /* 0x000fce0000000000 */
.L_x_15886:
[----:B------:R-:W-:Y:S05]  /*95a0*/  BSYNC B6 ;  /* 0x0000000000067941 */ /* 0x000fea0003800000 */
.L_x_15885:
        /* <DEDUP_REMOVED lines=306> */
.L_x_15955:
        /* <DEDUP_REMOVED lines=20> */
.L_x_15959:
[----:B------:R4:W5:Y:S01]  /*aa10*/  LDG.E.U8 R0, desc[UR36][R4.64] ;  /* 0x0000002404007981 */ /* 0x000962000c1e1100 */
[----:B------:R-:W-:Y:S05]  /*aa20*/  BRA `(.L_x_15961) ;  /* 0x0000000c00647947 */ /* 0x000fea0003800000 */
.L_x_15958:
        /* <DEDUP_REMOVED lines=8> */
.L_x_15963:
[----:B------:R2:W5:Y:S01]  /*aab0*/  LDG.E.U8 R0, desc[UR36][R4.64] ;  /* 0x0000002404007981 */ /* 0x000562000c1e1100 */
[----:B------:R-:W-:Y:S05]  /*aac0*/  BRA `(.L_x_15961) ;  /* 0x0000000c003c7947 */ /* 0x000fea0003800000 */
.L_x_15962:
[----:B------:R0:W5:Y:S01]  /*aad0*/  LDG.E.U16 R0, desc[UR36][R4.64] ;  /* 0x0000002404007981 */ /* 0x000162000c1e1500 */
[----:B------:R-:W-:Y:S05]  /*aae0*/  BRA `(.L_x_15961) ;  /* 0x0000000c00347947 */ /* 0x000fea0003800000 */
.L_x_15957:
        /* <DEDUP_REMOVED lines=10> */
.L_x_15965:
[----:B------:R-:W2:Y:S02]  /*ab90*/  LDG.E.U16 R2, desc[UR36][R4.64] ;  /* 0x0000002404027981 */ /* 0x000ea4000c1e1500 */
[----:B--2---:R-:W-:-:S06]  /*aba0*/  HADD2.F32 R2, -RZ, R2.H0_H0 ;  /* 0x20000002ff027230 */ /* 0x004fcc0000004100 */
[----:B------:R-:W0:Y:S02]  /*abb0*/  F2I.S64.TRUNC R2, R2 ;  /* 0x0000000200027311 */ /* 0x000e24000020d900 */
[----:B0-----:R-:W-:Y:S01]  /*abc0*/  PRMT R0, R2, 0x7610, R0 ;  /* 0x0000761002007816 */ /* 0x001fe20000000000 */
[----:B------:R-:W-:Y:S06]  /*abd0*/  BRA `(.L_x_15961) ;  /* 0x0000000800f87947 */ /* 0x000fec0003800000 */
.L_x_15964:
        /* <DEDUP_REMOVED lines=10> */
.L_x_15967:
[----:B------:R-:W2:Y:S02]  /*ac80*/  LDG.E.U16 R4, desc[UR36][R4.64] ;  /* 0x0000002404047981 */ /* 0x000ea4000c1e1500 */
[----:B--2---:R-:W-:-:S06]  /*ac90*/  HADD2.F32 R2, -RZ, R4.H0_H0 ;  /* 0x20000004ff027230 */ /* 0x004fcc0000004100 */
[----:B------:R-:W0:Y:S02]  /*aca0*/  F2I.S64.TRUNC R2, R2 ;  /* 0x0000000200027311 */ /* 0x000e24000020d900 */
[----:B0-----:R-:W-:Y:S01]  /*acb0*/  PRMT R0, R2, 0x7610, R0 ;  /* 0x0000761002007816 */ /* 0x001fe20000000000 */
[----:B------:R-:W-:Y:S06]  /*acc0*/  BRA `(.L_x_15961) ;  /* 0x0000000800bc7947 */ /* 0x000fec0003800000 */
.L_x_15966:
[----:B------:R-:W2:Y:S02]  /*acd0*/  LDG.E.64 R2, desc[UR36][R4.64] ;  /* 0x0000002404027981 */ /* 0x000ea4000c1e1b00 */
[----:B--2---:R-:W0:Y:S02]  /*ace0*/  F2I.S64.F64.TRUNC R2, R2 ;  /* 0x0000000200027311 */ /* 0x004e24000030d900 */
[----:B0-----:R-:W-:Y:S01]  /*acf0*/  PRMT R0, R2, 0x7610, R0 ;  /* 0x0000761002007816 */ /* 0x001fe20000000000 */
[----:B------:R-:W-:Y:S06]  /*ad00*/  BRA `(.L_x_15961) ;  /* 0x0000000800ac7947 */ /* 0x000fec0003800000 */
.L_x_15956:
        /* <DEDUP_REMOVED lines=12> */
.L_x_15970:
[----:B------:R-:W2:Y:S02]  /*add0*/  LDG.E.64 R4, desc[UR36][R4.64] ;  /* 0x0000002404047981 */ /* 0x000ea4000c1e1b00 */
[----:B--2---:R-:W0:Y:S02]  /*ade0*/  F2I.S64.F64.TRUNC R2, R4 ;  /* 0x0000000400027311 */ /* 0x004e24000030d900 */
[----:B0-----:R-:W-:Y:S01]  /*adf0*/  PRMT R0, R2, 0x7610, R0 ;  /* 0x0000761002007816 */ /* 0x001fe20000000000 */
[----:B------:R-:W-:Y:S06]  /*ae00*/  BRA `(.L_x_15961) ;  /* 0x00000008006c7947 */ /* 0x000fec0003800000 */
.L_x_15969:
        /* <DEDUP_REMOVED lines=28> */
.L_x_15972:
        /* <DEDUP_REMOVED lines=15> */
.L_x_15971:
[----:B------:R-:W2:Y:S02]  /*b0c0*/  LDG.E.U16 R2, desc[UR36][R4.64] ;  /* 0x0000002404027981 */ /* 0x000ea4000c1e1500 */
[----:B--2---:R-:W-:-:S06]  /*b0d0*/  IMAD.U32 R2, R2, 0x10000, RZ ;  /* 0x0001000002027824 */ /* 0x004fcc00078e00ff */
[----:B------:R-:W0:Y:S02]  /*b0e0*/  F2I.S64.TRUNC R2, R2 ;  /* 0x0000000200027311 */ /* 0x000e24000020d900 */
[----:B0-----:R-:W-:Y:S01]  /*b0f0*/  PRMT R0, R2, 0x7610, R0 ;  /* 0x0000761002007816 */ /* 0x001fe20000000000 */
[----:B------:R-:W-:Y:S06]  /*b100*/  BRA `(.L_x_15961) ;  /* 0x0000000400ac7947 */ /* 0x000fec0003800000 */
.L_x_15968:
        /* <DEDUP_REMOVED lines=10> */
.L_x_15975:
        /* <DEDUP_REMOVED lines=21> */
.L_x_15979:
[----:B------:R-:W-:Y:S05]  /*b300*/  BSYNC B1 ;  /* 0x0000000000017941 */ /* 0x000fea0003800000 */
.L_x_15978:
[----:B------:R-:W-:Y:S01]  /*b310*/  IMAD.SHL.U32 R2, R2, 0x100000, RZ ;  /* 0x0010000002027824 */ /* 0x000fe200078e00ff */
[----:B------:R-:W-:-:S04]  /*b320*/  LEA R3, R0, 0x3b800000, 0x17 ;  /* 0x3b80000000037811 */ /* 0x000fc800078eb8ff */
[----:B------:R-:W-:-:S07]  /*b330*/  LOP3.LUT R2, R3, R2, R4, 0xfe, !PT ;  /* 0x0000000203027212 */ /* 0x000fce00078efe04 */
.L_x_15977:
[----:B------:R-:W-:Y:S05]  /*b340*/  BSYNC B0 ;  /* 0x0000000000007941 */ /* 0x000fea0003800000 */
.L_x_15976:
[----:B------:R-:W0:Y:S02]  /*b350*/  F2I.S64.TRUNC R2, R2 ;  /* 0x0000000200027311 */ /* 0x000e24000020d900 */
[----:B0-----:R-:W-:Y:S01]  /*b360*/  PRMT R0, R2, 0x7610, R0 ;  /* 0x0000761002007816 */ /* 0x001fe20000000000 */
[----:B------:R-:W-:Y:S06]  /*b370*/  BRA `(.L_x_15961) ;  /* 0x0000000400107947 */ /* 0x000fec0003800000 */
.L_x_15974:
        /* <DEDUP_REMOVED lines=21> */
.L_x_15983:
[----:B------:R-:W-:Y:S05]  /*b4d0*/  BSYNC B1 ;  /* 0x0000000000017941 */ /* 0x000fea0003800000 */
.L_x_15982:
[----:B------:R-:W-:Y:S01]  /*b4e0*/  IMAD.SHL.U32 R2, R2, 0x200000, RZ ;  /* 0x0020000002027824 */ /* 0x000fe200078e00ff */
[----:B------:R-:W-:-:S04]  /*b4f0*/  LEA R3, R0, 0x37800000, 0x17 ;  /* 0x3780000000037811 */ /* 0x000fc800078eb8ff */
[----:B------:R-:W-:-:S07]  /*b500*/  LOP3.LUT R2, R3, R2, R4, 0xfe, !PT ;  /* 0x0000000203027212 */ /* 0x000fce00078efe04 */
.L_x_15981:
[----:B------:R-:W-:Y:S05]  /*b510*/  BSYNC B0 ;  /* 0x0000000000007941 */ /* 0x000fea0003800000 */
.L_x_15980:
[----:B------:R-:W0:Y:S02]  /*b520*/  F2I.S64.TRUNC R2, R2 ;  /* 0x0000000200027311 */ /* 0x000e24000020d900 */
[----:B0-----:R-:W-:Y:S01]  /*b530*/  PRMT R0, R2, 0x7610, R0 ;  /* 0x0000761002007816 */ /* 0x001fe20000000000 */
[----:B------:R-:W-:Y:S06]  /*b540*/  BRA `(.L_x_15961) ;  /* 0x00000000009c7947 */ /* 0x000fec0003800000 */
.L_x_15973:
        /* <DEDUP_REMOVED lines=14> */
.L_x_15987:
[----:B------:R-:W-:Y:S05]  /*b630*/  BSYNC B0 ;  /* 0x0000000000007941 */ /* 0x000fea0003800000 */
.L_x_15986:
[----:B------:R-:W0:Y:S02]  /*b640*/  F2I.S64.TRUNC R2, R2 ;  /* 0x0000000200027311 */ /* 0x000e24000020d900 */
[----:B0-----:R-:W-:Y:S01]  /*b650*/  PRMT R0, R2, 0x7610, R0 ;  /* 0x0000761002007816 */ /* 0x001fe20000000000 */
[----:B------:R-:W-:Y:S06]  /*b660*/  BRA `(.L_x_15961) ;  /* 0x0000000000547947 */ /* 0x000fec0003800000 */
.L_x_15960:
        /* <DEDUP_REMOVED lines=16> */
.L_x_15988:
[----:B------:R-:W-:Y:S01]  /*b770*/  PRMT R0, RZ, 0x7610, R0 ;  /* 0x00007610ff007816 */ /* 0x000fe20000000000 */
[----:B------:R-:W-:Y:S06]  /*b780*/  BRA `(.L_x_15961) ;  /* 0x00000000000c7947 */ /* 0x000fec0003800000 */
.L_x_15985:
[----:B------:R0:W5:Y:S01]  /*b790*/  LDG.E.U8 R0, desc[UR36][R4.64] ;  /* 0x0000002404007981 */ /* 0x000162000c1e1100 */
[----:B------:R-:W-:Y:S05]  /*b7a0*/  BRA `(.L_x_15961) ;  /* 0x0000000000047947 */ /* 0x000fea0003800000 */
.L_x_15984:
[----:B------:R0:W5:Y:S02]  /*b7b0*/  LDG.E.U8 R0, desc[UR36][R4.64] ;  /* 0x0000002404007981 */ /* 0x000164000c1e1100 */
.L_x_15961:
        /* <DEDUP_REMOVED lines=16> */
.L_x_15992:
[----:B------:R-:W-:Y:S01]  /*b8c0*/  STG.E.U8 desc[UR36][R16.64], R3 ;  /* 0x0000000310007986 */ /* 0x000fe2000c101124 */
[----:B------:R-:W-:Y:S05]  /*b8d0*/  EXIT ;  /* 0x000000000000794d */ /* 0x000fea0003800000 */
.L_x_15991:
        /* <DEDUP_REMOVED lines=10> */
.L_x_15995:
[----:B------:R-:W-:-:S05]  /*b980*/  LOP3.LUT R3, R3, 0xff, RZ, 0xc0, !PT ;  /* 0x000000ff03037812 */ /* 0x000fca00078ec0ff */
[----:B------:R-:W-:Y:S01]  /*b990*/  STG.E desc[UR36][R16.64], R3 ;  /* 0x0000000310007986 */ /* 0x000fe2000c101924 */
[----:B------:R-:W-:Y:S05]  /*b9a0*/  EXIT ;  /* 0x000000000000794d */ /* 0x000fea0003800000 */
.L_x_15994:
[----:B------:R-:W-:-:S05]  /*b9b0*/  LOP3.LUT R3, R3, 0xff, RZ, 0xc0, !PT ;  /* 0x000000ff03037812 */ /* 0x000fca00078ec0ff */
[----:B------:R-:W-:Y:S01]  /*b9c0*/  STG.E.U16 desc[UR36][R16.64], R3 ;  /* 0x0000000310007986 */ /* 0x000fe2000c101524 */
[----:B------:R-:W-:Y:S05]  /*b9d0*/  EXIT ;  /* 0x000000000000794d */ /* 0x000fea0003800000 */
.L_x_15990:
        /* <DEDUP_REMOVED lines=8> */
[----:B0-----:R-:W-:Y:S01]  /*ba60*/  STG.E desc[UR36][R16.64], R3 ;  /* 0x0000000310007986 */ /* 0x001fe2000c101924 */
[----:B------:R-:W-:Y:S05]  /*ba70*/  EXIT ;  /* 0x000000000000794d */ /* 0x000fea0003800000 */
.L_x_15997:
[----:B------:R-:W-:-:S04]  /*ba80*/  LOP3.LUT R3, R3, 0xff, RZ, 0xc0, !PT ;  /* 0x000000ff03037812 */ /* 0x000fc800078ec0ff */
[----:B------:R-:W0:Y:S02]  /*ba90*/  I2F.U16 R0, R3 ;  /* 0x0000000300007306 */ /* 0x000e240000101000 */
[----:B0-----:R-:W-:-:S05]  /*baa0*/  F2FP.F16.F32.PACK_AB R0, RZ, R0 ;  /* 0x00000000ff00723e */ /* 0x001fca00000000ff */
[----:B------:R-:W-:Y:S01]  /*bab0*/  STG.E.U16 desc[UR36][R16.64], R0 ;  /* 0x0000000010007986 */ /* 0x000fe2000c101524 */
[----:B------:R-:W-:Y:S05]  /*bac0*/  EXIT ;  /* 0x000000000000794d */ /* 0x000fea0003800000 */
.L_x_15996:
        /* <DEDUP_REMOVED lines=9> */
[----:B0-----:R-:W-:Y:S01]  /*bb60*/  STG.E.64 desc[UR36][R16.64], R4 ;  /* 0x0000000410007986 */ /* 0x001fe2000c101b24 */
[----:B------:R-:W-:Y:S05]  /*bb70*/  EXIT ;  /* 0x000000000000794d */ /* 0x000fea0003800000 */
.L_x_15999:
[----:B------:R-:W-:-:S06]  /*bb80*/  LOP3.LUT R3, R3, 0xff, RZ, 0xc0, !PT ;  /* 0x000000ff03037812 */ /* 0x000fcc00078ec0ff */
[----:B------:R-:W0:Y:S02]  /*bb90*/  I2F.U16 R3, R3 ;  /* 0x0000000300037306 */ /* 0x000e240000101000 */
[----:B0-----:R-:W-:-:S04]  /*bba0*/  F2FP.F16.F32.PACK_AB R3, RZ, R3 ;  /* 0x00000003ff03723e */ /* 0x001fc800000000ff */
[----:B------:R-:W-:-:S05]  /*bbb0*/  PRMT R3, R3, 0x5410, RZ ;  /* 0x0000541003037816 */ /* 0x000fca00000000ff */
[----:B------:R-:W-:Y:S01]  /*bbc0*/  STG.E desc[UR36][R16.64], R3 ;  /* 0x0000000310007986 */ /* 0x000fe2000c101924 */
[----:B------:R-:W-:Y:S05]  /*bbd0*/  EXIT ;  /* 0x000000000000794d */ /* 0x000fea0003800000 */
.L_x_15998:
[----:B------:R-:W-:-:S06]  /*bbe0*/  LOP3.LUT R3, R3, 0xff, RZ, 0xc0, !PT ;  /* 0x000000ff03037812 */ /* 0x000fcc00078ec0ff */
[----:B------:R-:W0:Y:S02]  /*bbf0*/  I2F.F64.U16 R2, R3 ;  /* 0x0000000300027312 */ /* 0x000e240000101800 */
[----:B0-----:R-:W-:Y:S01]  /*bc00*/  STG.E.64 desc[UR36][R16.64], R2 ;  /* 0x0000000210007986 */ /* 0x001fe2000c101b24 */
[----:B------:R-:W-:Y:S05]  /*bc10*/  EXIT ;  /* 0x000000000000794d */ /* 0x000fea0003800000 */
.L_x_15989:
        /* <DEDUP_REMOVED lines=12> */
.L_x_16002:
[----:B------:R-:W-:Y:S02]  /*bce0*/  LOP3.LUT R4, R3, 0xff, RZ, 0xc0, !PT ;  /* 0x000000ff03047812 */ /* 0x000fe400078ec0ff */
[----:B------:R-:W-:-:S04]  /*bcf0*/  CS2R R6, SRZ ;  /* 0x0000000000067805 */ /* 0x000fc8000001ff00 */
[----:B------:R-:W0:Y:S02]  /*bd00*/  I2F.F64.U16 R4, R4 ;  /* 0x0000000400047312 */ /* 0x000e240000101800 */
[----:B0-----:R-:W-:Y:S01]  /*bd10*/  STG.E.128 desc[UR36][R16.64], R4 ;  /* 0x0000000410007986 */ /* 0x001fe2000c101d24 */
[----:B------:R-:W-:Y:S05]  /*bd20*/  EXIT ;  /* 0x000000000000794d */ /* 0x000fea0003800000 */
.L_x_16001:
        /* <DEDUP_REMOVED lines=22> */
.L_x_16006:
[----:B------:R-:W-:Y:S05]  /*be90*/  BSYNC B0 ;  /* 0x0000000000007941 */ /* 0x000fea0003800000 */
.L_x_16005:
[----:B------:R-:W-:-:S05]  /*bea0*/  LOP3.LUT R3, R0, R3, RZ, 0xfc, !PT ;  /* 0x0000000300037212 */ /* 0x000fca00078efcff */
[----:B------:R-:W-:Y:S01]  /*beb0*/  STG.E.U8 desc[UR36][R16.64], R3 ;  /* 0x0000000310007986 */ /* 0x000fe2000c101124 */
[----:B------:R-:W-:Y:S05]  /*bec0*/  EXIT ;  /* 0x000000000000794d */ /* 0x000fea0003800000 */
.L_x_16004:
        /* <DEDUP_REMOVED lines=14> */
.L_x_16008:
[----:B------:R-:W-:Y:S01]  /*bfb0*/  IMAD.MOV.U32 R0, RZ, RZ, 0x7f ;  /* 0x0000007fff007424 */ /* 0x000fe200078e00ff */
[----:B------:R-:W-:-:S04]  /*bfc0*/  ISETP.GT.U32.AND P0, PT, R2, 0x7f800000, PT ;  /* 0x7f8000000200780c */ /* 0x000fc80003f04070 */
[----:B------:R-:W-:-:S09]  /*bfd0*/  SEL R0, R0, 0x7c, P0 ;  /* 0x0000007c00007807 */ /* 0x000fd20000000000 */
.L_x_16009:
[----:B------:R-:W-:Y:S05]  /*bfe0*/  BSYNC B0 ;  /* 0x0000000000007941 */ /* 0x000fea0003800000 */
.L_x_16007:
[----:B------:R-:W-:-:S04]  /*bff0*/  LOP3.LUT R2, R3, 0x80000000, RZ, 0xc0, !PT ;  /* 0x8000000003027812 */ /* 0x000fc800078ec0ff */
[----:B------:R-:W-:-:S04]  /*c000*/  SHF.R.U32.HI R3, RZ, 0x18, R2 ;  /* 0x00000018ff037819 */ /* 0x000fc80000011602 */
[----:B------:R-:W-:-:S05]  /*c010*/  LOP3.LUT R3, R0, R3, RZ, 0xfc, !PT ;  /* 0x0000000300037212 */ /* 0x000fca00078efcff */
[----:B------:R-:W-:Y:S01]  /*c020*/  STG.E.U8 desc[UR36][R16.64], R3 ;  /* 0x0000000310007986 */ /* 0x000fe2000c101124 */
[----:B------:R-:W-:Y:S05]  /*c030*/  EXIT ;  /* 0x000000000000794d */ /* 0x000fea0003800000 */
.L_x_16003:
[----:B------:R-:W-:-:S04]  /*c040*/  LOP3.LUT R3, R3, 0xff, RZ, 0xc0, !PT ;  /* 0x000000ff03037812 */ /* 0x000fc800078ec0ff */
[----:B------:R-:W0:Y:S02]  /*c050*/  I2F.U16 R0, R3 ;  /* 0x0000000300007306 */ /* 0x000e240000101000 */
[----:B0-----:R-:W-:-:S05]  /*c060*/  F2FP.BF16.F32.PACK_AB R0, RZ, R0 ;  /* 0x00000000ff00723e */ /* 0x001fca00000010ff */
[----:B------:R-:W-:Y:S01]  /*c070*/  STG.E.U16 desc[UR36][R16.64], R0 ;  /* 0x0000000010007986 */ /* 0x000fe2000c101524 */
[----:B------:R-:W-:Y:S05]  /*c080*/  EXIT ;  /* 0x000000000000794d */ /* 0x000fea0003800000 */
.L_x_16000:
        /* <DEDUP_REMOVED lines=9> */
[----:B------:R-:W-:Y:S01]  /*c120*/  STG.E.U16 desc[UR36][R16.64], R3 ;  /* 0x0000000310007986 */ /* 0x000fe2000c101524 */
[----:B------:R-:W-:Y:S05]  /*c130*/  EXIT ;  /* 0x000000000000794d */ /* 0x000fea0003800000 */
.L_x_16012:
        /* <DEDUP_REMOVED lines=18> */
.L_x_16015:
[----:B------:R-:W-:-:S04]  /*c260*/  LOP3.LUT R2, R3, 0x80000000, RZ, 0xc0, !PT ;  /* 0x8000000003027812 */ /* 0x000fc800078ec0ff */
[----:B------:R-:W-:-:S04]  /*c270*/  SHF.R.U32.HI R3, RZ, 0x18, R2 ;  /* 0x00000018ff037819 */ /* 0x000fc80000011602 */
[----:B------:R-:W-:-:S04]  /*c280*/  LOP3.LUT R0, R0, R3, RZ, 0xfc, !PT ;  /* 0x0000000300007212 */ /* 0x000fc800078efcff */
[----:B------:R-:W-:-:S07]  /*c290*/  PRMT R8, R0, 0x7610, R8 ;  /* 0x0000761000087816 */ /* 0x000fce0000000008 */
.L_x_16014:
[----:B------:R-:W-:Y:S05]  /*c2a0*/  BSYNC B0 ;  /* 0x0000000000007941 */ /* 0x000fea0003800000 */
.L_x_16013:
[----:B------:R-:W-:Y:S01]  /*c2b0*/  STG.E.U8 desc[UR36][R16.64], R8 ;  /* 0x0000000810007986 */ /* 0x000fe2000c101124 */
[----:B------:R-:W-:Y:S05]  /*c2c0*/  EXIT ;  /* 0x000000000000794d */ /* 0x000fea0003800000 */
.L_x_16011:
        /* <DEDUP_REMOVED lines=18> */
.L_x_16018:
[----:B------:R-:W-:-:S04]  /*c3f0*/  LOP3.LUT R2, R3, 0x80000000, RZ, 0xc0, !PT ;  /* 0x8000000003027812 */ /* 0x000fc800078ec0ff */
[----:B------:R-:W-:-:S04]  /*c400*/  SHF.R.U32.HI R3, RZ, 0x18, R2 ;  /* 0x00000018ff037819 */ /* 0x000fc80000011602 */
[----:B------:R-:W-:-:S04]  /*c410*/  LOP3.LUT R0, R0, R3, RZ, 0xfc, !PT ;  /* 0x0000000300007212 */ /* 0x000fc800078efcff */
[----:B------:R-:W-:-:S07]  /*c420*/  PRMT R8, R0, 0x7610, R8 ;  /* 0x0000761000087816 */ /* 0x000fce0000000008 */
.L_x_16017:
[----:B------:R-:W-:Y:S05]  /*c430*/  BSYNC B0 ;  /* 0x0000000000007941 */ /* 0x000fea0003800000 */
.L_x_16016:
[----:B------:R-:W-:Y:S01]  /*c440*/  STG.E.U8 desc[UR36][R16.64], R8 ;  /* 0x0000000810007986 */ /* 0x000fe2000c101124 */
[----:B------:R-:W-:Y:S05]  /*c450*/  EXIT ;  /* 0x000000000000794d */ /* 0x000fea0003800000 */
.L_x_16010:
        /* <DEDUP_REMOVED lines=23> */
.L_x_15993:
        /* <DEDUP_REMOVED lines=16> */
.L_x_16021:
[----:B------:R-:W-:Y:S05]  /*c6d0*/  EXIT ;  /* 0x000000000000794d */ /* 0x000fea0003800000 */
.L_x_16020:
[----:B------:R-:W-:Y:S01]  /*c6e0*/  LOP3.LUT R2, R3, 0xff, RZ, 0xc0, !PT ;  /* 0x000000ff03027812 */ /* 0x000fe200078ec0ff */
[----:B------:R-:W-:-:S05]  /*c6f0*/  IMAD.MOV.U32 R3, RZ, RZ, RZ ;  /* 0x000000ffff037224 */ /* 0x000fca00078e00ff */
[----:B------:R-:W-:Y:S01]  /*c700*/  STG.E.64 desc[UR36][R16.64], R2 ;  /* 0x0000000210007986 */ /* 0x000fe2000c101b24 */
[----:B------:R-:W-:Y:S05]  /*c710*/  EXIT ;  /* 0x000000000000794d */ /* 0x000fea0003800000 */
.L_x_16019:
[----:B------:R-:W-:-:S05]  /*c720*/  LOP3.LUT R3, R3, 0xff, RZ, 0xc0, !PT ;  /* 0x000000ff03037812 */ /* 0x000fca00078ec0ff */
[----:B------:R-:W-:Y:S01]  /*c730*/  STG.E desc[UR36][R16.64], R3 ;  /* 0x0000000310007986 */ /* 0x000fe2000c101924 */
[----:B------:R-:W-:Y:S05]  /*c740*/  EXIT ;  /* 0x000000000000794d */ /* 0x000fea0003800000 */
.L_x_16022:
        /* <DEDUP_REMOVED lines=11> */
.L_x_23617:


//--------------------- .text._ZN2at6native27unrolled_elementwise_kernelIZZZNS0_15neg_kernel_cudaERNS_18TensorIteratorBaseEENKUlvE0_clEvENKUlvE_clEvEUlhE_St5arrayIPcLm2EELi4E23TrivialOffsetCalculatorILi1EjESB_NS0_6memory12LoadWithCastILi1EEENSC_13StoreWithCastILi1EEEEEviT_T0_T2_T3_T4_T5_ --------------------------
	.section	.text._ZN2at6native27unrolled_elementwise_kernelIZZZNS0_15neg_kernel_cudaERNS_18TensorIteratorBaseEENKUlvE0_clEvENKUlvE_clEvEUlhE_St5arrayIPcLm2EELi4E23TrivialOffsetCalculatorILi1EjESB_NS0_6memory12LoadWithCastILi1EEENSC_13StoreWithCastILi1EEEEEviT_T0_T2_T3_T4_T5_,"ax",@progbits
	.align	128
        .global         _ZN2at6native27unrolled_elementwise_kernelIZZZNS0_15neg_kernel_cudaERNS_18TensorIteratorBaseEENKUlvE0_clEvENKUlvE_clEvEUlhE_St5arrayIPcLm2EELi4E23TrivialOffsetCalculatorILi1EjESB_NS0_6memory12LoadWithCastILi1EEENSC_13StoreWithCastILi1EEEEEviT_T0_T2_T3_T4_T5_
        .type           _ZN2at6native27unrolled_elementwise_kernelIZZZNS0_15neg_kernel_cudaERNS_18TensorIteratorBaseEENKUlvE0_clEvENKUlvE_clEvEUlhE_St5arrayIPcLm2EELi4E23TrivialOffsetCalculatorILi1EjESB_NS0_6memory12LoadWithCastILi1EEENSC_13StoreWithCastILi1EEEEEviT_T0_T2_T3_T4_T5_,@function
        .size           _ZN2at6native27unrolled_elementwise_kernelIZZZNS0_15neg_kernel_cudaERNS_18TensorIteratorBaseEENKUlvE0_clEvENKUlvE_clEvEUlhE_St5arrayIPcLm2EELi4E23TrivialOffsetCalculatorILi1EjESB_NS0_6memory12LoadWithCastILi1EEENSC_13StoreWithCastILi1EEEEEviT_T0_T2_T3_T4_T5_,(.L_x_23618 - _ZN2at6native27unrolled_elementwise_kernelIZZZNS0_15neg_kernel_cudaERNS_18TensorIteratorBaseEENKUlvE0_clEvENKUlvE_clEvEUlhE_St5arrayIPcLm2EELi4E23TrivialOffsetCalculatorILi1EjESB_NS0_6memory12LoadWithCastILi1EEENSC_13StoreWithCastILi1EEEEEviT_T0_T2_T3_T4_T5_)
        .other          _ZN2at6native27unrolled_elementwise_kernelIZZZNS0_15neg_kernel_cudaERNS_18TensorIteratorBaseEENKUlvE0_clEvENKUlvE_clEvEUlhE_St5arrayIPcLm2EELi4E23TrivialOffsetCalculatorILi1EjESB_NS0_6memory12LoadWithCastILi1EEENSC_13StoreWithCastILi1EEEEEviT_T0_T2_T3_T4_T5_,@"STO_CUDA_ENTRY STV_DEFAULT"
_ZN2at6native27unrolled_elementwise_kernelIZZZNS0_15neg_kernel_cudaERNS_18TensorIteratorBaseEENKUlvE0_clEvENKUlvE_clEvEUlhE_St5arrayIPcLm2EELi4E23TrivialOffsetCalculatorILi1EjESB_NS0_6memory12LoadWithCastILi1EEENSC_13StoreWithCastILi1EEEEEviT_T0_T2_T3_T4_T5_:
.text._ZN2at6native27unrolled_elementwise_kernelIZZZNS0_15neg_kernel_cudaERNS_18TensorIteratorBaseEENKUlvE0_clEvENKUlvE_clEvEUlhE_St5arrayIPcLm2EELi4E23TrivialOffsetCalculatorILi1EjESB_NS0_6memory12LoadWithCastILi1EEENSC_13StoreWithCastILi1EEEEEviT_T0_T2_T3_T4_T5_:
        /* <DEDUP_REMOVED lines=31> */
.L_x_16028:
[----:B------:R3:W5:Y:S01]  /*01f0*/  LDG.E.U8 R24, desc[UR36][R4.64] ;  /* 0x0000002404187981 */ /* 0x000762000c1e1100 */
[----:B------:R-:W-:Y:S05]  /*0200*/  BRA `(.L_x_16030) ;  /* 0x0000000c00687947 */ /* 0x000fea0003800000 */
.L_x_16027:
        /* <DEDUP_REMOVED lines=8> */
.L_x_16032:
[----:B------:R1:W5:Y:S01]  /*0290*/  LDG.E.U8 R24, desc[UR36][R4.64] ;  /* 0x0000002404187981 */ /* 0x000362000c1e1100 */
[----:B------:R-:W-:Y:S05]  /*02a0*/  BRA `(.L_x_16030) ;  /* 0x0000000c00407947 */ /* 0x000fea0003800000 */
.L_x_16031:
[----:B------:R2:W5:Y:S01]  /*02b0*/  LDG.E.U16 R24, desc[UR36][R4.64] ;  /* 0x0000002404187981 */ /* 0x000562000c1e1500 */
[----:B------:R-:W-:Y:S05]  /*02c0*/  BRA `(.L_x_16030) ;  /* 0x0000000c00387947 */ /* 0x000fea0003800000 */
.L_x_16026:
        /* <DEDUP_REMOVED lines=10> */
.L_x_16034:
[----:B------:R-:W2:Y:S02]  /*0370*/  LDG.E.U16 R2, desc[UR36][R4.64] ;  /* 0x0000002404027981 */ /* 0x000ea4000c1e1500 */
[----:B--2---:R-:W-:-:S06]  /*0380*/  HADD2.F32 R2, -RZ, R2.H0_H0 ;  /* 0x20000002ff027230 */ /* 0x004fcc0000004100 */
[----:B------:R-:W0:Y:S02]  /*0390*/  F2I.S64.TRUNC R2, R2 ;  /* 0x0000000200027311 */ /* 0x000e24000020d900 */
[----:B0-----:R-:W-:Y:S01]  /*03a0*/  PRMT R24, R2, 0x7610, R24 ;  /* 0x0000761002187816 */ /* 0x001fe20000000018 */
[----:B------:R-:W-:Y:S06]  /*03b0*/  BRA `(.L_x_16030) ;  /* 0x0000000800fc7947 */ /* 0x000fec0003800000 */
.L_x_16033:
        /* <DEDUP_REMOVED lines=10> */
.L_x_16036:
[----:B------:R-:W2:Y:S02]  /*0460*/  LDG.E.U16 R4, desc[UR36][R4.64] ;  /* 0x0000002404047981 */ /* 0x000ea4000c1e1500 */
[----:B--2---:R-:W-:-:S06]  /*0470*/  HADD2.F32 R2, -RZ, R4.H0_H0 ;  /* 0x20000004ff027230 */ /* 0x004fcc0000004100 */
[----:B------:R-:W0:Y:S02]  /*0480*/  F2I.S64.TRUNC R2, R2 ;  /* 0x0000000200027311 */ /* 0x000e24000020d900 */
[----:B0-----:R-:W-:Y:S01]  /*0490*/  PRMT R24, R2, 0x7610, R24 ;  /* 0x0000761002187816 */ /* 0x001fe20000000018 */
[----:B------:R-:W-:Y:S06]  /*04a0*/  BRA `(.L_x_16030) ;  /* 0x0000000800c07947 */ /* 0x000fec0003800000 */
.L_x_16035:
[----:B------:R-:W2:Y:S02]  /*04b0*/  LDG.E.64 R2, desc[UR36][R4.64] ;  /* 0x0000002404027981 */ /* 0x000ea4000c1e1b00 */
[----:B--2---:R-:W0:Y:S02]  /*04c0*/  F2I.S64.F64.TRUNC R2, R2 ;  /* 0x0000000200027311 */ /* 0x004e24000030d900 */
[----:B0-----:R-:W-:Y:S01]  /*04d0*/  PRMT R24, R2, 0x7610, R24 ;  /* 0x0000761002187816 */ /* 0x001fe20000000018 */
[----:B------:R-:W-:Y:S06]  /*04e0*/  BRA `(.L_x_16030) ;  /* 0x0000000800b07947 */ /* 0x000fec0003800000 */
.L_x_16025:
        /* <DEDUP_REMOVED lines=12> */
.L_x_16039:
[----:B------:R-:W2:Y:S02]  /*05b0*/  LDG.E.64 R4, desc[UR36][R4.64] ;  /* 0x0000002404047981 */ /* 0x000ea4000c1e1b00 */
[----:B--2---:R-:W0:Y:S02]  /*05c0*/  F2I.S64.F64.TRUNC R2, R4 ;  /* 0x0000000400027311 */ /* 0x004e24000030d900 */
[----:B0-----:R-:W-:Y:S01]  /*05d0*/  PRMT R24, R2, 0x7610, R24 ;  /* 0x0000761002187816 */ /* 0x001fe20000000018 */
[----:B------:R-:W-:Y:S06]  /*05e0*/  BRA `(.L_x_16030) ;  /* 0x0000000800707947 */ /* 0x000fec0003800000 */
.L_x_16038:
        /* <DEDUP_REMOVED lines=28> */
.L_x_16041:
        /* <DEDUP_REMOVED lines=16> */
.L_x_16040:
[----:B------:R-:W2:Y:S02]  /*08b0*/  LDG.E.U16 R2, desc[UR36][R4.64] ;  /* 0x0000002404027981 */ /* 0x000ea4000c1e1500 */
[----:B--2---:R-:W-:-:S06]  /*08c0*/  IMAD.U32 R2, R2, 0x10000, RZ ;  /* 0x0001000002027824 */ /* 0x004fcc00078e00ff */
[----:B------:R-:W0:Y:S02]  /*08d0*/  F2I.S64.TRUNC R2, R2 ;  /* 0x0000000200027311 */ /* 0x000e24000020d900 */
[----:B0-----:R-:W-:Y:S01]  /*08e0*/  PRMT R24, R2, 0x7610, R24 ;  /* 0x0000761002187816 */ /* 0x001fe20000000018 */
[----:B------:R-:W-:Y:S06]  /*08f0*/  BRA `(.L_x_16030) ;  /* 0x0000000400ac7947 */ /* 0x000fec0003800000 */
.L_x_16037:
        /* <DEDUP_REMOVED lines=10> */
.L_x_16044:
        /* <DEDUP_REMOVED lines=21> */
.L_x_16048:
[----:B------:R-:W-:Y:S05]  /*0af0*/  BSYNC B1 ;  /* 0x0000000000017941 */ /* 0x000fea0003800000 */
.L_x_16047:
[----:B------:R-:W-:Y:S01]  /*0b00*/  IMAD.SHL.U32 R2, R2, 0x100000, RZ ;  /* 0x0010000002027824 */ /* 0x000fe200078e00ff */
[----:B------:R-:W-:-:S04]  /*0b10*/  LEA R3, R0, 0x3b800000, 0x17 ;  /* 0x3b80000000037811 */ /* 0x000fc800078eb8ff */
[----:B------:R-:W-:-:S07]  /*0b20*/  LOP3.LUT R2, R3, R2, R4, 0xfe, !PT ;  /* 0x0000000203027212 */ /* 0x000fce00078efe04 */
.L_x_16046:
[----:B------:R-:W-:Y:S05]  /*0b30*/  BSYNC B0 ;  /* 0x0000000000007941 */ /* 0x000fea0003800000 */
.L_x_16045:
[----:B------:R-:W0:Y:S02]  /*0b40*/  F2I.S64.TRUNC R2, R2 ;  /* 0x0000000200027311 */ /* 0x000e24000020d900 */
[----:B0-----:R-:W-:Y:S01]  /*0b50*/  PRMT R24, R2, 0x7610, R24 ;  /* 0x0000761002187816 */ /* 0x001fe20000000018 */
[----:B------:R-:W-:Y:S06]  /*0b60*/  BRA `(.L_x_16030) ;  /* 0x0000000400107947 */ /* 0x000fec0003800000 */
.L_x_16043:
        /* <DEDUP_REMOVED lines=21> */
.L_x_16052:
[----:B------:R-:W-:Y:S05]  /*0cc0*/  BSYNC B1 ;  /* 0x0000000000017941 */ /* 0x000fea0003800000 */
.L_x_16051:
[----:B------:R-:W-:Y:S01]  /*0cd0*/  IMAD.SHL.U32 R2, R2, 0x200000, RZ ;  /* 0x0020000002027824 */ /* 0x000fe200078e00ff */
[----:B------:R-:W-:-:S04]  /*0ce0*/  LEA R3, R0, 0x37800000, 0x17 ;  /* 0x3780000000037811 */ /* 0x000fc800078eb8ff */
[----:B------:R-:W-:-:S07]  /*0cf0*/  LOP3.LUT R2, R3, R2, R4, 0xfe, !PT ;  /* 0x0000000203027212 */ /* 0x000fce00078efe04 */
.L_x_16050:
[----:B------:R-:W-:Y:S05]  /*0d00*/  BSYNC B0 ;  /* 0x0000000000007941 */ /* 0x000fea0003800000 */
.L_x_16049:
[----:B------:R-:W0:Y:S02]  /*0d10*/  F2I.S64.TRUNC R2, R2 ;  /* 0x0000000200027311 */ /* 0x000e24000020d900 */
[----:B0-----:R-:W-:Y:S01]  /*0d20*/  PRMT R24, R2, 0x7610, R24 ;  /* 0x0000761002187816 */ /* 0x001fe20000000018 */
[----:B------:R-:W-:Y:S06]  /*0d30*/  BRA `(.L_x_16030) ;  /* 0x00000000009c7947 */ /* 0x000fec0003800000 */
.L_x_16042:
        /* <DEDUP_REMOVED lines=14> */
.L_x_16056:
[----:B------:R-:W-:Y:S05]  /*0e20*/  BSYNC B0 ;  /* 0x0000000000007941 */ /* 0x000fea0003800000 */
.L_x_16055:
[----:B------:R-:W0:Y:S02]  /*0e30*/  F2I.S64.TRUNC R2, R2 ;  /* 0x0000000200027311 */ /* 0x000e24000020d900 */
[----:B0-----:R-:W-:Y:S01]  /*0e40*/  PRMT R24, R2, 0x7610, R24 ;  /* 0x0000761002187816 */ /* 0x001fe20000000018 */
[----:B------:R-:W-:Y:S06]  /*0e50*/  BRA `(.L_x_16030) ;  /* 0x0000000000547947 */ /* 0x000fec0003800000 */
.L_x_16029:
        /* <DEDUP_REMOVED lines=16> */
.L_x_16057:
[----:B------:R-:W-:Y:S01]  /*0f60*/  PRMT R24, RZ, 0x7610, R24 ;  /* 0x00007610ff187816 */ /* 0x000fe20000000018 */
[----:B------:R-:W-:Y:S06]  /*0f70*/  BRA `(.L_x_16030) ;  /* 0x00000000000c7947 */ /* 0x000fec0003800000 */
.L_x_16054:
[----:B------:R0:W5:Y:S01]  /*0f80*/  LDG.E.U8 R24, desc[UR36][R4.64] ;  /* 0x0000002404187981 */ /* 0x000162000c1e1100 */
[----:B------:R-:W-:Y:S05]  /*0f90*/  BRA `(.L_x_16030) ;  /* 0x0000000000047947 */ /* 0x000fea0003800000 */
.L_x_16053:
[----:B------:R0:W5:Y:S02]  /*0fa0*/  LDG.E.U8 R24, desc[UR36][R4.64] ;  /* 0x0000002404187981 */ /* 0x000164000c1e1100 */
.L_x_16030:
[----:B------:R-:W1:Y:S02]  /*0fb0*/  S2R R19, SR_TID.X ;  /* 0x0000000000137919 */ /* 0x000e640000002100 */
[----:B-1----:R-:W-:-:S07]  /*0fc0*/  VIADD R19, R19, 0x80 ;  /* 0x0000008013137836 */ /* 0x002fce0000000000 */
.L_x_16024:
[----:B------:R-:W-:Y:S05]  /*0fd0*/  BSYNC B6 ;  /* 0x0000000000067941 */ /* 0x000fea0003800000 */
.L_x_16023:
        /* <DEDUP_REMOVED lines=23> */
.L_x_16063:
[----:B------:R0:W5:Y:S01]  /*1150*/  LDG.E.U8 R17, desc[UR36][R4.64] ;  /* 0x0000002404117981 */ /* 0x000162000c1e1100 */
[----:B------:R-:W-:Y:S05]  /*1160*/  BRA `(.L_x_16065) ;  /* 0x0000000c00647947 */ /* 0x000fea0003800000 */
.L_x_16062:
        /* <DEDUP_REMOVED lines=8> */
.L_x_16067:
[----:B------:R4:W5:Y:S01]  /*11f0*/  LDG.E.U8 R17, desc[UR36][R4.64] ;  /* 0x0000002404117981 */ /* 0x000962000c1e1100 */
[----:B------:R-:W-:Y:S05]  /*1200*/  BRA `(.L_x_16065) ;  /* 0x0000000c003c7947 */ /* 0x000fea0003800000 */
.L_x_16066:
[----:B------:R0:W5:Y:S01]  /*1210*/  LDG.E.U16 R17, desc[UR36][R4.64] ;  /* 0x0000002404117981 */ /* 0x000162000c1e1500 */
[----:B------:R-:W-:Y:S05]  /*1220*/  BRA `(.L_x_16065) ;  /* 0x0000000c00347947 */ /* 0x000fea0003800000 */
.L_x_16061:
        /* <DEDUP_REMOVED lines=10> */
.L_x_16069:
[----:B------:R-:W2:Y:S02]  /*12d0*/  LDG.E.U16 R2, desc[UR36][R4.64] ;  /* 0x0000002404027981 */ /* 0x000ea4000c1e1500 */
[----:B--2---:R-:W-:-:S06]  /*12e0*/  HADD2.F32 R2, -RZ, R2.H0_H0 ;  /* 0x20000002ff027230 */ /* 0x004fcc0000004100 */
[----:B------:R-:W0:Y:S02]  /*12f0*/  F2I.S64.TRUNC R2, R2 ;  /* 0x0000000200027311 */ /* 0x000e24000020d900 */
[----:B0-----:R-:W-:Y:S01]  /*1300*/  PRMT R17, R2, 0x7610, R17 ;  /* 0x0000761002117816 */ /* 0x001fe20000000011 */
[----:B------:R-:W-:Y:S06]  /*1310*/  BRA `(.L_x_16065) ;  /* 0x0000000800f87947 */ /* 0x000fec0003800000 */
.L_x_16068:
        /* <DEDUP_REMOVED lines=10> */
.L_x_16071:
[----:B------:R-:W2:Y:S02]  /*13c0*/  LDG.E.U16 R4, desc[UR36][R4.64] ;  /* 0x0000002404047981 */ /* 0x000ea4000c1e1500 */
[----:B--2---:R-:W-:-:S06]  /*13d0*/  HADD2.F32 R2, -RZ, R4.H0_H0 ;  /* 0x20000004ff027230 */ /* 0x004fcc0000004100 */
[----:B------:R-:W0:Y:S02]  /*13e0*/  F2I.S64.TRUNC R2, R2 ;  /* 0x0000000200027311 */ /* 0x000e24000020d900 */
[----:B0-----:R-:W-:Y:S01]  /*13f0*/  PRMT R17, R2, 0x7610, R17 ;  /* 0x0000761002117816 */ /* 0x001fe20000000011 */
[----:B------:R-:W-:Y:S06]  /*1400*/  BRA `(.L_x_16065) ;  /* 0x0000000800bc7947 */ /* 0x000fec0003800000 */
.L_x_16070:
[----:B------:R-:W2:Y:S02]  /*1410*/  LDG.E.64 R2, desc[UR36][R4.64] ;  /* 0x0000002404027981 */ /* 0x000ea4000c1e1b00 */
[----:B--2---:R-:W0:Y:S02]  /*1420*/  F2I.S64.F64.TRUNC R2, R2 ;  /* 0x0000000200027311 */ /* 0x004e24000030d900 */
[----:B0-----:R-:W-:Y:S01]  /*1430*/  PRMT R17, R2, 0x7610, R17 ;  /* 0x0000761002117816 */ /* 0x001fe20000000011 */
[----:B------:R-:W-:Y:S06]  /*1440*/  BRA `(.L_x_16065) ;  /* 0x0000000800ac7947 */ /* 0x000fec0003800000 */
.L_x_16060:
        /* <DEDUP_REMOVED lines=12> */
.L_x_16074:
[----:B------:R-:W2:Y:S02]  /*1510*/  LDG.E.64 R4, desc[UR36][R4.64] ;  /* 0x0000002404047981 */ /* 0x000ea4000c1e1b00 */
[----:B--2---:R-:W0:Y:S02]  /*1520*/  F2I.S64.F64.TRUNC R2, R4 ;  /* 0x0000000400027311 */ /* 0x004e24000030d900 */
[----:B0-----:R-:W-:Y:S01]  /*1530*/  PRMT R17, R2, 0x7610, R17 ;  /* 0x0000761002117816 */ /* 0x001fe20000000011 */
[----:B------:R-:W-:Y:S06]  /*1540*/  BRA `(.L_x_16065) ;  /* 0x00000008006c7947 */ /* 0x000fec0003800000 */
.L_x_16073:
        /* <DEDUP_REMOVED lines=28> */
.L_x_16076:
        /* <DEDUP_REMOVED lines=15> */
.L_x_16075:
[----:B------:R-:W2:Y:S02]  /*1800*/  LDG.E.U16 R2, desc[UR36][R4.64] ;  /* 0x0000002404027981 */ /* 0x000ea4000c1e1500 */
[----:B--2---:R-:W-:-:S06]  /*1810*/  IMAD.U32 R2, R2, 0x10000, RZ ;  /* 0x0001000002027824 */ /* 0x004fcc00078e00ff */
[----:B------:R-:W0:Y:S02]  /*1820*/  F2I.S64.TRUNC R2, R2 ;  /* 0x0000000200027311 */ /* 0x000e24000020d900 */
[----:B0-----:R-:W-:Y:S01]  /*1830*/  PRMT R17, R2, 0x7610, R17 ;  /* 0x0000761002117816 */ /* 0x001fe20000000011 */
[----:B------:R-:W-:Y:S06]  /*1840*/  BRA `(.L_x_16065) ;  /* 0x0000000400ac7947 */ /* 0x000fec0003800000 */
.L_x_16072:
        /* <DEDUP_REMOVED lines=10> */
.L_x_16079:
        /* <DEDUP_REMOVED lines=21> */
.L_x_16083:
[----:B------:R-:W-:Y:S05]  /*1a40*/  BSYNC B1 ;  /* 0x0000000000017941 */ /* 0x000fea0003800000 */
.L_x_16082:
[----:B------:R-:W-:Y:S01]  /*1a50*/  IMAD.SHL.U32 R2, R2, 0x100000, RZ ;  /* 0x0010000002027824 */ /* 0x000fe200078e00ff */
[----:B------:R-:W-:-:S04]  /*1a60*/  LEA R3, R0, 0x3b800000, 0x17 ;  /* 0x3b80000000037811 */ /* 0x000fc800078eb8ff */
[----:B------:R-:W-:-:S07]  /*1a70*/  LOP3.LUT R2, R3, R2, R4, 0xfe, !PT ;  /* 0x0000000203027212 */ /* 0x000fce00078efe04 */
.L_x_16081:
[----:B------:R-:W-:Y:S05]  /*1a80*/  BSYNC B0 ;  /* 0x0000000000007941 */ /* 0x000fea0003800000 */
.L_x_16080:
[----:B------:R-:W0:Y:S02]  /*1a90*/  F2I.S64.TRUNC R2, R2 ;  /* 0x0000000200027311 */ /* 0x000e24000020d900 */
[----:B0-----:R-:W-:Y:S01]  /*1aa0*/  PRMT R17, R2, 0x7610, R17 ;  /* 0x0000761002117816 */ /* 0x001fe20000000011 */
[----:B------:R-:W-:Y:S06]  /*1ab0*/  BRA `(.L_x_16065) ;  /* 0x0000000400107947 */ /* 0x000fec0003800000 */
.L_x_16078:
        /* <DEDUP_REMOVED lines=21> */
.L_x_16087:
[----:B------:R-:W-:Y:S05]  /*1c10*/  BSYNC B1 ;  /* 0x0000000000017941 */ /* 0x000fea0003800000 */
.L_x_16086:
[----:B------:R-:W-:Y:S01]  /*1c20*/  IMAD.SHL.U32 R2, R2, 0x200000, RZ ;  /* 0x0020000002027824 */ /* 0x000fe200078e00ff */
[----:B------:R-:W-:-:S04]  /*1c30*/  LEA R3, R0, 0x37800000, 0x17 ;  /* 0x3780000000037811 */ /* 0x000fc800078eb8ff */
[----:B------:R-:W-:-:S07]  /*1c40*/  LOP3.LUT R2, R3, R2, R4, 0xfe, !PT ;  /* 0x0000000203027212 */ /* 0x000fce00078efe04 */
.L_x_16085:
[----:B------:R-:W-:Y:S05]  /*1c50*/  BSYNC B0 ;  /* 0x0000000000007941 */ /* 0x000fea0003800000 */
.L_x_16084:
[----:B------:R-:W0:Y:S02]  /*1c60*/  F2I.S64.TRUNC R2, R2 ;  /* 0x0000000200027311 */ /* 0x000e24000020d900 */
[----:B0-----:R-:W-:Y:S01]  /*1c70*/  PRMT R17, R2, 0x7610, R17 ;  /* 0x0000761002117816 */ /* 0x001fe20000000011 */
[----:B------:R-:W-:Y:S06]  /*1c80*/  BRA `(.L_x_16065) ;  /* 0x00000000009c7947 */ /* 0x000fec0003800000 */
.L_x_16077:
        /* <DEDUP_REMOVED lines=14> */
.L_x_16091:
[----:B------:R-:W-:Y:S05]  /*1d70*/  BSYNC B0 ;  /* 0x0000000000007941 */ /* 0x000fea0003800000 */
.L_x_16090:
[----:B------:R-:W0:Y:S02]  /*1d80*/  F2I.S64.TRUNC R2, R2 ;  /* 0x0000000200027311 */ /* 0x000e24000020d900 */
[----:B0-----:R-:W-:Y:S01]  /*1d90*/  PRMT R17, R2, 0x7610, R17 ;  /* 0x0000761002117816 */ /* 0x001fe20000000011 */
[----:B------:R-:W-:Y:S06]  /*1da0*/  BRA `(.L_x_16065) ;  /* 0x0000000000547947 */ /* 0x000fec0003800000 */
.L_x_16064:
        /* <DEDUP_REMOVED lines=16> */
.L_x_16092:
[----:B------:R-:W-:Y:S01]  /*1eb0*/  PRMT R17, RZ, 0x7610, R17 ;  /* 0x00007610ff117816 */ /* 0x000fe20000000011 */
[----:B------:R-:W-:Y:S06]  /*1ec0*/  BRA `(.L_x_16065) ;  /* 0x00000000000c7947 */ /* 0x000fec0003800000 */
.L_x_16089:
[----:B------:R1:W5:Y:S01]  /*1ed0*/  LDG.E.U8 R17, desc[UR36][R4.64] ;  /* 0x0000002404117981 */ /* 0x000362000c1e1100 */
[----:B------:R-:W-:Y:S05]  /*1ee0*/  BRA `(.L_x_16065) ;  /* 0x0000000000047947 */ /* 0x000fea0003800000 */
.L_x_16088:
[----:B------:R0:W5:Y:S02]  /*1ef0*/  LDG.E.U8 R17, desc[UR36][R4.64] ;  /* 0x0000002404117981 */ /* 0x000164000c1e1100 */
.L_x_16065:
[----:B------:R-:W-:-:S07]  /*1f00*/  VIADD R19, R19, 0x80 ;  /* 0x0000008013137836 */ /* 0x000fce0000000000 */
.L_x_16059:
[----:B------:R-:W-:Y:S05]  /*1f10*/  BSYNC B6 ;  /* 0x0000000000067941 */ /* 0x000fea0003800000 */
.L_x_16058:
        /* <DEDUP_REMOVED lines=25> */
.L_x_16098:
[----:B------:R0:W5:Y:S01]  /*20b0*/  LDG.E.U8 R18, desc[UR36][R4.64] ;  /* 0x0000002404127981 */ /* 0x000162000c1e1100 */
[----:B------:R-:W-:Y:S05]  /*20c0*/  BRA `(.L_x_16100) ;  /* 0x0000000c00647947 */ /* 0x000fea0003800000 */
.L_x_16097:
        /* <DEDUP_REMOVED lines=8> */
.L_x_16102:
[----:B------:R3:W5:Y:S01]  /*2150*/  LDG.E.U8 R18, desc[UR36][R4.64] ;  /* 0x0000002404127981 */ /* 0x000762000c1e1100 */
[----:B------:R-:W-:Y:S05]  /*2160*/  BRA `(.L_x_16100) ;  /* 0x0000000c003c7947 */ /* 0x000fea0003800000 */
.L_x_16101:
[----:B------:R0:W5:Y:S01]  /*2170*/  LDG.E.U16 R18, desc[UR36][R4.64] ;  /* 0x0000002404127981 */ /* 0x000162000c1e1500 */
[----:B------:R-:W-:Y:S05]  /*2180*/  BRA `(.L_x_16100) ;  /* 0x0000000c00347947 */ /* 0x000fea0003800000 */
.L_x_16096:
        /* <DEDUP_REMOVED lines=10> */
.L_x_16104:
[----:B------:R-:W2:Y:S02]  /*2230*/  LDG.E.U16 R2, desc[UR36][R4.64] ;  /* 0x0000002404027981 */ /* 0x000ea4000c1e1500 */
[----:B--2---:R-:W-:-:S06]  /*2240*/  HADD2.F32 R2, -RZ, R2.H0_H0 ;  /* 0x20000002ff027230 */ /* 0x004fcc0000004100 */
[----:B------:R-:W0:Y:S02]  /*2250*/  F2I.S64.TRUNC R2, R2 ;  /* 0x0000000200027311 */ /* 0x000e24000020d900 */
[----:B0-----:R-:W-:Y:S01]  /*2260*/  PRMT R18, R2, 0x7610, R18 ;  /* 0x0000761002127816 */ /* 0x001fe20000000012 */
[----:B------:R-:W-:Y:S06]  /*2270*/  BRA `(.L_x_16100) ;  /* 0x0000000800f87947 */ /* 0x000fec0003800000 */
.L_x_16103:
        /* <DEDUP_REMOVED lines=10> */
.L_x_16106:
[----:B------:R-:W2:Y:S02]  /*2320*/  LDG.E.U16 R4, desc[UR36][R4.64] ;  /* 0x0000002404047981 */ /* 0x000ea4000c1e1500 */
[----:B--2---:R-:W-:-:S06]  /*2330*/  HADD2.F32 R2, -RZ, R4.H0_H0 ;  /* 0x20000004ff027230 */ /* 0x004fcc0000004100 */
[----:B------:R-:W0:Y:S02]  /*2340*/  F2I.S64.TRUNC R2, R2 ;  /* 0x0000000200027311 */ /* 0x000e24000020d900 */
[----:B0-----:R-:W-:Y:S01]  /*2350*/  PRMT R18, R2, 0x7610, R18 ;  /* 0x0000761002127816 */ /* 0x001fe20000000012 */
[----:B------:R-:W-:Y:S06]  /*2360*/  BRA `(.L_x_16100) ;  /* 0x0000000800bc7947 */ /* 0x000fec0003800000 */
.L_x_16105:
[----:B------:R-:W2:Y:S02]  /*2370*/  LDG.E.64 R2, desc[UR36][R4.64] ;  /* 0x0000002404027981 */ /* 0x000ea4000c1e1b00 */
[----:B--2---:R-:W0:Y:S02]  /*2380*/  F2I.S64.F64.TRUNC R2, R2 ;  /* 0x0000000200027311 */ /* 0x004e24000030d900 */
[----:B0-----:R-:W-:Y:S01]  /*2390*/  PRMT R18, R2, 0x7610, R18 ;  /* 0x0000761002127816 */ /* 0x001fe20000000012 */
[----:B------:R-:W-:Y:S06]  /*23a0*/  BRA `(.L_x_16100) ;  /* 0x0000000800ac7947 */ /* 0x000fec0003800000 */
.L_x_16095:
        /* <DEDUP_REMOVED lines=12> */
.L_x_16109:
[----:B------:R-:W2:Y:S02]  /*2470*/  LDG.E.64 R4, desc[UR36][R4.64] ;  /* 0x0000002404047981 */ /* 0x000ea4000c1e1b00 */
[----:B--2---:R-:W0:Y:S02]  /*2480*/  F2I.S64.F64.TRUNC R2, R4 ;  /* 0x0000000400027311 */ /* 0x004e24000030d900 */
[----:B0-----:R-:W-:Y:S01]  /*2490*/  PRMT R18, R2, 0x7610, R18 ;  /* 0x0000761002127816 */ /* 0x001fe20000000012 */
[----:B------:R-:W-:Y:S06]  /*24a0*/  BRA `(.L_x_16100) ;  /* 0x00000008006c7947 */ /* 0x000fec0003800000 */
.L_x_16108:
        /* <DEDUP_REMOVED lines=28> */
.L_x_16111:
        /* <DEDUP_REMOVED lines=15> */
.L_x_16110:
[----:B------:R-:W2:Y:S02]  /*2760*/  LDG.E.U16 R2, desc[UR36][R4.64] ;  /* 0x0000002404027981 */ /* 0x000ea4000c1e1500 */
[----:B--2---:R-:W-:-:S06]  /*2770*/  IMAD.U32 R2, R2, 0x10000, RZ ;  /* 0x0001000002027824 */ /* 0x004fcc00078e00ff */
[----:B------:R-:W0:Y:S02]  /*2780*/  F2I.S64.TRUNC R2, R2 ;  /* 0x0000000200027311 */ /* 0x000e24000020d900 */
[----:B0-----:R-:W-:Y:S01]  /*2790*/  PRMT R18, R2, 0x7610, R18 ;  /* 0x0000761002127816 */ /* 0x001fe20000000012 */
[----:B------:R-:W-:Y:S06]  /*27a0*/  BRA `(.L_x_16100) ;  /* 0x0000000400ac7947 */ /* 0x000fec0003800000 */
.L_x_16107:
        /* <DEDUP_REMOVED lines=10> */
.L_x_16114:
        /* <DEDUP_REMOVED lines=21> */
.L_x_16118:
[----:B------:R-:W-:Y:S05]  /*29a0*/  BSYNC B1 ;  /* 0x0000000000017941 */ /* 0x000fea0003800000 */
.L_x_16117:
[----:B------:R-:W-:Y:S01]  /*29b0*/  IMAD.SHL.U32 R2, R2, 0x100000, RZ ;  /* 0x0010000002027824 */ /* 0x000fe200078e00ff */
[----:B------:R-:W-:-:S04]  /*29c0*/  LEA R3, R0, 0x3b800000, 0x17 ;  /* 0x3b80000000037811 */ /* 0x000fc800078eb8ff */
[----:B------:R-:W-:-:S07]  /*29d0*/  LOP3.LUT R2, R3, R2, R4, 0xfe, !PT ;  /* 0x0000000203027212 */ /* 0x000fce00078efe04 */
.L_x_16116:
[----:B------:R-:W-:Y:S05]  /*29e0*/  BSYNC B0 ;  /* 0x0000000000007941 */ /* 0x000fea0003800000 */
.L_x_16115:
[----:B------:R-:W0:Y:S02]  /*29f0*/  F2I.S64.TRUNC R2, R2 ;  /* 0x0000000200027311 */ /* 0x000e24000020d900 */
[----:B0-----:R-:W-:Y:S01]  /*2a00*/  PRMT R18, R2, 0x7610, R18 ;  /* 0x0000761002127816 */ /* 0x001fe20000000012 */
[----:B------:R-:W-:Y:S06]  /*2a10*/  BRA `(.L_x_16100) ;  /* 0x0000000400107947 */ /* 0x000fec0003800000 */
.L_x_16113:
        /* <DEDUP_REMOVED lines=21> */
.L_x_16122:
[----:B------:R-:W-:Y:S05]  /*2b70*/  BSYNC B1 ;  /* 0x0000000000017941 */ /* 0x000fea0003800000 */
.L_x_16121:
[----:B------:R-:W-:Y:S01]  /*2b80*/  IMAD.SHL.U32 R2, R2, 0x200000, RZ ;  /* 0x0020000002027824 */ /* 0x000fe200078e00ff */
[----:B------:R-:W-:-:S04]  /*2b90*/  LEA R3, R0, 0x37800000, 0x17 ;  /* 0x3780000000037811 */ /* 0x000fc800078eb8ff */
[----:B------:R-:W-:-:S07]  /*2ba0*/  LOP3.LUT R2, R3, R2, R4, 0xfe, !PT ;  /* 0x0000000203027212 */ /* 0x000fce00078efe04 */
.L_x_16120:
[----:B------:R-:W-:Y:S05]  /*2bb0*/  BSYNC B0 ;  /* 0x0000000000007941 */ /* 0x000fea0003800000 */
.L_x_16119:
[----:B------:R-:W0:Y:S02]  /*2bc0*/  F2I.S64.TRUNC R2, R2 ;  /* 0x0000000200027311 */ /* 0x000e24000020d900 */
[----:B0-----:R-:W-:Y:S01]  /*2bd0*/  PRMT R18, R2, 0x7610, R18 ;  /* 0x0000761002127816 */ /* 0x001fe20000000012 */
[----:B------:R-:W-:Y:S06]  /*2be0*/  BRA `(.L_x_16100) ;  /* 0x00000000009c7947 */ /* 0x000fec0003800000 */
.L_x_16112:
        /* <DEDUP_REMOVED lines=14> */
.L_x_16126:
[----:B------:R-:W-:Y:S05]  /*2cd0*/  BSYNC B0 ;  /* 0x0000000000007941 */ /* 0x000fea0003800000 */
.L_x_16125:
[----:B------:R-:W0:Y:S02]  /*2ce0*/  F2I.S64.TRUNC R2, R2 ;  /* 0x0000000200027311 */ /* 0x000e24000020d900 */
[----:B0-----:R-:W-:Y:S01]  /*2cf0*/  PRMT R18, R2, 0x7610, R18 ;  /* 0x0000761002127816 */ /* 0x001fe20000000012 */
[----:B------:R-:W-:Y:S06]  /*2d00*/  BRA `(.L_x_16100) ;  /* 0x0000000000547947 */ /* 0x000fec0003800000 */
.L_x_16099:
        /* <DEDUP_REMOVED lines=16> */
.L_x_16127:
[----:B------:R-:W-:Y:S01]  /*2e10*/  PRMT R18, RZ, 0x7610, R18 ;  /* 0x00007610ff127816 */ /* 0x000fe20000000012 */
[----:B------:R-:W-:Y:S06]  /*2e20*/  BRA `(.L_x_16100) ;  /* 0x00000000000c7947 */ /* 0x000fec0003800000 */
.L_x_16124:
[----:B------:R2:W5:Y:S01]  /*2e30*/  LDG.E.U8 R18, desc[UR36][R4.64] ;  /* 0x0000002404127981 */ /* 0x000562000c1e1100 */
[----:B------:R-:W-:Y:S05]  /*2e40*/  BRA `(.L_x_16100) ;  /* 0x0000000000047947 */ /* 0x000fea0003800000 */
.L_x_16123:
[----:B------:R1:W5:Y:S02]  /*2e50*/  LDG.E.U8 R18, desc[UR36][R4.64] ;  /* 0x0000002404127981 */ /* 0x000364000c1e1100 */
.L_x_16100:
[----:B------:R-:W-:-:S07]  /*2e60*/  VIADD R19, R19, 0x80 ;  /* 0x0000008013137836 */ /* 0x000fce0000000000 */
.L_x_16094:
[----:B------:R-:W-:Y:S05]  /*2e70*/  BSYNC B6 ;  /* 0x0000000000067941 */ /* 0x000fea0003800000 */
.L_x_16093:
        /* <DEDUP_REMOVED lines=22> */
.L_x_16133:
[----:B------:R0:W5:Y:S01]  /*2fe0*/  LDG.E.U8 R16, desc[UR36][R4.64] ;  /* 0x0000002404107981 */ /* 0x000162000c1e1100 */
[----:B------:R-:W-:Y:S05]  /*2ff0*/  BRA `(.L_x_16129) ;  /* 0x0000000c00607947 */ /* 0x000fea0003800000 */
.L_x_16132:
        /* <DEDUP_REMOVED lines=8> */
.L_x_16136:
[----:B------:R0:W5:Y:S01]  /*3080*/  LDG.E.U8 R16, desc[UR36][R4.64] ;  /* 0x0000002404107981 */ /* 0x000162000c1e1100 */
[----:B------:R-:W-:Y:S05]  /*3090*/  BRA `(.L_x_16129) ;  /* 0x0000000c00387947 */ /* 0x000fea0003800000 */
.L_x_16135:
[----:B------:R0:W5:Y:S01]  /*30a0*/  LDG.E.U16 R16, desc[UR36][R4.64] ;  /* 0x0000002404107981 */ /* 0x000162000c1e1500 */
[----:B------:R-:W-:Y:S05]  /*30b0*/  BRA `(.L_x_16129) ;  /* 0x0000000c00307947 */ /* 0x000fea0003800000 */
.L_x_16131:
        /* <DEDUP_REMOVED lines=10> */
.L_x_16138:
[----:B------:R-:W2:Y:S02]  /*3160*/  LDG.E.U16 R2, desc[UR36][R4.64] ;  /* 0x0000002404027981 */ /* 0x000ea4000c1e1500 */
[----:B--2---:R-:W-:-:S06]  /*3170*/  HADD2.F32 R2, -RZ, R2.H0_H0 ;  /* 0x20000002ff027230 */ /* 0x004fcc0000004100 */
[----:B------:R-:W0:Y:S02]  /*3180*/  F2I.S64.TRUNC R2, R2 ;  /* 0x0000000200027311 */ /* 0x000e24000020d900 */
[----:B0-----:R-:W-:Y:S01]  /*3190*/  PRMT R16, R2, 0x7610, R16 ;  /* 0x0000761002107816 */ /* 0x001fe20000000010 */
[----:B------:R-:W-:Y:S06]  /*31a0*/  BRA `(.L_x_16129) ;  /* 0x0000000800f47947 */ /* 0x000fec0003800000 */
.L_x_16137:
        /* <DEDUP_REMOVED lines=10> */
.L_x_16140:
[----:B------:R-:W2:Y:S02]  /*3250*/  LDG.E.U16 R4, desc[UR36][R4.64] ;  /* 0x0000002404047981 */ /* 0x000ea4000c1e1500 */
[----:B--2---:R-:W-:-:S06]  /*3260*/  HADD2.F32 R2, -RZ, R4.H0_H0 ;  /* 0x20000004ff027230 */ /* 0x004fcc0000004100 */
[----:B------:R-:W0:Y:S02]  /*3270*/  F2I.S64.TRUNC R2, R2 ;  /* 0x0000000200027311 */ /* 0x000e24000020d900 */
[----:B0-----:R-:W-:Y:S01]  /*3280*/  PRMT R16, R2, 0x7610, R16 ;  /* 0x0000761002107816 */ /* 0x001fe20000000010 */
[----:B------:R-:W-:Y:S06]  /*3290*/  BRA `(.L_x_16129) ;  /* 0x0000000800b87947 */ /* 0x000fec0003800000 */
.L_x_16139:
[----:B------:R-:W2:Y:S02]  /*32a0*/  LDG.E.64 R2, desc[UR36][R4.64] ;  /* 0x0000002404027981 */ /* 0x000ea4000c1e1b00 */
[----:B--2---:R-:W0:Y:S02]  /*32b0*/  F2I.S64.F64.TRUNC R2, R2 ;  /* 0x0000000200027311 */ /* 0x004e24000030d900 */
[----:B0-----:R-:W-:Y:S01]  /*32c0*/  PRMT R16, R2, 0x7610, R16 ;  /* 0x0000761002107816 */ /* 0x001fe20000000010 */
[----:B------:R-:W-:Y:S06]  /*32d0*/  BRA `(.L_x_16129) ;  /* 0x0000000800a87947 */ /* 0x000fec0003800000 */
.L_x_16130:
        /* <DEDUP_REMOVED lines=12> */
.L_x_16143:
[----:B------:R-:W2:Y:S02]  /*33a0*/  LDG.E.64 R4, desc[UR36][R4.64] ;  /* 0x0000002404047981 */ /* 0x000ea4000c1e1b00 */
[----:B--2---:R-:W0:Y:S02]  /*33b0*/  F2I.S64.F64.TRUNC R2, R4 ;  /* 0x0000000400027311 */ /* 0x004e24000030d900 */
[----:B0-----:R-:W-:Y:S01]  /*33c0*/  PRMT R16, R2, 0x7610, R16 ;  /* 0x0000761002107816 */ /* 0x001fe20000000010 */
[----:B------:R-:W-:Y:S06]  /*33d0*/  BRA `(.L_x_16129) ;  /* 0x0000000800687947 */ /* 0x000fec0003800000 */
.L_x_16142:
        /* <DEDUP_REMOVED lines=28> */
.L_x_16145:
        /* <DEDUP_REMOVED lines=15> */
.L_x_16144:
[----:B------:R-:W2:Y:S02]  /*3690*/  LDG.E.U16 R2, desc[UR36][R4.64] ;  /* 0x0000002404027981 */ /* 0x000ea4000c1e1500 */
[----:B--2---:R-:W-:-:S06]  /*36a0*/  IMAD.U32 R2, R2, 0x10000, RZ ;  /* 0x0001000002027824 */ /* 0x004fcc00078e00ff */
[----:B------:R-:W0:Y:S02]  /*36b0*/  F2I.S64.TRUNC R2, R2 ;  /* 0x0000000200027311 */ /* 0x000e24000020d900 */
[----:B0-----:R-:W-:Y:S01]  /*36c0*/  PRMT R16, R2, 0x7610, R16 ;  /* 0x0000761002107816 */ /* 0x001fe20000000010 */
[----:B------:R-:W-:Y:S06]  /*36d0*/  BRA `(.L_x_16129) ;  /* 0x0000000400a87947 */ /* 0x000fec0003800000 */
.L_x_16141:
        /* <DEDUP_REMOVED lines=10> */
.L_x_16148:
        /* <DEDUP_REMOVED lines=21> */
.L_x_16152:
[----:B------:R-:W-:Y:S05]  /*38d0*/  BSYNC B1 ;  /* 0x0000000000017941 */ /* 0x000fea0003800000 */
.L_x_16151:
[----:B------:R-:W-:Y:S01]  /*38e0*/  IMAD.SHL.U32 R2, R2, 0x100000, RZ ;  /* 0x0010000002027824 */ /* 0x000fe200078e00ff */
[----:B------:R-:W-:-:S04]  /*38f0*/  LEA R3, R0, 0x3b800000, 0x17 ;  /* 0x3b80000000037811 */ /* 0x000fc800078eb8ff */
[----:B------:R-:W-:-:S07]  /*3900*/  LOP3.LUT R2, R3, R2, R4, 0xfe, !PT ;  /* 0x0000000203027212 */ /* 0x000fce00078efe04 */
.L_x_16150:
[----:B------:R-:W-:Y:S05]  /*3910*/  BSYNC B0 ;  /* 0x0000000000007941 */ /* 0x000fea0003800000 */
.L_x_16149:
[----:B------:R-:W0:Y:S02]  /*3920*/  F2I.S64.TRUNC R2, R2 ;  /* 0x0000000200027311 */ /* 0x000e24000020d900 */
[----:B0-----:R-:W-:Y:S01]  /*3930*/  PRMT R16, R2, 0x7610, R16 ;  /* 0x0000761002107816 */ /* 0x001fe20000000010 */
[----:B------:R-:W-:Y:S06]  /*3940*/  BRA `(.L_x_16129) ;  /* 0x00000004000c7947 */ /* 0x000fec0003800000 */
.L_x_16147:
        /* <DEDUP_REMOVED lines=21> */
.L_x_16156:
[----:B------:R-:W-:Y:S05]  /*3aa0*/  BSYNC B1 ;  /* 0x0000000000017941 */ /* 0x000fea0003800000 */
.L_x_16155:
[----:B------:R-:W-:Y:S01]  /*3ab0*/  IMAD.SHL.U32 R2, R2, 0x200000, RZ ;  /* 0x0020000002027824 */ /* 0x000fe200078e00ff */
[----:B------:R-:W-:-:S04]  /*3ac0*/  LEA R3, R0, 0x37800000, 0x17 ;  /* 0x3780000000037811 */ /* 0x000fc800078eb8ff */
[----:B------:R-:W-:-:S07]  /*3ad0*/  LOP3.LUT R2, R3, R2, R4, 0xfe, !PT ;  /* 0x0000000203027212 */ /* 0x000fce00078efe04 */
.L_x_16154:
[----:B------:R-:W-:Y:S05]  /*3ae0*/  BSYNC B0 ;  /* 0x0000000000007941 */ /* 0x000fea0003800000 */
.L_x_16153:
[----:B------:R-:W0:Y:S02]  /*3af0*/  F2I.S64.TRUNC R2, R2 ;  /* 0x0000000200027311 */ /* 0x000e24000020d900 */
[----:B0-----:R-:W-:Y:S01]  /*3b00*/  PRMT R16, R2, 0x7610, R16 ;  /* 0x0000761002107816 */ /* 0x001fe20000000010 */
[----:B------:R-:W-:Y:S06]  /*3b10*/  BRA `(.L_x_16129) ;  /* 0x0000000000987947 */ /* 0x000fec0003800000 */
.L_x_16146:
        /* <DEDUP_REMOVED lines=14> */
.L_x_16160:
[----:B------:R-:W-:Y:S05]  /*3c00*/  BSYNC B0 ;  /* 0x0000000000007941 */ /* 0x000fea0003800000 */
.L_x_16159:
[----:B------:R-:W0:Y:S02]  /*3c10*/  F2I.S64.TRUNC R2, R2 ;  /* 0x0000000200027311 */ /* 0x000e24000020d900 */
[----:B0-----:R-:W-:Y:S01]  /*3c20*/  PRMT R16, R2, 0x7610, R16 ;  /* 0x0000761002107816 */ /* 0x001fe20000000010 */
[----:B------:R-:W-:Y:S06]  /*3c30*/  BRA `(.L_x_16129) ;  /* 0x0000000000507947 */ /* 0x000fec0003800000 */
.L_x_16134:
        /* <DEDUP_REMOVED lines=16> */
.L_x_16161:
[----:B------:R-:W-:Y:S05]  /*3d40*/  BRA `(.L_x_16129) ;  /* 0x00000000000c7947 */ /* 0x000fea0003800000 */
.L_x_16158:
[----:B------:R0:W5:Y:S01]  /*3d50*/  LDG.E.U8 R16, desc[UR36][R4.64] ;  /* 0x0000002404107981 */ /* 0x000162000c1e1100 */
[----:B------:R-:W-:Y:S05]  /*3d60*/  BRA `(.L_x_16129) ;  /* 0x0000000000047947 */ /* 0x000fea0003800000 */
.L_x_16157:
[----:B------:R0:W5:Y:S02]  /*3d70*/  LDG.E.U8 R16, desc[UR36][R4.64] ;  /* 0x0000002404107981 */ /* 0x000164000c1e1100 */
.L_x_16129:
[----:B------:R-:W-:Y:S05]  /*3d80*/  BSYNC B6 ;  /* 0x0000000000067941 */ /* 0x000fea0003800000 */
.L_x_16128:
[----:B------:R-:W1:Y:S01]  /*3d90*/  S2R R2, SR_TID.X ;  /* 0x0000000000027919 */ /* 0x000e620000002100 */
[----:B------:R-:W0:Y:S01]  /*3da0*/  LDC.U8 R19, c[0x0][0x234] ;  /* 0x00008d00ff137b82 */ /* 0x000e220000000000 */
[----:B-----5:R-:W-:Y:S01]  /*3db0*/  IMAD.MOV R17, RZ, RZ, -R17 ;  /* 0x000000ffff117224 */ /* 0x020fe200078e0a11 */
[----:B------:R-:W-:Y:S01]  /*3dc0*/  BSSY B6, `(.L_x_16162) ;  /* 0x0000107000067945 */ /* 0x000fe20003800000 */
[----:B------:R-:W-:Y:S02]  /*3dd0*/  IMAD.MOV R0, RZ, RZ, -R18 ;  /* 0x000000ffff007224 */ /* 0x000fe400078e0a12 */
[----:B------:R-:W-:Y:S01]  /*3de0*/  IMAD.MOV R16, RZ, RZ, -R16 ;  /* 0x000000ffff107224 */ /* 0x000fe200078e0a10 */
[----:B------:R-:W-:Y:S02]  /*3df0*/  PRMT R18, R17, 0x7710, RZ ;  /* 0x0000771011127816 */ /* 0x000fe400000000ff */
[----:B------:R-:W-:Y:S02]  /*3e00*/  PRMT R17, R0, 0x7710, RZ ;  /* 0x0000771000117816 */ /* 0x000fe400000000ff */
[----:B------:R-:W-:-:S02]  /*3e10*/  PRMT R16, R16, 0x7710, RZ ;  /* 0x0000771010107816 */ /* 0x000fc400000000ff */
[----:B-1----:R-:W-:-:S13]  /*3e20*/  ISETP.GE.AND P0, PT, R2, R22, PT ;  /* 0x000000160200720c */ /* 0x002fda0003f06270 */
[----:B------:R-:W-:Y:S05]  /*3e30*/  @P0 BRA `(.L_x_16163) ;  /* 0x0000000c00fc0947 */ /* 0x000fea0003800000 */
[----:B------:R-:W1:Y:S01]  /*3e40*/  LDC.64 R8, c[0x0][0x218] ;  /* 0x00008600ff087b82 */ /* 0x000e620000000a00 */
[----:B------:R-:W-:Y:S01]  /*3e50*/  IMAD R0, R23, 0x200, R2 ;  /* 0x0000020017007824 */ /* 0x000fe200078e0202 */
[----:B0-234-:R-:W-:Y:S01]  /*3e60*/  PRMT R4, R19, 0x9910, RZ ;  /* 0x0000991013047816 */ /* 0x01dfe200000000ff */
[----:B------:R-:W-:Y:S01]  /*3e70*/  ULDC UR4, c[0x0][0x238] ;  /* 0x00008e0000047ab9 */ /* 0x000fe20000000800 */
[----:B------:R-:W-:Y:S02]  /*3e80*/  IMAD.MOV R5, RZ, RZ, -R24 ;  /* 0x000000ffff057224 */ /* 0x000fe400078e0a18 */
[----:B------:R-:W-:Y:S02]  /*3e90*/  IMAD R3, R0, UR4, RZ ;  /* 0x0000000400037c24 */ /* 0x000fe4000f8e02ff */
[----:B------:R-:W-:Y:S01]  /*3ea0*/  IMAD.MOV.U32 R0, RZ, RZ, R4 ;  /* 0x000000ffff007224 */ /* 0x000fe200078e0004 */
[----:B------:R-:W-:Y:S01]  /*3eb0*/  PRMT R5, R5, 0x7710, RZ ;  /* 0x0000771005057816 */ /* 0x000fe200000000ff */
[----:B------:R-:W-:-:S03]  /*3ec0*/  VIADD R2, R2, 0x80 ;  /* 0x0000008002027836 */ /* 0x000fc60000000000 */
        /* <DEDUP_REMOVED lines=14> */
.L_x_16167:
[----:B------:R0:W-:Y:S01]  /*3fb0*/  STG.E.U8 desc[UR36][R8.64], R5 ;  /* 0x0000000508007986 */ /* 0x0001e2000c101124 */
[----:B------:R-:W-:Y:S05]  /*3fc0*/  BRA `(.L_x_16163) ;  /* 0x0000000c00987947 */ /* 0x000fea0003800000 */
.L_x_16166:
        /* <DEDUP_REMOVED lines=10> */
.L_x_16170:
[----:B------:R-:W-:-:S05]  /*4070*/  LOP3.LUT R5, R5, 0xff, RZ, 0xc0, !PT ;  /* 0x000000ff05057812 */ /* 0x000fca00078ec0ff */
[----:B------:R0:W-:Y:S01]  /*4080*/  STG.E desc[UR36][R8.64], R5 ;  /* 0x0000000508007986 */ /* 0x0001e2000c101924 */
[----:B------:R-:W-:Y:S05]  /*4090*/  BRA `(.L_x_16163) ;  /* 0x0000000c00647947 */ /* 0x000fea0003800000 */
.L_x_16169:
[----:B------:R-:W-:-:S05]  /*40a0*/  LOP3.LUT R3, R5, 0xff, RZ, 0xc0, !PT ;  /* 0x000000ff05037812 */ /* 0x000fca00078ec0ff */
[----:B------:R0:W-:Y:S01]  /*40b0*/  STG.E.U16 desc[UR36][R8.64], R3 ;  /* 0x0000000308007986 */ /* 0x0001e2000c101524 */
[----:B------:R-:W-:Y:S05]  /*40c0*/  BRA `(.L_x_16163) ;  /* 0x0000000c00587947 */ /* 0x000fea0003800000 */
.L_x_16165:
        /* <DEDUP_REMOVED lines=10> */
.L_x_16172:
[----:B------:R-:W-:-:S04]  /*4170*/  LOP3.LUT R5, R5, 0xff, RZ, 0xc0, !PT ;  /* 0x000000ff05057812 */ /* 0x000fc800078ec0ff */
[----:B------:R-:W0:Y:S02]  /*4180*/  I2F.U16 R0, R5 ;  /* 0x0000000500007306 */ /* 0x000e240000101000 */
[----:B0-----:R-:W-:-:S05]  /*4190*/  F2FP.F16.F32.PACK_AB R0, RZ, R0 ;  /* 0x00000000ff00723e */ /* 0x001fca00000000ff */
[----:B------:R0:W-:Y:S01]  /*41a0*/  STG.E.U16 desc[UR36][R8.64], R0 ;  /* 0x0000000008007986 */ /* 0x0001e2000c101524 */
[----:B------:R-:W-:Y:S05]  /*41b0*/  BRA `(.L_x_16163) ;  /* 0x0000000c001c7947 */ /* 0x000fea0003800000 */
.L_x_16171:
        /* <DEDUP_REMOVED lines=11> */
.L_x_16174:
[----:B------:R-:W-:-:S06]  /*4270*/  LOP3.LUT R5, R5, 0xff, RZ, 0xc0, !PT ;  /* 0x000000ff05057812 */ /* 0x000fcc00078ec0ff */
[----:B------:R-:W0:Y:S02]  /*4280*/  I2F.U16 R5, R5 ;  /* 0x0000000500057306 */ /* 0x000e240000101000 */
[----:B0-----:R-:W-:-:S04]  /*4290*/  F2FP.F16.F32.PACK_AB R3, RZ, R5 ;  /* 0x00000005ff03723e */ /* 0x001fc800000000ff */
[----:B------:R-:W-:-:S05]  /*42a0*/  PRMT R3, R3, 0x5410, RZ ;  /* 0x0000541003037816 */ /* 0x000fca00000000ff */
[----:B------:R0:W-:Y:S01]  /*42b0*/  STG.E desc[UR36][R8.64], R3 ;  /* 0x0000000308007986 */ /* 0x0001e2000c101924 */
[----:B------:R-:W-:Y:S05]  /*42c0*/  BRA `(.L_x_16163) ;  /* 0x0000000800d87947 */ /* 0x000fea0003800000 */
.L_x_16173:
[----:B------:R-:W-:-:S06]  /*42d0*/  LOP3.LUT R5, R5, 0xff, RZ, 0xc0, !PT ;  /* 0x000000ff05057812 */ /* 0x000fcc00078ec0ff */
[----:B------:R-:W0:Y:S02]  /*42e0*/  I2F.F64.U16 R4, R5 ;  /* 0x0000000500047312 */ /* 0x000e240000101800 */
[----:B0-----:R0:W-:Y:S01]  /*42f0*/  STG.E.64 desc[UR36][R8.64], R4 ;  /* 0x0000000408007986 */ /* 0x0011e2000c101b24 */
[----:B------:R-:W-:Y:S05]  /*4300*/  BRA `(.L_x_16163) ;  /* 0x0000000800c87947 */ /* 0x000fea0003800000 */
.L_x_16164:
        /* <DEDUP_REMOVED lines=12> */
.L_x_16177:
[----:B------:R-:W-:Y:S02]  /*43d0*/  LOP3.LUT R5, R5, 0xff, RZ, 0xc0, !PT ;  /* 0x000000ff05057812 */ /* 0x000fe400078ec0ff */
[----:B------:R-:W-:-:S04]  /*43e0*/  CS2R R6, SRZ ;  /* 0x0000000000067805 */ /* 0x000fc8000001ff00 */
[----:B------:R-:W0:Y:S02]  /*43f0*/  I2F.F64.U16 R4, R5 ;  /* 0x0000000500047312 */ /* 0x000e240000101800 */
[----:B0-----:R0:W-:Y:S01]  /*4400*/  STG.E.128 desc[UR36][R8.64], R4 ;  /* 0x0000000408007986 */ /* 0x0011e2000c101d24 */
[----:B------:R-:W-:Y:S05]  /*4410*/  BRA `(.L_x_16163) ;  /* 0x0000000800847947 */ /* 0x000fea0003800000 */
.L_x_16176:
        /* <DEDUP_REMOVED lines=22> */
.L_x_16181:
[----:B------:R-:W-:Y:S05]  /*4580*/  BSYNC B0 ;  /* 0x0000000000007941 */ /* 0x000fea0003800000 */
.L_x_16180:
[----:B------:R-:W-:-:S05]  /*4590*/  LOP3.LUT R5, R0, R5, RZ, 0xfc, !PT ;  /* 0x0000000500057212 */ /* 0x000fca00078efcff */
[----:B------:R0:W-:Y:S01]  /*45a0*/  STG.E.U8 desc[UR36][R8.64], R5 ;  /* 0x0000000508007986 */ /* 0x0001e2000c101124 */
[----:B------:R-:W-:Y:S05]  /*45b0*/  BRA `(.L_x_16163) ;  /* 0x00000008001c7947 */ /* 0x000fea0003800000 */
.L_x_16179:
        /* <DEDUP_REMOVED lines=14> */
.L_x_16183:
[----:B------:R-:W-:Y:S01]  /*46a0*/  IMAD.MOV.U32 R0, RZ, RZ, 0x7f ;  /* 0x0000007fff007424 */ /* 0x000fe200078e00ff */
[----:B------:R-:W-:-:S04]  /*46b0*/  ISETP.GT.U32.AND P0, PT, R3, 0x7f800000, PT ;  /* 0x7f8000000300780c */ /* 0x000fc80003f04070 */
[----:B------:R-:W-:-:S09]  /*46c0*/  SEL R0, R0, 0x7c, P0 ;  /* 0x0000007c00007807 */ /* 0x000fd20000000000 */
.L_x_16184:
[----:B------:R-:W-:Y:S05]  /*46d0*/  BSYNC B0 ;  /* 0x0000000000007941 */ /* 0x000fea0003800000 */
.L_x_16182:
[----:B------:R-:W-:-:S04]  /*46e0*/  LOP3.LUT R3, R5, 0x80000000, RZ, 0xc0, !PT ;  /* 0x8000000005037812 */ /* 0x000fc800078ec0ff */
[----:B------:R-:W-:-:S04]  /*46f0*/  SHF.R.U32.HI R3, RZ, 0x18, R3 ;  /* 0x00000018ff037819 */ /* 0x000fc80000011603 */
[----:B------:R-:W-:-:S05]  /*4700*/  LOP3.LUT R3, R0, R3, RZ, 0xfc, !PT ;  /* 0x0000000300037212 */ /* 0x000fca00078efcff */
[----:B------:R0:W-:Y:S01]  /*4710*/  STG.E.U8 desc[UR36][R8.64], R3 ;  /* 0x0000000308007986 */ /* 0x0001e2000c101124 */
[----:B------:R-:W-:Y:S05]  /*4720*/  BRA `(.L_x_16163) ;  /* 0x0000000400c07947 */ /* 0x000fea0003800000 */
.L_x_16178:
[----:B------:R-:W-:-:S04]  /*4730*/  LOP3.LUT R5, R5, 0xff, RZ, 0xc0, !PT ;  /* 0x000000ff05057812 */ /* 0x000fc800078ec0ff */
[----:B------:R-:W0:Y:S02]  /*4740*/  I2F.U16 R0, R5 ;  /* 0x0000000500007306 */ /* 0x000e240000101000 */
[----:B0-----:R-:W-:-:S05]  /*4750*/  F2FP.BF16.F32.PACK_AB R0, RZ, R0 ;  /* 0x00000000ff00723e */ /* 0x001fca00000010ff */
[----:B------:R0:W-:Y:S01]  /*4760*/  STG.E.U16 desc[UR36][R8.64], R0 ;  /* 0x0000000008007986 */ /* 0x0001e2000c101524 */
[----:B------:R-:W-:Y:S05]  /*4770*/  BRA `(.L_x_16163) ;  /* 0x0000000400ac7947 */ /* 0x000fea0003800000 */
.L_x_16175:
        /* <DEDUP_REMOVED lines=11> */
.L_x_16187:
        /* <DEDUP_REMOVED lines=18> */
.L_x_16190:
[----:B------:R-:W-:-:S04]  /*4950*/  LOP3.LUT R3, R5, 0x80000000, RZ, 0xc0, !PT ;  /* 0x8000000005037812 */ /* 0x000fc800078ec0ff */
[----:B------:R-:W-:-:S04]  /*4960*/  SHF.R.U32.HI R3, RZ, 0x18, R3 ;  /* 0x00000018ff037819 */ /* 0x000fc80000011603 */
[----:B------:R-:W-:-:S04]  /*4970*/  LOP3.LUT R0, R0, R3, RZ, 0xfc, !PT ;  /* 0x0000000300007212 */ /* 0x000fc800078efcff */
[----:B------:R-:W-:-:S07]  /*4980*/  PRMT R4, R0, 0x7610, R4 ;  /* 0x0000761000047816 */ /* 0x000fce0000000004 */
.L_x_16189:
[----:B------:R-:W-:Y:S05]  /*4990*/  BSYNC B0 ;  /* 0x0000000000007941 */ /* 0x000fea0003800000 */
.L_x_16188:
[----:B------:R0:W-:Y:S01]  /*49a0*/  STG.E.U8 desc[UR36][R8.64], R4 ;  /* 0x0000000408007986 */ /* 0x0001e2000c101124 */
[----:B------:R-:W-:Y:S05]  /*49b0*/  BRA `(.L_x_16163) ;  /* 0x00000004001c7947 */ /* 0x000fea0003800000 */
.L_x_16186:
        /* <DEDUP_REMOVED lines=18> */
.L_x_16193:
[----:B------:R-:W-:-:S04]  /*4ae0*/  LOP3.LUT R3, R5, 0x80000000, RZ, 0xc0, !PT ;  /* 0x8000000005037812 */ /* 0x000fc800078ec0ff */
[----:B------:R-:W-:-:S04]  /*4af0*/  SHF.R.U32.HI R3, RZ, 0x18, R3 ;  /* 0x00000018ff037819 */ /* 0x000fc80000011603 */
[----:B------:R-:W-:-:S04]  /*4b00*/  LOP3.LUT R0, R0, R3, RZ, 0xfc, !PT ;  /* 0x0000000300007212 */ /* 0x000fc800078efcff */
[----:B------:R-:W-:-:S07]  /*4b10*/  PRMT R4, R0, 0x7610, R4 ;  /* 0x0000761000047816 */ /* 0x000fce0000000004 */
.L_x_16192:
[----:B------:R-:W-:Y:S05]  /*4b20*/  BSYNC B0 ;  /* 0x0000000000007941 */ /* 0x000fea0003800000 */
.L_x_16191:
[----:B------:R0:W-:Y:S01]  /*4b30*/  STG.E.U8 desc[UR36][R8.64], R4 ;  /* 0x0000000408007986 */ /* 0x0001e2000c101124 */
[----:B------:R-:W-:Y:S05]  /*4b40*/  BRA `(.L_x_16163) ;  /* 0x0000000000b87947 */ /* 0x000fea0003800000 */
.L_x_16185:
[----:B------:R-:W-:-:S13]  /*4b50*/  ISETP.NE.AND P0, PT, R0, 0x1c, PT ;  /* 0x0000001c0000780c */ /* 0x000fda0003f05270 */
[----:B------:R-:W-:Y:S05]  /*4b60*/  @!P0 BRA `(.L_x_16194) ;  /* 0x0000000000a88947 */ /* 0x000fea0003800000 */
[----:B------:R-:W-:-:S13]  /*4b70*/  ISETP.NE.AND P0, PT, R0, 0x1d, PT ;  /* 0x0000001d0000780c */ /* 0x000fda0003f05270 */
[----:B------:R-:W-:Y:S05]  /*4b80*/  @!P0 BRA `(.L_x_16195) ;  /* 0x0000000000908947 */ /* 0x000fea0003800000 */
[----:B------:R-:W-:-:S13]  /*4b90*/  ISETP.NE.AND P0, PT, R0, 0x2c, PT ;  /* 0x0000002c0000780c */ /* 0x000fda0003f05270 */
[----:B------:R-:W-:Y:S05]  /*4ba0*/  @P0 BRA `(.L_x_16168) ;  /* 0x0000000000440947 */ /* 0x000fea0003800000 */
[----:B------:R-:W-:-:S04]  /*4bb0*/  LOP3.LUT R5, R5, 0xff, RZ, 0xc0, !PT ;  /* 0x000000ff05057812 */ /* 0x000fc800078ec0ff */
        /* <DEDUP_REMOVED lines=16> */
.L_x_16168:
        /* <DEDUP_REMOVED lines=16> */
.L_x_16196:
[----:B------:R-:W-:Y:S05]  /*4dc0*/  BRA `(.L_x_16163) ;  /* 0x0000000000187947 */ /* 0x000fea0003800000 */
.L_x_16195:
[----:B------:R-:W-:Y:S01]  /*4dd0*/  LOP3.LUT R4, R5, 0xff, RZ, 0xc0, !PT ;  /* 0x000000ff05047812 */ /* 0x000fe200078ec0ff */
[----:B------:R-:W-:-:S05]  /*4de0*/  IMAD.MOV.U32 R5, RZ, RZ, RZ ;  /* 0x000000ffff057224 */ /* 0x000fca00078e00ff */
[----:B------:R0:W-:Y:S01]  /*4df0*/  STG.E.64 desc[UR36][R8.64], R4 ;  /* 0x0000000408007986 */ /* 0x0001e2000c101b24 */
[----:B------:R-:W-:Y:S05]  /*4e00*/  BRA `(.L_x_16163) ;  /* 0x0000000000087947 */ /* 0x000fea0003800000 */
.L_x_16194:
[----:B------:R-:W-:-:S05]  /*4e10*/  LOP3.LUT R5, R5, 0xff, RZ, 0xc0, !PT ;  /* 0x000000ff05057812 */ /* 0x000fca00078ec0ff */
[----:B------:R1:W-:Y:S02]  /*4e20*/  STG.E desc[UR36][R8.64], R5 ;  /* 0x0000000508007986 */ /* 0x0003e4000c101924 */
.L_x_16163:
[----:B------:R-:W-:Y:S05]  /*4e30*/  BSYNC B6 ;  /* 0x0000000000067941 */ /* 0x000fea0003800000 */
.L_x_16162:
        /* <DEDUP_REMOVED lines=23> */
.L_x_16202:
[----:B------:R0:W-:Y:S01]  /*4fb0*/  STG.E.U8 desc[UR36][R8.64], R18 ;  /* 0x0000001208007986 */ /* 0x0001e2000c101124 */
[----:B------:R-:W-:Y:S05]  /*4fc0*/  BRA `(.L_x_16204) ;  /* 0x0000000c00987947 */ /* 0x000fea0003800000 */
.L_x_16201:
        /* <DEDUP_REMOVED lines=10> */
.L_x_16206:
[----:B------:R-:W-:-:S05]  /*5070*/  LOP3.LUT R3, R18, 0xff, RZ, 0xc0, !PT ;  /* 0x000000ff12037812 */ /* 0x000fca00078ec0ff */
[----:B------:R0:W-:Y:S01]  /*5080*/  STG.E desc[UR36][R8.64], R3 ;  /* 0x0000000308007986 */ /* 0x0001e2000c101924 */
[----:B------:R-:W-:Y:S05]  /*5090*/  BRA `(.L_x_16204) ;  /* 0x0000000c00647947 */ /* 0x000fea0003800000 */
.L_x_16205:
[----:B------:R-:W-:-:S05]  /*50a0*/  LOP3.LUT R3, R18, 0xff, RZ, 0xc0, !PT ;  /* 0x000000ff12037812 */ /* 0x000fca00078ec0ff */
[----:B------:R0:W-:Y:S01]  /*50b0*/  STG.E.U16 desc[UR36][R8.64], R3 ;  /* 0x0000000308007986 */ /* 0x0001e2000c101524 */
[----:B------:R-:W-:Y:S05]  /*50c0*/  BRA `(.L_x_16204) ;  /* 0x0000000c00587947 */ /* 0x000fea0003800000 */
.L_x_16200:
        /* <DEDUP_REMOVED lines=10> */
.L_x_16208:
[----:B------:R-:W-:-:S04]  /*5170*/  LOP3.LUT R18, R18, 0xff, RZ, 0xc0, !PT ;  /* 0x000000ff12127812 */ /* 0x000fc800078ec0ff */
[----:B------:R-:W0:Y:S02]  /*5180*/  I2F.U16 R0, R18 ;  /* 0x0000001200007306 */ /* 0x000e240000101000 */
[----:B0-----:R-:W-:-:S05]  /*5190*/  F2FP.F16.F32.PACK_AB R0, RZ, R0 ;  /* 0x00000000ff00723e */ /* 0x001fca00000000ff */
[----:B------:R0:W-:Y:S01]  /*51a0*/  STG.E.U16 desc[UR36][R8.64], R0 ;  /* 0x0000000008007986 */ /* 0x0001e2000c101524 */
[----:B------:R-:W-:Y:S05]  /*51b0*/  BRA `(.L_x_16204) ;  /* 0x0000000c001c7947 */ /* 0x000fea0003800000 */
.L_x_16207:
        /* <DEDUP_REMOVED lines=11> */
.L_x_16210:
[----:B------:R-:W-:-:S06]  /*5270*/  LOP3.LUT R18, R18, 0xff, RZ, 0xc0, !PT ;  /* 0x000000ff12127812 */ /* 0x000fcc00078ec0ff */
[----:B------:R-:W0:Y:S02]  /*5280*/  I2F.U16 R18, R18 ;  /* 0x0000001200127306 */ /* 0x000e240000101000 */
[----:B0-----:R-:W-:-:S04]  /*5290*/  F2FP.F16.F32.PACK_AB R3, RZ, R18 ;  /* 0x00000012ff03723e */ /* 0x001fc800000000ff */
[----:B------:R-:W-:-:S05]  /*52a0*/  PRMT R3, R3, 0x5410, RZ ;  /* 0x0000541003037816 */ /* 0x000fca00000000ff */
[----:B------:R0:W-:Y:S01]  /*52b0*/  STG.E desc[UR36][R8.64], R3 ;  /* 0x0000000308007986 */ /* 0x0001e2000c101924 */
[----:B------:R-:W-:Y:S05]  /*52c0*/  BRA `(.L_x_16204) ;  /* 0x0000000800d87947 */ /* 0x000fea0003800000 */
.L_x_16209:
[----:B------:R-:W-:-:S06]  /*52d0*/  LOP3.LUT R4, R18, 0xff, RZ, 0xc0, !PT ;  /* 0x000000ff12047812 */ /* 0x000fcc00078ec0ff */
[----:B------:R-:W0:Y:S02]  /*52e0*/  I2F.F64.U16 R4, R4 ;  /* 0x0000000400047312 */ /* 0x000e240000101800 */
[----:B0-----:R0:W-:Y:S01]  /*52f0*/  STG.E.64 desc[UR36][R8.64], R4 ;  /* 0x0000000408007986 */ /* 0x0011e2000c101b24 */
[----:B------:R-:W-:Y:S05]  /*5300*/  BRA `(.L_x_16204) ;  /* 0x0000000800c87947 */ /* 0x000fea0003800000 */
.L_x_16199:
        /* <DEDUP_REMOVED lines=12> */
.L_x_16213:
[----:B------:R-:W-:Y:S02]  /*53d0*/  LOP3.LUT R4, R18, 0xff, RZ, 0xc0, !PT ;  /* 0x000000ff12047812 */ /* 0x000fe400078ec0ff */
[----:B------:R-:W-:-:S04]  /*53e0*/  CS2R R6, SRZ ;  /* 0x0000000000067805 */ /* 0x000fc8000001ff00 */
[----:B------:R-:W0:Y:S02]  /*53f0*/  I2F.F64.U16 R4, R4 ;  /* 0x0000000400047312 */ /* 0x000e240000101800 */
[----:B0-----:R0:W-:Y:S01]  /*5400*/  STG.E.128 desc[UR36][R8.64], R4 ;  /* 0x0000000408007986 */ /* 0x0011e2000c101d24 */
[----:B------:R-:W-:Y:S05]  /*5410*/  BRA `(.L_x_16204) ;  /* 0x0000000800847947 */ /* 0x000fea0003800000 */
.L_x_16212:
        /* <DEDUP_REMOVED lines=22> */
.L_x_16217:
[----:B------:R-:W-:Y:S05]  /*5580*/  BSYNC B0 ;  /* 0x0000000000007941 */ /* 0x000fea0003800000 */
.L_x_16216:
[----:B------:R-:W-:-:S05]  /*5590*/  LOP3.LUT R5, R0, R5, RZ, 0xfc, !PT ;  /* 0x0000000500057212 */ /* 0x000fca00078efcff */
[----:B------:R0:W-:Y:S01]  /*55a0*/  STG.E.U8 desc[UR36][R8.64], R5 ;  /* 0x0000000508007986 */ /* 0x0001e2000c101124 */
[----:B------:R-:W-:Y:S05]  /*55b0*/  BRA `(.L_x_16204) ;  /* 0x00000008001c7947 */ /* 0x000fea0003800000 */
.L_x_16215:
[----:B------:R-:W-:Y:S01]  /*55c0*/  LOP3.LUT R18, R18, 0xff, RZ, 0xc0, !PT ;  /* 0x000000ff12127812 */ /* 0x000fe200078ec0ff */
[----:B------:R-:W-:Y:S03]  /*55d0*/  BSSY B0, `(.L_x_16218) ;  /* 0x0000010000007945 */ /* 0x000fe60003800000 */
        /* <DEDUP_REMOVED lines=12> */
.L_x_16219:
[----:B------:R-:W-:Y:S01]  /*56a0*/  IMAD.MOV.U32 R0, RZ, RZ, 0x7f ;  /* 0x0000007fff007424 */ /* 0x000fe200078e00ff */
[----:B------:R-:W-:-:S04]  /*56b0*/  ISETP.GT.U32.AND P0, PT, R3, 0x7f800000, PT ;  /* 0x7f8000000300780c */ /* 0x000fc80003f04070 */
[----:B------:R-:W-:-:S09]  /*56c0*/  SEL R0, R0, 0x7c, P0 ;  /* 0x0000007c00007807 */ /* 0x000fd20000000000 */
.L_x_16220:
[----:B------:R-:W-:Y:S05]  /*56d0*/  BSYNC B0 ;  /* 0x0000000000007941 */ /* 0x000fea0003800000 */
.L_x_16218:
[----:B------:R-:W-:-:S04]  /*56e0*/  LOP3.LUT R3, R5, 0x80000000, RZ, 0xc0, !PT ;  /* 0x8000000005037812 */ /* 0x000fc800078ec0ff */
[----:B------:R-:W-:-:S04]  /*56f0*/  SHF.R.U32.HI R3, RZ, 0x18, R3 ;  /* 0x00000018ff037819 */ /* 0x000fc80000011603 */
[----:B------:R-:W-:-:S05]  /*5700*/  LOP3.LUT R3, R0, R3, RZ, 0xfc, !PT ;  /* 0x0000000300037212 */ /* 0x000fca00078efcff */
[----:B------:R0:W-:Y:S01]  /*5710*/  STG.E.U8 desc[UR36][R8.64], R3 ;  /* 0x0000000308007986 */ /* 0x0001e2000c101124 */
[----:B------:R-:W-:Y:S05]  /*5720*/  BRA `(.L_x_16204) ;  /* 0x0000000400c07947 */ /* 0x000fea0003800000 */
.L_x_16214:
[----:B------:R-:W-:-:S04]  /*5730*/  LOP3.LUT R18, R18, 0xff, RZ, 0xc0, !PT ;  /* 0x000000ff12127812 */ /* 0x000fc800078ec0ff */
[----:B------:R-:W0:Y:S02]  /*5740*/  I2F.U16 R0, R18 ;  /* 0x0000001200007306 */ /* 0x000e240000101000 */
[----:B0-----:R-:W-:-:S05]  /*5750*/  F2FP.BF16.F32.PACK_AB R0, RZ, R0 ;  /* 0x00000000ff00723e */ /* 0x001fca00000010ff */
[----:B------:R0:W-:Y:S01]  /*5760*/  STG.E.U16 desc[UR36][R8.64], R0 ;  /* 0x0000000008007986 */ /* 0x0001e2000c101524 */
[----:B------:R-:W-:Y:S05]  /*5770*/  BRA `(.L_x_16204) ;  /* 0x0000000400ac7947 */ /* 0x000fea0003800000 */
.L_x_16211:
        /* <DEDUP_REMOVED lines=11> */
.L_x_16223:
[----:B------:R-:W-:Y:S01]  /*5830*/  LOP3.LUT R18, R18, 0xff, RZ, 0xc0, !PT ;  /* 0x000000ff12127812 */ /* 0x000fe200078ec0ff */
[----:B------:R-:W-:Y:S01]  /*5840*/  BSSY B0, `(.L_x_16224) ;  /* 0x0000015000007945 */ /* 0x000fe20003800000 */
[----:B------:R-:W-:Y:S02]  /*5850*/  IMAD.MOV.U32 R4, RZ, RZ, 0x80 ;  /* 0x00000080ff047424 */ /* 0x000fe400078e00ff */
        /* <DEDUP_REMOVED lines=15> */
.L_x_16226:
[----:B------:R-:W-:-:S04]  /*5950*/  LOP3.LUT R3, R5, 0x80000000, RZ, 0xc0, !PT ;  /* 0x8000000005037812 */ /* 0x000fc800078ec0ff */
[----:B------:R-:W-:-:S04]  /*5960*/  SHF.R.U32.HI R3, RZ, 0x18, R3 ;  /* 0x00000018ff037819 */ /* 0x000fc80000011603 */
[----:B------:R-:W-:-:S04]  /*5970*/  LOP3.LUT R0, R0, R3, RZ, 0xfc, !PT ;  /* 0x0000000300007212 */ /* 0x000fc800078efcff */
[----:B------:R-:W-:-:S07]  /*5980*/  PRMT R4, R0, 0x7610, R4 ;  /* 0x0000761000047816 */ /* 0x000fce0000000004 */
.L_x_16225:
[----:B------:R-:W-:Y:S05]  /*5990*/  BSYNC B0 ;  /* 0x0000000000007941 */ /* 0x000fea0003800000 */
.L_x_16224:
[----:B------:R3:W-:Y:S01]  /*59a0*/  STG.E.U8 desc[UR36][R8.64], R4 ;  /* 0x0000000408007986 */ /* 0x0007e2000c101124 */
[----:B------:R-:W-:Y:S05]  /*59b0*/  BRA `(.L_x_16204) ;  /* 0x00000004001c7947 */ /* 0x000fea0003800000 */
.L_x_16222:
        /* <DEDUP_REMOVED lines=18> */
.L_x_16229:
[----:B------:R-:W-:-:S04]  /*5ae0*/  LOP3.LUT R3, R5, 0x80000000, RZ, 0xc0, !PT ;  /* 0x8000000005037812 */ /* 0x000fc800078ec0ff */
[----:B------:R-:W-:-:S04]  /*5af0*/  SHF.R.U32.HI R3, RZ, 0x18, R3 ;  /* 0x00000018ff037819 */ /* 0x000fc80000011603 */
[----:B------:R-:W-:-:S04]  /*5b00*/  LOP3.LUT R0, R0, R3, RZ, 0xfc, !PT ;  /* 0x0000000300007212 */ /* 0x000fc800078efcff */
[----:B------:R-:W-:-:S07]  /*5b10*/  PRMT R4, R0, 0x7610, R4 ;  /* 0x0000761000047816 */ /* 0x000fce0000000004 */
.L_x_16228:
[----:B------:R-:W-:Y:S05]  /*5b20*/  BSYNC B0 ;  /* 0x0000000000007941 */ /* 0x000fea0003800000 */
.L_x_16227:
[----:B------:R0:W-:Y:S01]  /*5b30*/  STG.E.U8 desc[UR36][R8.64], R4 ;  /* 0x0000000408007986 */ /* 0x0001e2000c101124 */
[----:B------:R-:W-:Y:S05]  /*5b40*/  BRA `(.L_x_16204) ;  /* 0x0000000000b87947 */ /* 0x000fea0003800000 */
.L_x_16221:
        /* <DEDUP_REMOVED lines=23> */
.L_x_16203:
        /* <DEDUP_REMOVED lines=16> */
.L_x_16232:
[----:B------:R-:W-:Y:S05]  /*5dc0*/  BRA `(.L_x_16204) ;  /* 0x0000000000187947 */ /* 0x000fea0003800000 */
.L_x_16231:
[----:B------:R-:W-:Y:S01]  /*5dd0*/  LOP3.LUT R4, R18, 0xff, RZ, 0xc0, !PT ;  /* 0x000000ff12047812 */ /* 0x000fe200078ec0ff */
[----:B------:R-:W-:-:S05]  /*5de0*/  IMAD.MOV.U32 R5, RZ, RZ, RZ ;  /* 0x000000ffff057224 */ /* 0x000fca00078e00ff */
[----:B------:R2:W-:Y:S01]  /*5df0*/  STG.E.64 desc[UR36][R8.64], R4 ;  /* 0x0000000408007986 */ /* 0x0005e2000c101b24 */
[----:B------:R-:W-:Y:S05]  /*5e00*/  BRA `(.L_x_16204) ;  /* 0x0000000000087947 */ /* 0x000fea0003800000 */
.L_x_16230:
[----:B------:R-:W-:-:S05]  /*5e10*/  LOP3.LUT R3, R18, 0xff, RZ, 0xc0, !PT ;  /* 0x000000ff12037812 */ /* 0x000fca00078ec0ff */
[----:B------:R0:W-:Y:S02]  /*5e20*/  STG.E desc[UR36][R8.64], R3 ;  /* 0x0000000308007986 */ /* 0x0001e4000c101924 */
.L_x_16204:
        /* <DEDUP_REMOVED lines=23> */
.L_x_16236:
[----:B------:R3:W-:Y:S01]  /*5fa0*/  STG.E.U8 desc[UR36][R8.64], R17 ;  /* 0x0000001108007986 */ /* 0x0007e2000c101124 */
[----:B------:R-:W-:Y:S05]  /*5fb0*/  BRA `(.L_x_16238) ;  /* 0x0000000c00987947 */ /* 0x000fea0003800000 */
.L_x_16235:
        /* <DEDUP_REMOVED lines=10> */
.L_x_16240:
[----:B------:R-:W-:-:S05]  /*6060*/  LOP3.LUT R17, R17, 0xff, RZ, 0xc0, !PT ;  /* 0x000000ff11117812 */ /* 0x000fca00078ec0ff */
[----:B------:R2:W-:Y:S01]  /*6070*/  STG.E desc[UR36][R8.64], R17 ;  /* 0x0000001108007986 */ /* 0x0005e2000c101924 */
[----:B------:R-:W-:Y:S05]  /*6080*/  BRA `(.L_x_16238) ;  /* 0x0000000c00647947 */ /* 0x000fea0003800000 */
.L_x_16239:
[----:B------:R-:W-:-:S05]  /*6090*/  LOP3.LUT R17, R17, 0xff, RZ, 0xc0, !PT ;  /* 0x000000ff11117812 */ /* 0x000fca00078ec0ff */
[----:B------:R0:W-:Y:S01]  /*60a0*/  STG.E.U16 desc[UR36][R8.64], R17 ;  /* 0x0000001108007986 */ /* 0x0001e2000c101524 */
[----:B------:R-:W-:Y:S05]  /*60b0*/  BRA `(.L_x_16238) ;  /* 0x0000000c00587947 */ /* 0x000fea0003800000 */
.L_x_16234:
        /* <DEDUP_REMOVED lines=10> */
.L_x_16242:
[----:B------:R-:W-:-:S04]  /*6160*/  LOP3.LUT R17, R17, 0xff, RZ, 0xc0, !PT ;  /* 0x000000ff11117812 */ /* 0x000fc800078ec0ff */
[----:B------:R-:W0:Y:S02]  /*6170*/  I2F.U16 R0, R17 ;  /* 0x0000001100007306 */ /* 0x000e240000101000 */
[----:B0-----:R-:W-:-:S05]  /*6180*/  F2FP.F16.F32.PACK_AB R0, RZ, R0 ;  /* 0x00000000ff00723e */ /* 0x001fca00000000ff */
[----:B------:R0:W-:Y:S01]  /*6190*/  STG.E.U16 desc[UR36][R8.64], R0 ;  /* 0x0000000008007986 */ /* 0x0001e2000c101524 */
[----:B------:R-:W-:Y:S05]  /*61a0*/  BRA `(.L_x_16238) ;  /* 0x0000000c001c7947 */ /* 0x000fea0003800000 */
.L_x_16241:
        /* <DEDUP_REMOVED lines=11> */
.L_x_16244:
[----:B------:R-:W-:-:S06]  /*6260*/  LOP3.LUT R17, R17, 0xff, RZ, 0xc0, !PT ;  /* 0x000000ff11117812 */ /* 0x000fcc00078ec0ff */
[----:B------:R-:W0:Y:S02]  /*6270*/  I2F.U16 R17, R17 ;  /* 0x0000001100117306 */ /* 0x000e240000101000 */
[----:B0-----:R-:W-:-:S04]  /*6280*/  F2FP.F16.F32.PACK_AB R3, RZ, R17 ;  /* 0x00000011ff03723e */ /* 0x001fc800000000ff */
[----:B------:R-:W-:-:S05]  /*6290*/  PRMT R3, R3, 0x5410, RZ ;  /* 0x0000541003037816 */ /* 0x000fca00000000ff */
[----:B------:R0:W-:Y:S01]  /*62a0*/  STG.E desc[UR36][R8.64], R3 ;  /* 0x0000000308007986 */ /* 0x0001e2000c101924 */
[----:B------:R-:W-:Y:S05]  /*62b0*/  BRA `(.L_x_16238) ;  /* 0x0000000800d87947 */ /* 0x000fea0003800000 */
.L_x_16243:
[----:B------:R-:W-:-:S06]  /*62c0*/  LOP3.LUT R4, R17, 0xff, RZ, 0xc0, !PT ;  /* 0x000000ff11047812 */ /* 0x000fcc00078ec0ff */
[----:B------:R-:W0:Y:S02]  /*62d0*/  I2F.F64.U16 R4, R4 ;  /* 0x0000000400047312 */ /* 0x000e240000101800 */
[----:B0-----:R0:W-:Y:S01]  /*62e0*/  STG.E.64 desc[UR36][R8.64], R4 ;  /* 0x0000000408007986 */ /* 0x0011e2000c101b24 */
[----:B------:R-:W-:Y:S05]  /*62f0*/  BRA `(.L_x_16238) ;  /* 0x0000000800c87947 */ /* 0x000fea0003800000 */
.L_x_16233:
        /* <DEDUP_REMOVED lines=12> */
.L_x_16247:
[----:B------:R-:W-:Y:S02]  /*63c0*/  LOP3.LUT R4, R17, 0xff, RZ, 0xc0, !PT ;  /* 0x000000ff11047812 */ /* 0x000fe400078ec0ff */
[----:B------:R-:W-:-:S04]  /*63d0*/  CS2R R6, SRZ ;  /* 0x0000000000067805 */ /* 0x000fc8000001ff00 */
[----:B------:R-:W0:Y:S02]  /*63e0*/  I2F.F64.U16 R4, R4 ;  /* 0x0000000400047312 */ /* 0x000e240000101800 */
[----:B0-----:R0:W-:Y:S01]  /*63f0*/  STG.E.128 desc[UR36][R8.64], R4 ;  /* 0x0000000408007986 */ /* 0x0011e2000c101d24 */
[----:B------:R-:W-:Y:S05]  /*6400*/  BRA `(.L_x_16238) ;  /* 0x0000000800847947 */ /* 0x000fea0003800000 */
.L_x_16246:
[----:B------:R-:W-:-:S13]  /*6410*/  ISETP.NE.AND P0, PT, R0, 0xf, PT ;  /* 0x0000000f0000780c */ /* 0x000fda0003f05270 */
[----:B------:R-:W-:Y:S05]  /*6420*/  @!P0 BRA `(.L_x_16248) ;  /* 0x0000000000bc8947 */ /* 0x000fea0003800000 */
[----:B------:R-:W-:-:S13]  /*6430*/  ISETP.NE.AND P0, PT, R0, 0x17, PT ;  /* 0x000000170000780c */ /* 0x000fda0003f05270 */
[----:B------:R-:W-:Y:S05]  /*6440*/  @!P0 BRA `(.L_x_16249) ;  /* 0x0000000000588947 */ /* 0x000fea0003800000 */
[----:B------:R-:W-:-:S13]  /*6450*/  ISETP.NE.AND P0, PT, R0, 0x18, PT ;  /* 0x000000180000780c */ /* 0x000fda0003f05270 */
[----:B------:R-:W-:Y:S05]  /*6460*/  @P0 BRA `(.L_x_16237) ;  /* 0x0000000800100947 */ /* 0x000fea0003800000 */
[----:B------:R-:W-:Y:S01]  /*6470*/  LOP3.LUT R17, R17, 0xff, RZ, 0xc0, !PT ;  /* 0x000000ff11117812 */ /* 0x000fe200078ec0ff */
[----:B------:R-:W-:Y:S05]  /*6480*/  BSSY B0, `(.L_x_16250) ;  /* 0x000000f000007945 */ /* 0x000fea0003800000 */
[----:B------:R-:W0:Y:S02]  /*6490*/  I2F.U16 R17, R17 ;  /* 0x0000001100117306 */ /* 0x000e240000101000 */
[C---:B0-----:R-:W-:Y:S02]  /*64a0*/  LOP3.LUT R3, R17.reuse, 0x7fffffff, RZ, 0xc0, !PT ;  /* 0x7fffffff11037812 */ /* 0x041fe400078ec0ff */
[----:B------:R-:W-:-:S02]  /*64b0*/  LOP3.LUT R0, R17, 0x80000000, RZ, 0xc0, !PT ;  /* 0x8000000011007812 */ /* 0x000fc400078ec0ff */
        /* <DEDUP_REMOVED lines=11> */
.L_x_16251:
[----:B------:R-:W-:Y:S05]  /*6570*/  BSYNC B0 ;  /* 0x0000000000007941 */ /* 0x000fea0003800000 */
.L_x_16250:
[----:B------:R-:W-:-:S05]  /*6580*/  LOP3.LUT R5, R0, R5, RZ, 0xfc, !PT ;  /* 0x0000000500057212 */ /* 0x000fca00078efcff */
[----:B------:R0:W-:Y:S01]  /*6590*/  STG.E.U8 desc[UR36][R8.64], R5 ;  /* 0x0000000508007986 */ /* 0x0001e2000c101124 */
[----:B------:R-:W-:Y:S05]  /*65a0*/  BRA `(.L_x_16238) ;  /* 0x00000008001c7947 */ /* 0x000fea0003800000 */
.L_x_16249:
        /* <DEDUP_REMOVED lines=14> */
.L_x_16253:
[----:B------:R-:W-:Y:S01]  /*6690*/  IMAD.MOV.U32 R0, RZ, RZ, 0x7f ;  /* 0x0000007fff007424 */ /* 0x000fe200078e00ff */
[----:B------:R-:W-:-:S04]  /*66a0*/  ISETP.GT.U32.AND P0, PT, R3, 0x7f800000, PT ;  /* 0x7f8000000300780c */ /* 0x000fc80003f04070 */
[----:B------:R-:W-:-:S09]  /*66b0*/  SEL R0, R0, 0x7c, P0 ;  /* 0x0000007c00007807 */ /* 0x000fd20000000000 */
.L_x_16254:
[----:B------:R-:W-:Y:S05]  /*66c0*/  BSYNC B0 ;  /* 0x0000000000007941 */ /* 0x000fea0003800000 */
.L_x_16252:
[----:B------:R-:W-:-:S04]  /*66d0*/  LOP3.LUT R3, R17, 0x80000000, RZ, 0xc0, !PT ;  /* 0x8000000011037812 */ /* 0x000fc800078ec0ff */
[----:B------:R-:W-:-:S04]  /*66e0*/  SHF.R.U32.HI R3, RZ, 0x18, R3 ;  /* 0x00000018ff037819 */ /* 0x000fc80000011603 */
[----:B------:R-:W-:-:S05]  /*66f0*/  LOP3.LUT R3, R0, R3, RZ, 0xfc, !PT ;  /* 0x0000000300037212 */ /* 0x000fca00078efcff */
[----:B------:R0:W-:Y:S01]  /*6700*/  STG.E.U8 desc[UR36][R8.64], R3 ;  /* 0x0000000308007986 */ /* 0x0001e2000c101124 */
[----:B------:R-:W-:Y:S05]  /*6710*/  BRA `(.L_x_16238) ;  /* 0x0000000400c07947 */ /* 0x000fea0003800000 */
.L_x_16248:
[----:B------:R-:W-:-:S04]  /*6720*/  LOP3.LUT R17, R17, 0xff, RZ, 0xc0, !PT ;  /* 0x000000ff11117812 */ /* 0x000fc800078ec0ff */
[----:B------:R-:W0:Y:S02]  /*6730*/  I2F.U16 R0, R17 ;  /* 0x0000001100007306 */ /* 0x000e240000101000 */
[----:B0-----:R-:W-:-:S05]  /*6740*/  F2FP.BF16.F32.PACK_AB R0, RZ, R0 ;  /* 0x00000000ff00723e */ /* 0x001fca00000010ff */
[----:B------:R0:W-:Y:S01]  /*6750*/  STG.E.U16 desc[UR36][R8.64], R0 ;  /* 0x0000000008007986 */ /* 0x0001e2000c101524 */
[----:B------:R-:W-:Y:S05]  /*6760*/  BRA `(.L_x_16238) ;  /* 0x0000000400ac7947 */ /* 0x000fea0003800000 */
.L_x_16245:
        /* <DEDUP_REMOVED lines=11> */
.L_x_16257:
        /* <DEDUP_REMOVED lines=18> */
.L_x_16260:
[----:B------:R-:W-:-:S04]  /*6940*/  LOP3.LUT R3, R17, 0x80000000, RZ, 0xc0, !PT ;  /* 0x8000000011037812 */ /* 0x000fc800078ec0ff */
[----:B------:R-:W-:-:S04]  /*6950*/  SHF.R.U32.HI R3, RZ, 0x18, R3 ;  /* 0x00000018ff037819 */ /* 0x000fc80000011603 */
[----:B------:R-:W-:-:S04]  /*6960*/  LOP3.LUT R0, R0, R3, RZ, 0xfc, !PT ;  /* 0x0000000300007212 */ /* 0x000fc800078efcff */
[----:B------:R-:W-:-:S07]  /*6970*/  PRMT R4, R0, 0x7610, R4 ;  /* 0x0000761000047816 */ /* 0x000fce0000000004 */
.L_x_16259:
[----:B------:R-:W-:Y:S05]  /*6980*/  BSYNC B0 ;  /* 0x0000000000007941 */ /* 0x000fea0003800000 */
.L_x_16258:
[----:B------:R0:W-:Y:S01]  /*6990*/  STG.E.U8 desc[UR36][R8.64], R4 ;  /* 0x0000000408007986 */ /* 0x0001e2000c101124 */
[----:B------:R-:W-:Y:S05]  /*69a0*/  BRA `(.L_x_16238) ;  /* 0x00000004001c7947 */ /* 0x000fea0003800000 */
.L_x_16256:
        /* <DEDUP_REMOVED lines=18> */
.L_x_16263:
[----:B------:R-:W-:-:S04]  /*6ad0*/  LOP3.LUT R3, R17, 0x80000000, RZ, 0xc0, !PT ;  /* 0x8000000011037812 */ /* 0x000fc800078ec0ff */
[----:B------:R-:W-:-:S04]  /*6ae0*/  SHF.R.U32.HI R3, RZ, 0x18, R3 ;  /* 0x00000018ff037819 */ /* 0x000fc80000011603 */
[----:B------:R-:W-:-:S04]  /*6af0*/  LOP3.LUT R0, R0, R3, RZ, 0xfc, !PT ;  /* 0x0000000300007212 */ /* 0x000fc800078efcff */
[----:B------:R-:W-:-:S07]  /*6b00*/  PRMT R4, R0, 0x7610, R4 ;  /* 0x0000761000047816 */ /* 0x000fce0000000004 */
.L_x_16262:
[----:B------:R-:W-:Y:S05]  /*6b10*/  BSYNC B0 ;  /* 0x0000000000007941 */ /* 0x000fea0003800000 */
.L_x_16261:
[----:B------:R0:W-:Y:S01]  /*6b20*/  STG.E.U8 desc[UR36][R8.64], R4 ;  /* 0x0000000408007986 */ /* 0x0001e2000c101124 */
[----:B------:R-:W-:Y:S05]  /*6b30*/  BRA `(.L_x_16238) ;  /* 0x0000000000b87947 */ /* 0x000fea0003800000 */
.L_x_16255:
        /* <DEDUP_REMOVED lines=23> */
.L_x_16237:
        /* <DEDUP_REMOVED lines=16> */
.L_x_16266:
[----:B------:R-:W-:Y:S05]  /*6db0*/  BRA `(.L_x_16238) ;  /* 0x0000000000187947 */ /* 0x000fea0003800000 */
.L_x_16265:
[----:B------:R-:W-:Y:S01]  /*6dc0*/  LOP3.LUT R4, R17, 0xff, RZ, 0xc0, !PT ;  /* 0x000000ff11047812 */ /* 0x000fe200078ec0ff */
[----:B------:R-:W-:-:S05]  /*6dd0*/  IMAD.MOV.U32 R5, RZ, RZ, RZ ;  /* 0x000000ffff057224 */ /* 0x000fca00078e00ff */
[----:B------:R0:W-:Y:S01]  /*6de0*/  STG.E.64 desc[UR36][R8.64], R4 ;  /* 0x0000000408007986 */ /* 0x0001e2000c101b24 */
[----:B------:R-:W-:Y:S05]  /*6df0*/  BRA `(.L_x_16238) ;  /* 0x0000000000087947 */ /* 0x000fea0003800000 */
.L_x_16264:
[----:B------:R-:W-:-:S05]  /*6e00*/  LOP3.LUT R17, R17, 0xff, RZ, 0xc0, !PT ;  /* 0x000000ff11117812 */ /* 0x000fca00078ec0ff */
[----:B------:R0:W-:Y:S02]  /*6e10*/  STG.E desc[UR36][R8.64], R17 ;  /* 0x0000001108007986 */ /* 0x0001e4000c101924 */
.L_x_16238:
[----:B------:R-:W-:-:S07]  /*6e20*/  VIADD R2, R2, 0x80 ;  /* 0x0000008002027836 */ /* 0x000fce0000000000 */
.L_x_16198:
[----:B------:R-:W-:Y:S05]  /*6e30*/  BSYNC B6 ;  /* 0x0000000000067941 */ /* 0x000fea0003800000 */
.L_x_16197:
        /* <DEDUP_REMOVED lines=21> */
.L_x_16270:
[----:B------:R-:W-:Y:S01]  /*6f90*/  STG.E.U8 desc[UR36][R2.64], R16 ;  /* 0x0000001002007986 */ /* 0x000fe2000c101124 */
[----:B------:R-:W-:Y:S05]  /*6fa0*/  EXIT ;  /* 0x000000000000794d */ /* 0x000fea0003800000 */
.L_x_16269:
        /* <DEDUP_REMOVED lines=10> */
.L_x_16273:
[----:B------:R-:W-:-:S05]  /*7050*/  LOP3.LUT R5, R16, 0xff, RZ, 0xc0, !PT ;  /* 0x000000ff10057812 */ /* 0x000fca00078ec0ff */
[----:B------:R-:W-:Y:S01]  /*7060*/  STG.E desc[UR36][R2.64], R5 ;  /* 0x0000000502007986 */ /* 0x000fe2000c101924 */
[----:B------:R-:W-:Y:S05]  /*7070*/  EXIT ;  /* 0x000000000000794d */ /* 0x000fea0003800000 */
.L_x_16272:
[----:B------:R-:W-:-:S05]  /*7080*/  LOP3.LUT R5, R16, 0xff, RZ, 0xc0, !PT ;  /* 0x000000ff10057812 */ /* 0x000fca00078ec0ff */
[----:B------:R-:W-:Y:S01]  /*7090*/  STG.E.U16 desc[UR36][R2.64], R5 ;  /* 0x0000000502007986 */ /* 0x000fe2000c101524 */
[----:B------:R-:W-:Y:S05]  /*70a0*/  EXIT ;  /* 0x000000000000794d */ /* 0x000fea0003800000 */
.L_x_16268:
        /* <DEDUP_REMOVED lines=10> */
.L_x_16275:
[----:B------:R-:W-:-:S04]  /*7150*/  LOP3.LUT R16, R16, 0xff, RZ, 0xc0, !PT ;  /* 0x000000ff10107812 */ /* 0x000fc800078ec0ff */
[----:B------:R-:W0:Y:S02]  /*7160*/  I2F.U16 R0, R16 ;  /* 0x0000001000007306 */ /* 0x000e240000101000 */
[----:B0-----:R-:W-:-:S05]  /*7170*/  F2FP.F16.F32.PACK_AB R0, RZ, R0 ;  /* 0x00000000ff00723e */ /* 0x001fca00000000ff */
[----:B------:R-:W-:Y:S01]  /*7180*/  STG.E.U16 desc[UR36][R2.64], R0 ;  /* 0x0000000002007986 */ /* 0x000fe2000c101524 */
[----:B------:R-:W-:Y:S05]  /*7190*/  EXIT ;  /* 0x000000000000794d */ /* 0x000fea0003800000 */
.L_x_16274:
        /* <DEDUP_REMOVED lines=8> */
[----:B------:R-:W0:Y:S02]  /*7220*/  I2F.U16 R16, R16 ;  /* 0x0000001000107306 */ /* 0x000e240000101000 */
[----:B0-----:R-:W-:Y:S01]  /*7230*/  STG.E.64 desc[UR36][R2.64], R16 ;  /* 0x0000001002007986 */ /* 0x001fe2000c101b24 */
[----:B------:R-:W-:Y:S05]  /*7240*/  EXIT ;  /* 0x000000000000794d */ /* 0x000fea0003800000 */
.L_x_16277:
[----:B------:R-:W-:-:S06]  /*7250*/  LOP3.LUT R16, R16, 0xff, RZ, 0xc0, !PT ;  /* 0x000000ff10107812 */ /* 0x000fcc00078ec0ff */
[----:B------:R-:W0:Y:S02]  /*7260*/  I2F.U16 R16, R16 ;  /* 0x0000001000107306 */ /* 0x000e240000101000 */
[----:B0-----:R-:W-:-:S04]  /*7270*/  F2FP.F16.F32.PACK_AB R5, RZ, R16 ;  /* 0x00000010ff05723e */ /* 0x001fc800000000ff */
[----:B------:R-:W-:-:S05]  /*7280*/  PRMT R5, R5, 0x5410, RZ ;  /* 0x0000541005057816 */ /* 0x000fca00000000ff */
[----:B------:R-:W-:Y:S01]  /*7290*/  STG.E desc[UR36][R2.64], R5 ;  /* 0x0000000502007986 */ /* 0x000fe2000c101924 */
[----:B------:R-:W-:Y:S05]  /*72a0*/  EXIT ;  /* 0x000000000000794d */ /* 0x000fea0003800000 */
.L_x_16276:
[----:B------:R-:W-:-:S06]  /*72b0*/  LOP3.LUT R4, R16, 0xff, RZ, 0xc0, !PT ;  /* 0x000000ff10047812 */ /* 0x000fcc00078ec0ff */
[----:B------:R-:W0:Y:S02]  /*72c0*/  I2F.F64.U16 R4, R4 ;  /* 0x0000000400047312 */ /* 0x000e240000101800 */
[----:B0-----:R-:W-:Y:S01]  /*72d0*/  STG.E.64 desc[UR36][R2.64], R4 ;  /* 0x0000000402007986 */ /* 0x001fe2000c101b24 */
[----:B------:R-:W-:Y:S05]  /*72e0*/  EXIT ;  /* 0x000000000000794d */ /* 0x000fea0003800000 */
.L_x_16267:
        /* <DEDUP_REMOVED lines=12> */
.L_x_16280:
[----:B------:R-:W-:Y:S02]  /*73b0*/  LOP3.LUT R4, R16, 0xff, RZ, 0xc0, !PT ;  /* 0x000000ff10047812 */ /* 0x000fe400078ec0ff */
[----:B------:R-:W-:-:S04]  /*73c0*/  CS2R R6, SRZ ;  /* 0x0000000000067805 */ /* 0x000fc8000001ff00 */
[----:B------:R-:W0:Y:S02]  /*73d0*/  I2F.F64.U16 R4, R4 ;  /* 0x0000000400047312 */ /* 0x000e240000101800 */
[----:B0-----:R-:W-:Y:S01]  /*73e0*/  STG.E.128 desc[UR36][R2.64], R4 ;  /* 0x0000000402007986 */ /* 0x001fe2000c101d24 */
[----:B------:R-:W-:Y:S05]  /*73f0*/  EXIT ;  /* 0x000000000000794d */ /* 0x000fea0003800000 */
.L_x_16279:
        /* <DEDUP_REMOVED lines=22> */
.L_x_16284:
[----:B------:R-:W-:Y:S05]  /*7560*/  BSYNC B0 ;  /* 0x0000000000007941 */ /* 0x000fea0003800000 */
.L_x_16283:
[----:B------:R-:W-:-:S05]  /*7570*/  LOP3.LUT R5, R0, R5, RZ, 0xfc, !PT ;  /* 0x0000000500057212 */ /* 0x000fca00078efcff */
[----:B------:R-:W-:Y:S01]  /*7580*/  STG.E.U8 desc[UR36][R2.64], R5 ;  /* 0x0000000502007986 */ /* 0x000fe2000c101124 */
[----:B------:R-:W-:Y:S05]  /*7590*/  EXIT ;  /* 0x000000000000794d */ /* 0x000fea0003800000 */
.L_x_16282:
        /* <DEDUP_REMOVED lines=14> */
.L_x_16286:
[----:B------:R-:W-:Y:S01]  /*7680*/  IMAD.MOV.U32 R0, RZ, RZ, 0x7f ;  /* 0x0000007fff007424 */ /* 0x000fe200078e00ff */
[----:B------:R-:W-:-:S04]  /*7690*/  ISETP.GT.U32.AND P0, PT, R4, 0x7f800000, PT ;  /* 0x7f8000000400780c */ /* 0x000fc80003f04070 */
[----:B------:R-:W-:-:S09]  /*76a0*/  SEL R0, R0, 0x7c, P0 ;  /* 0x0000007c00007807 */ /* 0x000fd20000000000 */
.L_x_16287:
[----:B------:R-:W-:Y:S05]  /*76b0*/  BSYNC B0 ;  /* 0x0000000000007941 */ /* 0x000fea0003800000 */
.L_x_16285:
[----:B------:R-:W-:-:S04]  /*76c0*/  LOP3.LUT R4, R5, 0x80000000, RZ, 0xc0, !PT ;  /* 0x8000000005047812 */ /* 0x000fc800078ec0ff */
[----:B------:R-:W-:-:S04]  /*76d0*/  SHF.R.U32.HI R5, RZ, 0x18, R4 ;  /* 0x00000018ff057819 */ /* 0x000fc80000011604 */
[----:B------:R-:W-:-:S05]  /*76e0*/  LOP3.LUT R5, R0, R5, RZ, 0xfc, !PT ;  /* 0x0000000500057212 */ /* 0x000fca00078efcff */
[----:B------:R-:W-:Y:S01]  /*76f0*/  STG.E.U8 desc[UR36][R2.64], R5 ;  /* 0x0000000502007986 */ /* 0x000fe2000c101124 */
[----:B------:R-:W-:Y:S05]  /*7700*/  EXIT ;  /* 0x000000000000794d */ /* 0x000fea0003800000 */
.L_x_16281:
[----:B------:R-:W-:-:S04]  /*7710*/  LOP3.LUT R16, R16, 0xff, RZ, 0xc0, !PT ;  /* 0x000000ff10107812 */ /* 0x000fc800078ec0ff */
[----:B------:R-:W0:Y:S02]  /*7720*/  I2F.U16 R0, R16 ;  /* 0x0000001000007306 */ /* 0x000e240000101000 */
[----:B0-----:R-:W-:-:S05]  /*7730*/  F2FP.BF16.F32.PACK_AB R0, RZ, R0 ;  /* 0x00000000ff00723e */ /* 0x001fca00000010ff */
[----:B------:R-:W-:Y:S01]  /*7740*/  STG.E.U16 desc[UR36][R2.64], R0 ;  /* 0x0000000002007986 */ /* 0x000fe2000c101524 */
[----:B------:R-:W-:Y:S05]  /*7750*/  EXIT ;  /* 0x000000000000794d */ /* 0x000fea0003800000 */
.L_x_16278:
        /* <DEDUP_REMOVED lines=11> */
.L_x_16290:
        /* <DEDUP_REMOVED lines=18> */
.L_x_16293:
[----:B------:R-:W-:-:S04]  /*7930*/  LOP3.LUT R0, R7, 0x80000000, RZ, 0xc0, !PT ;  /* 0x8000000007007812 */ /* 0x000fc800078ec0ff */
[----:B------:R-:W-:-:S04]  /*7940*/  SHF.R.U32.HI R5, RZ, 0x18, R0 ;  /* 0x00000018ff057819 */ /* 0x000fc80000011600 */
[----:B------:R-:W-:-:S04]  /*7950*/  LOP3.LUT R4, R4, R5, RZ, 0xfc, !PT ;  /* 0x0000000504047212 */ /* 0x000fc800078efcff */
[----:B------:R-:W-:-:S07]  /*7960*/  PRMT R0, R4, 0x7610, R0 ;  /* 0x0000761004007816 */ /* 0x000fce0000000000 */
.L_x_16292:
[----:B------:R-:W-:Y:S05]  /*7970*/  BSYNC B0 ;  /* 0x0000000000007941 */ /* 0x000fea0003800000 */
.L_x_16291:
[----:B------:R-:W-:Y:S01]  /*7980*/  STG.E.U8 desc[UR36][R2.64], R0 ;  /* 0x0000000002007986 */ /* 0x000fe2000c101124 */
[----:B------:R-:W-:Y:S05]  /*7990*/  EXIT ;  /* 0x000000000000794d */ /* 0x000fea0003800000 */
.L_x_16289:
        /* <DEDUP_REMOVED lines=18> */
.L_x_16296:
[----:B------:R-:W-:-:S04]  /*7ac0*/  LOP3.LUT R0, R7, 0x80000000, RZ, 0xc0, !PT ;  /* 0x8000000007007812 */ /* 0x000fc800078ec0ff */
[----:B------:R-:W-:-:S04]  /*7ad0*/  SHF.R.U32.HI R5, RZ, 0x18, R0 ;  /* 0x00000018ff057819 */ /* 0x000fc80000011600 */
[----:B------:R-:W-:-:S04]  /*7ae0*/  LOP3.LUT R4, R4, R5, RZ, 0xfc, !PT ;  /* 0x0000000504047212 */ /* 0x000fc800078efcff */
[----:B------:R-:W-:-:S07]  /*7af0*/  PRMT R0, R4, 0x7610, R0 ;  /* 0x0000761004007816 */ /* 0x000fce0000000000 */
.L_x_16295:
[----:B------:R-:W-:Y:S05]  /*7b00*/  BSYNC B0 ;  /* 0x0000000000007941 */ /* 0x000fea0003800000 */
.L_x_16294:
[----:B------:R-:W-:Y:S01]  /*7b10*/  STG.E.U8 desc[UR36][R2.64], R0 ;  /* 0x0000000002007986 */ /* 0x000fe2000c101124 */
[----:B------:R-:W-:Y:S05]  /*7b20*/  EXIT ;  /* 0x000000000000794d */ /* 0x000fea0003800000 */
.L_x_16288:
        /* <DEDUP_REMOVED lines=23> */
.L_x_16271:
        /* <DEDUP_REMOVED lines=16> */
.L_x_16299:
[----:B------:R-:W-:Y:S05]  /*7da0*/  EXIT ;  /* 0x000000000000794d */ /* 0x000fea0003800000 */
.L_x_16298:
[----:B------:R-:W-:Y:S01]  /*7db0*/  LOP3.LUT R16, R16, 0xff, RZ, 0xc0, !PT ;  /* 0x000000ff10107812 */ /* 0x000fe200078ec0ff */
[----:B------:R-:W-:-:S05]  /*7dc0*/  IMAD.MOV.U32 R17, RZ, RZ, RZ ;  /* 0x000000ffff117224 */ /* 0x000fca00078e00ff */
[----:B------:R-:W-:Y:S01]  /*7dd0*/  STG.E.64 desc[UR36][R2.64], R16 ;  /* 0x0000001002007986 */ /* 0x000fe2000c101b24 */
[----:B------:R-:W-:Y:S05]  /*7de0*/  EXIT ;  /* 0x000000000000794d */ /* 0x000fea0003800000 */
.L_x_16297:
[----:B------:R-:W-:-:S05]  /*7df0*/  LOP3.LUT R5, R16, 0xff, RZ, 0xc0, !PT ;  /* 0x000000ff10057812 */ /* 0x000fca00078ec0ff */
[----:B------:R-:W-:Y:S01]  /*7e00*/  STG.E desc[UR36][R2.64], R5 ;  /* 0x0000000502007986 */ /* 0x000fe2000c101924 */
[----:B------:R-:W-:Y:S05]  /*7e10*/  EXIT ;  /* 0x000000000000794d */ /* 0x000fea0003800000 */
.L_x_16300:
        /* <DEDUP_REMOVED lines=14> */
.L_x_23618:


//--------------------- .text._ZN2at6native18elementwise_kernelILi128ELi4EZNS0_22gpu_kernel_impl_nocastIZZZNS0_15neg_kernel_cudaERNS_18TensorIteratorBaseEENKUlvE0_clEvENKUlvE_clEvEUlhE_EEvS4_RKT_EUliE_EEviT1_ --------------------------
	.section	.text._ZN2at6native18elementwise_kernelILi128ELi4EZNS0_22gpu_kernel_impl_nocastIZZZNS0_15neg_kernel_cudaERNS_18TensorIteratorBaseEENKUlvE0_clEvENKUlvE_clEvEUlhE_EEvS4_RKT_EUliE_EEviT1_,"ax",@progbits
	.align	128
        .global         _ZN2at6native18elementwise_kernelILi128ELi4EZNS0_22gpu_kernel_impl_nocastIZZZNS0_15neg_kernel_cudaERNS_18TensorIteratorBaseEENKUlvE0_clEvENKUlvE_clEvEUlhE_EEvS4_RKT_EUliE_EEviT1_
        .type           _ZN2at6native18elementwise_kernelILi128ELi4EZNS0_22gpu_kernel_impl_nocastIZZZNS0_15neg_kernel_cudaERNS_18TensorIteratorBaseEENKUlvE0_clEvENKUlvE_clEvEUlhE_EEvS4_RKT_EUliE_EEviT1_,@function
        .size           _ZN2at6native18elementwise_kernelILi128ELi4EZNS0_22gpu_kernel_impl_nocastIZZZNS0_15neg_kernel_cudaERNS_18TensorIteratorBaseEENKUlvE0_clEvENKUlvE_clEvEUlhE_EEvS4_RKT_EUliE_EEviT1_,(.L_x_23619 - _ZN2at6native18elementwise_kernelILi128ELi4EZNS0_22gpu_kernel_impl_nocastIZZZNS0_15neg_kernel_cudaERNS_18TensorIteratorBaseEENKUlvE0_clEvENKUlvE_clEvEUlhE_EEvS4_RKT_EUliE_EEviT1_)
        .other          _ZN2at6native18elementwise_kernelILi128ELi4EZNS0_22gpu_kernel_impl_nocastIZZZNS0_15neg_kernel_cudaERNS_18TensorIteratorBaseEENKUlvE0_clEvENKUlvE_clEvEUlhE_EEvS4_RKT_EUliE_EEviT1_,@"STO_CUDA_ENTRY STV_DEFAULT"
_ZN2at6native18elementwise_kernelILi128ELi4EZNS0_22gpu_kernel_impl_nocastIZZZNS0_15neg_kernel_cudaERNS_18TensorIteratorBaseEENKUlvE0_clEvENKUlvE_clEvEUlhE_EEvS4_RKT_EUliE_EEviT1_:
.text._ZN2at6native18elementwise_kernelILi128ELi4EZNS0_22gpu_kernel_impl_nocastIZZZNS0_15neg_kernel_cudaERNS_18TensorIteratorBaseEENKUlvE0_clEvENKUlvE_clEvEUlhE_EEvS4_RKT_EUliE_EEviT1_:
        /* <DEDUP_REMOVED lines=311> */
.L_x_16303:
        /* <DEDUP_REMOVED lines=11> */
.L_x_16302:
[----:B------:R-:W-:Y:S05]  /*1420*/  BSYNC B0 ;  /* 0x0000000000007941 */ /* 0x000fea0003800000 */
.L_x_16301:
        /* <DEDUP_REMOVED lines=305> */
.L_x_16306:
        /* <DEDUP_REMOVED lines=315> */
.L_x_16307:
        /* <DEDUP_REMOVED lines=11> */
.L_x_16305:
[----:B------:R-:W-:Y:S05]  /*3ba0*/  BSYNC B0 ;  /* 0x0000000000007941 */ /* 0x000fea0003800000 */
.L_x_16304:
        /* <DEDUP_REMOVED lines=304> */
.L_x_16308:
        /* <DEDUP_REMOVED lines=11> */
.L_x_16309:
        /* <DEDUP_REMOVED lines=10> */
.L_x_23619:


//--------------------- .text._ZN2at6native27unrolled_elementwise_kernelIZZZNS0_15neg_kernel_cudaERNS_18TensorIteratorBaseEENKUlvE0_clEvENKUlvE_clEvEUlhE_St5arrayIPcLm2EELi4E23TrivialOffsetCalculatorILi1EjESB_NS0_6memory15LoadWithoutCastENSC_16StoreWithoutCastEEEviT_T0_T2_T3_T4_T5_ --------------------------
	.section	.text._ZN2at6native27unrolled_elementwise_kernelIZZZNS0_15neg_kernel_cudaERNS_18TensorIteratorBaseEENKUlvE0_clEvENKUlvE_clEvEUlhE_St5arrayIPcLm2EELi4E23TrivialOffsetCalculatorILi1EjESB_NS0_6memory15LoadWithoutCastENSC_16StoreWithoutCastEEEviT_T0_T2_T3_T4_T5_,"ax",@progbits
	.align	128
        .global         _ZN2at6native27unrolled_elementwise_kernelIZZZNS0_15neg_kernel_cudaERNS_18TensorIteratorBaseEENKUlvE0_clEvENKUlvE_clEvEUlhE_St5arrayIPcLm2EELi4E23TrivialOffsetCalculatorILi1EjESB_NS0_6memory15LoadWithoutCastENSC_16StoreWithoutCastEEEviT_T0_T2_T3_T4_T5_
        .type           _ZN2at6native27unrolled_elementwise_kernelIZZZNS0_15neg_kernel_cudaERNS_18TensorIteratorBaseEENKUlvE0_clEvENKUlvE_clEvEUlhE_St5arrayIPcLm2EELi4E23TrivialOffsetCalculatorILi1EjESB_NS0_6memory15LoadWithoutCastENSC_16StoreWithoutCastEEEviT_T0_T2_T3_T4_T5_,@function
        .size           _ZN2at6native27unrolled_elementwise_kernelIZZZNS0_15neg_kernel_cudaERNS_18TensorIteratorBaseEENKUlvE0_clEvENKUlvE_clEvEUlhE_St5arrayIPcLm2EELi4E23TrivialOffsetCalculatorILi1EjESB_NS0_6memory15LoadWithoutCastENSC_16StoreWithoutCastEEEviT_T0_T2_T3_T4_T5_,(.L_x_23620 - _ZN2at6native27unrolled_elementwise_kernelIZZZNS0_15neg_kernel_cudaERNS_18TensorIteratorBaseEENKUlvE0_clEvENKUlvE_clEvEUlhE_St5arrayIPcLm2EELi4E23TrivialOffsetCalculatorILi1EjESB_NS0_6memory15LoadWithoutCastENSC_16StoreWithoutCastEEEviT_T0_T2_T3_T4_T5_)
        .other          _ZN2at6native27unrolled_elementwise_kernelIZZZNS0_15neg_kernel_cudaERNS_18TensorIteratorBaseEENKUlvE0_clEvENKUlvE_clEvEUlhE_St5arrayIPcLm2EELi4E23TrivialOffsetCalculatorILi1EjESB_NS0_6memory15LoadWithoutCastENSC_16StoreWithoutCastEEEviT_T0_T2_T3_T4_T5_,@"STO_CUDA_ENTRY STV_DEFAULT"
_ZN2at6native27unrolled_elementwise_kernelIZZZNS0_15neg_kernel_cudaERNS_18TensorIteratorBaseEENKUlvE0_clEvENKUlvE_clEvEUlhE_St5arrayIPcLm2EELi4E23TrivialOffsetCalculatorILi1EjESB_NS0_6memory15LoadWithoutCastENSC_16StoreWithoutCastEEEviT_T0_T2_T3_T4_T5_:
.text._ZN2at6native27unrolled_elementwise_kernelIZZZNS0_15neg_kernel_cudaERNS_18TensorIteratorBaseEENKUlvE0_clEvENKUlvE_clEvEUlhE_St5arrayIPcLm2EELi4E23TrivialOffsetCalculatorILi1EjESB_NS0_6memory15LoadWithoutCastENSC_16StoreWithoutCastEEEviT_T0_T2_T3_T4_T5_:
        /* <DEDUP_REMOVED lines=66> */
.L_x_16311:
[----:B------:R-:W-:Y:S05]  /*0420*/  BSYNC B0 ;  /* 0x0000000000007941 */ /* 0x000fea0003800000 */
.L_x_16310:
        /* <DEDUP_REMOVED lines=12> */
.L_x_16312:
        /* <DEDUP_REMOVED lines=9> */
.L_x_23620:


//--------------------- .text._ZN2at6native29vectorized_elementwise_kernelILi2EZZZNS0_15neg_kernel_cudaERNS_18TensorIteratorBaseEENKUlvE0_clEvENKUlvE_clEvEUlhE_St5arrayIPcLm2EEEEviT0_T1_ --------------------------
	.section	.text._ZN2at6native29vectorized_elementwise_kernelILi2EZZZNS0_15neg_kernel_cudaERNS_18TensorIteratorBaseEENKUlvE0_clEvENKUlvE_clEvEUlhE_St5arrayIPcLm2EEEEviT0_T1_,"ax",@progbits
	.align	128
        .global         _ZN2at6native29vectorized_elementwise_kernelILi2EZZZNS0_15neg_kernel_cudaERNS_18TensorIteratorBaseEENKUlvE0_clEvENKUlvE_clEvEUlhE_St5arrayIPcLm2EEEEviT0_T1_
        .type           _ZN2at6native29vectorized_elementwise_kernelILi2EZZZNS0_15neg_kernel_cudaERNS_18TensorIteratorBaseEENKUlvE0_clEvENKUlvE_clEvEUlhE_St5arrayIPcLm2EEEEviT0_T1_,@function
        .size           _ZN2at6native29vectorized_elementwise_kernelILi2EZZZNS0_15neg_kernel_cudaERNS_18TensorIteratorBaseEENKUlvE0_clEvENKUlvE_clEvEUlhE_St5arrayIPcLm2EEEEviT0_T1_,(.L_x_23621 - _ZN2at6native29vectorized_elementwise_kernelILi2EZZZNS0_15neg_kernel_cudaERNS_18TensorIteratorBaseEENKUlvE0_clEvENKUlvE_clEvEUlhE_St5arrayIPcLm2EEEEviT0_T1_)
        .other          _ZN2at6native29vectorized_elementwise_kernelILi2EZZZNS0_15neg_kernel_cudaERNS_18TensorIteratorBaseEENKUlvE0_clEvENKUlvE_clEvEUlhE_St5arrayIPcLm2EEEEviT0_T1_,@"STO_CUDA_ENTRY STV_DEFAULT"
_ZN2at6native29vectorized_elementwise_kernelILi2EZZZNS0_15neg_kernel_cudaERNS_18TensorIteratorBaseEENKUlvE0_clEvENKUlvE_clEvEUlhE_St5arrayIPcLm2EEEEviT0_T1_:
.text._ZN2at6native29vectorized_elementwise_kernelILi2EZZZNS0_15neg_kernel_cudaERNS_18TensorIteratorBaseEENKUlvE0_clEvENKUlvE_clEvEUlhE_St5arrayIPcLm2EEEEviT0_T1_:
        /* <DEDUP_REMOVED lines=58> */
.L_x_16313:
        /* <DEDUP_REMOVED lines=118> */
.L_x_16316:
        /* <DEDUP_REMOVED lines=8> */
.L_x_16317:
        /* <DEDUP_REMOVED lines=8> */
.L_x_16318:
        /* <DEDUP_REMOVED lines=9> */
.L_x_16319:
[----:B------:R-:W-:Y:S05]  /*0c90*/  BSYNC B1 ;  /* 0x0000000000017941 */ /* 0x000fea0003800000 */
.L_x_16315:
[----:B------:R-:W-:-:S13]  /*0ca0*/  ISETP.GE.AND P0, PT, R17, R0, PT ;  /* 0x000000001100720c */ /* 0x000fda0003f06270 */
[----:B--2---:R-:W2:Y:S01]  /*0cb0*/  @!P0 LDC.64 R6, c[0x0][0x218] ;  /* 0x00008600ff068b82 */ /* 0x004ea20000000a00 */
[C---:B-1----:R-:W-:Y:S02]  /*0cc0*/  @!P0 VIADD R5, R17.reuse, UR4 ;  /* 0x0000000411058c36 */ /* 0x042fe40008000000 */
[----:B------:R-:W-:-:S03]  /*0cd0*/  @!P0 VIADD R17, R17, 0x80 ;  /* 0x0000008011118836 */ /* 0x000fc60000000000 */
[----:B--2---:R-:W-:-:S05]  /*0ce0*/  @!P0 IADD3 R4, P1, R5, R6, RZ ;  /* 0x0000000605048210 */ /* 0x004fca0007f3e0ff */
[----:B------:R-:W-:-:S05]  /*0cf0*/  @!P0 IMAD.X R5, RZ, RZ, R7, P1 ;  /* 0x000000ffff058224 */ /* 0x000fca00008e0607 */
[----:B------:R2:W-:Y:S03]  /*0d00*/  @!P0 STG.E.U8 desc[UR8][R4.64], R3 ;  /* 0x0000000304008986 */ /* 0x0005e6000c101108 */
.L_x_16320:
[----:B------:R-:W-:Y:S05]  /*0d10*/  BSYNC B0 ;  /* 0x0000000000007941 */ /* 0x000fea0003800000 */
.L_x_16314:
        /* <DEDUP_REMOVED lines=9> */
.L_x_16321:
        /* <DEDUP_REMOVED lines=13> */
.L_x_23621:


//--------------------- .text._ZN2at6native29vectorized_elementwise_kernelILi4EZZZNS0_15neg_kernel_cudaERNS_18TensorIteratorBaseEENKUlvE0_clEvENKUlvE_clEvEUlhE_St5arrayIPcLm2EEEEviT0_T1_ --------------------------
	.section	.text._ZN2at6native29vectorized_elementwise_kernelILi4EZZZNS0_15neg_kernel_cudaERNS_18TensorIteratorBaseEENKUlvE0_clEvENKUlvE_clEvEUlhE_St5arrayIPcLm2EEEEviT0_T1_,"ax",@progbits
	.align	128
        .global         _ZN2at6native29vectorized_elementwise_kernelILi4EZZZNS0_15neg_kernel_cudaERNS_18TensorIteratorBaseEENKUlvE0_clEvENKUlvE_clEvEUlhE_St5arrayIPcLm2EEEEviT0_T1_
        .type           _ZN2at6native29vectorized_elementwise_kernelILi4EZZZNS0_15neg_kernel_cudaERNS_18TensorIteratorBaseEENKUlvE0_clEvENKUlvE_clEvEUlhE_St5arrayIPcLm2EEEEviT0_T1_,@function
        .size           _ZN2at6native29vectorized_elementwise_kernelILi4EZZZNS0_15neg_kernel_cudaERNS_18TensorIteratorBaseEENKUlvE0_clEvENKUlvE_clEvEUlhE_St5arrayIPcLm2EEEEviT0_T1_,(.L_x_23622 - _ZN2at6native29vectorized_elementwise_kernelILi4EZZZNS0_15neg_kernel_cudaERNS_18TensorIteratorBaseEENKUlvE0_clEvENKUlvE_clEvEUlhE_St5arrayIPcLm2EEEEviT0_T1_)
        .other          _ZN2at6native29vectorized_elementwise_kernelILi4EZZZNS0_15neg_kernel_cudaERNS_18TensorIteratorBaseEENKUlvE0_clEvENKUlvE_clEvEUlhE_St5arrayIPcLm2EEEEviT0_T1_,@"STO_CUDA_ENTRY STV_DEFAULT"
_ZN2at6native29vectorized_elementwise_kernelILi4EZZZNS0_15neg_kernel_cudaERNS_18TensorIteratorBaseEENKUlvE0_clEvENKUlvE_clEvEUlhE_St5arrayIPcLm2EEEEviT0_T1_:
.text._ZN2at6native29vectorized_elementwise_kernelILi4EZZZNS0_15neg_kernel_cudaERNS_18TensorIteratorBaseEENKUlvE0_clEvENKUlvE_clEvEUlhE_St5arrayIPcLm2EEEEviT0_T1_:
        /* <DEDUP_REMOVED lines=56> */
.L_x_16322:
        /* <DEDUP_REMOVED lines=118> */
.L_x_16325:
        /* <DEDUP_REMOVED lines=8> */
.L_x_16326:
        /* <DEDUP_REMOVED lines=8> */
.L_x_16327:
        /* <DEDUP_REMOVED lines=9> */
.L_x_16328:
[----:B------:R-:W-:Y:S05]  /*0c70*/  BSYNC B1 ;  /* 0x0000000000017941 */ /* 0x000fea0003800000 */
.L_x_16324:
[----:B------:R-:W-:-:S13]  /*0c80*/  ISETP.GE.AND P0, PT, R17, R0, PT ;  /* 0x000000001100720c */ /* 0x000fda0003f06270 */
[----:B--2---:R-:W2:Y:S01]  /*0c90*/  @!P0 LDC.64 R6, c[0x0][0x218] ;  /* 0x00008600ff068b82 */ /* 0x004ea20000000a00 */
[C---:B-1----:R-:W-:Y:S02]  /*0ca0*/  @!P0 VIADD R5, R17.reuse, UR4 ;  /* 0x0000000411058c36 */ /* 0x042fe40008000000 */
[----:B------:R-:W-:-:S03]  /*0cb0*/  @!P0 VIADD R17, R17, 0x80 ;  /* 0x0000008011118836 */ /* 0x000fc60000000000 */
[----:B--2---:R-:W-:-:S05]  /*0cc0*/  @!P0 IADD3 R4, P1, R5, R6, RZ ;  /* 0x0000000605048210 */ /* 0x004fca0007f3e0ff */
[----:B------:R-:W-:-:S05]  /*0cd0*/  @!P0 IMAD.X R5, RZ, RZ, R7, P1 ;  /* 0x000000ffff058224 */ /* 0x000fca00008e0607 */
[----:B------:R2:W-:Y:S03]  /*0ce0*/  @!P0 STG.E.U8 desc[UR8][R4.64], R3 ;  /* 0x0000000304008986 */ /* 0x0005e6000c101108 */
.L_x_16329:
[----:B------:R-:W-:Y:S05]  /*0cf0*/  BSYNC B0 ;  /* 0x0000000000007941 */ /* 0x000fea0003800000 */
.L_x_16323:
        /* <DEDUP_REMOVED lines=9> */
.L_x_16330:
        /* <DEDUP_REMOVED lines=15> */
.L_x_23622:


//--------------------- .text._ZN2at6native29vectorized_elementwise_kernelILi8EZZZNS0_15neg_kernel_cudaERNS_18TensorIteratorBaseEENKUlvE0_clEvENKUlvE_clEvEUlhE_St5arrayIPcLm2EEEEviT0_T1_ --------------------------
	.section	.text._ZN2at6native29vectorized_elementwise_kernelILi8EZZZNS0_15neg_kernel_cudaERNS_18TensorIteratorBaseEENKUlvE0_clEvENKUlvE_clEvEUlhE_St5arrayIPcLm2EEEEviT0_T1_,"ax",@progbits
	.align	128
        .global         _ZN2at6native29vectorized_elementwise_kernelILi8EZZZNS0_15neg_kernel_cudaERNS_18TensorIteratorBaseEENKUlvE0_clEvENKUlvE_clEvEUlhE_St5arrayIPcLm2EEEEviT0_T1_
        .type           _ZN2at6native29vectorized_elementwise_kernelILi8EZZZNS0_15neg_kernel_cudaERNS_18TensorIteratorBaseEENKUlvE0_clEvENKUlvE_clEvEUlhE_St5arrayIPcLm2EEEEviT0_T1_,@function
        .size           _ZN2at6native29vectorized_elementwise_kernelILi8EZZZNS0_15neg_kernel_cudaERNS_18TensorIteratorBaseEENKUlvE0_clEvENKUlvE_clEvEUlhE_St5arrayIPcLm2EEEEviT0_T1_,(.L_x_23623 - _ZN2at6native29vectorized_elementwise_kernelILi8EZZZNS0_15neg_kernel_cudaERNS_18TensorIteratorBaseEENKUlvE0_clEvENKUlvE_clEvEUlhE_St5arrayIPcLm2EEEEviT0_T1_)
        .other          _ZN2at6native29vectorized_elementwise_kernelILi8EZZZNS0_15neg_kernel_cudaERNS_18TensorIteratorBaseEENKUlvE0_clEvENKUlvE_clEvEUlhE_St5arrayIPcLm2EEEEviT0_T1_,@"STO_CUDA_ENTRY STV_DEFAULT"
_ZN2at6native29vectorized_elementwise_kernelILi8EZZZNS0_15neg_kernel_cudaERNS_18TensorIteratorBaseEENKUlvE0_clEvENKUlvE_clEvEUlhE_St5arrayIPcLm2EEEEviT0_T1_:
.text._ZN2at6native29vectorized_elementwise_kernelILi8EZZZNS0_15neg_kernel_cudaERNS_18TensorIteratorBaseEENKUlvE0_clEvENKUlvE_clEvEUlhE_St5arrayIPcLm2EEEEviT0_T1_:
        /* <DEDUP_REMOVED lines=64> */
.L_x_16331:
        /* <DEDUP_REMOVED lines=118> */
.L_x_16334:
        /* <DEDUP_REMOVED lines=8> */
.L_x_16335:
        /* <DEDUP_REMOVED lines=8> */
.L_x_16336:
        /* <DEDUP_REMOVED lines=9> */
.L_x_16337:
[----:B------:R-:W-:Y:S05]  /*0cf0*/  BSYNC B1 ;  /* 0x0000000000017941 */ /* 0x000fea0003800000 */
.L_x_16333:
[----:B------:R-:W-:-:S13]  /*0d00*/  ISETP.GE.AND P0, PT, R17, R0, PT ;  /* 0x000000001100720c */ /* 0x000fda0003f06270 */
[----:B--2---:R-:W2:Y:S01]  /*0d10*/  @!P0 LDC.64 R6, c[0x0][0x218] ;  /* 0x00008600ff068b82 */ /* 0x004ea20000000a00 */
[C---:B-1----:R-:W-:Y:S02]  /*0d20*/  @!P0 VIADD R5, R17.reuse, UR4 ;  /* 0x0000000411058c36 */ /* 0x042fe40008000000 */
[----:B------:R-:W-:-:S03]  /*0d30*/  @!P0 VIADD R17, R17, 0x80 ;  /* 0x0000008011118836 */ /* 0x000fc60000000000 */
[----:B--2---:R-:W-:-:S05]  /*0d40*/  @!P0 IADD3 R4, P1, R5, R6, RZ ;  /* 0x0000000605048210 */ /* 0x004fca0007f3e0ff */
[----:B------:R-:W-:-:S05]  /*0d50*/  @!P0 IMAD.X R5, RZ, RZ, R7, P1 ;  /* 0x000000ffff058224 */ /* 0x000fca00008e0607 */
[----:B------:R2:W-:Y:S03]  /*0d60*/  @!P0 STG.E.U8 desc[UR8][R4.64], R3 ;  /* 0x0000000304008986 */ /* 0x0005e6000c101108 */
.L_x_16338:
[----:B------:R-:W-:Y:S05]  /*0d70*/  BSYNC B0 ;  /* 0x0000000000007941 */ /* 0x000fea0003800000 */
.L_x_16332:
        /* <DEDUP_REMOVED lines=9> */
.L_x_16339:
        /* <DEDUP_REMOVED lines=15> */
.L_x_23623:


//--------------------- .text._ZN2at6native18elementwise_kernelILi128ELi4EZNS0_15gpu_kernel_implIZZZNS0_23logical_not_kernel_cudaERNS_18TensorIteratorBaseEENKUlvE0_clEvENKUlvE10_clEvEUlN3c108BFloat16EE_EEvS4_RKT_EUliE_EEviT1_ --------------------------
	.section	.text._ZN2at6native18elementwise_kernelILi128ELi4EZNS0_15gpu_kernel_implIZZZNS0_23logical_not_kernel_cudaERNS_18TensorIteratorBaseEENKUlvE0_clEvENKUlvE10_clEvEUlN3c108BFloat16EE_EEvS4_RKT_EUliE_EEviT1_,"ax",@progbits
	.align	128
        .global         _ZN2at6native18elementwise_kernelILi128ELi4EZNS0_15gpu_kernel_implIZZZNS0_23logical_not_kernel_cudaERNS_18TensorIteratorBaseEENKUlvE0_clEvENKUlvE10_clEvEUlN3c108BFloat16EE_EEvS4_RKT_EUliE_EEviT1_
        .type           _ZN2at6native18elementwise_kernelILi128ELi4EZNS0_15gpu_kernel_implIZZZNS0_23logical_not_kernel_cudaERNS_18TensorIteratorBaseEENKUlvE0_clEvENKUlvE10_clEvEUlN3c108BFloat16EE_EEvS4_RKT_EUliE_EEviT1_,@function
        .size           _ZN2at6native18elementwise_kernelILi128ELi4EZNS0_15gpu_kernel_implIZZZNS0_23logical_not_kernel_cudaERNS_18TensorIteratorBaseEENKUlvE0_clEvENKUlvE10_clEvEUlN3c108BFloat16EE_EEvS4_RKT_EUliE_EEviT1_,(.L_x_23624 - _ZN2at6native18elementwise_kernelILi128ELi4EZNS0_15gpu_kernel_implIZZZNS0_23logical_not_kernel_cudaERNS_18TensorIteratorBaseEENKUlvE0_clEvENKUlvE10_clEvEUlN3c108BFloat16EE_EEvS4_RKT_EUliE_EEviT1_)
        .other          _ZN2at6native18elementwise_kernelILi128ELi4EZNS0_15gpu_kernel_implIZZZNS0_23logical_not_kernel_cudaERNS_18TensorIteratorBaseEENKUlvE0_clEvENKUlvE10_clEvEUlN3c108BFloat16EE_EEvS4_RKT_EUliE_EEviT1_,@"STO_CUDA_ENTRY STV_DEFAULT"
_ZN2at6native18elementwise_kernelILi128ELi4EZNS0_15gpu_kernel_implIZZZNS0_23logical_not_kernel_cudaERNS_18TensorIteratorBaseEENKUlvE0_clEvENKUlvE10_clEvEUlN3c108BFloat16EE_EEvS4_RKT_EUliE_EEviT1_:
.text._ZN2at6native18elementwise_kernelILi128ELi4EZNS0_15gpu_kernel_implIZZZNS0_23logical_not_kernel_cudaERNS_18TensorIteratorBaseEENKUlvE0_clEvENKUlvE10_clEvEUlN3c108BFloat16EE_EEvS4_RKT_EUliE_EEviT1_:
        /* <DEDUP_REMOVED lines=313> */
.L_x_16342:
        /* <DEDUP_REMOVED lines=22> */
.L_x_16346:
[----:B------:R-:W2:Y:S02]  /*14f0*/  LDG.E.U8 R2, desc[UR36][R2.64] ;  /* 0x0000002402027981 */ /* 0x000ea4000c1e1100 */
[----:B--2---:R-:W-:-:S04]  /*1500*/  I2FP.F32.U32 R0, R2 ;  /* 0x0000000200007245 */ /* 0x004fc80000201000 */
[----:B------:R-:W-:Y:S01]  /*1510*/  F2FP.BF16.F32.PACK_AB R0, RZ, R0 ;  /* 0x00000000ff00723e */ /* 0x000fe200000010ff */
[----:B------:R-:W-:Y:S06]  /*1520*/  BRA `(.L_x_16348) ;  /* 0x0000000c00907947 */ /* 0x000fec0003800000 */
.L_x_16345:
        /* <DEDUP_REMOVED lines=10> */
.L_x_16350:
[----:B------:R-:W2:Y:S02]  /*15d0*/  LDG.E R2, desc[UR36][R2.64] ;  /* 0x0000002402027981 */ /* 0x000ea4000c1e1900 */
[----:B--2---:R-:W-:-:S04]  /*15e0*/  I2FP.F32.S32 R0, R2 ;  /* 0x0000000200007245 */ /* 0x004fc80000201400 */
[----:B------:R-:W-:Y:S01]  /*15f0*/  F2FP.BF16.F32.PACK_AB R0, RZ, R0 ;  /* 0x00000000ff00723e */ /* 0x000fe200000010ff */
[----:B------:R-:W-:Y:S06]  /*1600*/  BRA `(.L_x_16348) ;  /* 0x0000000c00587947 */ /* 0x000fec0003800000 */
.L_x_16349:
[----:B------:R-:W2:Y:S02]  /*1610*/  LDG.E.U16 R2, desc[UR36][R2.64] ;  /* 0x0000002402027981 */ /* 0x000ea4000c1e1500 */
[----:B--2---:R-:W0:Y:S02]  /*1620*/  I2F.S16 R0, R2 ;  /* 0x0000000200007306 */ /* 0x004e240000101400 */
[----:B0-----:R-:W-:Y:S01]  /*1630*/  F2FP.BF16.F32.PACK_AB R0, RZ, R0 ;  /* 0x00000000ff00723e */ /* 0x001fe200000010ff */
[----:B------:R-:W-:Y:S06]  /*1640*/  BRA `(.L_x_16348) ;  /* 0x0000000c00487947 */ /* 0x000fec0003800000 */
.L_x_16344:
        /* <DEDUP_REMOVED lines=9> */
.L_x_16352:
[----:B------:R-:W2:Y:S02]  /*16e0*/  LDG.E.U16 R0, desc[UR36][R2.64] ;  /* 0x0000002402007981 */ /* 0x000ea4000c1e1500 */
[----:B--2---:R-:W-:-:S05]  /*16f0*/  HADD2.F32 R0, -RZ, R0.H0_H0 ;  /* 0x20000000ff007230 */ /* 0x004fca0000004100 */
[----:B------:R-:W-:Y:S01]  /*1700*/  F2FP.BF16.F32.PACK_AB R0, RZ, R0 ;  /* 0x00000000ff00723e */ /* 0x000fe200000010ff */
[----:B------:R-:W-:Y:S06]  /*1710*/  BRA `(.L_x_16348) ;  /* 0x0000000c00147947 */ /* 0x000fec0003800000 */
.L_x_16351:
        /* <DEDUP_REMOVED lines=9> */
.L_x_16354:
[----:B------:R-:W2:Y:S02]  /*17b0*/  LDG.E.U16 R2, desc[UR36][R2.64] ;  /* 0x0000002402027981 */ /* 0x000ea4000c1e1500 */
[----:B--2---:R-:W-:-:S05]  /*17c0*/  HADD2.F32 R0, -RZ, R2.H0_H0 ;  /* 0x20000002ff007230 */ /* 0x004fca0000004100 */
[----:B------:R-:W-:Y:S01]  /*17d0*/  F2FP.BF16.F32.PACK_AB R0, RZ, R0 ;  /* 0x00000000ff00723e */ /* 0x000fe200000010ff */
[----:B------:R-:W-:Y:S06]  /*17e0*/  BRA `(.L_x_16348) ;  /* 0x0000000800e07947 */ /* 0x000fec0003800000 */
.L_x_16353:
        /* <DEDUP_REMOVED lines=8> */
.L_x_16343:
        /* <DEDUP_REMOVED lines=13> */
.L_x_16357:
        /* <DEDUP_REMOVED lines=8> */
.L_x_16356:
        /* <DEDUP_REMOVED lines=28> */
.L_x_16359:
        /* <DEDUP_REMOVED lines=15> */
.L_x_16358:
[----:B------:R0:W5:Y:S01]  /*1c70*/  LDG.E.U16 R0, desc[UR36][R2.64] ;  /* 0x0000002402007981 */ /* 0x000162000c1e1500 */
[----:B------:R-:W-:Y:S05]  /*1c80*/  BRA `(.L_x_16348) ;  /* 0x0000000400b87947 */ /* 0x000fea0003800000 */
.L_x_16355:
        /* <DEDUP_REMOVED lines=12> */
.L_x_16362:
        /* <DEDUP_REMOVED lines=21> */
.L_x_16366:
[----:B------:R-:W-:Y:S05]  /*1ea0*/  BSYNC B1 ;  /* 0x0000000000017941 */ /* 0x000fea0003800000 */
.L_x_16365:
[----:B------:R-:W-:Y:S01]  /*1eb0*/  LEA R3, R0, 0x3b800000, 0x17 ;  /* 0x3b80000000037811 */ /* 0x000fe200078eb8ff */
[----:B------:R-:W-:-:S05]  /*1ec0*/  IMAD.SHL.U32 R0, R2, 0x100000, RZ ;  /* 0x0010000002007824 */ /* 0x000fca00078e00ff */
[----:B------:R-:W-:-:S07]  /*1ed0*/  LOP3.LUT R0, R3, R0, R4, 0xfe, !PT ;  /* 0x0000000003007212 */ /* 0x000fce00078efe04 */
.L_x_16364:
[----:B------:R-:W-:Y:S05]  /*1ee0*/  BSYNC B0 ;  /* 0x0000000000007941 */ /* 0x000fea0003800000 */
.L_x_16363:
[----:B------:R-:W-:Y:S01]  /*1ef0*/  F2FP.BF16.F32.PACK_AB R0, RZ, R0 ;  /* 0x00000000ff00723e */ /* 0x000fe200000010ff */
[----:B------:R-:W-:Y:S06]  /*1f00*/  BRA `(.L_x_16348) ;  /* 0x0000000400187947 */ /* 0x000fec0003800000 */
.L_x_16361:
        /* <DEDUP_REMOVED lines=21> */
.L_x_16370:
[----:B------:R-:W-:Y:S05]  /*2060*/  BSYNC B1 ;  /* 0x0000000000017941 */ /* 0x000fea0003800000 */
.L_x_16369:
[----:B------:R-:W-:Y:S01]  /*2070*/  LEA R3, R0, 0x37800000, 0x17 ;  /* 0x3780000000037811 */ /* 0x000fe200078eb8ff */
[----:B------:R-:W-:-:S05]  /*2080*/  IMAD.SHL.U32 R0, R2, 0x200000, RZ ;  /* 0x0020000002007824 */ /* 0x000fca00078e00ff */
[----:B------:R-:W-:-:S07]  /*2090*/  LOP3.LUT R0, R3, R0, R4, 0xfe, !PT ;  /* 0x0000000003007212 */ /* 0x000fce00078efe04 */
.L_x_16368:
[----:B------:R-:W-:Y:S05]  /*20a0*/  BSYNC B0 ;  /* 0x0000000000007941 */ /* 0x000fea0003800000 */
.L_x_16367:
[----:B------:R-:W-:Y:S01]  /*20b0*/  F2FP.BF16.F32.PACK_AB R0, RZ, R0 ;  /* 0x00000000ff00723e */ /* 0x000fe200000010ff */
[----:B------:R-:W-:Y:S06]  /*20c0*/  BRA `(.L_x_16348) ;  /* 0x0000000000a87947 */ /* 0x000fec0003800000 */
.L_x_16360:
        /* <DEDUP_REMOVED lines=14> */
.L_x_16374:
[----:B------:R-:W-:Y:S05]  /*21b0*/  BSYNC B0 ;  /* 0x0000000000007941 */ /* 0x000fea0003800000 */
.L_x_16373:
[----:B------:R-:W-:Y:S01]  /*21c0*/  F2FP.BF16.F32.PACK_AB R0, RZ, R0 ;  /* 0x00000000ff00723e */ /* 0x000fe200000010ff */
[----:B------:R-:W-:Y:S06]  /*21d0*/  BRA `(.L_x_16348) ;  /* 0x0000000000647947 */ /* 0x000fec0003800000 */
.L_x_16347:
        /* <DEDUP_REMOVED lines=16> */
.L_x_16375:
[----:B------:R-:W-:Y:S01]  /*22e0*/  PRMT R0, RZ, 0x7610, R0 ;  /* 0x00007610ff007816 */ /* 0x000fe20000000000 */
[----:B------:R-:W-:Y:S06]  /*22f0*/  BRA `(.L_x_16348) ;  /* 0x00000000001c7947 */ /* 0x000fec0003800000 */
.L_x_16372:
[----:B------:R-:W2:Y:S02]  /*2300*/  LDG.E.64 R2, desc[UR36][R2.64] ;  /* 0x0000002402027981 */ /* 0x000ea4000c1e1b00 */
[----:B--2---:R-:W0:Y:S02]  /*2310*/  I2F.U64 R0, R2 ;  /* 0x0000000200007312 */ /* 0x004e240000301000 */
[----:B0-----:R-:W-:Y:S01]  /*2320*/  F2FP.BF16.F32.PACK_AB R0, RZ, R0 ;  /* 0x00000000ff00723e */ /* 0x001fe200000010ff */
[----:B------:R-:W-:Y:S06]  /*2330*/  BRA `(.L_x_16348) ;  /* 0x00000000000c7947 */ /* 0x000fec0003800000 */
.L_x_16371:
[----:B------:R-:W2:Y:S02]  /*2340*/  LDG.E R2, desc[UR36][R2.64] ;  /* 0x0000002402027981 */ /* 0x000ea4000c1e1900 */
[----:B--2---:R-:W-:-:S04]  /*2350*/  I2FP.F32.U32 R0, R2 ;  /* 0x0000000200007245 */ /* 0x004fc80000201000 */
[----:B------:R-:W-:-:S07]  /*2360*/  F2FP.BF16.F32.PACK_AB R0, RZ, R0 ;  /* 0x00000000ff00723e */ /* 0x000fce00000010ff */
.L_x_16348:
[----:B------:R-:W1:Y:S01]  /*2370*/  LDC.U8 R4, c[0x0][0x421] ;  /* 0x00010840ff047b82 */ /* 0x000e620000000000 */
[----:B0----5:R-:W-:Y:S01]  /*2380*/  IMAD.U32 R3, R0, 0x10000, RZ ;  /* 0x0001000000037824 */ /* 0x021fe200078e00ff */
[----:B------:R-:W-:Y:S04]  /*2390*/  BSSY B6, `(.L_x_16376) ;  /* 0x00000d6000067945 */ /* 0x000fe80003800000 */
[----:B------:R-:W-:Y:S02]  /*23a0*/  FSETP.NEU.FTZ.AND P0, PT, R3, RZ, PT ;  /* 0x000000ff0300720b */ /* 0x000fe40003f1d000 */
[----:B-1----:R-:W-:-:S05]  /*23b0*/  PRMT R2, R4, 0x9910, RZ ;  /* 0x0000991004027816 */ /* 0x002fca00000000ff */
[----:B------:R-:W-:Y:S01]  /*23c0*/  IMAD.MOV.U32 R0, RZ, RZ, R2 ;  /* 0x000000ffff007224 */ /* 0x000fe200078e0002 */
[----:B------:R-:W-:-:S04]  /*23d0*/  SEL R2, RZ, 0x1, P0 ;  /* 0x00000001ff027807 */ /* 0x000fc80000000000 */
        /* <DEDUP_REMOVED lines=12> */
.L_x_16380:
[----:B------:R3:W-:Y:S01]  /*24a0*/  STG.E.U8 desc[UR36][R16.64], R2 ;  /* 0x0000000210007986 */ /* 0x0007e2000c101124 */
[----:B------:R-:W-:Y:S05]  /*24b0*/  BRA `(.L_x_16382) ;  /* 0x0000000c000c7947 */ /* 0x000fea0003800000 */
.L_x_16379:
        /* <DEDUP_REMOVED lines=9> */
.L_x_16384:
[----:B------:R1:W-:Y:S01]  /*2550*/  STG.E desc[UR36][R16.64], R2 ;  /* 0x0000000210007986 */ /* 0x0003e2000c101924 */
[----:B------:R-:W-:Y:S05]  /*2560*/  BRA `(.L_x_16382) ;  /* 0x0000000800e07947 */ /* 0x000fea0003800000 */
.L_x_16383:
[----:B------:R2:W-:Y:S01]  /*2570*/  STG.E.U16 desc[UR36][R16.64], R2 ;  /* 0x0000000210007986 */ /* 0x0005e2000c101524 */
[----:B------:R-:W-:Y:S05]  /*2580*/  BRA `(.L_x_16382) ;  /* 0x0000000800d87947 */ /* 0x000fea0003800000 */
.L_x_16378:
[----:B------:R-:W-:-:S13]  /*2590*/  ISETP.GT.AND P1, PT, R0, 0x6, PT ;  /* 0x000000060000780c */ /* 0x000fda0003f24270 */
[----:B------:R-:W-:Y:S05]  /*25a0*/  @P1 BRA `(.L_x_16385) ;  /* 0x00000000002c1947 */ /* 0x000fea0003800000 */
[----:B------:R-:W-:-:S13]  /*25b0*/  ISETP.NE.AND P0, PT, R0, 0x5, PT ;  /* 0x000000050000780c */ /* 0x000fda0003f05270 */
[----:B------:R-:W-:Y:S05]  /*25c0*/  @!P0 BRA `(.L_x_16386) ;  /* 0x0000000000148947 */ /* 0x000fea0003800000 */
[----:B------:R-:W-:-:S13]  /*25d0*/  ISETP.NE.AND P0, PT, R0, 0x6, PT ;  /* 0x000000060000780c */ /* 0x000fda0003f05270 */
[----:B------:R-:W-:Y:S05]  /*25e0*/  @P0 BRA `(.L_x_16381) ;  /* 0x00000008006c0947 */ /* 0x000fea0003800000 */
[----:B------:R-:W-:-:S05]  /*25f0*/  FSET.BF.EQ.FTZ.AND R3, R3, RZ, PT ;  /* 0x000000ff0303720a */ /* 0x000fca0003812000 */
[----:B------:R0:W-:Y:S01]  /*2600*/  STG.E desc[UR36][R16.64], R3 ;  /* 0x0000000310007986 */ /* 0x0001e2000c101924 */
[----:B------:R-:W-:Y:S05]  /*2610*/  BRA `(.L_x_16382) ;  /* 0x0000000800b47947 */ /* 0x000fea0003800000 */
.L_x_16386:
[----:B------:R-:W-:-:S04]  /*2620*/  FSET.BF.EQ.FTZ.AND R0, R3, RZ, PT ;  /* 0x000000ff0300720a */ /* 0x000fc80003812000 */
[----:B------:R-:W-:-:S05]  /*2630*/  F2FP.F16.F32.PACK_AB R0, RZ, R0 ;  /* 0x00000000ff00723e */ /* 0x000fca00000000ff */
[----:B------:R0:W-:Y:S01]  /*2640*/  STG.E.U16 desc[UR36][R16.64], R0 ;  /* 0x0000000010007986 */ /* 0x0001e2000c101524 */
[----:B------:R-:W-:Y:S05]  /*2650*/  BRA `(.L_x_16382) ;  /* 0x0000000800a47947 */ /* 0x000fea0003800000 */
.L_x_16385:
[----:B------:R-:W-:-:S13]  /*2660*/  ISETP.NE.AND P1, PT, R0, 0x7, PT ;  /* 0x000000070000780c */ /* 0x000fda0003f25270 */
[----:B------:R-:W-:Y:S05]  /*2670*/  @!P1 BRA `(.L_x_16387) ;  /* 0x0000000000349947 */ /* 0x000fea0003800000 */
[----:B------:R-:W-:-:S13]  /*2680*/  ISETP.NE.AND P0, PT, R0, 0x8, PT ;  /* 0x000000080000780c */ /* 0x000fda0003f05270 */
[----:B------:R-:W-:Y:S05]  /*2690*/  @!P0 BRA `(.L_x_16388) ;  /* 0x0000000000188947 */ /* 0x000fea0003800000 */
[----:B------:R-:W-:-:S13]  /*26a0*/  ISETP.NE.AND P0, PT, R0, 0x9, PT ;  /* 0x000000090000780c */ /* 0x000fda0003f05270 */
[----:B------:R-:W-:Y:S05]  /*26b0*/  @P0 BRA `(.L_x_16381) ;  /* 0x0000000800380947 */ /* 0x000fea0003800000 */
[----:B------:R-:W-:Y:S01]  /*26c0*/  FSET.BF.EQ.FTZ.AND R2, R3, RZ, PT ;  /* 0x000000ff0302720a */ /* 0x000fe20003812000 */
[----:B------:R-:W-:-:S05]  /*26d0*/  IMAD.MOV.U32 R3, RZ, RZ, RZ ;  /* 0x000000ffff037224 */ /* 0x000fca00078e00ff */
[----:B------:R0:W-:Y:S01]  /*26e0*/  STG.E.64 desc[UR36][R16.64], R2 ;  /* 0x0000000210007986 */ /* 0x0001e2000c101b24 */
[----:B------:R-:W-:Y:S05]  /*26f0*/  BRA `(.L_x_16382) ;  /* 0x00000008007c7947 */ /* 0x000fea0003800000 */
.L_x_16388:
[----:B------:R-:W-:-:S04]  /*2700*/  FSET.BF.EQ.FTZ.AND R3, R3, RZ, PT ;  /* 0x000000ff0303720a */ /* 0x000fc80003812000 */
[----:B------:R-:W-:-:S04]  /*2710*/  F2FP.F16.F32.PACK_AB R3, RZ, R3 ;  /* 0x00000003ff03723e */ /* 0x000fc800000000ff */
[----:B------:R-:W-:-:S05]  /*2720*/  PRMT R3, R3, 0x5410, RZ ;  /* 0x0000541003037816 */ /* 0x000fca00000000ff */
[----:B------:R0:W-:Y:S01]  /*2730*/  STG.E desc[UR36][R16.64], R3 ;  /* 0x0000000310007986 */ /* 0x0001e2000c101924 */
[----:B------:R-:W-:Y:S05]  /*2740*/  BRA `(.L_x_16382) ;  /* 0x0000000800687947 */ /* 0x000fea0003800000 */
.L_x_16387:
[----:B------:R-:W-:Y:S01]  /*2750*/  FSEL R3, RZ, 1.875, P0 ;  /* 0x3ff00000ff037808 */ /* 0x000fe20000000000 */
[----:B------:R-:W-:-:S05]  /*2760*/  IMAD.MOV.U32 R2, RZ, RZ, RZ ;  /* 0x000000ffff027224 */ /* 0x000fca00078e00ff */
[----:B------:R0:W-:Y:S01]  /*2770*/  STG.E.64 desc[UR36][R16.64], R2 ;  /* 0x0000000210007986 */ /* 0x0001e2000c101b24 */
[----:B------:R-:W-:Y:S05]  /*2780*/  BRA `(.L_x_16382) ;  /* 0x0000000800587947 */ /* 0x000fea0003800000 */
.L_x_16377:
        /* <DEDUP_REMOVED lines=10> */
.L_x_16391:
[----:B------:R-:W-:Y:S02]  /*2830*/  FSEL R5, RZ, 1.875, P0 ;  /* 0x3ff00000ff057808 */ /* 0x000fe40000000000 */
[----:B------:R-:W-:Y:S01]  /*2840*/  CS2R R6, SRZ ;  /* 0x0000000000067805 */ /* 0x000fe2000001ff00 */
[----:B------:R-:W-:-:S05]  /*2850*/  IMAD.MOV.U32 R4, RZ, RZ, RZ ;  /* 0x000000ffff047224 */ /* 0x000fca00078e00ff */
[----:B------:R0:W-:Y:S01]  /*2860*/  STG.E.128 desc[UR36][R16.64], R4 ;  /* 0x0000000410007986 */ /* 0x0001e2000c101d24 */
[----:B------:R-:W-:Y:S05]  /*2870*/  BRA `(.L_x_16382) ;  /* 0x00000008001c7947 */ /* 0x000fea0003800000 */
.L_x_16390:
[----:B------:R-:W-:-:S13]  /*2880*/  ISETP.NE.AND P0, PT, R0, 0xf, PT ;  /* 0x0000000f0000780c */ /* 0x000fda0003f05270 */
[----:B------:R-:W-:Y:S05]  /*2890*/  @!P0 BRA `(.L_x_16392) ;  /* 0x0000000000948947 */ /* 0x000fea0003800000 */
[----:B------:R-:W-:-:S13]  /*28a0*/  ISETP.NE.AND P0, PT, R0, 0x17, PT ;  /* 0x000000170000780c */ /* 0x000fda0003f05270 */
[----:B------:R-:W-:Y:S05]  /*28b0*/  @!P0 BRA `(.L_x_16393) ;  /* 0x0000000000448947 */ /* 0x000fea0003800000 */
[----:B------:R-:W-:-:S13]  /*28c0*/  ISETP.NE.AND P0, PT, R0, 0x18, PT ;  /* 0x000000180000780c */ /* 0x000fda0003f05270 */
[----:B------:R-:W-:Y:S05]  /*28d0*/  @P0 BRA `(.L_x_16381) ;  /* 0x0000000400b00947 */ /* 0x000fea0003800000 */
[----:B------:R-:W-:Y:S01]  /*28e0*/  FSET.BF.EQ.FTZ.AND R5, R3, RZ, PT ;  /* 0x000000ff0305720a */ /* 0x000fe20003812000 */
        /* <DEDUP_REMOVED lines=11> */
.L_x_16395:
[----:B------:R-:W-:Y:S05]  /*29a0*/  BSYNC B0 ;  /* 0x0000000000007941 */ /* 0x000fea0003800000 */
.L_x_16394:
[----:B------:R0:W-:Y:S01]  /*29b0*/  STG.E.U8 desc[UR36][R16.64], R3 ;  /* 0x0000000310007986 */ /* 0x0001e2000c101124 */
[----:B------:R-:W-:Y:S05]  /*29c0*/  BRA `(.L_x_16382) ;  /* 0x0000000400c87947 */ /* 0x000fea0003800000 */
.L_x_16393:
[----:B------:R-:W-:-:S04]  /*29d0*/  FSET.BF.EQ.FTZ.AND R3, R3, RZ, PT ;  /* 0x000000ff0303720a */ /* 0x000fc80003812000 */
        /* <DEDUP_REMOVED lines=12> */
.L_x_16396:
[----:B------:R-:W-:Y:S01]  /*2aa0*/  ISETP.GT.U32.AND P0, PT, R3, 0x7f800000, PT ;  /* 0x7f8000000300780c */ /* 0x000fe20003f04070 */
[----:B------:R-:W-:-:S05]  /*2ab0*/  IMAD.MOV.U32 R3, RZ, RZ, 0x7f ;  /* 0x0000007fff037424 */ /* 0x000fca00078e00ff */
[----:B------:R-:W-:-:S05]  /*2ac0*/  SEL R3, R3, 0x7c, P0 ;  /* 0x0000007c03037807 */ /* 0x000fca0000000000 */
[----:B------:R0:W-:Y:S01]  /*2ad0*/  STG.E.U8 desc[UR36][R16.64], R3 ;  /* 0x0000000310007986 */ /* 0x0001e2000c101124 */
[----:B------:R-:W-:Y:S05]  /*2ae0*/  BRA `(.L_x_16382) ;  /* 0x0000000400807947 */ /* 0x000fea0003800000 */
.L_x_16392:
[----:B------:R-:W-:-:S04]  /*2af0*/  FSET.BF.EQ.FTZ.AND R0, R3, RZ, PT ;  /* 0x000000ff0300720a */ /* 0x000fc80003812000 */
[----:B------:R-:W-:-:S05]  /*2b00*/  F2FP.BF16.F32.PACK_AB R0, RZ, R0 ;  /* 0x00000000ff00723e */ /* 0x000fca00000010ff */
[----:B------:R0:W-:Y:S01]  /*2b10*/  STG.E.U16 desc[UR36][R16.64], R0 ;  /* 0x0000000010007986 */ /* 0x0001e2000c101524 */
[----:B------:R-:W-:Y:S05]  /*2b20*/  BRA `(.L_x_16382) ;  /* 0x0000000400707947 */ /* 0x000fea0003800000 */
.L_x_16389:
        /* <DEDUP_REMOVED lines=10> */
.L_x_16399:
        /* <DEDUP_REMOVED lines=16> */
.L_x_16402:
[----:B------:R-:W-:-:S07]  /*2cd0*/  PRMT R8, R0, 0x7610, R8 ;  /* 0x0000761000087816 */ /* 0x000fce0000000008 */
.L_x_16401:
[----:B------:R-:W-:Y:S05]  /*2ce0*/  BSYNC B0 ;  /* 0x0000000000007941 */ /* 0x000fea0003800000 */
.L_x_16400:
[----:B------:R0:W-:Y:S01]  /*2cf0*/  STG.E.U8 desc[UR36][R16.64], R8 ;  /* 0x0000000810007986 */ /* 0x0001e2000c101124 */
[----:B------:R-:W-:Y:S05]  /*2d00*/  BRA `(.L_x_16382) ;  /* 0x0000000000f87947 */ /* 0x000fea0003800000 */
.L_x_16398:
        /* <DEDUP_REMOVED lines=16> */
.L_x_16405:
[----:B------:R-:W-:-:S07]  /*2e10*/  PRMT R8, R0, 0x7610, R8 ;  /* 0x0000761000087816 */ /* 0x000fce0000000008 */
.L_x_16404:
[----:B------:R-:W-:Y:S05]  /*2e20*/  BSYNC B0 ;  /* 0x0000000000007941 */ /* 0x000fea0003800000 */
.L_x_16403:
[----:B------:R0:W-:Y:S01]  /*2e30*/  STG.E.U8 desc[UR36][R16.64], R8 ;  /* 0x0000000810007986 */ /* 0x0001e2000c101124 */
[----:B------:R-:W-:Y:S05]  /*2e40*/  BRA `(.L_x_16382) ;  /* 0x0000000000a87947 */ /* 0x000fea0003800000 */
.L_x_16397:
[----:B------:R-:W-:-:S13]  /*2e50*/  ISETP.NE.AND P0, PT, R0, 0x1c, PT ;  /* 0x0000001c0000780c */ /* 0x000fda0003f05270 */
[----:B------:R-:W-:Y:S05]  /*2e60*/  @!P0 BRA `(.L_x_16406) ;  /* 0x00000000009c8947 */ /* 0x000fea0003800000 */
[----:B------:R-:W-:-:S13]  /*2e70*/  ISETP.NE.AND P0, PT, R0, 0x1d, PT ;  /* 0x0000001d0000780c */ /* 0x000fda0003f05270 */
[----:B------:R-:W-:Y:S05]  /*2e80*/  @!P0 BRA `(.L_x_16407) ;  /* 0x0000000000888947 */ /* 0x000fea0003800000 */
[----:B------:R-:W-:-:S13]  /*2e90*/  ISETP.NE.AND P0, PT, R0, 0x2c, PT ;  /* 0x0000002c0000780c */ /* 0x000fda0003f05270 */
[----:B------:R-:W-:Y:S05]  /*2ea0*/  @P0 BRA `(.L_x_16381) ;  /* 0x00000000003c0947 */ /* 0x000fea0003800000 */
[----:B------:R-:W-:-:S04]  /*2eb0*/  FSET.BF.EQ.FTZ.AND R3, R3, RZ, PT ;  /* 0x000000ff0303720a */ /* 0x000fc80003812000 */
        /* <DEDUP_REMOVED lines=14> */
.L_x_16381:
        /* <DEDUP_REMOVED lines=16> */
.L_x_16408:
[----:B------:R-:W-:Y:S05]  /*30a0*/  BRA `(.L_x_16382) ;  /* 0x0000000000107947 */ /* 0x000fea0003800000 */
.L_x_16407:
[----:B------:R-:W-:-:S05]  /*30b0*/  IMAD.MOV.U32 R3, RZ, RZ, RZ ;  /* 0x000000ffff037224 */ /* 0x000fca00078e00ff */
[----:B------:R0:W-:Y:S01]  /*30c0*/  STG.E.64 desc[UR36][R16.64], R2 ;  /* 0x0000000210007986 */ /* 0x0001e2000c101b24 */
[----:B------:R-:W-:Y:S05]  /*30d0*/  BRA `(.L_x_16382) ;  /* 0x0000000000047947 */ /* 0x000fea0003800000 */
.L_x_16406:
[----:B------:R0:W-:Y:S02]  /*30e0*/  STG.E desc[UR36][R16.64], R2 ;  /* 0x0000000210007986 */ /* 0x0001e4000c101924 */
.L_x_16382:
[----:B------:R-:W-:Y:S05]  /*30f0*/  BSYNC B6 ;  /* 0x0000000000067941 */ /* 0x000fea0003800000 */
.L_x_16376:
[----:B------:R-:W-:-:S04]  /*3100*/  IMAD R18, R23, 0x200, R18 ;  /* 0x0000020017127824 */ /* 0x000fc800078e0212 */
[----:B------:R-:W-:-:S07]  /*3110*/  VIADD R19, R18, 0x80 ;  /* 0x0000008012137836 */ /* 0x000fce0000000000 */
.L_x_16341:
[----:B------:R-:W-:Y:S05]  /*3120*/  BSYNC B7 ;  /* 0x0000000000077941 */ /* 0x000fea0003800000 */
.L_x_16340:
        /* <DEDUP_REMOVED lines=307> */
.L_x_16411:
        /* <DEDUP_REMOVED lines=22> */
.L_x_16415:
[----:B------:R-:W2:Y:S02]  /*45c0*/  LDG.E.U8 R2, desc[UR36][R2.64] ;  /* 0x0000002402027981 */ /* 0x000ea4000c1e1100 */
[----:B--2---:R-:W-:-:S04]  /*45d0*/  I2FP.F32.U32 R0, R2 ;  /* 0x0000000200007245 */ /* 0x004fc80000201000 */
[----:B------:R-:W-:Y:S01]  /*45e0*/  F2FP.BF16.F32.PACK_AB R0, RZ, R0 ;  /* 0x00000000ff00723e */ /* 0x000fe200000010ff */
[----:B------:R-:W-:Y:S06]  /*45f0*/  BRA `(.L_x_16417) ;  /* 0x0000000c00907947 */ /* 0x000fec0003800000 */
.L_x_16414:
        /* <DEDUP_REMOVED lines=10> */
.L_x_16419:
[----:B------:R-:W2:Y:S02]  /*46a0*/  LDG.E R2, desc[UR36][R2.64] ;  /* 0x0000002402027981 */ /* 0x000ea4000c1e1900 */
[----:B--2---:R-:W-:-:S04]  /*46b0*/  I2FP.F32.S32 R0, R2 ;  /* 0x0000000200007245 */ /* 0x004fc80000201400 */
[----:B------:R-:W-:Y:S01]  /*46c0*/  F2FP.BF16.F32.PACK_AB R0, RZ, R0 ;  /* 0x00000000ff00723e */ /* 0x000fe200000010ff */
[----:B------:R-:W-:Y:S06]  /*46d0*/  BRA `(.L_x_16417) ;  /* 0x0000000c00587947 */ /* 0x000fec0003800000 */
.L_x_16418:
[----:B------:R-:W2:Y:S02]  /*46e0*/  LDG.E.U16 R2, desc[UR36][R2.64] ;  /* 0x0000002402027981 */ /* 0x000ea4000c1e1500 */
[----:B--2---:R-:W0:Y:S02]  /*46f0*/  I2F.S16 R0, R2 ;  /* 0x0000000200007306 */ /* 0x004e240000101400 */
[----:B0-----:R-:W-:Y:S01]  /*4700*/  F2FP.BF16.F32.PACK_AB R0, RZ, R0 ;  /* 0x00000000ff00723e */ /* 0x001fe200000010ff */
[----:B------:R-:W-:Y:S06]  /*4710*/  BRA `(.L_x_16417) ;  /* 0x0000000c00487947 */ /* 0x000fec0003800000 */
.L_x_16413:
        /* <DEDUP_REMOVED lines=9> */
.L_x_16421:
[----:B------:R-:W2:Y:S02]  /*47b0*/  LDG.E.U16 R0, desc[UR36][R2.64] ;  /* 0x0000002402007981 */ /* 0x000ea4000c1e1500 */
[----:B--2---:R-:W-:-:S05]  /*47c0*/  HADD2.F32 R0, -RZ, R0.H0_H0 ;  /* 0x20000000ff007230 */ /* 0x004fca0000004100 */
[----:B------:R-:W-:Y:S01]  /*47d0*/  F2FP.BF16.F32.PACK_AB R0, RZ, R0 ;  /* 0x00000000ff00723e */ /* 0x000fe200000010ff */
[----:B------:R-:W-:Y:S06]  /*47e0*/  BRA `(.L_x_16417) ;  /* 0x0000000c00147947 */ /* 0x000fec0003800000 */
.L_x_16420:
        /* <DEDUP_REMOVED lines=9> */
.L_x_16423:
[----:B------:R-:W2:Y:S02]  /*4880*/  LDG.E.U16 R2, desc[UR36][R2.64] ;  /* 0x0000002402027981 */ /* 0x000ea4000c1e1500 */
[----:B--2---:R-:W-:-:S05]  /*4890*/  HADD2.F32 R0, -RZ, R2.H0_H0 ;  /* 0x20000002ff007230 */ /* 0x004fca0000004100 */
[----:B------:R-:W-:Y:S01]  /*48a0*/  F2FP.BF16.F32.PACK_AB R0, RZ, R0 ;  /* 0x00000000ff00723e */ /* 0x000fe200000010ff */
[----:B------:R-:W-:Y:S06]  /*48b0*/  BRA `(.L_x_16417) ;  /* 0x0000000800e07947 */ /* 0x000fec0003800000 */
.L_x_16422:
        /* <DEDUP_REMOVED lines=8> */
.L_x_16412:
        /* <DEDUP_REMOVED lines=13> */
.L_x_16426:
        /* <DEDUP_REMOVED lines=8> */
.L_x_16425:
        /* <DEDUP_REMOVED lines=28> */
.L_x_16428:
        /* <DEDUP_REMOVED lines=15> */
.L_x_16427:
[----:B------:R0:W5:Y:S01]  /*4d40*/  LDG.E.U16 R0, desc[UR36][R2.64] ;  /* 0x0000002402007981 */ /* 0x000162000c1e1500 */
[----:B------:R-:W-:Y:S05]  /*4d50*/  BRA `(.L_x_16417) ;  /* 0x0000000400b87947 */ /* 0x000fea0003800000 */
.L_x_16424:
        /* <DEDUP_REMOVED lines=12> */
.L_x_16431:
        /* <DEDUP_REMOVED lines=21> */
.L_x_16435:
[----:B------:R-:W-:Y:S05]  /*4f70*/  BSYNC B1 ;  /* 0x0000000000017941 */ /* 0x000fea0003800000 */
.L_x_16434:
[----:B------:R-:W-:Y:S01]  /*4f80*/  LEA R3, R0, 0x3b800000, 0x17 ;  /* 0x3b80000000037811 */ /* 0x000fe200078eb8ff */
[----:B------:R-:W-:-:S05]  /*4f90*/  IMAD.SHL.U32 R0, R2, 0x100000, RZ ;  /* 0x0010000002007824 */ /* 0x000fca00078e00ff */
[----:B------:R-:W-:-:S07]  /*4fa0*/  LOP3.LUT R0, R3, R0, R4, 0xfe, !PT ;  /* 0x0000000003007212 */ /* 0x000fce00078efe04 */
.L_x_16433:
[----:B------:R-:W-:Y:S05]  /*4fb0*/  BSYNC B0 ;  /* 0x0000000000007941 */ /* 0x000fea0003800000 */
.L_x_16432:
[----:B------:R-:W-:Y:S01]  /*4fc0*/  F2FP.BF16.F32.PACK_AB R0, RZ, R0 ;  /* 0x00000000ff00723e */ /* 0x000fe200000010ff */
[----:B------:R-:W-:Y:S06]  /*4fd0*/  BRA `(.L_x_16417) ;  /* 0x0000000400187947 */ /* 0x000fec0003800000 */
.L_x_16430:
        /* <DEDUP_REMOVED lines=21> */
.L_x_16439:
[----:B------:R-:W-:Y:S05]  /*5130*/  BSYNC B1 ;  /* 0x0000000000017941 */ /* 0x000fea0003800000 */
.L_x_16438:
[----:B------:R-:W-:Y:S01]  /*5140*/  LEA R3, R0, 0x37800000, 0x17 ;  /* 0x3780000000037811 */ /* 0x000fe200078eb8ff */
[----:B------:R-:W-:-:S05]  /*5150*/  IMAD.SHL.U32 R0, R2, 0x200000, RZ ;  /* 0x0020000002007824 */ /* 0x000fca00078e00ff */
[----:B------:R-:W-:-:S07]  /*5160*/  LOP3.LUT R0, R3, R0, R4, 0xfe, !PT ;  /* 0x0000000003007212 */ /* 0x000fce00078efe04 */
.L_x_16437:
[----:B------:R-:W-:Y:S05]  /*5170*/  BSYNC B0 ;  /* 0x0000000000007941 */ /* 0x000fea0003800000 */
.L_x_16436:
[----:B------:R-:W-:Y:S01]  /*5180*/  F2FP.BF16.F32.PACK_AB R0, RZ, R0 ;  /* 0x00000000ff00723e */ /* 0x000fe200000010ff */
[----:B------:R-:W-:Y:S06]  /*5190*/  BRA `(.L_x_16417) ;  /* 0x0000000000a87947 */ /* 0x000fec0003800000 */
.L_x_16429:
        /* <DEDUP_REMOVED lines=14> */
.L_x_16443:
[----:B------:R-:W-:Y:S05]  /*5280*/  BSYNC B0 ;  /* 0x0000000000007941 */ /* 0x000fea0003800000 */
.L_x_16442:
[----:B------:R-:W-:Y:S01]  /*5290*/  F2FP.BF16.F32.PACK_AB R0, RZ, R0 ;  /* 0x00000000ff00723e */ /* 0x000fe200000010ff */
[----:B------:R-:W-:Y:S06]  /*52a0*/  BRA `(.L_x_16417) ;  /* 0x0000000000647947 */ /* 0x000fec0003800000 */
.L_x_16416:
        /* <DEDUP_REMOVED lines=16> */
.L_x_16444:
[----:B------:R-:W-:Y:S01]  /*53b0*/  PRMT R0, RZ, 0x7610, R0 ;  /* 0x00007610ff007816 */ /* 0x000fe20000000000 */
[----:B------:R-:W-:Y:S06]  /*53c0*/  BRA `(.L_x_16417) ;  /* 0x00000000001c7947 */ /* 0x000fec0003800000 */
.L_x_16441:
[----:B------:R-:W2:Y:S02]  /*53d0*/  LDG.E.64 R2, desc[UR36][R2.64] ;  /* 0x0000002402027981 */ /* 0x000ea4000c1e1b00 */
[----:B--2---:R-:W0:Y:S02]  /*53e0*/  I2F.U64 R0, R2 ;  /* 0x0000000200007312 */ /* 0x004e240000301000 */
[----:B0-----:R-:W-:Y:S01]  /*53f0*/  F2FP.BF16.F32.PACK_AB R0, RZ, R0 ;  /* 0x00000000ff00723e */ /* 0x001fe200000010ff */
[----:B------:R-:W-:Y:S06]  /*5400*/  BRA `(.L_x_16417) ;  /* 0x00000000000c7947 */ /* 0x000fec0003800000 */
.L_x_16440:
[----:B------:R-:W2:Y:S02]  /*5410*/  LDG.E R2, desc[UR36][R2.64] ;  /* 0x0000002402027981 */ /* 0x000ea4000c1e1900 */
[----:B--2---:R-:W-:-:S04]  /*5420*/  I2FP.F32.U32 R0, R2 ;  /* 0x0000000200007245 */ /* 0x004fc80000201000 */
[----:B------:R-:W-:-:S07]  /*5430*/  F2FP.BF16.F32.PACK_AB R0, RZ, R0 ;  /* 0x00000000ff00723e */ /* 0x000fce00000010ff */
.L_x_16417:
[----:B------:R-:W1:Y:S01]  /*5440*/  LDC.U8 R4, c[0x0][0x421] ;  /* 0x00010840ff047b82 */ /* 0x000e620000000000 */
[----:B-----5:R-:W-:Y:S01]  /*5450*/  IMAD.U32 R0, R0, 0x10000, RZ ;  /* 0x0001000000007824 */ /* 0x020fe200078e00ff */
[----:B------:R-:W-:Y:S04]  /*5460*/  BSSY B6, `(.L_x_16445) ;  /* 0x00000d5000067945 */ /* 0x000fe80003800000 */
[----:B------:R-:W-:-:S04]  /*5470*/  FSETP.NEU.FTZ.AND P0, PT, R0, RZ, PT ;  /* 0x000000ff0000720b */ /* 0x000fc80003f1d000 */
[----:B0-----:R-:W-:Y:S02]  /*5480*/  SEL R2, RZ, 0x1, P0 ;  /* 0x00000001ff027807 */ /* 0x001fe40000000000 */
        /* <DEDUP_REMOVED lines=13> */
.L_x_16449:
[----:B------:R0:W-:Y:S01]  /*5560*/  STG.E.U8 desc[UR36][R16.64], R2 ;  /* 0x0000000210007986 */ /* 0x0001e2000c101124 */
[----:B------:R-:W-:Y:S05]  /*5570*/  BRA `(.L_x_16451) ;  /* 0x0000000c000c7947 */ /* 0x000fea0003800000 */
.L_x_16448:
        /* <DEDUP_REMOVED lines=9> */
.L_x_16453:
[----:B------:R0:W-:Y:S01]  /*5610*/  STG.E desc[UR36][R16.64], R2 ;  /* 0x0000000210007986 */ /* 0x0001e2000c101924 */
[----:B------:R-:W-:Y:S05]  /*5620*/  BRA `(.L_x_16451) ;  /* 0x0000000800e07947 */ /* 0x000fea0003800000 */
.L_x_16452:
[----:B------:R0:W-:Y:S01]  /*5630*/  STG.E.U16 desc[UR36][R16.64], R2 ;  /* 0x0000000210007986 */ /* 0x0001e2000c101524 */
[----:B------:R-:W-:Y:S05]  /*5640*/  BRA `(.L_x_16451) ;  /* 0x0000000800d87947 */ /* 0x000fea0003800000 */
.L_x_16447:
        /* <DEDUP_REMOVED lines=9> */
.L_x_16455:
[----:B------:R-:W-:-:S04]  /*56e0*/  FSET.BF.EQ.FTZ.AND R0, R0, RZ, PT ;  /* 0x000000ff0000720a */ /* 0x000fc80003812000 */
[----:B------:R-:W-:-:S05]  /*56f0*/  F2FP.F16.F32.PACK_AB R0, RZ, R0 ;  /* 0x00000000ff00723e */ /* 0x000fca00000000ff */
[----:B------:R0:W-:Y:S01]  /*5700*/  STG.E.U16 desc[UR36][R16.64], R0 ;  /* 0x0000000010007986 */ /* 0x0001e2000c101524 */
[----:B------:R-:W-:Y:S05]  /*5710*/  BRA `(.L_x_16451) ;  /* 0x0000000800a47947 */ /* 0x000fea0003800000 */
.L_x_16454:
        /* <DEDUP_REMOVED lines=10> */
.L_x_16457:
[----:B------:R-:W-:-:S04]  /*57c0*/  FSET.BF.EQ.FTZ.AND R0, R0, RZ, PT ;  /* 0x000000ff0000720a */ /* 0x000fc80003812000 */
[----:B------:R-:W-:-:S04]  /*57d0*/  F2FP.F16.F32.PACK_AB R3, RZ, R0 ;  /* 0x00000000ff03723e */ /* 0x000fc800000000ff */
[----:B------:R-:W-:-:S05]  /*57e0*/  PRMT R3, R3, 0x5410, RZ ;  /* 0x0000541003037816 */ /* 0x000fca00000000ff */
[----:B------:R0:W-:Y:S01]  /*57f0*/  STG.E desc[UR36][R16.64], R3 ;  /* 0x0000000310007986 */ /* 0x0001e2000c101924 */
[----:B------:R-:W-:Y:S05]  /*5800*/  BRA `(.L_x_16451) ;  /* 0x0000000800687947 */ /* 0x000fea0003800000 */
.L_x_16456:
[----:B------:R-:W-:Y:S01]  /*5810*/  FSEL R3, RZ, 1.875, P0 ;  /* 0x3ff00000ff037808 */ /* 0x000fe20000000000 */
[----:B------:R-:W-:-:S05]  /*5820*/  IMAD.MOV.U32 R2, RZ, RZ, RZ ;  /* 0x000000ffff027224 */ /* 0x000fca00078e00ff */
[----:B------:R0:W-:Y:S01]  /*5830*/  STG.E.64 desc[UR36][R16.64], R2 ;  /* 0x0000000210007986 */ /* 0x0001e2000c101b24 */
[----:B------:R-:W-:Y:S05]  /*5840*/  BRA `(.L_x_16451) ;  /* 0x0000000800587947 */ /* 0x000fea0003800000 */
.L_x_16446:
        /* <DEDUP_REMOVED lines=10> */
.L_x_16460:
[----:B------:R-:W-:Y:S02]  /*58f0*/  FSEL R5, RZ, 1.875, P0 ;  /* 0x3ff00000ff057808 */ /* 0x000fe40000000000 */
[----:B------:R-:W-:Y:S01]  /*5900*/  CS2R R6, SRZ ;  /* 0x0000000000067805 */ /* 0x000fe2000001ff00 */
[----:B------:R-:W-:-:S05]  /*5910*/  IMAD.MOV.U32 R4, RZ, RZ, RZ ;  /* 0x000000ffff047224 */ /* 0x000fca00078e00ff */
[----:B------:R0:W-:Y:S01]  /*5920*/  STG.E.128 desc[UR36][R16.64], R4 ;  /* 0x0000000410007986 */ /* 0x0001e2000c101d24 */
[----:B------:R-:W-:Y:S05]  /*5930*/  BRA `(.L_x_16451) ;  /* 0x00000008001c7947 */ /* 0x000fea0003800000 */
.L_x_16459:
        /* <DEDUP_REMOVED lines=18> */
.L_x_16464:
[----:B------:R-:W-:Y:S05]  /*5a60*/  BSYNC B0 ;  /* 0x0000000000007941 */ /* 0x000fea0003800000 */
.L_x_16463:
[----:B------:R0:W-:Y:S01]  /*5a70*/  STG.E.U8 desc[UR36][R16.64], R3 ;  /* 0x0000000310007986 */ /* 0x0001e2000c101124 */
[----:B------:R-:W-:Y:S05]  /*5a80*/  BRA `(.L_x_16451) ;  /* 0x0000000400c87947 */ /* 0x000fea0003800000 */
.L_x_16462:
        /* <DEDUP_REMOVED lines=13> */
.L_x_16465:
[----:B------:R-:W-:Y:S01]  /*5b60*/  ISETP.GT.U32.AND P0, PT, R3, 0x7f800000, PT ;  /* 0x7f8000000300780c */ /* 0x000fe20003f04070 */
[----:B------:R-:W-:-:S05]  /*5b70*/  IMAD.MOV.U32 R3, RZ, RZ, 0x7f ;  /* 0x0000007fff037424 */ /* 0x000fca00078e00ff */
[----:B------:R-:W-:-:S05]  /*5b80*/  SEL R3, R3, 0x7c, P0 ;  /* 0x0000007c03037807 */ /* 0x000fca0000000000 */
[----:B------:R0:W-:Y:S01]  /*5b90*/  STG.E.U8 desc[UR36][R16.64], R3 ;  /* 0x0000000310007986 */ /* 0x0001e2000c101124 */
[----:B------:R-:W-:Y:S05]  /*5ba0*/  BRA `(.L_x_16451) ;  /* 0x0000000400807947 */ /* 0x000fea0003800000 */
.L_x_16461:
[----:B------:R-:W-:-:S04]  /*5bb0*/  FSET.BF.EQ.FTZ.AND R0, R0, RZ, PT ;  /* 0x000000ff0000720a */ /* 0x000fc80003812000 */
[----:B------:R-:W-:-:S05]  /*5bc0*/  F2FP.BF16.F32.PACK_AB R0, RZ, R0 ;  /* 0x00000000ff00723e */ /* 0x000fca00000010ff */
[----:B------:R0:W-:Y:S01]  /*5bd0*/  STG.E.U16 desc[UR36][R16.64], R0 ;  /* 0x0000000010007986 */ /* 0x0001e2000c101524 */
[----:B------:R-:W-:Y:S05]  /*5be0*/  BRA `(.L_x_16451) ;  /* 0x0000000400707947 */ /* 0x000fea0003800000 */
.L_x_16458:
        /* <DEDUP_REMOVED lines=10> */
.L_x_16468:
        /* <DEDUP_REMOVED lines=16> */
.L_x_16471:
[----:B------:R-:W-:-:S07]  /*5d90*/  PRMT R8, R0, 0x7610, R8 ;  /* 0x0000761000087816 */ /* 0x000fce0000000008 */
.L_x_16470:
[----:B------:R-:W-:Y:S05]  /*5da0*/  BSYNC B0 ;  /* 0x0000000000007941 */ /* 0x000fea0003800000 */
.L_x_16469:
[----:B------:R3:W-:Y:S01]  /*5db0*/  STG.E.U8 desc[UR36][R16.64], R8 ;  /* 0x0000000810007986 */ /* 0x0007e2000c101124 */
[----:B------:R-:W-:Y:S05]  /*5dc0*/  BRA `(.L_x_16451) ;  /* 0x0000000000f87947 */ /* 0x000fea0003800000 */
.L_x_16467:
        /* <DEDUP_REMOVED lines=16> */
.L_x_16474:
[----:B------:R-:W-:-:S07]  /*5ed0*/  PRMT R8, R0, 0x7610, R8 ;  /* 0x0000761000087816 */ /* 0x000fce0000000008 */
.L_x_16473:
[----:B------:R-:W-:Y:S05]  /*5ee0*/  BSYNC B0 ;  /* 0x0000000000007941 */ /* 0x000fea0003800000 */
.L_x_16472:
[----:B------:R0:W-:Y:S01]  /*5ef0*/  STG.E.U8 desc[UR36][R16.64], R8 ;  /* 0x0000000810007986 */ /* 0x0001e2000c101124 */
[----:B------:R-:W-:Y:S05]  /*5f00*/  BRA `(.L_x_16451) ;  /* 0x0000000000a87947 */ /* 0x000fea0003800000 */
.L_x_16466:
        /* <DEDUP_REMOVED lines=21> */
.L_x_16450:
        /* <DEDUP_REMOVED lines=16> */
.L_x_16477:
[----:B------:R-:W-:Y:S05]  /*6160*/  BRA `(.L_x_16451) ;  /* 0x0000000000107947 */ /* 0x000fea0003800000 */
.L_x_16476:
[----:B------:R-:W-:-:S05]  /*6170*/  IMAD.MOV.U32 R3, RZ, RZ, RZ ;  /* 0x000000ffff037224 */ /* 0x000fca00078e00ff */
[----:B------:R2:W-:Y:S01]  /*6180*/  STG.E.64 desc[UR36][R16.64], R2 ;  /* 0x0000000210007986 */ /* 0x0005e2000c101b24 */
[----:B------:R-:W-:Y:S05]  /*6190*/  BRA `(.L_x_16451) ;  /* 0x0000000000047947 */ /* 0x000fea0003800000 */
.L_x_16475:
[----:B------:R0:W-:Y:S02]  /*61a0*/  STG.E desc[UR36][R16.64], R2 ;  /* 0x0000000210007986 */ /* 0x0001e4000c101924 */
.L_x_16451:
[----:B------:R-:W-:Y:S05]  /*61b0*/  BSYNC B6 ;  /* 0x0000000000067941 */ /* 0x000fea0003800000 */
.L_x_16445:
[----:B------:R-:W-:-:S07]  /*61c0*/  VIADD R19, R19, 0x80 ;  /* 0x0000008013137836 */ /* 0x000fce0000000000 */
.L_x_16410:
[----:B------:R-:W-:Y:S05]  /*61d0*/  BSYNC B7 ;  /* 0x0000000000077941 */ /* 0x000fea0003800000 */
.L_x_16409:
        /* <DEDUP_REMOVED lines=307> */
.L_x_16480:
        /* <DEDUP_REMOVED lines=22> */
.L_x_16484:
[----:B------:R-:W2:Y:S02]  /*7670*/  LDG.E.U8 R2, desc[UR36][R2.64] ;  /* 0x0000002402027981 */ /* 0x000ea4000c1e1100 */
[----:B--2---:R-:W-:-:S04]  /*7680*/  I2FP.F32.U32 R0, R2 ;  /* 0x0000000200007245 */ /* 0x004fc80000201000 */
[----:B------:R-:W-:Y:S01]  /*7690*/  F2FP.BF16.F32.PACK_AB R0, RZ, R0 ;  /* 0x00000000ff00723e */ /* 0x000fe200000010ff */
[----:B------:R-:W-:Y:S06]  /*76a0*/  BRA `(.L_x_16486) ;  /* 0x0000000c00907947 */ /* 0x000fec0003800000 */
.L_x_16483:
        /* <DEDUP_REMOVED lines=10> */
.L_x_16488:
[----:B------:R-:W2:Y:S02]  /*7750*/  LDG.E R2, desc[UR36][R2.64] ;  /* 0x0000002402027981 */ /* 0x000ea4000c1e1900 */
[----:B--2---:R-:W-:-:S04]  /*7760*/  I2FP.F32.S32 R0, R2 ;  /* 0x0000000200007245 */ /* 0x004fc80000201400 */
[----:B------:R-:W-:Y:S01]  /*7770*/  F2FP.BF16.F32.PACK_AB R0, RZ, R0 ;  /* 0x00000000ff00723e */ /* 0x000fe200000010ff */
[----:B------:R-:W-:Y:S06]  /*7780*/  BRA `(.L_x_16486) ;  /* 0x0000000c00587947 */ /* 0x000fec0003800000 */
.L_x_16487:
[----:B------:R-:W2:Y:S02]  /*7790*/  LDG.E.U16 R2, desc[UR36][R2.64] ;  /* 0x0000002402027981 */ /* 0x000ea4000c1e1500 */
[----:B--2---:R-:W0:Y:S02]  /*77a0*/  I2F.S16 R0, R2 ;  /* 0x0000000200007306 */ /* 0x004e240000101400 */
[----:B0-----:R-:W-:Y:S01]  /*77b0*/  F2FP.BF16.F32.PACK_AB R0, RZ, R0 ;  /* 0x00000000ff00723e */ /* 0x001fe200000010ff */
[----:B------:R-:W-:Y:S06]  /*77c0*/  BRA `(.L_x_16486) ;  /* 0x0000000c00487947 */ /* 0x000fec0003800000 */
.L_x_16482:
        /* <DEDUP_REMOVED lines=9> */
.L_x_16490:
[----:B------:R-:W2:Y:S02]  /*7860*/  LDG.E.U16 R0, desc[UR36][R2.64] ;  /* 0x0000002402007981 */ /* 0x000ea4000c1e1500 */
[----:B--2---:R-:W-:-:S05]  /*7870*/  HADD2.F32 R0, -RZ, R0.H0_H0 ;  /* 0x20000000ff007230 */ /* 0x004fca0000004100 */
[----:B------:R-:W-:Y:S01]  /*7880*/  F2FP.BF16.F32.PACK_AB R0, RZ, R0 ;  /* 0x00000000ff00723e */ /* 0x000fe200000010ff */
[----:B------:R-:W-:Y:S06]  /*7890*/  BRA `(.L_x_16486) ;  /* 0x0000000c00147947 */ /* 0x000fec0003800000 */
.L_x_16489:
        /* <DEDUP_REMOVED lines=9> */
.L_x_16492:
[----:B------:R-:W2:Y:S02]  /*7930*/  LDG.E.U16 R2, desc[UR36][R2.64] ;  /* 0x0000002402027981 */ /* 0x000ea4000c1e1500 */
[----:B--2---:R-:W-:-:S05]  /*7940*/  HADD2.F32 R0, -RZ, R2.H0_H0 ;  /* 0x20000002ff007230 */ /* 0x004fca0000004100 */
[----:B------:R-:W-:Y:S01]  /*7950*/  F2FP.BF16.F32.PACK_AB R0, RZ, R0 ;  /* 0x00000000ff00723e */ /* 0x000fe200000010ff */
[----:B------:R-:W-:Y:S06]  /*7960*/  BRA `(.L_x_16486) ;  /* 0x0000000800e07947 */ /* 0x000fec0003800000 */
.L_x_16491:
        /* <DEDUP_REMOVED lines=8> */
.L_x_16481:
        /* <DEDUP_REMOVED lines=13> */
.L_x_16495:
        /* <DEDUP_REMOVED lines=8> */
.L_x_16494:
        /* <DEDUP_REMOVED lines=28> */
.L_x_16497:
        /* <DEDUP_REMOVED lines=15> */
.L_x_16496:
[----:B------:R0:W5:Y:S01]  /*7df0*/  LDG.E.U16 R0, desc[UR36][R2.64] ;  /* 0x0000002402007981 */ /* 0x000162000c1e1500 */
[----:B------:R-:W-:Y:S05]  /*7e00*/  BRA `(.L_x_16486) ;  /* 0x0000000400b87947 */ /* 0x000fea0003800000 */
.L_x_16493:
        /* <DEDUP_REMOVED lines=12> */
.L_x_16500:
        /* <DEDUP_REMOVED lines=21> */
.L_x_16504:
[----:B------:R-:W-:Y:S05]  /*8020*/  BSYNC B1 ;  /* 0x0000000000017941 */ /* 0x000fea0003800000 */
.L_x_16503:
[----:B------:R-:W-:Y:S01]  /*8030*/  LEA R3, R0, 0x3b800000, 0x17 ;  /* 0x3b80000000037811 */ /* 0x000fe200078eb8ff */
[----:B------:R-:W-:-:S05]  /*8040*/  IMAD.SHL.U32 R0, R2, 0x100000, RZ ;  /* 0x0010000002007824 */ /* 0x000fca00078e00ff */
[----:B------:R-:W-:-:S07]  /*8050*/  LOP3.LUT R0, R3, R0, R4, 0xfe, !PT ;  /* 0x0000000003007212 */ /* 0x000fce00078efe04 */
.L_x_16502:
[----:B------:R-:W-:Y:S05]  /*8060*/  BSYNC B0 ;  /* 0x0000000000007941 */ /* 0x000fea0003800000 */
.L_x_16501:
[----:B------:R-:W-:Y:S01]  /*8070*/  F2FP.BF16.F32.PACK_AB R0, RZ, R0 ;  /* 0x00000000ff00723e */ /* 0x000fe200000010ff */
[----:B------:R-:W-:Y:S06]  /*8080*/  BRA `(.L_x_16486) ;  /* 0x0000000400187947 */ /* 0x000fec0003800000 */
.L_x_16499:
        /* <DEDUP_REMOVED lines=21> */
.L_x_16508:
[----:B------:R-:W-:Y:S05]  /*81e0*/  BSYNC B1 ;  /* 0x0000000000017941 */ /* 0x000fea0003800000 */
.L_x_16507:
[----:B------:R-:W-:Y:S01]  /*81f0*/  LEA R3, R0, 0x37800000, 0x17 ;  /* 0x3780000000037811 */ /* 0x000fe200078eb8ff */
[----:B------:R-:W-:-:S05]  /*8200*/  IMAD.SHL.U32 R0, R2, 0x200000, RZ ;  /* 0x0020000002007824 */ /* 0x000fca00078e00ff */
[----:B------:R-:W-:-:S07]  /*8210*/  LOP3.LUT R0, R3, R0, R4, 0xfe, !PT ;  /* 0x0000000003007212 */ /* 0x000fce00078efe04 */
.L_x_16506:
[----:B------:R-:W-:Y:S05]  /*8220*/  BSYNC B0 ;  /* 0x0000000000007941 */ /* 0x000fea0003800000 */
.L_x_16505:
[----:B------:R-:W-:Y:S01]  /*8230*/  F2FP.BF16.F32.PACK_AB R0, RZ, R0 ;  /* 0x00000000ff00723e */ /* 0x000fe200000010ff */
[----:B------:R-:W-:Y:S06]  /*8240*/  BRA `(.L_x_16486) ;  /* 0x0000000000a87947 */ /* 0x000fec0003800000 */
.L_x_16498:
        /* <DEDUP_REMOVED lines=14> */
.L_x_16512:
[----:B------:R-:W-:Y:S05]  /*8330*/  BSYNC B0 ;  /* 0x0000000000007941 */ /* 0x000fea0003800000 */
.L_x_16511:
[----:B------:R-:W-:Y:S01]  /*8340*/  F2FP.BF16.F32.PACK_AB R0, RZ, R0 ;  /* 0x00000000ff00723e */ /* 0x000fe200000010ff */
[----:B------:R-:W-:Y:S06]  /*8350*/  BRA `(.L_x_16486) ;  /* 0x0000000000647947 */ /* 0x000fec0003800000 */
.L_x_16485:
        /* <DEDUP_REMOVED lines=16> */
.L_x_16513:
[----:B------:R-:W-:Y:S01]  /*8460*/  PRMT R0, RZ, 0x7610, R0 ;  /* 0x00007610ff007816 */ /* 0x000fe20000000000 */
[----:B------:R-:W-:Y:S06]  /*8470*/  BRA `(.L_x_16486) ;  /* 0x00000000001c7947 */ /* 0x000fec0003800000 */
.L_x_16510:
[----:B------:R-:W2:Y:S02]  /*8480*/  LDG.E.64 R2, desc[UR36][R2.64] ;  /* 0x0000002402027981 */ /* 0x000ea4000c1e1b00 */
[----:B--2---:R-:W0:Y:S02]  /*8490*/  I2F.U64 R0, R2 ;  /* 0x0000000200007312 */ /* 0x004e240000301000 */
[----:B0-----:R-:W-:Y:S01]  /*84a0*/  F2FP.BF16.F32.PACK_AB R0, RZ, R0 ;  /* 0x00000000ff00723e */ /* 0x001fe200000010ff */
[----:B------:R-:W-:Y:S06]  /*84b0*/  BRA `(.L_x_16486) ;  /* 0x00000000000c7947 */ /* 0x000fec0003800000 */
.L_x_16509:
[----:B------:R-:W2:Y:S02]  /*84c0*/  LDG.E R2, desc[UR36][R2.64] ;  /* 0x0000002402027981 */ /* 0x000ea4000c1e1900 */
[----:B--2---:R-:W-:-:S04]  /*84d0*/  I2FP.F32.U32 R0, R2 ;  /* 0x0000000200007245 */ /* 0x004fc80000201000 */
[----:B------:R-:W-:-:S07]  /*84e0*/  F2FP.BF16.F32.PACK_AB R0, RZ, R0 ;  /* 0x00000000ff00723e */ /* 0x000fce00000010ff */
.L_x_16486:
        /* <DEDUP_REMOVED lines=18> */
.L_x_16518:
[----:B------:R0:W-:Y:S01]  /*8610*/  STG.E.U8 desc[UR36][R16.64], R2 ;  /* 0x0000000210007986 */ /* 0x0001e2000c101124 */
[----:B------:R-:W-:Y:S05]  /*8620*/  BRA `(.L_x_16520) ;  /* 0x0000000c000c7947 */ /* 0x000fea0003800000 */
.L_x_16517:
        /* <DEDUP_REMOVED lines=9> */
.L_x_16522:
[----:B------:R0:W-:Y:S01]  /*86c0*/  STG.E desc[UR36][R16.64], R2 ;  /* 0x0000000210007986 */ /* 0x0001e2000c101924 */
[----:B------:R-:W-:Y:S05]  /*86d0*/  BRA `(.L_x_16520) ;  /* 0x0000000800e07947 */ /* 0x000fea0003800000 */
.L_x_16521:
[----:B------:R0:W-:Y:S01]  /*86e0*/  STG.E.U16 desc[UR36][R16.64], R2 ;  /* 0x0000000210007986 */ /* 0x0001e2000c101524 */
[----:B------:R-:W-:Y:S05]  /*86f0*/  BRA `(.L_x_16520) ;  /* 0x0000000800d87947 */ /* 0x000fea0003800000 */
.L_x_16516:
        /* <DEDUP_REMOVED lines=9> */
.L_x_16524:
[----:B------:R-:W-:-:S04]  /*8790*/  FSET.BF.EQ.FTZ.AND R0, R0, RZ, PT ;  /* 0x000000ff0000720a */ /* 0x000fc80003812000 */
[----:B------:R-:W-:-:S05]  /*87a0*/  F2FP.F16.F32.PACK_AB R0, RZ, R0 ;  /* 0x00000000ff00723e */ /* 0x000fca00000000ff */
[----:B------:R0:W-:Y:S01]  /*87b0*/  STG.E.U16 desc[UR36][R16.64], R0 ;  /* 0x0000000010007986 */ /* 0x0001e2000c101524 */
[----:B------:R-:W-:Y:S05]  /*87c0*/  BRA `(.L_x_16520) ;  /* 0x0000000800a47947 */ /* 0x000fea0003800000 */
.L_x_16523:
        /* <DEDUP_REMOVED lines=10> */
.L_x_16526:
[----:B------:R-:W-:-:S04]  /*8870*/  FSET.BF.EQ.FTZ.AND R0, R0, RZ, PT ;  /* 0x000000ff0000720a */ /* 0x000fc80003812000 */
[----:B------:R-:W-:-:S04]  /*8880*/  F2FP.F16.F32.PACK_AB R3, RZ, R0 ;  /* 0x00000000ff03723e */ /* 0x000fc800000000ff */
[----:B------:R-:W-:-:S05]  /*8890*/  PRMT R3, R3, 0x5410, RZ ;  /* 0x0000541003037816 */ /* 0x000fca00000000ff */
[----:B------:R0:W-:Y:S01]  /*88a0*/  STG.E desc[UR36][R16.64], R3 ;  /* 0x0000000310007986 */ /* 0x0001e2000c101924 */
[----:B------:R-:W-:Y:S05]  /*88b0*/  BRA `(.L_x_16520) ;  /* 0x0000000800687947 */ /* 0x000fea0003800000 */
.L_x_16525:
[----:B------:R-:W-:Y:S01]  /*88c0*/  FSEL R3, RZ, 1.875, P0 ;  /* 0x3ff00000ff037808 */ /* 0x000fe20000000000 */
[----:B------:R-:W-:-:S05]  /*88d0*/  IMAD.MOV.U32 R2, RZ, RZ, RZ ;  /* 0x000000ffff027224 */ /* 0x000fca00078e00ff */
[----:B------:R0:W-:Y:S01]  /*88e0*/  STG.E.64 desc[UR36][R16.64], R2 ;  /* 0x0000000210007986 */ /* 0x0001e2000c101b24 */
[----:B------:R-:W-:Y:S05]  /*88f0*/  BRA `(.L_x_16520) ;  /* 0x0000000800587947 */ /* 0x000fea0003800000 */
.L_x_16515:
        /* <DEDUP_REMOVED lines=10> */
.L_x_16529:
[----:B------:R-:W-:Y:S02]  /*89a0*/  FSEL R5, RZ, 1.875, P0 ;  /* 0x3ff00000ff057808 */ /* 0x000fe40000000000 */
[----:B------:R-:W-:Y:S01]  /*89b0*/  CS2R R6, SRZ ;  /* 0x0000000000067805 */ /* 0x000fe2000001ff00 */
[----:B------:R-:W-:-:S05]  /*89c0*/  IMAD.MOV.U32 R4, RZ, RZ, RZ ;  /* 0x000000ffff047224 */ /* 0x000fca00078e00ff */
[----:B------:R0:W-:Y:S01]  /*89d0*/  STG.E.128 desc[UR36][R16.64], R4 ;  /* 0x0000000410007986 */ /* 0x0001e2000c101d24 */
[----:B------:R-:W-:Y:S05]  /*89e0*/  BRA `(.L_x_16520) ;  /* 0x00000008001c7947 */ /* 0x000fea0003800000 */
.L_x_16528:
        /* <DEDUP_REMOVED lines=18> */
.L_x_16533:
[----:B------:R-:W-:Y:S05]  /*8b10*/  BSYNC B0 ;  /* 0x0000000000007941 */ /* 0x000fea0003800000 */
.L_x_16532:
[----:B------:R0:W-:Y:S01]  /*8b20*/  STG.E.U8 desc[UR36][R16.64], R3 ;  /* 0x0000000310007986 */ /* 0x0001e2000c101124 */
[----:B------:R-:W-:Y:S05]  /*8b30*/  BRA `(.L_x_16520) ;  /* 0x0000000400c87947 */ /* 0x000fea0003800000 */
.L_x_16531:
        /* <DEDUP_REMOVED lines=13> */
.L_x_16534:
[----:B------:R-:W-:Y:S01]  /*8c10*/  ISETP.GT.U32.AND P0, PT, R3, 0x7f800000, PT ;  /* 0x7f8000000300780c */ /* 0x000fe20003f04070 */
[----:B------:R-:W-:-:S05]  /*8c20*/  IMAD.MOV.U32 R3, RZ, RZ, 0x7f ;  /* 0x0000007fff037424 */ /* 0x000fca00078e00ff */
[----:B------:R-:W-:-:S05]  /*8c30*/  SEL R3, R3, 0x7c, P0 ;  /* 0x0000007c03037807 */ /* 0x000fca0000000000 */
[----:B------:R0:W-:Y:S01]  /*8c40*/  STG.E.U8 desc[UR36][R16.64], R3 ;  /* 0x0000000310007986 */ /* 0x0001e2000c101124 */
[----:B------:R-:W-:Y:S05]  /*8c50*/  BRA `(.L_x_16520) ;  /* 0x0000000400807947 */ /* 0x000fea0003800000 */
.L_x_16530:
[----:B------:R-:W-:-:S04]  /*8c60*/  FSET.BF.EQ.FTZ.AND R0, R0, RZ, PT ;  /* 0x000000ff0000720a */ /* 0x000fc80003812000 */
[----:B------:R-:W-:-:S05]  /*8c70*/  F2FP.BF16.F32.PACK_AB R0, RZ, R0 ;  /* 0x00000000ff00723e */ /* 0x000fca00000010ff */
[----:B------:R0:W-:Y:S01]  /*8c80*/  STG.E.U16 desc[UR36][R16.64], R0 ;  /* 0x0000000010007986 */ /* 0x0001e2000c101524 */
[----:B------:R-:W-:Y:S05]  /*8c90*/  BRA `(.L_x_16520) ;  /* 0x0000000400707947 */ /* 0x000fea0003800000 */
.L_x_16527:
        /* <DEDUP_REMOVED lines=10> */
.L_x_16537:
        /* <DEDUP_REMOVED lines=16> */
.L_x_16540:
[----:B------:R-:W-:-:S07]  /*8e40*/  PRMT R8, R0, 0x7610, R8 ;  /* 0x0000761000087816 */ /* 0x000fce0000000008 */
.L_x_16539:
[----:B------:R-:W-:Y:S05]  /*8e50*/  BSYNC B0 ;  /* 0x0000000000007941 */ /* 0x000fea0003800000 */
.L_x_16538:
[----:B------:R3:W-:Y:S01]  /*8e60*/  STG.E.U8 desc[UR36][R16.64], R8 ;  /* 0x0000000810007986 */ /* 0x0007e2000c101124 */
[----:B------:R-:W-:Y:S05]  /*8e70*/  BRA `(.L_x_16520) ;  /* 0x0000000000f87947 */ /* 0x000fea0003800000 */
.L_x_16536:
        /* <DEDUP_REMOVED lines=16> */
.L_x_16543:
[----:B------:R-:W-:-:S07]  /*8f80*/  PRMT R8, R0, 0x7610, R8 ;  /* 0x0000761000087816 */ /* 0x000fce0000000008 */
.L_x_16542:
[----:B------:R-:W-:Y:S05]  /*8f90*/  BSYNC B0 ;  /* 0x0000000000007941 */ /* 0x000fea0003800000 */
.L_x_16541:
[----:B------:R0:W-:Y:S01]  /*8fa0*/  STG.E.U8 desc[UR36][R16.64], R8 ;  /* 0x0000000810007986 */ /* 0x0001e2000c101124 */
[----:B------:R-:W-:Y:S05]  /*8fb0*/  BRA `(.L_x_16520) ;  /* 0x0000000000a87947 */ /* 0x000fea0003800000 */
.L_x_16535:
        /* <DEDUP_REMOVED lines=21> */
.L_x_16519:
        /* <DEDUP_REMOVED lines=16> */
.L_x_16546:
[----:B------:R-:W-:Y:S05]  /*9210*/  BRA `(.L_x_16520) ;  /* 0x0000000000107947 */ /* 0x000fea0003800000 */
.L_x_16545:
[----:B------:R-:W-:-:S05]  /*9220*/  IMAD.MOV.U32 R3, RZ, RZ, RZ ;  /* 0x000000ffff037224 */ /* 0x000fca00078e00ff */
[----:B------:R2:W-:Y:S01]  /*9230*/  STG.E.64 desc[UR36][R16.64], R2 ;  /* 0x0000000210007986 */ /* 0x0005e2000c101b24 */
[----:B------:R-:W-:Y:S05]  /*9240*/  BRA `(.L_x_16520) ;  /* 0x0000000000047947 */ /* 0x000fea0003800000 */
.L_x_16544:
[----:B------:R0:W-:Y:S02]  /*9250*/  STG.E desc[UR36][R16.64], R2 ;  /* 0x0000000210007986 */ /* 0x0001e4000c101924 */
.L_x_16520:
[----:B------:R-:W-:Y:S05]  /*9260*/  BSYNC B6 ;  /* 0x0000000000067941 */ /* 0x000fea0003800000 */
.L_x_16514:
[----:B------:R-:W-:-:S07]  /*9270*/  VIADD R19, R19, 0x80 ;  /* 0x0000008013137836 */ /* 0x000fce0000000000 */
.L_x_16479:
[----:B------:R-:W-:Y:S05]  /*9280*/  BSYNC B7 ;  /* 0x0000000000077941 */ /* 0x000fea0003800000 */
.L_x_16478:
        /* <DEDUP_REMOVED lines=306> */
.L_x_16547:
        /* <DEDUP_REMOVED lines=22> */
.L_x_16551:
[----:B------:R-:W2:Y:S02]  /*a710*/  LDG.E.U8 R2, desc[UR36][R2.64] ;  /* 0x0000002402027981 */ /* 0x000ea4000c1e1100 */
[----:B--2---:R-:W-:-:S04]  /*a720*/  I2FP.F32.U32 R0, R2 ;  /* 0x0000000200007245 */ /* 0x004fc80000201000 */
[----:B------:R-:W-:Y:S01]  /*a730*/  F2FP.BF16.F32.PACK_AB R0, RZ, R0 ;  /* 0x00000000ff00723e */ /* 0x000fe200000010ff */
[----:B------:R-:W-:Y:S06]  /*a740*/  BRA `(.L_x_16553) ;  /* 0x0000000c00907947 */ /* 0x000fec0003800000 */
.L_x_16550:
        /* <DEDUP_REMOVED lines=10> */
.L_x_16555:
[----:B------:R-:W2:Y:S02]  /*a7f0*/  LDG.E R2, desc[UR36][R2.64] ;  /* 0x0000002402027981 */ /* 0x000ea4000c1e1900 */
[----:B--2---:R-:W-:-:S04]  /*a800*/  I2FP.F32.S32 R0, R2 ;  /* 0x0000000200007245 */ /* 0x004fc80000201400 */
[----:B------:R-:W-:Y:S01]  /*a810*/  F2FP.BF16.F32.PACK_AB R0, RZ, R0 ;  /* 0x00000000ff00723e */ /* 0x000fe200000010ff */
[----:B------:R-:W-:Y:S06]  /*a820*/  BRA `(.L_x_16553) ;  /* 0x0000000c00587947 */ /* 0x000fec0003800000 */
.L_x_16554:
[----:B------:R-:W2:Y:S02]  /*a830*/  LDG.E.U16 R2, desc[UR36][R2.64] ;  /* 0x0000002402027981 */ /* 0x000ea4000c1e1500 */
[----:B--2---:R-:W0:Y:S02]  /*a840*/  I2F.S16 R0, R2 ;  /* 0x0000000200007306 */ /* 0x004e240000101400 */
[----:B0-----:R-:W-:Y:S01]  /*a850*/  F2FP.BF16.F32.PACK_AB R0, RZ, R0 ;  /* 0x00000000ff00723e */ /* 0x001fe200000010ff */
[----:B------:R-:W-:Y:S06]  /*a860*/  BRA `(.L_x_16553) ;  /* 0x0000000c00487947 */ /* 0x000fec0003800000 */
.L_x_16549:
        /* <DEDUP_REMOVED lines=9> */
.L_x_16557:
[----:B------:R-:W2:Y:S02]  /*a900*/  LDG.E.U16 R0, desc[UR36][R2.64] ;  /* 0x0000002402007981 */ /* 0x000ea4000c1e1500 */
[----:B--2---:R-:W-:-:S05]  /*a910*/  HADD2.F32 R0, -RZ, R0.H0_H0 ;  /* 0x20000000ff007230 */ /* 0x004fca0000004100 */
[----:B------:R-:W-:Y:S01]  /*a920*/  F2FP.BF16.F32.PACK_AB R0, RZ, R0 ;  /* 0x00000000ff00723e */ /* 0x000fe200000010ff */
[----:B------:R-:W-:Y:S06]  /*a930*/  BRA `(.L_x_16553) ;  /* 0x0000000c00147947 */ /* 0x000fec0003800000 */
.L_x_16556:
        /* <DEDUP_REMOVED lines=9> */
.L_x_16559:
[----:B------:R-:W2:Y:S02]  /*a9d0*/  LDG.E.U16 R2, desc[UR36][R2.64] ;  /* 0x0000002402027981 */ /* 0x000ea4000c1e1500 */
[----:B--2---:R-:W-:-:S05]  /*a9e0*/  HADD2.F32 R0, -RZ, R2.H0_H0 ;  /* 0x20000002ff007230 */ /* 0x004fca0000004100 */
[----:B------:R-:W-:Y:S01]  /*a9f0*/  F2FP.BF16.F32.PACK_AB R0, RZ, R0 ;  /* 0x00000000ff00723e */ /* 0x000fe200000010ff */
[----:B------:R-:W-:Y:S06]  /*aa00*/  BRA `(.L_x_16553) ;  /* 0x0000000800e07947 */ /* 0x000fec0003800000 */
.L_x_16558:
        /* <DEDUP_REMOVED lines=8> */
.L_x_16548:
        /* <DEDUP_REMOVED lines=13> */
.L_x_16562:
        /* <DEDUP_REMOVED lines=8> */
.L_x_16561:
        /* <DEDUP_REMOVED lines=28> */
.L_x_16564:
        /* <DEDUP_REMOVED lines=15> */
.L_x_16563:
[----:B------:R0:W5:Y:S01]  /*ae90*/  LDG.E.U16 R0, desc[UR36][R2.64] ;  /* 0x0000002402007981 */ /* 0x000162000c1e1500 */
[----:B------:R-:W-:Y:S05]  /*aea0*/  BRA `(.L_x_16553) ;  /* 0x0000000400b87947 */ /* 0x000fea0003800000 */
.L_x_16560:
        /* <DEDUP_REMOVED lines=12> */
.L_x_16567:
        /* <DEDUP_REMOVED lines=21> */
.L_x_16571:
[----:B------:R-:W-:Y:S05]  /*b0c0*/  BSYNC B1 ;  /* 0x0000000000017941 */ /* 0x000fea0003800000 */
.L_x_16570:
[----:B------:R-:W-:Y:S01]  /*b0d0*/  LEA R3, R0, 0x3b800000, 0x17 ;  /* 0x3b80000000037811 */ /* 0x000fe200078eb8ff */
[----:B------:R-:W-:-:S05]  /*b0e0*/  IMAD.SHL.U32 R0, R2, 0x100000, RZ ;  /* 0x0010000002007824 */ /* 0x000fca00078e00ff */
[----:B------:R-:W-:-:S07]  /*b0f0*/  LOP3.LUT R0, R3, R0, R4, 0xfe, !PT ;  /* 0x0000000003007212 */ /* 0x000fce00078efe04 */
.L_x_16569:
[----:B------:R-:W-:Y:S05]  /*b100*/  BSYNC B0 ;  /* 0x0000000000007941 */ /* 0x000fea0003800000 */
.L_x_16568:
[----:B------:R-:W-:Y:S01]  /*b110*/  F2FP.BF16.F32.PACK_AB R0, RZ, R0 ;  /* 0x00000000ff00723e */ /* 0x000fe200000010ff */
[----:B------:R-:W-:Y:S06]  /*b120*/  BRA `(.L_x_16553) ;  /* 0x0000000400187947 */ /* 0x000fec0003800000 */
.L_x_16566:
        /* <DEDUP_REMOVED lines=21> */
.L_x_16575:
[----:B------:R-:W-:Y:S05]  /*b280*/  BSYNC B1 ;  /* 0x0000000000017941 */ /* 0x000fea0003800000 */
.L_x_16574:
[----:B------:R-:W-:Y:S01]  /*b290*/  LEA R3, R0, 0x37800000, 0x17 ;  /* 0x3780000000037811 */ /* 0x000fe200078eb8ff */
[----:B------:R-:W-:-:S05]  /*b2a0*/  IMAD.SHL.U32 R0, R2, 0x200000, RZ ;  /* 0x0020000002007824 */ /* 0x000fca00078e00ff */
[----:B------:R-:W-:-:S07]  /*b2b0*/  LOP3.LUT R0, R3, R0, R4, 0xfe, !PT ;  /* 0x0000000003007212 */ /* 0x000fce00078efe04 */
.L_x_16573:
[----:B------:R-:W-:Y:S05]  /*b2c0*/  BSYNC B0 ;  /* 0x0000000000007941 */ /* 0x000fea0003800000 */
.L_x_16572:
[----:B------:R-:W-:Y:S01]  /*b2d0*/  F2FP.BF16.F32.PACK_AB R0, RZ, R0 ;  /* 0x00000000ff00723e */ /* 0x000fe200000010ff */
[----:B------:R-:W-:Y:S06]  /*b2e0*/  BRA `(.L_x_16553) ;  /* 0x0000000000a87947 */ /* 0x000fec0003800000 */
.L_x_16565:
        /* <DEDUP_REMOVED lines=14> */
.L_x_16579:
[----:B------:R-:W-:Y:S05]  /*b3d0*/  BSYNC B0 ;  /* 0x0000000000007941 */ /* 0x000fea0003800000 */
.L_x_16578:
[----:B------:R-:W-:Y:S01]  /*b3e0*/  F2FP.BF16.F32.PACK_AB R0, RZ, R0 ;  /* 0x00000000ff00723e */ /* 0x000fe200000010ff */
[----:B------:R-:W-:Y:S06]  /*b3f0*/  BRA `(.L_x_16553) ;  /* 0x0000000000647947 */ /* 0x000fec0003800000 */
.L_x_16552:
        /* <DEDUP_REMOVED lines=16> */
.L_x_16580:
[----:B------:R-:W-:Y:S01]  /*b500*/  PRMT R0, RZ, 0x7610, R0 ;  /* 0x00007610ff007816 */ /* 0x000fe20000000000 */
[----:B------:R-:W-:Y:S06]  /*b510*/  BRA `(.L_x_16553) ;  /* 0x00000000001c7947 */ /* 0x000fec0003800000 */
.L_x_16577:
[----:B------:R-:W2:Y:S02]  /*b520*/  LDG.E.64 R2, desc[UR36][R2.64] ;  /* 0x0000002402027981 */ /* 0x000ea4000c1e1b00 */
[----:B--2---:R-:W0:Y:S02]  /*b530*/  I2F.U64 R0, R2 ;  /* 0x0000000200007312 */ /* 0x004e240000301000 */
[----:B0-----:R-:W-:Y:S01]  /*b540*/  F2FP.BF16.F32.PACK_AB R0, RZ, R0 ;  /* 0x00000000ff00723e */ /* 0x001fe200000010ff */
[----:B------:R-:W-:Y:S06]  /*b550*/  BRA `(.L_x_16553) ;  /* 0x00000000000c7947 */ /* 0x000fec0003800000 */
.L_x_16576:
[----:B------:R-:W2:Y:S02]  /*b560*/  LDG.E R2, desc[UR36][R2.64] ;  /* 0x0000002402027981 */ /* 0x000ea4000c1e1900 */
[----:B--2---:R-:W-:-:S04]  /*b570*/  I2FP.F32.U32 R0, R2 ;  /* 0x0000000200007245 */ /* 0x004fc80000201000 */
[----:B------:R-:W-:-:S07]  /*b580*/  F2FP.BF16.F32.PACK_AB R0, RZ, R0 ;  /* 0x00000000ff00723e */ /* 0x000fce00000010ff */
.L_x_16553:
[----:B------:R-:W1:Y:S01]  /*b590*/  LDC.U8 R4, c[0x0][0x421] ;  /* 0x00010840ff047b82 */ /* 0x000e620000000000 */
[----:B-----5:R-:W-:-:S05]  /*b5a0*/  IMAD.U32 R0, R0, 0x10000, RZ ;  /* 0x0001000000007824 */ /* 0x020fca00078e00ff */
        /* <DEDUP_REMOVED lines=15> */
.L_x_16584:
[----:B------:R-:W-:Y:S01]  /*b6a0*/  STG.E.U8 desc[UR36][R16.64], R2 ;  /* 0x0000000210007986 */ /* 0x000fe2000c101124 */
[----:B------:R-:W-:Y:S05]  /*b6b0*/  EXIT ;  /* 0x000000000000794d */ /* 0x000fea0003800000 */
.L_x_16583:
        /* <DEDUP_REMOVED lines=9> */
.L_x_16587:
[----:B------:R-:W-:Y:S01]  /*b750*/  STG.E desc[UR36][R16.64], R2 ;  /* 0x0000000210007986 */ /* 0x000fe2000c101924 */
[----:B------:R-:W-:Y:S05]  /*b760*/  EXIT ;  /* 0x000000000000794d */ /* 0x000fea0003800000 */
.L_x_16586:
[----:B------:R-:W-:Y:S01]  /*b770*/  STG.E.U16 desc[UR36][R16.64], R2 ;  /* 0x0000000210007986 */ /* 0x000fe2000c101524 */
[----:B------:R-:W-:Y:S05]  /*b780*/  EXIT ;  /* 0x000000000000794d */ /* 0x000fea0003800000 */
.L_x_16582:
[----:B------:R-:W-:-:S13]  /*b790*/  ISETP.GT.AND P1, PT, R3, 0x6, PT ;  /* 0x000000060300780c */ /* 0x000fda0003f24270 */
[----:B------:R-:W-:Y:S05]  /*b7a0*/  @P1 BRA `(.L_x_16588) ;  /* 0x00000000002c1947 */ /* 0x000fea0003800000 */
[----:B------:R-:W-:-:S13]  /*b7b0*/  ISETP.NE.AND P0, PT, R3, 0x5, PT ;  /* 0x000000050300780c */ /* 0x000fda0003f05270 */
[----:B------:R-:W-:Y:S05]  /*b7c0*/  @!P0 BRA `(.L_x_16589) ;  /* 0x0000000000148947 */ /* 0x000fea0003800000 */
[----:B------:R-:W-:-:S13]  /*b7d0*/  ISETP.NE.AND P0, PT, R3, 0x6, PT ;  /* 0x000000060300780c */ /* 0x000fda0003f05270 */
[----:B------:R-:W-:Y:S05]  /*b7e0*/  @P0 BRA `(.L_x_16585) ;  /* 0x0000000800700947 */ /* 0x000fea0003800000 */
[----:B------:R-:W-:-:S05]  /*b7f0*/  FSET.BF.EQ.FTZ.AND R3, R0, RZ, PT ;  /* 0x000000ff0003720a */ /* 0x000fca0003812000 */
[----:B------:R-:W-:Y:S01]  /*b800*/  STG.E desc[UR36][R16.64], R3 ;  /* 0x0000000310007986 */ /* 0x000fe2000c101924 */
[----:B------:R-:W-:Y:S05]  /*b810*/  EXIT ;  /* 0x000000000000794d */ /* 0x000fea0003800000 */
.L_x_16589:
[----:B------:R-:W-:-:S04]  /*b820*/  FSET.BF.EQ.FTZ.AND R0, R0, RZ, PT ;  /* 0x000000ff0000720a */ /* 0x000fc80003812000 */
[----:B------:R-:W-:-:S05]  /*b830*/  F2FP.F16.F32.PACK_AB R0, RZ, R0 ;  /* 0x00000000ff00723e */ /* 0x000fca00000000ff */
[----:B------:R-:W-:Y:S01]  /*b840*/  STG.E.U16 desc[UR36][R16.64], R0 ;  /* 0x0000000010007986 */ /* 0x000fe2000c101524 */
[----:B------:R-:W-:Y:S05]  /*b850*/  EXIT ;  /* 0x000000000000794d */ /* 0x000fea0003800000 */
.L_x_16588:
        /* <DEDUP_REMOVED lines=8> */
[----:B------:R-:W-:Y:S01]  /*b8e0*/  STG.E.64 desc[UR36][R16.64], R2 ;  /* 0x0000000210007986 */ /* 0x000fe2000c101b24 */
[----:B------:R-:W-:Y:S05]  /*b8f0*/  EXIT ;  /* 0x000000000000794d */ /* 0x000fea0003800000 */
.L_x_16591:
[----:B------:R-:W-:-:S04]  /*b900*/  FSET.BF.EQ.FTZ.AND R0, R0, RZ, PT ;  /* 0x000000ff0000720a */ /* 0x000fc80003812000 */
[----:B------:R-:W-:-:S04]  /*b910*/  F2FP.F16.F32.PACK_AB R3, RZ, R0 ;  /* 0x00000000ff03723e */ /* 0x000fc800000000ff */
[----:B------:R-:W-:-:S05]  /*b920*/  PRMT R3, R3, 0x5410, RZ ;  /* 0x0000541003037816 */ /* 0x000fca00000000ff */
[----:B------:R-:W-:Y:S01]  /*b930*/  STG.E desc[UR36][R16.64], R3 ;  /* 0x0000000310007986 */ /* 0x000fe2000c101924 */
[----:B------:R-:W-:Y:S05]  /*b940*/  EXIT ;  /* 0x000000000000794d */ /* 0x000fea0003800000 */
.L_x_16590:
[----:B------:R-:W-:Y:S01]  /*b950*/  FSEL R3, RZ, 1.875, P0 ;  /* 0x3ff00000ff037808 */ /* 0x000fe20000000000 */
[----:B------:R-:W-:-:S05]  /*b960*/  IMAD.MOV.U32 R2, RZ, RZ, RZ ;  /* 0x000000ffff027224 */ /* 0x000fca00078e00ff */
[----:B------:R-:W-:Y:S01]  /*b970*/  STG.E.64 desc[UR36][R16.64], R2 ;  /* 0x0000000210007986 */ /* 0x000fe2000c101b24 */
[----:B------:R-:W-:Y:S05]  /*b980*/  EXIT ;  /* 0x000000000000794d */ /* 0x000fea0003800000 */
.L_x_16581:
        /* <DEDUP_REMOVED lines=10> */
.L_x_16594:
[----:B------:R-:W-:Y:S02]  /*ba30*/  FSEL R5, RZ, 1.875, P0 ;  /* 0x3ff00000ff057808 */ /* 0x000fe40000000000 */
[----:B------:R-:W-:Y:S01]  /*ba40*/  CS2R R6, SRZ ;  /* 0x0000000000067805 */ /* 0x000fe2000001ff00 */
[----:B------:R-:W-:-:S05]  /*ba50*/  IMAD.MOV.U32 R4, RZ, RZ, RZ ;  /* 0x000000ffff047224 */ /* 0x000fca00078e00ff */
[----:B------:R-:W-:Y:S01]  /*ba60*/  STG.E.128 desc[UR36][R16.64], R4 ;  /* 0x0000000410007986 */ /* 0x000fe2000c101d24 */
[----:B------:R-:W-:Y:S05]  /*ba70*/  EXIT ;  /* 0x000000000000794d */ /* 0x000fea0003800000 */
.L_x_16593:
        /* <DEDUP_REMOVED lines=18> */
.L_x_16598:
[----:B------:R-:W-:Y:S05]  /*bba0*/  BSYNC B0 ;  /* 0x0000000000007941 */ /* 0x000fea0003800000 */
.L_x_16597:
[----:B------:R-:W-:Y:S01]  /*bbb0*/  STG.E.U8 desc[UR36][R16.64], R3 ;  /* 0x0000000310007986 */ /* 0x000fe2000c101124 */
[----:B------:R-:W-:Y:S05]  /*bbc0*/  EXIT ;  /* 0x000000000000794d */ /* 0x000fea0003800000 */
.L_x_16596:
[----:B------:R-:W-:-:S04]  /*bbd0*/  FSET.BF.EQ.FTZ.AND R5, R0, RZ, PT ;  /* 0x000000ff0005720a */ /* 0x000fc80003812000 */
        /* <DEDUP_REMOVED lines=13> */
.L_x_16599:
[----:B------:R-:W-:Y:S01]  /*bcb0*/  IMAD.MOV.U32 R3, RZ, RZ, 0x7f ;  /* 0x0000007fff037424 */ /* 0x000fe200078e00ff */
[----:B------:R-:W-:-:S04]  /*bcc0*/  ISETP.GT.U32.AND P0, PT, R5, 0x7f800000, PT ;  /* 0x7f8000000500780c */ /* 0x000fc80003f04070 */
[----:B------:R-:W-:-:S05]  /*bcd0*/  SEL R3, R3, 0x7c, P0 ;  /* 0x0000007c03037807 */ /* 0x000fca0000000000 */
[----:B------:R-:W-:Y:S01]  /*bce0*/  STG.E.U8 desc[UR36][R16.64], R3 ;  /* 0x0000000310007986 */ /* 0x000fe2000c101124 */
[----:B------:R-:W-:Y:S05]  /*bcf0*/  EXIT ;  /* 0x000000000000794d */ /* 0x000fea0003800000 */
.L_x_16595:
[----:B------:R-:W-:-:S04]  /*bd00*/  FSET.BF.EQ.FTZ.AND R0, R0, RZ, PT ;  /* 0x000000ff0000720a */ /* 0x000fc80003812000 */
[----:B------:R-:W-:-:S05]  /*bd10*/  F2FP.BF16.F32.PACK_AB R0, RZ, R0 ;  /* 0x00000000ff00723e */ /* 0x000fca00000010ff */
[----:B------:R-:W-:Y:S01]  /*bd20*/  STG.E.U16 desc[UR36][R16.64], R0 ;  /* 0x0000000010007986 */ /* 0x000fe2000c101524 */
[----:B------:R-:W-:Y:S05]  /*bd30*/  EXIT ;  /* 0x000000000000794d */ /* 0x000fea0003800000 */
.L_x_16592:
        /* <DEDUP_REMOVED lines=10> */
.L_x_16602:
        /* <DEDUP_REMOVED lines=16> */
.L_x_16605:
[----:B------:R-:W-:-:S07]  /*bee0*/  PRMT R8, R0, 0x7610, R8 ;  /* 0x0000761000087816 */ /* 0x000fce0000000008 */
.L_x_16604:
[----:B------:R-:W-:Y:S05]  /*bef0*/  BSYNC B0 ;  /* 0x0000000000007941 */ /* 0x000fea0003800000 */
.L_x_16603:
[----:B------:R-:W-:Y:S01]  /*bf00*/  STG.E.U8 desc[UR36][R16.64], R8 ;  /* 0x0000000810007986 */ /* 0x000fe2000c101124 */
[----:B------:R-:W-:Y:S05]  /*bf10*/  EXIT ;  /* 0x000000000000794d */ /* 0x000fea0003800000 */
.L_x_16601:
        /* <DEDUP_REMOVED lines=16> */
.L_x_16608:
[----:B------:R-:W-:-:S07]  /*c020*/  PRMT R8, R0, 0x7610, R8 ;  /* 0x0000761000087816 */ /* 0x000fce0000000008 */
.L_x_16607:
[----:B------:R-:W-:Y:S05]  /*c030*/  BSYNC B0 ;  /* 0x0000000000007941 */ /* 0x000fea0003800000 */
.L_x_16606:
[----:B------:R-:W-:Y:S01]  /*c040*/  STG.E.U8 desc[UR36][R16.64], R8 ;  /* 0x0000000810007986 */ /* 0x000fe2000c101124 */
[----:B------:R-:W-:Y:S05]  /*c050*/  EXIT ;  /* 0x000000000000794d */ /* 0x000fea0003800000 */
.L_x_16600:
        /* <DEDUP_REMOVED lines=21> */
.L_x_16585:
        /* <DEDUP_REMOVED lines=16> */
.L_x_16611:
[----:B------:R-:W-:Y:S05]  /*c2b0*/  EXIT ;  /* 0x000000000000794d */ /* 0x000fea0003800000 */
.L_x_16610:
[----:B------:R-:W-:-:S05]  /*c2c0*/  IMAD.MOV.U32 R3, RZ, RZ, RZ ;  /* 0x000000ffff037224 */ /* 0x000fca00078e00ff */
[----:B------:R-:W-:Y:S01]  /*c2d0*/  STG.E.64 desc[UR36][R16.64], R2 ;  /* 0x0000000210007986 */ /* 0x000fe2000c101b24 */
[----:B------:R-:W-:Y:S05]  /*c2e0*/  EXIT ;  /* 0x000000000000794d */ /* 0x000fea0003800000 */
.L_x_16609:
[----:B------:R-:W-:Y:S01]  /*c2f0*/  STG.E desc[UR36][R16.64], R2 ;  /* 0x0000000210007986 */ /* 0x000fe2000c101924 */
[----:B------:R-:W-:Y:S05]  /*c300*/  EXIT ;  /* 0x000000000000794d */ /* 0x000fea0003800000 */
.L_x_16612:
        /* <DEDUP_REMOVED lines=15> */
.L_x_23624:


//--------------------- .text._ZN2at6native27unrolled_elementwise_kernelIZZZNS0_23logical_not_kernel_cudaERNS_18TensorIteratorBaseEENKUlvE0_clEvENKUlvE10_clEvEUlN3c108BFloat16EE_St5arrayIPcLm2EELi4E23TrivialOffsetCalculatorILi1EjESD_NS0_6memory12LoadWithCastILi1EEENSE_13StoreWithCastILi1EEEEEviT_T0_T2_T3_T4_T5_ --------------------------
	.section	.text._ZN2at6native27unrolled_elementwise_kernelIZZZNS0_23logical_not_kernel_cudaERNS_18TensorIteratorBaseEENKUlvE0_clEvENKUlvE10_clEvEUlN3c108BFloat16EE_St5arrayIPcLm2EELi4E23TrivialOffsetCalculatorILi1EjESD_NS0_6memory12LoadWithCastILi1EEENSE_13StoreWithCastILi1EEEEEviT_T0_T2_T3_T4_T5_,"ax",@progbits
	.align	128
        .global         _ZN2at6native27unrolled_elementwise_kernelIZZZNS0_23logical_not_kernel_cudaERNS_18TensorIteratorBaseEENKUlvE0_clEvENKUlvE10_clEvEUlN3c108BFloat16EE_St5arrayIPcLm2EELi4E23TrivialOffsetCalculatorILi1EjESD_NS0_6memory12LoadWithCastILi1EEENSE_13StoreWithCastILi1EEEEEviT_T0_T2_T3_T4_T5_
        .type           _ZN2at6native27unrolled_elementwise_kernelIZZZNS0_23logical_not_kernel_cudaERNS_18TensorIteratorBaseEENKUlvE0_clEvENKUlvE10_clEvEUlN3c108BFloat16EE_St5arrayIPcLm2EELi4E23TrivialOffsetCalculatorILi1EjESD_NS0_6memory12LoadWithCastILi1EEENSE_13StoreWithCastILi1EEEEEviT_T0_T2_T3_T4_T5_,@function
        .size           _ZN2at6native27unrolled_elementwise_kernelIZZZNS0_23logical_not_kernel_cudaERNS_18TensorIteratorBaseEENKUlvE0_clEvENKUlvE10_clEvEUlN3c108BFloat16EE_St5arrayIPcLm2EELi4E23TrivialOffsetCalculatorILi1EjESD_NS0_6memory12LoadWithCastILi1EEENSE_13StoreWithCastILi1EEEEEviT_T0_T2_T3_T4_T5_,(.L_x_23625 - _ZN2at6native27unrolled_elementwise_kernelIZZZNS0_23logical_not_kernel_cudaERNS_18TensorIteratorBaseEENKUlvE0_clEvENKUlvE10_clEvEUlN3c108BFloat16EE_St5arrayIPcLm2EELi4E23TrivialOffsetCalculatorILi1EjESD_NS0_6memory12LoadWithCastILi1EEENSE_13StoreWithCastILi1EEEEEviT_T0_T2_T3_T4_T5_)
        .other          _ZN2at6native27unrolled_elementwise_kernelIZZZNS0_23logical_not_kernel_cudaERNS_18TensorIteratorBaseEENKUlvE0_clEvENKUlvE10_clEvEUlN3c108BFloat16EE_St5arrayIPcLm2EELi4E23TrivialOffsetCalculatorILi1EjESD_NS0_6memory12LoadWithCastILi1EEENSE_13StoreWithCastILi1EEEEEviT_T0_T2_T3_T4_T5_,@"STO_CUDA_ENTRY STV_DEFAULT"
_ZN2at6native27unrolled_elementwise_kernelIZZZNS0_23logical_not_kernel_cudaERNS_18TensorIteratorBaseEENKUlvE0_clEvENKUlvE10_clEvEUlN3c108BFloat16EE_St5arrayIPcLm2EELi4E23TrivialOffsetCalculatorILi1EjESD_NS0_6memory12LoadWithCastILi1EEENSE_13StoreWithCastILi1EEEEEviT_T0_T2_T3_T4_T5_:
.text._ZN2at6native27unrolled_elementwise_kernelIZZZNS0_23logical_not_kernel_cudaERNS_18TensorIteratorBaseEENKUlvE0_clEvENKUlvE10_clEvEUlN3c108BFloat16EE_St5arrayIPcLm2EELi4E23TrivialOffsetCalculatorILi1EjESD_NS0_6memory12LoadWithCastILi1EEENSE_13StoreWithCastILi1EEEEEviT_T0_T2_T3_T4_T5_:
        /* <DEDUP_REMOVED lines=34> */
.L_x_16618:
[----:B------:R-:W2:Y:S02]  /*0220*/  LDG.E.U8 R4, desc[UR36][R4.64] ;  /* 0x0000002404047981 */ /* 0x000ea4000c1e1100 */
[----:B--2---:R-:W-:-:S04]  /*0230*/  I2FP.F32.U32 R0, R4 ;  /* 0x0000000400007245 */ /* 0x004fc80000201000 */
[----:B------:R-:W-:-:S04]  /*0240*/  F2FP.BF16.F32.PACK_AB R0, RZ, R0 ;  /* 0x00000000ff00723e */ /* 0x000fc800000010ff */
[----:B------:R-:W-:Y:S01]  /*0250*/  PRMT R22, R0, 0x7610, R22 ;  /* 0x0000761000167816 */ /* 0x000fe20000000016 */
[----:B------:R-:W-:Y:S06]  /*0260*/  BRA `(.L_x_16620) ;  /* 0x0000000c00cc7947 */ /* 0x000fec0003800000 */
.L_x_16617:
        /* <DEDUP_REMOVED lines=11> */
.L_x_16622:
[----:B------:R-:W2:Y:S02]  /*0320*/  LDG.E R4, desc[UR36][R4.64] ;  /* 0x0000002404047981 */ /* 0x000ea4000c1e1900 */
[----:B--2---:R-:W-:-:S04]  /*0330*/  I2FP.F32.S32 R0, R4 ;  /* 0x0000000400007245 */ /* 0x004fc80000201400 */
[----:B------:R-:W-:-:S04]  /*0340*/  F2FP.BF16.F32.PACK_AB R0, RZ, R0 ;  /* 0x00000000ff00723e */ /* 0x000fc800000010ff */
[----:B------:R-:W-:Y:S01]  /*0350*/  PRMT R22, R0, 0x7610, R22 ;  /* 0x0000761000167816 */ /* 0x000fe20000000016 */
[----:B------:R-:W-:Y:S06]  /*0360*/  BRA `(.L_x_16620) ;  /* 0x0000000c008c7947 */ /* 0x000fec0003800000 */
.L_x_16621:
[----:B------:R-:W2:Y:S02]  /*0370*/  LDG.E.U16 R4, desc[UR36][R4.64] ;  /* 0x0000002404047981 */ /* 0x000ea4000c1e1500 */
[----:B--2---:R-:W0:Y:S02]  /*0380*/  I2F.S16 R0, R4 ;  /* 0x0000000400007306 */ /* 0x004e240000101400 */
[----:B0-----:R-:W-:-:S04]  /*0390*/  F2FP.BF16.F32.PACK_AB R0, RZ, R0 ;  /* 0x00000000ff00723e */ /* 0x001fc800000010ff */
[----:B------:R-:W-:Y:S01]  /*03a0*/  PRMT R22, R0, 0x7610, R22 ;  /* 0x0000761000167816 */ /* 0x000fe20000000016 */
[----:B------:R-:W-:Y:S06]  /*03b0*/  BRA `(.L_x_16620) ;  /* 0x0000000c00787947 */ /* 0x000fec0003800000 */
.L_x_16616:
        /* <DEDUP_REMOVED lines=9> */
.L_x_16624:
[----:B------:R-:W2:Y:S02]  /*0450*/  LDG.E.U16 R0, desc[UR36][R4.64] ;  /* 0x0000002404007981 */ /* 0x000ea4000c1e1500 */
[----:B--2---:R-:W-:-:S05]  /*0460*/  HADD2.F32 R0, -RZ, R0.H0_H0 ;  /* 0x20000000ff007230 */ /* 0x004fca0000004100 */
[----:B------:R-:W-:-:S04]  /*0470*/  F2FP.BF16.F32.PACK_AB R0, RZ, R0 ;  /* 0x00000000ff00723e */ /* 0x000fc800000010ff */
[----:B------:R-:W-:Y:S01]  /*0480*/  PRMT R22, R0, 0x7610, R22 ;  /* 0x0000761000167816 */ /* 0x000fe20000000016 */
[----:B------:R-:W-:Y:S06]  /*0490*/  BRA `(.L_x_16620) ;  /* 0x0000000c00407947 */ /* 0x000fec0003800000 */
.L_x_16623:
        /* <DEDUP_REMOVED lines=9> */
.L_x_16626:
[----:B------:R-:W2:Y:S02]  /*0530*/  LDG.E.U16 R4, desc[UR36][R4.64] ;  /* 0x0000002404047981 */ /* 0x000ea4000c1e1500 */
[----:B--2---:R-:W-:-:S05]  /*0540*/  HADD2.F32 R0, -RZ, R4.H0_H0 ;  /* 0x20000004ff007230 */ /* 0x004fca0000004100 */
[----:B------:R-:W-:-:S04]  /*0550*/  F2FP.BF16.F32.PACK_AB R0, RZ, R0 ;  /* 0x00000000ff00723e */ /* 0x000fc800000010ff */
[----:B------:R-:W-:Y:S01]  /*0560*/  PRMT R22, R0, 0x7610, R22 ;  /* 0x0000761000167816 */ /* 0x000fe20000000016 */
[----:B------:R-:W-:Y:S06]  /*0570*/  BRA `(.L_x_16620) ;  /* 0x0000000c00087947 */ /* 0x000fec0003800000 */
.L_x_16625:
        /* <DEDUP_REMOVED lines=9> */
.L_x_16615:
        /* <DEDUP_REMOVED lines=14> */
.L_x_16629:
        /* <DEDUP_REMOVED lines=9> */
.L_x_16628:
        /* <DEDUP_REMOVED lines=28> */
.L_x_16631:
        /* <DEDUP_REMOVED lines=16> */
.L_x_16630:
[----:B------:R0:W5:Y:S01]  /*0a40*/  LDG.E.U16 R22, desc[UR36][R4.64] ;  /* 0x0000002404167981 */ /* 0x000162000c1e1500 */
[----:B------:R-:W-:Y:S05]  /*0a50*/  BRA `(.L_x_16620) ;  /* 0x0000000400d07947 */ /* 0x000fea0003800000 */
.L_x_16627:
        /* <DEDUP_REMOVED lines=13> */
.L_x_16634:
        /* <DEDUP_REMOVED lines=21> */
.L_x_16638:
[----:B------:R-:W-:Y:S05]  /*0c80*/  BSYNC B1 ;  /* 0x0000000000017941 */ /* 0x000fea0003800000 */
.L_x_16637:
[----:B------:R-:W-:Y:S01]  /*0c90*/  LEA R5, R0, 0x3b800000, 0x17 ;  /* 0x3b80000000057811 */ /* 0x000fe200078eb8ff */
[----:B------:R-:W-:-:S05]  /*0ca0*/  IMAD.SHL.U32 R0, R3, 0x100000, RZ ;  /* 0x0010000003007824 */ /* 0x000fca00078e00ff */
[----:B------:R-:W-:-:S07]  /*0cb0*/  LOP3.LUT R0, R5, R0, R6, 0xfe, !PT ;  /* 0x0000000005007212 */ /* 0x000fce00078efe06 */
.L_x_16636:
[----:B------:R-:W-:Y:S05]  /*0cc0*/  BSYNC B0 ;  /* 0x0000000000007941 */ /* 0x000fea0003800000 */
.L_x_16635:
[----:B------:R-:W-:-:S04]  /*0cd0*/  F2FP.BF16.F32.PACK_AB R0, RZ, R0 ;  /* 0x00000000ff00723e */ /* 0x000fc800000010ff */
[----:B------:R-:W-:Y:S01]  /*0ce0*/  PRMT R22, R0, 0x7610, R22 ;  /* 0x0000761000167816 */ /* 0x000fe20000000016 */
[----:B------:R-:W-:Y:S06]  /*0cf0*/  BRA `(.L_x_16620) ;  /* 0x0000000400287947 */ /* 0x000fec0003800000 */
.L_x_16633:
        /* <DEDUP_REMOVED lines=21> */
.L_x_16642:
[----:B------:R-:W-:Y:S05]  /*0e50*/  BSYNC B1 ;  /* 0x0000000000017941 */ /* 0x000fea0003800000 */
.L_x_16641:
[----:B------:R-:W-:Y:S01]  /*0e60*/  LEA R5, R0, 0x37800000, 0x17 ;  /* 0x3780000000057811 */ /* 0x000fe200078eb8ff */
[----:B------:R-:W-:-:S05]  /*0e70*/  IMAD.SHL.U32 R0, R3, 0x200000, RZ ;  /* 0x0020000003007824 */ /* 0x000fca00078e00ff */
[----:B------:R-:W-:-:S07]  /*0e80*/  LOP3.LUT R0, R5, R0, R6, 0xfe, !PT ;  /* 0x0000000005007212 */ /* 0x000fce00078efe06 */
.L_x_16640:
[----:B------:R-:W-:Y:S05]  /*0e90*/  BSYNC B0 ;  /* 0x0000000000007941 */ /* 0x000fea0003800000 */
.L_x_16639:
[----:B------:R-:W-:-:S04]  /*0ea0*/  F2FP.BF16.F32.PACK_AB R0, RZ, R0 ;  /* 0x00000000ff00723e */ /* 0x000fc800000010ff */
[----:B------:R-:W-:Y:S01]  /*0eb0*/  PRMT R22, R0, 0x7610, R22 ;  /* 0x0000761000167816 */ /* 0x000fe20000000016 */
[----:B------:R-:W-:Y:S06]  /*0ec0*/  BRA `(.L_x_16620) ;  /* 0x0000000000b47947 */ /* 0x000fec0003800000 */
.L_x_16632:
        /* <DEDUP_REMOVED lines=14> */
.L_x_16646:
[----:B------:R-:W-:Y:S05]  /*0fb0*/  BSYNC B0 ;  /* 0x0000000000007941 */ /* 0x000fea0003800000 */
.L_x_16645:
[----:B------:R-:W-:-:S04]  /*0fc0*/  F2FP.BF16.F32.PACK_AB R0, RZ, R0 ;  /* 0x00000000ff00723e */ /* 0x000fc800000010ff */
[----:B------:R-:W-:Y:S01]  /*0fd0*/  PRMT R22, R0, 0x7610, R22 ;  /* 0x0000761000167816 */ /* 0x000fe20000000016 */
[----:B------:R-:W-:Y:S06]  /*0fe0*/  BRA `(.L_x_16620) ;  /* 0x00000000006c7947 */ /* 0x000fec0003800000 */
.L_x_16619:
        /* <DEDUP_REMOVED lines=16> */
.L_x_16647:
[----:B------:R-:W-:Y:S01]  /*10f0*/  PRMT R22, RZ, 0x7610, R22 ;  /* 0x00007610ff167816 */ /* 0x000fe20000000016 */
[----:B------:R-:W-:Y:S06]  /*1100*/  BRA `(.L_x_16620) ;  /* 0x0000000000247947 */ /* 0x000fec0003800000 */
.L_x_16644:
[----:B------:R-:W2:Y:S02]  /*1110*/  LDG.E.64 R4, desc[UR36][R4.64] ;  /* 0x0000002404047981 */ /* 0x000ea4000c1e1b00 */
[----:B--2---:R-:W0:Y:S02]  /*1120*/  I2F.U64 R0, R4 ;  /* 0x0000000400007312 */ /* 0x004e240000301000 */
[----:B0-----:R-:W-:-:S04]  /*1130*/  F2FP.BF16.F32.PACK_AB R0, RZ, R0 ;  /* 0x00000000ff00723e */ /* 0x001fc800000010ff */
[----:B------:R-:W-:Y:S01]  /*1140*/  PRMT R22, R0, 0x7610, R22 ;  /* 0x0000761000167816 */ /* 0x000fe20000000016 */
[----:B------:R-:W-:Y:S06]  /*1150*/  BRA `(.L_x_16620) ;  /* 0x0000000000107947 */ /* 0x000fec0003800000 */
.L_x_16643:
[----:B------:R-:W2:Y:S02]  /*1160*/  LDG.E R4, desc[UR36][R4.64] ;  /* 0x0000002404047981 */ /* 0x000ea4000c1e1900 */
[----:B--2---:R-:W-:-:S04]  /*1170*/  I2FP.F32.U32 R0, R4 ;  /* 0x0000000400007245 */ /* 0x004fc80000201000 */
[----:B------:R-:W-:-:S04]  /*1180*/  F2FP.BF16.F32.PACK_AB R0, RZ, R0 ;  /* 0x00000000ff00723e */ /* 0x000fc800000010ff */
[----:B------:R-:W-:-:S07]  /*1190*/  PRMT R22, R0, 0x7610, R22 ;  /* 0x0000761000167816 */ /* 0x000fce0000000016 */
.L_x_16620:
[----:B------:R-:W1:Y:S02]  /*11a0*/  S2R R23, SR_TID.X ;  /* 0x0000000000177919 */ /* 0x000e640000002100 */
[----:B-1----:R-:W-:-:S07]  /*11b0*/  VIADD R23, R23, 0x80 ;  /* 0x0000008017177836 */ /* 0x002fce0000000000 */
.L_x_16614:
[----:B------:R-:W-:Y:S05]  /*11c0*/  BSYNC B6 ;  /* 0x0000000000067941 */ /* 0x000fea0003800000 */
.L_x_16613:
        /* <DEDUP_REMOVED lines=26> */
.L_x_16653:
[----:B------:R-:W2:Y:S02]  /*1370*/  LDG.E.U8 R4, desc[UR36][R4.64] ;  /* 0x0000002404047981 */ /* 0x000ea4000c1e1100 */
[----:B--2---:R-:W-:-:S04]  /*1380*/  I2FP.F32.U32 R0, R4 ;  /* 0x0000000400007245 */ /* 0x004fc80000201000 */
[----:B------:R-:W-:-:S04]  /*1390*/  F2FP.BF16.F32.PACK_AB R0, RZ, R0 ;  /* 0x00000000ff00723e */ /* 0x000fc800000010ff */
[----:B------:R-:W-:Y:S01]  /*13a0*/  PRMT R26, R0, 0x7610, R26 ;  /* 0x00007610001a7816 */ /* 0x000fe2000000001a */
[----:B------:R-:W-:Y:S06]  /*13b0*/  BRA `(.L_x_16655) ;  /* 0x0000000c00c87947 */ /* 0x000fec0003800000 */
.L_x_16652:
        /* <DEDUP_REMOVED lines=11> */
.L_x_16657:
[----:B------:R-:W2:Y:S02]  /*1470*/  LDG.E R4, desc[UR36][R4.64] ;  /* 0x0000002404047981 */ /* 0x000ea4000c1e1900 */
[----:B--2---:R-:W-:-:S04]  /*1480*/  I2FP.F32.S32 R0, R4 ;  /* 0x0000000400007245 */ /* 0x004fc80000201400 */
[----:B------:R-:W-:-:S04]  /*1490*/  F2FP.BF16.F32.PACK_AB R0, RZ, R0 ;  /* 0x00000000ff00723e */ /* 0x000fc800000010ff */
[----:B------:R-:W-:Y:S01]  /*14a0*/  PRMT R26, R0, 0x7610, R26 ;  /* 0x00007610001a7816 */ /* 0x000fe2000000001a */
[----:B------:R-:W-:Y:S06]  /*14b0*/  BRA `(.L_x_16655) ;  /* 0x0000000c00887947 */ /* 0x000fec0003800000 */
.L_x_16656:
[----:B------:R-:W2:Y:S02]  /*14c0*/  LDG.E.U16 R4, desc[UR36][R4.64] ;  /* 0x0000002404047981 */ /* 0x000ea4000c1e1500 */
[----:B--2---:R-:W0:Y:S02]  /*14d0*/  I2F.S16 R0, R4 ;  /* 0x0000000400007306 */ /* 0x004e240000101400 */
[----:B0-----:R-:W-:-:S04]  /*14e0*/  F2FP.BF16.F32.PACK_AB R0, RZ, R0 ;  /* 0x00000000ff00723e */ /* 0x001fc800000010ff */
[----:B------:R-:W-:Y:S01]  /*14f0*/  PRMT R26, R0, 0x7610, R26 ;  /* 0x00007610001a7816 */ /* 0x000fe2000000001a */
[----:B------:R-:W-:Y:S06]  /*1500*/  BRA `(.L_x_16655) ;  /* 0x0000000c00747947 */ /* 0x000fec0003800000 */
.L_x_16651:
        /* <DEDUP_REMOVED lines=9> */
.L_x_16659:
[----:B------:R-:W2:Y:S02]  /*15a0*/  LDG.E.U16 R0, desc[UR36][R4.64] ;  /* 0x0000002404007981 */ /* 0x000ea4000c1e1500 */
[----:B--2---:R-:W-:-:S05]  /*15b0*/  HADD2.F32 R0, -RZ, R0.H0_H0 ;  /* 0x20000000ff007230 */ /* 0x004fca0000004100 */
[----:B------:R-:W-:-:S04]  /*15c0*/  F2FP.BF16.F32.PACK_AB R0, RZ, R0 ;  /* 0x00000000ff00723e */ /* 0x000fc800000010ff */
[----:B------:R-:W-:Y:S01]  /*15d0*/  PRMT R26, R0, 0x7610, R26 ;  /* 0x00007610001a7816 */ /* 0x000fe2000000001a */
[----:B------:R-:W-:Y:S06]  /*15e0*/  BRA `(.L_x_16655) ;  /* 0x0000000c003c7947 */ /* 0x000fec0003800000 */
.L_x_16658:
        /* <DEDUP_REMOVED lines=9> */
.L_x_16661:
[----:B------:R-:W2:Y:S02]  /*1680*/  LDG.E.U16 R4, desc[UR36][R4.64] ;  /* 0x0000002404047981 */ /* 0x000ea4000c1e1500 */
[----:B--2---:R-:W-:-:S05]  /*1690*/  HADD2.F32 R0, -RZ, R4.H0_H0 ;  /* 0x20000004ff007230 */ /* 0x004fca0000004100 */
[----:B------:R-:W-:-:S04]  /*16a0*/  F2FP.BF16.F32.PACK_AB R0, RZ, R0 ;  /* 0x00000000ff00723e */ /* 0x000fc800000010ff */
[----:B------:R-:W-:Y:S01]  /*16b0*/  PRMT R26, R0, 0x7610, R26 ;  /* 0x00007610001a7816 */ /* 0x000fe2000000001a */
[----:B------:R-:W-:Y:S06]  /*16c0*/  BRA `(.L_x_16655) ;  /* 0x0000000c00047947 */ /* 0x000fec0003800000 */
.L_x_16660:
        /* <DEDUP_REMOVED lines=9> */
.L_x_16650:
        /* <DEDUP_REMOVED lines=14> */
.L_x_16664:
        /* <DEDUP_REMOVED lines=9> */
.L_x_16663:
        /* <DEDUP_REMOVED lines=28> */
.L_x_16666:
        /* <DEDUP_REMOVED lines=15> */
.L_x_16665:
[----:B------:R0:W5:Y:S01]  /*1b80*/  LDG.E.U16 R26, desc[UR36][R4.64] ;  /* 0x00000024041a7981 */ /* 0x000162000c1e1500 */
[----:B------:R-:W-:Y:S05]  /*1b90*/  BRA `(.L_x_16655) ;  /* 0x0000000400d07947 */ /* 0x000fea0003800000 */
.L_x_16662:
        /* <DEDUP_REMOVED lines=13> */
.L_x_16669:
        /* <DEDUP_REMOVED lines=21> */
.L_x_16673:
[----:B------:R-:W-:Y:S05]  /*1dc0*/  BSYNC B1 ;  /* 0x0000000000017941 */ /* 0x000fea0003800000 */
.L_x_16672:
[----:B------:R-:W-:Y:S01]  /*1dd0*/  LEA R5, R0, 0x3b800000, 0x17 ;  /* 0x3b80000000057811 */ /* 0x000fe200078eb8ff */
[----:B------:R-:W-:-:S05]  /*1de0*/  IMAD.SHL.U32 R0, R3, 0x100000, RZ ;  /* 0x0010000003007824 */ /* 0x000fca00078e00ff */
[----:B------:R-:W-:-:S07]  /*1df0*/  LOP3.LUT R0, R5, R0, R6, 0xfe, !PT ;  /* 0x0000000005007212 */ /* 0x000fce00078efe06 */
.L_x_16671:
[----:B------:R-:W-:Y:S05]  /*1e00*/  BSYNC B0 ;  /* 0x0000000000007941 */ /* 0x000fea0003800000 */
.L_x_16670:
[----:B------:R-:W-:-:S04]  /*1e10*/  F2FP.BF16.F32.PACK_AB R0, RZ, R0 ;  /* 0x00000000ff00723e */ /* 0x000fc800000010ff */
[----:B------:R-:W-:Y:S01]  /*1e20*/  PRMT R26, R0, 0x7610, R26 ;  /* 0x00007610001a7816 */ /* 0x000fe2000000001a */
[----:B------:R-:W-:Y:S06]  /*1e30*/  BRA `(.L_x_16655) ;  /* 0x0000000400287947 */ /* 0x000fec0003800000 */
.L_x_16668:
        /* <DEDUP_REMOVED lines=21> */
.L_x_16677:
[----:B------:R-:W-:Y:S05]  /*1f90*/  BSYNC B1 ;  /* 0x0000000000017941 */ /* 0x000fea0003800000 */
.L_x_16676:
[----:B------:R-:W-:Y:S01]  /*1fa0*/  LEA R5, R0, 0x37800000, 0x17 ;  /* 0x3780000000057811 */ /* 0x000fe200078eb8ff */
[----:B------:R-:W-:-:S05]  /*1fb0*/  IMAD.SHL.U32 R0, R3, 0x200000, RZ ;  /* 0x0020000003007824 */ /* 0x000fca00078e00ff */
[----:B------:R-:W-:-:S07]  /*1fc0*/  LOP3.LUT R0, R5, R0, R6, 0xfe, !PT ;  /* 0x0000000005007212 */ /* 0x000fce00078efe06 */
.L_x_16675:
[----:B------:R-:W-:Y:S05]  /*1fd0*/  BSYNC B0 ;  /* 0x0000000000007941 */ /* 0x000fea0003800000 */
.L_x_16674:
[----:B------:R-:W-:-:S04]  /*1fe0*/  F2FP.BF16.F32.PACK_AB R0, RZ, R0 ;  /* 0x00000000ff00723e */ /* 0x000fc800000010ff */
[----:B------:R-:W-:Y:S01]  /*1ff0*/  PRMT R26, R0, 0x7610, R26 ;  /* 0x00007610001a7816 */ /* 0x000fe2000000001a */
[----:B------:R-:W-:Y:S06]  /*2000*/  BRA `(.L_x_16655) ;  /* 0x0000000000b47947 */ /* 0x000fec0003800000 */
.L_x_16667:
        /* <DEDUP_REMOVED lines=14> */
.L_x_16681:
[----:B------:R-:W-:Y:S05]  /*20f0*/  BSYNC B0 ;  /* 0x0000000000007941 */ /* 0x000fea0003800000 */
.L_x_16680:
[----:B------:R-:W-:-:S04]  /*2100*/  F2FP.BF16.F32.PACK_AB R0, RZ, R0 ;  /* 0x00000000ff00723e */ /* 0x000fc800000010ff */
[----:B------:R-:W-:Y:S01]  /*2110*/  PRMT R26, R0, 0x7610, R26 ;  /* 0x00007610001a7816 */ /* 0x000fe2000000001a */
[----:B------:R-:W-:Y:S06]  /*2120*/  BRA `(.L_x_16655) ;  /* 0x00000000006c7947 */ /* 0x000fec0003800000 */
.L_x_16654:
        /* <DEDUP_REMOVED lines=16> */
.L_x_16682:
[----:B------:R-:W-:Y:S01]  /*2230*/  PRMT R26, RZ, 0x7610, R26 ;  /* 0x00007610ff1a7816 */ /* 0x000fe2000000001a */
[----:B------:R-:W-:Y:S06]  /*2240*/  BRA `(.L_x_16655) ;  /* 0x0000000000247947 */ /* 0x000fec0003800000 */
.L_x_16679:
[----:B------:R-:W2:Y:S02]  /*2250*/  LDG.E.64 R4, desc[UR36][R4.64] ;  /* 0x0000002404047981 */ /* 0x000ea4000c1e1b00 */
[----:B--2---:R-:W0:Y:S02]  /*2260*/  I2F.U64 R0, R4 ;  /* 0x0000000400007312 */ /* 0x004e240000301000 */
[----:B0-----:R-:W-:-:S04]  /*2270*/  F2FP.BF16.F32.PACK_AB R0, RZ, R0 ;  /* 0x00000000ff00723e */ /* 0x001fc800000010ff */
[----:B------:R-:W-:Y:S01]  /*2280*/  PRMT R26, R0, 0x7610, R26 ;  /* 0x00007610001a7816 */ /* 0x000fe2000000001a */
[----:B------:R-:W-:Y:S06]  /*2290*/  BRA `(.L_x_16655) ;  /* 0x0000000000107947 */ /* 0x000fec0003800000 */
.L_x_16678:
[----:B------:R-:W2:Y:S02]  /*22a0*/  LDG.E R4, desc[UR36][R4.64] ;  /* 0x0000002404047981 */ /* 0x000ea4000c1e1900 */
[----:B--2---:R-:W-:-:S04]  /*22b0*/  I2FP.F32.U32 R0, R4 ;  /* 0x0000000400007245 */ /* 0x004fc80000201000 */
[----:B------:R-:W-:-:S04]  /*22c0*/  F2FP.BF16.F32.PACK_AB R0, RZ, R0 ;  /* 0x00000000ff00723e */ /* 0x000fc800000010ff */
[----:B------:R-:W-:-:S07]  /*22d0*/  PRMT R26, R0, 0x7610, R26 ;  /* 0x00007610001a7816 */ /* 0x000fce000000001a */
.L_x_16655:
[----:B------:R-:W-:-:S07]  /*22e0*/  VIADD R23, R23, 0x80 ;  /* 0x0000008017177836 */ /* 0x000fce0000000000 */
.L_x_16649:
[----:B------:R-:W-:Y:S05]  /*22f0*/  BSYNC B6 ;  /* 0x0000000000067941 */ /* 0x000fea0003800000 */
.L_x_16648:
        /* <DEDUP_REMOVED lines=28> */
.L_x_16688:
[----:B------:R-:W2:Y:S02]  /*24c0*/  LDG.E.U8 R4, desc[UR36][R4.64] ;  /* 0x0000002404047981 */ /* 0x000ea4000c1e1100 */
[----:B--2---:R-:W-:-:S04]  /*24d0*/  I2FP.F32.U32 R0, R4 ;  /* 0x0000000400007245 */ /* 0x004fc80000201000 */
[----:B------:R-:W-:-:S04]  /*24e0*/  F2FP.BF16.F32.PACK_AB R0, RZ, R0 ;  /* 0x00000000ff00723e */ /* 0x000fc800000010ff */
[----:B------:R-:W-:Y:S01]  /*24f0*/  PRMT R18, R0, 0x7610, R18 ;  /* 0x0000761000127816 */ /* 0x000fe20000000012 */
[----:B------:R-:W-:Y:S06]  /*2500*/  BRA `(.L_x_16690) ;  /* 0x0000000c00c87947 */ /* 0x000fec0003800000 */
.L_x_16687:
        /* <DEDUP_REMOVED lines=11> */
.L_x_16692:
[----:B------:R-:W2:Y:S02]  /*25c0*/  LDG.E R4, desc[UR36][R4.64] ;  /* 0x0000002404047981 */ /* 0x000ea4000c1e1900 */
[----:B--2---:R-:W-:-:S04]  /*25d0*/  I2FP.F32.S32 R0, R4 ;  /* 0x0000000400007245 */ /* 0x004fc80000201400 */
[----:B------:R-:W-:-:S04]  /*25e0*/  F2FP.BF16.F32.PACK_AB R0, RZ, R0 ;  /* 0x00000000ff00723e */ /* 0x000fc800000010ff */
[----:B------:R-:W-:Y:S01]  /*25f0*/  PRMT R18, R0, 0x7610, R18 ;  /* 0x0000761000127816 */ /* 0x000fe20000000012 */
[----:B------:R-:W-:Y:S06]  /*2600*/  BRA `(.L_x_16690) ;  /* 0x0000000c00887947 */ /* 0x000fec0003800000 */
.L_x_16691:
[----:B------:R-:W2:Y:S02]  /*2610*/  LDG.E.U16 R4, desc[UR36][R4.64] ;  /* 0x0000002404047981 */ /* 0x000ea4000c1e1500 */
[----:B--2---:R-:W0:Y:S02]  /*2620*/  I2F.S16 R0, R4 ;  /* 0x0000000400007306 */ /* 0x004e240000101400 */
[----:B0-----:R-:W-:-:S04]  /*2630*/  F2FP.BF16.F32.PACK_AB R0, RZ, R0 ;  /* 0x00000000ff00723e */ /* 0x001fc800000010ff */
[----:B------:R-:W-:Y:S01]  /*2640*/  PRMT R18, R0, 0x7610, R18 ;  /* 0x0000761000127816 */ /* 0x000fe20000000012 */
[----:B------:R-:W-:Y:S06]  /*2650*/  BRA `(.L_x_16690) ;  /* 0x0000000c00747947 */ /* 0x000fec0003800000 */
.L_x_16686:
        /* <DEDUP_REMOVED lines=9> */
.L_x_16694:
[----:B------:R-:W2:Y:S02]  /*26f0*/  LDG.E.U16 R0, desc[UR36][R4.64] ;  /* 0x0000002404007981 */ /* 0x000ea4000c1e1500 */
[----:B--2---:R-:W-:-:S05]  /*2700*/  HADD2.F32 R0, -RZ, R0.H0_H0 ;  /* 0x20000000ff007230 */ /* 0x004fca0000004100 */
[----:B------:R-:W-:-:S04]  /*2710*/  F2FP.BF16.F32.PACK_AB R0, RZ, R0 ;  /* 0x00000000ff00723e */ /* 0x000fc800000010ff */
[----:B------:R-:W-:Y:S01]  /*2720*/  PRMT R18, R0, 0x7610, R18 ;  /* 0x0000761000127816 */ /* 0x000fe20000000012 */
[----:B------:R-:W-:Y:S06]  /*2730*/  BRA `(.L_x_16690) ;  /* 0x0000000c003c7947 */ /* 0x000fec0003800000 */
.L_x_16693:
        /* <DEDUP_REMOVED lines=9> */
.L_x_16696:
[----:B------:R-:W2:Y:S02]  /*27d0*/  LDG.E.U16 R4, desc[UR36][R4.64] ;  /* 0x0000002404047981 */ /* 0x000ea4000c1e1500 */
[----:B--2---:R-:W-:-:S05]  /*27e0*/  HADD2.F32 R0, -RZ, R4.H0_H0 ;  /* 0x20000004ff007230 */ /* 0x004fca0000004100 */
[----:B------:R-:W-:-:S04]  /*27f0*/  F2FP.BF16.F32.PACK_AB R0, RZ, R0 ;  /* 0x00000000ff00723e */ /* 0x000fc800000010ff */
[----:B------:R-:W-:Y:S01]  /*2800*/  PRMT R18, R0, 0x7610, R18 ;  /* 0x0000761000127816 */ /* 0x000fe20000000012 */
[----:B------:R-:W-:Y:S06]  /*2810*/  BRA `(.L_x_16690) ;  /* 0x0000000c00047947 */ /* 0x000fec0003800000 */
.L_x_16695:
        /* <DEDUP_REMOVED lines=9> */
.L_x_16685:
        /* <DEDUP_REMOVED lines=14> */
.L_x_16699:
        /* <DEDUP_REMOVED lines=9> */
.L_x_16698:
        /* <DEDUP_REMOVED lines=28> */
.L_x_16701:
        /* <DEDUP_REMOVED lines=15> */
.L_x_16700:
[----:B------:R0:W5:Y:S01]  /*2cd0*/  LDG.E.U16 R18, desc[UR36][R4.64] ;  /* 0x0000002404127981 */ /* 0x000162000c1e1500 */
[----:B------:R-:W-:Y:S05]  /*2ce0*/  BRA `(.L_x_16690) ;  /* 0x0000000400d07947 */ /* 0x000fea0003800000 */
.L_x_16697:
        /* <DEDUP_REMOVED lines=13> */
.L_x_16704:
        /* <DEDUP_REMOVED lines=21> */
.L_x_16708:
[----:B------:R-:W-:Y:S05]  /*2f10*/  BSYNC B1 ;  /* 0x0000000000017941 */ /* 0x000fea0003800000 */
.L_x_16707:
[----:B------:R-:W-:Y:S01]  /*2f20*/  LEA R5, R0, 0x3b800000, 0x17 ;  /* 0x3b80000000057811 */ /* 0x000fe200078eb8ff */
[----:B------:R-:W-:-:S05]  /*2f30*/  IMAD.SHL.U32 R0, R3, 0x100000, RZ ;  /* 0x0010000003007824 */ /* 0x000fca00078e00ff */
[----:B------:R-:W-:-:S07]  /*2f40*/  LOP3.LUT R0, R5, R0, R6, 0xfe, !PT ;  /* 0x0000000005007212 */ /* 0x000fce00078efe06 */
.L_x_16706:
[----:B------:R-:W-:Y:S05]  /*2f50*/  BSYNC B0 ;  /* 0x0000000000007941 */ /* 0x000fea0003800000 */
.L_x_16705:
[----:B------:R-:W-:-:S04]  /*2f60*/  F2FP.BF16.F32.PACK_AB R0, RZ, R0 ;  /* 0x00000000ff00723e */ /* 0x000fc800000010ff */
[----:B------:R-:W-:Y:S01]  /*2f70*/  PRMT R18, R0, 0x7610, R18 ;  /* 0x0000761000127816 */ /* 0x000fe20000000012 */
[----:B------:R-:W-:Y:S06]  /*2f80*/  BRA `(.L_x_16690) ;  /* 0x0000000400287947 */ /* 0x000fec0003800000 */
.L_x_16703:
        /* <DEDUP_REMOVED lines=21> */
.L_x_16712:
[----:B------:R-:W-:Y:S05]  /*30e0*/  BSYNC B1 ;  /* 0x0000000000017941 */ /* 0x000fea0003800000 */
.L_x_16711:
[----:B------:R-:W-:Y:S01]  /*30f0*/  LEA R5, R0, 0x37800000, 0x17 ;  /* 0x3780000000057811 */ /* 0x000fe200078eb8ff */
[----:B------:R-:W-:-:S05]  /*3100*/  IMAD.SHL.U32 R0, R3, 0x200000, RZ ;  /* 0x0020000003007824 */ /* 0x000fca00078e00ff */
[----:B------:R-:W-:-:S07]  /*3110*/  LOP3.LUT R0, R5, R0, R6, 0xfe, !PT ;  /* 0x0000000005007212 */ /* 0x000fce00078efe06 */
.L_x_16710:
[----:B------:R-:W-:Y:S05]  /*3120*/  BSYNC B0 ;  /* 0x0000000000007941 */ /* 0x000fea0003800000 */
.L_x_16709:
[----:B------:R-:W-:-:S04]  /*3130*/  F2FP.BF16.F32.PACK_AB R0, RZ, R0 ;  /* 0x00000000ff00723e */ /* 0x000fc800000010ff */
[----:B------:R-:W-:Y:S01]  /*3140*/  PRMT R18, R0, 0x7610, R18 ;  /* 0x0000761000127816 */ /* 0x000fe20000000012 */
[----:B------:R-:W-:Y:S06]  /*3150*/  BRA `(.L_x_16690) ;  /* 0x0000000000b47947 */ /* 0x000fec0003800000 */
.L_x_16702:
        /* <DEDUP_REMOVED lines=14> */
.L_x_16716:
[----:B------:R-:W-:Y:S05]  /*3240*/  BSYNC B0 ;  /* 0x0000000000007941 */ /* 0x000fea0003800000 */
.L_x_16715:
[----:B------:R-:W-:-:S04]  /*3250*/  F2FP.BF16.F32.PACK_AB R0, RZ, R0 ;  /* 0x00000000ff00723e */ /* 0x000fc800000010ff */
[----:B------:R-:W-:Y:S01]  /*3260*/  PRMT R18, R0, 0x7610, R18 ;  /* 0x0000761000127816 */ /* 0x000fe20000000012 */
[----:B------:R-:W-:Y:S06]  /*3270*/  BRA `(.L_x_16690) ;  /* 0x00000000006c7947 */ /* 0x000fec0003800000 */
.L_x_16689:
        /* <DEDUP_REMOVED lines=16> */
.L_x_16717:
[----:B------:R-:W-:Y:S01]  /*3380*/  PRMT R18, RZ, 0x7610, R18 ;  /* 0x00007610ff127816 */ /* 0x000fe20000000012 */
[----:B------:R-:W-:Y:S06]  /*3390*/  BRA `(.L_x_16690) ;  /* 0x0000000000247947 */ /* 0x000fec0003800000 */
.L_x_16714:
[----:B------:R-:W2:Y:S02]  /*33a0*/  LDG.E.64 R4, desc[UR36][R4.64] ;  /* 0x0000002404047981 */ /* 0x000ea4000c1e1b00 */
[----:B--2---:R-:W0:Y:S02]  /*33b0*/  I2F.U64 R0, R4 ;  /* 0x0000000400007312 */ /* 0x004e240000301000 */
[----:B0-----:R-:W-:-:S04]  /*33c0*/  F2FP.BF16.F32.PACK_AB R0, RZ, R0 ;  /* 0x00000000ff00723e */ /* 0x001fc800000010ff */
[----:B------:R-:W-:Y:S01]  /*33d0*/  PRMT R18, R0, 0x7610, R18 ;  /* 0x0000761000127816 */ /* 0x000fe20000000012 */
[----:B------:R-:W-:Y:S06]  /*33e0*/  BRA `(.L_x_16690) ;  /* 0x0000000000107947 */ /* 0x000fec0003800000 */
.L_x_16713:
[----:B------:R-:W2:Y:S02]  /*33f0*/  LDG.E R4, desc[UR36][R4.64] ;  /* 0x0000002404047981 */ /* 0x000ea4000c1e1900 */
[----:B--2---:R-:W-:-:S04]  /*3400*/  I2FP.F32.U32 R0, R4 ;  /* 0x0000000400007245 */ /* 0x004fc80000201000 */
[----:B------:R-:W-:-:S04]  /*3410*/  F2FP.BF16.F32.PACK_AB R0, RZ, R0 ;  /* 0x00000000ff00723e */ /* 0x000fc800000010ff */
[----:B------:R-:W-:-:S07]  /*3420*/  PRMT R18, R0, 0x7610, R18 ;  /* 0x0000761000127816 */ /* 0x000fce0000000012 */
.L_x_16690:
[----:B------:R-:W-:-:S07]  /*3430*/  VIADD R23, R23, 0x80 ;  /* 0x0000008017177836 */ /* 0x000fce0000000000 */
.L_x_16684:
[----:B------:R-:W-:Y:S05]  /*3440*/  BSYNC B6 ;  /* 0x0000000000067941 */ /* 0x000fea0003800000 */
.L_x_16683:
        /* <DEDUP_REMOVED lines=25> */
.L_x_16723:
[----:B------:R-:W2:Y:S02]  /*35e0*/  LDG.E.U8 R4, desc[UR36][R4.64] ;  /* 0x0000002404047981 */ /* 0x000ea4000c1e1100 */
[----:B--2---:R-:W-:-:S04]  /*35f0*/  I2FP.F32.U32 R0, R4 ;  /* 0x0000000400007245 */ /* 0x004fc80000201000 */
[----:B------:R-:W-:-:S04]  /*3600*/  F2FP.BF16.F32.PACK_AB R0, RZ, R0 ;  /* 0x00000000ff00723e */ /* 0x000fc800000010ff */
[----:B------:R-:W-:Y:S01]  /*3610*/  PRMT R19, R0, 0x7610, R19 ;  /* 0x0000761000137816 */ /* 0x000fe20000000013 */
[----:B------:R-:W-:Y:S06]  /*3620*/  BRA `(.L_x_16719) ;  /* 0x0000000c00c87947 */ /* 0x000fec0003800000 */
.L_x_16722:
        /* <DEDUP_REMOVED lines=11> */
.L_x_16726:
[----:B------:R-:W2:Y:S02]  /*36e0*/  LDG.E R4, desc[UR36][R4.64] ;  /* 0x0000002404047981 */ /* 0x000ea4000c1e1900 */
[----:B--2---:R-:W-:-:S04]  /*36f0*/  I2FP.F32.S32 R0, R4 ;  /* 0x0000000400007245 */ /* 0x004fc80000201400 */
[----:B------:R-:W-:-:S04]  /*3700*/  F2FP.BF16.F32.PACK_AB R0, RZ, R0 ;  /* 0x00000000ff00723e */ /* 0x000fc800000010ff */
[----:B------:R-:W-:Y:S01]  /*3710*/  PRMT R19, R0, 0x7610, R19 ;  /* 0x0000761000137816 */ /* 0x000fe20000000013 */
[----:B------:R-:W-:Y:S06]  /*3720*/  BRA `(.L_x_16719) ;  /* 0x0000000c00887947 */ /* 0x000fec0003800000 */
.L_x_16725:
[----:B------:R-:W2:Y:S02]  /*3730*/  LDG.E.U16 R4, desc[UR36][R4.64] ;  /* 0x0000002404047981 */ /* 0x000ea4000c1e1500 */
[----:B--2---:R-:W0:Y:S02]  /*3740*/  I2F.S16 R0, R4 ;  /* 0x0000000400007306 */ /* 0x004e240000101400 */
[----:B0-----:R-:W-:-:S04]  /*3750*/  F2FP.BF16.F32.PACK_AB R0, RZ, R0 ;  /* 0x00000000ff00723e */ /* 0x001fc800000010ff */
[----:B------:R-:W-:Y:S01]  /*3760*/  PRMT R19, R0, 0x7610, R19 ;  /* 0x0000761000137816 */ /* 0x000fe20000000013 */
[----:B------:R-:W-:Y:S06]  /*3770*/  BRA `(.L_x_16719) ;  /* 0x0000000c00747947 */ /* 0x000fec0003800000 */
.L_x_16721:
        /* <DEDUP_REMOVED lines=9> */
.L_x_16728:
[----:B------:R-:W2:Y:S02]  /*3810*/  LDG.E.U16 R0, desc[UR36][R4.64] ;  /* 0x0000002404007981 */ /* 0x000ea4000c1e1500 */
[----:B--2---:R-:W-:-:S05]  /*3820*/  HADD2.F32 R0, -RZ, R0.H0_H0 ;  /* 0x20000000ff007230 */ /* 0x004fca0000004100 */
[----:B------:R-:W-:-:S04]  /*3830*/  F2FP.BF16.F32.PACK_AB R0, RZ, R0 ;  /* 0x00000000ff00723e */ /* 0x000fc800000010ff */
[----:B------:R-:W-:Y:S01]  /*3840*/  PRMT R19, R0, 0x7610, R19 ;  /* 0x0000761000137816 */ /* 0x000fe20000000013 */
[----:B------:R-:W-:Y:S06]  /*3850*/  BRA `(.L_x_16719) ;  /* 0x0000000c003c7947 */ /* 0x000fec0003800000 */
.L_x_16727:
        /* <DEDUP_REMOVED lines=9> */
.L_x_16730:
[----:B------:R-:W2:Y:S02]  /*38f0*/  LDG.E.U16 R4, desc[UR36][R4.64] ;  /* 0x0000002404047981 */ /* 0x000ea4000c1e1500 */
[----:B--2---:R-:W-:-:S05]  /*3900*/  HADD2.F32 R0, -RZ, R4.H0_H0 ;  /* 0x20000004ff007230 */ /* 0x004fca0000004100 */
[----:B------:R-:W-:-:S04]  /*3910*/  F2FP.BF16.F32.PACK_AB R0, RZ, R0 ;  /* 0x00000000ff00723e */ /* 0x000fc800000010ff */
[----:B------:R-:W-:Y:S01]  /*3920*/  PRMT R19, R0, 0x7610, R19 ;  /* 0x0000761000137816 */ /* 0x000fe20000000013 */
[----:B------:R-:W-:Y:S06]  /*3930*/  BRA `(.L_x_16719) ;  /* 0x0000000c00047947 */ /* 0x000fec0003800000 */
.L_x_16729:
        /* <DEDUP_REMOVED lines=9> */
.L_x_16720:
        /* <DEDUP_REMOVED lines=14> */
.L_x_16733:
        /* <DEDUP_REMOVED lines=9> */
.L_x_16732:
        /* <DEDUP_REMOVED lines=28> */
.L_x_16735:
        /* <DEDUP_REMOVED lines=15> */
.L_x_16734:
[----:B------:R1:W5:Y:S01]  /*3df0*/  LDG.E.U16 R19, desc[UR36][R4.64] ;  /* 0x0000002404137981 */ /* 0x000362000c1e1500 */
[----:B------:R-:W-:Y:S05]  /*3e00*/  BRA `(.L_x_16719) ;  /* 0x0000000400d07947 */ /* 0x000fea0003800000 */
.L_x_16731:
        /* <DEDUP_REMOVED lines=13> */
.L_x_16738:
        /* <DEDUP_REMOVED lines=21> */
.L_x_16742:
[----:B------:R-:W-:Y:S05]  /*4030*/  BSYNC B1 ;  /* 0x0000000000017941 */ /* 0x000fea0003800000 */
.L_x_16741:
[----:B------:R-:W-:Y:S01]  /*4040*/  LEA R5, R0, 0x3b800000, 0x17 ;  /* 0x3b80000000057811 */ /* 0x000fe200078eb8ff */
[----:B------:R-:W-:-:S05]  /*4050*/  IMAD.SHL.U32 R0, R3, 0x100000, RZ ;  /* 0x0010000003007824 */ /* 0x000fca00078e00ff */
[----:B------:R-:W-:-:S07]  /*4060*/  LOP3.LUT R0, R5, R0, R6, 0xfe, !PT ;  /* 0x0000000005007212 */ /* 0x000fce00078efe06 */
.L_x_16740:
[----:B------:R-:W-:Y:S05]  /*4070*/  BSYNC B0 ;  /* 0x0000000000007941 */ /* 0x000fea0003800000 */
.L_x_16739:
[----:B------:R-:W-:-:S04]  /*4080*/  F2FP.BF16.F32.PACK_AB R0, RZ, R0 ;  /* 0x00000000ff00723e */ /* 0x000fc800000010ff */
[----:B------:R-:W-:Y:S01]  /*4090*/  PRMT R19, R0, 0x7610, R19 ;  /* 0x0000761000137816 */ /* 0x000fe20000000013 */
[----:B------:R-:W-:Y:S06]  /*40a0*/  BRA `(.L_x_16719) ;  /* 0x0000000400287947 */ /* 0x000fec0003800000 */
.L_x_16737:
        /* <DEDUP_REMOVED lines=21> */
.L_x_16746:
[----:B------:R-:W-:Y:S05]  /*4200*/  BSYNC B1 ;  /* 0x0000000000017941 */ /* 0x000fea0003800000 */
.L_x_16745:
[----:B------:R-:W-:Y:S01]  /*4210*/  LEA R5, R0, 0x37800000, 0x17 ;  /* 0x3780000000057811 */ /* 0x000fe200078eb8ff */
[----:B------:R-:W-:-:S05]  /*4220*/  IMAD.SHL.U32 R0, R3, 0x200000, RZ ;  /* 0x0020000003007824 */ /* 0x000fca00078e00ff */
[----:B------:R-:W-:-:S07]  /*4230*/  LOP3.LUT R0, R5, R0, R6, 0xfe, !PT ;  /* 0x0000000005007212 */ /* 0x000fce00078efe06 */
.L_x_16744:
[----:B------:R-:W-:Y:S05]  /*4240*/  BSYNC B0 ;  /* 0x0000000000007941 */ /* 0x000fea0003800000 */
.L_x_16743:
[----:B------:R-:W-:-:S04]  /*4250*/  F2FP.BF16.F32.PACK_AB R0, RZ, R0 ;  /* 0x00000000ff00723e */ /* 0x000fc800000010ff */
[----:B------:R-:W-:Y:S01]  /*4260*/  PRMT R19, R0, 0x7610, R19 ;  /* 0x0000761000137816 */ /* 0x000fe20000000013 */
[----:B------:R-:W-:Y:S06]  /*4270*/  BRA `(.L_x_16719) ;  /* 0x0000000000b47947 */ /* 0x000fec0003800000 */
.L_x_16736:
        /* <DEDUP_REMOVED lines=14> */
.L_x_16750:
[----:B------:R-:W-:Y:S05]  /*4360*/  BSYNC B0 ;  /* 0x0000000000007941 */ /* 0x000fea0003800000 */
.L_x_16749:
[----:B------:R-:W-:-:S04]  /*4370*/  F2FP.BF16.F32.PACK_AB R0, RZ, R0 ;  /* 0x00000000ff00723e */ /* 0x000fc800000010ff */
[----:B------:R-:W-:Y:S01]  /*4380*/  PRMT R19, R0, 0x7610, R19 ;  /* 0x0000761000137816 */ /* 0x000fe20000000013 */
[----:B------:R-:W-:Y:S06]  /*4390*/  BRA `(.L_x_16719) ;  /* 0x00000000006c7947 */ /* 0x000fec0003800000 */
.L_x_16724:
        /* <DEDUP_REMOVED lines=16> */
.L_x_16751:
[----:B------:R-:W-:Y:S01]  /*44a0*/  PRMT R19, RZ, 0x7610, R19 ;  /* 0x00007610ff137816 */ /* 0x000fe20000000013 */
[----:B------:R-:W-:Y:S06]  /*44b0*/  BRA `(.L_x_16719) ;  /* 0x0000000000247947 */ /* 0x000fec0003800000 */
.L_x_16748:
[----:B------:R-:W2:Y:S02]  /*44c0*/  LDG.E.64 R4, desc[UR36][R4.64] ;  /* 0x0000002404047981 */ /* 0x000ea4000c1e1b00 */
[----:B--2---:R-:W0:Y:S02]  /*44d0*/  I2F.U64 R0, R4 ;  /* 0x0000000400007312 */ /* 0x004e240000301000 */
[----:B0-----:R-:W-:-:S04]  /*44e0*/  F2FP.BF16.F32.PACK_AB R0, RZ, R0 ;  /* 0x00000000ff00723e */ /* 0x001fc800000010ff */
[----:B------:R-:W-:Y:S01]  /*44f0*/  PRMT R19, R0, 0x7610, R19 ;  /* 0x0000761000137816 */ /* 0x000fe20000000013 */
[----:B------:R-:W-:Y:S06]  /*4500*/  BRA `(.L_x_16719) ;  /* 0x0000000000107947 */ /* 0x000fec0003800000 */
.L_x_16747:
[----:B------:R-:W2:Y:S02]  /*4510*/  LDG.E R4, desc[UR36][R4.64] ;  /* 0x0000002404047981 */ /* 0x000ea4000c1e1900 */
[----:B--2---:R-:W-:-:S04]  /*4520*/  I2FP.F32.U32 R0, R4 ;  /* 0x0000000400007245 */ /* 0x004fc80000201000 */
[----:B------:R-:W-:-:S04]  /*4530*/  F2FP.BF16.F32.PACK_AB R0, RZ, R0 ;  /* 0x00000000ff00723e */ /* 0x000fc800000010ff */
[----:B------:R-:W-:-:S07]  /*4540*/  PRMT R19, R0, 0x7610, R19 ;  /* 0x0000761000137816 */ /* 0x000fce0000000013 */
.L_x_16719:
[----:B------:R-:W-:Y:S05]  /*4550*/  BSYNC B6 ;  /* 0x0000000000067941 */ /* 0x000fea0003800000 */
.L_x_16718:
[----:B------:R-:W2:Y:S01]  /*4560*/  S2R R23, SR_TID.X ;  /* 0x0000000000177919 */ /* 0x000ea20000002100 */
[----:B------:R-:W-:Y:S01]  /*4570*/  ISETP.NE.AND P6, PT, R24, RZ, PT ;  /* 0x000000ff1800720c */ /* 0x000fe20003fc5270 */
[----:B------:R-:W3:Y:S01]  /*4580*/  LDC.U8 R17, c[0x0][0x234] ;  /* 0x00008d00ff117b82 */ /* 0x000ee20000000000 */
[----:B-----5:R-:W-:Y:S01]  /*4590*/  ISETP.NE.AND P5, PT, R19, RZ, PT ;  /* 0x000000ff1300720c */ /* 0x020fe20003fa5270 */
[----:B------:R-:W-:Y:S01]  /*45a0*/  BSSY B6, `(.L_x_16752) ;  /* 0x000011a000067945 */ /* 0x000fe20003800000 */
[----:B------:R-:W-:Y:S01]  /*45b0*/  ISETP.NE.AND P4, PT, R27, RZ, PT ;  /* 0x000000ff1b00720c */ /* 0x000fe20003f85270 */
[C---:B--2---:R-:W-:Y:S01]  /*45c0*/  VIADD R3, R23.reuse, 0x100 ;  /* 0x0000010017037836 */ /* 0x044fe20000000000 */
[C---:B------:R-:W-:Y:S01]  /*45d0*/  ISETP.GE.AND P2, PT, R23.reuse, R16, PT ;  /* 0x000000101700720c */ /* 0x040fe20003f46270 */
[----:B------:R-:W-:-:S03]  /*45e0*/  VIADD R25, R23, 0x80 ;  /* 0x0000008017197836 */ /* 0x000fc60000000000 */
[----:B------:R-:W-:Y:S01]  /*45f0*/  ISETP.GE.AND P3, PT, R3, R16, PT ;  /* 0x000000100300720c */ /* 0x000fe20003f66270 */
[----:B------:R-:W-:-:S05]  /*4600*/  VIADD R3, R23, 0x180 ;  /* 0x0000018017037836 */ /* 0x000fca0000000000 */
[----:B------:R-:W-:-:S07]  /*4610*/  ISETP.GE.AND P1, PT, R3, R16, PT ;  /* 0x000000100300720c */ /* 0x000fce0003f26270 */
[----:B------:R-:W-:-:S05]  /*4620*/  @!P3 IMAD.U32 R0, R18, 0x10000, RZ ;  /* 0x000100001200b824 */ /* 0x000fca00078e00ff */
[----:B------:R-:W-:Y:S01]  /*4630*/  @!P3 FSETP.NEU.FTZ.AND P6, PT, R0, RZ, PT ;  /* 0x000000ff0000b20b */ /* 0x000fe20003fdd000 */
[----:B------:R-:W-:Y:S02]  /*4640*/  @!P2 IMAD.U32 R0, R22, 0x10000, RZ ;  /* 0x000100001600a824 */ /* 0x000fe400078e00ff */
[----:B------:R-:W-:Y:S01]  /*4650*/  @!P1 IMAD.U32 R19, R19, 0x10000, RZ ;  /* 0x0001000013139824 */ /* 0x000fe200078e00ff */
[----:B------:R-:W-:Y:S02]  /*4660*/  @!P3 SEL R18, RZ, 0x1, P6 ;  /* 0x00000001ff12b807 */ /* 0x000fe40003000000 */
[----:B------:R-:W-:Y:S02]  /*4670*/  ISETP.GE.AND P3, PT, R25, R16, PT ;  /* 0x000000101900720c */ /* 0x000fe40003f66270 */
[----:B------:R-:W-:Y:S02]  /*4680*/  @!P2 FSETP.NEU.FTZ.AND P0, PT, R0, RZ, PT ;  /* 0x000000ff0000a20b */ /* 0x000fe40003f1d000 */
[----:B------:R-:W-:-:S02]  /*4690*/  @!P1 FSETP.NEU.FTZ.AND P5, PT, R19, RZ, PT ;  /* 0x000000ff1300920b */ /* 0x000fc40003fbd000 */
[----:B------:R-:W-:Y:S02]  /*46a0*/  P2R R24, PR, RZ, 0x40 ;  /* 0x00000040ff187803 */ /* 0x000fe40000000000 */
[----:B01----:R-:W-:Y:S02]  /*46b0*/  @!P2 SEL R5, RZ, 0x1, P0 ;  /* 0x00000001ff05a807 */ /* 0x003fe40000000000 */
[----:B------:R-:W-:Y:S02]  /*46c0*/  P2R R19, PR, RZ, 0x20 ;  /* 0x00000020ff137803 */ /* 0x000fe40000000000 */
[----:B------:R-:W-:Y:S01]  /*46d0*/  @!P1 SEL R22, RZ, 0x1, P5 ;  /* 0x00000001ff169807 */ /* 0x000fe20002800000 */
[----:B------:R-:W-:-:S05]  /*46e0*/  @!P3 IMAD.U32 R3, R26, 0x10000, RZ ;  /* 0x000100001a03b824 */ /* 0x000fca00078e00ff */
[----:B------:R-:W-:-:S04]  /*46f0*/  @!P3 FSETP.NEU.FTZ.AND P4, PT, R3, RZ, PT ;  /* 0x000000ff0300b20b */ /* 0x000fc80003f9d000 */
[----:B------:R-:W-:Y:S02]  /*4700*/  P2R R27, PR, RZ, 0x10 ;  /* 0x00000010ff1b7803 */ /* 0x000fe40000000000 */
[----:B------:R-:W-:Y:S01]  /*4710*/  @!P3 SEL R26, RZ, 0x1, P4 ;  /* 0x00000001ff1ab807 */ /* 0x000fe20002000000 */
[----:B---3--:R-:W-:Y:S06]  /*4720*/  @P2 BRA `(.L_x_16753) ;  /* 0x0000001000042947 */ /* 0x008fec0003800000 */
        /* <DEDUP_REMOVED lines=21> */
.L_x_16757:
[----:B------:R0:W-:Y:S01]  /*4880*/  STG.E.U8 desc[UR36][R8.64], R5 ;  /* 0x0000000508007986 */ /* 0x0001e2000c101124 */
[----:B------:R-:W-:Y:S01]  /*4890*/  IMAD.MOV.U32 R23, RZ, RZ, R25 ;  /* 0x000000ffff177224 */ /* 0x000fe200078e0019 */
[----:B------:R-:W-:Y:S06]  /*48a0*/  BRA `(.L_x_16753) ;  /* 0x0000000c00a47947 */ /* 0x000fec0003800000 */
.L_x_16756:
[----:B------:R-:W-:-:S13]  /*48b0*/  ISETP.NE.AND P0, PT, R0, 0x2, PT ;  /* 0x000000020000780c */ /* 0x000fda0003f05270 */
[----:B------:R-:W-:Y:S05]  /*48c0*/  @!P0 BRA `(.L_x_16759) ;  /* 0x0000000000308947 */ /* 0x000fea0003800000 */
[----:B------:R-:W-:-:S13]  /*48d0*/  ISETP.NE.AND P0, PT, R0, 0x3, PT ;  /* 0x000000030000780c */ /* 0x000fda0003f05270 */
[----:B------:R-:W-:Y:S05]  /*48e0*/  @!P0 BRA `(.L_x_16760) ;  /* 0x00000000001c8947 */ /* 0x000fea0003800000 */
[----:B------:R-:W-:-:S13]  /*48f0*/  ISETP.NE.AND P0, PT, R0, 0x4, PT ;  /* 0x000000040000780c */ /* 0x000fda0003f05270 */
[----:B------:R-:W-:Y:S05]  /*4900*/  @P0 BRA `(.L_x_16758) ;  /* 0x0000000c00280947 */ /* 0x000fea0003800000 */
[--C-:B------:R-:W-:Y:S01]  /*4910*/  SHF.R.S32.HI R7, RZ, 0x1f, R5.reuse ;  /* 0x0000001fff077819 */ /* 0x100fe20000011405 */
[----:B------:R-:W-:Y:S02]  /*4920*/  IMAD.MOV.U32 R6, RZ, RZ, R5 ;  /* 0x000000ffff067224 */ /* 0x000fe400078e0005 */
[----:B------:R-:W-:-:S03]  /*4930*/  IMAD.MOV.U32 R23, RZ, RZ, R25 ;  /* 0x000000ffff177224 */ /* 0x000fc600078e0019 */
[----:B------:R0:W-:Y:S01]  /*4940*/  STG.E.64 desc[UR36][R8.64], R6 ;  /* 0x0000000608007986 */ /* 0x0001e2000c101b24 */
[----:B------:R-:W-:Y:S05]  /*4950*/  BRA `(.L_x_16753) ;  /* 0x0000000c00787947 */ /* 0x000fea0003800000 */
.L_x_16760:
[----:B------:R0:W-:Y:S01]  /*4960*/  STG.E desc[UR36][R8.64], R5 ;  /* 0x0000000508007986 */ /* 0x0001e2000c101924 */
[----:B------:R-:W-:Y:S01]  /*4970*/  IMAD.MOV.U32 R23, RZ, RZ, R25 ;  /* 0x000000ffff177224 */ /* 0x000fe200078e0019 */
[----:B------:R-:W-:Y:S06]  /*4980*/  BRA `(.L_x_16753) ;  /* 0x0000000c006c7947 */ /* 0x000fec0003800000 */
.L_x_16759:
[----:B------:R0:W-:Y:S01]  /*4990*/  STG.E.U16 desc[UR36][R8.64], R5 ;  /* 0x0000000508007986 */ /* 0x0001e2000c101524 */
[----:B------:R-:W-:Y:S01]  /*49a0*/  IMAD.MOV.U32 R23, RZ, RZ, R25 ;  /* 0x000000ffff177224 */ /* 0x000fe200078e0019 */
[----:B------:R-:W-:Y:S06]  /*49b0*/  BRA `(.L_x_16753) ;  /* 0x0000000c00607947 */ /* 0x000fec0003800000 */
.L_x_16755:
[----:B------:R-:W-:-:S13]  /*49c0*/  ISETP.GT.AND P0, PT, R0, 0x6, PT ;  /* 0x000000060000780c */ /* 0x000fda0003f04270 */
[----:B------:R-:W-:Y:S05]  /*49d0*/  @P0 BRA `(.L_x_16761) ;  /* 0x0000000000340947 */ /* 0x000fea0003800000 */
[----:B------:R-:W-:-:S13]  /*49e0*/  ISETP.NE.AND P0, PT, R0, 0x5, PT ;  /* 0x000000050000780c */ /* 0x000fda0003f05270 */
[----:B------:R-:W-:Y:S05]  /*49f0*/  @!P0 BRA `(.L_x_16762) ;  /* 0x0000000000188947 */ /* 0x000fea0003800000 */
[----:B------:R-:W-:-:S13]  /*4a00*/  ISETP.NE.AND P0, PT, R0, 0x6, PT ;  /* 0x000000060000780c */ /* 0x000fda0003f05270 */
[----:B------:R-:W-:Y:S05]  /*4a10*/  @P0 BRA `(.L_x_16758) ;  /* 0x0000000800e40947 */ /* 0x000fea0003800000 */
[----:B------:R-:W0:Y:S01]  /*4a20*/  I2F.S16 R5, R5 ;  /* 0x0000000500057306 */ /* 0x000e220000101400 */
[----:B------:R-:W-:Y:S01]  /*4a30*/  IMAD.MOV.U32 R23, RZ, RZ, R25 ;  /* 0x000000ffff177224 */ /* 0x000fe200078e0019 */
[----:B0-----:R0:W-:Y:S01]  /*4a40*/  STG.E desc[UR36][R8.64], R5 ;  /* 0x0000000508007986 */ /* 0x0011e2000c101924 */
[----:B------:R-:W-:Y:S05]  /*4a50*/  BRA `(.L_x_16753) ;  /* 0x0000000c00387947 */ /* 0x000fea0003800000 */
.L_x_16762:
[----:B------:R-:W0:Y:S01]  /*4a60*/  I2F.S16 R0, R5 ;  /* 0x0000000500007306 */ /* 0x000e220000101400 */
[----:B------:R-:W-:Y:S01]  /*4a70*/  IMAD.MOV.U32 R23, RZ, RZ, R25 ;  /* 0x000000ffff177224 */ /* 0x000fe200078e0019 */
[----:B0-----:R-:W-:-:S05]  /*4a80*/  F2FP.F16.F32.PACK_AB R0, RZ, R0 ;  /* 0x00000000ff00723e */ /* 0x001fca00000000ff */
[----:B------:R0:W-:Y:S01]  /*4a90*/  STG.E.U16 desc[UR36][R8.64], R0 ;  /* 0x0000000008007986 */ /* 0x0001e2000c101524 */
[----:B------:R-:W-:Y:S05]  /*4aa0*/  BRA `(.L_x_16753) ;  /* 0x0000000c00247947 */ /* 0x000fea0003800000 */
.L_x_16761:
[----:B------:R-:W-:-:S13]  /*4ab0*/  ISETP.NE.AND P0, PT, R0, 0x7, PT ;  /* 0x000000070000780c */ /* 0x000fda0003f05270 */
[----:B------:R-:W-:Y:S05]  /*4ac0*/  @!P0 BRA `(.L_x_16763) ;  /* 0x00000000003c8947 */ /* 0x000fea0003800000 */
[----:B------:R-:W-:-:S13]  /*4ad0*/  ISETP.NE.AND P0, PT, R0, 0x8, PT ;  /* 0x000000080000780c */ /* 0x000fda0003f05270 */
[----:B------:R-:W-:Y:S05]  /*4ae0*/  @!P0 BRA `(.L_x_16764) ;  /* 0x00000000001c8947 */ /* 0x000fea0003800000 */
[----:B------:R-:W-:-:S13]  /*4af0*/  ISETP.NE.AND P0, PT, R0, 0x9, PT ;  /* 0x000000090000780c */ /* 0x000fda0003f05270 */
[----:B------:R-:W-:Y:S05]  /*4b00*/  @P0 BRA `(.L_x_16758) ;  /* 0x0000000800a80947 */ /* 0x000fea0003800000 */
[----:B------:R-:W0:Y:S01]  /*4b10*/  I2F.S16 R6, R5 ;  /* 0x0000000500067306 */ /* 0x000e220000101400 */
[----:B------:R-:W-:Y:S02]  /*4b20*/  IMAD.MOV.U32 R7, RZ, RZ, RZ ;  /* 0x000000ffff077224 */ /* 0x000fe400078e00ff */
[----:B------:R-:W-:-:S03]  /*4b30*/  IMAD.MOV.U32 R23, RZ, RZ, R25 ;  /* 0x000000ffff177224 */ /* 0x000fc600078e0019 */
[----:B0-----:R0:W-:Y:S01]  /*4b40*/  STG.E.64 desc[UR36][R8.64], R6 ;  /* 0x0000000608007986 */ /* 0x0011e2000c101b24 */
[----:B------:R-:W-:Y:S05]  /*4b50*/  BRA `(.L_x_16753) ;  /* 0x0000000800f87947 */ /* 0x000fea0003800000 */
.L_x_16764:
[----:B------:R-:W0:Y:S01]  /*4b60*/  I2F.S16 R5, R5 ;  /* 0x0000000500057306 */ /* 0x000e220000101400 */
[----:B------:R-:W-:Y:S01]  /*4b70*/  IMAD.MOV.U32 R23, RZ, RZ, R25 ;  /* 0x000000ffff177224 */ /* 0x000fe200078e0019 */
[----:B0-----:R-:W-:-:S04]  /*4b80*/  F2FP.F16.F32.PACK_AB R3, RZ, R5 ;  /* 0x00000005ff03723e */ /* 0x001fc800000000ff */
[----:B------:R-:W-:-:S05]  /*4b90*/  PRMT R3, R3, 0x5410, RZ ;  /* 0x0000541003037816 */ /* 0x000fca00000000ff */
[----:B------:R0:W-:Y:S01]  /*4ba0*/  STG.E desc[UR36][R8.64], R3 ;  /* 0x0000000308007986 */ /* 0x0001e2000c101924 */
[----:B------:R-:W-:Y:S05]  /*4bb0*/  BRA `(.L_x_16753) ;  /* 0x0000000800e07947 */ /* 0x000fea0003800000 */
.L_x_16763:
[----:B------:R-:W0:Y:S01]  /*4bc0*/  I2F.F64.S16 R4, R5 ;  /* 0x0000000500047312 */ /* 0x000e220000101c00 */
[----:B------:R-:W-:Y:S01]  /*4bd0*/  IMAD.MOV.U32 R23, RZ, RZ, R25 ;  /* 0x000000ffff177224 */ /* 0x000fe200078e0019 */
[----:B0-----:R0:W-:Y:S01]  /*4be0*/  STG.E.64 desc[UR36][R8.64], R4 ;  /* 0x0000000408007986 */ /* 0x0011e2000c101b24 */
[----:B------:R-:W-:Y:S05]  /*4bf0*/  BRA `(.L_x_16753) ;  /* 0x0000000800d07947 */ /* 0x000fea0003800000 */
.L_x_16754:
        /* <DEDUP_REMOVED lines=8> */
[----:B------:R-:W-:Y:S01]  /*4c80*/  SEL R3, RZ, 0x1, P0 ;  /* 0x00000001ff037807 */ /* 0x000fe20000000000 */
[----:B------:R-:W-:-:S04]  /*4c90*/  IMAD.MOV.U32 R23, RZ, RZ, R25 ;  /* 0x000000ffff177224 */ /* 0x000fc800078e0019 */
[----:B------:R0:W-:Y:S01]  /*4ca0*/  STG.E.U8 desc[UR36][R8.64], R3 ;  /* 0x0000000308007986 */ /* 0x0001e2000c101124 */
[----:B------:R-:W-:Y:S05]  /*4cb0*/  BRA `(.L_x_16753) ;  /* 0x0000000800a07947 */ /* 0x000fea0003800000 */
.L_x_16767:
[----:B------:R-:W0:Y:S01]  /*4cc0*/  I2F.F64.S16 R4, R5 ;  /* 0x0000000500047312 */ /* 0x000e220000101c00 */
[----:B------:R-:W-:Y:S01]  /*4cd0*/  CS2R R6, SRZ ;  /* 0x0000000000067805 */ /* 0x000fe2000001ff00 */
[----:B------:R-:W-:-:S04]  /*4ce0*/  IMAD.MOV.U32 R23, RZ, RZ, R25 ;  /* 0x000000ffff177224 */ /* 0x000fc800078e0019 */
[----:B0-----:R0:W-:Y:S01]  /*4cf0*/  STG.E.128 desc[UR36][R8.64], R4 ;  /* 0x0000000408007986 */ /* 0x0011e2000c101d24 */
[----:B------:R-:W-:Y:S05]  /*4d00*/  BRA `(.L_x_16753) ;  /* 0x00000008008c7947 */ /* 0x000fea0003800000 */
.L_x_16766:
        /* <DEDUP_REMOVED lines=21> */
.L_x_16771:
[----:B------:R-:W-:Y:S05]  /*4e60*/  BSYNC B0 ;  /* 0x0000000000007941 */ /* 0x000fea0003800000 */
.L_x_16770:
[----:B------:R-:W-:Y:S01]  /*4e70*/  LOP3.LUT R7, R0, R7, RZ, 0xfc, !PT ;  /* 0x0000000700077212 */ /* 0x000fe200078efcff */
[----:B------:R-:W-:-:S04]  /*4e80*/  IMAD.MOV.U32 R23, RZ, RZ, R25 ;  /* 0x000000ffff177224 */ /* 0x000fc800078e0019 */
[----:B------:R0:W-:Y:S01]  /*4e90*/  STG.E.U8 desc[UR36][R8.64], R7 ;  /* 0x0000000708007986 */ /* 0x0001e2000c101124 */
[----:B------:R-:W-:Y:S05]  /*4ea0*/  BRA `(.L_x_16753) ;  /* 0x0000000800247947 */ /* 0x000fea0003800000 */
.L_x_16769:
        /* <DEDUP_REMOVED lines=13> */
.L_x_16773:
[----:B------:R-:W-:Y:S01]  /*4f80*/  IMAD.MOV.U32 R0, RZ, RZ, 0x7f ;  /* 0x0000007fff007424 */ /* 0x000fe200078e00ff */
[----:B------:R-:W-:-:S04]  /*4f90*/  ISETP.GT.U32.AND P0, PT, R3, 0x7f800000, PT ;  /* 0x7f8000000300780c */ /* 0x000fc80003f04070 */
[----:B------:R-:W-:-:S09]  /*4fa0*/  SEL R0, R0, 0x7c, P0 ;  /* 0x0000007c00007807 */ /* 0x000fd20000000000 */
.L_x_16774:
[----:B------:R-:W-:Y:S05]  /*4fb0*/  BSYNC B0 ;  /* 0x0000000000007941 */ /* 0x000fea0003800000 */
.L_x_16772:
[----:B------:R-:W-:Y:S01]  /*4fc0*/  LOP3.LUT R3, R5, 0x80000000, RZ, 0xc0, !PT ;  /* 0x8000000005037812 */ /* 0x000fe200078ec0ff */
[----:B------:R-:W-:-:S03]  /*4fd0*/  IMAD.MOV.U32 R23, RZ, RZ, R25 ;  /* 0x000000ffff177224 */ /* 0x000fc600078e0019 */
[----:B------:R-:W-:-:S04]  /*4fe0*/  SHF.R.U32.HI R3, RZ, 0x18, R3 ;  /* 0x00000018ff037819 */ /* 0x000fc80000011603 */
[----:B------:R-:W-:-:S05]  /*4ff0*/  LOP3.LUT R3, R0, R3, RZ, 0xfc, !PT ;  /* 0x0000000300037212 */ /* 0x000fca00078efcff */
[----:B------:R0:W-:Y:S01]  /*5000*/  STG.E.U8 desc[UR36][R8.64], R3 ;  /* 0x0000000308007986 */ /* 0x0001e2000c101124 */
[----:B------:R-:W-:Y:S05]  /*5010*/  BRA `(.L_x_16753) ;  /* 0x0000000400c87947 */ /* 0x000fea0003800000 */
.L_x_16768:
[----:B------:R-:W0:Y:S01]  /*5020*/  I2F.S16 R0, R5 ;  /* 0x0000000500007306 */ /* 0x000e220000101400 */
[----:B------:R-:W-:Y:S01]  /*5030*/  IMAD.MOV.U32 R23, RZ, RZ, R25 ;  /* 0x000000ffff177224 */ /* 0x000fe200078e0019 */
[----:B0-----:R-:W-:-:S05]  /*5040*/  F2FP.BF16.F32.PACK_AB R0, RZ, R0 ;  /* 0x00000000ff00723e */ /* 0x001fca00000010ff */
[----:B------:R0:W-:Y:S01]  /*5050*/  STG.E.U16 desc[UR36][R8.64], R0 ;  /* 0x0000000008007986 */ /* 0x0001e2000c101524 */
[----:B------:R-:W-:Y:S05]  /*5060*/  BRA `(.L_x_16753) ;  /* 0x0000000400b47947 */ /* 0x000fea0003800000 */
.L_x_16765:
        /* <DEDUP_REMOVED lines=9> */
[----:B------:R-:W-:Y:S01]  /*5100*/  IMAD.MOV.U32 R23, RZ, RZ, R25 ;  /* 0x000000ffff177224 */ /* 0x000fe200078e0019 */
[----:B------:R-:W-:Y:S06]  /*5110*/  BRA `(.L_x_16753) ;  /* 0x0000000400887947 */ /* 0x000fec0003800000 */
.L_x_16777:
        /* <DEDUP_REMOVED lines=17> */
.L_x_16780:
[----:B------:R-:W-:-:S04]  /*5230*/  LOP3.LUT R3, R5, 0x80000000, RZ, 0xc0, !PT ;  /* 0x8000000005037812 */ /* 0x000fc800078ec0ff */
[----:B------:R-:W-:-:S04]  /*5240*/  SHF.R.U32.HI R3, RZ, 0x18, R3 ;  /* 0x00000018ff037819 */ /* 0x000fc80000011603 */
[----:B------:R-:W-:-:S04]  /*5250*/  LOP3.LUT R0, R0, R3, RZ, 0xfc, !PT ;  /* 0x0000000300007212 */ /* 0x000fc800078efcff */
[----:B------:R-:W-:-:S07]  /*5260*/  PRMT R4, R0, 0x7610, R4 ;  /* 0x0000761000047816 */ /* 0x000fce0000000004 */
.L_x_16779:
[----:B------:R-:W-:Y:S05]  /*5270*/  BSYNC B0 ;  /* 0x0000000000007941 */ /* 0x000fea0003800000 */
.L_x_16778:
[----:B------:R3:W-:Y:S01]  /*5280*/  STG.E.U8 desc[UR36][R8.64], R4 ;  /* 0x0000000408007986 */ /* 0x0007e2000c101124 */
[----:B------:R-:W-:Y:S01]  /*5290*/  IMAD.MOV.U32 R23, RZ, RZ, R25 ;  /* 0x000000ffff177224 */ /* 0x000fe200078e0019 */
[----:B------:R-:W-:Y:S06]  /*52a0*/  BRA `(.L_x_16753) ;  /* 0x0000000400247947 */ /* 0x000fec0003800000 */
.L_x_16776:
        /* <DEDUP_REMOVED lines=17> */
.L_x_16783:
[----:B------:R-:W-:-:S04]  /*53c0*/  LOP3.LUT R3, R5, 0x80000000, RZ, 0xc0, !PT ;  /* 0x8000000005037812 */ /* 0x000fc800078ec0ff */
[----:B------:R-:W-:-:S04]  /*53d0*/  SHF.R.U32.HI R3, RZ, 0x18, R3 ;  /* 0x00000018ff037819 */ /* 0x000fc80000011603 */
[----:B------:R-:W-:-:S04]  /*53e0*/  LOP3.LUT R0, R0, R3, RZ, 0xfc, !PT ;  /* 0x0000000300007212 */ /* 0x000fc800078efcff */
[----:B------:R-:W-:-:S07]  /*53f0*/  PRMT R4, R0, 0x7610, R4 ;  /* 0x0000761000047816 */ /* 0x000fce0000000004 */
.L_x_16782:
[----:B------:R-:W-:Y:S05]  /*5400*/  BSYNC B0 ;  /* 0x0000000000007941 */ /* 0x000fea0003800000 */
.L_x_16781:
[----:B------:R0:W-:Y:S01]  /*5410*/  STG.E.U8 desc[UR36][R8.64], R4 ;  /* 0x0000000408007986 */ /* 0x0001e2000c101124 */
[----:B------:R-:W-:Y:S01]  /*5420*/  IMAD.MOV.U32 R23, RZ, RZ, R25 ;  /* 0x000000ffff177224 */ /* 0x000fe200078e0019 */
[----:B------:R-:W-:Y:S06]  /*5430*/  BRA `(.L_x_16753) ;  /* 0x0000000000c07947 */ /* 0x000fec0003800000 */
.L_x_16775:
[----:B------:R-:W-:-:S13]  /*5440*/  ISETP.NE.AND P0, PT, R0, 0x1c, PT ;  /* 0x0000001c0000780c */ /* 0x000fda0003f05270 */
[----:B------:R-:W-:Y:S05]  /*5450*/  @!P0 BRA `(.L_x_16784) ;  /* 0x0000000000b08947 */ /* 0x000fea0003800000 */
[----:B------:R-:W-:-:S13]  /*5460*/  ISETP.NE.AND P0, PT, R0, 0x1d, PT ;  /* 0x0000001d0000780c */ /* 0x000fda0003f05270 */
[----:B------:R-:W-:Y:S05]  /*5470*/  @!P0 BRA `(.L_x_16785) ;  /* 0x0000000000948947 */ /* 0x000fea0003800000 */
[----:B------:R-:W-:-:S13]  /*5480*/  ISETP.NE.AND P0, PT, R0, 0x2c, PT ;  /* 0x0000002c0000780c */ /* 0x000fda0003f05270 */
[----:B------:R-:W-:Y:S05]  /*5490*/  @P0 BRA `(.L_x_16758) ;  /* 0x0000000000440947 */ /* 0x000fea0003800000 */
[----:B------:R-:W0:Y:S01]  /*54a0*/  I2F.S16 R6, R5 ;  /* 0x0000000500067306 */ /* 0x000e220000101400 */
[----:B------:R-:W-:Y:S01]  /*54b0*/  IMAD.MOV.U32 R23, RZ, RZ, R25 ;  /* 0x000000ffff177224 */ /* 0x000fe200078e0019 */
        /* <DEDUP_REMOVED lines=15> */
.L_x_16758:
        /* <DEDUP_REMOVED lines=16> */
.L_x_16786:
[----:B------:R-:W-:Y:S01]  /*56b0*/  IMAD.MOV.U32 R23, RZ, RZ, R25 ;  /* 0x000000ffff177224 */ /* 0x000fe200078e0019 */
[----:B------:R-:W-:Y:S06]  /*56c0*/  BRA `(.L_x_16753) ;  /* 0x00000000001c7947 */ /* 0x000fec0003800000 */
.L_x_16785:
[--C-:B------:R-:W-:Y:S01]  /*56d0*/  SHF.R.S32.HI R7, RZ, 0x1f, R5.reuse ;  /* 0x0000001fff077819 */ /* 0x100fe20000011405 */
[----:B------:R-:W-:Y:S02]  /*56e0*/  IMAD.MOV.U32 R6, RZ, RZ, R5 ;  /* 0x000000ffff067224 */ /* 0x000fe400078e0005 */
[----:B------:R-:W-:-:S03]  /*56f0*/  IMAD.MOV.U32 R23, RZ, RZ, R25 ;  /* 0x000000ffff177224 */ /* 0x000fc600078e0019 */
[----:B------:R2:W-:Y:S01]  /*5700*/  STG.E.64 desc[UR36][R8.64], R6 ;  /* 0x0000000608007986 */ /* 0x0005e2000c101b24 */
[----:B------:R-:W-:Y:S05]  /*5710*/  BRA `(.L_x_16753) ;  /* 0x0000000000087947 */ /* 0x000fea0003800000 */
.L_x_16784:
[----:B------:R0:W-:Y:S01]  /*5720*/  STG.E desc[UR36][R8.64], R5 ;  /* 0x0000000508007986 */ /* 0x0001e2000c101924 */
[----:B------:R-:W-:-:S07]  /*5730*/  IMAD.MOV.U32 R23, RZ, RZ, R25 ;  /* 0x000000ffff177224 */ /* 0x000fce00078e0019 */
.L_x_16753:
[----:B------:R-:W-:Y:S05]  /*5740*/  BSYNC B6 ;  /* 0x0000000000067941 */ /* 0x000fea0003800000 */
.L_x_16752:
        /* <DEDUP_REMOVED lines=23> */
.L_x_16792:
[----:B------:R0:W-:Y:S01]  /*58c0*/  STG.E.U8 desc[UR36][R8.64], R26 ;  /* 0x0000001a08007986 */ /* 0x0001e2000c101124 */
[----:B------:R-:W-:Y:S05]  /*58d0*/  BRA `(.L_x_16794) ;  /* 0x0000000c00507947 */ /* 0x000fea0003800000 */
.L_x_16791:
        /* <DEDUP_REMOVED lines=9> */
.L_x_16796:
[----:B------:R0:W-:Y:S01]  /*5970*/  STG.E desc[UR36][R8.64], R26 ;  /* 0x0000001a08007986 */ /* 0x0001e2000c101924 */
[----:B------:R-:W-:Y:S05]  /*5980*/  BRA `(.L_x_16794) ;  /* 0x0000000c00247947 */ /* 0x000fea0003800000 */
.L_x_16795:
[----:B------:R0:W-:Y:S01]  /*5990*/  STG.E.U16 desc[UR36][R8.64], R26 ;  /* 0x0000001a08007986 */ /* 0x0001e2000c101524 */
[----:B------:R-:W-:Y:S05]  /*59a0*/  BRA `(.L_x_16794) ;  /* 0x0000000c001c7947 */ /* 0x000fea0003800000 */
.L_x_16790:
        /* <DEDUP_REMOVED lines=9> */
.L_x_16798:
[----:B------:R-:W0:Y:S02]  /*5a40*/  I2F.S16 R0, R26 ;  /* 0x0000001a00007306 */ /* 0x000e240000101400 */
[----:B0-----:R-:W-:-:S05]  /*5a50*/  F2FP.F16.F32.PACK_AB R0, RZ, R0 ;  /* 0x00000000ff00723e */ /* 0x001fca00000000ff */
[----:B------:R0:W-:Y:S01]  /*5a60*/  STG.E.U16 desc[UR36][R8.64], R0 ;  /* 0x0000000008007986 */ /* 0x0001e2000c101524 */
[----:B------:R-:W-:Y:S05]  /*5a70*/  BRA `(.L_x_16794) ;  /* 0x0000000800e87947 */ /* 0x000fea0003800000 */
.L_x_16797:
        /* <DEDUP_REMOVED lines=10> */
.L_x_16800:
[----:B------:R-:W0:Y:S02]  /*5b20*/  I2F.S16 R26, R26 ;  /* 0x0000001a001a7306 */ /* 0x000e240000101400 */
[----:B0-----:R-:W-:-:S04]  /*5b30*/  F2FP.F16.F32.PACK_AB R3, RZ, R26 ;  /* 0x0000001aff03723e */ /* 0x001fc800000000ff */
[----:B------:R-:W-:-:S05]  /*5b40*/  PRMT R3, R3, 0x5410, RZ ;  /* 0x0000541003037816 */ /* 0x000fca00000000ff */
[----:B------:R0:W-:Y:S01]  /*5b50*/  STG.E desc[UR36][R8.64], R3 ;  /* 0x0000000308007986 */ /* 0x0001e2000c101924 */
[----:B------:R-:W-:Y:S05]  /*5b60*/  BRA `(.L_x_16794) ;  /* 0x0000000800ac7947 */ /* 0x000fea0003800000 */
.L_x_16799:
[----:B------:R-:W0:Y:S02]  /*5b70*/  I2F.F64.S16 R26, R26 ;  /* 0x0000001a001a7312 */ /* 0x000e240000101c00 */
[----:B0-----:R0:W-:Y:S01]  /*5b80*/  STG.E.64 desc[UR36][R8.64], R26 ;  /* 0x0000001a08007986 */ /* 0x0011e2000c101b24 */
[----:B------:R-:W-:Y:S05]  /*5b90*/  BRA `(.L_x_16794) ;  /* 0x0000000800a07947 */ /* 0x000fea0003800000 */
.L_x_16789:
        /* <DEDUP_REMOVED lines=9> */
[----:B------:R-:W-:-:S05]  /*5c30*/  SEL R3, RZ, 0x1, P1 ;  /* 0x00000001ff037807 */ /* 0x000fca0000800000 */
[----:B------:R0:W-:Y:S01]  /*5c40*/  STG.E.U8 desc[UR36][R8.64], R3 ;  /* 0x0000000308007986 */ /* 0x0001e2000c101124 */
[----:B------:R-:W-:Y:S05]  /*5c50*/  BRA `(.L_x_16794) ;  /* 0x0000000800707947 */ /* 0x000fea0003800000 */
.L_x_16803:
[----:B------:R-:W0:Y:S01]  /*5c60*/  I2F.F64.S16 R4, R26 ;  /* 0x0000001a00047312 */ /* 0x000e220000101c00 */
[----:B------:R-:W-:-:S05]  /*5c70*/  CS2R R6, SRZ ;  /* 0x0000000000067805 */ /* 0x000fca000001ff00 */
[----:B0-----:R0:W-:Y:S01]  /*5c80*/  STG.E.128 desc[UR36][R8.64], R4 ;  /* 0x0000000408007986 */ /* 0x0011e2000c101d24 */
[----:B------:R-:W-:Y:S05]  /*5c90*/  BRA `(.L_x_16794) ;  /* 0x0000000800607947 */ /* 0x000fea0003800000 */
.L_x_16802:
        /* <DEDUP_REMOVED lines=21> */
.L_x_16807:
[----:B------:R-:W-:Y:S05]  /*5df0*/  BSYNC B0 ;  /* 0x0000000000007941 */ /* 0x000fea0003800000 */
.L_x_16806:
[----:B------:R-:W-:-:S05]  /*5e00*/  LOP3.LUT R5, R0, R5, RZ, 0xfc, !PT ;  /* 0x0000000500057212 */ /* 0x000fca00078efcff */
[----:B------:R0:W-:Y:S01]  /*5e10*/  STG.E.U8 desc[UR36][R8.64], R5 ;  /* 0x0000000508007986 */ /* 0x0001e2000c101124 */
[----:B------:R-:W-:Y:S05]  /*5e20*/  BRA `(.L_x_16794) ;  /* 0x0000000400fc7947 */ /* 0x000fea0003800000 */
.L_x_16805:
        /* <DEDUP_REMOVED lines=13> */
.L_x_16809:
[----:B------:R-:W-:Y:S01]  /*5f00*/  IMAD.MOV.U32 R0, RZ, RZ, 0x7f ;  /* 0x0000007fff007424 */ /* 0x000fe200078e00ff */
[----:B------:R-:W-:-:S04]  /*5f10*/  ISETP.GT.U32.AND P0, PT, R3, 0x7f800000, PT ;  /* 0x7f8000000300780c */ /* 0x000fc80003f04070 */
[----:B------:R-:W-:-:S09]  /*5f20*/  SEL R0, R0, 0x7c, P0 ;  /* 0x0000007c00007807 */ /* 0x000fd20000000000 */
.L_x_16810:
[----:B------:R-:W-:Y:S05]  /*5f30*/  BSYNC B0 ;  /* 0x0000000000007941 */ /* 0x000fea0003800000 */
.L_x_16808:
[----:B------:R-:W-:-:S04]  /*5f40*/  LOP3.LUT R3, R5, 0x80000000, RZ, 0xc0, !PT ;  /* 0x8000000005037812 */ /* 0x000fc800078ec0ff */
[----:B------:R-:W-:-:S04]  /*5f50*/  SHF.R.U32.HI R3, RZ, 0x18, R3 ;  /* 0x00000018ff037819 */ /* 0x000fc80000011603 */
[----:B------:R-:W-:-:S05]  /*5f60*/  LOP3.LUT R3, R0, R3, RZ, 0xfc, !PT ;  /* 0x0000000300037212 */ /* 0x000fca00078efcff */
[----:B------:R0:W-:Y:S01]  /*5f70*/  STG.E.U8 desc[UR36][R8.64], R3 ;  /* 0x0000000308007986 */ /* 0x0001e2000c101124 */
[----:B------:R-:W-:Y:S05]  /*5f80*/  BRA `(.L_x_16794) ;  /* 0x0000000400a47947 */ /* 0x000fea0003800000 */
.L_x_16804:
[----:B------:R-:W0:Y:S02]  /*5f90*/  I2F.S16 R0, R26 ;  /* 0x0000001a00007306 */ /* 0x000e240000101400 */
[----:B0-----:R-:W-:-:S05]  /*5fa0*/  F2FP.BF16.F32.PACK_AB R0, RZ, R0 ;  /* 0x00000000ff00723e */ /* 0x001fca00000010ff */
[----:B------:R0:W-:Y:S01]  /*5fb0*/  STG.E.U16 desc[UR36][R8.64], R0 ;  /* 0x0000000008007986 */ /* 0x0001e2000c101524 */
[----:B------:R-:W-:Y:S05]  /*5fc0*/  BRA `(.L_x_16794) ;  /* 0x0000000400947947 */ /* 0x000fea0003800000 */
.L_x_16801:
        /* <DEDUP_REMOVED lines=10> */
.L_x_16813:
        /* <DEDUP_REMOVED lines=17> */
.L_x_16816:
[----:B------:R-:W-:-:S04]  /*6180*/  LOP3.LUT R3, R5, 0x80000000, RZ, 0xc0, !PT ;  /* 0x8000000005037812 */ /* 0x000fc800078ec0ff */
[----:B------:R-:W-:-:S04]  /*6190*/  SHF.R.U32.HI R3, RZ, 0x18, R3 ;  /* 0x00000018ff037819 */ /* 0x000fc80000011603 */
[----:B------:R-:W-:-:S04]  /*61a0*/  LOP3.LUT R0, R0, R3, RZ, 0xfc, !PT ;  /* 0x0000000300007212 */ /* 0x000fc800078efcff */
[----:B------:R-:W-:-:S07]  /*61b0*/  PRMT R4, R0, 0x7610, R4 ;  /* 0x0000761000047816 */ /* 0x000fce0000000004 */
.L_x_16815:
[----:B------:R-:W-:Y:S05]  /*61c0*/  BSYNC B0 ;  /* 0x0000000000007941 */ /* 0x000fea0003800000 */
.L_x_16814:
[----:B------:R3:W-:Y:S01]  /*61d0*/  STG.E.U8 desc[UR36][R8.64], R4 ;  /* 0x0000000408007986 */ /* 0x0007e2000c101124 */
[----:B------:R-:W-:Y:S05]  /*61e0*/  BRA `(.L_x_16794) ;  /* 0x00000004000c7947 */ /* 0x000fea0003800000 */
.L_x_16812:
        /* <DEDUP_REMOVED lines=17> */
.L_x_16819:
[----:B------:R-:W-:-:S04]  /*6300*/  LOP3.LUT R3, R5, 0x80000000, RZ, 0xc0, !PT ;  /* 0x8000000005037812 */ /* 0x000fc800078ec0ff */
[----:B------:R-:W-:-:S04]  /*6310*/  SHF.R.U32.HI R3, RZ, 0x18, R3 ;  /* 0x00000018ff037819 */ /* 0x000fc80000011603 */
[----:B------:R-:W-:-:S04]  /*6320*/  LOP3.LUT R0, R0, R3, RZ, 0xfc, !PT ;  /* 0x0000000300007212 */ /* 0x000fc800078efcff */
[----:B------:R-:W-:-:S07]  /*6330*/  PRMT R4, R0, 0x7610, R4 ;  /* 0x0000761000047816 */ /* 0x000fce0000000004 */
.L_x_16818:
[----:B------:R-:W-:Y:S05]  /*6340*/  BSYNC B0 ;  /* 0x0000000000007941 */ /* 0x000fea0003800000 */
.L_x_16817:
[----:B------:R0:W-:Y:S01]  /*6350*/  STG.E.U8 desc[UR36][R8.64], R4 ;  /* 0x0000000408007986 */ /* 0x0001e2000c101124 */
[----:B------:R-:W-:Y:S05]  /*6360*/  BRA `(.L_x_16794) ;  /* 0x0000000000ac7947 */ /* 0x000fea0003800000 */
.L_x_16811:
        /* <DEDUP_REMOVED lines=22> */
.L_x_16793:
        /* <DEDUP_REMOVED lines=16> */
.L_x_16822:
[----:B------:R-:W-:Y:S05]  /*65d0*/  BRA `(.L_x_16794) ;  /* 0x0000000000107947 */ /* 0x000fea0003800000 */
.L_x_16821:
[----:B------:R-:W-:-:S05]  /*65e0*/  SHF.R.S32.HI R27, RZ, 0x1f, R26 ;  /* 0x0000001fff1b7819 */ /* 0x000fca000001141a */
[----:B------:R2:W-:Y:S01]  /*65f0*/  STG.E.64 desc[UR36][R8.64], R26 ;  /* 0x0000001a08007986 */ /* 0x0005e2000c101b24 */
[----:B------:R-:W-:Y:S05]  /*6600*/  BRA `(.L_x_16794) ;  /* 0x0000000000047947 */ /* 0x000fea0003800000 */
.L_x_16820:
[----:B------:R0:W-:Y:S02]  /*6610*/  STG.E desc[UR36][R8.64], R26 ;  /* 0x0000001a08007986 */ /* 0x0001e4000c101924 */
.L_x_16794:
        /* <DEDUP_REMOVED lines=23> */
.L_x_16826:
[----:B------:R3:W-:Y:S01]  /*6790*/  STG.E.U8 desc[UR36][R8.64], R18 ;  /* 0x0000001208007986 */ /* 0x0007e2000c101124 */
[----:B------:R-:W-:Y:S05]  /*67a0*/  BRA `(.L_x_16828) ;  /* 0x0000000c00587947 */ /* 0x000fea0003800000 */
.L_x_16825:
        /* <DEDUP_REMOVED lines=10> */
.L_x_16830:
[----:B------:R2:W-:Y:S01]  /*6850*/  STG.E desc[UR36][R8.64], R18 ;  /* 0x0000001208007986 */ /* 0x0005e2000c101924 */
[----:B------:R-:W-:Y:S05]  /*6860*/  BRA `(.L_x_16828) ;  /* 0x0000000c00287947 */ /* 0x000fea0003800000 */
.L_x_16829:
[----:B------:R0:W-:Y:S01]  /*6870*/  STG.E.U16 desc[UR36][R8.64], R18 ;  /* 0x0000001208007986 */ /* 0x0001e2000c101524 */
[----:B------:R-:W-:Y:S05]  /*6880*/  BRA `(.L_x_16828) ;  /* 0x0000000c00207947 */ /* 0x000fea0003800000 */
.L_x_16824:
        /* <DEDUP_REMOVED lines=9> */
.L_x_16832:
[----:B------:R-:W0:Y:S02]  /*6920*/  I2F.S16 R0, R18 ;  /* 0x0000001200007306 */ /* 0x000e240000101400 */
[----:B0-----:R-:W-:-:S05]  /*6930*/  F2FP.F16.F32.PACK_AB R0, RZ, R0 ;  /* 0x00000000ff00723e */ /* 0x001fca00000000ff */
[----:B------:R0:W-:Y:S01]  /*6940*/  STG.E.U16 desc[UR36][R8.64], R0 ;  /* 0x0000000008007986 */ /* 0x0001e2000c101524 */
[----:B------:R-:W-:Y:S05]  /*6950*/  BRA `(.L_x_16828) ;  /* 0x0000000800ec7947 */ /* 0x000fea0003800000 */
.L_x_16831:
        /* <DEDUP_REMOVED lines=10> */
.L_x_16834:
[----:B------:R-:W0:Y:S02]  /*6a00*/  I2F.S16 R18, R18 ;  /* 0x0000001200127306 */ /* 0x000e240000101400 */
[----:B0-----:R-:W-:-:S04]  /*6a10*/  F2FP.F16.F32.PACK_AB R3, RZ, R18 ;  /* 0x00000012ff03723e */ /* 0x001fc800000000ff */
[----:B------:R-:W-:-:S05]  /*6a20*/  PRMT R3, R3, 0x5410, RZ ;  /* 0x0000541003037816 */ /* 0x000fca00000000ff */
[----:B------:R0:W-:Y:S01]  /*6a30*/  STG.E desc[UR36][R8.64], R3 ;  /* 0x0000000308007986 */ /* 0x0001e2000c101924 */
[----:B------:R-:W-:Y:S05]  /*6a40*/  BRA `(.L_x_16828) ;  /* 0x0000000800b07947 */ /* 0x000fea0003800000 */
.L_x_16833:
[----:B------:R-:W0:Y:S02]  /*6a50*/  I2F.F64.S16 R4, R18 ;  /* 0x0000001200047312 */ /* 0x000e240000101c00 */
[----:B0-----:R0:W-:Y:S01]  /*6a60*/  STG.E.64 desc[UR36][R8.64], R4 ;  /* 0x0000000408007986 */ /* 0x0011e2000c101b24 */
[----:B------:R-:W-:Y:S05]  /*6a70*/  BRA `(.L_x_16828) ;  /* 0x0000000800a47947 */ /* 0x000fea0003800000 */
.L_x_16823:
        /* <DEDUP_REMOVED lines=12> */
.L_x_16837:
[----:B------:R-:W0:Y:S01]  /*6b40*/  I2F.F64.S16 R4, R18 ;  /* 0x0000001200047312 */ /* 0x000e220000101c00 */
[----:B------:R-:W-:-:S05]  /*6b50*/  CS2R R6, SRZ ;  /* 0x0000000000067805 */ /* 0x000fca000001ff00 */
[----:B0-----:R0:W-:Y:S01]  /*6b60*/  STG.E.128 desc[UR36][R8.64], R4 ;  /* 0x0000000408007986 */ /* 0x0011e2000c101d24 */
[----:B------:R-:W-:Y:S05]  /*6b70*/  BRA `(.L_x_16828) ;  /* 0x0000000800647947 */ /* 0x000fea0003800000 */
.L_x_16836:
        /* <DEDUP_REMOVED lines=21> */
.L_x_16841:
[----:B------:R-:W-:Y:S05]  /*6cd0*/  BSYNC B0 ;  /* 0x0000000000007941 */ /* 0x000fea0003800000 */
.L_x_16840:
[----:B------:R-:W-:-:S05]  /*6ce0*/  LOP3.LUT R5, R0, R5, RZ, 0xfc, !PT ;  /* 0x0000000500057212 */ /* 0x000fca00078efcff */
[----:B------:R0:W-:Y:S01]  /*6cf0*/  STG.E.U8 desc[UR36][R8.64], R5 ;  /* 0x0000000508007986 */ /* 0x0001e2000c101124 */
[----:B------:R-:W-:Y:S05]  /*6d00*/  BRA `(.L_x_16828) ;  /* 0x0000000800007947 */ /* 0x000fea0003800000 */
.L_x_16839:
        /* <DEDUP_REMOVED lines=13> */
.L_x_16843:
[----:B------:R-:W-:Y:S01]  /*6de0*/  IMAD.MOV.U32 R0, RZ, RZ, 0x7f ;  /* 0x0000007fff007424 */ /* 0x000fe200078e00ff */
[----:B------:R-:W-:-:S04]  /*6df0*/  ISETP.GT.U32.AND P0, PT, R3, 0x7f800000, PT ;  /* 0x7f8000000300780c */ /* 0x000fc80003f04070 */
[----:B------:R-:W-:-:S09]  /*6e00*/  SEL R0, R0, 0x7c, P0 ;  /* 0x0000007c00007807 */ /* 0x000fd20000000000 */
.L_x_16844:
[----:B------:R-:W-:Y:S05]  /*6e10*/  BSYNC B0 ;  /* 0x0000000000007941 */ /* 0x000fea0003800000 */
.L_x_16842:
[----:B------:R-:W-:-:S04]  /*6e20*/  LOP3.LUT R3, R5, 0x80000000, RZ, 0xc0, !PT ;  /* 0x8000000005037812 */ /* 0x000fc800078ec0ff */
[----:B------:R-:W-:-:S04]  /*6e30*/  SHF.R.U32.HI R3, RZ, 0x18, R3 ;  /* 0x00000018ff037819 */ /* 0x000fc80000011603 */
[----:B------:R-:W-:-:S05]  /*6e40*/  LOP3.LUT R3, R0, R3, RZ, 0xfc, !PT ;  /* 0x0000000300037212 */ /* 0x000fca00078efcff */
[----:B------:R0:W-:Y:S01]  /*6e50*/  STG.E.U8 desc[UR36][R8.64], R3 ;  /* 0x0000000308007986 */ /* 0x0001e2000c101124 */
[----:B------:R-:W-:Y:S05]  /*6e60*/  BRA `(.L_x_16828) ;  /* 0x0000000400a87947 */ /* 0x000fea0003800000 */
.L_x_16838:
[----:B------:R-:W0:Y:S02]  /*6e70*/  I2F.S16 R0, R18 ;  /* 0x0000001200007306 */ /* 0x000e240000101400 */
[----:B0-----:R-:W-:-:S05]  /*6e80*/  F2FP.BF16.F32.PACK_AB R0, RZ, R0 ;  /* 0x00000000ff00723e */ /* 0x001fca00000010ff */
[----:B------:R0:W-:Y:S01]  /*6e90*/  STG.E.U16 desc[UR36][R8.64], R0 ;  /* 0x0000000008007986 */ /* 0x0001e2000c101524 */
[----:B------:R-:W-:Y:S05]  /*6ea0*/  BRA `(.L_x_16828) ;  /* 0x0000000400987947 */ /* 0x000fea0003800000 */
.L_x_16835:
        /* <DEDUP_REMOVED lines=10> */
.L_x_16847:
        /* <DEDUP_REMOVED lines=17> */
.L_x_16850:
[----:B------:R-:W-:-:S04]  /*7060*/  LOP3.LUT R3, R5, 0x80000000, RZ, 0xc0, !PT ;  /* 0x8000000005037812 */ /* 0x000fc800078ec0ff */
[----:B------:R-:W-:-:S04]  /*7070*/  SHF.R.U32.HI R3, RZ, 0x18, R3 ;  /* 0x00000018ff037819 */ /* 0x000fc80000011603 */
[----:B------:R-:W-:-:S04]  /*7080*/  LOP3.LUT R0, R0, R3, RZ, 0xfc, !PT ;  /* 0x0000000300007212 */ /* 0x000fc800078efcff */
[----:B------:R-:W-:-:S07]  /*7090*/  PRMT R4, R0, 0x7610, R4 ;  /* 0x0000761000047816 */ /* 0x000fce0000000004 */
.L_x_16849:
[----:B------:R-:W-:Y:S05]  /*70a0*/  BSYNC B0 ;  /* 0x0000000000007941 */ /* 0x000fea0003800000 */
.L_x_16848:
[----:B------:R0:W-:Y:S01]  /*70b0*/  STG.E.U8 desc[UR36][R8.64], R4 ;  /* 0x0000000408007986 */ /* 0x0001e2000c101124 */
[----:B------:R-:W-:Y:S05]  /*70c0*/  BRA `(.L_x_16828) ;  /* 0x0000000400107947 */ /* 0x000fea0003800000 */
.L_x_16846:
        /* <DEDUP_REMOVED lines=17> */
.L_x_16853:
[----:B------:R-:W-:-:S04]  /*71e0*/  LOP3.LUT R3, R5, 0x80000000, RZ, 0xc0, !PT ;  /* 0x8000000005037812 */ /* 0x000fc800078ec0ff */
[----:B------:R-:W-:-:S04]  /*71f0*/  SHF.R.U32.HI R3, RZ, 0x18, R3 ;  /* 0x00000018ff037819 */ /* 0x000fc80000011603 */
[----:B------:R-:W-:-:S04]  /*7200*/  LOP3.LUT R0, R0, R3, RZ, 0xfc, !PT ;  /* 0x0000000300007212 */ /* 0x000fc800078efcff */
[----:B------:R-:W-:-:S07]  /*7210*/  PRMT R4, R0, 0x7610, R4 ;  /* 0x0000761000047816 */ /* 0x000fce0000000004 */
.L_x_16852:
[----:B------:R-:W-:Y:S05]  /*7220*/  BSYNC B0 ;  /* 0x0000000000007941 */ /* 0x000fea0003800000 */
.L_x_16851:
[----:B------:R0:W-:Y:S01]  /*7230*/  STG.E.U8 desc[UR36][R8.64], R4 ;  /* 0x0000000408007986 */ /* 0x0001e2000c101124 */
[----:B------:R-:W-:Y:S05]  /*7240*/  BRA `(.L_x_16828) ;  /* 0x0000000000b07947 */ /* 0x000fea0003800000 */
.L_x_16845:
        /* <DEDUP_REMOVED lines=22> */
.L_x_16827:
        /* <DEDUP_REMOVED lines=16> */
.L_x_16856:
[----:B------:R-:W-:Y:S05]  /*74b0*/  BRA `(.L_x_16828) ;  /* 0x0000000000147947 */ /* 0x000fea0003800000 */
.L_x_16855:
[--C-:B------:R-:W-:Y:S01]  /*74c0*/  SHF.R.S32.HI R5, RZ, 0x1f, R18.reuse ;  /* 0x0000001fff057819 */ /* 0x100fe20000011412 */
[----:B------:R-:W-:-:S05]  /*74d0*/  IMAD.MOV.U32 R4, RZ, RZ, R18 ;  /* 0x000000ffff047224 */ /* 0x000fca00078e0012 */
[----:B------:R0:W-:Y:S01]  /*74e0*/  STG.E.64 desc[UR36][R8.64], R4 ;  /* 0x0000000408007986 */ /* 0x0001e2000c101b24 */
[----:B------:R-:W-:Y:S05]  /*74f0*/  BRA `(.L_x_16828) ;  /* 0x0000000000047947 */ /* 0x000fea0003800000 */
.L_x_16854:
[----:B------:R0:W-:Y:S02]  /*7500*/  STG.E desc[UR36][R8.64], R18 ;  /* 0x0000001208007986 */ /* 0x0001e4000c101924 */
.L_x_16828:
[----:B------:R-:W-:-:S07]  /*7510*/  VIADD R23, R23, 0x80 ;  /* 0x0000008017177836 */ /* 0x000fce0000000000 */
.L_x_16788:
[----:B------:R-:W-:Y:S05]  /*7520*/  BSYNC B6 ;  /* 0x0000000000067941 */ /* 0x000fea0003800000 */
.L_x_16787:
        /* <DEDUP_REMOVED lines=21> */
.L_x_16860:
[----:B------:R-:W-:Y:S01]  /*7680*/  STG.E.U8 desc[UR36][R2.64], R22 ;  /* 0x0000001602007986 */ /* 0x000fe2000c101124 */
[----:B------:R-:W-:Y:S05]  /*7690*/  EXIT ;  /* 0x000000000000794d */ /* 0x000fea0003800000 */
.L_x_16859:
        /* <DEDUP_REMOVED lines=9> */
.L_x_16863:
[----:B------:R-:W-:Y:S01]  /*7730*/  STG.E desc[UR36][R2.64], R22 ;  /* 0x0000001602007986 */ /* 0x000fe2000c101924 */
[----:B------:R-:W-:Y:S05]  /*7740*/  EXIT ;  /* 0x000000000000794d */ /* 0x000fea0003800000 */
.L_x_16862:
[----:B------:R-:W-:Y:S01]  /*7750*/  STG.E.U16 desc[UR36][R2.64], R22 ;  /* 0x0000001602007986 */ /* 0x000fe2000c101524 */
[----:B------:R-:W-:Y:S05]  /*7760*/  EXIT ;  /* 0x000000000000794d */ /* 0x000fea0003800000 */
.L_x_16858:
        /* <DEDUP_REMOVED lines=9> */
.L_x_16865:
[----:B------:R-:W0:Y:S02]  /*7800*/  I2F.S16 R0, R22 ;  /* 0x0000001600007306 */ /* 0x000e240000101400 */
[----:B0-----:R-:W-:-:S05]  /*7810*/  F2FP.F16.F32.PACK_AB R0, RZ, R0 ;  /* 0x00000000ff00723e */ /* 0x001fca00000000ff */
[----:B------:R-:W-:Y:S01]  /*7820*/  STG.E.U16 desc[UR36][R2.64], R0 ;  /* 0x0000000002007986 */ /* 0x000fe2000c101524 */
[----:B------:R-:W-:Y:S05]  /*7830*/  EXIT ;  /* 0x000000000000794d */ /* 0x000fea0003800000 */
.L_x_16864:
        /* <DEDUP_REMOVED lines=10> */
.L_x_16867:
[----:B------:R-:W0:Y:S02]  /*78e0*/  I2F.S16 R22, R22 ;  /* 0x0000001600167306 */ /* 0x000e240000101400 */
[----:B0-----:R-:W-:-:S04]  /*78f0*/  F2FP.F16.F32.PACK_AB R5, RZ, R22 ;  /* 0x00000016ff05723e */ /* 0x001fc800000000ff */
[----:B------:R-:W-:-:S05]  /*7900*/  PRMT R5, R5, 0x5410, RZ ;  /* 0x0000541005057816 */ /* 0x000fca00000000ff */
[----:B------:R-:W-:Y:S01]  /*7910*/  STG.E desc[UR36][R2.64], R5 ;  /* 0x0000000502007986 */ /* 0x000fe2000c101924 */
[----:B------:R-:W-:Y:S05]  /*7920*/  EXIT ;  /* 0x000000000000794d */ /* 0x000fea0003800000 */
.L_x_16866:
[----:B------:R-:W0:Y:S02]  /*7930*/  I2F.F64.S16 R22, R22 ;  /* 0x0000001600167312 */ /* 0x000e240000101c00 */
[----:B0-----:R-:W-:Y:S01]  /*7940*/  STG.E.64 desc[UR36][R2.64], R22 ;  /* 0x0000001602007986 */ /* 0x001fe2000c101b24 */
[----:B------:R-:W-:Y:S05]  /*7950*/  EXIT ;  /* 0x000000000000794d */ /* 0x000fea0003800000 */
.L_x_16857:
        /* <DEDUP_REMOVED lines=10> */
[----:B------:R-:W-:Y:S01]  /*7a00*/  STG.E.U8 desc[UR36][R2.64], R5 ;  /* 0x0000000502007986 */ /* 0x000fe2000c101124 */
[----:B------:R-:W-:Y:S05]  /*7a10*/  EXIT ;  /* 0x000000000000794d */ /* 0x000fea0003800000 */
.L_x_16870:
[----:B------:R-:W0:Y:S01]  /*7a20*/  I2F.F64.S16 R4, R22 ;  /* 0x0000001600047312 */ /* 0x000e220000101c00 */
[----:B--2---:R-:W-:-:S05]  /*7a30*/  CS2R R6, SRZ ;  /* 0x0000000000067805 */ /* 0x004fca000001ff00 */
[----:B0-----:R-:W-:Y:S01]  /*7a40*/  STG.E.128 desc[UR36][R2.64], R4 ;  /* 0x0000000402007986 */ /* 0x001fe2000c101d24 */
[----:B------:R-:W-:Y:S05]  /*7a50*/  EXIT ;  /* 0x000000000000794d */ /* 0x000fea0003800000 */
.L_x_16869:
[----:B------:R-:W-:-:S13]  /*7a60*/  ISETP.NE.AND P0, PT, R0, 0xf, PT ;  /* 0x0000000f0000780c */ /* 0x000fda0003f05270 */
[----:B------:R-:W-:Y:S05]  /*7a70*/  @!P0 BRA `(.L_x_16871) ;  /* 0x0000000000b48947 */ /* 0x000fea0003800000 */
[----:B------:R-:W-:-:S13]  /*7a80*/  ISETP.NE.AND P0, PT, R0, 0x17, PT ;  /* 0x000000170000780c */ /* 0x000fda0003f05270 */
[----:B------:R-:W-:Y:S05]  /*7a90*/  @!P0 BRA `(.L_x_16872) ;  /* 0x0000000000548947 */ /* 0x000fea0003800000 */
[----:B------:R-:W-:-:S13]  /*7aa0*/  ISETP.NE.AND P0, PT, R0, 0x18, PT ;  /* 0x000000180000780c */ /* 0x000fda0003f05270 */
[----:B------:R-:W-:Y:S05]  /*7ab0*/  @P0 BRA `(.L_x_16861) ;  /* 0x0000000400f40947 */ /* 0x000fea0003800000 */
[----:B--2---:R-:W0:Y:S01]  /*7ac0*/  I2F.S16 R7, R22 ;  /* 0x0000001600077306 */ /* 0x004e220000101400 */
        /* <DEDUP_REMOVED lines=14> */
.L_x_16874:
[----:B------:R-:W-:Y:S05]  /*7bb0*/  BSYNC B0 ;  /* 0x0000000000007941 */ /* 0x000fea0003800000 */
.L_x_16873:
[----:B------:R-:W-:-:S05]  /*7bc0*/  LOP3.LUT R5, R0, R5, RZ, 0xfc, !PT ;  /* 0x0000000500057212 */ /* 0x000fca00078efcff */
[----:B------:R-:W-:Y:S01]  /*7bd0*/  STG.E.U8 desc[UR36][R2.64], R5 ;  /* 0x0000000502007986 */ /* 0x000fe2000c101124 */
[----:B------:R-:W-:Y:S05]  /*7be0*/  EXIT ;  /* 0x000000000000794d */ /* 0x000fea0003800000 */
.L_x_16872:
        /* <DEDUP_REMOVED lines=13> */
.L_x_16876:
[----:B------:R-:W-:Y:S01]  /*7cc0*/  IMAD.MOV.U32 R0, RZ, RZ, 0x7f ;  /* 0x0000007fff007424 */ /* 0x000fe200078e00ff */
[----:B------:R-:W-:-:S04]  /*7cd0*/  ISETP.GT.U32.AND P0, PT, R4, 0x7f800000, PT ;  /* 0x7f8000000400780c */ /* 0x000fc80003f04070 */
[----:B------:R-:W-:-:S09]  /*7ce0*/  SEL R0, R0, 0x7c, P0 ;  /* 0x0000007c00007807 */ /* 0x000fd20000000000 */
.L_x_16877:
[----:B------:R-:W-:Y:S05]  /*7cf0*/  BSYNC B0 ;  /* 0x0000000000007941 */ /* 0x000fea0003800000 */
.L_x_16875:
[----:B------:R-:W-:-:S04]  /*7d00*/  LOP3.LUT R4, R5, 0x80000000, RZ, 0xc0, !PT ;  /* 0x8000000005047812 */ /* 0x000fc800078ec0ff */
[----:B------:R-:W-:-:S04]  /*7d10*/  SHF.R.U32.HI R5, RZ, 0x18, R4 ;  /* 0x00000018ff057819 */ /* 0x000fc80000011604 */
[----:B------:R-:W-:-:S05]  /*7d20*/  LOP3.LUT R5, R0, R5, RZ, 0xfc, !PT ;  /* 0x0000000500057212 */ /* 0x000fca00078efcff */
[----:B------:R-:W-:Y:S01]  /*7d30*/  STG.E.U8 desc[UR36][R2.64], R5 ;  /* 0x0000000502007986 */ /* 0x000fe2000c101124 */
[----:B------:R-:W-:Y:S05]  /*7d40*/  EXIT ;  /* 0x000000000000794d */ /* 0x000fea0003800000 */
.L_x_16871:
[----:B------:R-:W0:Y:S02]  /*7d50*/  I2F.S16 R0, R22 ;  /* 0x0000001600007306 */ /* 0x000e240000101400 */
[----:B0-----:R-:W-:-:S05]  /*7d60*/  F2FP.BF16.F32.PACK_AB R0, RZ, R0 ;  /* 0x00000000ff00723e */ /* 0x001fca00000010ff */
[----:B------:R-:W-:Y:S01]  /*7d70*/  STG.E.U16 desc[UR36][R2.64], R0 ;  /* 0x0000000002007986 */ /* 0x000fe2000c101524 */
[----:B------:R-:W-:Y:S05]  /*7d80*/  EXIT ;  /* 0x000000000000794d */ /* 0x000fea0003800000 */
.L_x_16868:
        /* <DEDUP_REMOVED lines=10> */
.L_x_16880:
[----:B--2---:R-:W0:Y:S01]  /*7e30*/  I2F.S16 R7, R22 ;  /* 0x0000001600077306 */ /* 0x004e220000101400 */
        /* <DEDUP_REMOVED lines=16> */
.L_x_16883:
[----:B------:R-:W-:-:S04]  /*7f40*/  LOP3.LUT R0, R7, 0x80000000, RZ, 0xc0, !PT ;  /* 0x8000000007007812 */ /* 0x000fc800078ec0ff */
[----:B------:R-:W-:-:S04]  /*7f50*/  SHF.R.U32.HI R5, RZ, 0x18, R0 ;  /* 0x00000018ff057819 */ /* 0x000fc80000011600 */
[----:B------:R-:W-:-:S04]  /*7f60*/  LOP3.LUT R4, R4, R5, RZ, 0xfc, !PT ;  /* 0x0000000504047212 */ /* 0x000fc800078efcff */
[----:B------:R-:W-:-:S07]  /*7f70*/  PRMT R0, R4, 0x7610, R0 ;  /* 0x0000761004007816 */ /* 0x000fce0000000000 */
.L_x_16882:
[----:B------:R-:W-:Y:S05]  /*7f80*/  BSYNC B0 ;  /* 0x0000000000007941 */ /* 0x000fea0003800000 */
.L_x_16881:
[----:B------:R-:W-:Y:S01]  /*7f90*/  STG.E.U8 desc[UR36][R2.64], R0 ;  /* 0x0000000002007986 */ /* 0x000fe2000c101124 */
[----:B------:R-:W-:Y:S05]  /*7fa0*/  EXIT ;  /* 0x000000000000794d */ /* 0x000fea0003800000 */
.L_x_16879:
        /* <DEDUP_REMOVED lines=17> */
.L_x_16886:
[----:B------:R-:W-:-:S04]  /*80c0*/  LOP3.LUT R0, R7, 0x80000000, RZ, 0xc0, !PT ;  /* 0x8000000007007812 */ /* 0x000fc800078ec0ff */
[----:B------:R-:W-:-:S04]  /*80d0*/  SHF.R.U32.HI R5, RZ, 0x18, R0 ;  /* 0x00000018ff057819 */ /* 0x000fc80000011600 */
[----:B------:R-:W-:-:S04]  /*80e0*/  LOP3.LUT R4, R4, R5, RZ, 0xfc, !PT ;  /* 0x0000000504047212 */ /* 0x000fc800078efcff */
[----:B------:R-:W-:-:S07]  /*80f0*/  PRMT R0, R4, 0x7610, R0 ;  /* 0x0000761004007816 */ /* 0x000fce0000000000 */
.L_x_16885:
[----:B------:R-:W-:Y:S05]  /*8100*/  BSYNC B0 ;  /* 0x0000000000007941 */ /* 0x000fea0003800000 */
.L_x_16884:
[----:B------:R-:W-:Y:S01]  /*8110*/  STG.E.U8 desc[UR36][R2.64], R0 ;  /* 0x0000000002007986 */ /* 0x000fe2000c101124 */
[----:B------:R-:W-:Y:S05]  /*8120*/  EXIT ;  /* 0x000000000000794d */ /* 0x000fea0003800000 */
.L_x_16878:
        /* <DEDUP_REMOVED lines=22> */
.L_x_16861:
        /* <DEDUP_REMOVED lines=8> */
[----:B--2---:R-:W-:Y:S02]  /*8310*/  IMAD.U32 R6, RZ, RZ, UR4 ;  /* 0x00000004ff067e24 */ /* 0x004fe4000f8e00ff */
[----:B------:R-:W-:-:S02]  /*8320*/  IMAD.U32 R7, RZ, RZ, UR5 ;  /* 0x00000005ff077e24 */ /* 0x000fc4000f8e00ff */
[----:B------:R-:W-:Y:S02]  /*8330*/  IMAD.U32 R11, RZ, RZ, UR7 ;  /* 0x00000007ff0b7e24 */ /* 0x000fe4000f8e00ff */
[----:B------:R-:W-:Y:S02]  /*8340*/  IMAD.MOV.U32 R8, RZ, RZ, 0x65 ;  /* 0x00000065ff087424 */ /* 0x000fe400078e00ff */
[----:B------:R-:W-:Y:S02]  /*8350*/  IMAD.MOV.U32 R12, RZ, RZ, 0x1 ;  /* 0x00000001ff0c7424 */ /* 0x000fe400078e00ff */
[----:B0-----:R-:W-:-:S07]  /*8360*/  IMAD.MOV.U32 R13, RZ, RZ, RZ ;  /* 0x000000ffff0d7224 */ /* 0x001fce00078e00ff */
[----:B------:R-:W-:-:S07]  /*8370*/  LEPC R20, `(.L_x_16889) ;  /* 0x000000001014794e */ /* 0x000fce0000000000 */
[----:B-1----:R-:W-:Y:S05]  /*8380*/  CALL.ABS.NOINC R2 ;  /* 0x0000000002007343 */ /* 0x002fea0003c00000 */
.L_x_16889:
[----:B------:R-:W-:Y:S05]  /*8390*/  EXIT ;  /* 0x000000000000794d */ /* 0x000fea0003800000 */
.L_x_16888:
[----:B------:R-:W-:-:S05]  /*83a0*/  SHF.R.S32.HI R23, RZ, 0x1f, R22 ;  /* 0x0000001fff177819 */ /* 0x000fca0000011416 */
[----:B------:R-:W-:Y:S01]  /*83b0*/  STG.E.64 desc[UR36][R2.64], R22 ;  /* 0x0000001602007986 */ /* 0x000fe2000c101b24 */
[----:B------:R-:W-:Y:S05]  /*83c0*/  EXIT ;  /* 0x000000000000794d */ /* 0x000fea0003800000 */
.L_x_16887:
[----:B------:R-:W-:Y:S01]  /*83d0*/  STG.E desc[UR36][R2.64], R22 ;  /* 0x0000001602007986 */ /* 0x000fe2000c101924 */
[----:B------:R-:W-:Y:S05]  /*83e0*/  EXIT ;  /* 0x000000000000794d */ /* 0x000fea0003800000 */
.L_x_16890:
        /* <DEDUP_REMOVED lines=9> */
.L_x_23625:


//--------------------- .text._ZN2at6native18elementwise_kernelILi128ELi4EZNS0_22gpu_kernel_impl_nocastIZZZNS0_23logical_not_kernel_cudaERNS_18TensorIteratorBaseEENKUlvE0_clEvENKUlvE10_clEvEUlN3c108BFloat16EE_EEvS4_RKT_EUliE_EEviT1_ --------------------------
	.section	.text._ZN2at6native18elementwise_kernelILi128ELi4EZNS0_22gpu_kernel_impl_nocastIZZZNS0_23logical_not_kernel_cudaERNS_18TensorIteratorBaseEENKUlvE0_clEvENKUlvE10_clEvEUlN3c108BFloat16EE_EEvS4_RKT_EUliE_EEviT1_,"ax",@progbits
	.align	128
        .global         _ZN2at6native18elementwise_kernelILi128ELi4EZNS0_22gpu_kernel_impl_nocastIZZZNS0_23logical_not_kernel_cudaERNS_18TensorIteratorBaseEENKUlvE0_clEvENKUlvE10_clEvEUlN3c108BFloat16EE_EEvS4_RKT_EUliE_EEviT1_
        .type           _ZN2at6native18elementwise_kernelILi128ELi4EZNS0_22gpu_kernel_impl_nocastIZZZNS0_23logical_not_kernel_cudaERNS_18TensorIteratorBaseEENKUlvE0_clEvENKUlvE10_clEvEUlN3c108BFloat16EE_EEvS4_RKT_EUliE_EEviT1_,@function
        .size           _ZN2at6native18elementwise_kernelILi128ELi4EZNS0_22gpu_kernel_impl_nocastIZZZNS0_23logical_not_kernel_cudaERNS_18TensorIteratorBaseEENKUlvE0_clEvENKUlvE10_clEvEUlN3c108BFloat16EE_EEvS4_RKT_EUliE_EEviT1_,(.L_x_23626 - _ZN2at6native18elementwise_kernelILi128ELi4EZNS0_22gpu_kernel_impl_nocastIZZZNS0_23logical_not_kernel_cudaERNS_18TensorIteratorBaseEENKUlvE0_clEvENKUlvE10_clEvEUlN3c108BFloat16EE_EEvS4_RKT_EUliE_EEviT1_)
        .other          _ZN2at6native18elementwise_kernelILi128ELi4EZNS0_22gpu_kernel_impl_nocastIZZZNS0_23logical_not_kernel_cudaERNS_18TensorIteratorBaseEENKUlvE0_clEvENKUlvE10_clEvEUlN3c108BFloat16EE_EEvS4_RKT_EUliE_EEviT1_,@"STO_CUDA_ENTRY STV_DEFAULT"
_ZN2at6native18elementwise_kernelILi128ELi4EZNS0_22gpu_kernel_impl_nocastIZZZNS0_23logical_not_kernel_cudaERNS_18TensorIteratorBaseEENKUlvE0_clEvENKUlvE10_clEvEUlN3c108BFloat16EE_EEvS4_RKT_EUliE_EEviT1_:
.text._ZN2at6native18elementwise_kernelILi128ELi4EZNS0_22gpu_kernel_impl_nocastIZZZNS0_23logical_not_kernel_cudaERNS_18TensorIteratorBaseEENKUlvE0_clEvENKUlvE10_clEvEUlN3c108BFloat16EE_EEvS4_RKT_EUliE_EEviT1_:
        /* <DEDUP_REMOVED lines=311> */
.L_x_16893:
[----:B------:R-:W-:Y:S02]  /*1370*/  ULDC.64 UR8, c[0x0][0x418] ;  /* 0x0001060000087ab9 */ /* 0x000fe40000000a00 */
[----:B------:R-:W-:-:S04]  /*1380*/  IADD3 R4, P0, R2, UR8, RZ ;  /* 0x0000000802047c10 */ /* 0x000fc8000ff1e0ff */
[----:B------:R-:W-:Y:S01]  /*1390*/  IADD3.X R5, RZ, UR9, RZ, P0, !PT ;  /* 0x00000009ff057c10 */ /* 0x000fe200087fe4ff */
[----:B------:R-:W-:-:S04]  /*13a0*/  ULDC.64 UR8, c[0x0][0x410] ;  /* 0x0001040000087ab9 */ /* 0x000fc80000000a00 */
[----:B------:R-:W2:Y:S01]  /*13b0*/  LDG.E.U16 R4, desc[UR4][R4.64] ;  /* 0x0000000404047981 */ /* 0x000ea2000c1e1500 */
[----:B------:R-:W-:Y:S02]  /*13c0*/  IADD3 R2, P1, R3, UR8, RZ ;  /* 0x0000000803027c10 */ /* 0x000fe4000ff3e0ff */
[----:B------:R-:W-:-:S03]  /*13d0*/  IADD3 R0, R0, 0x80, RZ ;  /* 0x0000008000007810 */ /* 0x000fc60007ffe0ff */
[----:B------:R-:W-:Y:S01]  /*13e0*/  IMAD.X R3, RZ, RZ, UR9, P1 ;  /* 0x00000009ff037e24 */ /* 0x000fe200088e06ff */
[----:B--2---:R-:W-:-:S04]  /*13f0*/  SHF.L.U32 R6, R4, 0x10, RZ ;  /* 0x0000001004067819 */ /* 0x004fc800000006ff */
[----:B------:R-:W-:-:S04]  /*1400*/  FSETP.NEU.FTZ.AND P0, PT, R6, RZ, PT ;  /* 0x000000ff0600720b */ /* 0x000fc80003f1d000 */
[----:B------:R-:W-:-:S05]  /*1410*/  SEL R7, RZ, 0x1, P0 ;  /* 0x00000001ff077807 */ /* 0x000fca0000000000 */
[----:B------:R0:W-:Y:S04]  /*1420*/  STG.E.U8 desc[UR4][R2.64], R7 ;  /* 0x0000000702007986 */ /* 0x0001e8000c101104 */
.L_x_16892:
[----:B------:R-:W-:Y:S05]  /*1430*/  BSYNC B0 ;  /* 0x0000000000007941 */ /* 0x000fea0003800000 */
.L_x_16891:
        /* <DEDUP_REMOVED lines=305> */
.L_x_16896:
        /* <DEDUP_REMOVED lines=9> */
[----:B------:R-:W-:-:S04]  /*27e0*/  FSETP.NEU.FTZ.AND P0, PT, R6, RZ, PT ;  /* 0x000000ff0600720b */ /* 0x000fc80003f1d000 */
[----:B------:R-:W-:Y:S02]  /*27f0*/  SEL R7, RZ, 0x1, P0 ;  /* 0x00000001ff077807 */ /* 0x000fe40000000000 */
[----:B------:R-:W-:-:S03]  /*2800*/  ISETP.GE.AND P0, PT, R0, UR6, PT ;  /* 0x0000000600007c0c */ /* 0x000fc6000bf06270 */
[----:B------:R1:W-:Y:S10]  /*2810*/  STG.E.U8 desc[UR4][R2.64], R7 ;  /* 0x0000000702007986 */ /* 0x0003f4000c101104 */
        /* <DEDUP_REMOVED lines=303> */
.L_x_16897:
        /* <DEDUP_REMOVED lines=9> */
[----:B------:R-:W-:-:S04]  /*3ba0*/  FSETP.NEU.FTZ.AND P0, PT, R6, RZ, PT ;  /* 0x000000ff0600720b */ /* 0x000fc80003f1d000 */
[----:B------:R-:W-:-:S05]  /*3bb0*/  SEL R7, RZ, 0x1, P0 ;  /* 0x00000001ff077807 */ /* 0x000fca0000000000 */
[----:B------:R2:W-:Y:S04]  /*3bc0*/  STG.E.U8 desc[UR4][R2.64], R7 ;  /* 0x0000000702007986 */ /* 0x0005e8000c101104 */
.L_x_16895:
[----:B------:R-:W-:Y:S05]  /*3bd0*/  BSYNC B0 ;  /* 0x0000000000007941 */ /* 0x000fea0003800000 */
.L_x_16894:
        /* <DEDUP_REMOVED lines=304> */
.L_x_16898:
        /* <DEDUP_REMOVED lines=8> */
[----:B------:R-:W-:-:S04]  /*4f60*/  FSETP.NEU.FTZ.AND P0, PT, R0, RZ, PT ;  /* 0x000000ff0000720b */ /* 0x000fc80003f1d000 */
[----:B------:R-:W-:-:S05]  /*4f70*/  SEL R7, RZ, 0x1, P0 ;  /* 0x00000001ff077807 */ /* 0x000fca0000000000 */
[----:B------:R-:W-:Y:S01]  /*4f80*/  STG.E.U8 desc[UR4][R2.64], R7 ;  /* 0x0000000702007986 */ /* 0x000fe2000c101104 */
[----:B------:R-:W-:Y:S05]  /*4f90*/  EXIT ;  /* 0x000000000000794d */ /* 0x000fea0003800000 */
.L_x_16899:
        /* <DEDUP_REMOVED lines=14> */
.L_x_23626:


//--------------------- .text._ZN2at6native27unrolled_elementwise_kernelIZZZNS0_23logical_not_kernel_cudaERNS_18TensorIteratorBaseEENKUlvE0_clEvENKUlvE10_clEvEUlN3c108BFloat16EE_St5arrayIPcLm2EELi4E23TrivialOffsetCalculatorILi1EjESD_NS0_6memory15LoadWithoutCastENSE_16StoreWithoutCastEEEviT_T0_T2_T3_T4_T5_ --------------------------
	.section	.text._ZN2at6native27unrolled_elementwise_kernelIZZZNS0_23logical_not_kernel_cudaERNS_18TensorIteratorBaseEENKUlvE0_clEvENKUlvE10_clEvEUlN3c108BFloat16EE_St5arrayIPcLm2EELi4E23TrivialOffsetCalculatorILi1EjESD_NS0_6memory15LoadWithoutCastENSE_16StoreWithoutCastEEEviT_T0_T2_T3_T4_T5_,"ax",@progbits
	.align	128
        .global         _ZN2at6native27unrolled_elementwise_kernelIZZZNS0_23logical_not_kernel_cudaERNS_18TensorIteratorBaseEENKUlvE0_clEvENKUlvE10_clEvEUlN3c108BFloat16EE_St5arrayIPcLm2EELi4E23TrivialOffsetCalculatorILi1EjESD_NS0_6memory15LoadWithoutCastENSE_16StoreWithoutCastEEEviT_T0_T2_T3_T4_T5_
        .type           _ZN2at6native27unrolled_elementwise_kernelIZZZNS0_23logical_not_kernel_cudaERNS_18TensorIteratorBaseEENKUlvE0_clEvENKUlvE10_clEvEUlN3c108BFloat16EE_St5arrayIPcLm2EELi4E23TrivialOffsetCalculatorILi1EjESD_NS0_6memory15LoadWithoutCastENSE_16StoreWithoutCastEEEviT_T0_T2_T3_T4_T5_,@function
        .size           _ZN2at6native27unrolled_elementwise_kernelIZZZNS0_23logical_not_kernel_cudaERNS_18TensorIteratorBaseEENKUlvE0_clEvENKUlvE10_clEvEUlN3c108BFloat16EE_St5arrayIPcLm2EELi4E23TrivialOffsetCalculatorILi1EjESD_NS0_6memory15LoadWithoutCastENSE_16StoreWithoutCastEEEviT_T0_T2_T3_T4_T5_,(.L_x_23627 - _ZN2at6native27unrolled_elementwise_kernelIZZZNS0_23logical_not_kernel_cudaERNS_18TensorIteratorBaseEENKUlvE0_clEvENKUlvE10_clEvEUlN3c108BFloat16EE_St5arrayIPcLm2EELi4E23TrivialOffsetCalculatorILi1EjESD_NS0_6memory15LoadWithoutCastENSE_16StoreWithoutCastEEEviT_T0_T2_T3_T4_T5_)
        .other          _ZN2at6native27unrolled_elementwise_kernelIZZZNS0_23logical_not_kernel_cudaERNS_18TensorIteratorBaseEENKUlvE0_clEvENKUlvE10_clEvEUlN3c108BFloat16EE_St5arrayIPcLm2EELi4E23TrivialOffsetCalculatorILi1EjESD_NS0_6memory15LoadWithoutCastENSE_16StoreWithoutCastEEEviT_T0_T2_T3_T4_T5_,@"STO_CUDA_ENTRY STV_DEFAULT"
_ZN2at6native27unrolled_elementwise_kernelIZZZNS0_23logical_not_kernel_cudaERNS_18TensorIteratorBaseEENKUlvE0_clEvENKUlvE10_clEvEUlN3c108BFloat16EE_St5arrayIPcLm2EELi4E23TrivialOffsetCalculatorILi1EjESD_NS0_6memory15LoadWithoutCastENSE_16StoreWithoutCastEEEviT_T0_T2_T3_T4_T5_:
.text._ZN2at6native27unrolled_elementwise_kernelIZZZNS0_23logical_not_kernel_cudaERNS_18TensorIteratorBaseEENKUlvE0_clEvENKUlvE10_clEvEUlN3c108BFloat16EE_St5arrayIPcLm2EELi4E23TrivialOffsetCalculatorILi1EjESD_NS0_6memory15LoadWithoutCastENSE_16StoreWithoutCastEEEviT_T0_T2_T3_T4_T5_:
        /* <DEDUP_REMOVED lines=20> */
[----:B------:R-:W-:Y:S01]  /*0140*/  @!P3 IMAD R21, R0, 0x200, R13 ;  /* 0x000002000015b824 */ /* 0x000fe200078e020d */
[----:B------:R-:W-:Y:S02]  /*0150*/  PRMT R12, RZ, 0x7610, R12 ;  /* 0x00007610ff0c7816 */ /* 0x000fe4000000000c */
[----:B------:R-:W-:Y:S01]  /*0160*/  @!P3 IADD3 R13, R13, 0x80, RZ ;  /* 0x000000800d0db810 */ /* 0x000fe20007ffe0ff */
[----:B-1----:R-:W-:Y:S01]  /*0170*/  @!P1 IMAD.WIDE.U32 R16, R19, 0x2, R10 ;  /* 0x0000000213109825 */ /* 0x002fe200078e000a */
[----:B------:R-:W-:-:S02]  /*0180*/  PRMT R10, RZ, 0x7610, R10 ;  /* 0x00007610ff0a7816 */ /* 0x000fc4000000000a */
[----:B------:R-:W-:Y:S02]  /*0190*/  ISETP.GE.AND P2, PT, R13, R2, PT ;  /* 0x000000020d00720c */ /* 0x000fe40003f46270 */
[----:B------:R-:W4:Y:S11]  /*01a0*/  @!P1 LDG.E.U16 R12, desc[UR4][R16.64] ;  /* 0x00000004100c9981 */ /* 0x000f36000c1e1500 */
[----:B------:R-:W1:Y:S01]  /*01b0*/  @!P2 LDC.64 R18, c[0x0][0x220] ;  /* 0x00008800ff12ab82 */ /* 0x000e620000000a00 */
[----:B---3--:R-:W-:-:S05]  /*01c0*/  @!P3 IMAD.WIDE.U32 R20, R21, 0x2, R8 ;  /* 0x000000021514b825 */ /* 0x008fca00078e0008 */
[----:B------:R-:W3:Y:S01]  /*01d0*/  @!P3 LDG.E.U16 R10, desc[UR4][R20.64] ;  /* 0x00000004140ab981 */ /* 0x000ee2000c1e1500 */
[----:B------:R-:W-:-:S04]  /*01e0*/  @!P2 IMAD R9, R0, 0x200, R13 ;  /* 0x000002000009a824 */ /* 0x000fc800078e020d */
[----:B-1----:R-:W-:Y:S02]  /*01f0*/  @!P2 IMAD.WIDE.U32 R18, R9, 0x2, R18 ;  /* 0x000000020912a825 */ /* 0x002fe400078e0012 */
[----:B------:R-:W1:Y:S02]  /*0200*/  @!P0 LDC.64 R8, c[0x0][0x218] ;  /* 0x00008600ff088b82 */ /* 0x000e640000000a00 */
[--C-:B------:R-:W-:Y:S02]  /*0210*/  IMAD.MOV.U32 R13, RZ, RZ, R7.reuse ;  /* 0x000000ffff0d7224 */ /* 0x100fe400078e0007 */
[----:B------:R-:W-:Y:S01]  /*0220*/  @!P0 IMAD R7, R0, 0x200, R7 ;  /* 0x0000020000078824 */ /* 0x000fe200078e0207 */
[----:B------:R-:W-:Y:S01]  /*0230*/  PRMT R11, RZ, 0x7610, R11 ;  /* 0x00007610ff0b7816 */ /* 0x000fe2000000000b */
[C---:B0-----:R-:W-:Y:S02]  /*0240*/  VIADD R15, R13.reuse, 0x100 ;  /* 0x000001000d0f7836 */ /* 0x041fe40000000000 */
[----:B------:R-:W-:-:S03]  /*0250*/  VIADD R23, R13, 0x80 ;  /* 0x000000800d177836 */ /* 0x000fc60000000000 */
[----:B------:R0:W5:Y:S01]  /*0260*/  @!P2 LDG.E.U16 R11, desc[UR4][R18.64] ;  /* 0x00000004120ba981 */ /* 0x000162000c1e1500 */
[-C--:B------:R-:W-:Y:S01]  /*0270*/  ISETP.GE.AND P2, PT, R15, R2.reuse, PT ;  /* 0x000000020f00720c */ /* 0x080fe20003f46270 */
[----:B------:R-:W-:Y:S01]  /*0280*/  VIADD R15, R13, 0x180 ;  /* 0x000001800d0f7836 */ /* 0x000fe20000000000 */
[----:B------:R-:W-:Y:S02]  /*0290*/  ISETP.GE.AND P3, PT, R23, R2, PT ;  /* 0x000000021700720c */ /* 0x000fe40003f66270 */
[----:B-1----:R-:W-:-:S05]  /*02a0*/  @!P0 IADD3 R8, P1, R7, R8, RZ ;  /* 0x0000000807088210 */ /* 0x002fca0007f3e0ff */
[----:B------:R-:W-:Y:S02]  /*02b0*/  @!P0 IMAD.X R9, RZ, RZ, R9, P1 ;  /* 0x000000ffff098224 */ /* 0x000fe400008e0609 */
[----:B------:R-:W-:-:S05]  /*02c0*/  @!P0 IMAD.MOV.U32 R13, RZ, RZ, R23 ;  /* 0x000000ffff0d8224 */ /* 0x000fca00078e0017 */
[----:B------:R-:W-:Y:S01]  /*02d0*/  ISETP.GE.AND P1, PT, R13, R2, PT ;  /* 0x000000020d00720c */ /* 0x000fe20003f26270 */
[----:B------:R-:W-:Y:S01]  /*02e0*/  BSSY B0, `(.L_x_16900) ;  /* 0x0000018000007945 */ /* 0x000fe20003800000 */
[----:B--2---:R-:W-:-:S04]  /*02f0*/  @!P0 SHF.L.U32 R6, R6, 0x10, RZ ;  /* 0x0000001006068819 */ /* 0x004fc800000006ff */
[----:B------:R-:W-:-:S04]  /*0300*/  @!P0 FSETP.NEU.FTZ.AND P4, PT, R6, RZ, PT ;  /* 0x000000ff0600820b */ /* 0x000fc80003f9d000 */
[----:B------:R-:W-:-:S05]  /*0310*/  @!P0 SEL R5, RZ, 0x1, P4 ;  /* 0x00000001ff058807 */ /* 0x000fca0002000000 */
[----:B------:R0:W-:Y:S01]  /*0320*/  @!P0 STG.E.U8 desc[UR4][R8.64], R5 ;  /* 0x0000000508008986 */ /* 0x0001e2000c101104 */
[----:B----4-:R-:W-:-:S05]  /*0330*/  @!P3 IMAD.U32 R12, R12, 0x10000, RZ ;  /* 0x000100000c0cb824 */ /* 0x010fca00078e00ff */
[----:B------:R-:W-:-:S04]  /*0340*/  @!P3 FSETP.NEU.FTZ.AND P4, PT, R12, RZ, PT ;  /* 0x000000ff0c00b20b */ /* 0x000fc80003f9d000 */
[----:B------:R-:W-:Y:S01]  /*0350*/  @!P3 SEL R3, RZ, 0x1, P4 ;  /* 0x00000001ff03b807 */ /* 0x000fe20002000000 */
[----:B---3--:R-:W-:-:S05]  /*0360*/  @!P2 IMAD.U32 R10, R10, 0x10000, RZ ;  /* 0x000100000a0aa824 */ /* 0x008fca00078e00ff */
[----:B------:R-:W-:-:S04]  /*0370*/  @!P2 FSETP.NEU.FTZ.AND P5, PT, R10, RZ, PT ;  /* 0x000000ff0a00a20b */ /* 0x000fc80003fbd000 */
[----:B------:R-:W-:Y:S01]  /*0380*/  @!P2 SEL R4, RZ, 0x1, P5 ;  /* 0x00000001ff04a807 */ /* 0x000fe20002800000 */
[----:B0-----:R-:W-:Y:S08]  /*0390*/  @P1 BRA `(.L_x_16901) ;  /* 0x0000000000301947 */ /* 0x001ff00003800000 */
[----:B------:R-:W-:Y:S01]  /*03a0*/  LEA R6, R0, R13, 0x9 ;  /* 0x0000000d00067211 */ /* 0x000fe200078e48ff */
[----:B------:R-:W-:Y:S01]  /*03b0*/  VIADD R13, R13, 0x80 ;  /* 0x000000800d0d7836 */ /* 0x000fe20000000000 */
[----:B------:R-:W-:Y:S02]  /*03c0*/  ULDC.64 UR6, c[0x0][0x218] ;  /* 0x0000860000067ab9 */ /* 0x000fe40000000a00 */
[----:B------:R-:W-:Y:S02]  /*03d0*/  IADD3 R6, P0, R6, UR6, RZ ;  /* 0x0000000606067c10 */ /* 0x000fe4000ff1e0ff */
[----:B------:R-:W-:-:S03]  /*03e0*/  ISETP.GE.AND P1, PT, R13, R2, PT ;  /* 0x000000020d00720c */ /* 0x000fc60003f26270 */
[----:B------:R-:W-:-:S05]  /*03f0*/  IMAD.X R7, RZ, RZ, UR7, P0 ;  /* 0x00000007ff077e24 */ /* 0x000fca00080e06ff */
[----:B------:R0:W-:Y:S05]  /*0400*/  STG.E.U8 desc[UR4][R6.64], R3 ;  /* 0x0000000306007986 */ /* 0x0001ea000c101104 */
[----:B------:R-:W-:Y:S01]  /*0410*/  @!P1 IMAD R8, R0, 0x200, R13 ;  /* 0x0000020000089824 */ /* 0x000fe200078e020d */
[----:B------:R-:W-:-:S04]  /*0420*/  @!P1 IADD3 R13, R13, 0x80, RZ ;  /* 0x000000800d0d9810 */ /* 0x000fc80007ffe0ff */
[----:B------:R-:W-:-:S05]  /*0430*/  @!P1 IADD3 R8, P2, R8, UR6, RZ ;  /* 0x0000000608089c10 */ /* 0x000fca000ff5e0ff */
[----:B------:R-:W-:-:S05]  /*0440*/  @!P1 IMAD.X R9, RZ, RZ, UR7, P2 ;  /* 0x00000007ff099e24 */ /* 0x000fca00090e06ff */
[----:B------:R0:W-:Y:S03]  /*0450*/  @!P1 STG.E.U8 desc[UR4][R8.64], R4 ;  /* 0x0000000408009986 */ /* 0x0001e6000c101104 */
.L_x_16901:
[----:B------:R-:W-:Y:S05]  /*0460*/  BSYNC B0 ;  /* 0x0000000000007941 */ /* 0x000fea0003800000 */
.L_x_16900:
[-C--:B------:R-:W-:Y:S02]  /*0470*/  ISETP.GE.AND P1, PT, R13, R2.reuse, PT ;  /* 0x000000020d00720c */ /* 0x080fe40003f26270 */
[----:B------:R-:W-:-:S11]  /*0480*/  ISETP.GE.AND P0, PT, R15, R2, PT ;  /* 0x000000020f00720c */ /* 0x000fd60003f06270 */
[----:B------:R-:W-:Y:S05]  /*0490*/  @P1 EXIT ;  /* 0x000000000000194d */ /* 0x000fea0003800000 */
[----:B------:R-:W-:Y:S01]  /*04a0*/  IMAD R0, R0, 0x200, R13 ;  /* 0x0000020000007824 */ /* 0x000fe200078e020d */
[----:B------:R-:W-:Y:S01]  /*04b0*/  ULDC.64 UR6, c[0x0][0x218] ;  /* 0x0000860000067ab9 */ /* 0x000fe20000000a00 */
[----:B-----5:R-:W-:-:S03]  /*04c0*/  @!P0 IMAD.U32 R11, R11, 0x10000, RZ ;  /* 0x000100000b0b8824 */ /* 0x020fc600078e00ff */
[----:B------:R-:W-:Y:S02]  /*04d0*/  IADD3 R2, P2, R0, UR6, RZ ;  /* 0x0000000600027c10 */ /* 0x000fe4000ff5e0ff */
[----:B------:R-:W-:-:S03]  /*04e0*/  @!P0 FSETP.NEU.FTZ.AND P1, PT, R11, RZ, PT ;  /* 0x000000ff0b00820b */ /* 0x000fc60003f3d000 */
[----:B0-----:R-:W-:Y:S01]  /*04f0*/  IMAD.X R3, RZ, RZ, UR7, P2 ;  /* 0x00000007ff037e24 */ /* 0x001fe200090e06ff */
[----:B------:R-:W-:-:S05]  /*0500*/  @!P0 SEL R5, RZ, 0x1, P1 ;  /* 0x00000001ff058807 */ /* 0x000fca0000800000 */
[----:B------:R-:W-:Y:S01]  /*0510*/  STG.E.U8 desc[UR4][R2.64], R5 ;  /* 0x0000000502007986 */ /* 0x000fe2000c101104 */
[----:B------:R-:W-:Y:S05]  /*0520*/  EXIT ;  /* 0x000000000000794d */ /* 0x000fea0003800000 */
.L_x_16902:
        /* <DEDUP_REMOVED lines=13> */
.L_x_23627:


//--------------------- .text._ZN2at6native29vectorized_elementwise_kernelILi2EZZZNS0_23logical_not_kernel_cudaERNS_18TensorIteratorBaseEENKUlvE0_clEvENKUlvE10_clEvEUlN3c108BFloat16EE_St5arrayIPcLm2EEEEviT0_T1_ --------------------------
	.section	.text._ZN2at6native29vectorized_elementwise_kernelILi2EZZZNS0_23logical_not_kernel_cudaERNS_18TensorIteratorBaseEENKUlvE0_clEvENKUlvE10_clEvEUlN3c108BFloat16EE_St5arrayIPcLm2EEEEviT0_T1_,"ax",@progbits
	.align	128
        .global         _ZN2at6native29vectorized_elementwise_kernelILi2EZZZNS0_23logical_not_kernel_cudaERNS_18TensorIteratorBaseEENKUlvE0_clEvENKUlvE10_clEvEUlN3c108BFloat16EE_St5arrayIPcLm2EEEEviT0_T1_
        .type           _ZN2at6native29vectorized_elementwise_kernelILi2EZZZNS0_23logical_not_kernel_cudaERNS_18TensorIteratorBaseEENKUlvE0_clEvENKUlvE10_clEvEUlN3c108BFloat16EE_St5arrayIPcLm2EEEEviT0_T1_,@function
        .size           _ZN2at6native29vectorized_elementwise_kernelILi2EZZZNS0_23logical_not_kernel_cudaERNS_18TensorIteratorBaseEENKUlvE0_clEvENKUlvE10_clEvEUlN3c108BFloat16EE_St5arrayIPcLm2EEEEviT0_T1_,(.L_x_23628 - _ZN2at6native29vectorized_elementwise_kernelILi2EZZZNS0_23logical_not_kernel_cudaERNS_18TensorIteratorBaseEENKUlvE0_clEvENKUlvE10_clEvEUlN3c108BFloat16EE_St5arrayIPcLm2EEEEviT0_T1_)
        .other          _ZN2at6native29vectorized_elementwise_kernelILi2EZZZNS0_23logical_not_kernel_cudaERNS_18TensorIteratorBaseEENKUlvE0_clEvENKUlvE10_clEvEUlN3c108BFloat16EE_St5arrayIPcLm2EEEEviT0_T1_,@"STO_CUDA_ENTRY STV_DEFAULT"
_ZN2at6native29vectorized_elementwise_kernelILi2EZZZNS0_23logical_not_kernel_cudaERNS_18TensorIteratorBaseEENKUlvE0_clEvENKUlvE10_clEvEUlN3c108BFloat16EE_St5arrayIPcLm2EEEEviT0_T1_:
.text._ZN2at6native29vectorized_elementwise_kernelILi2EZZZNS0_23logical_not_kernel_cudaERNS_18TensorIteratorBaseEENKUlvE0_clEvENKUlvE10_clEvEUlN3c108BFloat16EE_St5arrayIPcLm2EEEEviT0_T1_:
        /* <DEDUP_REMOVED lines=20> */
[----:B--2---:R-:W-:-:S03]  /*0140*/  PRMT R0, R7, 0x7632, R0 ;  /* 0x0000763207007816 */ /* 0x004fc60000000000 */
[----:B------:R-:W-:Y:S01]  /*0150*/  IMAD.U32 R7, R7, 0x10000, RZ ;  /* 0x0001000007077824 */ /* 0x000fe200078e00ff */
[----:B---3--:R-:W-:Y:S01]  /*0160*/  PRMT R6, R8, 0x7632, R6 ;  /* 0x0000763208067816 */ /* 0x008fe20000000006 */
[----:B------:R-:W-:-:S03]  /*0170*/  IMAD.U32 R0, R0, 0x10000, RZ ;  /* 0x0001000000007824 */ /* 0x000fc600078e00ff */
[----:B------:R-:W-:Y:S01]  /*0180*/  FSETP.NEU.FTZ.AND P6, PT, R7, RZ, PT ;  /* 0x000000ff0700720b */ /* 0x000fe20003fdd000 */
[----:B------:R-:W-:Y:S02]  /*0190*/  IMAD.U32 R8, R8, 0x10000, RZ ;  /* 0x0001000008087824 */ /* 0x000fe400078e00ff */
[----:B------:R-:W-:Y:S01]  /*01a0*/  IMAD.U32 R6, R6, 0x10000, RZ ;  /* 0x0001000006067824 */ /* 0x000fe200078e00ff */
[----:B------:R-:W-:Y:S01]  /*01b0*/  FSETP.NEU.FTZ.AND P2, PT, R0, RZ, PT ;  /* 0x000000ff0000720b */ /* 0x000fe20003f5d000 */
[C---:B----4-:R-:W-:Y:S01]  /*01c0*/  IMAD.U32 R5, R9.reuse, 0x10000, RZ ;  /* 0x0001000009057824 */ /* 0x050fe200078e00ff */
[----:B------:R-:W-:Y:S02]  /*01d0*/  PRMT R0, R9, 0x7632, R0 ;  /* 0x0000763209007816 */ /* 0x000fe40000000000 */
[----:B-----5:R-:W-:Y:S02]  /*01e0*/  PRMT R4, R10, 0x7632, R4 ;  /* 0x000076320a047816 */ /* 0x020fe40000000004 */
[----:B------:R-:W-:Y:S01]  /*01f0*/  FSETP.NEU.FTZ.AND P1, PT, R6, RZ, PT ;  /* 0x000000ff0600720b */ /* 0x000fe20003f3d000 */
[----:B------:R-:W-:Y:S01]  /*0200*/  IMAD.U32 R0, R0, 0x10000, RZ ;  /* 0x0001000000007824 */ /* 0x000fe200078e00ff */
[----:B------:R-:W-:Y:S01]  /*0210*/  FSETP.NEU.FTZ.AND P5, PT, R8, RZ, PT ;  /* 0x000000ff0800720b */ /* 0x000fe20003fbd000 */
[----:B------:R-:W-:Y:S01]  /*0220*/  IMAD.U32 R6, R10, 0x10000, RZ ;  /* 0x000100000a067824 */ /* 0x000fe200078e00ff */
[----:B------:R-:W-:Y:S01]  /*0230*/  FSETP.NEU.FTZ.AND P4, PT, R5, RZ, PT ;  /* 0x000000ff0500720b */ /* 0x000fe20003f9d000 */
[----:B------:R-:W-:Y:S01]  /*0240*/  IMAD.U32 R4, R4, 0x10000, RZ ;  /* 0x0001000004047824 */ /* 0x000fe200078e00ff */
[----:B------:R-:W-:-:S02]  /*0250*/  FSETP.NEU.FTZ.AND P0, PT, R0, RZ, PT ;  /* 0x000000ff0000720b */ /* 0x000fc40003f1d000 */
[----:B------:R-:W-:Y:S02]  /*0260*/  SEL R0, RZ, 0x1, P6 ;  /* 0x00000001ff007807 */ /* 0x000fe40003000000 */
[----:B------:R-:W-:Y:S02]  /*0270*/  FSETP.NEU.FTZ.AND P3, PT, R6, RZ, PT ;  /* 0x000000ff0600720b */ /* 0x000fe40003f7d000 */
[----:B------:R-:W-:Y:S02]  /*0280*/  FSETP.NEU.FTZ.AND P6, PT, R4, RZ, PT ;  /* 0x000000ff0400720b */ /* 0x000fe40003fdd000 */
[----:B------:R-:W-:Y:S02]  /*0290*/  SEL R4, RZ, 0x1, P5 ;  /* 0x00000001ff047807 */ /* 0x000fe40002800000 */
[----:B------:R-:W-:Y:S02]  /*02a0*/  SEL R6, RZ, 0x1, P4 ;  /* 0x00000001ff067807 */ /* 0x000fe40002000000 */
[----:B------:R-:W-:-:S02]  /*02b0*/  SEL R8, RZ, 0x1, P3 ;  /* 0x00000001ff087807 */ /* 0x000fc40001800000 */
[----:B------:R-:W-:Y:S02]  /*02c0*/  SEL R5, RZ, 0x1, P2 ;  /* 0x00000001ff057807 */ /* 0x000fe40001000000 */
[----:B------:R-:W-:Y:S02]  /*02d0*/  SEL R7, RZ, 0x1, P1 ;  /* 0x00000001ff077807 */ /* 0x000fe40000800000 */
[----:B------:R-:W-:Y:S02]  /*02e0*/  SEL R9, RZ, 0x1, P0 ;  /* 0x00000001ff097807 */ /* 0x000fe40000000000 */
[----:B------:R-:W-:Y:S02]  /*02f0*/  SEL R11, RZ, 0x1, P6 ;  /* 0x00000001ff0b7807 */ /* 0x000fe40003000000 */
[----:B------:R-:W-:Y:S02]  /*0300*/  PRMT R5, R5, 0x7604, R0 ;  /* 0x0000760405057816 */ /* 0x000fe40000000000 */
[----:B------:R-:W-:-:S02]  /*0310*/  PRMT R7, R7, 0x7604, R4 ;  /* 0x0000760407077816 */ /* 0x000fc40000000004 */
[----:B------:R-:W-:Y:S01]  /*0320*/  PRMT R9, R9, 0x7604, R6 ;  /* 0x0000760409097816 */ /* 0x000fe20000000006 */
[----:B------:R-:W-:Y:S01]  /*0330*/  STG.E.U16 desc[UR4][R2.64], R5 ;  /* 0x0000000502007986 */ /* 0x000fe2000c101504 */
[----:B------:R-:W-:-:S03]  /*0340*/  PRMT R11, R11, 0x7604, R8 ;  /* 0x000076040b0b7816 */ /* 0x000fc60000000008 */
[----:B------:R-:W-:Y:S04]  /*0350*/  STG.E.U16 desc[UR4][R2.64+0x100], R7 ;  /* 0x0001000702007986 */ /* 0x000fe8000c101504 */
[----:B------:R-:W-:Y:S04]  /*0360*/  STG.E.U16 desc[UR4][R2.64+0x200], R9 ;  /* 0x0002000902007986 */ /* 0x000fe8000c101504 */
[----:B------:R-:W-:Y:S01]  /*0370*/  STG.E.U16 desc[UR4][R2.64+0x300], R11 ;  /* 0x0003000b02007986 */ /* 0x000fe2000c101504 */
[----:B------:R-:W-:Y:S05]  /*0380*/  EXIT ;  /* 0x000000000000794d */ /* 0x000fea0003800000 */
.L_x_16903:
        /* <DEDUP_REMOVED lines=8> */
[----:B------:R-:W-:Y:S02]  /*0410*/  @!P1 IMAD.IADD R29, R0, 0x1, R27 ;  /* 0x00000001001d9824 */ /* 0x000fe400078e021b */
[----:B------:R-:W-:-:S05]  /*0420*/  @!P1 VIADD R27, R27, 0x80 ;  /* 0x000000801b1b9836 */ /* 0x000fca0000000000 */
[----:B------:R-:W-:Y:S01]  /*0430*/  ISETP.GE.AND P6, PT, R27, R2, PT ;  /* 0x000000021b00720c */ /* 0x000fe20003fc6270 */
[----:B0-----:R-:W-:-:S05]  /*0440*/  @!P0 IMAD.WIDE.U32 R16, R13, 0x2, R16 ;  /* 0x000000020d108825 */ /* 0x001fca00078e0010 */
[----:B------:R0:W2:Y:S07]  /*0450*/  @!P0 LDG.E.U16 R20, desc[UR4][R16.64] ;  /* 0x0000000410148981 */ /* 0x0000ae000c1e1500 */
        /* <DEDUP_REMOVED lines=13> */
[----:B0-----:R-:W0:Y:S01]  /*0530*/  @!P4 LDC.64 R16, c[0x0][0x220] ;  /* 0x00008800ff10cb82 */ /* 0x001e220000000a00 */
[----:B------:R-:W-:-:S05]  /*0540*/  @!P4 VIADD R27, R27, 0x80 ;  /* 0x000000801b1bc836 */ /* 0x000fca0000000000 */
[----:B------:R-:W-:Y:S01]  /*0550*/  ISETP.GE.AND P5, PT, R27, R2, PT ;  /* 0x000000021b00720c */ /* 0x000fe20003fa6270 */
[----:B-1----:R-:W-:Y:S01]  /*0560*/  @!P6 IMAD.WIDE.U32 R18, R21, 0x2, R18 ;  /* 0x000000021512e825 */ /* 0x002fe200078e0012 */
[----:B------:R-:W-:-:S06]  /*0570*/  PRMT R21, RZ, 0x7610, R21 ;  /* 0x00007610ff157816 */ /* 0x000fcc0000000015 */
[----:B------:R1:W5:Y:S05]  /*0580*/  @!P6 LDG.E.U16 R21, desc[UR4][R18.64] ;  /* 0x000000041215e981 */ /* 0x00036a000c1e1500 */
[----:B------:R-:W-:Y:S02]  /*0590*/  @!P5 IMAD.IADD R28, R0, 0x1, R27 ;  /* 0x00000001001cd824 */ /* 0x000fe400078e021b */
[----:B------:R-:W-:-:S05]  /*05a0*/  @!P5 VIADD R27, R27, 0x80 ;  /* 0x000000801b1bd836 */ /* 0x000fca0000000000 */
[----:B------:R-:W-:Y:S01]  /*05b0*/  ISETP.GE.AND P6, PT, R27, R2, PT ;  /* 0x000000021b00720c */ /* 0x000fe20003fc6270 */
[----:B---3--:R-:W-:Y:S01]  /*05c0*/  @!P2 IMAD.WIDE.U32 R12, R14, 0x2, R12 ;  /* 0x000000020e0ca825 */ /* 0x008fe200078e000c */
[----:B------:R-:W-:-:S03]  /*05d0*/  PRMT R24, RZ, 0x7610, R24 ;  /* 0x00007610ff187816 */ /* 0x000fc60000000018 */
[----:B0-----:R-:W-:Y:S02]  /*05e0*/  @!P4 IMAD.WIDE.U32 R16, R15, 0x2, R16 ;  /* 0x000000020f10c825 */ /* 0x001fe400078e0010 */
[----:B------:R-:W0:Y:S01]  /*05f0*/  @!P1 LDC.64 R14, c[0x0][0x220] ;  /* 0x00008800ff0e9b82 */ /* 0x000e220000000a00 */
[----:B------:R3:W5:Y:S07]  /*0600*/  @!P2 LDG.E.U16 R24, desc[UR4][R12.64] ;  /* 0x000000040c18a981 */ /* 0x00076e000c1e1500 */
[----:B-1----:R-:W1:Y:S01]  /*0610*/  @!P6 LDC.64 R18, c[0x0][0x220] ;  /* 0x00008800ff12eb82 */ /* 0x002e620000000a00 */
[----:B------:R-:W-:Y:S01]  /*0620*/  PRMT R26, RZ, 0x7610, R26 ;  /* 0x00007610ff1a7816 */ /* 0x000fe2000000001a */
[----:B----4-:R-:W-:-:S06]  /*0630*/  @!P3 IMAD.WIDE.U32 R22, R25, 0x2, R22 ;  /* 0x000000021916b825 */ /* 0x010fcc00078e0016 */
[----:B---3--:R-:W3:Y:S01]  /*0640*/  @!P5 LDC.64 R12, c[0x0][0x220] ;  /* 0x00008800ff0cdb82 */ /* 0x008ee20000000a00 */
[----:B------:R-:W4:Y:S01]  /*0650*/  @!P4 LDG.E.U16 R26, desc[UR4][R16.64] ;  /* 0x00000004101ac981 */ /* 0x000f22000c1e1500 */
[----:B------:R-:W-:Y:S01]  /*0660*/  PRMT R25, RZ, 0x7610, R25 ;  /* 0x00007610ff197816 */ /* 0x000fe20000000019 */
[----:B------:R-:W-:-:S05]  /*0670*/  @!P6 IMAD.IADD R27, R0, 0x1, R27 ;  /* 0x00000001001be824 */ /* 0x000fca00078e021b */
[----:B------:R1:W4:Y:S01]  /*0680*/  @!P3 LDG.E.U16 R25, desc[UR4][R22.64] ;  /* 0x000000041619b981 */ /* 0x000322000c1e1500 */
[----:B0-----:R-:W-:-:S04]  /*0690*/  @!P1 IMAD.WIDE.U32 R14, R29, 0x2, R14 ;  /* 0x000000021d0e9825 */ /* 0x001fc800078e000e */
[----:B-1----:R-:W-:Y:S01]  /*06a0*/  @!P6 IMAD.WIDE.U32 R18, R27, 0x2, R18 ;  /* 0x000000021b12e825 */ /* 0x002fe200078e0012 */
[----:B------:R-:W-:Y:S02]  /*06b0*/  PRMT R27, RZ, 0x7610, R27 ;  /* 0x00007610ff1b7816 */ /* 0x000fe4000000001b */
[----:B------:R-:W-:Y:S02]  /*06c0*/  PRMT R23, RZ, 0x7610, R23 ;  /* 0x00007610ff177816 */ /* 0x000fe40000000017 */
[----:B------:R-:W-:Y:S02]  /*06d0*/  PRMT R22, RZ, 0x7610, R22 ;  /* 0x00007610ff167816 */ /* 0x000fe40000000016 */
[----:B------:R-:W4:Y:S01]  /*06e0*/  @!P6 LDG.E.U16 R27, desc[UR4][R18.64] ;  /* 0x00000004121be981 */ /* 0x000f22000c1e1500 */
[----:B---3--:R-:W-:Y:S02]  /*06f0*/  @!P5 IMAD.WIDE.U32 R28, R28, 0x2, R12 ;  /* 0x000000021c1cd825 */ /* 0x008fe400078e000c */
[----:B------:R-:W0:Y:S01]  /*0700*/  @!P0 LDC.64 R12, c[0x0][0x218] ;  /* 0x00008600ff0c8b82 */ /* 0x000e220000000a00 */
[----:B------:R1:W3:Y:S04]  /*0710*/  @!P1 LDG.E.U16 R23, desc[UR4][R14.64] ;  /* 0x000000040e179981 */ /* 0x0002e8000c1e1500 */
[----:B------:R-:W3:Y:S01]  /*0720*/  @!P5 LDG.E.U16 R22, desc[UR4][R28.64] ;  /* 0x000000041c16d981 */ /* 0x000ee2000c1e1500 */
[----:B------:R-:W-:-:S05]  /*0730*/  VIADD R17, R3, 0x100 ;  /* 0x0000010003117836 */ /* 0x000fca0000000000 */
[----:B------:R-:W-:Y:S01]  /*0740*/  ISETP.GE.AND P5, PT, R17, R2, PT ;  /* 0x000000021100720c */ /* 0x000fe20003fa6270 */
[C---:B------:R-:W-:Y:S02]  /*0750*/  VIADD R17, R3.reuse, 0x180 ;  /* 0x0000018003117836 */ /* 0x040fe40000000000 */
[----:B-1----:R-:W-:-:S03]  /*0760*/  VIADD R15, R3, 0x280 ;  /* 0x00000280030f7836 */ /* 0x002fc60000000000 */
[----:B------:R-:W-:Y:S01]  /*0770*/  ISETP.GE.AND P1, PT, R17, R2, PT ;  /* 0x000000021100720c */ /* 0x000fe20003f26270 */
[----:B------:R-:W-:Y:S02]  /*0780*/  @!P0 IMAD.IADD R17, R0, 0x1, R3 ;  /* 0x0000000100118824 */ /* 0x000fe400078e0203 */
[----:B------:R-:W-:-:S03]  /*0790*/  VIADD R16, R3, 0x200 ;  /* 0x0000020003107836 */ /* 0x000fc60000000000 */
[----:B0-----:R-:W-:Y:S01]  /*07a0*/  @!P0 IADD3 R12, P4, R17, R12, RZ ;  /* 0x0000000c110c8210 */ /* 0x001fe20007f9e0ff */
[----:B------:R-:W-:-:S04]  /*07b0*/  VIADD R19, R3, 0x80 ;  /* 0x0000008003137836 */ /* 0x000fc80000000000 */
[----:B------:R-:W-:Y:S01]  /*07c0*/  @!P0 IMAD.X R13, RZ, RZ, R13, P4 ;  /* 0x000000ffff0d8224 */ /* 0x000fe200020e060d */
[----:B------:R-:W-:Y:S01]  /*07d0*/  ISETP.GE.AND P2, PT, R16, R2, PT ;  /* 0x000000021000720c */ /* 0x000fe20003f46270 */
[----:B------:R-:W-:Y:S01]  /*07e0*/  VIADD R17, R3, 0x380 ;  /* 0x0000038003117836 */ /* 0x000fe20000000000 */
[----:B------:R-:W-:Y:S04]  /*07f0*/  BSSY B0, `(.L_x_16904) ;  /* 0x0000052000007945 */ /* 0x000fe80003800000 */
[----:B------:R-:W-:Y:S01]  /*0800*/  BSSY B1, `(.L_x_16905) ;  /* 0x0000049000017945 */ /* 0x000fe20003800000 */
[----:B--2---:R-:W-:-:S05]  /*0810*/  @!P0 IMAD.U32 R20, R20, 0x10000, RZ ;  /* 0x0001000014148824 */ /* 0x004fca00078e00ff */
[----:B------:R-:W-:-:S04]  /*0820*/  @!P0 FSETP.NEU.FTZ.AND P3, PT, R20, RZ, PT ;  /* 0x000000ff1400820b */ /* 0x000fc80003f7d000 */
[----:B------:R-:W-:Y:S02]  /*0830*/  @!P0 SEL R11, RZ, 0x1, P3 ;  /* 0x00000001ff0b8807 */ /* 0x000fe40001800000 */
[-C--:B------:R-:W-:Y:S01]  /*0840*/  ISETP.GE.AND P3, PT, R15, R2.reuse, PT ;  /* 0x000000020f00720c */ /* 0x080fe20003f66270 */
[----:B------:R-:W-:Y:S02]  /*0850*/  VIADD R15, R3, 0x300 ;  /* 0x00000300030f7836 */ /* 0x000fe40000000000 */
[----:B------:R0:W-:Y:S01]  /*0860*/  @!P0 STG.E.U8 desc[UR4][R12.64], R11 ;  /* 0x0000000b0c008986 */ /* 0x0001e2000c101104 */
[----:B------:R-:W-:Y:S02]  /*0870*/  @!P0 IMAD.MOV.U32 R3, RZ, RZ, R19 ;  /* 0x000000ffff038224 */ /* 0x000fe400078e0013 */
[----:B------:R-:W-:Y:S01]  /*0880*/  ISETP.GE.AND P4, PT, R15, R2, PT ;  /* 0x000000020f00720c */ /* 0x000fe20003f86270 */
[----:B-----5:R-:W-:-:S05]  /*0890*/  @!P5 IMAD.U32 R21, R21, 0x10000, RZ ;  /* 0x000100001515d824 */ /* 0x020fca00078e00ff */
[----:B------:R-:W-:-:S04]  /*08a0*/  @!P5 FSETP.NEU.FTZ.AND P6, PT, R21, RZ, PT ;  /* 0x000000ff1500d20b */ /* 0x000fc80003fdd000 */
[----:B------:R-:W-:Y:S02]  /*08b0*/  @!P5 SEL R4, RZ, 0x1, P6 ;  /* 0x00000001ff04d807 */ /* 0x000fe40003000000 */
[-C--:B------:R-:W-:Y:S01]  /*08c0*/  ISETP.GE.AND P5, PT, R19, R2.reuse, PT ;  /* 0x000000021300720c */ /* 0x080fe20003fa6270 */
[----:B------:R-:W-:Y:S01]  /*08d0*/  @!P1 IMAD.U32 R24, R24, 0x10000, RZ ;  /* 0x0001000018189824 */ /* 0x000fe200078e00ff */
[----:B------:R-:W-:-:S04]  /*08e0*/  ISETP.GE.AND P6, PT, R17, R2, PT ;  /* 0x000000021100720c */ /* 0x000fc80003fc6270 */
[----:B------:R-:W-:-:S04]  /*08f0*/  @!P1 FSETP.NEU.FTZ.AND P0, PT, R24, RZ, PT ;  /* 0x000000ff1800920b */ /* 0x000fc80003f1d000 */
[----:B------:R-:W-:Y:S01]  /*0900*/  @!P1 SEL R5, RZ, 0x1, P0 ;  /* 0x00000001ff059807 */ /* 0x000fe20000000000 */
[----:B----4-:R-:W-:-:S05]  /*0910*/  @!P3 IMAD.U32 R26, R26, 0x10000, RZ ;  /* 0x000100001a1ab824 */ /* 0x010fca00078e00ff */
[----:B------:R-:W-:Y:S01]  /*0920*/  @!P3 FSETP.NEU.FTZ.AND P0, PT, R26, RZ, PT ;  /* 0x000000ff1a00b20b */ /* 0x000fe20003f1d000 */
[----:B------:R-:W-:-:S03]  /*0930*/  @!P2 IMAD.U32 R25, R25, 0x10000, RZ ;  /* 0x000100001919a824 */ /* 0x000fc600078e00ff */
[----:B------:R-:W-:Y:S02]  /*0940*/  @!P3 SEL R7, RZ, 0x1, P0 ;  /* 0x00000001ff07b807 */ /* 0x000fe40000000000 */
[----:B------:R-:W-:Y:S02]  /*0950*/  ISETP.GE.AND P3, PT, R3, R2, PT ;  /* 0x000000020300720c */ /* 0x000fe40003f66270 */
[----:B------:R-:W-:-:S04]  /*0960*/  @!P2 FSETP.NEU.FTZ.AND P1, PT, R25, RZ, PT ;  /* 0x000000ff1900a20b */ /* 0x000fc80003f3d000 */
[----:B------:R-:W-:Y:S01]  /*0970*/  @!P2 SEL R6, RZ, 0x1, P1 ;  /* 0x00000001ff06a807 */ /* 0x000fe20000800000 */
[----:B------:R-:W-:Y:S02]  /*0980*/  @!P6 IMAD.U32 R27, R27, 0x10000, RZ ;  /* 0x000100001b1be824 */ /* 0x000fe400078e00ff */
[----:B---3--:R-:W-:Y:S02]  /*0990*/  @!P5 IMAD.U32 R23, R23, 0x10000, RZ ;  /* 0x000100001717d824 */ /* 0x008fe400078e00ff */
[----:B------:R-:W-:-:S03]  /*09a0*/  @!P4 IMAD.U32 R22, R22, 0x10000, RZ ;  /* 0x000100001616c824 */ /* 0x000fc600078e00ff */
[----:B------:R-:W-:Y:S02]  /*09b0*/  @!P5 FSETP.NEU.FTZ.AND P2, PT, R23, RZ, PT ;  /* 0x000000ff1700d20b */ /* 0x000fe40003f5d000 */
[----:B------:R-:W-:Y:S02]  /*09c0*/  @!P6 FSETP.NEU.FTZ.AND P0, PT, R27, RZ, PT ;  /* 0x000000ff1b00e20b */ /* 0x000fe40003f1d000 */
[----:B------:R-:W-:Y:S02]  /*09d0*/  @!P4 FSETP.NEU.FTZ.AND P1, PT, R22, RZ, PT ;  /* 0x000000ff1600c20b */ /* 0x000fe40003f3d000 */
[----:B------:R-:W-:Y:S02]  /*09e0*/  @!P5 SEL R8, RZ, 0x1, P2 ;  /* 0x00000001ff08d807 */ /* 0x000fe40001000000 */
[----:B------:R-:W-:Y:S02]  /*09f0*/  @!P4 SEL R9, RZ, 0x1, P1 ;  /* 0x00000001ff09c807 */ /* 0x000fe40000800000 */
[----:B------:R-:W-:Y:S01]  /*0a00*/  @!P6 SEL R10, RZ, 0x1, P0 ;  /* 0x00000001ff0ae807 */ /* 0x000fe20000000000 */
        /* <DEDUP_REMOVED lines=15> */
.L_x_16906:
        /* <DEDUP_REMOVED lines=8> */
.L_x_16907:
[----:B------:R-:W-:-:S13]  /*0b80*/  ISETP.GE.AND P0, PT, R3, R2, PT ;  /* 0x000000020300720c */ /* 0x000fda0003f06270 */
[----:B------:R-:W-:Y:S05]  /*0b90*/  @P0 BRA `(.L_x_16909) ;  /* 0x00000000003c0947 */ /* 0x000fea0003800000 */
[----:B------:R-:W-:Y:S01]  /*0ba0*/  IMAD.IADD R4, R0, 0x1, R3 ;  /* 0x0000000100047824 */ /* 0x000fe200078e0203 */
[----:B------:R-:W-:Y:S01]  /*0bb0*/  ULDC.64 UR6, c[0x0][0x218] ;  /* 0x0000860000067ab9 */ /* 0x000fe20000000a00 */
[----:B------:R-:W-:-:S03]  /*0bc0*/  VIADD R3, R3, 0x80 ;  /* 0x0000008003037836 */ /* 0x000fc60000000000 */
[----:B------:R-:W-:-:S05]  /*0bd0*/  IADD3 R4, P0, R4, UR6, RZ ;  /* 0x0000000604047c10 */ /* 0x000fca000ff1e0ff */
[----:B-1----:R-:W-:-:S05]  /*0be0*/  IMAD.X R5, RZ, RZ, UR7, P0 ;  /* 0x00000007ff057e24 */ /* 0x002fca00080e06ff */
[----:B------:R1:W-:Y:S03]  /*0bf0*/  STG.E.U8 desc[UR4][R4.64], R6 ;  /* 0x0000000604007986 */ /* 0x0003e6000c101104 */
.L_x_16908:
        /* <DEDUP_REMOVED lines=9> */
.L_x_16909:
[----:B------:R-:W-:Y:S05]  /*0c90*/  BSYNC B1 ;  /* 0x0000000000017941 */ /* 0x000fea0003800000 */
.L_x_16905:
[----:B------:R-:W-:-:S13]  /*0ca0*/  ISETP.GE.AND P0, PT, R3, R2, PT ;  /* 0x000000020300720c */ /* 0x000fda0003f06270 */
[----:B--2---:R-:W2:Y:S01]  /*0cb0*/  @!P0 LDC.64 R6, c[0x0][0x218] ;  /* 0x00008600ff068b82 */ /* 0x004ea20000000a00 */
[----:B-1----:R-:W-:Y:S02]  /*0cc0*/  @!P0 IMAD.IADD R5, R0, 0x1, R3 ;  /* 0x0000000100058824 */ /* 0x002fe400078e0203 */
[----:B------:R-:W-:-:S03]  /*0cd0*/  @!P0 VIADD R3, R3, 0x80 ;  /* 0x0000008003038836 */ /* 0x000fc60000000000 */
[----:B--2---:R-:W-:-:S05]  /*0ce0*/  @!P0 IADD3 R4, P1, R5, R6, RZ ;  /* 0x0000000605048210 */ /* 0x004fca0007f3e0ff */
[----:B------:R-:W-:-:S05]  /*0cf0*/  @!P0 IMAD.X R5, RZ, RZ, R7, P1 ;  /* 0x000000ffff058224 */ /* 0x000fca00008e0607 */
[----:B------:R2:W-:Y:S03]  /*0d00*/  @!P0 STG.E.U8 desc[UR4][R4.64], R9 ;  /* 0x0000000904008986 */ /* 0x0005e6000c101104 */
.L_x_16910:
[----:B------:R-:W-:Y:S05]  /*0d10*/  BSYNC B0 ;  /* 0x0000000000007941 */ /* 0x000fea0003800000 */
.L_x_16904:
        /* <DEDUP_REMOVED lines=9> */
.L_x_16911:
        /* <DEDUP_REMOVED lines=13> */
.L_x_23628:


//--------------------- .text._ZN2at6native29vectorized_elementwise_kernelILi4EZZZNS0_23logical_not_kernel_cudaERNS_18TensorIteratorBaseEENKUlvE0_clEvENKUlvE10_clEvEUlN3c108BFloat16EE_St5arrayIPcLm2EEEEviT0_T1_ --------------------------
	.section	.text._ZN2at6native29vectorized_elementwise_kernelILi4EZZZNS0_23logical_not_kernel_cudaERNS_18TensorIteratorBaseEENKUlvE0_clEvENKUlvE10_clEvEUlN3c108BFloat16EE_St5arrayIPcLm2EEEEviT0_T1_,"ax",@progbits
	.align	128
        .global         _ZN2at6native29vectorized_elementwise_kernelILi4EZZZNS0_23logical_not_kernel_cudaERNS_18TensorIteratorBaseEENKUlvE0_clEvENKUlvE10_clEvEUlN3c108BFloat16EE_St5arrayIPcLm2EEEEviT0_T1_
        .type           _ZN2at6native29vectorized_elementwise_kernelILi4EZZZNS0_23logical_not_kernel_cudaERNS_18TensorIteratorBaseEENKUlvE0_clEvENKUlvE10_clEvEUlN3c108BFloat16EE_St5arrayIPcLm2EEEEviT0_T1_,@function
        .size           _ZN2at6native29vectorized_elementwise_kernelILi4EZZZNS0_23logical_not_kernel_cudaERNS_18TensorIteratorBaseEENKUlvE0_clEvENKUlvE10_clEvEUlN3c108BFloat16EE_St5arrayIPcLm2EEEEviT0_T1_,(.L_x_23629 - _ZN2at6native29vectorized_elementwise_kernelILi4EZZZNS0_23logical_not_kernel_cudaERNS_18TensorIteratorBaseEENKUlvE0_clEvENKUlvE10_clEvEUlN3c108BFloat16EE_St5arrayIPcLm2EEEEviT0_T1_)
        .other          _ZN2at6native29vectorized_elementwise_kernelILi4EZZZNS0_23logical_not_kernel_cudaERNS_18TensorIteratorBaseEENKUlvE0_clEvENKUlvE10_clEvEUlN3c108BFloat16EE_St5arrayIPcLm2EEEEviT0_T1_,@"STO_CUDA_ENTRY STV_DEFAULT"
_ZN2at6native29vectorized_elementwise_kernelILi4EZZZNS0_23logical_not_kernel_cudaERNS_18TensorIteratorBaseEENKUlvE0_clEvENKUlvE10_clEvEUlN3c108BFloat16EE_St5arrayIPcLm2EEEEviT0_T1_:
.text._ZN2at6native29vectorized_elementwise_kernelILi4EZZZNS0_23logical_not_kernel_cudaERNS_18TensorIteratorBaseEENKUlvE0_clEvENKUlvE10_clEvEUlN3c108BFloat16EE_St5arrayIPcLm2EEEEviT0_T1_:
        /* <DEDUP_REMOVED lines=15> */
[----:B--2---:R-:W-:Y:S01]  /*00f0*/  IMAD.U32 R5, R10, 0x10000, RZ ;  /* 0x000100000a057824 */ /* 0x004fe200078e00ff */
[C---:B------:R-:W-:Y:S01]  /*0100*/  PRMT R8, R11.reuse, 0x7632, R8 ;  /* 0x000076320b087816 */ /* 0x040fe20000000008 */
[----:B------:R-:W-:-:S03]  /*0110*/  IMAD.U32 R9, R11, 0x10000, RZ ;  /* 0x000100000b097824 */ /* 0x000fc600078e00ff */
[----:B------:R-:W-:Y:S01]  /*0120*/  FSETP.NEU.FTZ.AND P2, PT, R5, RZ, PT ;  /* 0x000000ff0500720b */ /* 0x000fe20003f5d000 */
[----:B------:R-:W-:Y:S01]  /*0130*/  IMAD.U32 R8, R8, 0x10000, RZ ;  /* 0x0001000008087824 */ /* 0x000fe200078e00ff */
[----:B------:R-:W-:Y:S02]  /*0140*/  PRMT R5, R10, 0x7632, R5 ;  /* 0x000076320a057816 */ /* 0x000fe40000000005 */
[----:B------:R-:W-:Y:S02]  /*0150*/  FSETP.NEU.FTZ.AND P1, PT, R9, RZ, PT ;  /* 0x000000ff0900720b */ /* 0x000fe40003f3d000 */
[----:B---3--:R-:W-:Y:S01]  /*0160*/  PRMT R9, R2, 0x7632, R9 ;  /* 0x0000763202097816 */ /* 0x008fe20000000009 */
[----:B------:R-:W-:Y:S01]  /*0170*/  IMAD.U32 R5, R5, 0x10000, RZ ;  /* 0x0001000005057824 */ /* 0x000fe200078e00ff */
[----:B------:R-:W-:Y:S01]  /*0180*/  FSETP.NEU.FTZ.AND P0, PT, R8, RZ, PT ;  /* 0x000000ff0800720b */ /* 0x000fe20003f1d000 */
[----:B------:R-:W-:Y:S02]  /*0190*/  IMAD.U32 R2, R2, 0x10000, RZ ;  /* 0x0001000002027824 */ /* 0x000fe400078e00ff */
[----:B------:R-:W-:Y:S01]  /*01a0*/  IMAD.U32 R9, R9, 0x10000, RZ ;  /* 0x0001000009097824 */ /* 0x000fe200078e00ff */
[----:B------:R-:W-:Y:S01]  /*01b0*/  FSETP.NEU.FTZ.AND P3, PT, R5, RZ, PT ;  /* 0x000000ff0500720b */ /* 0x000fe20003f7d000 */
[C---:B------:R-:W-:Y:S01]  /*01c0*/  IMAD.U32 R8, R3.reuse, 0x10000, RZ ;  /* 0x0001000003087824 */ /* 0x040fe200078e00ff */
[----:B------:R-:W-:-:S02]  /*01d0*/  PRMT R3, R3, 0x7632, R3 ;  /* 0x0000763203037816 */ /* 0x000fc40000000003 */
[----:B------:R-:W-:Y:S02]  /*01e0*/  FSETP.NEU.FTZ.AND P4, PT, R2, RZ, PT ;  /* 0x000000ff0200720b */ /* 0x000fe40003f9d000 */
[----:B------:R-:W-:Y:S01]  /*01f0*/  FSETP.NEU.FTZ.AND P5, PT, R9, RZ, PT ;  /* 0x000000ff0900720b */ /* 0x000fe20003fbd000 */
[----:B------:R-:W-:Y:S01]  /*0200*/  IMAD.U32 R3, R3, 0x10000, RZ ;  /* 0x0001000003037824 */ /* 0x000fe200078e00ff */
[----:B------:R-:W-:Y:S02]  /*0210*/  SEL R2, RZ, 0x1, P2 ;  /* 0x00000001ff027807 */ /* 0x000fe40001000000 */
[----:B------:R-:W-:Y:S02]  /*0220*/  SEL R5, RZ, 0x1, P3 ;  /* 0x00000001ff057807 */ /* 0x000fe40001800000 */
[----:B------:R-:W-:Y:S02]  /*0230*/  SEL R6, RZ, 0x1, P4 ;  /* 0x00000001ff067807 */ /* 0x000fe40002000000 */
[----:B------:R-:W-:-:S02]  /*0240*/  SEL R7, RZ, 0x1, P5 ;  /* 0x00000001ff077807 */ /* 0x000fc40002800000 */
[----:B------:R-:W-:Y:S02]  /*0250*/  FSETP.NEU.FTZ.AND P2, PT, R8, RZ, PT ;  /* 0x000000ff0800720b */ /* 0x000fe40003f5d000 */
[----:B------:R-:W-:Y:S02]  /*0260*/  PRMT R9, R5, 0x7604, R2 ;  /* 0x0000760405097816 */ /* 0x000fe40000000002 */
[----:B------:R-:W-:Y:S02]  /*0270*/  IADD3 R2, P3, R0, UR6, RZ ;  /* 0x0000000600027c10 */ /* 0x000fe4000ff7e0ff */
[----:B------:R-:W-:Y:S02]  /*0280*/  PRMT R6, R7, 0x7604, R6 ;  /* 0x0000760407067816 */ /* 0x000fe40000000006 */
[----:B------:R-:W-:Y:S02]  /*0290*/  SEL R0, RZ, 0x1, P1 ;  /* 0x00000001ff007807 */ /* 0x000fe40000800000 */
[----:B------:R-:W-:-:S02]  /*02a0*/  SEL R5, RZ, 0x1, P2 ;  /* 0x00000001ff057807 */ /* 0x000fc40001000000 */
[----:B------:R-:W-:Y:S01]  /*02b0*/  FSETP.NEU.FTZ.AND P1, PT, R3, RZ, PT ;  /* 0x000000ff0300720b */ /* 0x000fe20003f3d000 */
[----:B------:R-:W-:Y:S01]  /*02c0*/  IMAD.X R3, RZ, RZ, UR7, P3 ;  /* 0x00000007ff037e24 */ /* 0x000fe200098e06ff */
[----:B------:R-:W-:Y:S02]  /*02d0*/  PRMT R9, R0, 0x7054, R9 ;  /* 0x0000705400097816 */ /* 0x000fe40000000009 */
[----:B------:R-:W-:Y:S01]  /*02e0*/  PRMT R7, R5, 0x7054, R6 ;  /* 0x0000705405077816 */ /* 0x000fe20000000006 */
[----:B------:R-:W-:Y:S01]  /*02f0*/  IMAD.WIDE R4, R4, 0x4, R2 ;  /* 0x0000000404047825 */ /* 0x000fe200078e0202 */
[----:B------:R-:W-:Y:S02]  /*0300*/  SEL R0, RZ, 0x1, P0 ;  /* 0x00000001ff007807 */ /* 0x000fe40000000000 */
[----:B------:R-:W-:Y:S02]  /*0310*/  SEL R6, RZ, 0x1, P1 ;  /* 0x00000001ff067807 */ /* 0x000fe40000800000 */
[----:B------:R-:W-:-:S02]  /*0320*/  PRMT R9, R0, 0x654, R9 ;  /* 0x0000065400097816 */ /* 0x000fc40000000009 */
[----:B------:R-:W-:-:S03]  /*0330*/  PRMT R7, R6, 0x654, R7 ;  /* 0x0000065406077816 */ /* 0x000fc60000000007 */
[----:B------:R-:W-:Y:S04]  /*0340*/  STG.E desc[UR4][R4.64], R9 ;  /* 0x0000000904007986 */ /* 0x000fe8000c101904 */
[----:B------:R-:W-:Y:S01]  /*0350*/  STG.E desc[UR4][R4.64+0x200], R7 ;  /* 0x0002000704007986 */ /* 0x000fe2000c101904 */
[----:B------:R-:W-:Y:S05]  /*0360*/  EXIT ;  /* 0x000000000000794d */ /* 0x000fea0003800000 */
.L_x_16912:
        /* <DEDUP_REMOVED lines=119> */
.L_x_16915:
        /* <DEDUP_REMOVED lines=8> */
.L_x_16916:
        /* <DEDUP_REMOVED lines=8> */
.L_x_16917:
        /* <DEDUP_REMOVED lines=9> */
.L_x_16918:
[----:B------:R-:W-:Y:S05]  /*0c70*/  BSYNC B1 ;  /* 0x0000000000017941 */ /* 0x000fea0003800000 */
.L_x_16914:
[----:B------:R-:W-:-:S13]  /*0c80*/  ISETP.GE.AND P0, PT, R3, R2, PT ;  /* 0x000000020300720c */ /* 0x000fda0003f06270 */
[----:B--2---:R-:W2:Y:S01]  /*0c90*/  @!P0 LDC.64 R6, c[0x0][0x218] ;  /* 0x00008600ff068b82 */ /* 0x004ea20000000a00 */
[----:B-1----:R-:W-:Y:S02]  /*0ca0*/  @!P0 IMAD.IADD R5, R0, 0x1, R3 ;  /* 0x0000000100058824 */ /* 0x002fe400078e0203 */
[----:B------:R-:W-:-:S03]  /*0cb0*/  @!P0 VIADD R3, R3, 0x80 ;  /* 0x0000008003038836 */ /* 0x000fc60000000000 */
[----:B--2---:R-:W-:-:S05]  /*0cc0*/  @!P0 IADD3 R4, P1, R5, R6, RZ ;  /* 0x0000000605048210 */ /* 0x004fca0007f3e0ff */
[----:B------:R-:W-:-:S05]  /*0cd0*/  @!P0 IMAD.X R5, RZ, RZ, R7, P1 ;  /* 0x000000ffff058224 */ /* 0x000fca00008e0607 */
[----:B------:R2:W-:Y:S03]  /*0ce0*/  @!P0 STG.E.U8 desc[UR4][R4.64], R9 ;  /* 0x0000000904008986 */ /* 0x0005e6000c101104 */
.L_x_16919:
[----:B------:R-:W-:Y:S05]  /*0cf0*/  BSYNC B0 ;  /* 0x0000000000007941 */ /* 0x000fea0003800000 */
.L_x_16913:
        /* <DEDUP_REMOVED lines=9> */
.L_x_16920:
        /* <DEDUP_REMOVED lines=15> */
.L_x_23629:


//--------------------- .text._ZN2at6native29vectorized_elementwise_kernelILi8EZZZNS0_23logical_not_kernel_cudaERNS_18TensorIteratorBaseEENKUlvE0_clEvENKUlvE10_clEvEUlN3c108BFloat16EE_St5arrayIPcLm2EEEEviT0_T1_ --------------------------
	.section	.text._ZN2at6native29vectorized_elementwise_kernelILi8EZZZNS0_23logical_not_kernel_cudaERNS_18TensorIteratorBaseEENKUlvE0_clEvENKUlvE10_clEvEUlN3c108BFloat16EE_St5arrayIPcLm2EEEEviT0_T1_,"ax",@progbits
	.align	128
        .global         _ZN2at6native29vectorized_elementwise_kernelILi8EZZZNS0_23logical_not_kernel_cudaERNS_18TensorIteratorBaseEENKUlvE0_clEvENKUlvE10_clEvEUlN3c108BFloat16EE_St5arrayIPcLm2EEEEviT0_T1_
        .type           _ZN2at6native29vectorized_elementwise_kernelILi8EZZZNS0_23logical_not_kernel_cudaERNS_18TensorIteratorBaseEENKUlvE0_clEvENKUlvE10_clEvEUlN3c108BFloat16EE_St5arrayIPcLm2EEEEviT0_T1_,@function
        .size           _ZN2at6native29vectorized_elementwise_kernelILi8EZZZNS0_23logical_not_kernel_cudaERNS_18TensorIteratorBaseEENKUlvE0_clEvENKUlvE10_clEvEUlN3c108BFloat16EE_St5arrayIPcLm2EEEEviT0_T1_,(.L_x_23630 - _ZN2at6native29vectorized_elementwise_kernelILi8EZZZNS0_23logical_not_kernel_cudaERNS_18TensorIteratorBaseEENKUlvE0_clEvENKUlvE10_clEvEUlN3c108BFloat16EE_St5arrayIPcLm2EEEEviT0_T1_)
        .other          _ZN2at6native29vectorized_elementwise_kernelILi8EZZZNS0_23logical_not_kernel_cudaERNS_18TensorIteratorBaseEENKUlvE0_clEvENKUlvE10_clEvEUlN3c108BFloat16EE_St5arrayIPcLm2EEEEviT0_T1_,@"STO_CUDA_ENTRY STV_DEFAULT"
_ZN2at6native29vectorized_elementwise_kernelILi8EZZZNS0_23logical_not_kernel_cudaERNS_18TensorIteratorBaseEENKUlvE0_clEvENKUlvE10_clEvEUlN3c108BFloat16EE_St5arrayIPcLm2EEEEviT0_T1_:
.text._ZN2at6native29vectorized_elementwise_kernelILi8EZZZNS0_23logical_not_kernel_cudaERNS_18TensorIteratorBaseEENKUlvE0_clEvENKUlvE10_clEvEUlN3c108BFloat16EE_St5arrayIPcLm2EEEEviT0_T1_:
        /* <DEDUP_REMOVED lines=13> */
[----:B------:R-:W2:Y:S02]  /*00d0*/  LDG.E.128 R4, desc[UR4][R4.64] ;  /* 0x0000000404047981 */ /* 0x000ea4000c1e1d00 */
[C---:B--2---:R-:W-:Y:S01]  /*00e0*/  PRMT R8, R5.reuse, 0x7632, R8 ;  /* 0x0000763205087816 */ /* 0x044fe20000000008 */
[----:B------:R-:W-:Y:S01]  /*00f0*/  IMAD.U32 R12, R6, 0x10000, RZ ;  /* 0x00010000060c7824 */ /* 0x000fe200078e00ff */
[C---:B------:R-:W-:Y:S01]  /*0100*/  PRMT R3, R4.reuse, 0x7632, R3 ;  /* 0x0000763204037816 */ /* 0x040fe20000000003 */
[----:B------:R-:W-:Y:S01]  /*0110*/  IMAD.U32 R10, R4, 0x10000, RZ ;  /* 0x00010000040a7824 */ /* 0x000fe200078e00ff */
[----:B------:R-:W-:Y:S01]  /*0120*/  PRMT R9, R6, 0x7632, R9 ;  /* 0x0000763206097816 */ /* 0x000fe20000000009 */
[----:B------:R-:W-:Y:S01]  /*0130*/  IMAD.U32 R11, R5, 0x10000, RZ ;  /* 0x00010000050b7824 */ /* 0x000fe200078e00ff */
[----:B------:R-:W-:Y:S01]  /*0140*/  PRMT R6, R7, 0x7632, R6 ;  /* 0x0000763207067816 */ /* 0x000fe20000000006 */
[----:B------:R-:W-:Y:S01]  /*0150*/  IMAD.U32 R8, R8, 0x10000, RZ ;  /* 0x0001000008087824 */ /* 0x000fe200078e00ff */
[----:B------:R-:W-:Y:S01]  /*0160*/  FSETP.NEU.FTZ.AND P6, PT, R10, RZ, PT ;  /* 0x000000ff0a00720b */ /* 0x000fe20003fdd000 */
[----:B------:R-:W-:Y:S01]  /*0170*/  IMAD.U32 R3, R3, 0x10000, RZ ;  /* 0x0001000003037824 */ /* 0x000fe200078e00ff */
[----:B------:R-:W-:Y:S01]  /*0180*/  FSETP.NEU.FTZ.AND P0, PT, R11, RZ, PT ;  /* 0x000000ff0b00720b */ /* 0x000fe20003f1d000 */
[----:B------:R-:W-:Y:S01]  /*0190*/  IMAD.U32 R9, R9, 0x10000, RZ ;  /* 0x0001000009097824 */ /* 0x000fe200078e00ff */
[----:B------:R-:W-:Y:S01]  /*01a0*/  FSETP.NEU.FTZ.AND P4, PT, R8, RZ, PT ;  /* 0x000000ff0800720b */ /* 0x000fe20003f9d000 */
[----:B------:R-:W-:Y:S01]  /*01b0*/  IMAD.U32 R6, R6, 0x10000, RZ ;  /* 0x0001000006067824 */ /* 0x000fe200078e00ff */
[----:B------:R-:W-:Y:S01]  /*01c0*/  FSETP.NEU.FTZ.AND P3, PT, R3, RZ, PT ;  /* 0x000000ff0300720b */ /* 0x000fe20003f7d000 */
[----:B------:R-:W-:Y:S01]  /*01d0*/  IMAD.U32 R7, R7, 0x10000, RZ ;  /* 0x0001000007077824 */ /* 0x000fe200078e00ff */
[----:B------:R-:W-:-:S02]  /*01e0*/  SEL R10, RZ, 0x1, P6 ;  /* 0x00000001ff0a7807 */ /* 0x000fc40003000000 */
[----:B------:R-:W-:Y:S02]  /*01f0*/  SEL R8, RZ, 0x1, P0 ;  /* 0x00000001ff087807 */ /* 0x000fe40000000000 */
[----:B------:R-:W-:Y:S02]  /*0200*/  FSETP.NEU.FTZ.AND P6, PT, R9, RZ, PT ;  /* 0x000000ff0900720b */ /* 0x000fe40003fdd000 */
[----:B------:R-:W-:Y:S02]  /*0210*/  FSETP.NEU.FTZ.AND P0, PT, R6, RZ, PT ;  /* 0x000000ff0600720b */ /* 0x000fe40003f1d000 */
[----:B------:R-:W-:Y:S02]  /*0220*/  FSETP.NEU.FTZ.AND P2, PT, R7, RZ, PT ;  /* 0x000000ff0700720b */ /* 0x000fe40003f5d000 */
[----:B------:R-:W-:Y:S02]  /*0230*/  SEL R11, RZ, 0xffffffff, P3 ;  /* 0xffffffffff0b7807 */ /* 0x000fe40001800000 */
[----:B------:R-:W-:-:S02]  /*0240*/  SEL R9, RZ, 0xffffffff, P4 ;  /* 0xffffffffff097807 */ /* 0x000fc40002000000 */
[----:B------:R-:W-:Y:S01]  /*0250*/  SEL R7, RZ, 0xffffffff, P6 ;  /* 0xffffffffff077807 */ /* 0x000fe20003000000 */
[----:B------:R-:W-:Y:S01]  /*0260*/  IMAD.SHL.U32 R15, R11, 0x100, RZ ;  /* 0x000001000b0f7824 */ /* 0x000fe200078e00ff */
[----:B------:R-:W-:Y:S01]  /*0270*/  SEL R3, RZ, 0xffffffff, P0 ;  /* 0xffffffffff037807 */ /* 0x000fe20000000000 */
[----:B------:R-:W-:Y:S01]  /*0280*/  IMAD.SHL.U32 R13, R9, 0x100, RZ ;  /* 0x00000100090d7824 */ /* 0x000fe200078e00ff */
[----:B------:R-:W-:Y:S01]  /*0290*/  FSETP.NEU.FTZ.AND P1, PT, R12, RZ, PT ;  /* 0x000000ff0c00720b */ /* 0x000fe20003f3d000 */
[----:B------:R-:W-:Y:S01]  /*02a0*/  IMAD.SHL.U32 R11, R7, 0x100, RZ ;  /* 0x00000100070b7824 */ /* 0x000fe200078e00ff */
[----:B------:R-:W-:Y:S01]  /*02b0*/  IADD3 R4, P5, R0, UR6, RZ ;  /* 0x0000000600047c10 */ /* 0x000fe2000ffbe0ff */
[----:B------:R-:W-:Y:S01]  /*02c0*/  IMAD.SHL.U32 R9, R3, 0x100, RZ ;  /* 0x0000010003097824 */ /* 0x000fe200078e00ff */
[----:B------:R-:W-:Y:S02]  /*02d0*/  SEL R6, RZ, 0x1, P1 ;  /* 0x00000001ff067807 */ /* 0x000fe40000800000 */
[----:B------:R-:W-:Y:S01]  /*02e0*/  SEL R0, RZ, 0x1, P2 ;  /* 0x00000001ff007807 */ /* 0x000fe20001000000 */
[----:B------:R-:W-:Y:S01]  /*02f0*/  IMAD.X R5, RZ, RZ, UR7, P5 ;  /* 0x00000007ff057e24 */ /* 0x000fe2000a8e06ff */
[----:B------:R-:W-:-:S02]  /*0300*/  LOP3.LUT R7, R15, 0x100, R10, 0xe2, !PT ;  /* 0x000001000f077812 */ /* 0x000fc400078ee20a */
[----:B------:R-:W-:Y:S01]  /*0310*/  LOP3.LUT R8, R13, 0x100, R8, 0xe2, !PT ;  /* 0x000001000d087812 */ /* 0x000fe200078ee208 */
[----:B------:R-:W-:Y:S01]  /*0320*/  IMAD.WIDE R4, R2, 0x8, R4 ;  /* 0x0000000802047825 */ /* 0x000fe200078e0204 */
[----:B------:R-:W-:Y:S02]  /*0330*/  LOP3.LUT R3, R11, 0x100, R6, 0xe2, !PT ;  /* 0x000001000b037812 */ /* 0x000fe400078ee206 */
[----:B------:R-:W-:Y:S02]  /*0340*/  LOP3.LUT R0, R9, 0x100, R0, 0xe2, !PT ;  /* 0x0000010009007812 */ /* 0x000fe400078ee200 */
[----:B------:R-:W-:Y:S02]  /*0350*/  PRMT R2, R7, 0x5410, R8 ;  /* 0x0000541007027816 */ /* 0x000fe40000000008 */
[----:B------:R-:W-:-:S05]  /*0360*/  PRMT R3, R3, 0x5410, R0 ;  /* 0x0000541003037816 */ /* 0x000fca0000000000 */
[----:B------:R-:W-:Y:S01]  /*0370*/  STG.E.64 desc[UR4][R4.64], R2 ;  /* 0x0000000204007986 */ /* 0x000fe2000c101b04 */
[----:B------:R-:W-:Y:S05]  /*0380*/  EXIT ;  /* 0x000000000000794d */ /* 0x000fea0003800000 */
.L_x_16921:
        /* <DEDUP_REMOVED lines=119> */
.L_x_16924:
        /* <DEDUP_REMOVED lines=8> */
.L_x_16925:
        /* <DEDUP_REMOVED lines=8> */
.L_x_16926:
        /* <DEDUP_REMOVED lines=9> */
.L_x_16927:
[----:B------:R-:W-:Y:S05]  /*0c90*/  BSYNC B1 ;  /* 0x0000000000017941 */ /* 0x000fea0003800000 */
.L_x_16923:
[----:B------:R-:W-:-:S13]  /*0ca0*/  ISETP.GE.AND P0, PT, R3, R2, PT ;  /* 0x000000020300720c */ /* 0x000fda0003f06270 */
[----:B--2---:R-:W2:Y:S01]  /*0cb0*/  @!P0 LDC.64 R6, c[0x0][0x218] ;  /* 0x00008600ff068b82 */ /* 0x004ea20000000a00 */
[----:B-1----:R-:W-:Y:S02]  /*0cc0*/  @!P0 IMAD.IADD R5, R0, 0x1, R3 ;  /* 0x0000000100058824 */ /* 0x002fe400078e0203 */
[----:B------:R-:W-:-:S03]  /*0cd0*/  @!P0 VIADD R3, R3, 0x80 ;  /* 0x0000008003038836 */ /* 0x000fc60000000000 */
[----:B--2---:R-:W-:-:S05]  /*0ce0*/  @!P0 IADD3 R4, P1, R5, R6, RZ ;  /* 0x0000000605048210 */ /* 0x004fca0007f3e0ff */
[----:B------:R-:W-:-:S05]  /*0cf0*/  @!P0 IMAD.X R5, RZ, RZ, R7, P1 ;  /* 0x000000ffff058224 */ /* 0x000fca00008e0607 */
[----:B------:R2:W-:Y:S03]  /*0d00*/  @!P0 STG.E.U8 desc[UR4][R4.64], R9 ;  /* 0x0000000904008986 */ /* 0x0005e6000c101104 */
.L_x_16928:
[----:B------:R-:W-:Y:S05]  /*0d10*/  BSYNC B0 ;  /* 0x0000000000007941 */ /* 0x000fea0003800000 */
.L_x_16922:
        /* <DEDUP_REMOVED lines=9> */
.L_x_16929:
        /* <DEDUP_REMOVED lines=13> */
.L_x_23630:


//--------------------- .text._ZN2at6native18elementwise_kernelILi128ELi4EZNS0_15gpu_kernel_implIZZZNS0_23logical_not_kernel_cudaERNS_18TensorIteratorBaseEENKUlvE0_clEvENKUlvE9_clEvEUlN3c104HalfEE_EEvS4_RKT_EUliE_EEviT1_ --------------------------
	.section	.text._ZN2at6native18elementwise_kernelILi128ELi4EZNS0_15gpu_kernel_implIZZZNS0_23logical_not_kernel_cudaERNS_18TensorIteratorBaseEENKUlvE0_clEvENKUlvE9_clEvEUlN3c104HalfEE_EEvS4_RKT_EUliE_EEviT1_,"ax",@progbits
	.align	128
        .global         _ZN2at6native18elementwise_kernelILi128ELi4EZNS0_15gpu_kernel_implIZZZNS0_23logical_not_kernel_cudaERNS_18TensorIteratorBaseEENKUlvE0_clEvENKUlvE9_clEvEUlN3c104HalfEE_EEvS4_RKT_EUliE_EEviT1_
        .type           _ZN2at6native18elementwise_kernelILi128ELi4EZNS0_15gpu_kernel_implIZZZNS0_23logical_not_kernel_cudaERNS_18TensorIteratorBaseEENKUlvE0_clEvENKUlvE9_clEvEUlN3c104HalfEE_EEvS4_RKT_EUliE_EEviT1_,@function
        .size           _ZN2at6native18elementwise_kernelILi128ELi4EZNS0_15gpu_kernel_implIZZZNS0_23logical_not_kernel_cudaERNS_18TensorIteratorBaseEENKUlvE0_clEvENKUlvE9_clEvEUlN3c104HalfEE_EEvS4_RKT_EUliE_EEviT1_,(.L_x_23631 - _ZN2at6native18elementwise_kernelILi128ELi4EZNS0_15gpu_kernel_implIZZZNS0_23logical_not_kernel_cudaERNS_18TensorIteratorBaseEENKUlvE0_clEvENKUlvE9_clEvEUlN3c104HalfEE_EEvS4_RKT_EUliE_EEviT1_)
        .other          _ZN2at6native18elementwise_kernelILi128ELi4EZNS0_15gpu_kernel_implIZZZNS0_23logical_not_kernel_cudaERNS_18TensorIteratorBaseEENKUlvE0_clEvENKUlvE9_clEvEUlN3c104HalfEE_EEvS4_RKT_EUliE_EEviT1_,@"STO_CUDA_ENTRY STV_DEFAULT"
_ZN2at6native18elementwise_kernelILi128ELi4EZNS0_15gpu_kernel_implIZZZNS0_23logical_not_kernel_cudaERNS_18TensorIteratorBaseEENKUlvE0_clEvENKUlvE9_clEvEUlN3c104HalfEE_EEvS4_RKT_EUliE_EEviT1_:
.text._ZN2at6native18elementwise_kernelILi128ELi4EZNS0_15gpu_kernel_implIZZZNS0_23logical_not_kernel_cudaERNS_18TensorIteratorBaseEENKUlvE0_clEvENKUlvE9_clEvEUlN3c104HalfEE_EEvS4_RKT_EUliE_EEviT1_:
        /* <DEDUP_REMOVED lines=313> */
.L_x_16932:
        /* <DEDUP_REMOVED lines=22> */
.L_x_16936:
[----:B------:R-:W2:Y:S02]  /*14f0*/  LDG.E.U8 R2, desc[UR36][R2.64] ;  /* 0x0000002402027981 */ /* 0x000ea4000c1e1100 */
[----:B--2---:R-:W-:-:S04]  /*1500*/  I2FP.F32.U32 R0, R2 ;  /* 0x0000000200007245 */ /* 0x004fc80000201000 */
[----:B------:R-:W-:Y:S01]  /*1510*/  F2FP.F16.F32.PACK_AB R0, RZ, R0 ;  /* 0x00000000ff00723e */ /* 0x000fe200000000ff */
[----:B------:R-:W-:Y:S06]  /*1520*/  BRA `(.L_x_16938) ;  /* 0x0000000c00887947 */ /* 0x000fec0003800000 */
.L_x_16935:
        /* <DEDUP_REMOVED lines=10> */
.L_x_16940:
[----:B------:R-:W2:Y:S02]  /*15d0*/  LDG.E R2, desc[UR36][R2.64] ;  /* 0x0000002402027981 */ /* 0x000ea4000c1e1900 */
[----:B--2---:R-:W-:-:S04]  /*15e0*/  I2FP.F32.S32 R0, R2 ;  /* 0x0000000200007245 */ /* 0x004fc80000201400 */
[----:B------:R-:W-:Y:S01]  /*15f0*/  F2FP.F16.F32.PACK_AB R0, RZ, R0 ;  /* 0x00000000ff00723e */ /* 0x000fe200000000ff */
[----:B------:R-:W-:Y:S06]  /*1600*/  BRA `(.L_x_16938) ;  /* 0x0000000c00507947 */ /* 0x000fec0003800000 */
.L_x_16939:
[----:B------:R-:W2:Y:S02]  /*1610*/  LDG.E.U16 R2, desc[UR36][R2.64] ;  /* 0x0000002402027981 */ /* 0x000ea4000c1e1500 */
[----:B--2---:R-:W0:Y:S02]  /*1620*/  I2F.S16 R0, R2 ;  /* 0x0000000200007306 */ /* 0x004e240000101400 */
[----:B0-----:R-:W-:Y:S01]  /*1630*/  F2FP.F16.F32.PACK_AB R0, RZ, R0 ;  /* 0x00000000ff00723e */ /* 0x001fe200000000ff */
[----:B------:R-:W-:Y:S06]  /*1640*/  BRA `(.L_x_16938) ;  /* 0x0000000c00407947 */ /* 0x000fec0003800000 */
.L_x_16934:
        /* <DEDUP_REMOVED lines=9> */
.L_x_16942:
[----:B------:R0:W5:Y:S01]  /*16e0*/  LDG.E.U16 R0, desc[UR36][R2.64] ;  /* 0x0000002402007981 */ /* 0x000162000c1e1500 */
[----:B------:R-:W-:Y:S05]  /*16f0*/  BRA `(.L_x_16938) ;  /* 0x0000000c00147947 */ /* 0x000fea0003800000 */
.L_x_16941:
        /* <DEDUP_REMOVED lines=9> */
.L_x_16944:
[----:B------:R1:W5:Y:S01]  /*1790*/  LDG.E.U16 R0, desc[UR36][R2.64] ;  /* 0x0000002402007981 */ /* 0x000362000c1e1500 */
[----:B------:R-:W-:Y:S05]  /*17a0*/  BRA `(.L_x_16938) ;  /* 0x0000000800e87947 */ /* 0x000fea0003800000 */
.L_x_16943:
        /* <DEDUP_REMOVED lines=8> */
.L_x_16933:
        /* <DEDUP_REMOVED lines=13> */
.L_x_16947:
        /* <DEDUP_REMOVED lines=8> */
.L_x_16946:
        /* <DEDUP_REMOVED lines=28> */
.L_x_16949:
        /* <DEDUP_REMOVED lines=15> */
.L_x_16948:
[----:B------:R-:W2:Y:S02]  /*1c30*/  LDG.E.U16 R0, desc[UR36][R2.64] ;  /* 0x0000002402007981 */ /* 0x000ea4000c1e1500 */
[----:B--2---:R-:W-:-:S05]  /*1c40*/  IMAD.U32 R0, R0, 0x10000, RZ ;  /* 0x0001000000007824 */ /* 0x004fca00078e00ff */
[----:B------:R-:W-:Y:S01]  /*1c50*/  F2FP.F16.F32.PACK_AB R0, RZ, R0 ;  /* 0x00000000ff00723e */ /* 0x000fe200000000ff */
[----:B------:R-:W-:Y:S06]  /*1c60*/  BRA `(.L_x_16938) ;  /* 0x0000000400b87947 */ /* 0x000fec0003800000 */
.L_x_16945:
        /* <DEDUP_REMOVED lines=12> */
.L_x_16952:
        /* <DEDUP_REMOVED lines=21> */
.L_x_16956:
[----:B------:R-:W-:Y:S05]  /*1e80*/  BSYNC B1 ;  /* 0x0000000000017941 */ /* 0x000fea0003800000 */
.L_x_16955:
[----:B------:R-:W-:Y:S01]  /*1e90*/  LEA R3, R0, 0x3b800000, 0x17 ;  /* 0x3b80000000037811 */ /* 0x000fe200078eb8ff */
[----:B------:R-:W-:-:S05]  /*1ea0*/  IMAD.SHL.U32 R0, R2, 0x100000, RZ ;  /* 0x0010000002007824 */ /* 0x000fca00078e00ff */
[----:B------:R-:W-:-:S07]  /*1eb0*/  LOP3.LUT R0, R3, R0, R4, 0xfe, !PT ;  /* 0x0000000003007212 */ /* 0x000fce00078efe04 */
.L_x_16954:
[----:B------:R-:W-:Y:S05]  /*1ec0*/  BSYNC B0 ;  /* 0x0000000000007941 */ /* 0x000fea0003800000 */
.L_x_16953:
[----:B------:R-:W-:Y:S01]  /*1ed0*/  F2FP.F16.F32.PACK_AB R0, RZ, R0 ;  /* 0x00000000ff00723e */ /* 0x000fe200000000ff */
[----:B------:R-:W-:Y:S06]  /*1ee0*/  BRA `(.L_x_16938) ;  /* 0x0000000400187947 */ /* 0x000fec0003800000 */
.L_x_16951:
        /* <DEDUP_REMOVED lines=21> */
.L_x_16960:
[----:B------:R-:W-:Y:S05]  /*2040*/  BSYNC B1 ;  /* 0x0000000000017941 */ /* 0x000fea0003800000 */
.L_x_16959:
[----:B------:R-:W-:Y:S01]  /*2050*/  LEA R3, R0, 0x37800000, 0x17 ;  /* 0x3780000000037811 */ /* 0x000fe200078eb8ff */
[----:B------:R-:W-:-:S05]  /*2060*/  IMAD.SHL.U32 R0, R2, 0x200000, RZ ;  /* 0x0020000002007824 */ /* 0x000fca00078e00ff */
[----:B------:R-:W-:-:S07]  /*2070*/  LOP3.LUT R0, R3, R0, R4, 0xfe, !PT ;  /* 0x0000000003007212 */ /* 0x000fce00078efe04 */
.L_x_16958:
[----:B------:R-:W-:Y:S05]  /*2080*/  BSYNC B0 ;  /* 0x0000000000007941 */ /* 0x000fea0003800000 */
.L_x_16957:
[----:B------:R-:W-:Y:S01]  /*2090*/  F2FP.F16.F32.PACK_AB R0, RZ, R0 ;  /* 0x00000000ff00723e */ /* 0x000fe200000000ff */
[----:B------:R-:W-:Y:S06]  /*20a0*/  BRA `(.L_x_16938) ;  /* 0x0000000000a87947 */ /* 0x000fec0003800000 */
.L_x_16950:
        /* <DEDUP_REMOVED lines=14> */
.L_x_16964:
[----:B------:R-:W-:Y:S05]  /*2190*/  BSYNC B0 ;  /* 0x0000000000007941 */ /* 0x000fea0003800000 */
.L_x_16963:
[----:B------:R-:W-:Y:S01]  /*21a0*/  F2FP.F16.F32.PACK_AB R0, RZ, R0 ;  /* 0x00000000ff00723e */ /* 0x000fe200000000ff */
[----:B------:R-:W-:Y:S06]  /*21b0*/  BRA `(.L_x_16938) ;  /* 0x0000000000647947 */ /* 0x000fec0003800000 */
.L_x_16937:
        /* <DEDUP_REMOVED lines=16> */
.L_x_16965:
[----:B------:R-:W-:Y:S01]  /*22c0*/  PRMT R0, RZ, 0x7610, R0 ;  /* 0x00007610ff007816 */ /* 0x000fe20000000000 */
[----:B------:R-:W-:Y:S06]  /*22d0*/  BRA `(.L_x_16938) ;  /* 0x00000000001c7947 */ /* 0x000fec0003800000 */
.L_x_16962:
[----:B------:R-:W2:Y:S02]  /*22e0*/  LDG.E.64 R2, desc[UR36][R2.64] ;  /* 0x0000002402027981 */ /* 0x000ea4000c1e1b00 */
[----:B--2---:R-:W0:Y:S02]  /*22f0*/  I2F.U64 R0, R2 ;  /* 0x0000000200007312 */ /* 0x004e240000301000 */
[----:B0-----:R-:W-:Y:S01]  /*2300*/  F2FP.F16.F32.PACK_AB R0, RZ, R0 ;  /* 0x00000000ff00723e */ /* 0x001fe200000000ff */
[----:B------:R-:W-:Y:S06]  /*2310*/  BRA `(.L_x_16938) ;  /* 0x00000000000c7947 */ /* 0x000fec0003800000 */
.L_x_16961:
[----:B------:R-:W2:Y:S02]  /*2320*/  LDG.E R2, desc[UR36][R2.64] ;  /* 0x0000002402027981 */ /* 0x000ea4000c1e1900 */
[----:B--2---:R-:W-:-:S04]  /*2330*/  I2FP.F32.U32 R0, R2 ;  /* 0x0000000200007245 */ /* 0x004fc80000201000 */
[----:B------:R-:W-:-:S07]  /*2340*/  F2FP.F16.F32.PACK_AB R0, RZ, R0 ;  /* 0x00000000ff00723e */ /* 0x000fce00000000ff */
.L_x_16938:
[----:B------:R-:W2:Y:S01]  /*2350*/  LDC.U8 R4, c[0x0][0x421] ;  /* 0x00010840ff047b82 */ /* 0x000ea20000000000 */
[----:B01---5:R-:W-:Y:S01]  /*2360*/  HADD2.F32 R3, -RZ, R0.H0_H0 ;  /* 0x20000000ff037230 */ /* 0x023fe20000004100 */
[----:B------:R-:W-:Y:S04]  /*2370*/  BSSY B6, `(.L_x_16966) ;  /* 0x00000d6000067945 */ /* 0x000fe80003800000 */
[----:B------:R-:W-:Y:S02]  /*2380*/  FSETP.NEU.FTZ.AND P0, PT, R3, RZ, PT ;  /* 0x000000ff0300720b */ /* 0x000fe40003f1d000 */
[----:B--2---:R-:W-:-:S05]  /*2390*/  PRMT R2, R4, 0x9910, RZ ;  /* 0x0000991004027816 */ /* 0x004fca00000000ff */
        /* <DEDUP_REMOVED lines=14> */
.L_x_16970:
[----:B------:R3:W-:Y:S01]  /*2480*/  STG.E.U8 desc[UR36][R16.64], R2 ;  /* 0x0000000210007986 */ /* 0x0007e2000c101124 */
[----:B------:R-:W-:Y:S05]  /*2490*/  BRA `(.L_x_16972) ;  /* 0x0000000c000c7947 */ /* 0x000fea0003800000 */
.L_x_16969:
        /* <DEDUP_REMOVED lines=9> */
.L_x_16974:
[----:B------:R1:W-:Y:S01]  /*2530*/  STG.E desc[UR36][R16.64], R2 ;  /* 0x0000000210007986 */ /* 0x0003e2000c101924 */
[----:B------:R-:W-:Y:S05]  /*2540*/  BRA `(.L_x_16972) ;  /* 0x0000000800e07947 */ /* 0x000fea0003800000 */
.L_x_16973:
[----:B------:R2:W-:Y:S01]  /*2550*/  STG.E.U16 desc[UR36][R16.64], R2 ;  /* 0x0000000210007986 */ /* 0x0005e2000c101524 */
[----:B------:R-:W-:Y:S05]  /*2560*/  BRA `(.L_x_16972) ;  /* 0x0000000800d87947 */ /* 0x000fea0003800000 */
.L_x_16968:
        /* <DEDUP_REMOVED lines=9> */
.L_x_16976:
[----:B------:R-:W-:-:S04]  /*2600*/  FSET.BF.EQ.FTZ.AND R0, R3, RZ, PT ;  /* 0x000000ff0300720a */ /* 0x000fc80003812000 */
[----:B------:R-:W-:-:S05]  /*2610*/  F2FP.F16.F32.PACK_AB R0, RZ, R0 ;  /* 0x00000000ff00723e */ /* 0x000fca00000000ff */
[----:B------:R0:W-:Y:S01]  /*2620*/  STG.E.U16 desc[UR36][R16.64], R0 ;  /* 0x0000000010007986 */ /* 0x0001e2000c101524 */
[----:B------:R-:W-:Y:S05]  /*2630*/  BRA `(.L_x_16972) ;  /* 0x0000000800a47947 */ /* 0x000fea0003800000 */
.L_x_16975:
        /* <DEDUP_REMOVED lines=10> */
.L_x_16978:
[----:B------:R-:W-:-:S04]  /*26e0*/  FSET.BF.EQ.FTZ.AND R3, R3, RZ, PT ;  /* 0x000000ff0303720a */ /* 0x000fc80003812000 */
[----:B------:R-:W-:-:S04]  /*26f0*/  F2FP.F16.F32.PACK_AB R3, RZ, R3 ;  /* 0x00000003ff03723e */ /* 0x000fc800000000ff */
[----:B------:R-:W-:-:S05]  /*2700*/  PRMT R3, R3, 0x5410, RZ ;  /* 0x0000541003037816 */ /* 0x000fca00000000ff */
[----:B------:R0:W-:Y:S01]  /*2710*/  STG.E desc[UR36][R16.64], R3 ;  /* 0x0000000310007986 */ /* 0x0001e2000c101924 */
[----:B------:R-:W-:Y:S05]  /*2720*/  BRA `(.L_x_16972) ;  /* 0x0000000800687947 */ /* 0x000fea0003800000 */
.L_x_16977:
[----:B------:R-:W-:Y:S01]  /*2730*/  FSEL R3, RZ, 1.875, P0 ;  /* 0x3ff00000ff037808 */ /* 0x000fe20000000000 */
[----:B------:R-:W-:-:S05]  /*2740*/  IMAD.MOV.U32 R2, RZ, RZ, RZ ;  /* 0x000000ffff027224 */ /* 0x000fca00078e00ff */
[----:B------:R0:W-:Y:S01]  /*2750*/  STG.E.64 desc[UR36][R16.64], R2 ;  /* 0x0000000210007986 */ /* 0x0001e2000c101b24 */
[----:B------:R-:W-:Y:S05]  /*2760*/  BRA `(.L_x_16972) ;  /* 0x0000000800587947 */ /* 0x000fea0003800000 */
.L_x_16967:
        /* <DEDUP_REMOVED lines=10> */
.L_x_16981:
[----:B------:R-:W-:Y:S02]  /*2810*/  FSEL R5, RZ, 1.875, P0 ;  /* 0x3ff00000ff057808 */ /* 0x000fe40000000000 */
[----:B------:R-:W-:Y:S01]  /*2820*/  CS2R R6, SRZ ;  /* 0x0000000000067805 */ /* 0x000fe2000001ff00 */
[----:B------:R-:W-:-:S05]  /*2830*/  IMAD.MOV.U32 R4, RZ, RZ, RZ ;  /* 0x000000ffff047224 */ /* 0x000fca00078e00ff */
[----:B------:R0:W-:Y:S01]  /*2840*/  STG.E.128 desc[UR36][R16.64], R4 ;  /* 0x0000000410007986 */ /* 0x0001e2000c101d24 */
[----:B------:R-:W-:Y:S05]  /*2850*/  BRA `(.L_x_16972) ;  /* 0x00000008001c7947 */ /* 0x000fea0003800000 */
.L_x_16980:
        /* <DEDUP_REMOVED lines=18> */
.L_x_16985:
[----:B------:R-:W-:Y:S05]  /*2980*/  BSYNC B0 ;  /* 0x0000000000007941 */ /* 0x000fea0003800000 */
.L_x_16984:
[----:B------:R0:W-:Y:S01]  /*2990*/  STG.E.U8 desc[UR36][R16.64], R3 ;  /* 0x0000000310007986 */ /* 0x0001e2000c101124 */
[----:B------:R-:W-:Y:S05]  /*29a0*/  BRA `(.L_x_16972) ;  /* 0x0000000400c87947 */ /* 0x000fea0003800000 */
.L_x_16983:
        /* <DEDUP_REMOVED lines=13> */
.L_x_16986:
[----:B------:R-:W-:Y:S01]  /*2a80*/  ISETP.GT.U32.AND P0, PT, R3, 0x7f800000, PT ;  /* 0x7f8000000300780c */ /* 0x000fe20003f04070 */
[----:B------:R-:W-:-:S05]  /*2a90*/  IMAD.MOV.U32 R3, RZ, RZ, 0x7f ;  /* 0x0000007fff037424 */ /* 0x000fca00078e00ff */
[----:B------:R-:W-:-:S05]  /*2aa0*/  SEL R3, R3, 0x7c, P0 ;  /* 0x0000007c03037807 */ /* 0x000fca0000000000 */
[----:B------:R0:W-:Y:S01]  /*2ab0*/  STG.E.U8 desc[UR36][R16.64], R3 ;  /* 0x0000000310007986 */ /* 0x0001e2000c101124 */
[----:B------:R-:W-:Y:S05]  /*2ac0*/  BRA `(.L_x_16972) ;  /* 0x0000000400807947 */ /* 0x000fea0003800000 */
.L_x_16982:
[----:B------:R-:W-:-:S04]  /*2ad0*/  FSET.BF.EQ.FTZ.AND R0, R3, RZ, PT ;  /* 0x000000ff0300720a */ /* 0x000fc80003812000 */
[----:B------:R-:W-:-:S05]  /*2ae0*/  F2FP.BF16.F32.PACK_AB R0, RZ, R0 ;  /* 0x00000000ff00723e */ /* 0x000fca00000010ff */
[----:B------:R0:W-:Y:S01]  /*2af0*/  STG.E.U16 desc[UR36][R16.64], R0 ;  /* 0x0000000010007986 */ /* 0x0001e2000c101524 */
[----:B------:R-:W-:Y:S05]  /*2b00*/  BRA `(.L_x_16972) ;  /* 0x0000000400707947 */ /* 0x000fea0003800000 */
.L_x_16979:
        /* <DEDUP_REMOVED lines=10> */
.L_x_16989:
        /* <DEDUP_REMOVED lines=16> */
.L_x_16992:
[----:B------:R-:W-:-:S07]  /*2cb0*/  PRMT R8, R0, 0x7610, R8 ;  /* 0x0000761000087816 */ /* 0x000fce0000000008 */
.L_x_16991:
[----:B------:R-:W-:Y:S05]  /*2cc0*/  BSYNC B0 ;  /* 0x0000000000007941 */ /* 0x000fea0003800000 */
.L_x_16990:
[----:B------:R0:W-:Y:S01]  /*2cd0*/  STG.E.U8 desc[UR36][R16.64], R8 ;  /* 0x0000000810007986 */ /* 0x0001e2000c101124 */
[----:B------:R-:W-:Y:S05]  /*2ce0*/  BRA `(.L_x_16972) ;  /* 0x0000000000f87947 */ /* 0x000fea0003800000 */
.L_x_16988:
        /* <DEDUP_REMOVED lines=16> */
.L_x_16995:
[----:B------:R-:W-:-:S07]  /*2df0*/  PRMT R8, R0, 0x7610, R8 ;  /* 0x0000761000087816 */ /* 0x000fce0000000008 */
.L_x_16994:
[----:B------:R-:W-:Y:S05]  /*2e00*/  BSYNC B0 ;  /* 0x0000000000007941 */ /* 0x000fea0003800000 */
.L_x_16993:
[----:B------:R0:W-:Y:S01]  /*2e10*/  STG.E.U8 desc[UR36][R16.64], R8 ;  /* 0x0000000810007986 */ /* 0x0001e2000c101124 */
[----:B------:R-:W-:Y:S05]  /*2e20*/  BRA `(.L_x_16972) ;  /* 0x0000000000a87947 */ /* 0x000fea0003800000 */
.L_x_16987:
        /* <DEDUP_REMOVED lines=21> */
.L_x_16971:
        /* <DEDUP_REMOVED lines=16> */
.L_x_16998:
[----:B------:R-:W-:Y:S05]  /*3080*/  BRA `(.L_x_16972) ;  /* 0x0000000000107947 */ /* 0x000fea0003800000 */
.L_x_16997:
[----:B------:R-:W-:-:S05]  /*3090*/  IMAD.MOV.U32 R3, RZ, RZ, RZ ;  /* 0x000000ffff037224 */ /* 0x000fca00078e00ff */
[----:B------:R0:W-:Y:S01]  /*30a0*/  STG.E.64 desc[UR36][R16.64], R2 ;  /* 0x0000000210007986 */ /* 0x0001e2000c101b24 */
[----:B------:R-:W-:Y:S05]  /*30b0*/  BRA `(.L_x_16972) ;  /* 0x0000000000047947 */ /* 0x000fea0003800000 */
.L_x_16996:
[----:B------:R0:W-:Y:S02]  /*30c0*/  STG.E desc[UR36][R16.64], R2 ;  /* 0x0000000210007986 */ /* 0x0001e4000c101924 */
.L_x_16972:
[----:B------:R-:W-:Y:S05]  /*30d0*/  BSYNC B6 ;  /* 0x0000000000067941 */ /* 0x000fea0003800000 */
.L_x_16966:
[----:B------:R-:W-:-:S04]  /*30e0*/  IMAD R18, R23, 0x200, R18 ;  /* 0x0000020017127824 */ /* 0x000fc800078e0212 */
[----:B------:R-:W-:-:S07]  /*30f0*/  VIADD R19, R18, 0x80 ;  /* 0x0000008012137836 */ /* 0x000fce0000000000 */
.L_x_16931:
[----:B------:R-:W-:Y:S05]  /*3100*/  BSYNC B7 ;  /* 0x0000000000077941 */ /* 0x000fea0003800000 */
.L_x_16930:
        /* <DEDUP_REMOVED lines=307> */
.L_x_17001:
        /* <DEDUP_REMOVED lines=22> */
.L_x_17005:
[----:B------:R-:W2:Y:S02]  /*45a0*/  LDG.E.U8 R2, desc[UR36][R2.64] ;  /* 0x0000002402027981 */ /* 0x000ea4000c1e1100 */
[----:B--2---:R-:W-:-:S04]  /*45b0*/  I2FP.F32.U32 R0, R2 ;  /* 0x0000000200007245 */ /* 0x004fc80000201000 */
[----:B------:R-:W-:Y:S01]  /*45c0*/  F2FP.F16.F32.PACK_AB R0, RZ, R0 ;  /* 0x00000000ff00723e */ /* 0x000fe200000000ff */
[----:B------:R-:W-:Y:S06]  /*45d0*/  BRA `(.L_x_17007) ;  /* 0x0000000c00887947 */ /* 0x000fec0003800000 */
.L_x_17004:
        /* <DEDUP_REMOVED lines=10> */
.L_x_17009:
[----:B------:R-:W2:Y:S02]  /*4680*/  LDG.E R2, desc[UR36][R2.64] ;  /* 0x0000002402027981 */ /* 0x000ea4000c1e1900 */
[----:B--2---:R-:W-:-:S04]  /*4690*/  I2FP.F32.S32 R0, R2 ;  /* 0x0000000200007245 */ /* 0x004fc80000201400 */
[----:B------:R-:W-:Y:S01]  /*46a0*/  F2FP.F16.F32.PACK_AB R0, RZ, R0 ;  /* 0x00000000ff00723e */ /* 0x000fe200000000ff */
[----:B------:R-:W-:Y:S06]  /*46b0*/  BRA `(.L_x_17007) ;  /* 0x0000000c00507947 */ /* 0x000fec0003800000 */
.L_x_17008:
[----:B------:R-:W2:Y:S02]  /*46c0*/  LDG.E.U16 R2, desc[UR36][R2.64] ;  /* 0x0000002402027981 */ /* 0x000ea4000c1e1500 */
[----:B--2---:R-:W0:Y:S02]  /*46d0*/  I2F.S16 R0, R2 ;  /* 0x0000000200007306 */ /* 0x004e240000101400 */
[----:B0-----:R-:W-:Y:S01]  /*46e0*/  F2FP.F16.F32.PACK_AB R0, RZ, R0 ;  /* 0x00000000ff00723e */ /* 0x001fe200000000ff */
[----:B------:R-:W-:Y:S06]  /*46f0*/  BRA `(.L_x_17007) ;  /* 0x0000000c00407947 */ /* 0x000fec0003800000 */
.L_x_17003:
        /* <DEDUP_REMOVED lines=9> */
.L_x_17011:
[----:B------:R0:W5:Y:S01]  /*4790*/  LDG.E.U16 R0, desc[UR36][R2.64] ;  /* 0x0000002402007981 */ /* 0x000162000c1e1500 */
[----:B------:R-:W-:Y:S05]  /*47a0*/  BRA `(.L_x_17007) ;  /* 0x0000000c00147947 */ /* 0x000fea0003800000 */
.L_x_17010:
        /* <DEDUP_REMOVED lines=9> */
.L_x_17013:
[----:B------:R1:W5:Y:S01]  /*4840*/  LDG.E.U16 R0, desc[UR36][R2.64] ;  /* 0x0000002402007981 */ /* 0x000362000c1e1500 */
[----:B------:R-:W-:Y:S05]  /*4850*/  BRA `(.L_x_17007) ;  /* 0x0000000800e87947 */ /* 0x000fea0003800000 */
.L_x_17012:
        /* <DEDUP_REMOVED lines=8> */
.L_x_17002:
        /* <DEDUP_REMOVED lines=13> */
.L_x_17016:
        /* <DEDUP_REMOVED lines=8> */
.L_x_17015:
        /* <DEDUP_REMOVED lines=28> */
.L_x_17018:
        /* <DEDUP_REMOVED lines=15> */
.L_x_17017:
[----:B------:R-:W2:Y:S02]  /*4ce0*/  LDG.E.U16 R0, desc[UR36][R2.64] ;  /* 0x0000002402007981 */ /* 0x000ea4000c1e1500 */
[----:B--2---:R-:W-:-:S05]  /*4cf0*/  IMAD.U32 R0, R0, 0x10000, RZ ;  /* 0x0001000000007824 */ /* 0x004fca00078e00ff */
[----:B------:R-:W-:Y:S01]  /*4d00*/  F2FP.F16.F32.PACK_AB R0, RZ, R0 ;  /* 0x00000000ff00723e */ /* 0x000fe200000000ff */
[----:B------:R-:W-:Y:S06]  /*4d10*/  BRA `(.L_x_17007) ;  /* 0x0000000400b87947 */ /* 0x000fec0003800000 */
.L_x_17014:
        /* <DEDUP_REMOVED lines=12> */
.L_x_17021:
        /* <DEDUP_REMOVED lines=21> */
.L_x_17025:
[----:B------:R-:W-:Y:S05]  /*4f30*/  BSYNC B1 ;  /* 0x0000000000017941 */ /* 0x000fea0003800000 */
.L_x_17024:
[----:B------:R-:W-:Y:S01]  /*4f40*/  LEA R3, R0, 0x3b800000, 0x17 ;  /* 0x3b80000000037811 */ /* 0x000fe200078eb8ff */
[----:B------:R-:W-:-:S05]  /*4f50*/  IMAD.SHL.U32 R0, R2, 0x100000, RZ ;  /* 0x0010000002007824 */ /* 0x000fca00078e00ff */
[----:B------:R-:W-:-:S07]  /*4f60*/  LOP3.LUT R0, R3, R0, R4, 0xfe, !PT ;  /* 0x0000000003007212 */ /* 0x000fce00078efe04 */
.L_x_17023:
[----:B------:R-:W-:Y:S05]  /*4f70*/  BSYNC B0 ;  /* 0x0000000000007941 */ /* 0x000fea0003800000 */
.L_x_17022:
[----:B------:R-:W-:Y:S01]  /*4f80*/  F2FP.F16.F32.PACK_AB R0, RZ, R0 ;  /* 0x00000000ff00723e */ /* 0x000fe200000000ff */
[----:B------:R-:W-:Y:S06]  /*4f90*/  BRA `(.L_x_17007) ;  /* 0x0000000400187947 */ /* 0x000fec0003800000 */
.L_x_17020:
        /* <DEDUP_REMOVED lines=21> */
.L_x_17029:
[----:B------:R-:W-:Y:S05]  /*50f0*/  BSYNC B1 ;  /* 0x0000000000017941 */ /* 0x000fea0003800000 */
.L_x_17028:
[----:B------:R-:W-:Y:S01]  /*5100*/  LEA R3, R0, 0x37800000, 0x17 ;  /* 0x3780000000037811 */ /* 0x000fe200078eb8ff */
[----:B------:R-:W-:-:S05]  /*5110*/  IMAD.SHL.U32 R0, R2, 0x200000, RZ ;  /* 0x0020000002007824 */ /* 0x000fca00078e00ff */
[----:B------:R-:W-:-:S07]  /*5120*/  LOP3.LUT R0, R3, R0, R4, 0xfe, !PT ;  /* 0x0000000003007212 */ /* 0x000fce00078efe04 */
.L_x_17027:
[----:B------:R-:W-:Y:S05]  /*5130*/  BSYNC B0 ;  /* 0x0000000000007941 */ /* 0x000fea0003800000 */
.L_x_17026:
[----:B------:R-:W-:Y:S01]  /*5140*/  F2FP.F16.F32.PACK_AB R0, RZ, R0 ;  /* 0x00000000ff00723e */ /* 0x000fe200000000ff */
[----:B------:R-:W-:Y:S06]  /*5150*/  BRA `(.L_x_17007) ;  /* 0x0000000000a87947 */ /* 0x000fec0003800000 */
.L_x_17019:
        /* <DEDUP_REMOVED lines=14> */
.L_x_17033:
[----:B------:R-:W-:Y:S05]  /*5240*/  BSYNC B0 ;  /* 0x0000000000007941 */ /* 0x000fea0003800000 */
.L_x_17032:
[----:B------:R-:W-:Y:S01]  /*5250*/  F2FP.F16.F32.PACK_AB R0, RZ, R0 ;  /* 0x00000000ff00723e */ /* 0x000fe200000000ff */
[----:B------:R-:W-:Y:S06]  /*5260*/  BRA `(.L_x_17007) ;  /* 0x0000000000647947 */ /* 0x000fec0003800000 */
.L_x_17006:
        /* <DEDUP_REMOVED lines=16> */
.L_x_17034:
[----:B------:R-:W-:Y:S01]  /*5370*/  PRMT R0, RZ, 0x7610, R0 ;  /* 0x00007610ff007816 */ /* 0x000fe20000000000 */
[----:B------:R-:W-:Y:S06]  /*5380*/  BRA `(.L_x_17007) ;  /* 0x00000000001c7947 */ /* 0x000fec0003800000 */
.L_x_17031:
[----:B------:R-:W2:Y:S02]  /*5390*/  LDG.E.64 R2, desc[UR36][R2.64] ;  /* 0x0000002402027981 */ /* 0x000ea4000c1e1b00 */
[----:B--2---:R-:W0:Y:S02]  /*53a0*/  I2F.U64 R0, R2 ;  /* 0x0000000200007312 */ /* 0x004e240000301000 */
[----:B0-----:R-:W-:Y:S01]  /*53b0*/  F2FP.F16.F32.PACK_AB R0, RZ, R0 ;  /* 0x00000000ff00723e */ /* 0x001fe200000000ff */
[----:B------:R-:W-:Y:S06]  /*53c0*/  BRA `(.L_x_17007) ;  /* 0x00000000000c7947 */ /* 0x000fec0003800000 */
.L_x_17030:
[----:B------:R-:W2:Y:S02]  /*53d0*/  LDG.E R2, desc[UR36][R2.64] ;  /* 0x0000002402027981 */ /* 0x000ea4000c1e1900 */
[----:B--2---:R-:W-:-:S04]  /*53e0*/  I2FP.F32.U32 R0, R2 ;  /* 0x0000000200007245 */ /* 0x004fc80000201000 */
[----:B------:R-:W-:-:S07]  /*53f0*/  F2FP.F16.F32.PACK_AB R0, RZ, R0 ;  /* 0x00000000ff00723e */ /* 0x000fce00000000ff */
.L_x_17007:
[----:B------:R-:W2:Y:S01]  /*5400*/  LDC.U8 R4, c[0x0][0x421] ;  /* 0x00010840ff047b82 */ /* 0x000ea20000000000 */
[----:B-----5:R-:W-:Y:S01]  /*5410*/  HADD2.F32 R0, -RZ, R0.H0_H0 ;  /* 0x20000000ff007230 */ /* 0x020fe20000004100 */
[----:B------:R-:W-:Y:S04]  /*5420*/  BSSY B6, `(.L_x_17035) ;  /* 0x00000d5000067945 */ /* 0x000fe80003800000 */
[----:B------:R-:W-:-:S04]  /*5430*/  FSETP.NEU.FTZ.AND P0, PT, R0, RZ, PT ;  /* 0x000000ff0000720b */ /* 0x000fc80003f1d000 */
[----:B01----:R-:W-:Y:S02]  /*5440*/  SEL R2, RZ, 0x1, P0 ;  /* 0x00000001ff027807 */ /* 0x003fe40000000000 */
        /* <DEDUP_REMOVED lines=13> */
.L_x_17039:
[----:B------:R0:W-:Y:S01]  /*5520*/  STG.E.U8 desc[UR36][R16.64], R2 ;  /* 0x0000000210007986 */ /* 0x0001e2000c101124 */
[----:B------:R-:W-:Y:S05]  /*5530*/  BRA `(.L_x_17041) ;  /* 0x0000000c000c7947 */ /* 0x000fea0003800000 */
.L_x_17038:
        /* <DEDUP_REMOVED lines=9> */
.L_x_17043:
[----:B------:R0:W-:Y:S01]  /*55d0*/  STG.E desc[UR36][R16.64], R2 ;  /* 0x0000000210007986 */ /* 0x0001e2000c101924 */
[----:B------:R-:W-:Y:S05]  /*55e0*/  BRA `(.L_x_17041) ;  /* 0x0000000800e07947 */ /* 0x000fea0003800000 */
.L_x_17042:
[----:B------:R0:W-:Y:S01]  /*55f0*/  STG.E.U16 desc[UR36][R16.64], R2 ;  /* 0x0000000210007986 */ /* 0x0001e2000c101524 */
[----:B------:R-:W-:Y:S05]  /*5600*/  BRA `(.L_x_17041) ;  /* 0x0000000800d87947 */ /* 0x000fea0003800000 */
.L_x_17037:
        /* <DEDUP_REMOVED lines=9> */
.L_x_17045:
[----:B------:R-:W-:-:S04]  /*56a0*/  FSET.BF.EQ.FTZ.AND R0, R0, RZ, PT ;  /* 0x000000ff0000720a */ /* 0x000fc80003812000 */
[----:B------:R-:W-:-:S05]  /*56b0*/  F2FP.F16.F32.PACK_AB R0, RZ, R0 ;  /* 0x00000000ff00723e */ /* 0x000fca00000000ff */
[----:B------:R0:W-:Y:S01]  /*56c0*/  STG.E.U16 desc[UR36][R16.64], R0 ;  /* 0x0000000010007986 */ /* 0x0001e2000c101524 */
[----:B------:R-:W-:Y:S05]  /*56d0*/  BRA `(.L_x_17041) ;  /* 0x0000000800a47947 */ /* 0x000fea0003800000 */
.L_x_17044:
        /* <DEDUP_REMOVED lines=10> */
.L_x_17047:
[----:B------:R-:W-:-:S04]  /*5780*/  FSET.BF.EQ.FTZ.AND R0, R0, RZ, PT ;  /* 0x000000ff0000720a */ /* 0x000fc80003812000 */
[----:B------:R-:W-:-:S04]  /*5790*/  F2FP.F16.F32.PACK_AB R3, RZ, R0 ;  /* 0x00000000ff03723e */ /* 0x000fc800000000ff */
[----:B------:R-:W-:-:S05]  /*57a0*/  PRMT R3, R3, 0x5410, RZ ;  /* 0x0000541003037816 */ /* 0x000fca00000000ff */
[----:B------:R0:W-:Y:S01]  /*57b0*/  STG.E desc[UR36][R16.64], R3 ;  /* 0x0000000310007986 */ /* 0x0001e2000c101924 */
[----:B------:R-:W-:Y:S05]  /*57c0*/  BRA `(.L_x_17041) ;  /* 0x0000000800687947 */ /* 0x000fea0003800000 */
.L_x_17046:
[----:B------:R-:W-:Y:S01]  /*57d0*/  FSEL R3, RZ, 1.875, P0 ;  /* 0x3ff00000ff037808 */ /* 0x000fe20000000000 */
[----:B------:R-:W-:-:S05]  /*57e0*/  IMAD.MOV.U32 R2, RZ, RZ, RZ ;  /* 0x000000ffff027224 */ /* 0x000fca00078e00ff */
[----:B------:R0:W-:Y:S01]  /*57f0*/  STG.E.64 desc[UR36][R16.64], R2 ;  /* 0x0000000210007986 */ /* 0x0001e2000c101b24 */
[----:B------:R-:W-:Y:S05]  /*5800*/  BRA `(.L_x_17041) ;  /* 0x0000000800587947 */ /* 0x000fea0003800000 */
.L_x_17036:
        /* <DEDUP_REMOVED lines=10> */
.L_x_17050:
[----:B------:R-:W-:Y:S02]  /*58b0*/  FSEL R5, RZ, 1.875, P0 ;  /* 0x3ff00000ff057808 */ /* 0x000fe40000000000 */
[----:B------:R-:W-:Y:S01]  /*58c0*/  CS2R R6, SRZ ;  /* 0x0000000000067805 */ /* 0x000fe2000001ff00 */
[----:B------:R-:W-:-:S05]  /*58d0*/  IMAD.MOV.U32 R4, RZ, RZ, RZ ;  /* 0x000000ffff047224 */ /* 0x000fca00078e00ff */
[----:B------:R0:W-:Y:S01]  /*58e0*/  STG.E.128 desc[UR36][R16.64], R4 ;  /* 0x0000000410007986 */ /* 0x0001e2000c101d24 */
[----:B------:R-:W-:Y:S05]  /*58f0*/  BRA `(.L_x_17041) ;  /* 0x00000008001c7947 */ /* 0x000fea0003800000 */
.L_x_17049:
        /* <DEDUP_REMOVED lines=18> */
.L_x_17054:
[----:B------:R-:W-:Y:S05]  /*5a20*/  BSYNC B0 ;  /* 0x0000000000007941 */ /* 0x000fea0003800000 */
.L_x_17053:
[----:B------:R0:W-:Y:S01]  /*5a30*/  STG.E.U8 desc[UR36][R16.64], R3 ;  /* 0x0000000310007986 */ /* 0x0001e2000c101124 */
[----:B------:R-:W-:Y:S05]  /*5a40*/  BRA `(.L_x_17041) ;  /* 0x0000000400c87947 */ /* 0x000fea0003800000 */
.L_x_17052:
        /* <DEDUP_REMOVED lines=13> */
.L_x_17055:
[----:B------:R-:W-:Y:S01]  /*5b20*/  ISETP.GT.U32.AND P0, PT, R3, 0x7f800000, PT ;  /* 0x7f8000000300780c */ /* 0x000fe20003f04070 */
[----:B------:R-:W-:-:S05]  /*5b30*/  IMAD.MOV.U32 R3, RZ, RZ, 0x7f ;  /* 0x0000007fff037424 */ /* 0x000fca00078e00ff */
[----:B------:R-:W-:-:S05]  /*5b40*/  SEL R3, R3, 0x7c, P0 ;  /* 0x0000007c03037807 */ /* 0x000fca0000000000 */
[----:B------:R0:W-:Y:S01]  /*5b50*/  STG.E.U8 desc[UR36][R16.64], R3 ;  /* 0x0000000310007986 */ /* 0x0001e2000c101124 */
[----:B------:R-:W-:Y:S05]  /*5b60*/  BRA `(.L_x_17041) ;  /* 0x0000000400807947 */ /* 0x000fea0003800000 */
.L_x_17051:
[----:B------:R-:W-:-:S04]  /*5b70*/  FSET.BF.EQ.FTZ.AND R0, R0, RZ, PT ;  /* 0x000000ff0000720a */ /* 0x000fc80003812000 */
[----:B------:R-:W-:-:S05]  /*5b80*/  F2FP.BF16.F32.PACK_AB R0, RZ, R0 ;  /* 0x00000000ff00723e */ /* 0x000fca00000010ff */
[----:B------:R0:W-:Y:S01]  /*5b90*/  STG.E.U16 desc[UR36][R16.64], R0 ;  /* 0x0000000010007986 */ /* 0x0001e2000c101524 */
[----:B------:R-:W-:Y:S05]  /*5ba0*/  BRA `(.L_x_17041) ;  /* 0x0000000400707947 */ /* 0x000fea0003800000 */
.L_x_17048:
        /* <DEDUP_REMOVED lines=10> */
.L_x_17058:
        /* <DEDUP_REMOVED lines=16> */
.L_x_17061:
[----:B------:R-:W-:-:S07]  /*5d50*/  PRMT R8, R0, 0x7610, R8 ;  /* 0x0000761000087816 */ /* 0x000fce0000000008 */
.L_x_17060:
[----:B------:R-:W-:Y:S05]  /*5d60*/  BSYNC B0 ;  /* 0x0000000000007941 */ /* 0x000fea0003800000 */
.L_x_17059:
[----:B------:R3:W-:Y:S01]  /*5d70*/  STG.E.U8 desc[UR36][R16.64], R8 ;  /* 0x0000000810007986 */ /* 0x0007e2000c101124 */
[----:B------:R-:W-:Y:S05]  /*5d80*/  BRA `(.L_x_17041) ;  /* 0x0000000000f87947 */ /* 0x000fea0003800000 */
.L_x_17057:
        /* <DEDUP_REMOVED lines=16> */
.L_x_17064:
[----:B------:R-:W-:-:S07]  /*5e90*/  PRMT R8, R0, 0x7610, R8 ;  /* 0x0000761000087816 */ /* 0x000fce0000000008 */
.L_x_17063:
[----:B------:R-:W-:Y:S05]  /*5ea0*/  BSYNC B0 ;  /* 0x0000000000007941 */ /* 0x000fea0003800000 */
.L_x_17062:
[----:B------:R0:W-:Y:S01]  /*5eb0*/  STG.E.U8 desc[UR36][R16.64], R8 ;  /* 0x0000000810007986 */ /* 0x0001e2000c101124 */
[----:B------:R-:W-:Y:S05]  /*5ec0*/  BRA `(.L_x_17041) ;  /* 0x0000000000a87947 */ /* 0x000fea0003800000 */
.L_x_17056:
        /* <DEDUP_REMOVED lines=21> */
.L_x_17040:
        /* <DEDUP_REMOVED lines=16> */
.L_x_17067:
[----:B------:R-:W-:Y:S05]  /*6120*/  BRA `(.L_x_17041) ;  /* 0x0000000000107947 */ /* 0x000fea0003800000 */
.L_x_17066:
[----:B------:R-:W-:-:S05]  /*6130*/  IMAD.MOV.U32 R3, RZ, RZ, RZ ;  /* 0x000000ffff037224 */ /* 0x000fca00078e00ff */
[----:B------:R2:W-:Y:S01]  /*6140*/  STG.E.64 desc[UR36][R16.64], R2 ;  /* 0x0000000210007986 */ /* 0x0005e2000c101b24 */
[----:B------:R-:W-:Y:S05]  /*6150*/  BRA `(.L_x_17041) ;  /* 0x0000000000047947 */ /* 0x000fea0003800000 */
.L_x_17065:
[----:B------:R0:W-:Y:S02]  /*6160*/  STG.E desc[UR36][R16.64], R2 ;  /* 0x0000000210007986 */ /* 0x0001e4000c101924 */
.L_x_17041:
[----:B------:R-:W-:Y:S05]  /*6170*/  BSYNC B6 ;  /* 0x0000000000067941 */ /* 0x000fea0003800000 */
.L_x_17035:
[----:B------:R-:W-:-:S07]  /*6180*/  VIADD R19, R19, 0x80 ;  /* 0x0000008013137836 */ /* 0x000fce0000000000 */
.L_x_17000:
[----:B------:R-:W-:Y:S05]  /*6190*/  BSYNC B7 ;  /* 0x0000000000077941 */ /* 0x000fea0003800000 */
.L_x_16999:
        /* <DEDUP_REMOVED lines=307> */
.L_x_17070:
        /* <DEDUP_REMOVED lines=22> */
.L_x_17074:
[----:B------:R-:W2:Y:S02]  /*7630*/  LDG.E.U8 R2, desc[UR36][R2.64] ;  /* 0x0000002402027981 */ /* 0x000ea4000c1e1100 */
[----:B--2---:R-:W-:-:S04]  /*7640*/  I2FP.F32.U32 R0, R2 ;  /* 0x0000000200007245 */ /* 0x004fc80000201000 */
[----:B------:R-:W-:Y:S01]  /*7650*/  F2FP.F16.F32.PACK_AB R0, RZ, R0 ;  /* 0x00000000ff00723e */ /* 0x000fe200000000ff */
[----:B------:R-:W-:Y:S06]  /*7660*/  BRA `(.L_x_17076) ;  /* 0x0000000c00887947 */ /* 0x000fec0003800000 */
.L_x_17073:
        /* <DEDUP_REMOVED lines=10> */
.L_x_17078:
[----:B------:R-:W2:Y:S02]  /*7710*/  LDG.E R2, desc[UR36][R2.64] ;  /* 0x0000002402027981 */ /* 0x000ea4000c1e1900 */
[----:B--2---:R-:W-:-:S04]  /*7720*/  I2FP.F32.S32 R0, R2 ;  /* 0x0000000200007245 */ /* 0x004fc80000201400 */
[----:B------:R-:W-:Y:S01]  /*7730*/  F2FP.F16.F32.PACK_AB R0, RZ, R0 ;  /* 0x00000000ff00723e */ /* 0x000fe200000000ff */
[----:B------:R-:W-:Y:S06]  /*7740*/  BRA `(.L_x_17076) ;  /* 0x0000000c00507947 */ /* 0x000fec0003800000 */
.L_x_17077:
[----:B------:R-:W2:Y:S02]  /*7750*/  LDG.E.U16 R2, desc[UR36][R2.64] ;  /* 0x0000002402027981 */ /* 0x000ea4000c1e1500 */
[----:B--2---:R-:W0:Y:S02]  /*7760*/  I2F.S16 R0, R2 ;  /* 0x0000000200007306 */ /* 0x004e240000101400 */
[----:B0-----:R-:W-:Y:S01]  /*7770*/  F2FP.F16.F32.PACK_AB R0, RZ, R0 ;  /* 0x00000000ff00723e */ /* 0x001fe200000000ff */
[----:B------:R-:W-:Y:S06]  /*7780*/  BRA `(.L_x_17076) ;  /* 0x0000000c00407947 */ /* 0x000fec0003800000 */
.L_x_17072:
        /* <DEDUP_REMOVED lines=9> */
.L_x_17080:
[----:B------:R0:W5:Y:S01]  /*7820*/  LDG.E.U16 R0, desc[UR36][R2.64] ;  /* 0x0000002402007981 */ /* 0x000162000c1e1500 */
[----:B------:R-:W-:Y:S05]  /*7830*/  BRA `(.L_x_17076) ;  /* 0x0000000c00147947 */ /* 0x000fea0003800000 */
.L_x_17079:
        /* <DEDUP_REMOVED lines=9> */
.L_x_17082:
[----:B------:R1:W5:Y:S01]  /*78d0*/  LDG.E.U16 R0, desc[UR36][R2.64] ;  /* 0x0000002402007981 */ /* 0x000362000c1e1500 */
[----:B------:R-:W-:Y:S05]  /*78e0*/  BRA `(.L_x_17076) ;  /* 0x0000000800e87947 */ /* 0x000fea0003800000 */
.L_x_17081:
        /* <DEDUP_REMOVED lines=8> */
.L_x_17071:
        /* <DEDUP_REMOVED lines=13> */
.L_x_17085:
        /* <DEDUP_REMOVED lines=8> */
.L_x_17084:
        /* <DEDUP_REMOVED lines=28> */
.L_x_17087:
        /* <DEDUP_REMOVED lines=15> */
.L_x_17086:
[----:B------:R-:W2:Y:S02]  /*7d70*/  LDG.E.U16 R0, desc[UR36][R2.64] ;  /* 0x0000002402007981 */ /* 0x000ea4000c1e1500 */
[----:B--2---:R-:W-:-:S05]  /*7d80*/  IMAD.U32 R0, R0, 0x10000, RZ ;  /* 0x0001000000007824 */ /* 0x004fca00078e00ff */
[----:B------:R-:W-:Y:S01]  /*7d90*/  F2FP.F16.F32.PACK_AB R0, RZ, R0 ;  /* 0x00000000ff00723e */ /* 0x000fe200000000ff */
[----:B------:R-:W-:Y:S06]  /*7da0*/  BRA `(.L_x_17076) ;  /* 0x0000000400b87947 */ /* 0x000fec0003800000 */
.L_x_17083:
        /* <DEDUP_REMOVED lines=12> */
.L_x_17090:
        /* <DEDUP_REMOVED lines=21> */
.L_x_17094:
[----:B------:R-:W-:Y:S05]  /*7fc0*/  BSYNC B1 ;  /* 0x0000000000017941 */ /* 0x000fea0003800000 */
.L_x_17093:
[----:B------:R-:W-:Y:S01]  /*7fd0*/  LEA R3, R0, 0x3b800000, 0x17 ;  /* 0x3b80000000037811 */ /* 0x000fe200078eb8ff */
[----:B------:R-:W-:-:S05]  /*7fe0*/  IMAD.SHL.U32 R0, R2, 0x100000, RZ ;  /* 0x0010000002007824 */ /* 0x000fca00078e00ff */
[----:B------:R-:W-:-:S07]  /*7ff0*/  LOP3.LUT R0, R3, R0, R4, 0xfe, !PT ;  /* 0x0000000003007212 */ /* 0x000fce00078efe04 */
.L_x_17092:
[----:B------:R-:W-:Y:S05]  /*8000*/  BSYNC B0 ;  /* 0x0000000000007941 */ /* 0x000fea0003800000 */
.L_x_17091:
[----:B------:R-:W-:Y:S01]  /*8010*/  F2FP.F16.F32.PACK_AB R0, RZ, R0 ;  /* 0x00000000ff00723e */ /* 0x000fe200000000ff */
[----:B------:R-:W-:Y:S06]  /*8020*/  BRA `(.L_x_17076) ;  /* 0x0000000400187947 */ /* 0x000fec0003800000 */
.L_x_17089:
        /* <DEDUP_REMOVED lines=21> */
.L_x_17098:
[----:B------:R-:W-:Y:S05]  /*8180*/  BSYNC B1 ;  /* 0x0000000000017941 */ /* 0x000fea0003800000 */
.L_x_17097:
[----:B------:R-:W-:Y:S01]  /*8190*/  LEA R3, R0, 0x37800000, 0x17 ;  /* 0x3780000000037811 */ /* 0x000fe200078eb8ff */
[----:B------:R-:W-:-:S05]  /*81a0*/  IMAD.SHL.U32 R0, R2, 0x200000, RZ ;  /* 0x0020000002007824 */ /* 0x000fca00078e00ff */
[----:B------:R-:W-:-:S07]  /*81b0*/  LOP3.LUT R0, R3, R0, R4, 0xfe, !PT ;  /* 0x0000000003007212 */ /* 0x000fce00078efe04 */
.L_x_17096:
[----:B------:R-:W-:Y:S05]  /*81c0*/  BSYNC B0 ;  /* 0x0000000000007941 */ /* 0x000fea0003800000 */
.L_x_17095:
[----:B------:R-:W-:Y:S01]  /*81d0*/  F2FP.F16.F32.PACK_AB R0, RZ, R0 ;  /* 0x00000000ff00723e */ /* 0x000fe200000000ff */
[----:B------:R-:W-:Y:S06]  /*81e0*/  BRA `(.L_x_17076) ;  /* 0x0000000000a87947 */ /* 0x000fec0003800000 */
.L_x_17088:
        /* <DEDUP_REMOVED lines=14> */
.L_x_17102:
[----:B------:R-:W-:Y:S05]  /*82d0*/  BSYNC B0 ;  /* 0x0000000000007941 */ /* 0x000fea0003800000 */
.L_x_17101:
[----:B------:R-:W-:Y:S01]  /*82e0*/  F2FP.F16.F32.PACK_AB R0, RZ, R0 ;  /* 0x00000000ff00723e */ /* 0x000fe200000000ff */
[----:B------:R-:W-:Y:S06]  /*82f0*/  BRA `(.L_x_17076) ;  /* 0x0000000000647947 */ /* 0x000fec0003800000 */
.L_x_17075:
        /* <DEDUP_REMOVED lines=16> */
.L_x_17103:
[----:B------:R-:W-:Y:S01]  /*8400*/  PRMT R0, RZ, 0x7610, R0 ;  /* 0x00007610ff007816 */ /* 0x000fe20000000000 */
[----:B------:R-:W-:Y:S06]  /*8410*/  BRA `(.L_x_17076) ;  /* 0x00000000001c7947 */ /* 0x000fec0003800000 */
.L_x_17100:
[----:B------:R-:W2:Y:S02]  /*8420*/  LDG.E.64 R2, desc[UR36][R2.64] ;  /* 0x0000002402027981 */ /* 0x000ea4000c1e1b00 */
[----:B--2---:R-:W0:Y:S02]  /*8430*/  I2F.U64 R0, R2 ;  /* 0x0000000200007312 */ /* 0x004e240000301000 */
[----:B0-----:R-:W-:Y:S01]  /*8440*/  F2FP.F16.F32.PACK_AB R0, RZ, R0 ;  /* 0x00000000ff00723e */ /* 0x001fe200000000ff */
[----:B------:R-:W-:Y:S06]  /*8450*/  BRA `(.L_x_17076) ;  /* 0x00000000000c7947 */ /* 0x000fec0003800000 */
.L_x_17099:
[----:B------:R-:W2:Y:S02]  /*8460*/  LDG.E R2, desc[UR36][R2.64] ;  /* 0x0000002402027981 */ /* 0x000ea4000c1e1900 */
[----:B--2---:R-:W-:-:S04]  /*8470*/  I2FP.F32.U32 R0, R2 ;  /* 0x0000000200007245 */ /* 0x004fc80000201000 */
[----:B------:R-:W-:-:S07]  /*8480*/  F2FP.F16.F32.PACK_AB R0, RZ, R0 ;  /* 0x00000000ff00723e */ /* 0x000fce00000000ff */
.L_x_17076:
        /* <DEDUP_REMOVED lines=18> */
.L_x_17108:
[----:B------:R0:W-:Y:S01]  /*85b0*/  STG.E.U8 desc[UR36][R16.64], R2 ;  /* 0x0000000210007986 */ /* 0x0001e2000c101124 */
[----:B------:R-:W-:Y:S05]  /*85c0*/  BRA `(.L_x_17110) ;  /* 0x0000000c000c7947 */ /* 0x000fea0003800000 */
.L_x_17107:
        /* <DEDUP_REMOVED lines=9> */
.L_x_17112:
[----:B------:R0:W-:Y:S01]  /*8660*/  STG.E desc[UR36][R16.64], R2 ;  /* 0x0000000210007986 */ /* 0x0001e2000c101924 */
[----:B------:R-:W-:Y:S05]  /*8670*/  BRA `(.L_x_17110) ;  /* 0x0000000800e07947 */ /* 0x000fea0003800000 */
.L_x_17111:
[----:B------:R0:W-:Y:S01]  /*8680*/  STG.E.U16 desc[UR36][R16.64], R2 ;  /* 0x0000000210007986 */ /* 0x0001e2000c101524 */
[----:B------:R-:W-:Y:S05]  /*8690*/  BRA `(.L_x_17110) ;  /* 0x0000000800d87947 */ /* 0x000fea0003800000 */
.L_x_17106:
        /* <DEDUP_REMOVED lines=9> */
.L_x_17114:
[----:B------:R-:W-:-:S04]  /*8730*/  FSET.BF.EQ.FTZ.AND R0, R0, RZ, PT ;  /* 0x000000ff0000720a */ /* 0x000fc80003812000 */
[----:B------:R-:W-:-:S05]  /*8740*/  F2FP.F16.F32.PACK_AB R0, RZ, R0 ;  /* 0x00000000ff00723e */ /* 0x000fca00000000ff */
[----:B------:R0:W-:Y:S01]  /*8750*/  STG.E.U16 desc[UR36][R16.64], R0 ;  /* 0x0000000010007986 */ /* 0x0001e2000c101524 */
[----:B------:R-:W-:Y:S05]  /*8760*/  BRA `(.L_x_17110) ;  /* 0x0000000800a47947 */ /* 0x000fea0003800000 */
.L_x_17113:
        /* <DEDUP_REMOVED lines=10> */
.L_x_17116:
[----:B------:R-:W-:-:S04]  /*8810*/  FSET.BF.EQ.FTZ.AND R0, R0, RZ, PT ;  /* 0x000000ff0000720a */ /* 0x000fc80003812000 */
[----:B------:R-:W-:-:S04]  /*8820*/  F2FP.F16.F32.PACK_AB R3, RZ, R0 ;  /* 0x00000000ff03723e */ /* 0x000fc800000000ff */
[----:B------:R-:W-:-:S05]  /*8830*/  PRMT R3, R3, 0x5410, RZ ;  /* 0x0000541003037816 */ /* 0x000fca00000000ff */
[----:B------:R0:W-:Y:S01]  /*8840*/  STG.E desc[UR36][R16.64], R3 ;  /* 0x0000000310007986 */ /* 0x0001e2000c101924 */
[----:B------:R-:W-:Y:S05]  /*8850*/  BRA `(.L_x_17110) ;  /* 0x0000000800687947 */ /* 0x000fea0003800000 */
.L_x_17115:
[----:B------:R-:W-:Y:S01]  /*8860*/  FSEL R3, RZ, 1.875, P0 ;  /* 0x3ff00000ff037808 */ /* 0x000fe20000000000 */
[----:B------:R-:W-:-:S05]  /*8870*/  IMAD.MOV.U32 R2, RZ, RZ, RZ ;  /* 0x000000ffff027224 */ /* 0x000fca00078e00ff */
[----:B------:R0:W-:Y:S01]  /*8880*/  STG.E.64 desc[UR36][R16.64], R2 ;  /* 0x0000000210007986 */ /* 0x0001e2000c101b24 */
[----:B------:R-:W-:Y:S05]  /*8890*/  BRA `(.L_x_17110) ;  /* 0x0000000800587947 */ /* 0x000fea0003800000 */
.L_x_17105:
        /* <DEDUP_REMOVED lines=10> */
.L_x_17119:
[----:B------:R-:W-:Y:S02]  /*8940*/  FSEL R5, RZ, 1.875, P0 ;  /* 0x3ff00000ff057808 */ /* 0x000fe40000000000 */
[----:B------:R-:W-:Y:S01]  /*8950*/  CS2R R6, SRZ ;  /* 0x0000000000067805 */ /* 0x000fe2000001ff00 */
[----:B------:R-:W-:-:S05]  /*8960*/  IMAD.MOV.U32 R4, RZ, RZ, RZ ;  /* 0x000000ffff047224 */ /* 0x000fca00078e00ff */
[----:B------:R0:W-:Y:S01]  /*8970*/  STG.E.128 desc[UR36][R16.64], R4 ;  /* 0x0000000410007986 */ /* 0x0001e2000c101d24 */
[----:B------:R-:W-:Y:S05]  /*8980*/  BRA `(.L_x_17110) ;  /* 0x00000008001c7947 */ /* 0x000fea0003800000 */
.L_x_17118:
        /* <DEDUP_REMOVED lines=18> */
.L_x_17123:
[----:B------:R-:W-:Y:S05]  /*8ab0*/  BSYNC B0 ;  /* 0x0000000000007941 */ /* 0x000fea0003800000 */
.L_x_17122:
[----:B------:R0:W-:Y:S01]  /*8ac0*/  STG.E.U8 desc[UR36][R16.64], R3 ;  /* 0x0000000310007986 */ /* 0x0001e2000c101124 */
[----:B------:R-:W-:Y:S05]  /*8ad0*/  BRA `(.L_x_17110) ;  /* 0x0000000400c87947 */ /* 0x000fea0003800000 */
.L_x_17121:
        /* <DEDUP_REMOVED lines=13> */
.L_x_17124:
[----:B------:R-:W-:Y:S01]  /*8bb0*/  ISETP.GT.U32.AND P0, PT, R3, 0x7f800000, PT ;  /* 0x7f8000000300780c */ /* 0x000fe20003f04070 */
[----:B------:R-:W-:-:S05]  /*8bc0*/  IMAD.MOV.U32 R3, RZ, RZ, 0x7f ;  /* 0x0000007fff037424 */ /* 0x000fca00078e00ff */
[----:B------:R-:W-:-:S05]  /*8bd0*/  SEL R3, R3, 0x7c, P0 ;  /* 0x0000007c03037807 */ /* 0x000fca0000000000 */
[----:B------:R0:W-:Y:S01]  /*8be0*/  STG.E.U8 desc[UR36][R16.64], R3 ;  /* 0x0000000310007986 */ /* 0x0001e2000c101124 */
[----:B------:R-:W-:Y:S05]  /*8bf0*/  BRA `(.L_x_17110) ;  /* 0x0000000400807947 */ /* 0x000fea0003800000 */
.L_x_17120:
[----:B------:R-:W-:-:S04]  /*8c00*/  FSET.BF.EQ.FTZ.AND R0, R0, RZ, PT ;  /* 0x000000ff0000720a */ /* 0x000fc80003812000 */
[----:B------:R-:W-:-:S05]  /*8c10*/  F2FP.BF16.F32.PACK_AB R0, RZ, R0 ;  /* 0x00000000ff00723e */ /* 0x000fca00000010ff */
[----:B------:R0:W-:Y:S01]  /*8c20*/  STG.E.U16 desc[UR36][R16.64], R0 ;  /* 0x0000000010007986 */ /* 0x0001e2000c101524 */
[----:B------:R-:W-:Y:S05]  /*8c30*/  BRA `(.L_x_17110) ;  /* 0x0000000400707947 */ /* 0x000fea0003800000 */
.L_x_17117:
        /* <DEDUP_REMOVED lines=10> */
.L_x_17127:
        /* <DEDUP_REMOVED lines=16> */
.L_x_17130:
[----:B------:R-:W-:-:S07]  /*8de0*/  PRMT R8, R0, 0x7610, R8 ;  /* 0x0000761000087816 */ /* 0x000fce0000000008 */
.L_x_17129:
[----:B------:R-:W-:Y:S05]  /*8df0*/  BSYNC B0 ;  /* 0x0000000000007941 */ /* 0x000fea0003800000 */
.L_x_17128:
[----:B------:R3:W-:Y:S01]  /*8e00*/  STG.E.U8 desc[UR36][R16.64], R8 ;  /* 0x0000000810007986 */ /* 0x0007e2000c101124 */
[----:B------:R-:W-:Y:S05]  /*8e10*/  BRA `(.L_x_17110) ;  /* 0x0000000000f87947 */ /* 0x000fea0003800000 */
.L_x_17126:
        /* <DEDUP_REMOVED lines=16> */
.L_x_17133:
[----:B------:R-:W-:-:S07]  /*8f20*/  PRMT R8, R0, 0x7610, R8 ;  /* 0x0000761000087816 */ /* 0x000fce0000000008 */
.L_x_17132:
[----:B------:R-:W-:Y:S05]  /*8f30*/  BSYNC B0 ;  /* 0x0000000000007941 */ /* 0x000fea0003800000 */
.L_x_17131:
[----:B------:R0:W-:Y:S01]  /*8f40*/  STG.E.U8 desc[UR36][R16.64], R8 ;  /* 0x0000000810007986 */ /* 0x0001e2000c101124 */
[----:B------:R-:W-:Y:S05]  /*8f50*/  BRA `(.L_x_17110) ;  /* 0x0000000000a87947 */ /* 0x000fea0003800000 */
.L_x_17125:
        /* <DEDUP_REMOVED lines=21> */
.L_x_17109:
        /* <DEDUP_REMOVED lines=16> */
.L_x_17136:
[----:B------:R-:W-:Y:S05]  /*91b0*/  BRA `(.L_x_17110) ;  /* 0x0000000000107947 */ /* 0x000fea0003800000 */
.L_x_17135:
[----:B------:R-:W-:-:S05]  /*91c0*/  IMAD.MOV.U32 R3, RZ, RZ, RZ ;  /* 0x000000ffff037224 */ /* 0x000fca00078e00ff */
[----:B------:R2:W-:Y:S01]  /*91d0*/  STG.E.64 desc[UR36][R16.64], R2 ;  /* 0x0000000210007986 */ /* 0x0005e2000c101b24 */
[----:B------:R-:W-:Y:S05]  /*91e0*/  BRA `(.L_x_17110) ;  /* 0x0000000000047947 */ /* 0x000fea0003800000 */
.L_x_17134:
[----:B------:R0:W-:Y:S02]  /*91f0*/  STG.E desc[UR36][R16.64], R2 ;  /* 0x0000000210007986 */ /* 0x0001e4000c101924 */
.L_x_17110:
[----:B------:R-:W-:Y:S05]  /*9200*/  BSYNC B6 ;  /* 0x0000000000067941 */ /* 0x000fea0003800000 */
.L_x_17104:
[----:B------:R-:W-:-:S07]  /*9210*/  VIADD R19, R19, 0x80 ;  /* 0x0000008013137836 */ /* 0x000fce0000000000 */
.L_x_17069:
[----:B------:R-:W-:Y:S05]  /*9220*/  BSYNC B7 ;  /* 0x0000000000077941 */ /* 0x000fea0003800000 */
.L_x_17068:
        /* <DEDUP_REMOVED lines=306> */
.L_x_17137:
        /* <DEDUP_REMOVED lines=22> */
.L_x_17141:
[----:B------:R-:W2:Y:S02]  /*a6b0*/  LDG.E.U8 R2, desc[UR36][R2.64] ;  /* 0x0000002402027981 */ /* 0x000ea4000c1e1100 */
[----:B--2---:R-:W-:-:S04]  /*a6c0*/  I2FP.F32.U32 R0, R2 ;  /* 0x0000000200007245 */ /* 0x004fc80000201000 */
[----:B------:R-:W-:Y:S01]  /*a6d0*/  F2FP.F16.F32.PACK_AB R0, RZ, R0 ;  /* 0x00000000ff00723e */ /* 0x000fe200000000ff */
[----:B------:R-:W-:Y:S06]  /*a6e0*/  BRA `(.L_x_17143) ;  /* 0x0000000c00887947 */ /* 0x000fec0003800000 */
.L_x_17140:
        /* <DEDUP_REMOVED lines=10> */
.L_x_17145:
[----:B------:R-:W2:Y:S02]  /*a790*/  LDG.E R2, desc[UR36][R2.64] ;  /* 0x0000002402027981 */ /* 0x000ea4000c1e1900 */
[----:B--2---:R-:W-:-:S04]  /*a7a0*/  I2FP.F32.S32 R0, R2 ;  /* 0x0000000200007245 */ /* 0x004fc80000201400 */
[----:B------:R-:W-:Y:S01]  /*a7b0*/  F2FP.F16.F32.PACK_AB R0, RZ, R0 ;  /* 0x00000000ff00723e */ /* 0x000fe200000000ff */
[----:B------:R-:W-:Y:S06]  /*a7c0*/  BRA `(.L_x_17143) ;  /* 0x0000000c00507947 */ /* 0x000fec0003800000 */
.L_x_17144:
[----:B------:R-:W2:Y:S02]  /*a7d0*/  LDG.E.U16 R2, desc[UR36][R2.64] ;  /* 0x0000002402027981 */ /* 0x000ea4000c1e1500 */
[----:B--2---:R-:W0:Y:S02]  /*a7e0*/  I2F.S16 R0, R2 ;  /* 0x0000000200007306 */ /* 0x004e240000101400 */
[----:B0-----:R-:W-:Y:S01]  /*a7f0*/  F2FP.F16.F32.PACK_AB R0, RZ, R0 ;  /* 0x00000000ff00723e */ /* 0x001fe200000000ff */
[----:B------:R-:W-:Y:S06]  /*a800*/  BRA `(.L_x_17143) ;  /* 0x0000000c00407947 */ /* 0x000fec0003800000 */
.L_x_17139:
        /* <DEDUP_REMOVED lines=9> */
.L_x_17147:
[----:B------:R1:W5:Y:S01]  /*a8a0*/  LDG.E.U16 R0, desc[UR36][R2.64] ;  /* 0x0000002402007981 */ /* 0x000362000c1e1500 */
[----:B------:R-:W-:Y:S05]  /*a8b0*/  BRA `(.L_x_17143) ;  /* 0x0000000c00147947 */ /* 0x000fea0003800000 */
.L_x_17146:
        /* <DEDUP_REMOVED lines=9> */
.L_x_17149:
[----:B------:R0:W5:Y:S01]  /*a950*/  LDG.E.U16 R0, desc[UR36][R2.64] ;  /* 0x0000002402007981 */ /* 0x000162000c1e1500 */
[----:B------:R-:W-:Y:S05]  /*a960*/  BRA `(.L_x_17143) ;  /* 0x0000000800e87947 */ /* 0x000fea0003800000 */
.L_x_17148:
        /* <DEDUP_REMOVED lines=8> */
.L_x_17138:
        /* <DEDUP_REMOVED lines=13> */
.L_x_17152:
        /* <DEDUP_REMOVED lines=8> */
.L_x_17151:
        /* <DEDUP_REMOVED lines=28> */
.L_x_17154:
        /* <DEDUP_REMOVED lines=15> */
.L_x_17153:
[----:B------:R-:W2:Y:S02]  /*adf0*/  LDG.E.U16 R0, desc[UR36][R2.64] ;  /* 0x0000002402007981 */ /* 0x000ea4000c1e1500 */
[----:B--2---:R-:W-:-:S05]  /*ae00*/  IMAD.U32 R0, R0, 0x10000, RZ ;  /* 0x0001000000007824 */ /* 0x004fca00078e00ff */
[----:B------:R-:W-:Y:S01]  /*ae10*/  F2FP.F16.F32.PACK_AB R0, RZ, R0 ;  /* 0x00000000ff00723e */ /* 0x000fe200000000ff */
[----:B------:R-:W-:Y:S06]  /*ae20*/  BRA `(.L_x_17143) ;  /* 0x0000000400b87947 */ /* 0x000fec0003800000 */
.L_x_17150:
        /* <DEDUP_REMOVED lines=12> */
.L_x_17157:
        /* <DEDUP_REMOVED lines=21> */
.L_x_17161:
[----:B------:R-:W-:Y:S05]  /*b040*/  BSYNC B1 ;  /* 0x0000000000017941 */ /* 0x000fea0003800000 */
.L_x_17160:
[----:B------:R-:W-:Y:S01]  /*b050*/  LEA R3, R0, 0x3b800000, 0x17 ;  /* 0x3b80000000037811 */ /* 0x000fe200078eb8ff */
[----:B------:R-:W-:-:S05]  /*b060*/  IMAD.SHL.U32 R0, R2, 0x100000, RZ ;  /* 0x0010000002007824 */ /* 0x000fca00078e00ff */
[----:B------:R-:W-:-:S07]  /*b070*/  LOP3.LUT R0, R3, R0, R4, 0xfe, !PT ;  /* 0x0000000003007212 */ /* 0x000fce00078efe04 */
.L_x_17159:
[----:B------:R-:W-:Y:S05]  /*b080*/  BSYNC B0 ;  /* 0x0000000000007941 */ /* 0x000fea0003800000 */
.L_x_17158:
[----:B------:R-:W-:Y:S01]  /*b090*/  F2FP.F16.F32.PACK_AB R0, RZ, R0 ;  /* 0x00000000ff00723e */ /* 0x000fe200000000ff */
[----:B------:R-:W-:Y:S06]  /*b0a0*/  BRA `(.L_x_17143) ;  /* 0x0000000400187947 */ /* 0x000fec0003800000 */
.L_x_17156:
        /* <DEDUP_REMOVED lines=21> */
.L_x_17165:
[----:B------:R-:W-:Y:S05]  /*b200*/  BSYNC B1 ;  /* 0x0000000000017941 */ /* 0x000fea0003800000 */
.L_x_17164:
[----:B------:R-:W-:Y:S01]  /*b210*/  LEA R3, R0, 0x37800000, 0x17 ;  /* 0x3780000000037811 */ /* 0x000fe200078eb8ff */
[----:B------:R-:W-:-:S05]  /*b220*/  IMAD.SHL.U32 R0, R2, 0x200000, RZ ;  /* 0x0020000002007824 */ /* 0x000fca00078e00ff */
[----:B------:R-:W-:-:S07]  /*b230*/  LOP3.LUT R0, R3, R0, R4, 0xfe, !PT ;  /* 0x0000000003007212 */ /* 0x000fce00078efe04 */
.L_x_17163:
[----:B------:R-:W-:Y:S05]  /*b240*/  BSYNC B0 ;  /* 0x0000000000007941 */ /* 0x000fea0003800000 */
.L_x_17162:
[----:B------:R-:W-:Y:S01]  /*b250*/  F2FP.F16.F32.PACK_AB R0, RZ, R0 ;  /* 0x00000000ff00723e */ /* 0x000fe200000000ff */
[----:B------:R-:W-:Y:S06]  /*b260*/  BRA `(.L_x_17143) ;  /* 0x0000000000a87947 */ /* 0x000fec0003800000 */
.L_x_17155:
        /* <DEDUP_REMOVED lines=14> */
.L_x_17169:
[----:B------:R-:W-:Y:S05]  /*b350*/  BSYNC B0 ;  /* 0x0000000000007941 */ /* 0x000fea0003800000 */
.L_x_17168:
[----:B------:R-:W-:Y:S01]  /*b360*/  F2FP.F16.F32.PACK_AB R0, RZ, R0 ;  /* 0x00000000ff00723e */ /* 0x000fe200000000ff */
[----:B------:R-:W-:Y:S06]  /*b370*/  BRA `(.L_x_17143) ;  /* 0x0000000000647947 */ /* 0x000fec0003800000 */
.L_x_17142:
        /* <DEDUP_REMOVED lines=16> */
.L_x_17170:
[----:B------:R-:W-:Y:S01]  /*b480*/  PRMT R0, RZ, 0x7610, R0 ;  /* 0x00007610ff007816 */ /* 0x000fe20000000000 */
[----:B------:R-:W-:Y:S06]  /*b490*/  BRA `(.L_x_17143) ;  /* 0x00000000001c7947 */ /* 0x000fec0003800000 */
.L_x_17167:
[----:B------:R-:W2:Y:S02]  /*b4a0*/  LDG.E.64 R2, desc[UR36][R2.64] ;  /* 0x0000002402027981 */ /* 0x000ea4000c1e1b00 */
[----:B--2---:R-:W0:Y:S02]  /*b4b0*/  I2F.U64 R0, R2 ;  /* 0x0000000200007312 */ /* 0x004e240000301000 */
[----:B0-----:R-:W-:Y:S01]  /*b4c0*/  F2FP.F16.F32.PACK_AB R0, RZ, R0 ;  /* 0x00000000ff00723e */ /* 0x001fe200000000ff */
[----:B------:R-:W-:Y:S06]  /*b4d0*/  BRA `(.L_x_17143) ;  /* 0x00000000000c7947 */ /* 0x000fec0003800000 */
.L_x_17166:
[----:B------:R-:W2:Y:S02]  /*b4e0*/  LDG.E R2, desc[UR36][R2.64] ;  /* 0x0000002402027981 */ /* 0x000ea4000c1e1900 */
[----:B--2---:R-:W-:-:S04]  /*b4f0*/  I2FP.F32.U32 R0, R2 ;  /* 0x0000000200007245 */ /* 0x004fc80000201000 */
[----:B------:R-:W-:-:S07]  /*b500*/  F2FP.F16.F32.PACK_AB R0, RZ, R0 ;  /* 0x00000000ff00723e */ /* 0x000fce00000000ff */
.L_x_17143:
[----:B------:R-:W2:Y:S01]  /*b510*/  LDC.U8 R4, c[0x0][0x421] ;  /* 0x00010840ff047b82 */ /* 0x000ea20000000000 */
[----:B-----5:R-:W-:-:S05]  /*b520*/  HADD2.F32 R0, -RZ, R0.H0_H0 ;  /* 0x20000000ff007230 */ /* 0x020fca0000004100 */
        /* <DEDUP_REMOVED lines=15> */
.L_x_17174:
[----:B------:R-:W-:Y:S01]  /*b620*/  STG.E.U8 desc[UR36][R16.64], R2 ;  /* 0x0000000210007986 */ /* 0x000fe2000c101124 */
[----:B------:R-:W-:Y:S05]  /*b630*/  EXIT ;  /* 0x000000000000794d */ /* 0x000fea0003800000 */
.L_x_17173:
        /* <DEDUP_REMOVED lines=9> */
.L_x_17177:
[----:B------:R-:W-:Y:S01]  /*b6d0*/  STG.E desc[UR36][R16.64], R2 ;  /* 0x0000000210007986 */ /* 0x000fe2000c101924 */
[----:B------:R-:W-:Y:S05]  /*b6e0*/  EXIT ;  /* 0x000000000000794d */ /* 0x000fea0003800000 */
.L_x_17176:
[----:B------:R-:W-:Y:S01]  /*b6f0*/  STG.E.U16 desc[UR36][R16.64], R2 ;  /* 0x0000000210007986 */ /* 0x000fe2000c101524 */
[----:B------:R-:W-:Y:S05]  /*b700*/  EXIT ;  /* 0x000000000000794d */ /* 0x000fea0003800000 */
.L_x_17172:
        /* <DEDUP_REMOVED lines=9> */
.L_x_17179:
[----:B------:R-:W-:-:S04]  /*b7a0*/  FSET.BF.EQ.FTZ.AND R0, R0, RZ, PT ;  /* 0x000000ff0000720a */ /* 0x000fc80003812000 */
[----:B------:R-:W-:-:S05]  /*b7b0*/  F2FP.F16.F32.PACK_AB R0, RZ, R0 ;  /* 0x00000000ff00723e */ /* 0x000fca00000000ff */
[----:B------:R-:W-:Y:S01]  /*b7c0*/  STG.E.U16 desc[UR36][R16.64], R0 ;  /* 0x0000000010007986 */ /* 0x000fe2000c101524 */
[----:B------:R-:W-:Y:S05]  /*b7d0*/  EXIT ;  /* 0x000000000000794d */ /* 0x000fea0003800000 */
.L_x_17178:
        /* <DEDUP_REMOVED lines=10> */
.L_x_17181:
[----:B------:R-:W-:-:S04]  /*b880*/  FSET.BF.EQ.FTZ.AND R0, R0, RZ, PT ;  /* 0x000000ff0000720a */ /* 0x000fc80003812000 */
[----:B------:R-:W-:-:S04]  /*b890*/  F2FP.F16.F32.PACK_AB R3, RZ, R0 ;  /* 0x00000000ff03723e */ /* 0x000fc800000000ff */
[----:B------:R-:W-:-:S05]  /*b8a0*/  PRMT R3, R3, 0x5410, RZ ;  /* 0x0000541003037816 */ /* 0x000fca00000000ff */
[----:B------:R-:W-:Y:S01]  /*b8b0*/  STG.E desc[UR36][R16.64], R3 ;  /* 0x0000000310007986 */ /* 0x000fe2000c101924 */
[----:B------:R-:W-:Y:S05]  /*b8c0*/  EXIT ;  /* 0x000000000000794d */ /* 0x000fea0003800000 */
.L_x_17180:
[----:B------:R-:W-:Y:S01]  /*b8d0*/  FSEL R3, RZ, 1.875, P0 ;  /* 0x3ff00000ff037808 */ /* 0x000fe20000000000 */
[----:B------:R-:W-:-:S05]  /*b8e0*/  IMAD.MOV.U32 R2, RZ, RZ, RZ ;  /* 0x000000ffff027224 */ /* 0x000fca00078e00ff */
[----:B------:R-:W-:Y:S01]  /*b8f0*/  STG.E.64 desc[UR36][R16.64], R2 ;  /* 0x0000000210007986 */ /* 0x000fe2000c101b24 */
[----:B------:R-:W-:Y:S05]  /*b900*/  EXIT ;  /* 0x000000000000794d */ /* 0x000fea0003800000 */
.L_x_17171:
        /* <DEDUP_REMOVED lines=10> */
.L_x_17184:
[----:B------:R-:W-:Y:S02]  /*b9b0*/  FSEL R5, RZ, 1.875, P0 ;  /* 0x3ff00000ff057808 */ /* 0x000fe40000000000 */
[----:B------:R-:W-:Y:S01]  /*b9c0*/  CS2R R6, SRZ ;  /* 0x0000000000067805 */ /* 0x000fe2000001ff00 */
[----:B------:R-:W-:-:S05]  /*b9d0*/  IMAD.MOV.U32 R4, RZ, RZ, RZ ;  /* 0x000000ffff047224 */ /* 0x000fca00078e00ff */
[----:B------:R-:W-:Y:S01]  /*b9e0*/  STG.E.128 desc[UR36][R16.64], R4 ;  /* 0x0000000410007986 */ /* 0x000fe2000c101d24 */
[----:B------:R-:W-:Y:S05]  /*b9f0*/  EXIT ;  /* 0x000000000000794d */ /* 0x000fea0003800000 */
.L_x_17183:
        /* <DEDUP_REMOVED lines=18> */
.L_x_17188:
[----:B------:R-:W-:Y:S05]  /*bb20*/  BSYNC B0 ;  /* 0x0000000000007941 */ /* 0x000fea0003800000 */
.L_x_17187:
[----:B------:R-:W-:Y:S01]  /*bb30*/  STG.E.U8 desc[UR36][R16.64], R3 ;  /* 0x0000000310007986 */ /* 0x000fe2000c101124 */
[----:B------:R-:W-:Y:S05]  /*bb40*/  EXIT ;  /* 0x000000000000794d */ /* 0x000fea0003800000 */
.L_x_17186:
        /* <DEDUP_REMOVED lines=14> */
.L_x_17189:
[----:B------:R-:W-:Y:S01]  /*bc30*/  IMAD.MOV.U32 R3, RZ, RZ, 0x7f ;  /* 0x0000007fff037424 */ /* 0x000fe200078e00ff */
[----:B------:R-:W-:-:S04]  /*bc40*/  ISETP.GT.U32.AND P0, PT, R5, 0x7f800000, PT ;  /* 0x7f8000000500780c */ /* 0x000fc80003f04070 */
[----:B------:R-:W-:-:S05]  /*bc50*/  SEL R3, R3, 0x7c, P0 ;  /* 0x0000007c03037807 */ /* 0x000fca0000000000 */
[----:B------:R-:W-:Y:S01]  /*bc60*/  STG.E.U8 desc[UR36][R16.64], R3 ;  /* 0x0000000310007986 */ /* 0x000fe2000c101124 */
[----:B------:R-:W-:Y:S05]  /*bc70*/  EXIT ;  /* 0x000000000000794d */ /* 0x000fea0003800000 */
.L_x_17185:
[----:B------:R-:W-:-:S04]  /*bc80*/  FSET.BF.EQ.FTZ.AND R0, R0, RZ, PT ;  /* 0x000000ff0000720a */ /* 0x000fc80003812000 */
[----:B------:R-:W-:-:S05]  /*bc90*/  F2FP.BF16.F32.PACK_AB R0, RZ, R0 ;  /* 0x00000000ff00723e */ /* 0x000fca00000010ff */
[----:B------:R-:W-:Y:S01]  /*bca0*/  STG.E.U16 desc[UR36][R16.64], R0 ;  /* 0x0000000010007986 */ /* 0x000fe2000c101524 */
[----:B------:R-:W-:Y:S05]  /*bcb0*/  EXIT ;  /* 0x000000000000794d */ /* 0x000fea0003800000 */
.L_x_17182:
        /* <DEDUP_REMOVED lines=10> */
.L_x_17192:
        /* <DEDUP_REMOVED lines=16> */
.L_x_17195:
[----:B------:R-:W-:-:S07]  /*be60*/  PRMT R8, R0, 0x7610, R8 ;  /* 0x0000761000087816 */ /* 0x000fce0000000008 */
.L_x_17194:
[----:B------:R-:W-:Y:S05]  /*be70*/  BSYNC B0 ;  /* 0x0000000000007941 */ /* 0x000fea0003800000 */
.L_x_17193:
[----:B------:R-:W-:Y:S01]  /*be80*/  STG.E.U8 desc[UR36][R16.64], R8 ;  /* 0x0000000810007986 */ /* 0x000fe2000c101124 */
[----:B------:R-:W-:Y:S05]  /*be90*/  EXIT ;  /* 0x000000000000794d */ /* 0x000fea0003800000 */
.L_x_17191:
        /* <DEDUP_REMOVED lines=16> */
.L_x_17198:
[----:B------:R-:W-:-:S07]  /*bfa0*/  PRMT R8, R0, 0x7610, R8 ;  /* 0x0000761000087816 */ /* 0x000fce0000000008 */
.L_x_17197:
[----:B------:R-:W-:Y:S05]  /*bfb0*/  BSYNC B0 ;  /* 0x0000000000007941 */ /* 0x000fea0003800000 */
.L_x_17196:
[----:B------:R-:W-:Y:S01]  /*bfc0*/  STG.E.U8 desc[UR36][R16.64], R8 ;  /* 0x0000000810007986 */ /* 0x000fe2000c101124 */
[----:B------:R-:W-:Y:S05]  /*bfd0*/  EXIT ;  /* 0x000000000000794d */ /* 0x000fea0003800000 */
.L_x_17190:
        /* <DEDUP_REMOVED lines=21> */
.L_x_17175:
        /* <DEDUP_REMOVED lines=16> */
.L_x_17201:
[----:B------:R-:W-:Y:S05]  /*c230*/  EXIT ;  /* 0x000000000000794d */ /* 0x000fea0003800000 */
.L_x_17200:
[----:B------:R-:W-:-:S05]  /*c240*/  IMAD.MOV.U32 R3, RZ, RZ, RZ ;  /* 0x000000ffff037224 */ /* 0x000fca00078e00ff */
[----:B------:R-:W-:Y:S01]  /*c250*/  STG.E.64 desc[UR36][R16.64], R2 ;  /* 0x0000000210007986 */ /* 0x000fe2000c101b24 */
[----:B------:R-:W-:Y:S05]  /*c260*/  EXIT ;  /* 0x000000000000794d */ /* 0x000fea0003800000 */
.L_x_17199:
[----:B------:R-:W-:Y:S01]  /*c270*/  STG.E desc[UR36][R16.64], R2 ;  /* 0x0000000210007986 */ /* 0x000fe2000c101924 */
[----:B------:R-:W-:Y:S05]  /*c280*/  EXIT ;  /* 0x000000000000794d */ /* 0x000fea0003800000 */
.L_x_17202:
        /* <DEDUP_REMOVED lines=15> */
.L_x_23631:


//--------------------- .text._ZN2at6native27unrolled_elementwise_kernelIZZZNS0_23logical_not_kernel_cudaERNS_18TensorIteratorBaseEENKUlvE0_clEvENKUlvE9_clEvEUlN3c104HalfEE_St5arrayIPcLm2EELi4E23TrivialOffsetCalculatorILi1EjESD_NS0_6memory12LoadWithCastILi1EEENSE_13StoreWithCastILi1EEEEEviT_T0_T2_T3_T4_T5_ --------------------------
	.section	.text._ZN2at6native27unrolled_elementwise_kernelIZZZNS0_23logical_not_kernel_cudaERNS_18TensorIteratorBaseEENKUlvE0_clEvENKUlvE9_clEvEUlN3c104HalfEE_St5arrayIPcLm2EELi4E23TrivialOffsetCalculatorILi1EjESD_NS0_6memory12LoadWithCastILi1EEENSE_13StoreWithCastILi1EEEEEviT_T0_T2_T3_T4_T5_,"ax",@progbits
	.align	128
        .global         _ZN2at6native27unrolled_elementwise_kernelIZZZNS0_23logical_not_kernel_cudaERNS_18TensorIteratorBaseEENKUlvE0_clEvENKUlvE9_clEvEUlN3c104HalfEE_St5arrayIPcLm2EELi4E23TrivialOffsetCalculatorILi1EjESD_NS0_6memory12LoadWithCastILi1EEENSE_13StoreWithCastILi1EEEEEviT_T0_T2_T3_T4_T5_
        .type           _ZN2at6native27unrolled_elementwise_kernelIZZZNS0_23logical_not_kernel_cudaERNS_18TensorIteratorBaseEENKUlvE0_clEvENKUlvE9_clEvEUlN3c104HalfEE_St5arrayIPcLm2EELi4E23TrivialOffsetCalculatorILi1EjESD_NS0_6memory12LoadWithCastILi1EEENSE_13StoreWithCastILi1EEEEEviT_T0_T2_T3_T4_T5_,@function
        .size           _ZN2at6native27unrolled_elementwise_kernelIZZZNS0_23logical_not_kernel_cudaERNS_18TensorIteratorBaseEENKUlvE0_clEvENKUlvE9_clEvEUlN3c104HalfEE_St5arrayIPcLm2EELi4E23TrivialOffsetCalculatorILi1EjESD_NS0_6memory12LoadWithCastILi1EEENSE_13StoreWithCastILi1EEEEEviT_T0_T2_T3_T4_T5_,(.L_x_23632 - _ZN2at6native27unrolled_elementwise_kernelIZZZNS0_23logical_not_kernel_cudaERNS_18TensorIteratorBaseEENKUlvE0_clEvENKUlvE9_clEvEUlN3c104HalfEE_St5arrayIPcLm2EELi4E23TrivialOffsetCalculatorILi1EjESD_NS0_6memory12LoadWithCastILi1EEENSE_13StoreWithCastILi1EEEEEviT_T0_T2_T3_T4_T5_)
        .other          _ZN2at6native27unrolled_elementwise_kernelIZZZNS0_23logical_not_kernel_cudaERNS_18TensorIteratorBaseEENKUlvE0_clEvENKUlvE9_clEvEUlN3c104HalfEE_St5arrayIPcLm2EELi4E23TrivialOffsetCalculatorILi1EjESD_NS0_6memory12LoadWithCastILi1EEENSE_13StoreWithCastILi1EEEEEviT_T0_T2_T3_T4_T5_,@"STO_CUDA_ENTRY STV_DEFAULT"
_ZN2at6native27unrolled_elementwise_kernelIZZZNS0_23logical_not_kernel_cudaERNS_18TensorIteratorBaseEENKUlvE0_clEvENKUlvE9_clEvEUlN3c104HalfEE_St5arrayIPcLm2EELi4E23TrivialOffsetCalculatorILi1EjESD_NS0_6memory12LoadWithCastILi1EEENSE_13StoreWithCastILi1EEEEEviT_T0_T2_T3_T4_T5_:
.text._ZN2at6native27unrolled_elementwise_kernelIZZZNS0_23logical_not_kernel_cudaERNS_18TensorIteratorBaseEENKUlvE0_clEvENKUlvE9_clEvEUlN3c104HalfEE_St5arrayIPcLm2EELi4E23TrivialOffsetCalculatorILi1EjESD_NS0_6memory12LoadWithCastILi1EEENSE_13StoreWithCastILi1EEEEEviT_T0_T2_T3_T4_T5_:
        /* <DEDUP_REMOVED lines=34> */
.L_x_17208:
[----:B------:R-:W2:Y:S02]  /*0220*/  LDG.E.U8 R4, desc[UR36][R4.64] ;  /* 0x0000002404047981 */ /* 0x000ea4000c1e1100 */
[----:B--2---:R-:W-:-:S04]  /*0230*/  I2FP.F32.U32 R0, R4 ;  /* 0x0000000400007245 */ /* 0x004fc80000201000 */
[----:B------:R-:W-:-:S04]  /*0240*/  F2FP.F16.F32.PACK_AB R0, RZ, R0 ;  /* 0x00000000ff00723e */ /* 0x000fc800000000ff */
[----:B------:R-:W-:Y:S01]  /*0250*/  PRMT R22, R0, 0x7610, R22 ;  /* 0x0000761000167816 */ /* 0x000fe20000000016 */
[----:B------:R-:W-:Y:S06]  /*0260*/  BRA `(.L_x_17210) ;  /* 0x0000000c00c07947 */ /* 0x000fec0003800000 */
.L_x_17207:
        /* <DEDUP_REMOVED lines=11> */
.L_x_17212:
[----:B------:R-:W2:Y:S02]  /*0320*/  LDG.E R4, desc[UR36][R4.64] ;  /* 0x0000002404047981 */ /* 0x000ea4000c1e1900 */
[----:B--2---:R-:W-:-:S04]  /*0330*/  I2FP.F32.S32 R0, R4 ;  /* 0x0000000400007245 */ /* 0x004fc80000201400 */
[----:B------:R-:W-:-:S04]  /*0340*/  F2FP.F16.F32.PACK_AB R0, RZ, R0 ;  /* 0x00000000ff00723e */ /* 0x000fc800000000ff */
[----:B------:R-:W-:Y:S01]  /*0350*/  PRMT R22, R0, 0x7610, R22 ;  /* 0x0000761000167816 */ /* 0x000fe20000000016 */
[----:B------:R-:W-:Y:S06]  /*0360*/  BRA `(.L_x_17210) ;  /* 0x0000000c00807947 */ /* 0x000fec0003800000 */
.L_x_17211:
[----:B------:R-:W2:Y:S02]  /*0370*/  LDG.E.U16 R4, desc[UR36][R4.64] ;  /* 0x0000002404047981 */ /* 0x000ea4000c1e1500 */
[----:B--2---:R-:W0:Y:S02]  /*0380*/  I2F.S16 R0, R4 ;  /* 0x0000000400007306 */ /* 0x004e240000101400 */
[----:B0-----:R-:W-:-:S04]  /*0390*/  F2FP.F16.F32.PACK_AB R0, RZ, R0 ;  /* 0x00000000ff00723e */ /* 0x001fc800000000ff */
[----:B------:R-:W-:Y:S01]  /*03a0*/  PRMT R22, R0, 0x7610, R22 ;  /* 0x0000761000167816 */ /* 0x000fe20000000016 */
[----:B------:R-:W-:Y:S06]  /*03b0*/  BRA `(.L_x_17210) ;  /* 0x0000000c006c7947 */ /* 0x000fec0003800000 */
.L_x_17206:
        /* <DEDUP_REMOVED lines=9> */
.L_x_17214:
[----:B------:R1:W5:Y:S01]  /*0450*/  LDG.E.U16 R22, desc[UR36][R4.64] ;  /* 0x0000002404167981 */ /* 0x000362000c1e1500 */
[----:B------:R-:W-:Y:S05]  /*0460*/  BRA `(.L_x_17210) ;  /* 0x0000000c00407947 */ /* 0x000fea0003800000 */
.L_x_17213:
        /* <DEDUP_REMOVED lines=9> */
.L_x_17216:
[----:B------:R0:W5:Y:S01]  /*0500*/  LDG.E.U16 R22, desc[UR36][R4.64] ;  /* 0x0000002404167981 */ /* 0x000162000c1e1500 */
[----:B------:R-:W-:Y:S05]  /*0510*/  BRA `(.L_x_17210) ;  /* 0x0000000c00147947 */ /* 0x000fea0003800000 */
.L_x_17215:
        /* <DEDUP_REMOVED lines=9> */
.L_x_17205:
        /* <DEDUP_REMOVED lines=14> */
.L_x_17219:
        /* <DEDUP_REMOVED lines=9> */
.L_x_17218:
        /* <DEDUP_REMOVED lines=28> */
.L_x_17221:
        /* <DEDUP_REMOVED lines=16> */
.L_x_17220:
[----:B------:R-:W2:Y:S02]  /*09e0*/  LDG.E.U16 R0, desc[UR36][R4.64] ;  /* 0x0000002404007981 */ /* 0x000ea4000c1e1500 */
[----:B--2---:R-:W-:-:S05]  /*09f0*/  IMAD.U32 R0, R0, 0x10000, RZ ;  /* 0x0001000000007824 */ /* 0x004fca00078e00ff */
[----:B------:R-:W-:-:S04]  /*0a00*/  F2FP.F16.F32.PACK_AB R0, RZ, R0 ;  /* 0x00000000ff00723e */ /* 0x000fc800000000ff */
[----:B------:R-:W-:Y:S01]  /*0a10*/  PRMT R22, R0, 0x7610, R22 ;  /* 0x0000761000167816 */ /* 0x000fe20000000016 */
[----:B------:R-:W-:Y:S06]  /*0a20*/  BRA `(.L_x_17210) ;  /* 0x0000000400d07947 */ /* 0x000fec0003800000 */
.L_x_17217:
        /* <DEDUP_REMOVED lines=13> */
.L_x_17224:
        /* <DEDUP_REMOVED lines=21> */
.L_x_17228:
[----:B------:R-:W-:Y:S05]  /*0c50*/  BSYNC B1 ;  /* 0x0000000000017941 */ /* 0x000fea0003800000 */
.L_x_17227:
[----:B------:R-:W-:Y:S01]  /*0c60*/  LEA R5, R0, 0x3b800000, 0x17 ;  /* 0x3b80000000057811 */ /* 0x000fe200078eb8ff */
[----:B------:R-:W-:-:S05]  /*0c70*/  IMAD.SHL.U32 R0, R3, 0x100000, RZ ;  /* 0x0010000003007824 */ /* 0x000fca00078e00ff */
[----:B------:R-:W-:-:S07]  /*0c80*/  LOP3.LUT R0, R5, R0, R6, 0xfe, !PT ;  /* 0x0000000005007212 */ /* 0x000fce00078efe06 */
.L_x_17226:
[----:B------:R-:W-:Y:S05]  /*0c90*/  BSYNC B0 ;  /* 0x0000000000007941 */ /* 0x000fea0003800000 */
.L_x_17225:
[----:B------:R-:W-:-:S04]  /*0ca0*/  F2FP.F16.F32.PACK_AB R0, RZ, R0 ;  /* 0x00000000ff00723e */ /* 0x000fc800000000ff */
[----:B------:R-:W-:Y:S01]  /*0cb0*/  PRMT R22, R0, 0x7610, R22 ;  /* 0x0000761000167816 */ /* 0x000fe20000000016 */
[----:B------:R-:W-:Y:S06]  /*0cc0*/  BRA `(.L_x_17210) ;  /* 0x0000000400287947 */ /* 0x000fec0003800000 */
.L_x_17223:
        /* <DEDUP_REMOVED lines=21> */
.L_x_17232:
[----:B------:R-:W-:Y:S05]  /*0e20*/  BSYNC B1 ;  /* 0x0000000000017941 */ /* 0x000fea0003800000 */
.L_x_17231:
[----:B------:R-:W-:Y:S01]  /*0e30*/  LEA R5, R0, 0x37800000, 0x17 ;  /* 0x3780000000057811 */ /* 0x000fe200078eb8ff */
[----:B------:R-:W-:-:S05]  /*0e40*/  IMAD.SHL.U32 R0, R3, 0x200000, RZ ;  /* 0x0020000003007824 */ /* 0x000fca00078e00ff */
[----:B------:R-:W-:-:S07]  /*0e50*/  LOP3.LUT R0, R5, R0, R6, 0xfe, !PT ;  /* 0x0000000005007212 */ /* 0x000fce00078efe06 */
.L_x_17230:
[----:B------:R-:W-:Y:S05]  /*0e60*/  BSYNC B0 ;  /* 0x0000000000007941 */ /* 0x000fea0003800000 */
.L_x_17229:
[----:B------:R-:W-:-:S04]  /*0e70*/  F2FP.F16.F32.PACK_AB R0, RZ, R0 ;  /* 0x00000000ff00723e */ /* 0x000fc800000000ff */
[----:B------:R-:W-:Y:S01]  /*0e80*/  PRMT R22, R0, 0x7610, R22 ;  /* 0x0000761000167816 */ /* 0x000fe20000000016 */
[----:B------:R-:W-:Y:S06]  /*0e90*/  BRA `(.L_x_17210) ;  /* 0x0000000000b47947 */ /* 0x000fec0003800000 */
.L_x_17222:
        /* <DEDUP_REMOVED lines=14> */
.L_x_17236:
[----:B------:R-:W-:Y:S05]  /*0f80*/  BSYNC B0 ;  /* 0x0000000000007941 */ /* 0x000fea0003800000 */
.L_x_17235:
[----:B------:R-:W-:-:S04]  /*0f90*/  F2FP.F16.F32.PACK_AB R0, RZ, R0 ;  /* 0x00000000ff00723e */ /* 0x000fc800000000ff */
[----:B------:R-:W-:Y:S01]  /*0fa0*/  PRMT R22, R0, 0x7610, R22 ;  /* 0x0000761000167816 */ /* 0x000fe20000000016 */
[----:B------:R-:W-:Y:S06]  /*0fb0*/  BRA `(.L_x_17210) ;  /* 0x00000000006c7947 */ /* 0x000fec0003800000 */
.L_x_17209:
        /* <DEDUP_REMOVED lines=16> */
.L_x_17237:
[----:B------:R-:W-:Y:S01]  /*10c0*/  PRMT R22, RZ, 0x7610, R22 ;  /* 0x00007610ff167816 */ /* 0x000fe20000000016 */
[----:B------:R-:W-:Y:S06]  /*10d0*/  BRA `(.L_x_17210) ;  /* 0x0000000000247947 */ /* 0x000fec0003800000 */
.L_x_17234:
[----:B------:R-:W2:Y:S02]  /*10e0*/  LDG.E.64 R4, desc[UR36][R4.64] ;  /* 0x0000002404047981 */ /* 0x000ea4000c1e1b00 */
[----:B--2---:R-:W0:Y:S02]  /*10f0*/  I2F.U64 R0, R4 ;  /* 0x0000000400007312 */ /* 0x004e240000301000 */
[----:B0-----:R-:W-:-:S04]  /*1100*/  F2FP.F16.F32.PACK_AB R0, RZ, R0 ;  /* 0x00000000ff00723e */ /* 0x001fc800000000ff */
[----:B------:R-:W-:Y:S01]  /*1110*/  PRMT R22, R0, 0x7610, R22 ;  /* 0x0000761000167816 */ /* 0x000fe20000000016 */
[----:B------:R-:W-:Y:S06]  /*1120*/  BRA `(.L_x_17210) ;  /* 0x0000000000107947 */ /* 0x000fec0003800000 */
.L_x_17233:
[----:B------:R-:W2:Y:S02]  /*1130*/  LDG.E R4, desc[UR36][R4.64] ;  /* 0x0000002404047981 */ /* 0x000ea4000c1e1900 */
[----:B--2---:R-:W-:-:S04]  /*1140*/  I2FP.F32.U32 R0, R4 ;  /* 0x0000000400007245 */ /* 0x004fc80000201000 */
[----:B------:R-:W-:-:S04]  /*1150*/  F2FP.F16.F32.PACK_AB R0, RZ, R0 ;  /* 0x00000000ff00723e */ /* 0x000fc800000000ff */
[----:B------:R-:W-:-:S07]  /*1160*/  PRMT R22, R0, 0x7610, R22 ;  /* 0x0000761000167816 */ /* 0x000fce0000000016 */
.L_x_17210:
[----:B------:R-:W2:Y:S02]  /*1170*/  S2R R23, SR_TID.X ;  /* 0x0000000000177919 */ /* 0x000ea40000002100 */
[----:B--2---:R-:W-:-:S07]  /*1180*/  VIADD R23, R23, 0x80 ;  /* 0x0000008017177836 */ /* 0x004fce0000000000 */
.L_x_17204:
[----:B------:R-:W-:Y:S05]  /*1190*/  BSYNC B6 ;  /* 0x0000000000067941 */ /* 0x000fea0003800000 */
.L_x_17203:
        /* <DEDUP_REMOVED lines=26> */
.L_x_17243:
[----:B------:R-:W2:Y:S02]  /*1340*/  LDG.E.U8 R4, desc[UR36][R4.64] ;  /* 0x0000002404047981 */ /* 0x000ea4000c1e1100 */
[----:B--2---:R-:W-:-:S04]  /*1350*/  I2FP.F32.U32 R0, R4 ;  /* 0x0000000400007245 */ /* 0x004fc80000201000 */
[----:B------:R-:W-:-:S04]  /*1360*/  F2FP.F16.F32.PACK_AB R0, RZ, R0 ;  /* 0x00000000ff00723e */ /* 0x000fc800000000ff */
[----:B------:R-:W-:Y:S01]  /*1370*/  PRMT R26, R0, 0x7610, R26 ;  /* 0x00007610001a7816 */ /* 0x000fe2000000001a */
[----:B------:R-:W-:Y:S06]  /*1380*/  BRA `(.L_x_17245) ;  /* 0x0000000c00bc7947 */ /* 0x000fec0003800000 */
.L_x_17242:
        /* <DEDUP_REMOVED lines=11> */
.L_x_17247:
[----:B------:R-:W2:Y:S02]  /*1440*/  LDG.E R4, desc[UR36][R4.64] ;  /* 0x0000002404047981 */ /* 0x000ea4000c1e1900 */
[----:B--2---:R-:W-:-:S04]  /*1450*/  I2FP.F32.S32 R0, R4 ;  /* 0x0000000400007245 */ /* 0x004fc80000201400 */
[----:B------:R-:W-:-:S04]  /*1460*/  F2FP.F16.F32.PACK_AB R0, RZ, R0 ;  /* 0x00000000ff00723e */ /* 0x000fc800000000ff */
[----:B------:R-:W-:Y:S01]  /*1470*/  PRMT R26, R0, 0x7610, R26 ;  /* 0x00007610001a7816 */ /* 0x000fe2000000001a */
[----:B------:R-:W-:Y:S06]  /*1480*/  BRA `(.L_x_17245) ;  /* 0x0000000c007c7947 */ /* 0x000fec0003800000 */
.L_x_17246:
[----:B------:R-:W2:Y:S02]  /*1490*/  LDG.E.U16 R4, desc[UR36][R4.64] ;  /* 0x0000002404047981 */ /* 0x000ea4000c1e1500 */
[----:B--2---:R-:W0:Y:S02]  /*14a0*/  I2F.S16 R0, R4 ;  /* 0x0000000400007306 */ /* 0x004e240000101400 */
[----:B0-----:R-:W-:-:S04]  /*14b0*/  F2FP.F16.F32.PACK_AB R0, RZ, R0 ;  /* 0x00000000ff00723e */ /* 0x001fc800000000ff */
[----:B------:R-:W-:Y:S01]  /*14c0*/  PRMT R26, R0, 0x7610, R26 ;  /* 0x00007610001a7816 */ /* 0x000fe2000000001a */
[----:B------:R-:W-:Y:S06]  /*14d0*/  BRA `(.L_x_17245) ;  /* 0x0000000c00687947 */ /* 0x000fec0003800000 */
.L_x_17241:
        /* <DEDUP_REMOVED lines=9> */
.L_x_17249:
[----:B------:R0:W5:Y:S01]  /*1570*/  LDG.E.U16 R26, desc[UR36][R4.64] ;  /* 0x00000024041a7981 */ /* 0x000162000c1e1500 */
[----:B------:R-:W-:Y:S05]  /*1580*/  BRA `(.L_x_17245) ;  /* 0x0000000c003c7947 */ /* 0x000fea0003800000 */
.L_x_17248:
        /* <DEDUP_REMOVED lines=9> */
.L_x_17251:
[----:B------:R1:W5:Y:S01]  /*1620*/  LDG.E.U16 R26, desc[UR36][R4.64] ;  /* 0x00000024041a7981 */ /* 0x000362000c1e1500 */
[----:B------:R-:W-:Y:S05]  /*1630*/  BRA `(.L_x_17245) ;  /* 0x0000000c00107947 */ /* 0x000fea0003800000 */
.L_x_17250:
        /* <DEDUP_REMOVED lines=9> */
.L_x_17240:
        /* <DEDUP_REMOVED lines=14> */
.L_x_17254:
        /* <DEDUP_REMOVED lines=9> */
.L_x_17253:
        /* <DEDUP_REMOVED lines=28> */
.L_x_17256:
        /* <DEDUP_REMOVED lines=15> */
.L_x_17255:
[----:B------:R-:W2:Y:S02]  /*1af0*/  LDG.E.U16 R0, desc[UR36][R4.64] ;  /* 0x0000002404007981 */ /* 0x000ea4000c1e1500 */
[----:B--2---:R-:W-:-:S05]  /*1b00*/  IMAD.U32 R0, R0, 0x10000, RZ ;  /* 0x0001000000007824 */ /* 0x004fca00078e00ff */
[----:B------:R-:W-:-:S04]  /*1b10*/  F2FP.F16.F32.PACK_AB R0, RZ, R0 ;  /* 0x00000000ff00723e */ /* 0x000fc800000000ff */
[----:B------:R-:W-:Y:S01]  /*1b20*/  PRMT R26, R0, 0x7610, R26 ;  /* 0x00007610001a7816 */ /* 0x000fe2000000001a */
[----:B------:R-:W-:Y:S06]  /*1b30*/  BRA `(.L_x_17245) ;  /* 0x0000000400d07947 */ /* 0x000fec0003800000 */
.L_x_17252:
        /* <DEDUP_REMOVED lines=13> */
.L_x_17259:
        /* <DEDUP_REMOVED lines=21> */
.L_x_17263:
[----:B------:R-:W-:Y:S05]  /*1d60*/  BSYNC B1 ;  /* 0x0000000000017941 */ /* 0x000fea0003800000 */
.L_x_17262:
[----:B------:R-:W-:Y:S01]  /*1d70*/  LEA R5, R0, 0x3b800000, 0x17 ;  /* 0x3b80000000057811 */ /* 0x000fe200078eb8ff */
[----:B------:R-:W-:-:S05]  /*1d80*/  IMAD.SHL.U32 R0, R3, 0x100000, RZ ;  /* 0x0010000003007824 */ /* 0x000fca00078e00ff */
[----:B------:R-:W-:-:S07]  /*1d90*/  LOP3.LUT R0, R5, R0, R6, 0xfe, !PT ;  /* 0x0000000005007212 */ /* 0x000fce00078efe06 */
.L_x_17261:
[----:B------:R-:W-:Y:S05]  /*1da0*/  BSYNC B0 ;  /* 0x0000000000007941 */ /* 0x000fea0003800000 */
.L_x_17260:
[----:B------:R-:W-:-:S04]  /*1db0*/  F2FP.F16.F32.PACK_AB R0, RZ, R0 ;  /* 0x00000000ff00723e */ /* 0x000fc800000000ff */
[----:B------:R-:W-:Y:S01]  /*1dc0*/  PRMT R26, R0, 0x7610, R26 ;  /* 0x00007610001a7816 */ /* 0x000fe2000000001a */
[----:B------:R-:W-:Y:S06]  /*1dd0*/  BRA `(.L_x_17245) ;  /* 0x0000000400287947 */ /* 0x000fec0003800000 */
.L_x_17258:
        /* <DEDUP_REMOVED lines=21> */
.L_x_17267:
[----:B------:R-:W-:Y:S05]  /*1f30*/  BSYNC B1 ;  /* 0x0000000000017941 */ /* 0x000fea0003800000 */
.L_x_17266:
[----:B------:R-:W-:Y:S01]  /*1f40*/  LEA R5, R0, 0x37800000, 0x17 ;  /* 0x3780000000057811 */ /* 0x000fe200078eb8ff */
[----:B------:R-:W-:-:S05]  /*1f50*/  IMAD.SHL.U32 R0, R3, 0x200000, RZ ;  /* 0x0020000003007824 */ /* 0x000fca00078e00ff */
[----:B------:R-:W-:-:S07]  /*1f60*/  LOP3.LUT R0, R5, R0, R6, 0xfe, !PT ;  /* 0x0000000005007212 */ /* 0x000fce00078efe06 */
.L_x_17265:
[----:B------:R-:W-:Y:S05]  /*1f70*/  BSYNC B0 ;  /* 0x0000000000007941 */ /* 0x000fea0003800000 */
.L_x_17264:
[----:B------:R-:W-:-:S04]  /*1f80*/  F2FP.F16.F32.PACK_AB R0, RZ, R0 ;  /* 0x00000000ff00723e */ /* 0x000fc800000000ff */
[----:B------:R-:W-:Y:S01]  /*1f90*/  PRMT R26, R0, 0x7610, R26 ;  /* 0x00007610001a7816 */ /* 0x000fe2000000001a */
[----:B------:R-:W-:Y:S06]  /*1fa0*/  BRA `(.L_x_17245) ;  /* 0x0000000000b47947 */ /* 0x000fec0003800000 */
.L_x_17257:
        /* <DEDUP_REMOVED lines=14> */
.L_x_17271:
[----:B------:R-:W-:Y:S05]  /*2090*/  BSYNC B0 ;  /* 0x0000000000007941 */ /* 0x000fea0003800000 */
.L_x_17270:
[----:B------:R-:W-:-:S04]  /*20a0*/  F2FP.F16.F32.PACK_AB R0, RZ, R0 ;  /* 0x00000000ff00723e */ /* 0x000fc800000000ff */
[----:B------:R-:W-:Y:S01]  /*20b0*/  PRMT R26, R0, 0x7610, R26 ;  /* 0x00007610001a7816 */ /* 0x000fe2000000001a */
[----:B------:R-:W-:Y:S06]  /*20c0*/  BRA `(.L_x_17245) ;  /* 0x00000000006c7947 */ /* 0x000fec0003800000 */
.L_x_17244:
        /* <DEDUP_REMOVED lines=16> */
.L_x_17272:
[----:B------:R-:W-:Y:S01]  /*21d0*/  PRMT R26, RZ, 0x7610, R26 ;  /* 0x00007610ff1a7816 */ /* 0x000fe2000000001a */
[----:B------:R-:W-:Y:S06]  /*21e0*/  BRA `(.L_x_17245) ;  /* 0x0000000000247947 */ /* 0x000fec0003800000 */
.L_x_17269:
[----:B------:R-:W2:Y:S02]  /*21f0*/  LDG.E.64 R4, desc[UR36][R4.64] ;  /* 0x0000002404047981 */ /* 0x000ea4000c1e1b00 */
[----:B--2---:R-:W0:Y:S02]  /*2200*/  I2F.U64 R0, R4 ;  /* 0x0000000400007312 */ /* 0x004e240000301000 */
[----:B0-----:R-:W-:-:S04]  /*2210*/  F2FP.F16.F32.PACK_AB R0, RZ, R0 ;  /* 0x00000000ff00723e */ /* 0x001fc800000000ff */
[----:B------:R-:W-:Y:S01]  /*2220*/  PRMT R26, R0, 0x7610, R26 ;  /* 0x00007610001a7816 */ /* 0x000fe2000000001a */
[----:B------:R-:W-:Y:S06]  /*2230*/  BRA `(.L_x_17245) ;  /* 0x0000000000107947 */ /* 0x000fec0003800000 */
.L_x_17268:
[----:B------:R-:W2:Y:S02]  /*2240*/  LDG.E R4, desc[UR36][R4.64] ;  /* 0x0000002404047981 */ /* 0x000ea4000c1e1900 */
[----:B--2---:R-:W-:-:S04]  /*2250*/  I2FP.F32.U32 R0, R4 ;  /* 0x0000000400007245 */ /* 0x004fc80000201000 */
[----:B------:R-:W-:-:S04]  /*2260*/  F2FP.F16.F32.PACK_AB R0, RZ, R0 ;  /* 0x00000000ff00723e */ /* 0x000fc800000000ff */
[----:B------:R-:W-:-:S07]  /*2270*/  PRMT R26, R0, 0x7610, R26 ;  /* 0x00007610001a7816 */ /* 0x000fce000000001a */
.L_x_17245:
[----:B------:R-:W-:-:S07]  /*2280*/  VIADD R23, R23, 0x80 ;  /* 0x0000008017177836 */ /* 0x000fce0000000000 */
.L_x_17239:
[----:B------:R-:W-:Y:S05]  /*2290*/  BSYNC B6 ;  /* 0x0000000000067941 */ /* 0x000fea0003800000 */
.L_x_17238:
        /* <DEDUP_REMOVED lines=28> */
.L_x_17278:
[----:B------:R-:W2:Y:S02]  /*2460*/  LDG.E.U8 R4, desc[UR36][R4.64] ;  /* 0x0000002404047981 */ /* 0x000ea4000c1e1100 */
[----:B--2---:R-:W-:-:S04]  /*2470*/  I2FP.F32.U32 R0, R4 ;  /* 0x0000000400007245 */ /* 0x004fc80000201000 */
[----:B------:R-:W-:-:S04]  /*2480*/  F2FP.F16.F32.PACK_AB R0, RZ, R0 ;  /* 0x00000000ff00723e */ /* 0x000fc800000000ff */
[----:B------:R-:W-:Y:S01]  /*2490*/  PRMT R18, R0, 0x7610, R18 ;  /* 0x0000761000127816 */ /* 0x000fe20000000012 */
[----:B------:R-:W-:Y:S06]  /*24a0*/  BRA `(.L_x_17280) ;  /* 0x0000000c00bc7947 */ /* 0x000fec0003800000 */
.L_x_17277:
        /* <DEDUP_REMOVED lines=11> */
.L_x_17282:
[----:B------:R-:W2:Y:S02]  /*2560*/  LDG.E R4, desc[UR36][R4.64] ;  /* 0x0000002404047981 */ /* 0x000ea4000c1e1900 */
[----:B--2---:R-:W-:-:S04]  /*2570*/  I2FP.F32.S32 R0, R4 ;  /* 0x0000000400007245 */ /* 0x004fc80000201400 */
[----:B------:R-:W-:-:S04]  /*2580*/  F2FP.F16.F32.PACK_AB R0, RZ, R0 ;  /* 0x00000000ff00723e */ /* 0x000fc800000000ff */
[----:B------:R-:W-:Y:S01]  /*2590*/  PRMT R18, R0, 0x7610, R18 ;  /* 0x0000761000127816 */ /* 0x000fe20000000012 */
[----:B------:R-:W-:Y:S06]  /*25a0*/  BRA `(.L_x_17280) ;  /* 0x0000000c007c7947 */ /* 0x000fec0003800000 */
.L_x_17281:
[----:B------:R-:W2:Y:S02]  /*25b0*/  LDG.E.U16 R4, desc[UR36][R4.64] ;  /* 0x0000002404047981 */ /* 0x000ea4000c1e1500 */
[----:B--2---:R-:W0:Y:S02]  /*25c0*/  I2F.S16 R0, R4 ;  /* 0x0000000400007306 */ /* 0x004e240000101400 */
[----:B0-----:R-:W-:-:S04]  /*25d0*/  F2FP.F16.F32.PACK_AB R0, RZ, R0 ;  /* 0x00000000ff00723e */ /* 0x001fc800000000ff */
[----:B------:R-:W-:Y:S01]  /*25e0*/  PRMT R18, R0, 0x7610, R18 ;  /* 0x0000761000127816 */ /* 0x000fe20000000012 */
[----:B------:R-:W-:Y:S06]  /*25f0*/  BRA `(.L_x_17280) ;  /* 0x0000000c00687947 */ /* 0x000fec0003800000 */
.L_x_17276:
        /* <DEDUP_REMOVED lines=9> */
.L_x_17284:
[----:B------:R0:W5:Y:S01]  /*2690*/  LDG.E.U16 R18, desc[UR36][R4.64] ;  /* 0x0000002404127981 */ /* 0x000162000c1e1500 */
[----:B------:R-:W-:Y:S05]  /*26a0*/  BRA `(.L_x_17280) ;  /* 0x0000000c003c7947 */ /* 0x000fea0003800000 */
.L_x_17283:
        /* <DEDUP_REMOVED lines=9> */
.L_x_17286:
[----:B------:R1:W5:Y:S01]  /*2740*/  LDG.E.U16 R18, desc[UR36][R4.64] ;  /* 0x0000002404127981 */ /* 0x000362000c1e1500 */
[----:B------:R-:W-:Y:S05]  /*2750*/  BRA `(.L_x_17280) ;  /* 0x0000000c00107947 */ /* 0x000fea0003800000 */
.L_x_17285:
        /* <DEDUP_REMOVED lines=9> */
.L_x_17275:
        /* <DEDUP_REMOVED lines=14> */
.L_x_17289:
        /* <DEDUP_REMOVED lines=9> */
.L_x_17288:
        /* <DEDUP_REMOVED lines=28> */
.L_x_17291:
        /* <DEDUP_REMOVED lines=15> */
.L_x_17290:
[----:B------:R-:W2:Y:S02]  /*2c10*/  LDG.E.U16 R0, desc[UR36][R4.64] ;  /* 0x0000002404007981 */ /* 0x000ea4000c1e1500 */
[----:B--2---:R-:W-:-:S05]  /*2c20*/  IMAD.U32 R0, R0, 0x10000, RZ ;  /* 0x0001000000007824 */ /* 0x004fca00078e00ff */
[----:B------:R-:W-:-:S04]  /*2c30*/  F2FP.F16.F32.PACK_AB R0, RZ, R0 ;  /* 0x00000000ff00723e */ /* 0x000fc800000000ff */
[----:B------:R-:W-:Y:S01]  /*2c40*/  PRMT R18, R0, 0x7610, R18 ;  /* 0x0000761000127816 */ /* 0x000fe20000000012 */
[----:B------:R-:W-:Y:S06]  /*2c50*/  BRA `(.L_x_17280) ;  /* 0x0000000400d07947 */ /* 0x000fec0003800000 */
.L_x_17287:
        /* <DEDUP_REMOVED lines=13> */
.L_x_17294:
        /* <DEDUP_REMOVED lines=21> */
.L_x_17298:
[----:B------:R-:W-:Y:S05]  /*2e80*/  BSYNC B1 ;  /* 0x0000000000017941 */ /* 0x000fea0003800000 */
.L_x_17297:
[----:B------:R-:W-:Y:S01]  /*2e90*/  LEA R5, R0, 0x3b800000, 0x17 ;  /* 0x3b80000000057811 */ /* 0x000fe200078eb8ff */
[----:B------:R-:W-:-:S05]  /*2ea0*/  IMAD.SHL.U32 R0, R3, 0x100000, RZ ;  /* 0x0010000003007824 */ /* 0x000fca00078e00ff */
[----:B------:R-:W-:-:S07]  /*2eb0*/  LOP3.LUT R0, R5, R0, R6, 0xfe, !PT ;  /* 0x0000000005007212 */ /* 0x000fce00078efe06 */
.L_x_17296:
[----:B------:R-:W-:Y:S05]  /*2ec0*/  BSYNC B0 ;  /* 0x0000000000007941 */ /* 0x000fea0003800000 */
.L_x_17295:
[----:B------:R-:W-:-:S04]  /*2ed0*/  F2FP.F16.F32.PACK_AB R0, RZ, R0 ;  /* 0x00000000ff00723e */ /* 0x000fc800000000ff */
[----:B------:R-:W-:Y:S01]  /*2ee0*/  PRMT R18, R0, 0x7610, R18 ;  /* 0x0000761000127816 */ /* 0x000fe20000000012 */
[----:B------:R-:W-:Y:S06]  /*2ef0*/  BRA `(.L_x_17280) ;  /* 0x0000000400287947 */ /* 0x000fec0003800000 */
.L_x_17293:
        /* <DEDUP_REMOVED lines=21> */
.L_x_17302:
[----:B------:R-:W-:Y:S05]  /*3050*/  BSYNC B1 ;  /* 0x0000000000017941 */ /* 0x000fea0003800000 */
.L_x_17301:
[----:B------:R-:W-:Y:S01]  /*3060*/  LEA R5, R0, 0x37800000, 0x17 ;  /* 0x3780000000057811 */ /* 0x000fe200078eb8ff */
[----:B------:R-:W-:-:S05]  /*3070*/  IMAD.SHL.U32 R0, R3, 0x200000, RZ ;  /* 0x0020000003007824 */ /* 0x000fca00078e00ff */
[----:B------:R-:W-:-:S07]  /*3080*/  LOP3.LUT R0, R5, R0, R6, 0xfe, !PT ;  /* 0x0000000005007212 */ /* 0x000fce00078efe06 */
.L_x_17300:
[----:B------:R-:W-:Y:S05]  /*3090*/  BSYNC B0 ;  /* 0x0000000000007941 */ /* 0x000fea0003800000 */
.L_x_17299:
[----:B------:R-:W-:-:S04]  /*30a0*/  F2FP.F16.F32.PACK_AB R0, RZ, R0 ;  /* 0x00000000ff00723e */ /* 0x000fc800000000ff */
[----:B------:R-:W-:Y:S01]  /*30b0*/  PRMT R18, R0, 0x7610, R18 ;  /* 0x0000761000127816 */ /* 0x000fe20000000012 */
[----:B------:R-:W-:Y:S06]  /*30c0*/  BRA `(.L_x_17280) ;  /* 0x0000000000b47947 */ /* 0x000fec0003800000 */
.L_x_17292:
        /* <DEDUP_REMOVED lines=14> */
.L_x_17306:
[----:B------:R-:W-:Y:S05]  /*31b0*/  BSYNC B0 ;  /* 0x0000000000007941 */ /* 0x000fea0003800000 */
.L_x_17305:
[----:B------:R-:W-:-:S04]  /*31c0*/  F2FP.F16.F32.PACK_AB R0, RZ, R0 ;  /* 0x00000000ff00723e */ /* 0x000fc800000000ff */
[----:B------:R-:W-:Y:S01]  /*31d0*/  PRMT R18, R0, 0x7610, R18 ;  /* 0x0000761000127816 */ /* 0x000fe20000000012 */
[----:B------:R-:W-:Y:S06]  /*31e0*/  BRA `(.L_x_17280) ;  /* 0x00000000006c7947 */ /* 0x000fec0003800000 */
.L_x_17279:
        /* <DEDUP_REMOVED lines=16> */
.L_x_17307:
[----:B------:R-:W-:Y:S01]  /*32f0*/  PRMT R18, RZ, 0x7610, R18 ;  /* 0x00007610ff127816 */ /* 0x000fe20000000012 */
[----:B------:R-:W-:Y:S06]  /*3300*/  BRA `(.L_x_17280) ;  /* 0x0000000000247947 */ /* 0x000fec0003800000 */
.L_x_17304:
[----:B------:R-:W2:Y:S02]  /*3310*/  LDG.E.64 R4, desc[UR36][R4.64] ;  /* 0x0000002404047981 */ /* 0x000ea4000c1e1b00 */
[----:B--2---:R-:W0:Y:S02]  /*3320*/  I2F.U64 R0, R4 ;  /* 0x0000000400007312 */ /* 0x004e240000301000 */
[----:B0-----:R-:W-:-:S04]  /*3330*/  F2FP.F16.F32.PACK_AB R0, RZ, R0 ;  /* 0x00000000ff00723e */ /* 0x001fc800000000ff */
[----:B------:R-:W-:Y:S01]  /*3340*/  PRMT R18, R0, 0x7610, R18 ;  /* 0x0000761000127816 */ /* 0x000fe20000000012 */
[----:B------:R-:W-:Y:S06]  /*3350*/  BRA `(.L_x_17280) ;  /* 0x0000000000107947 */ /* 0x000fec0003800000 */
.L_x_17303:
[----:B------:R-:W2:Y:S02]  /*3360*/  LDG.E R4, desc[UR36][R4.64] ;  /* 0x0000002404047981 */ /* 0x000ea4000c1e1900 */
[----:B--2---:R-:W-:-:S04]  /*3370*/  I2FP.F32.U32 R0, R4 ;  /* 0x0000000400007245 */ /* 0x004fc80000201000 */
[----:B------:R-:W-:-:S04]  /*3380*/  F2FP.F16.F32.PACK_AB R0, RZ, R0 ;  /* 0x00000000ff00723e */ /* 0x000fc800000000ff */
[----:B------:R-:W-:-:S07]  /*3390*/  PRMT R18, R0, 0x7610, R18 ;  /* 0x0000761000127816 */ /* 0x000fce0000000012 */
.L_x_17280:
[----:B------:R-:W-:-:S07]  /*33a0*/  VIADD R23, R23, 0x80 ;  /* 0x0000008017177836 */ /* 0x000fce0000000000 */
.L_x_17274:
[----:B------:R-:W-:Y:S05]  /*33b0*/  BSYNC B6 ;  /* 0x0000000000067941 */ /* 0x000fea0003800000 */
.L_x_17273:
        /* <DEDUP_REMOVED lines=25> */
.L_x_17313:
[----:B------:R-:W2:Y:S02]  /*3550*/  LDG.E.U8 R4, desc[UR36][R4.64] ;  /* 0x0000002404047981 */ /* 0x000ea4000c1e1100 */
[----:B--2---:R-:W-:-:S04]  /*3560*/  I2FP.F32.U32 R0, R4 ;  /* 0x0000000400007245 */ /* 0x004fc80000201000 */
[----:B------:R-:W-:-:S04]  /*3570*/  F2FP.F16.F32.PACK_AB R0, RZ, R0 ;  /* 0x00000000ff00723e */ /* 0x000fc800000000ff */
[----:B------:R-:W-:Y:S01]  /*3580*/  PRMT R19, R0, 0x7610, R19 ;  /* 0x0000761000137816 */ /* 0x000fe20000000013 */
[----:B------:R-:W-:Y:S06]  /*3590*/  BRA `(.L_x_17309) ;  /* 0x0000000c00bc7947 */ /* 0x000fec0003800000 */
.L_x_17312:
        /* <DEDUP_REMOVED lines=11> */
.L_x_17316:
[----:B------:R-:W2:Y:S02]  /*3650*/  LDG.E R4, desc[UR36][R4.64] ;  /* 0x0000002404047981 */ /* 0x000ea4000c1e1900 */
[----:B--2---:R-:W-:-:S04]  /*3660*/  I2FP.F32.S32 R0, R4 ;  /* 0x0000000400007245 */ /* 0x004fc80000201400 */
[----:B------:R-:W-:-:S04]  /*3670*/  F2FP.F16.F32.PACK_AB R0, RZ, R0 ;  /* 0x00000000ff00723e */ /* 0x000fc800000000ff */
[----:B------:R-:W-:Y:S01]  /*3680*/  PRMT R19, R0, 0x7610, R19 ;  /* 0x0000761000137816 */ /* 0x000fe20000000013 */
[----:B------:R-:W-:Y:S06]  /*3690*/  BRA `(.L_x_17309) ;  /* 0x0000000c007c7947 */ /* 0x000fec0003800000 */
.L_x_17315:
[----:B------:R-:W2:Y:S02]  /*36a0*/  LDG.E.U16 R4, desc[UR36][R4.64] ;  /* 0x0000002404047981 */ /* 0x000ea4000c1e1500 */
[----:B--2---:R-:W0:Y:S02]  /*36b0*/  I2F.S16 R0, R4 ;  /* 0x0000000400007306 */ /* 0x004e240000101400 */
[----:B0-----:R-:W-:-:S04]  /*36c0*/  F2FP.F16.F32.PACK_AB R0, RZ, R0 ;  /* 0x00000000ff00723e */ /* 0x001fc800000000ff */
[----:B------:R-:W-:Y:S01]  /*36d0*/  PRMT R19, R0, 0x7610, R19 ;  /* 0x0000761000137816 */ /* 0x000fe20000000013 */
[----:B------:R-:W-:Y:S06]  /*36e0*/  BRA `(.L_x_17309) ;  /* 0x0000000c00687947 */ /* 0x000fec0003800000 */
.L_x_17311:
        /* <DEDUP_REMOVED lines=9> */
.L_x_17318:
[----:B------:R2:W5:Y:S01]  /*3780*/  LDG.E.U16 R19, desc[UR36][R4.64] ;  /* 0x0000002404137981 */ /* 0x000562000c1e1500 */
[----:B------:R-:W-:Y:S05]  /*3790*/  BRA `(.L_x_17309) ;  /* 0x0000000c003c7947 */ /* 0x000fea0003800000 */
.L_x_17317:
        /* <DEDUP_REMOVED lines=9> */
.L_x_17320:
[----:B------:R3:W5:Y:S01]  /*3830*/  LDG.E.U16 R19, desc[UR36][R4.64] ;  /* 0x0000002404137981 */ /* 0x000762000c1e1500 */
[----:B------:R-:W-:Y:S05]  /*3840*/  BRA `(.L_x_17309) ;  /* 0x0000000c00107947 */ /* 0x000fea0003800000 */
.L_x_17319:
        /* <DEDUP_REMOVED lines=9> */
.L_x_17310:
        /* <DEDUP_REMOVED lines=14> */
.L_x_17323:
        /* <DEDUP_REMOVED lines=9> */
.L_x_17322:
        /* <DEDUP_REMOVED lines=28> */
.L_x_17325:
        /* <DEDUP_REMOVED lines=15> */
.L_x_17324:
[----:B------:R-:W2:Y:S02]  /*3d00*/  LDG.E.U16 R0, desc[UR36][R4.64] ;  /* 0x0000002404007981 */ /* 0x000ea4000c1e1500 */
[----:B--2---:R-:W-:-:S05]  /*3d10*/  IMAD.U32 R0, R0, 0x10000, RZ ;  /* 0x0001000000007824 */ /* 0x004fca00078e00ff */
[----:B------:R-:W-:-:S04]  /*3d20*/  F2FP.F16.F32.PACK_AB R0, RZ, R0 ;  /* 0x00000000ff00723e */ /* 0x000fc800000000ff */
[----:B------:R-:W-:Y:S01]  /*3d30*/  PRMT R19, R0, 0x7610, R19 ;  /* 0x0000761000137816 */ /* 0x000fe20000000013 */
[----:B------:R-:W-:Y:S06]  /*3d40*/  BRA `(.L_x_17309) ;  /* 0x0000000400d07947 */ /* 0x000fec0003800000 */
.L_x_17321:
        /* <DEDUP_REMOVED lines=13> */
.L_x_17328:
        /* <DEDUP_REMOVED lines=21> */
.L_x_17332:
[----:B------:R-:W-:Y:S05]  /*3f70*/  BSYNC B1 ;  /* 0x0000000000017941 */ /* 0x000fea0003800000 */
.L_x_17331:
[----:B------:R-:W-:Y:S01]  /*3f80*/  LEA R5, R0, 0x3b800000, 0x17 ;  /* 0x3b80000000057811 */ /* 0x000fe200078eb8ff */
[----:B------:R-:W-:-:S05]  /*3f90*/  IMAD.SHL.U32 R0, R3, 0x100000, RZ ;  /* 0x0010000003007824 */ /* 0x000fca00078e00ff */
[----:B------:R-:W-:-:S07]  /*3fa0*/  LOP3.LUT R0, R5, R0, R6, 0xfe, !PT ;  /* 0x0000000005007212 */ /* 0x000fce00078efe06 */
.L_x_17330:
[----:B------:R-:W-:Y:S05]  /*3fb0*/  BSYNC B0 ;  /* 0x0000000000007941 */ /* 0x000fea0003800000 */
.L_x_17329:
[----:B------:R-:W-:-:S04]  /*3fc0*/  F2FP.F16.F32.PACK_AB R0, RZ, R0 ;  /* 0x00000000ff00723e */ /* 0x000fc800000000ff */
[----:B------:R-:W-:Y:S01]  /*3fd0*/  PRMT R19, R0, 0x7610, R19 ;  /* 0x0000761000137816 */ /* 0x000fe20000000013 */
[----:B------:R-:W-:Y:S06]  /*3fe0*/  BRA `(.L_x_17309) ;  /* 0x0000000400287947 */ /* 0x000fec0003800000 */
.L_x_17327:
        /* <DEDUP_REMOVED lines=21> */
.L_x_17336:
[----:B------:R-:W-:Y:S05]  /*4140*/  BSYNC B1 ;  /* 0x0000000000017941 */ /* 0x000fea0003800000 */
.L_x_17335:
[----:B------:R-:W-:Y:S01]  /*4150*/  LEA R5, R0, 0x37800000, 0x17 ;  /* 0x3780000000057811 */ /* 0x000fe200078eb8ff */
[----:B------:R-:W-:-:S05]  /*4160*/  IMAD.SHL.U32 R0, R3, 0x200000, RZ ;  /* 0x0020000003007824 */ /* 0x000fca00078e00ff */
[----:B------:R-:W-:-:S07]  /*4170*/  LOP3.LUT R0, R5, R0, R6, 0xfe, !PT ;  /* 0x0000000005007212 */ /* 0x000fce00078efe06 */
.L_x_17334:
[----:B------:R-:W-:Y:S05]  /*4180*/  BSYNC B0 ;  /* 0x0000000000007941 */ /* 0x000fea0003800000 */
.L_x_17333:
[----:B------:R-:W-:-:S04]  /*4190*/  F2FP.F16.F32.PACK_AB R0, RZ, R0 ;  /* 0x00000000ff00723e */ /* 0x000fc800000000ff */
[----:B------:R-:W-:Y:S01]  /*41a0*/  PRMT R19, R0, 0x7610, R19 ;  /* 0x0000761000137816 */ /* 0x000fe20000000013 */
[----:B------:R-:W-:Y:S06]  /*41b0*/  BRA `(.L_x_17309) ;  /* 0x0000000000b47947 */ /* 0x000fec0003800000 */
.L_x_17326:
        /* <DEDUP_REMOVED lines=14> */
.L_x_17340:
[----:B------:R-:W-:Y:S05]  /*42a0*/  BSYNC B0 ;  /* 0x0000000000007941 */ /* 0x000fea0003800000 */
.L_x_17339:
[----:B------:R-:W-:-:S04]  /*42b0*/  F2FP.F16.F32.PACK_AB R0, RZ, R0 ;  /* 0x00000000ff00723e */ /* 0x000fc800000000ff */
[----:B------:R-:W-:Y:S01]  /*42c0*/  PRMT R19, R0, 0x7610, R19 ;  /* 0x0000761000137816 */ /* 0x000fe20000000013 */
[----:B------:R-:W-:Y:S06]  /*42d0*/  BRA `(.L_x_17309) ;  /* 0x00000000006c7947 */ /* 0x000fec0003800000 */
.L_x_17314:
        /* <DEDUP_REMOVED lines=16> */
.L_x_17341:
[----:B------:R-:W-:Y:S01]  /*43e0*/  PRMT R19, RZ, 0x7610, R19 ;  /* 0x00007610ff137816 */ /* 0x000fe20000000013 */
[----:B------:R-:W-:Y:S06]  /*43f0*/  BRA `(.L_x_17309) ;  /* 0x0000000000247947 */ /* 0x000fec0003800000 */
.L_x_17338:
[----:B------:R-:W2:Y:S02]  /*4400*/  LDG.E.64 R4, desc[UR36][R4.64] ;  /* 0x0000002404047981 */ /* 0x000ea4000c1e1b00 */
[----:B--2---:R-:W0:Y:S02]  /*4410*/  I2F.U64 R0, R4 ;  /* 0x0000000400007312 */ /* 0x004e240000301000 */
[----:B0-----:R-:W-:-:S04]  /*4420*/  F2FP.F16.F32.PACK_AB R0, RZ, R0 ;  /* 0x00000000ff00723e */ /* 0x001fc800000000ff */
[----:B------:R-:W-:Y:S01]  /*4430*/  PRMT R19, R0, 0x7610, R19 ;  /* 0x0000761000137816 */ /* 0x000fe20000000013 */
[----:B------:R-:W-:Y:S06]  /*4440*/  BRA `(.L_x_17309) ;  /* 0x0000000000107947 */ /* 0x000fec0003800000 */
.L_x_17337:
[----:B------:R-:W2:Y:S02]  /*4450*/  LDG.E R4, desc[UR36][R4.64] ;  /* 0x0000002404047981 */ /* 0x000ea4000c1e1900 */
[----:B--2---:R-:W-:-:S04]  /*4460*/  I2FP.F32.U32 R0, R4 ;  /* 0x0000000400007245 */ /* 0x004fc80000201000 */
[----:B------:R-:W-:-:S04]  /*4470*/  F2FP.F16.F32.PACK_AB R0, RZ, R0 ;  /* 0x00000000ff00723e */ /* 0x000fc800000000ff */
[----:B------:R-:W-:-:S07]  /*4480*/  PRMT R19, R0, 0x7610, R19 ;  /* 0x0000761000137816 */ /* 0x000fce0000000013 */
.L_x_17309:
[----:B------:R-:W-:Y:S05]  /*4490*/  BSYNC B6 ;  /* 0x0000000000067941 */ /* 0x000fea0003800000 */
.L_x_17308:
[----:B------:R-:W4:Y:S01]  /*44a0*/  S2R R23, SR_TID.X ;  /* 0x0000000000177919 */ /* 0x000f220000002100 */
[----:B------:R-:W-:Y:S01]  /*44b0*/  ISETP.NE.AND P6, PT, R24, RZ, PT ;  /* 0x000000ff1800720c */ /* 0x000fe20003fc5270 */
[----:B------:R-:W0:Y:S01]  /*44c0*/  LDC.U8 R17, c[0x0][0x234] ;  /* 0x00008d00ff117b82 */ /* 0x000e220000000000 */
[----:B-----5:R-:W-:Y:S01]  /*44d0*/  ISETP.NE.AND P5, PT, R19, RZ, PT ;  /* 0x000000ff1300720c */ /* 0x020fe20003fa5270 */
[----:B------:R-:W-:Y:S01]  /*44e0*/  BSSY B6, `(.L_x_17342) ;  /* 0x000011a000067945 */ /* 0x000fe20003800000 */
[----:B------:R-:W-:Y:S01]  /*44f0*/  ISETP.NE.AND P4, PT, R27, RZ, PT ;  /* 0x000000ff1b00720c */ /* 0x000fe20003f85270 */
[C---:B----4-:R-:W-:Y:S01]  /*4500*/  VIADD R3, R23.reuse, 0x100 ;  /* 0x0000010017037836 */ /* 0x050fe20000000000 */
[C---:B------:R-:W-:Y:S01]  /*4510*/  ISETP.GE.AND P2, PT, R23.reuse, R16, PT ;  /* 0x000000101700720c */ /* 0x040fe20003f46270 */
[----:B------:R-:W-:-:S03]  /*4520*/  VIADD R25, R23, 0x80 ;  /* 0x0000008017197836 */ /* 0x000fc60000000000 */
[----:B------:R-:W-:Y:S01]  /*4530*/  ISETP.GE.AND P3, PT, R3, R16, PT ;  /* 0x000000100300720c */ /* 0x000fe20003f66270 */
[----:B------:R-:W-:-:S05]  /*4540*/  VIADD R3, R23, 0x180 ;  /* 0x0000018017037836 */ /* 0x000fca0000000000 */
[----:B------:R-:W-:-:S07]  /*4550*/  ISETP.GE.AND P1, PT, R3, R16, PT ;  /* 0x000000100300720c */ /* 0x000fce0003f26270 */
[----:B------:R-:W-:-:S05]  /*4560*/  @!P3 HADD2.F32 R0, -RZ, R18.H0_H0 ;  /* 0x20000012ff00b230 */ /* 0x000fca0000004100 */
[----:B------:R-:W-:Y:S01]  /*4570*/  @!P3 FSETP.NEU.FTZ.AND P6, PT, R0, RZ, PT ;  /* 0x000000ff0000b20b */ /* 0x000fe20003fdd000 */
[----:B------:R-:W-:Y:S02]  /*4580*/  @!P2 HADD2.F32 R0, -RZ, R22.H0_H0 ;  /* 0x20000016ff00a230 */ /* 0x000fe40000004100 */
[----:B------:R-:W-:Y:S01]  /*4590*/  @!P1 HADD2.F32 R19, -RZ, R19.H0_H0 ;  /* 0x20000013ff139230 */ /* 0x000fe20000004100 */
[----:B------:R-:W-:Y:S02]  /*45a0*/  @!P3 SEL R18, RZ, 0x1, P6 ;  /* 0x00000001ff12b807 */ /* 0x000fe40003000000 */
[----:B------:R-:W-:Y:S02]  /*45b0*/  ISETP.GE.AND P3, PT, R25, R16, PT ;  /* 0x000000101900720c */ /* 0x000fe40003f66270 */
[----:B------:R-:W-:Y:S02]  /*45c0*/  @!P2 FSETP.NEU.FTZ.AND P0, PT, R0, RZ, PT ;  /* 0x000000ff0000a20b */ /* 0x000fe40003f1d000 */
[----:B------:R-:W-:-:S02]  /*45d0*/  @!P1 FSETP.NEU.FTZ.AND P5, PT, R19, RZ, PT ;  /* 0x000000ff1300920b */ /* 0x000fc40003fbd000 */
[----:B------:R-:W-:Y:S02]  /*45e0*/  P2R R24, PR, RZ, 0x40 ;  /* 0x00000040ff187803 */ /* 0x000fe40000000000 */
[----:B0123--:R-:W-:Y:S02]  /*45f0*/  @!P2 SEL R5, RZ, 0x1, P0 ;  /* 0x00000001ff05a807 */ /* 0x00ffe40000000000 */
[----:B------:R-:W-:Y:S02]  /*4600*/  P2R R19, PR, RZ, 0x20 ;  /* 0x00000020ff137803 */ /* 0x000fe40000000000 */
[----:B------:R-:W-:Y:S01]  /*4610*/  @!P1 SEL R22, RZ, 0x1, P5 ;  /* 0x00000001ff169807 */ /* 0x000fe20002800000 */
[----:B------:R-:W-:-:S05]  /*4620*/  @!P3 HADD2.F32 R3, -RZ, R26.H0_H0 ;  /* 0x2000001aff03b230 */ /* 0x000fca0000004100 */
[----:B------:R-:W-:-:S04]  /*4630*/  @!P3 FSETP.NEU.FTZ.AND P4, PT, R3, RZ, PT ;  /* 0x000000ff0300b20b */ /* 0x000fc80003f9d000 */
[----:B------:R-:W-:Y:S02]  /*4640*/  P2R R27, PR, RZ, 0x10 ;  /* 0x00000010ff1b7803 */ /* 0x000fe40000000000 */
[----:B------:R-:W-:Y:S01]  /*4650*/  @!P3 SEL R26, RZ, 0x1, P4 ;  /* 0x00000001ff1ab807 */ /* 0x000fe20002000000 */
        /* <DEDUP_REMOVED lines=22> */
.L_x_17347:
[----:B------:R0:W-:Y:S01]  /*47c0*/  STG.E.U8 desc[UR36][R8.64], R5 ;  /* 0x0000000508007986 */ /* 0x0001e2000c101124 */
[----:B------:R-:W-:Y:S01]  /*47d0*/  IMAD.MOV.U32 R23, RZ, RZ, R25 ;  /* 0x000000ffff177224 */ /* 0x000fe200078e0019 */
[----:B------:R-:W-:Y:S06]  /*47e0*/  BRA `(.L_x_17343) ;  /* 0x0000000c00a47947 */ /* 0x000fec0003800000 */
.L_x_17346:
        /* <DEDUP_REMOVED lines=11> */
.L_x_17350:
[----:B------:R0:W-:Y:S01]  /*48a0*/  STG.E desc[UR36][R8.64], R5 ;  /* 0x0000000508007986 */ /* 0x0001e2000c101924 */
[----:B------:R-:W-:Y:S01]  /*48b0*/  IMAD.MOV.U32 R23, RZ, RZ, R25 ;  /* 0x000000ffff177224 */ /* 0x000fe200078e0019 */
[----:B------:R-:W-:Y:S06]  /*48c0*/  BRA `(.L_x_17343) ;  /* 0x0000000c006c7947 */ /* 0x000fec0003800000 */
.L_x_17349:
[----:B------:R0:W-:Y:S01]  /*48d0*/  STG.E.U16 desc[UR36][R8.64], R5 ;  /* 0x0000000508007986 */ /* 0x0001e2000c101524 */
[----:B------:R-:W-:Y:S01]  /*48e0*/  IMAD.MOV.U32 R23, RZ, RZ, R25 ;  /* 0x000000ffff177224 */ /* 0x000fe200078e0019 */
[----:B------:R-:W-:Y:S06]  /*48f0*/  BRA `(.L_x_17343) ;  /* 0x0000000c00607947 */ /* 0x000fec0003800000 */
.L_x_17345:
        /* <DEDUP_REMOVED lines=10> */
.L_x_17352:
[----:B------:R-:W0:Y:S01]  /*49a0*/  I2F.S16 R0, R5 ;  /* 0x0000000500007306 */ /* 0x000e220000101400 */
[----:B------:R-:W-:Y:S01]  /*49b0*/  IMAD.MOV.U32 R23, RZ, RZ, R25 ;  /* 0x000000ffff177224 */ /* 0x000fe200078e0019 */
[----:B0-----:R-:W-:-:S05]  /*49c0*/  F2FP.F16.F32.PACK_AB R0, RZ, R0 ;  /* 0x00000000ff00723e */ /* 0x001fca00000000ff */
[----:B------:R0:W-:Y:S01]  /*49d0*/  STG.E.U16 desc[UR36][R8.64], R0 ;  /* 0x0000000008007986 */ /* 0x0001e2000c101524 */
[----:B------:R-:W-:Y:S05]  /*49e0*/  BRA `(.L_x_17343) ;  /* 0x0000000c00247947 */ /* 0x000fea0003800000 */
.L_x_17351:
        /* <DEDUP_REMOVED lines=11> */
.L_x_17354:
[----:B------:R-:W0:Y:S01]  /*4aa0*/  I2F.S16 R5, R5 ;  /* 0x0000000500057306 */ /* 0x000e220000101400 */
[----:B------:R-:W-:Y:S01]  /*4ab0*/  IMAD.MOV.U32 R23, RZ, RZ, R25 ;  /* 0x000000ffff177224 */ /* 0x000fe200078e0019 */
[----:B0-----:R-:W-:-:S04]  /*4ac0*/  F2FP.F16.F32.PACK_AB R3, RZ, R5 ;  /* 0x00000005ff03723e */ /* 0x001fc800000000ff */
[----:B------:R-:W-:-:S05]  /*4ad0*/  PRMT R3, R3, 0x5410, RZ ;  /* 0x0000541003037816 */ /* 0x000fca00000000ff */
[----:B------:R0:W-:Y:S01]  /*4ae0*/  STG.E desc[UR36][R8.64], R3 ;  /* 0x0000000308007986 */ /* 0x0001e2000c101924 */
[----:B------:R-:W-:Y:S05]  /*4af0*/  BRA `(.L_x_17343) ;  /* 0x0000000800e07947 */ /* 0x000fea0003800000 */
.L_x_17353:
[----:B------:R-:W0:Y:S01]  /*4b00*/  I2F.F64.S16 R4, R5 ;  /* 0x0000000500047312 */ /* 0x000e220000101c00 */
[----:B------:R-:W-:Y:S01]  /*4b10*/  IMAD.MOV.U32 R23, RZ, RZ, R25 ;  /* 0x000000ffff177224 */ /* 0x000fe200078e0019 */
[----:B0-----:R0:W-:Y:S01]  /*4b20*/  STG.E.64 desc[UR36][R8.64], R4 ;  /* 0x0000000408007986 */ /* 0x0011e2000c101b24 */
[----:B------:R-:W-:Y:S05]  /*4b30*/  BRA `(.L_x_17343) ;  /* 0x0000000800d07947 */ /* 0x000fea0003800000 */
.L_x_17344:
        /* <DEDUP_REMOVED lines=12> */
.L_x_17357:
[----:B------:R-:W0:Y:S01]  /*4c00*/  I2F.F64.S16 R4, R5 ;  /* 0x0000000500047312 */ /* 0x000e220000101c00 */
[----:B------:R-:W-:Y:S01]  /*4c10*/  CS2R R6, SRZ ;  /* 0x0000000000067805 */ /* 0x000fe2000001ff00 */
[----:B------:R-:W-:-:S04]  /*4c20*/  IMAD.MOV.U32 R23, RZ, RZ, R25 ;  /* 0x000000ffff177224 */ /* 0x000fc800078e0019 */
[----:B0-----:R0:W-:Y:S01]  /*4c30*/  STG.E.128 desc[UR36][R8.64], R4 ;  /* 0x0000000408007986 */ /* 0x0011e2000c101d24 */
[----:B------:R-:W-:Y:S05]  /*4c40*/  BRA `(.L_x_17343) ;  /* 0x00000008008c7947 */ /* 0x000fea0003800000 */
.L_x_17356:
        /* <DEDUP_REMOVED lines=21> */
.L_x_17361:
[----:B------:R-:W-:Y:S05]  /*4da0*/  BSYNC B0 ;  /* 0x0000000000007941 */ /* 0x000fea0003800000 */
.L_x_17360:
[----:B------:R-:W-:Y:S01]  /*4db0*/  LOP3.LUT R7, R0, R7, RZ, 0xfc, !PT ;  /* 0x0000000700077212 */ /* 0x000fe200078efcff */
[----:B------:R-:W-:-:S04]  /*4dc0*/  IMAD.MOV.U32 R23, RZ, RZ, R25 ;  /* 0x000000ffff177224 */ /* 0x000fc800078e0019 */
[----:B------:R0:W-:Y:S01]  /*4dd0*/  STG.E.U8 desc[UR36][R8.64], R7 ;  /* 0x0000000708007986 */ /* 0x0001e2000c101124 */
[----:B------:R-:W-:Y:S05]  /*4de0*/  BRA `(.L_x_17343) ;  /* 0x0000000800247947 */ /* 0x000fea0003800000 */
.L_x_17359:
        /* <DEDUP_REMOVED lines=13> */
.L_x_17363:
[----:B------:R-:W-:Y:S01]  /*4ec0*/  IMAD.MOV.U32 R0, RZ, RZ, 0x7f ;  /* 0x0000007fff007424 */ /* 0x000fe200078e00ff */
[----:B------:R-:W-:-:S04]  /*4ed0*/  ISETP.GT.U32.AND P0, PT, R3, 0x7f800000, PT ;  /* 0x7f8000000300780c */ /* 0x000fc80003f04070 */
[----:B------:R-:W-:-:S09]  /*4ee0*/  SEL R0, R0, 0x7c, P0 ;  /* 0x0000007c00007807 */ /* 0x000fd20000000000 */
.L_x_17364:
[----:B------:R-:W-:Y:S05]  /*4ef0*/  BSYNC B0 ;  /* 0x0000000000007941 */ /* 0x000fea0003800000 */
.L_x_17362:
[----:B------:R-:W-:Y:S01]  /*4f00*/  LOP3.LUT R3, R5, 0x80000000, RZ, 0xc0, !PT ;  /* 0x8000000005037812 */ /* 0x000fe200078ec0ff */
[----:B------:R-:W-:-:S03]  /*4f10*/  IMAD.MOV.U32 R23, RZ, RZ, R25 ;  /* 0x000000ffff177224 */ /* 0x000fc600078e0019 */
[----:B------:R-:W-:-:S04]  /*4f20*/  SHF.R.U32.HI R3, RZ, 0x18, R3 ;  /* 0x00000018ff037819 */ /* 0x000fc80000011603 */
[----:B------:R-:W-:-:S05]  /*4f30*/  LOP3.LUT R3, R0, R3, RZ, 0xfc, !PT ;  /* 0x0000000300037212 */ /* 0x000fca00078efcff */
[----:B------:R0:W-:Y:S01]  /*4f40*/  STG.E.U8 desc[UR36][R8.64], R3 ;  /* 0x0000000308007986 */ /* 0x0001e2000c101124 */
[----:B------:R-:W-:Y:S05]  /*4f50*/  BRA `(.L_x_17343) ;  /* 0x0000000400c87947 */ /* 0x000fea0003800000 */
.L_x_17358:
[----:B------:R-:W0:Y:S01]  /*4f60*/  I2F.S16 R0, R5 ;  /* 0x0000000500007306 */ /* 0x000e220000101400 */
[----:B------:R-:W-:Y:S01]  /*4f70*/  IMAD.MOV.U32 R23, RZ, RZ, R25 ;  /* 0x000000ffff177224 */ /* 0x000fe200078e0019 */
[----:B0-----:R-:W-:-:S05]  /*4f80*/  F2FP.BF16.F32.PACK_AB R0, RZ, R0 ;  /* 0x00000000ff00723e */ /* 0x001fca00000010ff */
[----:B------:R0:W-:Y:S01]  /*4f90*/  STG.E.U16 desc[UR36][R8.64], R0 ;  /* 0x0000000008007986 */ /* 0x0001e2000c101524 */
[----:B------:R-:W-:Y:S05]  /*4fa0*/  BRA `(.L_x_17343) ;  /* 0x0000000400b47947 */ /* 0x000fea0003800000 */
.L_x_17355:
        /* <DEDUP_REMOVED lines=11> */
.L_x_17367:
        /* <DEDUP_REMOVED lines=17> */
.L_x_17370:
[----:B------:R-:W-:-:S04]  /*5170*/  LOP3.LUT R3, R5, 0x80000000, RZ, 0xc0, !PT ;  /* 0x8000000005037812 */ /* 0x000fc800078ec0ff */
[----:B------:R-:W-:-:S04]  /*5180*/  SHF.R.U32.HI R3, RZ, 0x18, R3 ;  /* 0x00000018ff037819 */ /* 0x000fc80000011603 */
[----:B------:R-:W-:-:S04]  /*5190*/  LOP3.LUT R0, R0, R3, RZ, 0xfc, !PT ;  /* 0x0000000300007212 */ /* 0x000fc800078efcff */
[----:B------:R-:W-:-:S07]  /*51a0*/  PRMT R4, R0, 0x7610, R4 ;  /* 0x0000761000047816 */ /* 0x000fce0000000004 */
.L_x_17369:
[----:B------:R-:W-:Y:S05]  /*51b0*/  BSYNC B0 ;  /* 0x0000000000007941 */ /* 0x000fea0003800000 */
.L_x_17368:
[----:B------:R3:W-:Y:S01]  /*51c0*/  STG.E.U8 desc[UR36][R8.64], R4 ;  /* 0x0000000408007986 */ /* 0x0007e2000c101124 */
[----:B------:R-:W-:Y:S01]  /*51d0*/  IMAD.MOV.U32 R23, RZ, RZ, R25 ;  /* 0x000000ffff177224 */ /* 0x000fe200078e0019 */
[----:B------:R-:W-:Y:S06]  /*51e0*/  BRA `(.L_x_17343) ;  /* 0x0000000400247947 */ /* 0x000fec0003800000 */
.L_x_17366:
        /* <DEDUP_REMOVED lines=17> */
.L_x_17373:
[----:B------:R-:W-:-:S04]  /*5300*/  LOP3.LUT R3, R5, 0x80000000, RZ, 0xc0, !PT ;  /* 0x8000000005037812 */ /* 0x000fc800078ec0ff */
[----:B------:R-:W-:-:S04]  /*5310*/  SHF.R.U32.HI R3, RZ, 0x18, R3 ;  /* 0x00000018ff037819 */ /* 0x000fc80000011603 */
[----:B------:R-:W-:-:S04]  /*5320*/  LOP3.LUT R0, R0, R3, RZ, 0xfc, !PT ;  /* 0x0000000300007212 */ /* 0x000fc800078efcff */
[----:B------:R-:W-:-:S07]  /*5330*/  PRMT R4, R0, 0x7610, R4 ;  /* 0x0000761000047816 */ /* 0x000fce0000000004 */
.L_x_17372:
[----:B------:R-:W-:Y:S05]  /*5340*/  BSYNC B0 ;  /* 0x0000000000007941 */ /* 0x000fea0003800000 */
.L_x_17371:
[----:B------:R0:W-:Y:S01]  /*5350*/  STG.E.U8 desc[UR36][R8.64], R4 ;  /* 0x0000000408007986 */ /* 0x0001e2000c101124 */
[----:B------:R-:W-:Y:S01]  /*5360*/  IMAD.MOV.U32 R23, RZ, RZ, R25 ;  /* 0x000000ffff177224 */ /* 0x000fe200078e0019 */
[----:B------:R-:W-:Y:S06]  /*5370*/  BRA `(.L_x_17343) ;  /* 0x0000000000c07947 */ /* 0x000fec0003800000 */
.L_x_17365:
        /* <DEDUP_REMOVED lines=23> */
.L_x_17348:
        /* <DEDUP_REMOVED lines=16> */
.L_x_17376:
[----:B------:R-:W-:Y:S01]  /*55f0*/  IMAD.MOV.U32 R23, RZ, RZ, R25 ;  /* 0x000000ffff177224 */ /* 0x000fe200078e0019 */
[----:B------:R-:W-:Y:S06]  /*5600*/  BRA `(.L_x_17343) ;  /* 0x00000000001c7947 */ /* 0x000fec0003800000 */
.L_x_17375:
[--C-:B------:R-:W-:Y:S01]  /*5610*/  SHF.R.S32.HI R7, RZ, 0x1f, R5.reuse ;  /* 0x0000001fff077819 */ /* 0x100fe20000011405 */
[----:B------:R-:W-:Y:S02]  /*5620*/  IMAD.MOV.U32 R6, RZ, RZ, R5 ;  /* 0x000000ffff067224 */ /* 0x000fe400078e0005 */
[----:B------:R-:W-:-:S03]  /*5630*/  IMAD.MOV.U32 R23, RZ, RZ, R25 ;  /* 0x000000ffff177224 */ /* 0x000fc600078e0019 */
[----:B------:R2:W-:Y:S01]  /*5640*/  STG.E.64 desc[UR36][R8.64], R6 ;  /* 0x0000000608007986 */ /* 0x0005e2000c101b24 */
[----:B------:R-:W-:Y:S05]  /*5650*/  BRA `(.L_x_17343) ;  /* 0x0000000000087947 */ /* 0x000fea0003800000 */
.L_x_17374:
[----:B------:R0:W-:Y:S01]  /*5660*/  STG.E desc[UR36][R8.64], R5 ;  /* 0x0000000508007986 */ /* 0x0001e2000c101924 */
[----:B------:R-:W-:-:S07]  /*5670*/  IMAD.MOV.U32 R23, RZ, RZ, R25 ;  /* 0x000000ffff177224 */ /* 0x000fce00078e0019 */
.L_x_17343:
[----:B------:R-:W-:Y:S05]  /*5680*/  BSYNC B6 ;  /* 0x0000000000067941 */ /* 0x000fea0003800000 */
.L_x_17342:
        /* <DEDUP_REMOVED lines=23> */
.L_x_17382:
[----:B------:R0:W-:Y:S01]  /*5800*/  STG.E.U8 desc[UR36][R8.64], R26 ;  /* 0x0000001a08007986 */ /* 0x0001e2000c101124 */
[----:B------:R-:W-:Y:S05]  /*5810*/  BRA `(.L_x_17384) ;  /* 0x0000000c00507947 */ /* 0x000fea0003800000 */
.L_x_17381:
        /* <DEDUP_REMOVED lines=9> */
.L_x_17386:
[----:B------:R0:W-:Y:S01]  /*58b0*/  STG.E desc[UR36][R8.64], R26 ;  /* 0x0000001a08007986 */ /* 0x0001e2000c101924 */
[----:B------:R-:W-:Y:S05]  /*58c0*/  BRA `(.L_x_17384) ;  /* 0x0000000c00247947 */ /* 0x000fea0003800000 */
.L_x_17385:
[----:B------:R0:W-:Y:S01]  /*58d0*/  STG.E.U16 desc[UR36][R8.64], R26 ;  /* 0x0000001a08007986 */ /* 0x0001e2000c101524 */
[----:B------:R-:W-:Y:S05]  /*58e0*/  BRA `(.L_x_17384) ;  /* 0x0000000c001c7947 */ /* 0x000fea0003800000 */
.L_x_17380:
        /* <DEDUP_REMOVED lines=9> */
.L_x_17388:
[----:B------:R-:W0:Y:S02]  /*5980*/  I2F.S16 R0, R26 ;  /* 0x0000001a00007306 */ /* 0x000e240000101400 */
[----:B0-----:R-:W-:-:S05]  /*5990*/  F2FP.F16.F32.PACK_AB R0, RZ, R0 ;  /* 0x00000000ff00723e */ /* 0x001fca00000000ff */
[----:B------:R0:W-:Y:S01]  /*59a0*/  STG.E.U16 desc[UR36][R8.64], R0 ;  /* 0x0000000008007986 */ /* 0x0001e2000c101524 */
[----:B------:R-:W-:Y:S05]  /*59b0*/  BRA `(.L_x_17384) ;  /* 0x0000000800e87947 */ /* 0x000fea0003800000 */
.L_x_17387:
        /* <DEDUP_REMOVED lines=10> */
.L_x_17390:
[----:B------:R-:W0:Y:S02]  /*5a60*/  I2F.S16 R26, R26 ;  /* 0x0000001a001a7306 */ /* 0x000e240000101400 */
[----:B0-----:R-:W-:-:S04]  /*5a70*/  F2FP.F16.F32.PACK_AB R3, RZ, R26 ;  /* 0x0000001aff03723e */ /* 0x001fc800000000ff */
[----:B------:R-:W-:-:S05]  /*5a80*/  PRMT R3, R3, 0x5410, RZ ;  /* 0x0000541003037816 */ /* 0x000fca00000000ff */
[----:B------:R0:W-:Y:S01]  /*5a90*/  STG.E desc[UR36][R8.64], R3 ;  /* 0x0000000308007986 */ /* 0x0001e2000c101924 */
[----:B------:R-:W-:Y:S05]  /*5aa0*/  BRA `(.L_x_17384) ;  /* 0x0000000800ac7947 */ /* 0x000fea0003800000 */
.L_x_17389:
[----:B------:R-:W0:Y:S02]  /*5ab0*/  I2F.F64.S16 R26, R26 ;  /* 0x0000001a001a7312 */ /* 0x000e240000101c00 */
[----:B0-----:R0:W-:Y:S01]  /*5ac0*/  STG.E.64 desc[UR36][R8.64], R26 ;  /* 0x0000001a08007986 */ /* 0x0011e2000c101b24 */
[----:B------:R-:W-:Y:S05]  /*5ad0*/  BRA `(.L_x_17384) ;  /* 0x0000000800a07947 */ /* 0x000fea0003800000 */
.L_x_17379:
        /* <DEDUP_REMOVED lines=12> */
.L_x_17393:
[----:B------:R-:W0:Y:S01]  /*5ba0*/  I2F.F64.S16 R4, R26 ;  /* 0x0000001a00047312 */ /* 0x000e220000101c00 */
[----:B------:R-:W-:-:S05]  /*5bb0*/  CS2R R6, SRZ ;  /* 0x0000000000067805 */ /* 0x000fca000001ff00 */
[----:B0-----:R0:W-:Y:S01]  /*5bc0*/  STG.E.128 desc[UR36][R8.64], R4 ;  /* 0x0000000408007986 */ /* 0x0011e2000c101d24 */
[----:B------:R-:W-:Y:S05]  /*5bd0*/  BRA `(.L_x_17384) ;  /* 0x0000000800607947 */ /* 0x000fea0003800000 */
.L_x_17392:
        /* <DEDUP_REMOVED lines=21> */
.L_x_17397:
[----:B------:R-:W-:Y:S05]  /*5d30*/  BSYNC B0 ;  /* 0x0000000000007941 */ /* 0x000fea0003800000 */
.L_x_17396:
[----:B------:R-:W-:-:S05]  /*5d40*/  LOP3.LUT R5, R0, R5, RZ, 0xfc, !PT ;  /* 0x0000000500057212 */ /* 0x000fca00078efcff */
[----:B------:R0:W-:Y:S01]  /*5d50*/  STG.E.U8 desc[UR36][R8.64], R5 ;  /* 0x0000000508007986 */ /* 0x0001e2000c101124 */
[----:B------:R-:W-:Y:S05]  /*5d60*/  BRA `(.L_x_17384) ;  /* 0x0000000400fc7947 */ /* 0x000fea0003800000 */
.L_x_17395:
        /* <DEDUP_REMOVED lines=13> */
.L_x_17399:
[----:B------:R-:W-:Y:S01]  /*5e40*/  IMAD.MOV.U32 R0, RZ, RZ, 0x7f ;  /* 0x0000007fff007424 */ /* 0x000fe200078e00ff */
[----:B------:R-:W-:-:S04]  /*5e50*/  ISETP.GT.U32.AND P0, PT, R3, 0x7f800000, PT ;  /* 0x7f8000000300780c */ /* 0x000fc80003f04070 */
[----:B------:R-:W-:-:S09]  /*5e60*/  SEL R0, R0, 0x7c, P0 ;  /* 0x0000007c00007807 */ /* 0x000fd20000000000 */
.L_x_17400:
[----:B------:R-:W-:Y:S05]  /*5e70*/  BSYNC B0 ;  /* 0x0000000000007941 */ /* 0x000fea0003800000 */
.L_x_17398:
[----:B------:R-:W-:-:S04]  /*5e80*/  LOP3.LUT R3, R5, 0x80000000, RZ, 0xc0, !PT ;  /* 0x8000000005037812 */ /* 0x000fc800078ec0ff */
[----:B------:R-:W-:-:S04]  /*5e90*/  SHF.R.U32.HI R3, RZ, 0x18, R3 ;  /* 0x00000018ff037819 */ /* 0x000fc80000011603 */
[----:B------:R-:W-:-:S05]  /*5ea0*/  LOP3.LUT R3, R0, R3, RZ, 0xfc, !PT ;  /* 0x0000000300037212 */ /* 0x000fca00078efcff */
[----:B------:R0:W-:Y:S01]  /*5eb0*/  STG.E.U8 desc[UR36][R8.64], R3 ;  /* 0x0000000308007986 */ /* 0x0001e2000c101124 */
[----:B------:R-:W-:Y:S05]  /*5ec0*/  BRA `(.L_x_17384) ;  /* 0x0000000400a47947 */ /* 0x000fea0003800000 */
.L_x_17394:
[----:B------:R-:W0:Y:S02]  /*5ed0*/  I2F.S16 R0, R26 ;  /* 0x0000001a00007306 */ /* 0x000e240000101400 */
[----:B0-----:R-:W-:-:S05]  /*5ee0*/  F2FP.BF16.F32.PACK_AB R0, RZ, R0 ;  /* 0x00000000ff00723e */ /* 0x001fca00000010ff */
[----:B------:R0:W-:Y:S01]  /*5ef0*/  STG.E.U16 desc[UR36][R8.64], R0 ;  /* 0x0000000008007986 */ /* 0x0001e2000c101524 */
[----:B------:R-:W-:Y:S05]  /*5f00*/  BRA `(.L_x_17384) ;  /* 0x0000000400947947 */ /* 0x000fea0003800000 */
.L_x_17391:
        /* <DEDUP_REMOVED lines=10> */
.L_x_17403:
        /* <DEDUP_REMOVED lines=17> */
.L_x_17406:
[----:B------:R-:W-:-:S04]  /*60c0*/  LOP3.LUT R3, R5, 0x80000000, RZ, 0xc0, !PT ;  /* 0x8000000005037812 */ /* 0x000fc800078ec0ff */
[----:B------:R-:W-:-:S04]  /*60d0*/  SHF.R.U32.HI R3, RZ, 0x18, R3 ;  /* 0x00000018ff037819 */ /* 0x000fc80000011603 */
[----:B------:R-:W-:-:S04]  /*60e0*/  LOP3.LUT R0, R0, R3, RZ, 0xfc, !PT ;  /* 0x0000000300007212 */ /* 0x000fc800078efcff */
[----:B------:R-:W-:-:S07]  /*60f0*/  PRMT R4, R0, 0x7610, R4 ;  /* 0x0000761000047816 */ /* 0x000fce0000000004 */
.L_x_17405:
[----:B------:R-:W-:Y:S05]  /*6100*/  BSYNC B0 ;  /* 0x0000000000007941 */ /* 0x000fea0003800000 */
.L_x_17404:
[----:B------:R3:W-:Y:S01]  /*6110*/  STG.E.U8 desc[UR36][R8.64], R4 ;  /* 0x0000000408007986 */ /* 0x0007e2000c101124 */
[----:B------:R-:W-:Y:S05]  /*6120*/  BRA `(.L_x_17384) ;  /* 0x00000004000c7947 */ /* 0x000fea0003800000 */
.L_x_17402:
        /* <DEDUP_REMOVED lines=17> */
.L_x_17409:
[----:B------:R-:W-:-:S04]  /*6240*/  LOP3.LUT R3, R5, 0x80000000, RZ, 0xc0, !PT ;  /* 0x8000000005037812 */ /* 0x000fc800078ec0ff */
[----:B------:R-:W-:-:S04]  /*6250*/  SHF.R.U32.HI R3, RZ, 0x18, R3 ;  /* 0x00000018ff037819 */ /* 0x000fc80000011603 */
[----:B------:R-:W-:-:S04]  /*6260*/  LOP3.LUT R0, R0, R3, RZ, 0xfc, !PT ;  /* 0x0000000300007212 */ /* 0x000fc800078efcff */
[----:B------:R-:W-:-:S07]  /*6270*/  PRMT R4, R0, 0x7610, R4 ;  /* 0x0000761000047816 */ /* 0x000fce0000000004 */
.L_x_17408:
[----:B------:R-:W-:Y:S05]  /*6280*/  BSYNC B0 ;  /* 0x0000000000007941 */ /* 0x000fea0003800000 */
.L_x_17407:
[----:B------:R0:W-:Y:S01]  /*6290*/  STG.E.U8 desc[UR36][R8.64], R4 ;  /* 0x0000000408007986 */ /* 0x0001e2000c101124 */
[----:B------:R-:W-:Y:S05]  /*62a0*/  BRA `(.L_x_17384) ;  /* 0x0000000000ac7947 */ /* 0x000fea0003800000 */
.L_x_17401:
        /* <DEDUP_REMOVED lines=22> */
.L_x_17383:
        /* <DEDUP_REMOVED lines=16> */
.L_x_17412:
[----:B------:R-:W-:Y:S05]  /*6510*/  BRA `(.L_x_17384) ;  /* 0x0000000000107947 */ /* 0x000fea0003800000 */
.L_x_17411:
[----:B------:R-:W-:-:S05]  /*6520*/  SHF.R.S32.HI R27, RZ, 0x1f, R26 ;  /* 0x0000001fff1b7819 */ /* 0x000fca000001141a */
[----:B------:R2:W-:Y:S01]  /*6530*/  STG.E.64 desc[UR36][R8.64], R26 ;  /* 0x0000001a08007986 */ /* 0x0005e2000c101b24 */
[----:B------:R-:W-:Y:S05]  /*6540*/  BRA `(.L_x_17384) ;  /* 0x0000000000047947 */ /* 0x000fea0003800000 */
.L_x_17410:
[----:B------:R0:W-:Y:S02]  /*6550*/  STG.E desc[UR36][R8.64], R26 ;  /* 0x0000001a08007986 */ /* 0x0001e4000c101924 */
.L_x_17384:
        /* <DEDUP_REMOVED lines=23> */
.L_x_17416:
[----:B------:R3:W-:Y:S01]  /*66d0*/  STG.E.U8 desc[UR36][R8.64], R18 ;  /* 0x0000001208007986 */ /* 0x0007e2000c101124 */
[----:B------:R-:W-:Y:S05]  /*66e0*/  BRA `(.L_x_17418) ;  /* 0x0000000c00587947 */ /* 0x000fea0003800000 */
.L_x_17415:
        /* <DEDUP_REMOVED lines=10> */
.L_x_17420:
[----:B------:R2:W-:Y:S01]  /*6790*/  STG.E desc[UR36][R8.64], R18 ;  /* 0x0000001208007986 */ /* 0x0005e2000c101924 */
[----:B------:R-:W-:Y:S05]  /*67a0*/  BRA `(.L_x_17418) ;  /* 0x0000000c00287947 */ /* 0x000fea0003800000 */
.L_x_17419:
[----:B------:R0:W-:Y:S01]  /*67b0*/  STG.E.U16 desc[UR36][R8.64], R18 ;  /* 0x0000001208007986 */ /* 0x0001e2000c101524 */
[----:B------:R-:W-:Y:S05]  /*67c0*/  BRA `(.L_x_17418) ;  /* 0x0000000c00207947 */ /* 0x000fea0003800000 */
.L_x_17414:
        /* <DEDUP_REMOVED lines=9> */
.L_x_17422:
[----:B------:R-:W0:Y:S02]  /*6860*/  I2F.S16 R0, R18 ;  /* 0x0000001200007306 */ /* 0x000e240000101400 */
[----:B0-----:R-:W-:-:S05]  /*6870*/  F2FP.F16.F32.PACK_AB R0, RZ, R0 ;  /* 0x00000000ff00723e */ /* 0x001fca00000000ff */
[----:B------:R0:W-:Y:S01]  /*6880*/  STG.E.U16 desc[UR36][R8.64], R0 ;  /* 0x0000000008007986 */ /* 0x0001e2000c101524 */
[----:B------:R-:W-:Y:S05]  /*6890*/  BRA `(.L_x_17418) ;  /* 0x0000000800ec7947 */ /* 0x000fea0003800000 */
.L_x_17421:
        /* <DEDUP_REMOVED lines=10> */
.L_x_17424:
[----:B------:R-:W0:Y:S02]  /*6940*/  I2F.S16 R18, R18 ;  /* 0x0000001200127306 */ /* 0x000e240000101400 */
[----:B0-----:R-:W-:-:S04]  /*6950*/  F2FP.F16.F32.PACK_AB R3, RZ, R18 ;  /* 0x00000012ff03723e */ /* 0x001fc800000000ff */
[----:B------:R-:W-:-:S05]  /*6960*/  PRMT R3, R3, 0x5410, RZ ;  /* 0x0000541003037816 */ /* 0x000fca00000000ff */
[----:B------:R0:W-:Y:S01]  /*6970*/  STG.E desc[UR36][R8.64], R3 ;  /* 0x0000000308007986 */ /* 0x0001e2000c101924 */
[----:B------:R-:W-:Y:S05]  /*6980*/  BRA `(.L_x_17418) ;  /* 0x0000000800b07947 */ /* 0x000fea0003800000 */
.L_x_17423:
[----:B------:R-:W0:Y:S02]  /*6990*/  I2F.F64.S16 R4, R18 ;  /* 0x0000001200047312 */ /* 0x000e240000101c00 */
[----:B0-----:R0:W-:Y:S01]  /*69a0*/  STG.E.64 desc[UR36][R8.64], R4 ;  /* 0x0000000408007986 */ /* 0x0011e2000c101b24 */
[----:B------:R-:W-:Y:S05]  /*69b0*/  BRA `(.L_x_17418) ;  /* 0x0000000800a47947 */ /* 0x000fea0003800000 */
.L_x_17413:
        /* <DEDUP_REMOVED lines=12> */
.L_x_17427:
[----:B------:R-:W0:Y:S01]  /*6a80*/  I2F.F64.S16 R4, R18 ;  /* 0x0000001200047312 */ /* 0x000e220000101c00 */
[----:B------:R-:W-:-:S05]  /*6a90*/  CS2R R6, SRZ ;  /* 0x0000000000067805 */ /* 0x000fca000001ff00 */
[----:B0-----:R0:W-:Y:S01]  /*6aa0*/  STG.E.128 desc[UR36][R8.64], R4 ;  /* 0x0000000408007986 */ /* 0x0011e2000c101d24 */
[----:B------:R-:W-:Y:S05]  /*6ab0*/  BRA `(.L_x_17418) ;  /* 0x0000000800647947 */ /* 0x000fea0003800000 */
.L_x_17426:
        /* <DEDUP_REMOVED lines=21> */
.L_x_17431:
[----:B------:R-:W-:Y:S05]  /*6c10*/  BSYNC B0 ;  /* 0x0000000000007941 */ /* 0x000fea0003800000 */
.L_x_17430:
[----:B------:R-:W-:-:S05]  /*6c20*/  LOP3.LUT R5, R0, R5, RZ, 0xfc, !PT ;  /* 0x0000000500057212 */ /* 0x000fca00078efcff */
[----:B------:R0:W-:Y:S01]  /*6c30*/  STG.E.U8 desc[UR36][R8.64], R5 ;  /* 0x0000000508007986 */ /* 0x0001e2000c101124 */
[----:B------:R-:W-:Y:S05]  /*6c40*/  BRA `(.L_x_17418) ;  /* 0x0000000800007947 */ /* 0x000fea0003800000 */
.L_x_17429:
        /* <DEDUP_REMOVED lines=13> */
.L_x_17433:
[----:B------:R-:W-:Y:S01]  /*6d20*/  IMAD.MOV.U32 R0, RZ, RZ, 0x7f ;  /* 0x0000007fff007424 */ /* 0x000fe200078e00ff */
[----:B------:R-:W-:-:S04]  /*6d30*/  ISETP.GT.U32.AND P0, PT, R3, 0x7f800000, PT ;  /* 0x7f8000000300780c */ /* 0x000fc80003f04070 */
[----:B------:R-:W-:-:S09]  /*6d40*/  SEL R0, R0, 0x7c, P0 ;  /* 0x0000007c00007807 */ /* 0x000fd20000000000 */
.L_x_17434:
[----:B------:R-:W-:Y:S05]  /*6d50*/  BSYNC B0 ;  /* 0x0000000000007941 */ /* 0x000fea0003800000 */
.L_x_17432:
[----:B------:R-:W-:-:S04]  /*6d60*/  LOP3.LUT R3, R5, 0x80000000, RZ, 0xc0, !PT ;  /* 0x8000000005037812 */ /* 0x000fc800078ec0ff */
[----:B------:R-:W-:-:S04]  /*6d70*/  SHF.R.U32.HI R3, RZ, 0x18, R3 ;  /* 0x00000018ff037819 */ /* 0x000fc80000011603 */
[----:B------:R-:W-:-:S05]  /*6d80*/  LOP3.LUT R3, R0, R3, RZ, 0xfc, !PT ;  /* 0x0000000300037212 */ /* 0x000fca00078efcff */
[----:B------:R0:W-:Y:S01]  /*6d90*/  STG.E.U8 desc[UR36][R8.64], R3 ;  /* 0x0000000308007986 */ /* 0x0001e2000c101124 */
[----:B------:R-:W-:Y:S05]  /*6da0*/  BRA `(.L_x_17418) ;  /* 0x0000000400a87947 */ /* 0x000fea0003800000 */
.L_x_17428:
[----:B------:R-:W0:Y:S02]  /*6db0*/  I2F.S16 R0, R18 ;  /* 0x0000001200007306 */ /* 0x000e240000101400 */
[----:B0-----:R-:W-:-:S05]  /*6dc0*/  F2FP.BF16.F32.PACK_AB R0, RZ, R0 ;  /* 0x00000000ff00723e */ /* 0x001fca00000010ff */
[----:B------:R0:W-:Y:S01]  /*6dd0*/  STG.E.U16 desc[UR36][R8.64], R0 ;  /* 0x0000000008007986 */ /* 0x0001e2000c101524 */
[----:B------:R-:W-:Y:S05]  /*6de0*/  BRA `(.L_x_17418) ;  /* 0x0000000400987947 */ /* 0x000fea0003800000 */
.L_x_17425:
        /* <DEDUP_REMOVED lines=10> */
.L_x_17437:
        /* <DEDUP_REMOVED lines=17> */
.L_x_17440:
[----:B------:R-:W-:-:S04]  /*6fa0*/  LOP3.LUT R3, R5, 0x80000000, RZ, 0xc0, !PT ;  /* 0x8000000005037812 */ /* 0x000fc800078ec0ff */
[----:B------:R-:W-:-:S04]  /*6fb0*/  SHF.R.U32.HI R3, RZ, 0x18, R3 ;  /* 0x00000018ff037819 */ /* 0x000fc80000011603 */
[----:B------:R-:W-:-:S04]  /*6fc0*/  LOP3.LUT R0, R0, R3, RZ, 0xfc, !PT ;  /* 0x0000000300007212 */ /* 0x000fc800078efcff */
[----:B------:R-:W-:-:S07]  /*6fd0*/  PRMT R4, R0, 0x7610, R4 ;  /* 0x0000761000047816 */ /* 0x000fce0000000004 */
.L_x_17439:
[----:B------:R-:W-:Y:S05]  /*6fe0*/  BSYNC B0 ;  /* 0x0000000000007941 */ /* 0x000fea0003800000 */
.L_x_17438:
[----:B------:R0:W-:Y:S01]  /*6ff0*/  STG.E.U8 desc[UR36][R8.64], R4 ;  /* 0x0000000408007986 */ /* 0x0001e2000c101124 */
[----:B------:R-:W-:Y:S05]  /*7000*/  BRA `(.L_x_17418) ;  /* 0x0000000400107947 */ /* 0x000fea0003800000 */
.L_x_17436:
        /* <DEDUP_REMOVED lines=17> */
.L_x_17443:
[----:B------:R-:W-:-:S04]  /*7120*/  LOP3.LUT R3, R5, 0x80000000, RZ, 0xc0, !PT ;  /* 0x8000000005037812 */ /* 0x000fc800078ec0ff */
[----:B------:R-:W-:-:S04]  /*7130*/  SHF.R.U32.HI R3, RZ, 0x18, R3 ;  /* 0x00000018ff037819 */ /* 0x000fc80000011603 */
[----:B------:R-:W-:-:S04]  /*7140*/  LOP3.LUT R0, R0, R3, RZ, 0xfc, !PT ;  /* 0x0000000300007212 */ /* 0x000fc800078efcff */
[----:B------:R-:W-:-:S07]  /*7150*/  PRMT R4, R0, 0x7610, R4 ;  /* 0x0000761000047816 */ /* 0x000fce0000000004 */
.L_x_17442:
[----:B------:R-:W-:Y:S05]  /*7160*/  BSYNC B0 ;  /* 0x0000000000007941 */ /* 0x000fea0003800000 */
.L_x_17441:
[----:B------:R0:W-:Y:S01]  /*7170*/  STG.E.U8 desc[UR36][R8.64], R4 ;  /* 0x0000000408007986 */ /* 0x0001e2000c101124 */
[----:B------:R-:W-:Y:S05]  /*7180*/  BRA `(.L_x_17418) ;  /* 0x0000000000b07947 */ /* 0x000fea0003800000 */
.L_x_17435:
        /* <DEDUP_REMOVED lines=22> */
.L_x_17417:
        /* <DEDUP_REMOVED lines=16> */
.L_x_17446:
[----:B------:R-:W-:Y:S05]  /*73f0*/  BRA `(.L_x_17418) ;  /* 0x0000000000147947 */ /* 0x000fea0003800000 */
.L_x_17445:
[--C-:B------:R-:W-:Y:S01]  /*7400*/  SHF.R.S32.HI R5, RZ, 0x1f, R18.reuse ;  /* 0x0000001fff057819 */ /* 0x100fe20000011412 */
[----:B------:R-:W-:-:S05]  /*7410*/  IMAD.MOV.U32 R4, RZ, RZ, R18 ;  /* 0x000000ffff047224 */ /* 0x000fca00078e0012 */
[----:B------:R0:W-:Y:S01]  /*7420*/  STG.E.64 desc[UR36][R8.64], R4 ;  /* 0x0000000408007986 */ /* 0x0001e2000c101b24 */
[----:B------:R-:W-:Y:S05]  /*7430*/  BRA `(.L_x_17418) ;  /* 0x0000000000047947 */ /* 0x000fea0003800000 */
.L_x_17444:
[----:B------:R0:W-:Y:S02]  /*7440*/  STG.E desc[UR36][R8.64], R18 ;  /* 0x0000001208007986 */ /* 0x0001e4000c101924 */
.L_x_17418:
[----:B------:R-:W-:-:S07]  /*7450*/  VIADD R23, R23, 0x80 ;  /* 0x0000008017177836 */ /* 0x000fce0000000000 */
.L_x_17378:
[----:B------:R-:W-:Y:S05]  /*7460*/  BSYNC B6 ;  /* 0x0000000000067941 */ /* 0x000fea0003800000 */
.L_x_17377:
        /* <DEDUP_REMOVED lines=21> */
.L_x_17450:
[----:B------:R-:W-:Y:S01]  /*75c0*/  STG.E.U8 desc[UR36][R2.64], R22 ;  /* 0x0000001602007986 */ /* 0x000fe2000c101124 */
[----:B------:R-:W-:Y:S05]  /*75d0*/  EXIT ;  /* 0x000000000000794d */ /* 0x000fea0003800000 */
.L_x_17449:
        /* <DEDUP_REMOVED lines=9> */
.L_x_17453:
[----:B------:R-:W-:Y:S01]  /*7670*/  STG.E desc[UR36][R2.64], R22 ;  /* 0x0000001602007986 */ /* 0x000fe2000c101924 */
[----:B------:R-:W-:Y:S05]  /*7680*/  EXIT ;  /* 0x000000000000794d */ /* 0x000fea0003800000 */
.L_x_17452:
[----:B------:R-:W-:Y:S01]  /*7690*/  STG.E.U16 desc[UR36][R2.64], R22 ;  /* 0x0000001602007986 */ /* 0x000fe2000c101524 */
[----:B------:R-:W-:Y:S05]  /*76a0*/  EXIT ;  /* 0x000000000000794d */ /* 0x000fea0003800000 */
.L_x_17448:
        /* <DEDUP_REMOVED lines=9> */
.L_x_17455:
[----:B------:R-:W0:Y:S02]  /*7740*/  I2F.S16 R0, R22 ;  /* 0x0000001600007306 */ /* 0x000e240000101400 */
[----:B0-----:R-:W-:-:S05]  /*7750*/  F2FP.F16.F32.PACK_AB R0, RZ, R0 ;  /* 0x00000000ff00723e */ /* 0x001fca00000000ff */
[----:B------:R-:W-:Y:S01]  /*7760*/  STG.E.U16 desc[UR36][R2.64], R0 ;  /* 0x0000000002007986 */ /* 0x000fe2000c101524 */
[----:B------:R-:W-:Y:S05]  /*7770*/  EXIT ;  /* 0x000000000000794d */ /* 0x000fea0003800000 */
.L_x_17454:
        /* <DEDUP_REMOVED lines=10> */
.L_x_17457:
[----:B------:R-:W0:Y:S02]  /*7820*/  I2F.S16 R22, R22 ;  /* 0x0000001600167306 */ /* 0x000e240000101400 */
[----:B0-----:R-:W-:-:S04]  /*7830*/  F2FP.F16.F32.PACK_AB R5, RZ, R22 ;  /* 0x00000016ff05723e */ /* 0x001fc800000000ff */
[----:B------:R-:W-:-:S05]  /*7840*/  PRMT R5, R5, 0x5410, RZ ;  /* 0x0000541005057816 */ /* 0x000fca00000000ff */
[----:B------:R-:W-:Y:S01]  /*7850*/  STG.E desc[UR36][R2.64], R5 ;  /* 0x0000000502007986 */ /* 0x000fe2000c101924 */
[----:B------:R-:W-:Y:S05]  /*7860*/  EXIT ;  /* 0x000000000000794d */ /* 0x000fea0003800000 */
.L_x_17456:
[----:B------:R-:W0:Y:S02]  /*7870*/  I2F.F64.S16 R22, R22 ;  /* 0x0000001600167312 */ /* 0x000e240000101c00 */
[----:B0-----:R-:W-:Y:S01]  /*7880*/  STG.E.64 desc[UR36][R2.64], R22 ;  /* 0x0000001602007986 */ /* 0x001fe2000c101b24 */
[----:B------:R-:W-:Y:S05]  /*7890*/  EXIT ;  /* 0x000000000000794d */ /* 0x000fea0003800000 */
.L_x_17447:
        /* <DEDUP_REMOVED lines=12> */
.L_x_17460:
[----:B------:R-:W0:Y:S01]  /*7960*/  I2F.F64.S16 R4, R22 ;  /* 0x0000001600047312 */ /* 0x000e220000101c00 */
[----:B--2---:R-:W-:-:S05]  /*7970*/  CS2R R6, SRZ ;  /* 0x0000000000067805 */ /* 0x004fca000001ff00 */
[----:B0-----:R-:W-:Y:S01]  /*7980*/  STG.E.128 desc[UR36][R2.64], R4 ;  /* 0x0000000402007986 */ /* 0x001fe2000c101d24 */
[----:B------:R-:W-:Y:S05]  /*7990*/  EXIT ;  /* 0x000000000000794d */ /* 0x000fea0003800000 */
.L_x_17459:
        /* <DEDUP_REMOVED lines=21> */
.L_x_17464:
[----:B------:R-:W-:Y:S05]  /*7af0*/  BSYNC B0 ;  /* 0x0000000000007941 */ /* 0x000fea0003800000 */
.L_x_17463:
[----:B------:R-:W-:-:S05]  /*7b00*/  LOP3.LUT R5, R0, R5, RZ, 0xfc, !PT ;  /* 0x0000000500057212 */ /* 0x000fca00078efcff */
[----:B------:R-:W-:Y:S01]  /*7b10*/  STG.E.U8 desc[UR36][R2.64], R5 ;  /* 0x0000000502007986 */ /* 0x000fe2000c101124 */
[----:B------:R-:W-:Y:S05]  /*7b20*/  EXIT ;  /* 0x000000000000794d */ /* 0x000fea0003800000 */
.L_x_17462:
        /* <DEDUP_REMOVED lines=13> */
.L_x_17466:
[----:B------:R-:W-:Y:S01]  /*7c00*/  IMAD.MOV.U32 R0, RZ, RZ, 0x7f ;  /* 0x0000007fff007424 */ /* 0x000fe200078e00ff */
[----:B------:R-:W-:-:S04]  /*7c10*/  ISETP.GT.U32.AND P0, PT, R4, 0x7f800000, PT ;  /* 0x7f8000000400780c */ /* 0x000fc80003f04070 */
[----:B------:R-:W-:-:S09]  /*7c20*/  SEL R0, R0, 0x7c, P0 ;  /* 0x0000007c00007807 */ /* 0x000fd20000000000 */
.L_x_17467:
[----:B------:R-:W-:Y:S05]  /*7c30*/  BSYNC B0 ;  /* 0x0000000000007941 */ /* 0x000fea0003800000 */
.L_x_17465:
[----:B------:R-:W-:-:S04]  /*7c40*/  LOP3.LUT R4, R5, 0x80000000, RZ, 0xc0, !PT ;  /* 0x8000000005047812 */ /* 0x000fc800078ec0ff */
[----:B------:R-:W-:-:S04]  /*7c50*/  SHF.R.U32.HI R5, RZ, 0x18, R4 ;  /* 0x00000018ff057819 */ /* 0x000fc80000011604 */
[----:B------:R-:W-:-:S05]  /*7c60*/  LOP3.LUT R5, R0, R5, RZ, 0xfc, !PT ;  /* 0x0000000500057212 */ /* 0x000fca00078efcff */
[----:B------:R-:W-:Y:S01]  /*7c70*/  STG.E.U8 desc[UR36][R2.64], R5 ;  /* 0x0000000502007986 */ /* 0x000fe2000c101124 */
[----:B------:R-:W-:Y:S05]  /*7c80*/  EXIT ;  /* 0x000000000000794d */ /* 0x000fea0003800000 */
.L_x_17461:
[----:B------:R-:W0:Y:S02]  /*7c90*/  I2F.S16 R0, R22 ;  /* 0x0000001600007306 */ /* 0x000e240000101400 */
[----:B0-----:R-:W-:-:S05]  /*7ca0*/  F2FP.BF16.F32.PACK_AB R0, RZ, R0 ;  /* 0x00000000ff00723e */ /* 0x001fca00000010ff */
[----:B------:R-:W-:Y:S01]  /*7cb0*/  STG.E.U16 desc[UR36][R2.64], R0 ;  /* 0x0000000002007986 */ /* 0x000fe2000c101524 */
[----:B------:R-:W-:Y:S05]  /*7cc0*/  EXIT ;  /* 0x000000000000794d */ /* 0x000fea0003800000 */
.L_x_17458:
        /* <DEDUP_REMOVED lines=10> */
.L_x_17470:
        /* <DEDUP_REMOVED lines=17> */
.L_x_17473:
[----:B------:R-:W-:-:S04]  /*7e80*/  LOP3.LUT R0, R7, 0x80000000, RZ, 0xc0, !PT ;  /* 0x8000000007007812 */ /* 0x000fc800078ec0ff */
[----:B------:R-:W-:-:S04]  /*7e90*/  SHF.R.U32.HI R5, RZ, 0x18, R0 ;  /* 0x00000018ff057819 */ /* 0x000fc80000011600 */
[----:B------:R-:W-:-:S04]  /*7ea0*/  LOP3.LUT R4, R4, R5, RZ, 0xfc, !PT ;  /* 0x0000000504047212 */ /* 0x000fc800078efcff */
[----:B------:R-:W-:-:S07]  /*7eb0*/  PRMT R0, R4, 0x7610, R0 ;  /* 0x0000761004007816 */ /* 0x000fce0000000000 */
.L_x_17472:
[----:B------:R-:W-:Y:S05]  /*7ec0*/  BSYNC B0 ;  /* 0x0000000000007941 */ /* 0x000fea0003800000 */
.L_x_17471:
[----:B------:R-:W-:Y:S01]  /*7ed0*/  STG.E.U8 desc[UR36][R2.64], R0 ;  /* 0x0000000002007986 */ /* 0x000fe2000c101124 */
[----:B------:R-:W-:Y:S05]  /*7ee0*/  EXIT ;  /* 0x000000000000794d */ /* 0x000fea0003800000 */
.L_x_17469:
        /* <DEDUP_REMOVED lines=17> */
.L_x_17476:
[----:B------:R-:W-:-:S04]  /*8000*/  LOP3.LUT R0, R7, 0x80000000, RZ, 0xc0, !PT ;  /* 0x8000000007007812 */ /* 0x000fc800078ec0ff */
[----:B------:R-:W-:-:S04]  /*8010*/  SHF.R.U32.HI R5, RZ, 0x18, R0 ;  /* 0x00000018ff057819 */ /* 0x000fc80000011600 */
[----:B------:R-:W-:-:S04]  /*8020*/  LOP3.LUT R4, R4, R5, RZ, 0xfc, !PT ;  /* 0x0000000504047212 */ /* 0x000fc800078efcff */
[----:B------:R-:W-:-:S07]  /*8030*/  PRMT R0, R4, 0x7610, R0 ;  /* 0x0000761004007816 */ /* 0x000fce0000000000 */
.L_x_17475:
[----:B------:R-:W-:Y:S05]  /*8040*/  BSYNC B0 ;  /* 0x0000000000007941 */ /* 0x000fea0003800000 */
.L_x_17474:
[----:B------:R-:W-:Y:S01]  /*8050*/  STG.E.U8 desc[UR36][R2.64], R0 ;  /* 0x0000000002007986 */ /* 0x000fe2000c101124 */
[----:B------:R-:W-:Y:S05]  /*8060*/  EXIT ;  /* 0x000000000000794d */ /* 0x000fea0003800000 */
.L_x_17468:
        /* <DEDUP_REMOVED lines=22> */
.L_x_17451:
        /* <DEDUP_REMOVED lines=16> */
.L_x_17479:
[----:B------:R-:W-:Y:S05]  /*82d0*/  EXIT ;  /* 0x000000000000794d */ /* 0x000fea0003800000 */
.L_x_17478:
[----:B------:R-:W-:-:S05]  /*82e0*/  SHF.R.S32.HI R23, RZ, 0x1f, R22 ;  /* 0x0000001fff177819 */ /* 0x000fca0000011416 */
[----:B------:R-:W-:Y:S01]  /*82f0*/  STG.E.64 desc[UR36][R2.64], R22 ;  /* 0x0000001602007986 */ /* 0x000fe2000c101b24 */
[----:B------:R-:W-:Y:S05]  /*8300*/  EXIT ;  /* 0x000000000000794d */ /* 0x000fea0003800000 */
.L_x_17477:
[----:B------:R-:W-:Y:S01]  /*8310*/  STG.E desc[UR36][R2.64], R22 ;  /* 0x0000001602007986 */ /* 0x000fe2000c101924 */
[----:B------:R-:W-:Y:S05]  /*8320*/  EXIT ;  /* 0x000000000000794d */ /* 0x000fea0003800000 */
.L_x_17480:
        /* <DEDUP_REMOVED lines=13> */
.L_x_23632:


//--------------------- .text._ZN2at6native18elementwise_kernelILi128ELi4EZNS0_22gpu_kernel_impl_nocastIZZZNS0_23logical_not_kernel_cudaERNS_18TensorIteratorBaseEENKUlvE0_clEvENKUlvE9_clEvEUlN3c104HalfEE_EEvS4_RKT_EUliE_EEviT1_ --------------------------
	.section	.text._ZN2at6native18elementwise_kernelILi128ELi4EZNS0_22gpu_kernel_impl_nocastIZZZNS0_23logical_not_kernel_cudaERNS_18TensorIteratorBaseEENKUlvE0_clEvENKUlvE9_clEvEUlN3c104HalfEE_EEvS4_RKT_EUliE_EEviT1_,"ax",@progbits
	.align	128
        .global         _ZN2at6native18elementwise_kernelILi128ELi4EZNS0_22gpu_kernel_impl_nocastIZZZNS0_23logical_not_kernel_cudaERNS_18TensorIteratorBaseEENKUlvE0_clEvENKUlvE9_clEvEUlN3c104HalfEE_EEvS4_RKT_EUliE_EEviT1_
        .type           _ZN2at6native18elementwise_kernelILi128ELi4EZNS0_22gpu_kernel_impl_nocastIZZZNS0_23logical_not_kernel_cudaERNS_18TensorIteratorBaseEENKUlvE0_clEvENKUlvE9_clEvEUlN3c104HalfEE_EEvS4_RKT_EUliE_EEviT1_,@function
        .size           _ZN2at6native18elementwise_kernelILi128ELi4EZNS0_22gpu_kernel_impl_nocastIZZZNS0_23logical_not_kernel_cudaERNS_18TensorIteratorBaseEENKUlvE0_clEvENKUlvE9_clEvEUlN3c104HalfEE_EEvS4_RKT_EUliE_EEviT1_,(.L_x_23633 - _ZN2at6native18elementwise_kernelILi128ELi4EZNS0_22gpu_kernel_impl_nocastIZZZNS0_23logical_not_kernel_cudaERNS_18TensorIteratorBaseEENKUlvE0_clEvENKUlvE9_clEvEUlN3c104HalfEE_EEvS4_RKT_EUliE_EEviT1_)
        .other          _ZN2at6native18elementwise_kernelILi128ELi4EZNS0_22gpu_kernel_impl_nocastIZZZNS0_23logical_not_kernel_cudaERNS_18TensorIteratorBaseEENKUlvE0_clEvENKUlvE9_clEvEUlN3c104HalfEE_EEvS4_RKT_EUliE_EEviT1_,@"STO_CUDA_ENTRY STV_DEFAULT"
_ZN2at6native18elementwise_kernelILi128ELi4EZNS0_22gpu_kernel_impl_nocastIZZZNS0_23logical_not_kernel_cudaERNS_18TensorIteratorBaseEENKUlvE0_clEvENKUlvE9_clEvEUlN3c104HalfEE_EEvS4_RKT_EUliE_EEviT1_:
.text._ZN2at6native18elementwise_kernelILi128ELi4EZNS0_22gpu_kernel_impl_nocastIZZZNS0_23logical_not_kernel_cudaERNS_18TensorIteratorBaseEENKUlvE0_clEvENKUlvE9_clEvEUlN3c104HalfEE_EEvS4_RKT_EUliE_EEviT1_:
        /* <DEDUP_REMOVED lines=311> */
.L_x_17483:
        /* <DEDUP_REMOVED lines=9> */
[----:B------:R-:W-:-:S04]  /*1400*/  FSETP.NEU.FTZ.AND P0, PT, R6, RZ, PT ;  /* 0x000000ff0600720b */ /* 0x000fc80003f1d000 */
[----:B------:R-:W-:-:S05]  /*1410*/  SEL R7, RZ, 0x1, P0 ;  /* 0x00000001ff077807 */ /* 0x000fca0000000000 */
[----:B------:R0:W-:Y:S04]  /*1420*/  STG.E.U8 desc[UR4][R2.64], R7 ;  /* 0x0000000702007986 */ /* 0x0001e8000c101104 */
.L_x_17482:
[----:B------:R-:W-:Y:S05]  /*1430*/  BSYNC B0 ;  /* 0x0000000000007941 */ /* 0x000fea0003800000 */
.L_x_17481:
        /* <DEDUP_REMOVED lines=305> */
.L_x_17486:
        /* <DEDUP_REMOVED lines=316> */
.L_x_17487:
        /* <DEDUP_REMOVED lines=12> */
.L_x_17485:
[----:B------:R-:W-:Y:S05]  /*3bd0*/  BSYNC B0 ;  /* 0x0000000000007941 */ /* 0x000fea0003800000 */
.L_x_17484:
        /* <DEDUP_REMOVED lines=304> */
.L_x_17488:
        /* <DEDUP_REMOVED lines=8> */
[----:B------:R-:W-:-:S04]  /*4f60*/  FSETP.NEU.FTZ.AND P0, PT, R0, RZ, PT ;  /* 0x000000ff0000720b */ /* 0x000fc80003f1d000 */
[----:B------:R-:W-:-:S05]  /*4f70*/  SEL R7, RZ, 0x1, P0 ;  /* 0x00000001ff077807 */ /* 0x000fca0000000000 */
[----:B------:R-:W-:Y:S01]  /*4f80*/  STG.E.U8 desc[UR4][R2.64], R7 ;  /* 0x0000000702007986 */ /* 0x000fe2000c101104 */
[----:B------:R-:W-:Y:S05]  /*4f90*/  EXIT ;  /* 0x000000000000794d */ /* 0x000fea0003800000 */
.L_x_17489:
        /* <DEDUP_REMOVED lines=14> */
.L_x_23633:


//--------------------- .text._ZN2at6native27unrolled_elementwise_kernelIZZZNS0_23logical_not_kernel_cudaERNS_18TensorIteratorBaseEENKUlvE0_clEvENKUlvE9_clEvEUlN3c104HalfEE_St5arrayIPcLm2EELi4E23TrivialOffsetCalculatorILi1EjESD_NS0_6memory15LoadWithoutCastENSE_16StoreWithoutCastEEEviT_T0_T2_T3_T4_T5_ --------------------------
	.section	.text._ZN2at6native27unrolled_elementwise_kernelIZZZNS0_23logical_not_kernel_cudaERNS_18TensorIteratorBaseEENKUlvE0_clEvENKUlvE9_clEvEUlN3c104HalfEE_St5arrayIPcLm2EELi4E23TrivialOffsetCalculatorILi1EjESD_NS0_6memory15LoadWithoutCastENSE_16StoreWithoutCastEEEviT_T0_T2_T3_T4_T5_,"ax",@progbits
	.align	128
        .global         _ZN2at6native27unrolled_elementwise_kernelIZZZNS0_23logical_not_kernel_cudaERNS_18TensorIteratorBaseEENKUlvE0_clEvENKUlvE9_clEvEUlN3c104HalfEE_St5arrayIPcLm2EELi4E23TrivialOffsetCalculatorILi1EjESD_NS0_6memory15LoadWithoutCastENSE_16StoreWithoutCastEEEviT_T0_T2_T3_T4_T5_
        .type           _ZN2at6native27unrolled_elementwise_kernelIZZZNS0_23logical_not_kernel_cudaERNS_18TensorIteratorBaseEENKUlvE0_clEvENKUlvE9_clEvEUlN3c104HalfEE_St5arrayIPcLm2EELi4E23TrivialOffsetCalculatorILi1EjESD_NS0_6memory15LoadWithoutCastENSE_16StoreWithoutCastEEEviT_T0_T2_T3_T4_T5_,@function
        .size           _ZN2at6native27unrolled_elementwise_kernelIZZZNS0_23logical_not_kernel_cudaERNS_18TensorIteratorBaseEENKUlvE0_clEvENKUlvE9_clEvEUlN3c104HalfEE_St5arrayIPcLm2EELi4E23TrivialOffsetCalculatorILi1EjESD_NS0_6memory15LoadWithoutCastENSE_16StoreWithoutCastEEEviT_T0_T2_T3_T4_T5_,(.L_x_23634 - _ZN2at6native27unrolled_elementwise_kernelIZZZNS0_23logical_not_kernel_cudaERNS_18TensorIteratorBaseEENKUlvE0_clEvENKUlvE9_clEvEUlN3c104HalfEE_St5arrayIPcLm2EELi4E23TrivialOffsetCalculatorILi1EjESD_NS0_6memory15LoadWithoutCastENSE_16StoreWithoutCastEEEviT_T0_T2_T3_T4_T5_)
        .other          _ZN2at6native27unrolled_elementwise_kernelIZZZNS0_23logical_not_kernel_cudaERNS_18TensorIteratorBaseEENKUlvE0_clEvENKUlvE9_clEvEUlN3c104HalfEE_St5arrayIPcLm2EELi4E23TrivialOffsetCalculatorILi1EjESD_NS0_6memory15LoadWithoutCastENSE_16StoreWithoutCastEEEviT_T0_T2_T3_T4_T5_,@"STO_CUDA_ENTRY STV_DEFAULT"
_ZN2at6native27unrolled_elementwise_kernelIZZZNS0_23logical_not_kernel_cudaERNS_18TensorIteratorBaseEENKUlvE0_clEvENKUlvE9_clEvEUlN3c104HalfEE_St5arrayIPcLm2EELi4E23TrivialOffsetCalculatorILi1EjESD_NS0_6memory15LoadWithoutCastENSE_16StoreWithoutCastEEEviT_T0_T2_T3_T4_T5_:
.text._ZN2at6native27unrolled_elementwise_kernelIZZZNS0_23logical_not_kernel_cudaERNS_18TensorIteratorBaseEENKUlvE0_clEvENKUlvE9_clEvEUlN3c104HalfEE_St5arrayIPcLm2EELi4E23TrivialOffsetCalculatorILi1EjESD_NS0_6memory15LoadWithoutCastENSE_16StoreWithoutCastEEEviT_T0_T2_T3_T4_T5_:
        /* <DEDUP_REMOVED lines=18> */
[----:B------:R-:W2:Y:S07]  /*0120*/  @!P0 LDG.E.U16 R6, desc[UR4][R16.64] ;  /* 0x0000000410068981 */ /* 0x000eae000c1e1500 */
[----:B------:R-:W0:Y:S01]  /*0130*/  @!P3 LDC.64 R8, c[0x0][0x220] ;  /* 0x00008800ff08bb82 */ /* 0x000e220000000a00 */
[----:B------:R-:W-:Y:S01]  /*0140*/  @!P3 IMAD R21, R0, 0x200, R15 ;  /* 0x000002000015b824 */ /* 0x000fe200078e020f */
[----:B------:R-:W-:Y:S01]  /*0150*/  @!P3 IADD3 R15, R15, 0x80, RZ ;  /* 0x000000800f0fb810 */ /* 0x000fe20007ffe0ff */
[----:B-1----:R-:W-:Y:S01]  /*0160*/  @!P1 IMAD.WIDE.U32 R12, R19, 0x2, R10 ;  /* 0x00000002130c9825 */ /* 0x002fe200078e000a */
[----:B------:R-:W-:-:S02]  /*0170*/  PRMT R11, RZ, 0x7610, R11 ;  /* 0x00007610ff0b7816 */ /* 0x000fc4000000000b */
[----:B------:R-:W-:Y:S02]  /*0180*/  PRMT R10, RZ, 0x7610, R10 ;  /* 0x00007610ff0a7816 */ /* 0x000fe4000000000a */
[----:B------:R-:W-:Y:S02]  /*0190*/  ISETP.GE.AND P2, PT, R15, R2, PT ;  /* 0x000000020f00720c */ /* 0x000fe40003f46270 */
[----:B------:R1:W3:Y:S11]  /*01a0*/  @!P1 LDG.E.U16 R11, desc[UR4][R12.64] ;  /* 0x000000040c0b9981 */ /* 0x0002f6000c1e1500 */
[----:B------:R-:W4:Y:S01]  /*01b0*/  @!P2 LDC.64 R18, c[0x0][0x220] ;  /* 0x00008800ff12ab82 */ /* 0x000f220000000a00 */
[----:B0-----:R-:W-:-:S05]  /*01c0*/  @!P3 IMAD.WIDE.U32 R20, R21, 0x2, R8 ;  /* 0x000000021514b825 */ /* 0x001fca00078e0008 */
[----:B------:R-:W3:Y:S01]  /*01d0*/  @!P3 LDG.E.U16 R10, desc[UR4][R20.64] ;  /* 0x00000004140ab981 */ /* 0x000ee2000c1e1500 */
[----:B------:R-:W-:-:S04]  /*01e0*/  @!P2 IMAD R9, R0, 0x200, R15 ;  /* 0x000002000009a824 */ /* 0x000fc800078e020f */
[----:B----4-:R-:W-:Y:S02]  /*01f0*/  @!P2 IMAD.WIDE.U32 R18, R9, 0x2, R18 ;  /* 0x000000020912a825 */ /* 0x010fe400078e0012 */
[----:B------:R-:W0:Y:S01]  /*0200*/  @!P0 LDC.64 R8, c[0x0][0x218] ;  /* 0x00008600ff088b82 */ /* 0x000e220000000a00 */
[----:B------:R-:W-:Y:S01]  /*0210*/  PRMT R14, RZ, 0x7610, R14 ;  /* 0x00007610ff0e7816 */ /* 0x000fe2000000000e */
[--C-:B-1----:R-:W-:Y:S02]  /*0220*/  @!P0 IMAD R13, R0, 0x200, R7.reuse ;  /* 0x00000200000d8824 */ /* 0x102fe400078e0207 */
[----:B------:R-:W-:-:S03]  /*0230*/  IMAD.MOV.U32 R15, RZ, RZ, R7 ;  /* 0x000000ffff0f7224 */ /* 0x000fc600078e0007 */
[----:B------:R1:W5:Y:S01]  /*0240*/  @!P2 LDG.E.U16 R14, desc[UR4][R18.64] ;  /* 0x00000004120ea981 */ /* 0x000362000c1e1500 */
[C---:B------:R-:W-:Y:S01]  /*0250*/  VIADD R23, R15.reuse, 0x80 ;  /* 0x000000800f177836 */ /* 0x040fe20000000000 */
[C---:B------:R-:W-:Y:S01]  /*0260*/  IADD3 R17, R15.reuse, 0x100, RZ ;  /* 0x000001000f117810 */ /* 0x040fe20007ffe0ff */
[----:B------:R-:W-:-:S03]  /*0270*/  VIADD R7, R15, 0x180 ;  /* 0x000001800f077836 */ /* 0x000fc60000000000 */
[-C--:B------:R-:W-:Y:S02]  /*0280*/  ISETP.GE.AND P4, PT, R23, R2.reuse, PT ;  /* 0x000000021700720c */ /* 0x080fe40003f86270 */
[----:B------:R-:W-:Y:S02]  /*0290*/  ISETP.GE.AND P3, PT, R17, R2, PT ;  /* 0x000000021100720c */ /* 0x000fe40003f66270 */
[----:B0-----:R-:W-:-:S05]  /*02a0*/  @!P0 IADD3 R8, P2, R13, R8, RZ ;  /* 0x000000080d088210 */ /* 0x001fca0007f5e0ff */
[----:B------:R-:W-:Y:S02]  /*02b0*/  @!P0 IMAD.X R9, RZ, RZ, R9, P2 ;  /* 0x000000ffff098224 */ /* 0x000fe400010e0609 */
[----:B------:R-:W-:-:S05]  /*02c0*/  @!P0 IMAD.MOV.U32 R15, RZ, RZ, R23 ;  /* 0x000000ffff0f8224 */ /* 0x000fca00078e0017 */
[-C--:B------:R-:W-:Y:S01]  /*02d0*/  ISETP.GE.AND P2, PT, R15, R2.reuse, PT ;  /* 0x000000020f00720c */ /* 0x080fe20003f46270 */
[----:B------:R-:W-:Y:S01]  /*02e0*/  BSSY B0, `(.L_x_17490) ;  /* 0x0000019000007945 */ /* 0x000fe20003800000 */
[----:B------:R-:W-:Y:S01]  /*02f0*/  ISETP.GE.AND P1, PT, R7, R2, PT ;  /* 0x000000020700720c */ /* 0x000fe20003f26270 */
[----:B--2---:R-:W-:-:S05]  /*0300*/  @!P0 HADD2.F32 R6, -RZ, R6.H0_H0 ;  /* 0x20000006ff068230 */ /* 0x004fca0000004100 */
[----:B------:R-:W-:-:S04]  /*0310*/  @!P0 FSETP.NEU.FTZ.AND P5, PT, R6, RZ, PT ;  /* 0x000000ff0600820b */ /* 0x000fc80003fbd000 */
[----:B------:R-:W-:-:S05]  /*0320*/  @!P0 SEL R5, RZ, 0x1, P5 ;  /* 0x00000001ff058807 */ /* 0x000fca0002800000 */
[----:B------:R1:W-:Y:S01]  /*0330*/  @!P0 STG.E.U8 desc[UR4][R8.64], R5 ;  /* 0x0000000508008986 */ /* 0x0003e2000c101104 */
[----:B---3--:R-:W-:-:S05]  /*0340*/  @!P4 HADD2.F32 R11, -RZ, R11.H0_H0 ;  /* 0x2000000bff0bc230 */ /* 0x008fca0000004100 */
[----:B------:R-:W-:Y:S01]  /*0350*/  @!P4 FSETP.NEU.FTZ.AND P5, PT, R11, RZ, PT ;  /* 0x000000ff0b00c20b */ /* 0x000fe20003fbd000 */
[----:B------:R-:W-:-:S03]  /*0360*/  @!P3 HADD2.F32 R10, -RZ, R10.H0_H0 ;  /* 0x2000000aff0ab230 */ /* 0x000fc60000004100 */
[----:B------:R-:W-:Y:S02]  /*0370*/  @!P4 SEL R3, RZ, 0x1, P5 ;  /* 0x00000001ff03c807 */ /* 0x000fe40002800000 */
[----:B------:R-:W-:-:S04]  /*0380*/  @!P3 FSETP.NEU.FTZ.AND P6, PT, R10, RZ, PT ;  /* 0x000000ff0a00b20b */ /* 0x000fc80003fdd000 */
[----:B------:R-:W-:Y:S01]  /*0390*/  @!P3 SEL R4, RZ, 0x1, P6 ;  /* 0x00000001ff04b807 */ /* 0x000fe20003000000 */
[----:B-1----:R-:W-:Y:S08]  /*03a0*/  @P2 BRA `(.L_x_17491) ;  /* 0x0000000000302947 */ /* 0x002ff00003800000 */
        /* <DEDUP_REMOVED lines=12> */
.L_x_17491:
[----:B------:R-:W-:Y:S05]  /*0470*/  BSYNC B0 ;  /* 0x0000000000007941 */ /* 0x000fea0003800000 */
.L_x_17490:
[----:B------:R-:W-:Y:S01]  /*0480*/  ISETP.GE.AND P0, PT, R15, R2, PT ;  /* 0x000000020f00720c */ /* 0x000fe20003f06270 */
[----:B-----5:R-:W-:-:S12]  /*0490*/  @!P1 HADD2.F32 R14, -RZ, R14.H0_H0 ;  /* 0x2000000eff0e9230 */ /* 0x020fd80000004100 */
[----:B------:R-:W-:Y:S05]  /*04a0*/  @P0 EXIT ;  /* 0x000000000000094d */ /* 0x000fea0003800000 */
[----:B------:R-:W-:Y:S01]  /*04b0*/  IMAD R0, R0, 0x200, R15 ;  /* 0x0000020000007824 */ /* 0x000fe200078e020f */
[----:B------:R-:W-:Y:S01]  /*04c0*/  ULDC.64 UR6, c[0x0][0x218] ;  /* 0x0000860000067ab9 */ /* 0x000fe20000000a00 */
[----:B------:R-:W-:-:S03]  /*04d0*/  @!P1 FSETP.NEU.FTZ.AND P0, PT, R14, RZ, PT ;  /* 0x000000ff0e00920b */ /* 0x000fc60003f1d000 */
[----:B------:R-:W-:Y:S02]  /*04e0*/  IADD3 R2, P2, R0, UR6, RZ ;  /* 0x0000000600027c10 */ /* 0x000fe4000ff5e0ff */
[----:B------:R-:W-:-:S03]  /*04f0*/  @!P1 SEL R5, RZ, 0x1, P0 ;  /* 0x00000001ff059807 */ /* 0x000fc60000000000 */
[----:B0-----:R-:W-:-:S05]  /*0500*/  IMAD.X R3, RZ, RZ, UR7, P2 ;  /* 0x00000007ff037e24 */ /* 0x001fca00090e06ff */
[----:B------:R-:W-:Y:S01]  /*0510*/  STG.E.U8 desc[UR4][R2.64], R5 ;  /* 0x0000000502007986 */ /* 0x000fe2000c101104 */
[----:B------:R-:W-:Y:S05]  /*0520*/  EXIT ;  /* 0x000000000000794d */ /* 0x000fea0003800000 */
.L_x_17492:
        /* <DEDUP_REMOVED lines=13> */
.L_x_23634:


//--------------------- .text._ZN2at6native29vectorized_elementwise_kernelILi2EZZZNS0_23logical_not_kernel_cudaERNS_18TensorIteratorBaseEENKUlvE0_clEvENKUlvE9_clEvEUlN3c104HalfEE_St5arrayIPcLm2EEEEviT0_T1_ --------------------------
	.section	.text._ZN2at6native29vectorized_elementwise_kernelILi2EZZZNS0_23logical_not_kernel_cudaERNS_18TensorIteratorBaseEENKUlvE0_clEvENKUlvE9_clEvEUlN3c104HalfEE_St5arrayIPcLm2EEEEviT0_T1_,"ax",@progbits
	.align	128
        .global         _ZN2at6native29vectorized_elementwise_kernelILi2EZZZNS0_23logical_not_kernel_cudaERNS_18TensorIteratorBaseEENKUlvE0_clEvENKUlvE9_clEvEUlN3c104HalfEE_St5arrayIPcLm2EEEEviT0_T1_
        .type           _ZN2at6native29vectorized_elementwise_kernelILi2EZZZNS0_23logical_not_kernel_cudaERNS_18TensorIteratorBaseEENKUlvE0_clEvENKUlvE9_clEvEUlN3c104HalfEE_St5arrayIPcLm2EEEEviT0_T1_,@function
        .size           _ZN2at6native29vectorized_elementwise_kernelILi2EZZZNS0_23logical_not_kernel_cudaERNS_18TensorIteratorBaseEENKUlvE0_clEvENKUlvE9_clEvEUlN3c104HalfEE_St5arrayIPcLm2EEEEviT0_T1_,(.L_x_23635 - _ZN2at6native29vectorized_elementwise_kernelILi2EZZZNS0_23logical_not_kernel_cudaERNS_18TensorIteratorBaseEENKUlvE0_clEvENKUlvE9_clEvEUlN3c104HalfEE_St5arrayIPcLm2EEEEviT0_T1_)
        .other          _ZN2at6native29vectorized_elementwise_kernelILi2EZZZNS0_23logical_not_kernel_cudaERNS_18TensorIteratorBaseEENKUlvE0_clEvENKUlvE9_clEvEUlN3c104HalfEE_St5arrayIPcLm2EEEEviT0_T1_,@"STO_CUDA_ENTRY STV_DEFAULT"
_ZN2at6native29vectorized_elementwise_kernelILi2EZZZNS0_23logical_not_kernel_cudaERNS_18TensorIteratorBaseEENKUlvE0_clEvENKUlvE9_clEvEUlN3c104HalfEE_St5arrayIPcLm2EEEEviT0_T1_:
.text._ZN2at6native29vectorized_elementwise_kernelILi2EZZZNS0_23logical_not_kernel_cudaERNS_18TensorIteratorBaseEENKUlvE0_clEvENKUlvE9_clEvEUlN3c104HalfEE_St5arrayIPcLm2EEEEviT0_T1_:
        /* <DEDUP_REMOVED lines=23> */
[----:B------:R-:W-:Y:S01]  /*0170*/  FSETP.NEU.FTZ.AND P6, PT, R0, RZ, PT ;  /* 0x000000ff0000720b */ /* 0x000fe20003fdd000 */
[----:B------:R-:W-:Y:S01]  /*0180*/  HADD2.F32 R0, -RZ, R8.H1_H1 ;  /* 0x30000008ff007230 */ /* 0x000fe20000004100 */
[----:B------:R-:W-:Y:S01]  /*0190*/  FSETP.NEU.FTZ.AND P5, PT, R6, RZ, PT ;  /* 0x000000ff0600720b */ /* 0x000fe20003fbd000 */
[--C-:B----4-:R-:W-:Y:S01]  /*01a0*/  HADD2.F32 R6, -RZ, R9.reuse.H0_H0 ;  /* 0x20000009ff067230 */ /* 0x110fe20000004100 */
[----:B------:R-:W-:Y:S01]  /*01b0*/  FSETP.NEU.FTZ.AND P4, PT, R7, RZ, PT ;  /* 0x000000ff0700720b */ /* 0x000fe20003f9d000 */
[----:B0-----:R-:W-:Y:S01]  /*01c0*/  HADD2.F32 R4, -RZ, R9.H1_H1 ;  /* 0x30000009ff047230 */ /* 0x001fe20000004100 */
[----:B------:R-:W-:Y:S01]  /*01d0*/  FSETP.NEU.FTZ.AND P3, PT, R0, RZ, PT ;  /* 0x000000ff0000720b */ /* 0x000fe20003f7d000 */
[--C-:B-----5:R-:W-:Y:S01]  /*01e0*/  HADD2.F32 R7, -RZ, R10.reuse.H0_H0 ;  /* 0x2000000aff077230 */ /* 0x120fe20000004100 */
[----:B------:R-:W-:Y:S01]  /*01f0*/  SEL R0, RZ, 0x1, P6 ;  /* 0x00000001ff007807 */ /* 0x000fe20003000000 */
[----:B------:R-:W-:Y:S01]  /*0200*/  HADD2.F32 R5, -RZ, R10.H1_H1 ;  /* 0x3000000aff057230 */ /* 0x000fe20000004100 */
[----:B------:R-:W-:-:S02]  /*0210*/  FSETP.NEU.FTZ.AND P2, PT, R6, RZ, PT ;  /* 0x000000ff0600720b */ /* 0x000fc40003f5d000 */
[----:B------:R-:W-:Y:S02]  /*0220*/  FSETP.NEU.FTZ.AND P1, PT, R4, RZ, PT ;  /* 0x000000ff0400720b */ /* 0x000fe40003f3d000 */
        /* <DEDUP_REMOVED lines=18> */
.L_x_17493:
        /* <DEDUP_REMOVED lines=69> */
[----:B------:R-:W-:Y:S04]  /*07a0*/  BSSY B0, `(.L_x_17494) ;  /* 0x0000053000007945 */ /* 0x000fe80003800000 */
[----:B------:R-:W-:Y:S01]  /*07b0*/  BSSY B1, `(.L_x_17495) ;  /* 0x000004a000017945 */ /* 0x000fe20003800000 */
[----:B--2---:R-:W-:-:S05]  /*07c0*/  @!P0 HADD2.F32 R20, -RZ, R20.H0_H0 ;  /* 0x20000014ff148230 */ /* 0x004fca0000004100 */
[----:B------:R-:W-:-:S04]  /*07d0*/  @!P0 FSETP.NEU.FTZ.AND P3, PT, R20, RZ, PT ;  /* 0x000000ff1400820b */ /* 0x000fc80003f7d000 */
[----:B------:R-:W-:Y:S02]  /*07e0*/  @!P0 SEL R11, RZ, 0x1, P3 ;  /* 0x00000001ff0b8807 */ /* 0x000fe40001800000 */
[-C--:B------:R-:W-:Y:S01]  /*07f0*/  ISETP.GE.AND P3, PT, R15, R2.reuse, PT ;  /* 0x000000020f00720c */ /* 0x080fe20003f66270 */
[----:B------:R-:W-:Y:S02]  /*0800*/  VIADD R15, R3, 0x300 ;  /* 0x00000300030f7836 */ /* 0x000fe40000000000 */
[----:B------:R0:W-:Y:S03]  /*0810*/  @!P0 STG.E.U8 desc[UR4][R12.64], R11 ;  /* 0x0000000b0c008986 */ /* 0x0001e6000c101104 */
[----:B------:R-:W-:Y:S01]  /*0820*/  ISETP.GE.AND P4, PT, R15, R2, PT ;  /* 0x000000020f00720c */ /* 0x000fe20003f86270 */
[----:B------:R-:W-:Y:S02]  /*0830*/  VIADD R15, R3, 0x380 ;  /* 0x00000380030f7836 */ /* 0x000fe40000000000 */
[----:B------:R-:W-:-:S02]  /*0840*/  @!P0 IMAD.MOV.U32 R3, RZ, RZ, R17 ;  /* 0x000000ffff038224 */ /* 0x000fc400078e0011 */
[----:B-----5:R-:W-:-:S05]  /*0850*/  @!P5 HADD2.F32 R21, -RZ, R21.H0_H0 ;  /* 0x20000015ff15d230 */ /* 0x020fca0000004100 */
[----:B------:R-:W-:-:S04]  /*0860*/  @!P5 FSETP.NEU.FTZ.AND P6, PT, R21, RZ, PT ;  /* 0x000000ff1500d20b */ /* 0x000fc80003fdd000 */
[----:B------:R-:W-:Y:S02]  /*0870*/  @!P5 SEL R4, RZ, 0x1, P6 ;  /* 0x00000001ff04d807 */ /* 0x000fe40003000000 */
[-C--:B------:R-:W-:Y:S01]  /*0880*/  ISETP.GE.AND P5, PT, R17, R2.reuse, PT ;  /* 0x000000021100720c */ /* 0x080fe20003fa6270 */
[----:B------:R-:W-:Y:S01]  /*0890*/  @!P1 HADD2.F32 R24, -RZ, R24.H0_H0 ;  /* 0x20000018ff189230 */ /* 0x000fe20000004100 */
[----:B------:R-:W-:-:S04]  /*08a0*/  ISETP.GE.AND P6, PT, R15, R2, PT ;  /* 0x000000020f00720c */ /* 0x000fc80003fc6270 */
[----:B------:R-:W-:-:S04]  /*08b0*/  @!P1 FSETP.NEU.FTZ.AND P0, PT, R24, RZ, PT ;  /* 0x000000ff1800920b */ /* 0x000fc80003f1d000 */
[----:B------:R-:W-:Y:S01]  /*08c0*/  @!P1 SEL R5, RZ, 0x1, P0 ;  /* 0x00000001ff059807 */ /* 0x000fe20000000000 */
[----:B----4-:R-:W-:-:S05]  /*08d0*/  @!P3 HADD2.F32 R26, -RZ, R26.H0_H0 ;  /* 0x2000001aff1ab230 */ /* 0x010fca0000004100 */
[----:B------:R-:W-:Y:S01]  /*08e0*/  @!P3 FSETP.NEU.FTZ.AND P0, PT, R26, RZ, PT ;  /* 0x000000ff1a00b20b */ /* 0x000fe20003f1d000 */
[----:B------:R-:W-:-:S03]  /*08f0*/  @!P2 HADD2.F32 R25, -RZ, R25.H0_H0 ;  /* 0x20000019ff19a230 */ /* 0x000fc60000004100 */
[----:B------:R-:W-:Y:S02]  /*0900*/  @!P3 SEL R7, RZ, 0x1, P0 ;  /* 0x00000001ff07b807 */ /* 0x000fe40000000000 */
[----:B------:R-:W-:Y:S02]  /*0910*/  ISETP.GE.AND P3, PT, R3, R2, PT ;  /* 0x000000020300720c */ /* 0x000fe40003f66270 */
[----:B------:R-:W-:-:S04]  /*0920*/  @!P2 FSETP.NEU.FTZ.AND P1, PT, R25, RZ, PT ;  /* 0x000000ff1900a20b */ /* 0x000fc80003f3d000 */
[----:B------:R-:W-:Y:S01]  /*0930*/  @!P2 SEL R6, RZ, 0x1, P1 ;  /* 0x00000001ff06a807 */ /* 0x000fe20000800000 */
[----:B------:R-:W-:Y:S02]  /*0940*/  @!P6 HADD2.F32 R27, -RZ, R27.H0_H0 ;  /* 0x2000001bff1be230 */ /* 0x000fe40000004100 */
[----:B---3--:R-:W-:Y:S02]  /*0950*/  @!P5 HADD2.F32 R23, -RZ, R23.H0_H0 ;  /* 0x20000017ff17d230 */ /* 0x008fe40000004100 */
[----:B------:R-:W-:-:S03]  /*0960*/  @!P4 HADD2.F32 R22, -RZ, R22.H0_H0 ;  /* 0x20000016ff16c230 */ /* 0x000fc60000004100 */
        /* <DEDUP_REMOVED lines=21> */
.L_x_17496:
        /* <DEDUP_REMOVED lines=8> */
.L_x_17497:
        /* <DEDUP_REMOVED lines=8> */
.L_x_17498:
        /* <DEDUP_REMOVED lines=9> */
.L_x_17499:
[----:B------:R-:W-:Y:S05]  /*0c50*/  BSYNC B1 ;  /* 0x0000000000017941 */ /* 0x000fea0003800000 */
.L_x_17495:
[----:B------:R-:W-:-:S13]  /*0c60*/  ISETP.GE.AND P0, PT, R3, R2, PT ;  /* 0x000000020300720c */ /* 0x000fda0003f06270 */
[----:B--2---:R-:W2:Y:S01]  /*0c70*/  @!P0 LDC.64 R6, c[0x0][0x218] ;  /* 0x00008600ff068b82 */ /* 0x004ea20000000a00 */
[----:B-1----:R-:W-:Y:S02]  /*0c80*/  @!P0 IMAD.IADD R5, R0, 0x1, R3 ;  /* 0x0000000100058824 */ /* 0x002fe400078e0203 */
[----:B------:R-:W-:-:S03]  /*0c90*/  @!P0 VIADD R3, R3, 0x80 ;  /* 0x0000008003038836 */ /* 0x000fc60000000000 */
[----:B--2---:R-:W-:-:S05]  /*0ca0*/  @!P0 IADD3 R4, P1, R5, R6, RZ ;  /* 0x0000000605048210 */ /* 0x004fca0007f3e0ff */
[----:B------:R-:W-:-:S05]  /*0cb0*/  @!P0 IMAD.X R5, RZ, RZ, R7, P1 ;  /* 0x000000ffff058224 */ /* 0x000fca00008e0607 */
[----:B------:R2:W-:Y:S03]  /*0cc0*/  @!P0 STG.E.U8 desc[UR4][R4.64], R9 ;  /* 0x0000000904008986 */ /* 0x0005e6000c101104 */
.L_x_17500:
[----:B------:R-:W-:Y:S05]  /*0cd0*/  BSYNC B0 ;  /* 0x0000000000007941 */ /* 0x000fea0003800000 */
.L_x_17494:
        /* <DEDUP_REMOVED lines=9> */
.L_x_17501:
        /* <DEDUP_REMOVED lines=9> */
.L_x_23635:


//--------------------- .text._ZN2at6native29vectorized_elementwise_kernelILi4EZZZNS0_23logical_not_kernel_cudaERNS_18TensorIteratorBaseEENKUlvE0_clEvENKUlvE9_clEvEUlN3c104HalfEE_St5arrayIPcLm2EEEEviT0_T1_ --------------------------
	.section	.text._ZN2at6native29vectorized_elementwise_kernelILi4EZZZNS0_23logical_not_kernel_cudaERNS_18TensorIteratorBaseEENKUlvE0_clEvENKUlvE9_clEvEUlN3c104HalfEE_St5arrayIPcLm2EEEEviT0_T1_,"ax",@progbits
	.align	128
        .global         _ZN2at6native29vectorized_elementwise_kernelILi4EZZZNS0_23logical_not_kernel_cudaERNS_18TensorIteratorBaseEENKUlvE0_clEvENKUlvE9_clEvEUlN3c104HalfEE_St5arrayIPcLm2EEEEviT0_T1_
        .type           _ZN2at6native29vectorized_elementwise_kernelILi4EZZZNS0_23logical_not_kernel_cudaERNS_18TensorIteratorBaseEENKUlvE0_clEvENKUlvE9_clEvEUlN3c104HalfEE_St5arrayIPcLm2EEEEviT0_T1_,@function
        .size           _ZN2at6native29vectorized_elementwise_kernelILi4EZZZNS0_23logical_not_kernel_cudaERNS_18TensorIteratorBaseEENKUlvE0_clEvENKUlvE9_clEvEUlN3c104HalfEE_St5arrayIPcLm2EEEEviT0_T1_,(.L_x_23636 - _ZN2at6native29vectorized_elementwise_kernelILi4EZZZNS0_23logical_not_kernel_cudaERNS_18TensorIteratorBaseEENKUlvE0_clEvENKUlvE9_clEvEUlN3c104HalfEE_St5arrayIPcLm2EEEEviT0_T1_)
        .other          _ZN2at6native29vectorized_elementwise_kernelILi4EZZZNS0_23logical_not_kernel_cudaERNS_18TensorIteratorBaseEENKUlvE0_clEvENKUlvE9_clEvEUlN3c104HalfEE_St5arrayIPcLm2EEEEviT0_T1_,@"STO_CUDA_ENTRY STV_DEFAULT"
_ZN2at6native29vectorized_elementwise_kernelILi4EZZZNS0_23logical_not_kernel_cudaERNS_18TensorIteratorBaseEENKUlvE0_clEvENKUlvE9_clEvEUlN3c104HalfEE_St5arrayIPcLm2EEEEviT0_T1_:
.text._ZN2at6native29vectorized_elementwise_kernelILi4EZZZNS0_23logical_not_kernel_cudaERNS_18TensorIteratorBaseEENKUlvE0_clEvENKUlvE9_clEvEUlN3c104HalfEE_St5arrayIPcLm2EEEEviT0_T1_:
        /* <DEDUP_REMOVED lines=15> */
[----:B--2---:R-:W-:Y:S02]  /*00f0*/  HADD2.F32 R9, -RZ, R11.H0_H0 ;  /* 0x2000000bff097230 */ /* 0x004fe40000004100 */
[--C-:B------:R-:W-:Y:S02]  /*0100*/  HADD2.F32 R3, -RZ, R10.reuse.H0_H0 ;  /* 0x2000000aff037230 */ /* 0x100fe40000004100 */
[----:B------:R-:W-:Y:S01]  /*0110*/  HADD2.F32 R8, -RZ, R10.H1_H1 ;  /* 0x3000000aff087230 */ /* 0x000fe20000004100 */
[----:B------:R-:W-:Y:S01]  /*0120*/  FSETP.NEU.FTZ.AND P0, PT, R9, RZ, PT ;  /* 0x000000ff0900720b */ /* 0x000fe20003f1d000 */
[--C-:B---3--:R-:W-:Y:S01]  /*0130*/  HADD2.F32 R10, -RZ, R4.reuse.H0_H0 ;  /* 0x20000004ff0a7230 */ /* 0x108fe20000004100 */
[----:B------:R-:W-:Y:S01]  /*0140*/  FSETP.NEU.FTZ.AND P1, PT, R3, RZ, PT ;  /* 0x000000ff0300720b */ /* 0x000fe20003f3d000 */
[----:B------:R-:W-:Y:S01]  /*0150*/  HADD2.F32 R9, -RZ, R4.H1_H1 ;  /* 0x30000004ff097230 */ /* 0x000fe20000004100 */
[----:B------:R-:W-:Y:S01]  /*0160*/  FSETP.NEU.FTZ.AND P2, PT, R8, RZ, PT ;  /* 0x000000ff0800720b */ /* 0x000fe20003f5d000 */
[----:B------:R-:W-:Y:S01]  /*0170*/  HADD2.F32 R6, -RZ, R5.H0_H0 ;  /* 0x20000005ff067230 */ /* 0x000fe20000004100 */
[----:B------:R-:W-:Y:S01]  /*0180*/  SEL R3, RZ, 0x1, P1 ;  /* 0x00000001ff037807 */ /* 0x000fe20000800000 */
[----:B------:R-:W-:Y:S01]  /*0190*/  HADD2.F32 R8, -RZ, R11.H1_H1 ;  /* 0x3000000bff087230 */ /* 0x000fe20000004100 */
[----:B------:R-:W-:Y:S01]  /*01a0*/  SEL R4, RZ, 0x1, P2 ;  /* 0x00000001ff047807 */ /* 0x000fe20001000000 */
[----:B------:R-:W-:Y:S01]  /*01b0*/  HADD2.F32 R5, -RZ, R5.H1_H1 ;  /* 0x30000005ff057230 */ /* 0x000fe20000004100 */
[----:B------:R-:W-:-:S02]  /*01c0*/  FSETP.NEU.FTZ.AND P3, PT, R10, RZ, PT ;  /* 0x000000ff0a00720b */ /* 0x000fc40003f7d000 */
[----:B------:R-:W-:Y:S02]  /*01d0*/  FSETP.NEU.FTZ.AND P2, PT, R9, RZ, PT ;  /* 0x000000ff0900720b */ /* 0x000fe40003f5d000 */
[----:B------:R-:W-:Y:S02]  /*01e0*/  PRMT R7, R4, 0x7604, R3 ;  /* 0x0000760404077816 */ /* 0x000fe40000000003 */
[----:B------:R-:W-:Y:S02]  /*01f0*/  SEL R3, RZ, 0x1, P3 ;  /* 0x00000001ff037807 */ /* 0x000fe40001800000 */
[----:B------:R-:W-:Y:S02]  /*0200*/  SEL R4, RZ, 0x1, P2 ;  /* 0x00000001ff047807 */ /* 0x000fe40001000000 */
[----:B------:R-:W-:Y:S02]  /*0210*/  FSETP.NEU.FTZ.AND P2, PT, R6, RZ, PT ;  /* 0x000000ff0600720b */ /* 0x000fe40003f5d000 */
[----:B------:R-:W-:-:S02]  /*0220*/  PRMT R6, R4, 0x7604, R3 ;  /* 0x0000760404067816 */ /* 0x000fc40000000003 */
[----:B------:R-:W-:Y:S02]  /*0230*/  IADD3 R4, P3, R0, UR6, RZ ;  /* 0x0000000600047c10 */ /* 0x000fe4000ff7e0ff */
[----:B------:R-:W-:Y:S02]  /*0240*/  SEL R0, RZ, 0x1, P0 ;  /* 0x00000001ff007807 */ /* 0x000fe40000000000 */
[----:B------:R-:W-:Y:S02]  /*0250*/  SEL R3, RZ, 0x1, P2 ;  /* 0x00000001ff037807 */ /* 0x000fe40001000000 */
[----:B------:R-:W-:Y:S02]  /*0260*/  FSETP.NEU.FTZ.AND P1, PT, R8, RZ, PT ;  /* 0x000000ff0800720b */ /* 0x000fe40003f3d000 */
[----:B------:R-:W-:Y:S01]  /*0270*/  FSETP.NEU.FTZ.AND P0, PT, R5, RZ, PT ;  /* 0x000000ff0500720b */ /* 0x000fe20003f1d000 */
[----:B------:R-:W-:Y:S01]  /*0280*/  IMAD.X R5, RZ, RZ, UR7, P3 ;  /* 0x00000007ff057e24 */ /* 0x000fe200098e06ff */
[----:B------:R-:W-:-:S02]  /*0290*/  PRMT R7, R0, 0x7054, R7 ;  /* 0x0000705400077816 */ /* 0x000fc40000000007 */
[----:B------:R-:W-:Y:S01]  /*02a0*/  PRMT R9, R3, 0x7054, R6 ;  /* 0x0000705403097816 */ /* 0x000fe20000000006 */
[----:B------:R-:W-:Y:S01]  /*02b0*/  IMAD.WIDE R2, R2, 0x4, R4 ;  /* 0x0000000402027825 */ /* 0x000fe200078e0204 */
[----:B------:R-:W-:Y:S02]  /*02c0*/  SEL R0, RZ, 0x1, P1 ;  /* 0x00000001ff007807 */ /* 0x000fe40000800000 */
[----:B------:R-:W-:Y:S02]  /*02d0*/  SEL R6, RZ, 0x1, P0 ;  /* 0x00000001ff067807 */ /* 0x000fe40000000000 */
[----:B------:R-:W-:Y:S02]  /*02e0*/  PRMT R7, R0, 0x654, R7 ;  /* 0x0000065400077816 */ /* 0x000fe40000000007 */
[----:B------:R-:W-:-:S03]  /*02f0*/  PRMT R9, R6, 0x654, R9 ;  /* 0x0000065406097816 */ /* 0x000fc60000000009 */
[----:B------:R-:W-:Y:S04]  /*0300*/  STG.E desc[UR4][R2.64], R7 ;  /* 0x0000000702007986 */ /* 0x000fe8000c101904 */
[----:B------:R-:W-:Y:S01]  /*0310*/  STG.E desc[UR4][R2.64+0x200], R9 ;  /* 0x0002000902007986 */ /* 0x000fe2000c101904 */
[----:B------:R-:W-:Y:S05]  /*0320*/  EXIT ;  /* 0x000000000000794d */ /* 0x000fea0003800000 */
.L_x_17502:
        /* <DEDUP_REMOVED lines=119> */
.L_x_17505:
        /* <DEDUP_REMOVED lines=8> */
.L_x_17506:
        /* <DEDUP_REMOVED lines=8> */
.L_x_17507:
        /* <DEDUP_REMOVED lines=9> */
.L_x_17508:
[----:B------:R-:W-:Y:S05]  /*0c30*/  BSYNC B1 ;  /* 0x0000000000017941 */ /* 0x000fea0003800000 */
.L_x_17504:
[----:B------:R-:W-:-:S13]  /*0c40*/  ISETP.GE.AND P0, PT, R3, R2, PT ;  /* 0x000000020300720c */ /* 0x000fda0003f06270 */
[----:B--2---:R-:W2:Y:S01]  /*0c50*/  @!P0 LDC.64 R6, c[0x0][0x218] ;  /* 0x00008600ff068b82 */ /* 0x004ea20000000a00 */
[----:B-1----:R-:W-:Y:S02]  /*0c60*/  @!P0 IMAD.IADD R5, R0, 0x1, R3 ;  /* 0x0000000100058824 */ /* 0x002fe400078e0203 */
[----:B------:R-:W-:-:S03]  /*0c70*/  @!P0 VIADD R3, R3, 0x80 ;  /* 0x0000008003038836 */ /* 0x000fc60000000000 */
[----:B--2---:R-:W-:-:S05]  /*0c80*/  @!P0 IADD3 R4, P1, R5, R6, RZ ;  /* 0x0000000605048210 */ /* 0x004fca0007f3e0ff */
[----:B------:R-:W-:-:S05]  /*0c90*/  @!P0 IMAD.X R5, RZ, RZ, R7, P1 ;  /* 0x000000ffff058224 */ /* 0x000fca00008e0607 */
[----:B------:R2:W-:Y:S03]  /*0ca0*/  @!P0 STG.E.U8 desc[UR4][R4.64], R9 ;  /* 0x0000000904008986 */ /* 0x0005e6000c101104 */
.L_x_17509:
[----:B------:R-:W-:Y:S05]  /*0cb0*/  BSYNC B0 ;  /* 0x0000000000007941 */ /* 0x000fea0003800000 */
.L_x_17503:
        /* <DEDUP_REMOVED lines=9> */
.L_x_17510:
        /* <DEDUP_REMOVED lines=11> */
.L_x_23636:


//--------------------- .text._ZN2at6native29vectorized_elementwise_kernelILi8EZZZNS0_23logical_not_kernel_cudaERNS_18TensorIteratorBaseEENKUlvE0_clEvENKUlvE9_clEvEUlN3c104HalfEE_St5arrayIPcLm2EEEEviT0_T1_ --------------------------
	.section	.text._ZN2at6native29vectorized_elementwise_kernelILi8EZZZNS0_23logical_not_kernel_cudaERNS_18TensorIteratorBaseEENKUlvE0_clEvENKUlvE9_clEvEUlN3c104HalfEE_St5arrayIPcLm2EEEEviT0_T1_,"ax",@progbits
	.align	128
        .global         _ZN2at6native29vectorized_elementwise_kernelILi8EZZZNS0_23logical_not_kernel_cudaERNS_18TensorIteratorBaseEENKUlvE0_clEvENKUlvE9_clEvEUlN3c104HalfEE_St5arrayIPcLm2EEEEviT0_T1_
        .type           _ZN2at6native29vectorized_elementwise_kernelILi8EZZZNS0_23logical_not_kernel_cudaERNS_18TensorIteratorBaseEENKUlvE0_clEvENKUlvE9_clEvEUlN3c104HalfEE_St5arrayIPcLm2EEEEviT0_T1_,@function
        .size           _ZN2at6native29vectorized_elementwise_kernelILi8EZZZNS0_23logical_not_kernel_cudaERNS_18TensorIteratorBaseEENKUlvE0_clEvENKUlvE9_clEvEUlN3c104HalfEE_St5arrayIPcLm2EEEEviT0_T1_,(.L_x_23637 - _ZN2at6native29vectorized_elementwise_kernelILi8EZZZNS0_23logical_not_kernel_cudaERNS_18TensorIteratorBaseEENKUlvE0_clEvENKUlvE9_clEvEUlN3c104HalfEE_St5arrayIPcLm2EEEEviT0_T1_)
        .other          _ZN2at6native29vectorized_elementwise_kernelILi8EZZZNS0_23logical_not_kernel_cudaERNS_18TensorIteratorBaseEENKUlvE0_clEvENKUlvE9_clEvEUlN3c104HalfEE_St5arrayIPcLm2EEEEviT0_T1_,@"STO_CUDA_ENTRY STV_DEFAULT"
_ZN2at6native29vectorized_elementwise_kernelILi8EZZZNS0_23logical_not_kernel_cudaERNS_18TensorIteratorBaseEENKUlvE0_clEvENKUlvE9_clEvEUlN3c104HalfEE_St5arrayIPcLm2EEEEviT0_T1_:
.text._ZN2at6native29vectorized_elementwise_kernelILi8EZZZNS0_23logical_not_kernel_cudaERNS_18TensorIteratorBaseEENKUlvE0_clEvENKUlvE9_clEvEUlN3c104HalfEE_St5arrayIPcLm2EEEEviT0_T1_:
        /* <DEDUP_REMOVED lines=14> */
[--C-:B--2---:R-:W-:Y:S02]  /*00e0*/  HADD2.F32 R11, -RZ, R7.reuse.H0_H0 ;  /* 0x20000007ff0b7230 */ /* 0x104fe40000004100 */
[----:B------:R-:W-:Y:S02]  /*00f0*/  HADD2.F32 R12, -RZ, R7.H1_H1 ;  /* 0x30000007ff0c7230 */ /* 0x000fe40000004100 */
[--C-:B------:R-:W-:Y:S01]  /*0100*/  HADD2.F32 R9, -RZ, R6.reuse.H0_H0 ;  /* 0x20000006ff097230 */ /* 0x100fe20000004100 */
[----:B------:R-:W-:Y:S01]  /*0110*/  FSETP.NEU.FTZ.AND P6, PT, R11, RZ, PT ;  /* 0x000000ff0b00720b */ /* 0x000fe20003fdd000 */
[----:B------:R-:W-:Y:S01]  /*0120*/  HADD2.F32 R10, -RZ, R6.H1_H1 ;  /* 0x30000006ff0a7230 */ /* 0x000fe20000004100 */
[----:B------:R-:W-:Y:S01]  /*0130*/  FSETP.NEU.FTZ.AND P0, PT, R12, RZ, PT ;  /* 0x000000ff0c00720b */ /* 0x000fe20003f1d000 */
[--C-:B------:R-:W-:Y:S01]  /*0140*/  HADD2.F32 R8, -RZ, R5.reuse.H1_H1 ;  /* 0x30000005ff087230 */ /* 0x100fe20000004100 */
[----:B------:R-:W-:Y:S01]  /*0150*/  FSETP.NEU.FTZ.AND P3, PT, R9, RZ, PT ;  /* 0x000000ff0900720b */ /* 0x000fe20003f7d000 */
[--C-:B------:R-:W-:Y:S01]  /*0160*/  HADD2.F32 R6, -RZ, R4.reuse.H1_H1 ;  /* 0x30000004ff067230 */ /* 0x100fe20000004100 */
[----:B------:R-:W-:Y:S01]  /*0170*/  FSETP.NEU.FTZ.AND P4, PT, R10, RZ, PT ;  /* 0x000000ff0a00720b */ /* 0x000fe20003f9d000 */
[----:B------:R-:W-:Y:S01]  /*0180*/  HADD2.F32 R7, -RZ, R5.H0_H0 ;  /* 0x20000005ff077230 */ /* 0x000fe20000004100 */
[----:B------:R-:W-:Y:S01]  /*0190*/  FSETP.NEU.FTZ.AND P2, PT, R8, RZ, PT ;  /* 0x000000ff0800720b */ /* 0x000fe20003f5d000 */
[----:B------:R-:W-:Y:S01]  /*01a0*/  HADD2.F32 R3, -RZ, R4.H0_H0 ;  /* 0x20000004ff037230 */ /* 0x000fe20000004100 */
[----:B------:R-:W-:-:S02]  /*01b0*/  IADD3 R4, P5, R0, UR6, RZ ;  /* 0x0000000600047c10 */ /* 0x000fc4000ffbe0ff */
[----:B------:R-:W-:Y:S02]  /*01c0*/  SEL R0, RZ, 0x1, P6 ;  /* 0x00000001ff007807 */ /* 0x000fe40003000000 */
[----:B------:R-:W-:Y:S01]  /*01d0*/  FSETP.NEU.FTZ.AND P6, PT, R6, RZ, PT ;  /* 0x000000ff0600720b */ /* 0x000fe20003fdd000 */
[----:B------:R-:W-:Y:S01]  /*01e0*/  IMAD.X R5, RZ, RZ, UR7, P5 ;  /* 0x00000007ff057e24 */ /* 0x000fe2000a8e06ff */
[----:B------:R-:W-:Y:S02]  /*01f0*/  FSETP.NEU.FTZ.AND P1, PT, R7, RZ, PT ;  /* 0x000000ff0700720b */ /* 0x000fe40003f3d000 */
[----:B------:R-:W-:Y:S01]  /*0200*/  SEL R7, RZ, 0xffffffff, P0 ;  /* 0xffffffffff077807 */ /* 0x000fe20000000000 */
[----:B------:R-:W-:Y:S01]  /*0210*/  IMAD.WIDE R4, R2, 0x8, R4 ;  /* 0x0000000802047825 */ /* 0x000fe200078e0204 */
[----:B------:R-:W-:Y:S02]  /*0220*/  SEL R6, RZ, 0xffffffff, P4 ;  /* 0xffffffffff067807 */ /* 0x000fe40002000000 */
[----:B------:R-:W-:Y:S01]  /*0230*/  SEL R9, RZ, 0xffffffff, P2 ;  /* 0xffffffffff097807 */ /* 0x000fe20001000000 */
[----:B------:R-:W-:Y:S01]  /*0240*/  IMAD.SHL.U32 R7, R7, 0x100, RZ ;  /* 0x0000010007077824 */ /* 0x000fe200078e00ff */
[----:B------:R-:W-:Y:S01]  /*0250*/  SEL R11, RZ, 0xffffffff, P6 ;  /* 0xffffffffff0b7807 */ /* 0x000fe20003000000 */
[----:B------:R-:W-:Y:S01]  /*0260*/  IMAD.SHL.U32 R6, R6, 0x100, RZ ;  /* 0x0000010006067824 */ /* 0x000fe200078e00ff */
[----:B------:R-:W-:Y:S01]  /*0270*/  FSETP.NEU.FTZ.AND P0, PT, R3, RZ, PT ;  /* 0x000000ff0300720b */ /* 0x000fe20003f1d000 */
[----:B------:R-:W-:Y:S01]  /*0280*/  IMAD.SHL.U32 R9, R9, 0x100, RZ ;  /* 0x0000010009097824 */ /* 0x000fe200078e00ff */
[----:B------:R-:W-:Y:S01]  /*0290*/  SEL R3, RZ, 0x1, P3 ;  /* 0x00000001ff037807 */ /* 0x000fe20001800000 */
[----:B------:R-:W-:Y:S01]  /*02a0*/  IMAD.SHL.U32 R11, R11, 0x100, RZ ;  /* 0x000001000b0b7824 */ /* 0x000fe200078e00ff */
[----:B------:R-:W-:-:S02]  /*02b0*/  SEL R8, RZ, 0x1, P1 ;  /* 0x00000001ff087807 */ /* 0x000fc40000800000 */
[----:B------:R-:W-:Y:S02]  /*02c0*/  SEL R10, RZ, 0x1, P0 ;  /* 0x00000001ff0a7807 */ /* 0x000fe40000000000 */
        /* <DEDUP_REMOVED lines=8> */
.L_x_17511:
        /* <DEDUP_REMOVED lines=119> */
.L_x_17514:
        /* <DEDUP_REMOVED lines=8> */
.L_x_17515:
        /* <DEDUP_REMOVED lines=8> */
.L_x_17516:
        /* <DEDUP_REMOVED lines=9> */
.L_x_17517:
[----:B------:R-:W-:Y:S05]  /*0c50*/  BSYNC B1 ;  /* 0x0000000000017941 */ /* 0x000fea0003800000 */
.L_x_17513:
[----:B------:R-:W-:-:S13]  /*0c60*/  ISETP.GE.AND P0, PT, R3, R2, PT ;  /* 0x000000020300720c */ /* 0x000fda0003f06270 */
[----:B--2---:R-:W2:Y:S01]  /*0c70*/  @!P0 LDC.64 R6, c[0x0][0x218] ;  /* 0x00008600ff068b82 */ /* 0x004ea20000000a00 */
[----:B-1----:R-:W-:Y:S02]  /*0c80*/  @!P0 IMAD.IADD R5, R0, 0x1, R3 ;  /* 0x0000000100058824 */ /* 0x002fe400078e0203 */
[----:B------:R-:W-:-:S03]  /*0c90*/  @!P0 VIADD R3, R3, 0x80 ;  /* 0x0000008003038836 */ /* 0x000fc60000000000 */
[----:B--2---:R-:W-:-:S05]  /*0ca0*/  @!P0 IADD3 R4, P1, R5, R6, RZ ;  /* 0x0000000605048210 */ /* 0x004fca0007f3e0ff */
[----:B------:R-:W-:-:S05]  /*0cb0*/  @!P0 IMAD.X R5, RZ, RZ, R7, P1 ;  /* 0x000000ffff058224 */ /* 0x000fca00008e0607 */
[----:B------:R2:W-:Y:S03]  /*0cc0*/  @!P0 STG.E.U8 desc[UR4][R4.64], R9 ;  /* 0x0000000904008986 */ /* 0x0005e6000c101104 */
.L_x_17518:
[----:B------:R-:W-:Y:S05]  /*0cd0*/  BSYNC B0 ;  /* 0x0000000000007941 */ /* 0x000fea0003800000 */
.L_x_17512:
        /* <DEDUP_REMOVED lines=9> */
.L_x_17519:
        /* <DEDUP_REMOVED lines=9> */
.L_x_23637:


//--------------------- .text._ZN2at6native18elementwise_kernelILi128ELi4EZNS0_15gpu_kernel_implIZZZNS0_23logical_not_kernel_cudaERNS_18TensorIteratorBaseEENKUlvE0_clEvENKUlvE8_clEvEUlbE_EEvS4_RKT_EUliE_EEviT1_ --------------------------
	.section	.text._ZN2at6native18elementwise_kernelILi128ELi4EZNS0_15gpu_kernel_implIZZZNS0_23logical_not_kernel_cudaERNS_18TensorIteratorBaseEENKUlvE0_clEvENKUlvE8_clEvEUlbE_EEvS4_RKT_EUliE_EEviT1_,"ax",@progbits
	.align	128
        .global         _ZN2at6native18elementwise_kernelILi128ELi4EZNS0_15gpu_kernel_implIZZZNS0_23logical_not_kernel_cudaERNS_18TensorIteratorBaseEENKUlvE0_clEvENKUlvE8_clEvEUlbE_EEvS4_RKT_EUliE_EEviT1_
        .type           _ZN2at6native18elementwise_kernelILi128ELi4EZNS0_15gpu_kernel_implIZZZNS0_23logical_not_kernel_cudaERNS_18TensorIteratorBaseEENKUlvE0_clEvENKUlvE8_clEvEUlbE_EEvS4_RKT_EUliE_EEviT1_,@function
        .size           _ZN2at6native18elementwise_kernelILi128ELi4EZNS0_15gpu_kernel_implIZZZNS0_23logical_not_kernel_cudaERNS_18TensorIteratorBaseEENKUlvE0_clEvENKUlvE8_clEvEUlbE_EEvS4_RKT_EUliE_EEviT1_,(.L_x_23638 - _ZN2at6native18elementwise_kernelILi128ELi4EZNS0_15gpu_kernel_implIZZZNS0_23logical_not_kernel_cudaERNS_18TensorIteratorBaseEENKUlvE0_clEvENKUlvE8_clEvEUlbE_EEvS4_RKT_EUliE_EEviT1_)
        .other          _ZN2at6native18elementwise_kernelILi128ELi4EZNS0_15gpu_kernel_implIZZZNS0_23logical_not_kernel_cudaERNS_18TensorIteratorBaseEENKUlvE0_clEvENKUlvE8_clEvEUlbE_EEvS4_RKT_EUliE_EEviT1_,@"STO_CUDA_ENTRY STV_DEFAULT"
_ZN2at6native18elementwise_kernelILi128ELi4EZNS0_15gpu_kernel_implIZZZNS0_23logical_not_kernel_cudaERNS_18TensorIteratorBaseEENKUlvE0_clEvENKUlvE8_clEvEUlbE_EEvS4_RKT_EUliE_EEviT1_:
.text._ZN2at6native18elementwise_kernelILi128ELi4EZNS0_15gpu_kernel_implIZZZNS0_23logical_not_kernel_cudaERNS_18TensorIteratorBaseEENKUlvE0_clEvENKUlvE8_clEvEUlbE_EEvS4_RKT_EUliE_EEviT1_:
        /* <DEDUP_REMOVED lines=313> */
.L_x_17522:
        /* <DEDUP_REMOVED lines=21> */
.L_x_17526:
[----:B------:R-:W2:Y:S02]  /*14e0*/  LDG.E.U8 R2, desc[UR36][R2.64] ;  /* 0x0000002402027981 */ /* 0x000ea4000c1e1100 */
[----:B--2---:R-:W-:Y:S01]  /*14f0*/  ISETP.NE.AND P0, PT, R2, RZ, PT ;  /* 0x000000ff0200720c */ /* 0x004fe20003f05270 */
[----:B------:R-:W-:-:S12]  /*1500*/  BRA `(.L_x_17528) ;  /* 0x0000000c00747947 */ /* 0x000fd80003800000 */
.L_x_17525:
        /* <DEDUP_REMOVED lines=10> */
.L_x_17530:
[----:B------:R-:W2:Y:S02]  /*15b0*/  LDG.E R2, desc[UR36][R2.64] ;  /* 0x0000002402027981 */ /* 0x000ea4000c1e1900 */
[----:B--2---:R-:W-:Y:S01]  /*15c0*/  ISETP.NE.AND P0, PT, R2, RZ, PT ;  /* 0x000000ff0200720c */ /* 0x004fe20003f05270 */
[----:B------:R-:W-:-:S12]  /*15d0*/  BRA `(.L_x_17528) ;  /* 0x0000000c00407947 */ /* 0x000fd80003800000 */
.L_x_17529:
[----:B------:R-:W2:Y:S02]  /*15e0*/  LDG.E.U16 R2, desc[UR36][R2.64] ;  /* 0x0000002402027981 */ /* 0x000ea4000c1e1500 */
[----:B--2---:R-:W-:Y:S01]  /*15f0*/  ISETP.NE.AND P0, PT, R2, RZ, PT ;  /* 0x000000ff0200720c */ /* 0x004fe20003f05270 */
[----:B------:R-:W-:-:S12]  /*1600*/  BRA `(.L_x_17528) ;  /* 0x0000000c00347947 */ /* 0x000fd80003800000 */
.L_x_17524:
        /* <DEDUP_REMOVED lines=9> */
.L_x_17532:
[----:B------:R-:W2:Y:S02]  /*16a0*/  LDG.E.U16 R0, desc[UR36][R2.64] ;  /* 0x0000002402007981 */ /* 0x000ea4000c1e1500 */
[----:B--2---:R-:W-:-:S05]  /*16b0*/  HADD2.F32 R0, -RZ, R0.H0_H0 ;  /* 0x20000000ff007230 */ /* 0x004fca0000004100 */
[----:B------:R-:W-:Y:S01]  /*16c0*/  FSETP.NEU.FTZ.AND P0, PT, R0, RZ, PT ;  /* 0x000000ff0000720b */ /* 0x000fe20003f1d000 */
[----:B------:R-:W-:-:S12]  /*16d0*/  BRA `(.L_x_17528) ;  /* 0x0000000c00007947 */ /* 0x000fd80003800000 */
.L_x_17531:
        /* <DEDUP_REMOVED lines=11> */
.L_x_17534:
        /* <DEDUP_REMOVED lines=10> */
.L_x_17533:
[----:B------:R-:W2:Y:S02]  /*1830*/  LDG.E.64 R2, desc[UR36][R2.64] ;  /* 0x0000002402027981 */ /* 0x000ea4000c1e1b00 */
[----:B--2---:R-:W-:Y:S01]  /*1840*/  DSETP.NEU.AND P0, PT, R2, RZ, PT ;  /* 0x000000ff0200722a */ /* 0x004fe20003f0d000 */
[----:B------:R-:W-:-:S13]  /*1850*/  BRA `(.L_x_17528) ;  /* 0x0000000800a07947 */ /* 0x000fda0003800000 */
.L_x_17523:
        /* <DEDUP_REMOVED lines=11> */
.L_x_17537:
[----:B------:R-:W2:Y:S02]  /*1910*/  LDG.E.128 R4, desc[UR36][R2.64] ;  /* 0x0000002402047981 */ /* 0x000ea4000c1e1d00 */
[----:B--2---:R-:W-:-:S06]  /*1920*/  DSETP.NEU.AND P0, PT, R6, RZ, PT ;  /* 0x000000ff0600722a */ /* 0x004fcc0003f0d000 */
[----:B------:R-:W-:Y:S01]  /*1930*/  DSETP.NEU.OR P0, PT, R4, RZ, P0 ;  /* 0x000000ff0400722a */ /* 0x000fe2000070d400 */
[----:B------:R-:W-:-:S13]  /*1940*/  BRA `(.L_x_17528) ;  /* 0x0000000800647947 */ /* 0x000fda0003800000 */
.L_x_17536:
        /* <DEDUP_REMOVED lines=27> */
.L_x_17539:
        /* <DEDUP_REMOVED lines=14> */
.L_x_17538:
[----:B------:R-:W2:Y:S02]  /*1be0*/  LDG.E.U16 R0, desc[UR36][R2.64] ;  /* 0x0000002402007981 */ /* 0x000ea4000c1e1500 */
[----:B--2---:R-:W-:-:S05]  /*1bf0*/  IMAD.U32 R0, R0, 0x10000, RZ ;  /* 0x0001000000007824 */ /* 0x004fca00078e00ff */
[----:B------:R-:W-:Y:S01]  /*1c00*/  FSETP.NEU.FTZ.AND P0, PT, R0, RZ, PT ;  /* 0x000000ff0000720b */ /* 0x000fe20003f1d000 */
[----:B------:R-:W-:-:S12]  /*1c10*/  BRA `(.L_x_17528) ;  /* 0x0000000400b07947 */ /* 0x000fd80003800000 */
.L_x_17535:
        /* <DEDUP_REMOVED lines=11> */
.L_x_17542:
        /* <DEDUP_REMOVED lines=21> */
.L_x_17546:
[----:B------:R-:W-:Y:S05]  /*1e20*/  BSYNC B1 ;  /* 0x0000000000017941 */ /* 0x000fea0003800000 */
.L_x_17545:
[----:B------:R-:W-:Y:S01]  /*1e30*/  LEA R3, R0, 0x3b800000, 0x17 ;  /* 0x3b80000000037811 */ /* 0x000fe200078eb8ff */
[----:B------:R-:W-:-:S05]  /*1e40*/  IMAD.SHL.U32 R0, R2, 0x100000, RZ ;  /* 0x0010000002007824 */ /* 0x000fca00078e00ff */
[----:B------:R-:W-:-:S07]  /*1e50*/  LOP3.LUT R0, R3, R0, R4, 0xfe, !PT ;  /* 0x0000000003007212 */ /* 0x000fce00078efe04 */
.L_x_17544:
[----:B------:R-:W-:Y:S05]  /*1e60*/  BSYNC B0 ;  /* 0x0000000000007941 */ /* 0x000fea0003800000 */
.L_x_17543:
[----:B------:R-:W-:Y:S01]  /*1e70*/  FSETP.NEU.FTZ.AND P0, PT, R0, RZ, PT ;  /* 0x000000ff0000720b */ /* 0x000fe20003f1d000 */
[----:B------:R-:W-:-:S12]  /*1e80*/  BRA `(.L_x_17528) ;  /* 0x0000000400147947 */ /* 0x000fd80003800000 */
.L_x_17541:
        /* <DEDUP_REMOVED lines=21> */
.L_x_17550:
[----:B------:R-:W-:Y:S05]  /*1fe0*/  BSYNC B1 ;  /* 0x0000000000017941 */ /* 0x000fea0003800000 */
.L_x_17549:
[----:B------:R-:W-:Y:S01]  /*1ff0*/  LEA R3, R0, 0x37800000, 0x17 ;  /* 0x3780000000037811 */ /* 0x000fe200078eb8ff */
[----:B------:R-:W-:-:S05]  /*2000*/  IMAD.SHL.U32 R0, R2, 0x200000, RZ ;  /* 0x0020000002007824 */ /* 0x000fca00078e00ff */
[----:B------:R-:W-:-:S07]  /*2010*/  LOP3.LUT R0, R3, R0, R4, 0xfe, !PT ;  /* 0x0000000003007212 */ /* 0x000fce00078efe04 */
.L_x_17548:
[----:B------:R-:W-:Y:S05]  /*2020*/  BSYNC B0 ;  /* 0x0000000000007941 */ /* 0x000fea0003800000 */
.L_x_17547:
[----:B------:R-:W-:Y:S01]  /*2030*/  FSETP.NEU.FTZ.AND P0, PT, R0, RZ, PT ;  /* 0x000000ff0000720b */ /* 0x000fe20003f1d000 */
[----:B------:R-:W-:-:S12]  /*2040*/  BRA `(.L_x_17528) ;  /* 0x0000000000a47947 */ /* 0x000fd80003800000 */
.L_x_17540:
        /* <DEDUP_REMOVED lines=14> */
.L_x_17554:
[----:B------:R-:W-:Y:S05]  /*2130*/  BSYNC B0 ;  /* 0x0000000000007941 */ /* 0x000fea0003800000 */
.L_x_17553:
[----:B------:R-:W-:Y:S01]  /*2140*/  FSETP.NEU.FTZ.AND P0, PT, R0, RZ, PT ;  /* 0x000000ff0000720b */ /* 0x000fe20003f1d000 */
[----:B------:R-:W-:-:S12]  /*2150*/  BRA `(.L_x_17528) ;  /* 0x0000000000607947 */ /* 0x000fd80003800000 */
.L_x_17527:
        /* <DEDUP_REMOVED lines=16> */
.L_x_17555:
[----:B------:R-:W-:Y:S01]  /*2260*/  PLOP3.LUT P0, PT, PT, PT, PT, 0x8, 0x0 ;  /* 0x000000000000781c */ /* 0x000fe20003f0e170 */
[----:B------:R-:W-:-:S12]  /*2270*/  BRA `(.L_x_17528) ;  /* 0x0000000000187947 */ /* 0x000fd80003800000 */
.L_x_17552:
[----:B------:R-:W2:Y:S02]  /*2280*/  LDG.E.64 R2, desc[UR36][R2.64] ;  /* 0x0000002402027981 */ /* 0x000ea4000c1e1b00 */
[----:B--2---:R-:W-:-:S04]  /*2290*/  ISETP.NE.U32.AND P0, PT, R2, RZ, PT ;  /* 0x000000ff0200720c */ /* 0x004fc80003f05070 */
[----:B------:R-:W-:Y:S01]  /*22a0*/  ISETP.NE.AND.EX P0, PT, R3, RZ, PT, P0 ;  /* 0x000000ff0300720c */ /* 0x000fe20003f05300 */
[----:B------:R-:W-:-:S12]  /*22b0*/  BRA `(.L_x_17528) ;  /* 0x0000000000087947 */ /* 0x000fd80003800000 */
.L_x_17551:
[----:B------:R-:W2:Y:S02]  /*22c0*/  LDG.E R2, desc[UR36][R2.64] ;  /* 0x0000002402027981 */ /* 0x000ea4000c1e1900 */
[----:B--2---:R-:W-:-:S13]  /*22d0*/  ISETP.NE.AND P0, PT, R2, RZ, PT ;  /* 0x000000ff0200720c */ /* 0x004fda0003f05270 */
.L_x_17528:
[----:B------:R-:W0:Y:S01]  /*22e0*/  LDC.U8 R3, c[0x0][0x421] ;  /* 0x00010840ff037b82 */ /* 0x000e220000000000 */
[----:B------:R-:W-:Y:S02]  /*22f0*/  SEL R2, RZ, 0x1, P0 ;  /* 0x00000001ff027807 */ /* 0x000fe40000000000 */
        /* <DEDUP_REMOVED lines=13> */
.L_x_17559:
[----:B------:R3:W-:Y:S01]  /*23d0*/  STG.E.U8 desc[UR36][R16.64], R2 ;  /* 0x0000000210007986 */ /* 0x0007e2000c101124 */
[----:B------:R-:W-:Y:S05]  /*23e0*/  BRA `(.L_x_17561) ;  /* 0x0000000c00487947 */ /* 0x000fea0003800000 */
.L_x_17558:
        /* <DEDUP_REMOVED lines=9> */
.L_x_17563:
[----:B------:R1:W-:Y:S01]  /*2480*/  STG.E desc[UR36][R16.64], R2 ;  /* 0x0000000210007986 */ /* 0x0003e2000c101924 */
[----:B------:R-:W-:Y:S05]  /*2490*/  BRA `(.L_x_17561) ;  /* 0x0000000c001c7947 */ /* 0x000fea0003800000 */
.L_x_17562:
[----:B------:R2:W-:Y:S01]  /*24a0*/  STG.E.U16 desc[UR36][R16.64], R2 ;  /* 0x0000000210007986 */ /* 0x0005e2000c101524 */
[----:B------:R-:W-:Y:S05]  /*24b0*/  BRA `(.L_x_17561) ;  /* 0x0000000c00147947 */ /* 0x000fea0003800000 */
.L_x_17557:
        /* <DEDUP_REMOVED lines=9> */
.L_x_17565:
[----:B------:R-:W-:-:S04]  /*2550*/  I2FP.F32.U32 R0, R2 ;  /* 0x0000000200007245 */ /* 0x000fc80000201000 */
[----:B------:R-:W-:-:S05]  /*2560*/  F2FP.F16.F32.PACK_AB R0, RZ, R0 ;  /* 0x00000000ff00723e */ /* 0x000fca00000000ff */
[----:B------:R0:W-:Y:S01]  /*2570*/  STG.E.U16 desc[UR36][R16.64], R0 ;  /* 0x0000000010007986 */ /* 0x0001e2000c101524 */
[----:B------:R-:W-:Y:S05]  /*2580*/  BRA `(.L_x_17561) ;  /* 0x0000000800e07947 */ /* 0x000fea0003800000 */
.L_x_17564:
        /* <DEDUP_REMOVED lines=10> */
.L_x_17567:
[----:B------:R-:W-:-:S04]  /*2630*/  I2FP.F32.U32 R2, R2 ;  /* 0x0000000200027245 */ /* 0x000fc80000201000 */
[----:B------:R-:W-:-:S04]  /*2640*/  F2FP.F16.F32.PACK_AB R3, RZ, R2 ;  /* 0x00000002ff03723e */ /* 0x000fc800000000ff */
[----:B------:R-:W-:-:S05]  /*2650*/  PRMT R3, R3, 0x5410, RZ ;  /* 0x0000541003037816 */ /* 0x000fca00000000ff */
[----:B------:R0:W-:Y:S01]  /*2660*/  STG.E desc[UR36][R16.64], R3 ;  /* 0x0000000310007986 */ /* 0x0001e2000c101924 */
[----:B------:R-:W-:Y:S05]  /*2670*/  BRA `(.L_x_17561) ;  /* 0x0000000800a47947 */ /* 0x000fea0003800000 */
.L_x_17566:
[----:B------:R-:W0:Y:S02]  /*2680*/  I2F.F64.U32 R2, R2 ;  /* 0x0000000200027312 */ /* 0x000e240000201800 */
[----:B0-----:R0:W-:Y:S01]  /*2690*/  STG.E.64 desc[UR36][R16.64], R2 ;  /* 0x0000000210007986 */ /* 0x0011e2000c101b24 */
[----:B------:R-:W-:Y:S05]  /*26a0*/  BRA `(.L_x_17561) ;  /* 0x0000000800987947 */ /* 0x000fea0003800000 */
.L_x_17556:
        /* <DEDUP_REMOVED lines=10> */
.L_x_17570:
[----:B------:R-:W0:Y:S01]  /*2750*/  I2F.F64.U32 R4, R2 ;  /* 0x0000000200047312 */ /* 0x000e220000201800 */
[----:B------:R-:W-:-:S05]  /*2760*/  CS2R R6, SRZ ;  /* 0x0000000000067805 */ /* 0x000fca000001ff00 */
[----:B0-----:R0:W-:Y:S01]  /*2770*/  STG.E.128 desc[UR36][R16.64], R4 ;  /* 0x0000000410007986 */ /* 0x0011e2000c101d24 */
[----:B------:R-:W-:Y:S05]  /*2780*/  BRA `(.L_x_17561) ;  /* 0x0000000800607947 */ /* 0x000fea0003800000 */
.L_x_17569:
        /* <DEDUP_REMOVED lines=21> */
.L_x_17574:
[----:B------:R-:W-:Y:S05]  /*28e0*/  BSYNC B0 ;  /* 0x0000000000007941 */ /* 0x000fea0003800000 */
.L_x_17573:
[----:B------:R-:W-:-:S05]  /*28f0*/  LOP3.LUT R3, R0, R3, RZ, 0xfc, !PT ;  /* 0x0000000300037212 */ /* 0x000fca00078efcff */
[----:B------:R0:W-:Y:S01]  /*2900*/  STG.E.U8 desc[UR36][R16.64], R3 ;  /* 0x0000000310007986 */ /* 0x0001e2000c101124 */
[----:B------:R-:W-:Y:S05]  /*2910*/  BRA `(.L_x_17561) ;  /* 0x0000000400fc7947 */ /* 0x000fea0003800000 */
.L_x_17572:
        /* <DEDUP_REMOVED lines=13> */
.L_x_17576:
[----:B------:R-:W-:Y:S01]  /*29f0*/  IMAD.MOV.U32 R0, RZ, RZ, 0x7f ;  /* 0x0000007fff007424 */ /* 0x000fe200078e00ff */
[----:B------:R-:W-:-:S04]  /*2a00*/  ISETP.GT.U32.AND P0, PT, R2, 0x7f800000, PT ;  /* 0x7f8000000200780c */ /* 0x000fc80003f04070 */
[----:B------:R-:W-:-:S09]  /*2a10*/  SEL R0, R0, 0x7c, P0 ;  /* 0x0000007c00007807 */ /* 0x000fd20000000000 */
.L_x_17577:
[----:B------:R-:W-:Y:S05]  /*2a20*/  BSYNC B0 ;  /* 0x0000000000007941 */ /* 0x000fea0003800000 */
.L_x_17575:
[----:B------:R-:W-:-:S04]  /*2a30*/  LOP3.LUT R2, R3, 0x80000000, RZ, 0xc0, !PT ;  /* 0x8000000003027812 */ /* 0x000fc800078ec0ff */
[----:B------:R-:W-:-:S04]  /*2a40*/  SHF.R.U32.HI R3, RZ, 0x18, R2 ;  /* 0x00000018ff037819 */ /* 0x000fc80000011602 */
[----:B------:R-:W-:-:S05]  /*2a50*/  LOP3.LUT R3, R0, R3, RZ, 0xfc, !PT ;  /* 0x0000000300037212 */ /* 0x000fca00078efcff */
[----:B------:R0:W-:Y:S01]  /*2a60*/  STG.E.U8 desc[UR36][R16.64], R3 ;  /* 0x0000000310007986 */ /* 0x0001e2000c101124 */
[----:B------:R-:W-:Y:S05]  /*2a70*/  BRA `(.L_x_17561) ;  /* 0x0000000400a47947 */ /* 0x000fea0003800000 */
.L_x_17571:
[----:B------:R-:W-:-:S04]  /*2a80*/  I2FP.F32.U32 R0, R2 ;  /* 0x0000000200007245 */ /* 0x000fc80000201000 */
[----:B------:R-:W-:-:S05]  /*2a90*/  F2FP.BF16.F32.PACK_AB R0, RZ, R0 ;  /* 0x00000000ff00723e */ /* 0x000fca00000010ff */
[----:B------:R0:W-:Y:S01]  /*2aa0*/  STG.E.U16 desc[UR36][R16.64], R0 ;  /* 0x0000000010007986 */ /* 0x0001e2000c101524 */
[----:B------:R-:W-:Y:S05]  /*2ab0*/  BRA `(.L_x_17561) ;  /* 0x0000000400947947 */ /* 0x000fea0003800000 */
.L_x_17568:
        /* <DEDUP_REMOVED lines=10> */
.L_x_17580:
        /* <DEDUP_REMOVED lines=17> */
.L_x_17583:
[----:B------:R-:W-:-:S04]  /*2c70*/  LOP3.LUT R2, R3, 0x80000000, RZ, 0xc0, !PT ;  /* 0x8000000003027812 */ /* 0x000fc800078ec0ff */
[----:B------:R-:W-:-:S04]  /*2c80*/  SHF.R.U32.HI R3, RZ, 0x18, R2 ;  /* 0x00000018ff037819 */ /* 0x000fc80000011602 */
[----:B------:R-:W-:-:S04]  /*2c90*/  LOP3.LUT R0, R0, R3, RZ, 0xfc, !PT ;  /* 0x0000000300007212 */ /* 0x000fc800078efcff */
[----:B------:R-:W-:-:S07]  /*2ca0*/  PRMT R8, R0, 0x7610, R8 ;  /* 0x0000761000087816 */ /* 0x000fce0000000008 */
.L_x_17582:
[----:B------:R-:W-:Y:S05]  /*2cb0*/  BSYNC B0 ;  /* 0x0000000000007941 */ /* 0x000fea0003800000 */
.L_x_17581:
[----:B------:R0:W-:Y:S01]  /*2cc0*/  STG.E.U8 desc[UR36][R16.64], R8 ;  /* 0x0000000810007986 */ /* 0x0001e2000c101124 */
[----:B------:R-:W-:Y:S05]  /*2cd0*/  BRA `(.L_x_17561) ;  /* 0x00000004000c7947 */ /* 0x000fea0003800000 */
.L_x_17579:
        /* <DEDUP_REMOVED lines=17> */
.L_x_17586:
[----:B------:R-:W-:-:S04]  /*2df0*/  LOP3.LUT R2, R3, 0x80000000, RZ, 0xc0, !PT ;  /* 0x8000000003027812 */ /* 0x000fc800078ec0ff */
[----:B------:R-:W-:-:S04]  /*2e00*/  SHF.R.U32.HI R3, RZ, 0x18, R2 ;  /* 0x00000018ff037819 */ /* 0x000fc80000011602 */
[----:B------:R-:W-:-:S04]  /*2e10*/  LOP3.LUT R0, R0, R3, RZ, 0xfc, !PT ;  /* 0x0000000300007212 */ /* 0x000fc800078efcff */
[----:B------:R-:W-:-:S07]  /*2e20*/  PRMT R8, R0, 0x7610, R8 ;  /* 0x0000761000087816 */ /* 0x000fce0000000008 */
.L_x_17585:
[----:B------:R-:W-:Y:S05]  /*2e30*/  BSYNC B0 ;  /* 0x0000000000007941 */ /* 0x000fea0003800000 */
.L_x_17584:
[----:B------:R0:W-:Y:S01]  /*2e40*/  STG.E.U8 desc[UR36][R16.64], R8 ;  /* 0x0000000810007986 */ /* 0x0001e2000c101124 */
[----:B------:R-:W-:Y:S05]  /*2e50*/  BRA `(.L_x_17561) ;  /* 0x0000000000ac7947 */ /* 0x000fea0003800000 */
.L_x_17578:
        /* <DEDUP_REMOVED lines=22> */
.L_x_17560:
        /* <DEDUP_REMOVED lines=16> */
.L_x_17589:
[----:B------:R-:W-:Y:S05]  /*30c0*/  BRA `(.L_x_17561) ;  /* 0x0000000000107947 */ /* 0x000fea0003800000 */
.L_x_17588:
[----:B------:R-:W-:-:S05]  /*30d0*/  IMAD.MOV.U32 R3, RZ, RZ, RZ ;  /* 0x000000ffff037224 */ /* 0x000fca00078e00ff */
[----:B------:R0:W-:Y:S01]  /*30e0*/  STG.E.64 desc[UR36][R16.64], R2 ;  /* 0x0000000210007986 */ /* 0x0001e2000c101b24 */
[----:B------:R-:W-:Y:S05]  /*30f0*/  BRA `(.L_x_17561) ;  /* 0x0000000000047947 */ /* 0x000fea0003800000 */
.L_x_17587:
[----:B------:R0:W-:Y:S02]  /*3100*/  STG.E desc[UR36][R16.64], R2 ;  /* 0x0000000210007986 */ /* 0x0001e4000c101924 */
.L_x_17561:
[----:B------:R-:W-:-:S04]  /*3110*/  IMAD R18, R23, 0x200, R18 ;  /* 0x0000020017127824 */ /* 0x000fc800078e0212 */
[----:B------:R-:W-:-:S07]  /*3120*/  VIADD R19, R18, 0x80 ;  /* 0x0000008012137836 */ /* 0x000fce0000000000 */
.L_x_17521:
[----:B------:R-:W-:Y:S05]  /*3130*/  BSYNC B6 ;  /* 0x0000000000067941 */ /* 0x000fea0003800000 */
.L_x_17520:
        /* <DEDUP_REMOVED lines=307> */
.L_x_17592:
        /* <DEDUP_REMOVED lines=21> */
.L_x_17596:
[----:B------:R-:W2:Y:S02]  /*45c0*/  LDG.E.U8 R2, desc[UR36][R2.64] ;  /* 0x0000002402027981 */ /* 0x000ea4000c1e1100 */
[----:B--2---:R-:W-:Y:S01]  /*45d0*/  ISETP.NE.AND P0, PT, R2, RZ, PT ;  /* 0x000000ff0200720c */ /* 0x004fe20003f05270 */
[----:B------:R-:W-:-:S12]  /*45e0*/  BRA `(.L_x_17598) ;  /* 0x0000000c00747947 */ /* 0x000fd80003800000 */
.L_x_17595:
        /* <DEDUP_REMOVED lines=10> */
.L_x_17600:
[----:B------:R-:W2:Y:S02]  /*4690*/  LDG.E R2, desc[UR36][R2.64] ;  /* 0x0000002402027981 */ /* 0x000ea4000c1e1900 */
[----:B--2---:R-:W-:Y:S01]  /*46a0*/  ISETP.NE.AND P0, PT, R2, RZ, PT ;  /* 0x000000ff0200720c */ /* 0x004fe20003f05270 */
[----:B------:R-:W-:-:S12]  /*46b0*/  BRA `(.L_x_17598) ;  /* 0x0000000c00407947 */ /* 0x000fd80003800000 */
.L_x_17599:
[----:B------:R-:W2:Y:S02]  /*46c0*/  LDG.E.U16 R2, desc[UR36][R2.64] ;  /* 0x0000002402027981 */ /* 0x000ea4000c1e1500 */
[----:B--2---:R-:W-:Y:S01]  /*46d0*/  ISETP.NE.AND P0, PT, R2, RZ, PT ;  /* 0x000000ff0200720c */ /* 0x004fe20003f05270 */
[----:B------:R-:W-:-:S12]  /*46e0*/  BRA `(.L_x_17598) ;  /* 0x0000000c00347947 */ /* 0x000fd80003800000 */
.L_x_17594:
        /* <DEDUP_REMOVED lines=9> */
.L_x_17602:
[----:B------:R-:W2:Y:S02]  /*4780*/  LDG.E.U16 R0, desc[UR36][R2.64] ;  /* 0x0000002402007981 */ /* 0x000ea4000c1e1500 */
[----:B--2---:R-:W-:-:S05]  /*4790*/  HADD2.F32 R0, -RZ, R0.H0_H0 ;  /* 0x20000000ff007230 */ /* 0x004fca0000004100 */
[----:B------:R-:W-:Y:S01]  /*47a0*/  FSETP.NEU.FTZ.AND P0, PT, R0, RZ, PT ;  /* 0x000000ff0000720b */ /* 0x000fe20003f1d000 */
[----:B------:R-:W-:-:S12]  /*47b0*/  BRA `(.L_x_17598) ;  /* 0x0000000c00007947 */ /* 0x000fd80003800000 */
.L_x_17601:
        /* <DEDUP_REMOVED lines=11> */
.L_x_17604:
        /* <DEDUP_REMOVED lines=10> */
.L_x_17603:
[----:B------:R-:W2:Y:S02]  /*4910*/  LDG.E.64 R2, desc[UR36][R2.64] ;  /* 0x0000002402027981 */ /* 0x000ea4000c1e1b00 */
[----:B--2---:R-:W-:Y:S01]  /*4920*/  DSETP.NEU.AND P0, PT, R2, RZ, PT ;  /* 0x000000ff0200722a */ /* 0x004fe20003f0d000 */
[----:B------:R-:W-:-:S13]  /*4930*/  BRA `(.L_x_17598) ;  /* 0x0000000800a07947 */ /* 0x000fda0003800000 */
.L_x_17593:
        /* <DEDUP_REMOVED lines=11> */
.L_x_17607:
[----:B------:R-:W2:Y:S02]  /*49f0*/  LDG.E.128 R4, desc[UR36][R2.64] ;  /* 0x0000002402047981 */ /* 0x000ea4000c1e1d00 */
[----:B--2---:R-:W-:-:S06]  /*4a00*/  DSETP.NEU.AND P0, PT, R6, RZ, PT ;  /* 0x000000ff0600722a */ /* 0x004fcc0003f0d000 */
[----:B------:R-:W-:Y:S01]  /*4a10*/  DSETP.NEU.OR P0, PT, R4, RZ, P0 ;  /* 0x000000ff0400722a */ /* 0x000fe2000070d400 */
[----:B------:R-:W-:-:S13]  /*4a20*/  BRA `(.L_x_17598) ;  /* 0x0000000800647947 */ /* 0x000fda0003800000 */
.L_x_17606:
        /* <DEDUP_REMOVED lines=27> */
.L_x_17609:
        /* <DEDUP_REMOVED lines=14> */
.L_x_17608:
[----:B------:R-:W2:Y:S02]  /*4cc0*/  LDG.E.U16 R0, desc[UR36][R2.64] ;  /* 0x0000002402007981 */ /* 0x000ea4000c1e1500 */
[----:B--2---:R-:W-:-:S05]  /*4cd0*/  IMAD.U32 R0, R0, 0x10000, RZ ;  /* 0x0001000000007824 */ /* 0x004fca00078e00ff */
[----:B------:R-:W-:Y:S01]  /*4ce0*/  FSETP.NEU.FTZ.AND P0, PT, R0, RZ, PT ;  /* 0x000000ff0000720b */ /* 0x000fe20003f1d000 */
[----:B------:R-:W-:-:S12]  /*4cf0*/  BRA `(.L_x_17598) ;  /* 0x0000000400b07947 */ /* 0x000fd80003800000 */
.L_x_17605:
        /* <DEDUP_REMOVED lines=11> */
.L_x_17612:
        /* <DEDUP_REMOVED lines=21> */
.L_x_17616:
[----:B------:R-:W-:Y:S05]  /*4f00*/  BSYNC B1 ;  /* 0x0000000000017941 */ /* 0x000fea0003800000 */
.L_x_17615:
[----:B------:R-:W-:Y:S01]  /*4f10*/  LEA R3, R0, 0x3b800000, 0x17 ;  /* 0x3b80000000037811 */ /* 0x000fe200078eb8ff */
[----:B------:R-:W-:-:S05]  /*4f20*/  IMAD.SHL.U32 R0, R2, 0x100000, RZ ;  /* 0x0010000002007824 */ /* 0x000fca00078e00ff */
[----:B------:R-:W-:-:S07]  /*4f30*/  LOP3.LUT R0, R3, R0, R4, 0xfe, !PT ;  /* 0x0000000003007212 */ /* 0x000fce00078efe04 */
.L_x_17614:
[----:B------:R-:W-:Y:S05]  /*4f40*/  BSYNC B0 ;  /* 0x0000000000007941 */ /* 0x000fea0003800000 */
.L_x_17613:
[----:B------:R-:W-:Y:S01]  /*4f50*/  FSETP.NEU.FTZ.AND P0, PT, R0, RZ, PT ;  /* 0x000000ff0000720b */ /* 0x000fe20003f1d000 */
[----:B------:R-:W-:-:S12]  /*4f60*/  BRA `(.L_x_17598) ;  /* 0x0000000400147947 */ /* 0x000fd80003800000 */
.L_x_17611:
        /* <DEDUP_REMOVED lines=21> */
.L_x_17620:
[----:B------:R-:W-:Y:S05]  /*50c0*/  BSYNC B1 ;  /* 0x0000000000017941 */ /* 0x000fea0003800000 */
.L_x_17619:
[----:B------:R-:W-:Y:S01]  /*50d0*/  LEA R3, R0, 0x37800000, 0x17 ;  /* 0x3780000000037811 */ /* 0x000fe200078eb8ff */
[----:B------:R-:W-:-:S05]  /*50e0*/  IMAD.SHL.U32 R0, R2, 0x200000, RZ ;  /* 0x0020000002007824 */ /* 0x000fca00078e00ff */
[----:B------:R-:W-:-:S07]  /*50f0*/  LOP3.LUT R0, R3, R0, R4, 0xfe, !PT ;  /* 0x0000000003007212 */ /* 0x000fce00078efe04 */
.L_x_17618:
[----:B------:R-:W-:Y:S05]  /*5100*/  BSYNC B0 ;  /* 0x0000000000007941 */ /* 0x000fea0003800000 */
.L_x_17617:
[----:B------:R-:W-:Y:S01]  /*5110*/  FSETP.NEU.FTZ.AND P0, PT, R0, RZ, PT ;  /* 0x000000ff0000720b */ /* 0x000fe20003f1d000 */
[----:B------:R-:W-:-:S12]  /*5120*/  BRA `(.L_x_17598) ;  /* 0x0000000000a47947 */ /* 0x000fd80003800000 */
.L_x_17610:
        /* <DEDUP_REMOVED lines=14> */
.L_x_17624:
[----:B------:R-:W-:Y:S05]  /*5210*/  BSYNC B0 ;  /* 0x0000000000007941 */ /* 0x000fea0003800000 */
.L_x_17623:
[----:B------:R-:W-:Y:S01]  /*5220*/  FSETP.NEU.FTZ.AND P0, PT, R0, RZ, PT ;  /* 0x000000ff0000720b */ /* 0x000fe20003f1d000 */
[----:B------:R-:W-:-:S12]  /*5230*/  BRA `(.L_x_17598) ;  /* 0x0000000000607947 */ /* 0x000fd80003800000 */
.L_x_17597:
        /* <DEDUP_REMOVED lines=16> */
.L_x_17625:
[----:B------:R-:W-:Y:S01]  /*5340*/  PLOP3.LUT P0, PT, PT, PT, PT, 0x8, 0x0 ;  /* 0x000000000000781c */ /* 0x000fe20003f0e170 */
[----:B------:R-:W-:-:S12]  /*5350*/  BRA `(.L_x_17598) ;  /* 0x0000000000187947 */ /* 0x000fd80003800000 */
.L_x_17622:
[----:B------:R-:W2:Y:S02]  /*5360*/  LDG.E.64 R2, desc[UR36][R2.64] ;  /* 0x0000002402027981 */ /* 0x000ea4000c1e1b00 */
[----:B--2---:R-:W-:-:S04]  /*5370*/  ISETP.NE.U32.AND P0, PT, R2, RZ, PT ;  /* 0x000000ff0200720c */ /* 0x004fc80003f05070 */
[----:B------:R-:W-:Y:S01]  /*5380*/  ISETP.NE.AND.EX P0, PT, R3, RZ, PT, P0 ;  /* 0x000000ff0300720c */ /* 0x000fe20003f05300 */
[----:B------:R-:W-:-:S12]  /*5390*/  BRA `(.L_x_17598) ;  /* 0x0000000000087947 */ /* 0x000fd80003800000 */
.L_x_17621:
[----:B------:R-:W2:Y:S02]  /*53a0*/  LDG.E R2, desc[UR36][R2.64] ;  /* 0x0000002402027981 */ /* 0x000ea4000c1e1900 */
[----:B--2---:R-:W-:-:S13]  /*53b0*/  ISETP.NE.AND P0, PT, R2, RZ, PT ;  /* 0x000000ff0200720c */ /* 0x004fda0003f05270 */
.L_x_17598:
        /* <DEDUP_REMOVED lines=15> */
.L_x_17629:
[----:B------:R0:W-:Y:S01]  /*54b0*/  STG.E.U8 desc[UR36][R16.64], R2 ;  /* 0x0000000210007986 */ /* 0x0001e2000c101124 */
[----:B------:R-:W-:Y:S05]  /*54c0*/  BRA `(.L_x_17631) ;  /* 0x0000000c00487947 */ /* 0x000fea0003800000 */
.L_x_17628:
        /* <DEDUP_REMOVED lines=9> */
.L_x_17633:
[----:B------:R0:W-:Y:S01]  /*5560*/  STG.E desc[UR36][R16.64], R2 ;  /* 0x0000000210007986 */ /* 0x0001e2000c101924 */
[----:B------:R-:W-:Y:S05]  /*5570*/  BRA `(.L_x_17631) ;  /* 0x0000000c001c7947 */ /* 0x000fea0003800000 */
.L_x_17632:
[----:B------:R0:W-:Y:S01]  /*5580*/  STG.E.U16 desc[UR36][R16.64], R2 ;  /* 0x0000000210007986 */ /* 0x0001e2000c101524 */
[----:B------:R-:W-:Y:S05]  /*5590*/  BRA `(.L_x_17631) ;  /* 0x0000000c00147947 */ /* 0x000fea0003800000 */
.L_x_17627:
        /* <DEDUP_REMOVED lines=9> */
.L_x_17635:
[----:B------:R-:W-:-:S04]  /*5630*/  I2FP.F32.U32 R0, R2 ;  /* 0x0000000200007245 */ /* 0x000fc80000201000 */
[----:B------:R-:W-:-:S05]  /*5640*/  F2FP.F16.F32.PACK_AB R0, RZ, R0 ;  /* 0x00000000ff00723e */ /* 0x000fca00000000ff */
[----:B------:R0:W-:Y:S01]  /*5650*/  STG.E.U16 desc[UR36][R16.64], R0 ;  /* 0x0000000010007986 */ /* 0x0001e2000c101524 */
[----:B------:R-:W-:Y:S05]  /*5660*/  BRA `(.L_x_17631) ;  /* 0x0000000800e07947 */ /* 0x000fea0003800000 */
.L_x_17634:
        /* <DEDUP_REMOVED lines=10> */
.L_x_17637:
[----:B------:R-:W-:-:S04]  /*5710*/  I2FP.F32.U32 R2, R2 ;  /* 0x0000000200027245 */ /* 0x000fc80000201000 */
[----:B------:R-:W-:-:S04]  /*5720*/  F2FP.F16.F32.PACK_AB R3, RZ, R2 ;  /* 0x00000002ff03723e */ /* 0x000fc800000000ff */
[----:B------:R-:W-:-:S05]  /*5730*/  PRMT R3, R3, 0x5410, RZ ;  /* 0x0000541003037816 */ /* 0x000fca00000000ff */
[----:B------:R0:W-:Y:S01]  /*5740*/  STG.E desc[UR36][R16.64], R3 ;  /* 0x0000000310007986 */ /* 0x0001e2000c101924 */
[----:B------:R-:W-:Y:S05]  /*5750*/  BRA `(.L_x_17631) ;  /* 0x0000000800a47947 */ /* 0x000fea0003800000 */
.L_x_17636:
[----:B------:R-:W0:Y:S02]  /*5760*/  I2F.F64.U32 R2, R2 ;  /* 0x0000000200027312 */ /* 0x000e240000201800 */
[----:B0-----:R0:W-:Y:S01]  /*5770*/  STG.E.64 desc[UR36][R16.64], R2 ;  /* 0x0000000210007986 */ /* 0x0011e2000c101b24 */
[----:B------:R-:W-:Y:S05]  /*5780*/  BRA `(.L_x_17631) ;  /* 0x0000000800987947 */ /* 0x000fea0003800000 */
.L_x_17626:
        /* <DEDUP_REMOVED lines=10> */
.L_x_17640:
[----:B------:R-:W0:Y:S01]  /*5830*/  I2F.F64.U32 R4, R2 ;  /* 0x0000000200047312 */ /* 0x000e220000201800 */
[----:B------:R-:W-:-:S05]  /*5840*/  CS2R R6, SRZ ;  /* 0x0000000000067805 */ /* 0x000fca000001ff00 */
[----:B0-----:R0:W-:Y:S01]  /*5850*/  STG.E.128 desc[UR36][R16.64], R4 ;  /* 0x0000000410007986 */ /* 0x0011e2000c101d24 */
[----:B------:R-:W-:Y:S05]  /*5860*/  BRA `(.L_x_17631) ;  /* 0x0000000800607947 */ /* 0x000fea0003800000 */
.L_x_17639:
        /* <DEDUP_REMOVED lines=21> */
.L_x_17644:
[----:B------:R-:W-:Y:S05]  /*59c0*/  BSYNC B0 ;  /* 0x0000000000007941 */ /* 0x000fea0003800000 */
.L_x_17643:
[----:B------:R-:W-:-:S05]  /*59d0*/  LOP3.LUT R3, R0, R3, RZ, 0xfc, !PT ;  /* 0x0000000300037212 */ /* 0x000fca00078efcff */
[----:B------:R0:W-:Y:S01]  /*59e0*/  STG.E.U8 desc[UR36][R16.64], R3 ;  /* 0x0000000310007986 */ /* 0x0001e2000c101124 */
[----:B------:R-:W-:Y:S05]  /*59f0*/  BRA `(.L_x_17631) ;  /* 0x0000000400fc7947 */ /* 0x000fea0003800000 */
.L_x_17642:
        /* <DEDUP_REMOVED lines=13> */
.L_x_17646:
[----:B------:R-:W-:Y:S01]  /*5ad0*/  IMAD.MOV.U32 R0, RZ, RZ, 0x7f ;  /* 0x0000007fff007424 */ /* 0x000fe200078e00ff */
[----:B------:R-:W-:-:S04]  /*5ae0*/  ISETP.GT.U32.AND P0, PT, R2, 0x7f800000, PT ;  /* 0x7f8000000200780c */ /* 0x000fc80003f04070 */
[----:B------:R-:W-:-:S09]  /*5af0*/  SEL R0, R0, 0x7c, P0 ;  /* 0x0000007c00007807 */ /* 0x000fd20000000000 */
.L_x_17647:
[----:B------:R-:W-:Y:S05]  /*5b00*/  BSYNC B0 ;  /* 0x0000000000007941 */ /* 0x000fea0003800000 */
.L_x_17645:
[----:B------:R-:W-:-:S04]  /*5b10*/  LOP3.LUT R2, R3, 0x80000000, RZ, 0xc0, !PT ;  /* 0x8000000003027812 */ /* 0x000fc800078ec0ff */
[----:B------:R-:W-:-:S04]  /*5b20*/  SHF.R.U32.HI R3, RZ, 0x18, R2 ;  /* 0x00000018ff037819 */ /* 0x000fc80000011602 */
[----:B------:R-:W-:-:S05]  /*5b30*/  LOP3.LUT R3, R0, R3, RZ, 0xfc, !PT ;  /* 0x0000000300037212 */ /* 0x000fca00078efcff */
[----:B------:R0:W-:Y:S01]  /*5b40*/  STG.E.U8 desc[UR36][R16.64], R3 ;  /* 0x0000000310007986 */ /* 0x0001e2000c101124 */
[----:B------:R-:W-:Y:S05]  /*5b50*/  BRA `(.L_x_17631) ;  /* 0x0000000400a47947 */ /* 0x000fea0003800000 */
.L_x_17641:
[----:B------:R-:W-:-:S04]  /*5b60*/  I2FP.F32.U32 R0, R2 ;  /* 0x0000000200007245 */ /* 0x000fc80000201000 */
[----:B------:R-:W-:-:S05]  /*5b70*/  F2FP.BF16.F32.PACK_AB R0, RZ, R0 ;  /* 0x00000000ff00723e */ /* 0x000fca00000010ff */
[----:B------:R0:W-:Y:S01]  /*5b80*/  STG.E.U16 desc[UR36][R16.64], R0 ;  /* 0x0000000010007986 */ /* 0x0001e2000c101524 */
[----:B------:R-:W-:Y:S05]  /*5b90*/  BRA `(.L_x_17631) ;  /* 0x0000000400947947 */ /* 0x000fea0003800000 */
.L_x_17638:
        /* <DEDUP_REMOVED lines=10> */
.L_x_17650:
        /* <DEDUP_REMOVED lines=17> */
.L_x_17653:
[----:B------:R-:W-:-:S04]  /*5d50*/  LOP3.LUT R2, R3, 0x80000000, RZ, 0xc0, !PT ;  /* 0x8000000003027812 */ /* 0x000fc800078ec0ff */
[----:B------:R-:W-:-:S04]  /*5d60*/  SHF.R.U32.HI R3, RZ, 0x18, R2 ;  /* 0x00000018ff037819 */ /* 0x000fc80000011602 */
[----:B------:R-:W-:-:S04]  /*5d70*/  LOP3.LUT R0, R0, R3, RZ, 0xfc, !PT ;  /* 0x0000000300007212 */ /* 0x000fc800078efcff */
[----:B------:R-:W-:-:S07]  /*5d80*/  PRMT R8, R0, 0x7610, R8 ;  /* 0x0000761000087816 */ /* 0x000fce0000000008 */
.L_x_17652:
[----:B------:R-:W-:Y:S05]  /*5d90*/  BSYNC B0 ;  /* 0x0000000000007941 */ /* 0x000fea0003800000 */
.L_x_17651:
[----:B------:R3:W-:Y:S01]  /*5da0*/  STG.E.U8 desc[UR36][R16.64], R8 ;  /* 0x0000000810007986 */ /* 0x0007e2000c101124 */
[----:B------:R-:W-:Y:S05]  /*5db0*/  BRA `(.L_x_17631) ;  /* 0x00000004000c7947 */ /* 0x000fea0003800000 */
.L_x_17649:
        /* <DEDUP_REMOVED lines=17> */
.L_x_17656:
[----:B------:R-:W-:-:S04]  /*5ed0*/  LOP3.LUT R2, R3, 0x80000000, RZ, 0xc0, !PT ;  /* 0x8000000003027812 */ /* 0x000fc800078ec0ff */
[----:B------:R-:W-:-:S04]  /*5ee0*/  SHF.R.U32.HI R3, RZ, 0x18, R2 ;  /* 0x00000018ff037819 */ /* 0x000fc80000011602 */
[----:B------:R-:W-:-:S04]  /*5ef0*/  LOP3.LUT R0, R0, R3, RZ, 0xfc, !PT ;  /* 0x0000000300007212 */ /* 0x000fc800078efcff */
[----:B------:R-:W-:-:S07]  /*5f00*/  PRMT R8, R0, 0x7610, R8 ;  /* 0x0000761000087816 */ /* 0x000fce0000000008 */
.L_x_17655:
[----:B------:R-:W-:Y:S05]  /*5f10*/  BSYNC B0 ;  /* 0x0000000000007941 */ /* 0x000fea0003800000 */
.L_x_17654:
[----:B------:R0:W-:Y:S01]  /*5f20*/  STG.E.U8 desc[UR36][R16.64], R8 ;  /* 0x0000000810007986 */ /* 0x0001e2000c101124 */
[----:B------:R-:W-:Y:S05]  /*5f30*/  BRA `(.L_x_17631) ;  /* 0x0000000000ac7947 */ /* 0x000fea0003800000 */
.L_x_17648:
        /* <DEDUP_REMOVED lines=22> */
.L_x_17630:
        /* <DEDUP_REMOVED lines=16> */
.L_x_17659:
[----:B------:R-:W-:Y:S05]  /*61a0*/  BRA `(.L_x_17631) ;  /* 0x0000000000107947 */ /* 0x000fea0003800000 */
.L_x_17658:
[----:B------:R-:W-:-:S05]  /*61b0*/  IMAD.MOV.U32 R3, RZ, RZ, RZ ;  /* 0x000000ffff037224 */ /* 0x000fca00078e00ff */
[----:B------:R2:W-:Y:S01]  /*61c0*/  STG.E.64 desc[UR36][R16.64], R2 ;  /* 0x0000000210007986 */ /* 0x0005e2000c101b24 */
[----:B------:R-:W-:Y:S05]  /*61d0*/  BRA `(.L_x_17631) ;  /* 0x0000000000047947 */ /* 0x000fea0003800000 */
.L_x_17657:
[----:B------:R0:W-:Y:S02]  /*61e0*/  STG.E desc[UR36][R16.64], R2 ;  /* 0x0000000210007986 */ /* 0x0001e4000c101924 */
.L_x_17631:
[----:B------:R-:W-:-:S07]  /*61f0*/  VIADD R19, R19, 0x80 ;  /* 0x0000008013137836 */ /* 0x000fce0000000000 */
.L_x_17591:
[----:B------:R-:W-:Y:S05]  /*6200*/  BSYNC B6 ;  /* 0x0000000000067941 */ /* 0x000fea0003800000 */
.L_x_17590:
        /* <DEDUP_REMOVED lines=307> */
.L_x_17662:
        /* <DEDUP_REMOVED lines=21> */
.L_x_17666:
[----:B------:R-:W2:Y:S02]  /*7690*/  LDG.E.U8 R2, desc[UR36][R2.64] ;  /* 0x0000002402027981 */ /* 0x000ea4000c1e1100 */
[----:B--2---:R-:W-:Y:S01]  /*76a0*/  ISETP.NE.AND P0, PT, R2, RZ, PT ;  /* 0x000000ff0200720c */ /* 0x004fe20003f05270 */
[----:B------:R-:W-:-:S12]  /*76b0*/  BRA `(.L_x_17668) ;  /* 0x0000000c00747947 */ /* 0x000fd80003800000 */
.L_x_17665:
        /* <DEDUP_REMOVED lines=10> */
.L_x_17670:
[----:B------:R-:W2:Y:S02]  /*7760*/  LDG.E R2, desc[UR36][R2.64] ;  /* 0x0000002402027981 */ /* 0x000ea4000c1e1900 */
[----:B--2---:R-:W-:Y:S01]  /*7770*/  ISETP.NE.AND P0, PT, R2, RZ, PT ;  /* 0x000000ff0200720c */ /* 0x004fe20003f05270 */
[----:B------:R-:W-:-:S12]  /*7780*/  BRA `(.L_x_17668) ;  /* 0x0000000c00407947 */ /* 0x000fd80003800000 */
.L_x_17669:
[----:B------:R-:W2:Y:S02]  /*7790*/  LDG.E.U16 R2, desc[UR36][R2.64] ;  /* 0x0000002402027981 */ /* 0x000ea4000c1e1500 */
[----:B--2---:R-:W-:Y:S01]  /*77a0*/  ISETP.NE.AND P0, PT, R2, RZ, PT ;  /* 0x000000ff0200720c */ /* 0x004fe20003f05270 */
[----:B------:R-:W-:-:S12]  /*77b0*/  BRA `(.L_x_17668) ;  /* 0x0000000c00347947 */ /* 0x000fd80003800000 */
.L_x_17664:
        /* <DEDUP_REMOVED lines=9> */
.L_x_17672:
[----:B------:R-:W2:Y:S02]  /*7850*/  LDG.E.U16 R0, desc[UR36][R2.64] ;  /* 0x0000002402007981 */ /* 0x000ea4000c1e1500 */
[----:B--2---:R-:W-:-:S05]  /*7860*/  HADD2.F32 R0, -RZ, R0.H0_H0 ;  /* 0x20000000ff007230 */ /* 0x004fca0000004100 */
[----:B------:R-:W-:Y:S01]  /*7870*/  FSETP.NEU.FTZ.AND P0, PT, R0, RZ, PT ;  /* 0x000000ff0000720b */ /* 0x000fe20003f1d000 */
[----:B------:R-:W-:-:S12]  /*7880*/  BRA `(.L_x_17668) ;  /* 0x0000000c00007947 */ /* 0x000fd80003800000 */
.L_x_17671:
        /* <DEDUP_REMOVED lines=11> */
.L_x_17674:
        /* <DEDUP_REMOVED lines=10> */
.L_x_17673:
[----:B------:R-:W2:Y:S02]  /*79e0*/  LDG.E.64 R2, desc[UR36][R2.64] ;  /* 0x0000002402027981 */ /* 0x000ea4000c1e1b00 */
[----:B--2---:R-:W-:Y:S01]  /*79f0*/  DSETP.NEU.AND P0, PT, R2, RZ, PT ;  /* 0x000000ff0200722a */ /* 0x004fe20003f0d000 */
[----:B------:R-:W-:-:S13]  /*7a00*/  BRA `(.L_x_17668) ;  /* 0x0000000800a07947 */ /* 0x000fda0003800000 */
.L_x_17663:
        /* <DEDUP_REMOVED lines=11> */
.L_x_17677:
[----:B------:R-:W2:Y:S02]  /*7ac0*/  LDG.E.128 R4, desc[UR36][R2.64] ;  /* 0x0000002402047981 */ /* 0x000ea4000c1e1d00 */
[----:B--2---:R-:W-:-:S06]  /*7ad0*/  DSETP.NEU.AND P0, PT, R6, RZ, PT ;  /* 0x000000ff0600722a */ /* 0x004fcc0003f0d000 */
[----:B------:R-:W-:Y:S01]  /*7ae0*/  DSETP.NEU.OR P0, PT, R4, RZ, P0 ;  /* 0x000000ff0400722a */ /* 0x000fe2000070d400 */
[----:B------:R-:W-:-:S13]  /*7af0*/  BRA `(.L_x_17668) ;  /* 0x0000000800647947 */ /* 0x000fda0003800000 */
.L_x_17676:
        /* <DEDUP_REMOVED lines=27> */
.L_x_17679:
        /* <DEDUP_REMOVED lines=14> */
.L_x_17678:
[----:B------:R-:W2:Y:S02]  /*7d90*/  LDG.E.U16 R0, desc[UR36][R2.64] ;  /* 0x0000002402007981 */ /* 0x000ea4000c1e1500 */
[----:B--2---:R-:W-:-:S05]  /*7da0*/  IMAD.U32 R0, R0, 0x10000, RZ ;  /* 0x0001000000007824 */ /* 0x004fca00078e00ff */
[----:B------:R-:W-:Y:S01]  /*7db0*/  FSETP.NEU.FTZ.AND P0, PT, R0, RZ, PT ;  /* 0x000000ff0000720b */ /* 0x000fe20003f1d000 */
[----:B------:R-:W-:-:S12]  /*7dc0*/  BRA `(.L_x_17668) ;  /* 0x0000000400b07947 */ /* 0x000fd80003800000 */
.L_x_17675:
        /* <DEDUP_REMOVED lines=11> */
.L_x_17682:
        /* <DEDUP_REMOVED lines=21> */
.L_x_17686:
[----:B------:R-:W-:Y:S05]  /*7fd0*/  BSYNC B1 ;  /* 0x0000000000017941 */ /* 0x000fea0003800000 */
.L_x_17685:
[----:B------:R-:W-:Y:S01]  /*7fe0*/  LEA R3, R0, 0x3b800000, 0x17 ;  /* 0x3b80000000037811 */ /* 0x000fe200078eb8ff */
[----:B------:R-:W-:-:S05]  /*7ff0*/  IMAD.SHL.U32 R0, R2, 0x100000, RZ ;  /* 0x0010000002007824 */ /* 0x000fca00078e00ff */
[----:B------:R-:W-:-:S07]  /*8000*/  LOP3.LUT R0, R3, R0, R4, 0xfe, !PT ;  /* 0x0000000003007212 */ /* 0x000fce00078efe04 */
.L_x_17684:
[----:B------:R-:W-:Y:S05]  /*8010*/  BSYNC B0 ;  /* 0x0000000000007941 */ /* 0x000fea0003800000 */
.L_x_17683:
[----:B------:R-:W-:Y:S01]  /*8020*/  FSETP.NEU.FTZ.AND P0, PT, R0, RZ, PT ;  /* 0x000000ff0000720b */ /* 0x000fe20003f1d000 */
[----:B------:R-:W-:-:S12]  /*8030*/  BRA `(.L_x_17668) ;  /* 0x0000000400147947 */ /* 0x000fd80003800000 */
.L_x_17681:
        /* <DEDUP_REMOVED lines=21> */
.L_x_17690:
[----:B------:R-:W-:Y:S05]  /*8190*/  BSYNC B1 ;  /* 0x0000000000017941 */ /* 0x000fea0003800000 */
.L_x_17689:
[----:B------:R-:W-:Y:S01]  /*81a0*/  LEA R3, R0, 0x37800000, 0x17 ;  /* 0x3780000000037811 */ /* 0x000fe200078eb8ff */
[----:B------:R-:W-:-:S05]  /*81b0*/  IMAD.SHL.U32 R0, R2, 0x200000, RZ ;  /* 0x0020000002007824 */ /* 0x000fca00078e00ff */
[----:B------:R-:W-:-:S07]  /*81c0*/  LOP3.LUT R0, R3, R0, R4, 0xfe, !PT ;  /* 0x0000000003007212 */ /* 0x000fce00078efe04 */
.L_x_17688:
[----:B------:R-:W-:Y:S05]  /*81d0*/  BSYNC B0 ;  /* 0x0000000000007941 */ /* 0x000fea0003800000 */
.L_x_17687:
[----:B------:R-:W-:Y:S01]  /*81e0*/  FSETP.NEU.FTZ.AND P0, PT, R0, RZ, PT ;  /* 0x000000ff0000720b */ /* 0x000fe20003f1d000 */
[----:B------:R-:W-:-:S12]  /*81f0*/  BRA `(.L_x_17668) ;  /* 0x0000000000a47947 */ /* 0x000fd80003800000 */
.L_x_17680:
        /* <DEDUP_REMOVED lines=14> */
.L_x_17694:
[----:B------:R-:W-:Y:S05]  /*82e0*/  BSYNC B0 ;  /* 0x0000000000007941 */ /* 0x000fea0003800000 */
.L_x_17693:
[----:B------:R-:W-:Y:S01]  /*82f0*/  FSETP.NEU.FTZ.AND P0, PT, R0, RZ, PT ;  /* 0x000000ff0000720b */ /* 0x000fe20003f1d000 */
[----:B------:R-:W-:-:S12]  /*8300*/  BRA `(.L_x_17668) ;  /* 0x0000000000607947 */ /* 0x000fd80003800000 */
.L_x_17667:
        /* <DEDUP_REMOVED lines=16> */
.L_x_17695:
[----:B------:R-:W-:Y:S01]  /*8410*/  PLOP3.LUT P0, PT, PT, PT, PT, 0x8, 0x0 ;  /* 0x000000000000781c */ /* 0x000fe20003f0e170 */
[----:B------:R-:W-:-:S12]  /*8420*/  BRA `(.L_x_17668) ;  /* 0x0000000000187947 */ /* 0x000fd80003800000 */
.L_x_17692:
[----:B------:R-:W2:Y:S02]  /*8430*/  LDG.E.64 R2, desc[UR36][R2.64] ;  /* 0x0000002402027981 */ /* 0x000ea4000c1e1b00 */
[----:B--2---:R-:W-:-:S04]  /*8440*/  ISETP.NE.U32.AND P0, PT, R2, RZ, PT ;  /* 0x000000ff0200720c */ /* 0x004fc80003f05070 */
[----:B------:R-:W-:Y:S01]  /*8450*/  ISETP.NE.AND.EX P0, PT, R3, RZ, PT, P0 ;  /* 0x000000ff0300720c */ /* 0x000fe20003f05300 */
[----:B------:R-:W-:-:S12]  /*8460*/  BRA `(.L_x_17668) ;  /* 0x0000000000087947 */ /* 0x000fd80003800000 */
.L_x_17691:
[----:B------:R-:W2:Y:S02]  /*8470*/  LDG.E R2, desc[UR36][R2.64] ;  /* 0x0000002402027981 */ /* 0x000ea4000c1e1900 */
[----:B--2---:R-:W-:-:S13]  /*8480*/  ISETP.NE.AND P0, PT, R2, RZ, PT ;  /* 0x000000ff0200720c */ /* 0x004fda0003f05270 */
.L_x_17668:
        /* <DEDUP_REMOVED lines=15> */
.L_x_17699:
[----:B------:R3:W-:Y:S01]  /*8580*/  STG.E.U8 desc[UR36][R16.64], R2 ;  /* 0x0000000210007986 */ /* 0x0007e2000c101124 */
[----:B------:R-:W-:Y:S05]  /*8590*/  BRA `(.L_x_17701) ;  /* 0x0000000c00487947 */ /* 0x000fea0003800000 */
.L_x_17698:
        /* <DEDUP_REMOVED lines=9> */
.L_x_17703:
[----:B------:R2:W-:Y:S01]  /*8630*/  STG.E desc[UR36][R16.64], R2 ;  /* 0x0000000210007986 */ /* 0x0005e2000c101924 */
[----:B------:R-:W-:Y:S05]  /*8640*/  BRA `(.L_x_17701) ;  /* 0x0000000c001c7947 */ /* 0x000fea0003800000 */
.L_x_17702:
[----:B------:R0:W-:Y:S01]  /*8650*/  STG.E.U16 desc[UR36][R16.64], R2 ;  /* 0x0000000210007986 */ /* 0x0001e2000c101524 */
[----:B------:R-:W-:Y:S05]  /*8660*/  BRA `(.L_x_17701) ;  /* 0x0000000c00147947 */ /* 0x000fea0003800000 */
.L_x_17697:
        /* <DEDUP_REMOVED lines=9> */
.L_x_17705:
[----:B------:R-:W-:-:S04]  /*8700*/  I2FP.F32.U32 R0, R2 ;  /* 0x0000000200007245 */ /* 0x000fc80000201000 */
[----:B------:R-:W-:-:S05]  /*8710*/  F2FP.F16.F32.PACK_AB R0, RZ, R0 ;  /* 0x00000000ff00723e */ /* 0x000fca00000000ff */
[----:B------:R0:W-:Y:S01]  /*8720*/  STG.E.U16 desc[UR36][R16.64], R0 ;  /* 0x0000000010007986 */ /* 0x0001e2000c101524 */
[----:B------:R-:W-:Y:S05]  /*8730*/  BRA `(.L_x_17701) ;  /* 0x0000000800e07947 */ /* 0x000fea0003800000 */
.L_x_17704:
        /* <DEDUP_REMOVED lines=10> */
.L_x_17707:
[----:B------:R-:W-:-:S04]  /*87e0*/  I2FP.F32.U32 R2, R2 ;  /* 0x0000000200027245 */ /* 0x000fc80000201000 */
[----:B------:R-:W-:-:S04]  /*87f0*/  F2FP.F16.F32.PACK_AB R3, RZ, R2 ;  /* 0x00000002ff03723e */ /* 0x000fc800000000ff */
[----:B------:R-:W-:-:S05]  /*8800*/  PRMT R3, R3, 0x5410, RZ ;  /* 0x0000541003037816 */ /* 0x000fca00000000ff */
[----:B------:R0:W-:Y:S01]  /*8810*/  STG.E desc[UR36][R16.64], R3 ;  /* 0x0000000310007986 */ /* 0x0001e2000c101924 */
[----:B------:R-:W-:Y:S05]  /*8820*/  BRA `(.L_x_17701) ;  /* 0x0000000800a47947 */ /* 0x000fea0003800000 */
.L_x_17706:
[----:B------:R-:W0:Y:S02]  /*8830*/  I2F.F64.U32 R2, R2 ;  /* 0x0000000200027312 */ /* 0x000e240000201800 */
[----:B0-----:R0:W-:Y:S01]  /*8840*/  STG.E.64 desc[UR36][R16.64], R2 ;  /* 0x0000000210007986 */ /* 0x0011e2000c101b24 */
[----:B------:R-:W-:Y:S05]  /*8850*/  BRA `(.L_x_17701) ;  /* 0x0000000800987947 */ /* 0x000fea0003800000 */
.L_x_17696:
        /* <DEDUP_REMOVED lines=10> */
.L_x_17710:
[----:B------:R-:W0:Y:S01]  /*8900*/  I2F.F64.U32 R4, R2 ;  /* 0x0000000200047312 */ /* 0x000e220000201800 */
[----:B------:R-:W-:-:S05]  /*8910*/  CS2R R6, SRZ ;  /* 0x0000000000067805 */ /* 0x000fca000001ff00 */
[----:B0-----:R0:W-:Y:S01]  /*8920*/  STG.E.128 desc[UR36][R16.64], R4 ;  /* 0x0000000410007986 */ /* 0x0011e2000c101d24 */
[----:B------:R-:W-:Y:S05]  /*8930*/  BRA `(.L_x_17701) ;  /* 0x0000000800607947 */ /* 0x000fea0003800000 */
.L_x_17709:
        /* <DEDUP_REMOVED lines=21> */
.L_x_17714:
[----:B------:R-:W-:Y:S05]  /*8a90*/  BSYNC B0 ;  /* 0x0000000000007941 */ /* 0x000fea0003800000 */
.L_x_17713:
[----:B------:R-:W-:-:S05]  /*8aa0*/  LOP3.LUT R3, R0, R3, RZ, 0xfc, !PT ;  /* 0x0000000300037212 */ /* 0x000fca00078efcff */
[----:B------:R0:W-:Y:S01]  /*8ab0*/  STG.E.U8 desc[UR36][R16.64], R3 ;  /* 0x0000000310007986 */ /* 0x0001e2000c101124 */
[----:B------:R-:W-:Y:S05]  /*8ac0*/  BRA `(.L_x_17701) ;  /* 0x0000000400fc7947 */ /* 0x000fea0003800000 */
.L_x_17712:
        /* <DEDUP_REMOVED lines=13> */
.L_x_17716:
[----:B------:R-:W-:Y:S01]  /*8ba0*/  IMAD.MOV.U32 R0, RZ, RZ, 0x7f ;  /* 0x0000007fff007424 */ /* 0x000fe200078e00ff */
[----:B------:R-:W-:-:S04]  /*8bb0*/  ISETP.GT.U32.AND P0, PT, R2, 0x7f800000, PT ;  /* 0x7f8000000200780c */ /* 0x000fc80003f04070 */
[----:B------:R-:W-:-:S09]  /*8bc0*/  SEL R0, R0, 0x7c, P0 ;  /* 0x0000007c00007807 */ /* 0x000fd20000000000 */
.L_x_17717:
[----:B------:R-:W-:Y:S05]  /*8bd0*/  BSYNC B0 ;  /* 0x0000000000007941 */ /* 0x000fea0003800000 */
.L_x_17715:
[----:B------:R-:W-:-:S04]  /*8be0*/  LOP3.LUT R2, R3, 0x80000000, RZ, 0xc0, !PT ;  /* 0x8000000003027812 */ /* 0x000fc800078ec0ff */
[----:B------:R-:W-:-:S04]  /*8bf0*/  SHF.R.U32.HI R3, RZ, 0x18, R2 ;  /* 0x00000018ff037819 */ /* 0x000fc80000011602 */
[----:B------:R-:W-:-:S05]  /*8c00*/  LOP3.LUT R3, R0, R3, RZ, 0xfc, !PT ;  /* 0x0000000300037212 */ /* 0x000fca00078efcff */
[----:B------:R0:W-:Y:S01]  /*8c10*/  STG.E.U8 desc[UR36][R16.64], R3 ;  /* 0x0000000310007986 */ /* 0x0001e2000c101124 */
[----:B------:R-:W-:Y:S05]  /*8c20*/  BRA `(.L_x_17701) ;  /* 0x0000000400a47947 */ /* 0x000fea0003800000 */
.L_x_17711:
[----:B------:R-:W-:-:S04]  /*8c30*/  I2FP.F32.U32 R0, R2 ;  /* 0x0000000200007245 */ /* 0x000fc80000201000 */
[----:B------:R-:W-:-:S05]  /*8c40*/  F2FP.BF16.F32.PACK_AB R0, RZ, R0 ;  /* 0x00000000ff00723e */ /* 0x000fca00000010ff */
[----:B------:R0:W-:Y:S01]  /*8c50*/  STG.E.U16 desc[UR36][R16.64], R0 ;  /* 0x0000000010007986 */ /* 0x0001e2000c101524 */
[----:B------:R-:W-:Y:S05]  /*8c60*/  BRA `(.L_x_17701) ;  /* 0x0000000400947947 */ /* 0x000fea0003800000 */
.L_x_17708:
        /* <DEDUP_REMOVED lines=10> */
.L_x_17720:
        /* <DEDUP_REMOVED lines=17> */
.L_x_17723:
[----:B------:R-:W-:-:S04]  /*8e20*/  LOP3.LUT R2, R3, 0x80000000, RZ, 0xc0, !PT ;  /* 0x8000000003027812 */ /* 0x000fc800078ec0ff */
[----:B------:R-:W-:-:S04]  /*8e30*/  SHF.R.U32.HI R3, RZ, 0x18, R2 ;  /* 0x00000018ff037819 */ /* 0x000fc80000011602 */
[----:B------:R-:W-:-:S04]  /*8e40*/  LOP3.LUT R0, R0, R3, RZ, 0xfc, !PT ;  /* 0x0000000300007212 */ /* 0x000fc800078efcff */
[----:B------:R-:W-:-:S07]  /*8e50*/  PRMT R8, R0, 0x7610, R8 ;  /* 0x0000761000087816 */ /* 0x000fce0000000008 */
.L_x_17722:
[----:B------:R-:W-:Y:S05]  /*8e60*/  BSYNC B0 ;  /* 0x0000000000007941 */ /* 0x000fea0003800000 */
.L_x_17721:
[----:B------:R0:W-:Y:S01]  /*8e70*/  STG.E.U8 desc[UR36][R16.64], R8 ;  /* 0x0000000810007986 */ /* 0x0001e2000c101124 */
[----:B------:R-:W-:Y:S05]  /*8e80*/  BRA `(.L_x_17701) ;  /* 0x00000004000c7947 */ /* 0x000fea0003800000 */
.L_x_17719:
        /* <DEDUP_REMOVED lines=17> */
.L_x_17726:
[----:B------:R-:W-:-:S04]  /*8fa0*/  LOP3.LUT R2, R3, 0x80000000, RZ, 0xc0, !PT ;  /* 0x8000000003027812 */ /* 0x000fc800078ec0ff */
[----:B------:R-:W-:-:S04]  /*8fb0*/  SHF.R.U32.HI R3, RZ, 0x18, R2 ;  /* 0x00000018ff037819 */ /* 0x000fc80000011602 */
[----:B------:R-:W-:-:S04]  /*8fc0*/  LOP3.LUT R0, R0, R3, RZ, 0xfc, !PT ;  /* 0x0000000300007212 */ /* 0x000fc800078efcff */
[----:B------:R-:W-:-:S07]  /*8fd0*/  PRMT R8, R0, 0x7610, R8 ;  /* 0x0000761000087816 */ /* 0x000fce0000000008 */
.L_x_17725:
[----:B------:R-:W-:Y:S05]  /*8fe0*/  BSYNC B0 ;  /* 0x0000000000007941 */ /* 0x000fea0003800000 */
.L_x_17724:
[----:B------:R0:W-:Y:S01]  /*8ff0*/  STG.E.U8 desc[UR36][R16.64], R8 ;  /* 0x0000000810007986 */ /* 0x0001e2000c101124 */
[----:B------:R-:W-:Y:S05]  /*9000*/  BRA `(.L_x_17701) ;  /* 0x0000000000ac7947 */ /* 0x000fea0003800000 */
.L_x_17718:
        /* <DEDUP_REMOVED lines=22> */
.L_x_17700:
        /* <DEDUP_REMOVED lines=16> */
.L_x_17729:
[----:B------:R-:W-:Y:S05]  /*9270*/  BRA `(.L_x_17701) ;  /* 0x0000000000107947 */ /* 0x000fea0003800000 */
.L_x_17728:
[----:B------:R-:W-:-:S05]  /*9280*/  IMAD.MOV.U32 R3, RZ, RZ, RZ ;  /* 0x000000ffff037224 */ /* 0x000fca00078e00ff */
[----:B------:R0:W-:Y:S01]  /*9290*/  STG.E.64 desc[UR36][R16.64], R2 ;  /* 0x0000000210007986 */ /* 0x0001e2000c101b24 */
[----:B------:R-:W-:Y:S05]  /*92a0*/  BRA `(.L_x_17701) ;  /* 0x0000000000047947 */ /* 0x000fea0003800000 */
.L_x_17727:
[----:B------:R0:W-:Y:S02]  /*92b0*/  STG.E desc[UR36][R16.64], R2 ;  /* 0x0000000210007986 */ /* 0x0001e4000c101924 */
.L_x_17701:
[----:B------:R-:W-:-:S07]  /*92c0*/  VIADD R19, R19, 0x80 ;  /* 0x0000008013137836 */ /* 0x000fce0000000000 */
.L_x_17661:
[----:B------:R-:W-:Y:S05]  /*92d0*/  BSYNC B6 ;  /* 0x0000000000067941 */ /* 0x000fea0003800000 */
.L_x_17660:
        /* <DEDUP_REMOVED lines=306> */
.L_x_17730:
        /* <DEDUP_REMOVED lines=21> */
.L_x_17734:
[----:B------:R-:W2:Y:S02]  /*a750*/  LDG.E.U8 R2, desc[UR36][R2.64] ;  /* 0x0000002402027981 */ /* 0x000ea4000c1e1100 */
[----:B--2---:R-:W-:Y:S01]  /*a760*/  ISETP.NE.AND P0, PT, R2, RZ, PT ;  /* 0x000000ff0200720c */ /* 0x004fe20003f05270 */
[----:B------:R-:W-:-:S12]  /*a770*/  BRA `(.L_x_17736) ;  /* 0x0000000c00747947 */ /* 0x000fd80003800000 */
.L_x_17733:
        /* <DEDUP_REMOVED lines=10> */
.L_x_17738:
[----:B------:R-:W2:Y:S02]  /*a820*/  LDG.E R2, desc[UR36][R2.64] ;  /* 0x0000002402027981 */ /* 0x000ea4000c1e1900 */
[----:B--2---:R-:W-:Y:S01]  /*a830*/  ISETP.NE.AND P0, PT, R2, RZ, PT ;  /* 0x000000ff0200720c */ /* 0x004fe20003f05270 */
[----:B------:R-:W-:-:S12]  /*a840*/  BRA `(.L_x_17736) ;  /* 0x0000000c00407947 */ /* 0x000fd80003800000 */
.L_x_17737:
[----:B------:R-:W2:Y:S02]  /*a850*/  LDG.E.U16 R2, desc[UR36][R2.64] ;  /* 0x0000002402027981 */ /* 0x000ea4000c1e1500 */
[----:B--2---:R-:W-:Y:S01]  /*a860*/  ISETP.NE.AND P0, PT, R2, RZ, PT ;  /* 0x000000ff0200720c */ /* 0x004fe20003f05270 */
[----:B------:R-:W-:-:S12]  /*a870*/  BRA `(.L_x_17736) ;  /* 0x0000000c00347947 */ /* 0x000fd80003800000 */
.L_x_17732:
        /* <DEDUP_REMOVED lines=9> */
.L_x_17740:
[----:B------:R-:W2:Y:S02]  /*a910*/  LDG.E.U16 R0, desc[UR36][R2.64] ;  /* 0x0000002402007981 */ /* 0x000ea4000c1e1500 */
[----:B--2---:R-:W-:-:S05]  /*a920*/  HADD2.F32 R0, -RZ, R0.H0_H0 ;  /* 0x20000000ff007230 */ /* 0x004fca0000004100 */
[----:B------:R-:W-:Y:S01]  /*a930*/  FSETP.NEU.FTZ.AND P0, PT, R0, RZ, PT ;  /* 0x000000ff0000720b */ /* 0x000fe20003f1d000 */
[----:B------:R-:W-:-:S12]  /*a940*/  BRA `(.L_x_17736) ;  /* 0x0000000c00007947 */ /* 0x000fd80003800000 */
.L_x_17739:
        /* <DEDUP_REMOVED lines=11> */
.L_x_17742:
        /* <DEDUP_REMOVED lines=10> */
.L_x_17741:
[----:B------:R-:W2:Y:S02]  /*aaa0*/  LDG.E.64 R2, desc[UR36][R2.64] ;  /* 0x0000002402027981 */ /* 0x000ea4000c1e1b00 */
[----:B--2---:R-:W-:Y:S01]  /*aab0*/  DSETP.NEU.AND P0, PT, R2, RZ, PT ;  /* 0x000000ff0200722a */ /* 0x004fe20003f0d000 */
[----:B------:R-:W-:-:S13]  /*aac0*/  BRA `(.L_x_17736) ;  /* 0x0000000800a07947 */ /* 0x000fda0003800000 */
.L_x_17731:
        /* <DEDUP_REMOVED lines=11> */
.L_x_17745:
[----:B------:R-:W2:Y:S02]  /*ab80*/  LDG.E.128 R4, desc[UR36][R2.64] ;  /* 0x0000002402047981 */ /* 0x000ea4000c1e1d00 */
[----:B--2---:R-:W-:-:S06]  /*ab90*/  DSETP.NEU.AND P0, PT, R6, RZ, PT ;  /* 0x000000ff0600722a */ /* 0x004fcc0003f0d000 */
[----:B------:R-:W-:Y:S01]  /*aba0*/  DSETP.NEU.OR P0, PT, R4, RZ, P0 ;  /* 0x000000ff0400722a */ /* 0x000fe2000070d400 */
[----:B------:R-:W-:-:S13]  /*abb0*/  BRA `(.L_x_17736) ;  /* 0x0000000800647947 */ /* 0x000fda0003800000 */
.L_x_17744:
        /* <DEDUP_REMOVED lines=27> */
.L_x_17747:
        /* <DEDUP_REMOVED lines=14> */
.L_x_17746:
[----:B------:R-:W2:Y:S02]  /*ae50*/  LDG.E.U16 R0, desc[UR36][R2.64] ;  /* 0x0000002402007981 */ /* 0x000ea4000c1e1500 */
[----:B--2---:R-:W-:-:S05]  /*ae60*/  IMAD.U32 R0, R0, 0x10000, RZ ;  /* 0x0001000000007824 */ /* 0x004fca00078e00ff */
[----:B------:R-:W-:Y:S01]  /*ae70*/  FSETP.NEU.FTZ.AND P0, PT, R0, RZ, PT ;  /* 0x000000ff0000720b */ /* 0x000fe20003f1d000 */
[----:B------:R-:W-:-:S12]  /*ae80*/  BRA `(.L_x_17736) ;  /* 0x0000000400b07947 */ /* 0x000fd80003800000 */
.L_x_17743:
        /* <DEDUP_REMOVED lines=11> */
.L_x_17750:
        /* <DEDUP_REMOVED lines=21> */
.L_x_17754:
[----:B------:R-:W-:Y:S05]  /*b090*/  BSYNC B1 ;  /* 0x0000000000017941 */ /* 0x000fea0003800000 */
.L_x_17753:
[----:B------:R-:W-:Y:S01]  /*b0a0*/  LEA R3, R0, 0x3b800000, 0x17 ;  /* 0x3b80000000037811 */ /* 0x000fe200078eb8ff */
[----:B------:R-:W-:-:S05]  /*b0b0*/  IMAD.SHL.U32 R0, R2, 0x100000, RZ ;  /* 0x0010000002007824 */ /* 0x000fca00078e00ff */
[----:B------:R-:W-:-:S07]  /*b0c0*/  LOP3.LUT R0, R3, R0, R4, 0xfe, !PT ;  /* 0x0000000003007212 */ /* 0x000fce00078efe04 */
.L_x_17752:
[----:B------:R-:W-:Y:S05]  /*b0d0*/  BSYNC B0 ;  /* 0x0000000000007941 */ /* 0x000fea0003800000 */
.L_x_17751:
[----:B------:R-:W-:Y:S01]  /*b0e0*/  FSETP.NEU.FTZ.AND P0, PT, R0, RZ, PT ;  /* 0x000000ff0000720b */ /* 0x000fe20003f1d000 */
[----:B------:R-:W-:-:S12]  /*b0f0*/  BRA `(.L_x_17736) ;  /* 0x0000000400147947 */ /* 0x000fd80003800000 */
.L_x_17749:
        /* <DEDUP_REMOVED lines=21> */
.L_x_17758:
[----:B------:R-:W-:Y:S05]  /*b250*/  BSYNC B1 ;  /* 0x0000000000017941 */ /* 0x000fea0003800000 */
.L_x_17757:
[----:B------:R-:W-:Y:S01]  /*b260*/  LEA R3, R0, 0x37800000, 0x17 ;  /* 0x3780000000037811 */ /* 0x000fe200078eb8ff */
[----:B------:R-:W-:-:S05]  /*b270*/  IMAD.SHL.U32 R0, R2, 0x200000, RZ ;  /* 0x0020000002007824 */ /* 0x000fca00078e00ff */
[----:B------:R-:W-:-:S07]  /*b280*/  LOP3.LUT R0, R3, R0, R4, 0xfe, !PT ;  /* 0x0000000003007212 */ /* 0x000fce00078efe04 */
.L_x_17756:
[----:B------:R-:W-:Y:S05]  /*b290*/  BSYNC B0 ;  /* 0x0000000000007941 */ /* 0x000fea0003800000 */
.L_x_17755:
[----:B------:R-:W-:Y:S01]  /*b2a0*/  FSETP.NEU.FTZ.AND P0, PT, R0, RZ, PT ;  /* 0x000000ff0000720b */ /* 0x000fe20003f1d000 */
[----:B------:R-:W-:-:S12]  /*b2b0*/  BRA `(.L_x_17736) ;  /* 0x0000000000a47947 */ /* 0x000fd80003800000 */
.L_x_17748:
        /* <DEDUP_REMOVED lines=14> */
.L_x_17762:
[----:B------:R-:W-:Y:S05]  /*b3a0*/  BSYNC B0 ;  /* 0x0000000000007941 */ /* 0x000fea0003800000 */
.L_x_17761:
[----:B------:R-:W-:Y:S01]  /*b3b0*/  FSETP.NEU.FTZ.AND P0, PT, R0, RZ, PT ;  /* 0x000000ff0000720b */ /* 0x000fe20003f1d000 */
[----:B------:R-:W-:-:S12]  /*b3c0*/  BRA `(.L_x_17736) ;  /* 0x0000000000607947 */ /* 0x000fd80003800000 */
.L_x_17735:
        /* <DEDUP_REMOVED lines=16> */
.L_x_17763:
[----:B------:R-:W-:Y:S01]  /*b4d0*/  PLOP3.LUT P0, PT, PT, PT, PT, 0x8, 0x0 ;  /* 0x000000000000781c */ /* 0x000fe20003f0e170 */
[----:B------:R-:W-:-:S12]  /*b4e0*/  BRA `(.L_x_17736) ;  /* 0x0000000000187947 */ /* 0x000fd80003800000 */
.L_x_17760:
[----:B------:R-:W2:Y:S02]  /*b4f0*/  LDG.E.64 R2, desc[UR36][R2.64] ;  /* 0x0000002402027981 */ /* 0x000ea4000c1e1b00 */
[----:B--2---:R-:W-:-:S04]  /*b500*/  ISETP.NE.U32.AND P0, PT, R2, RZ, PT ;  /* 0x000000ff0200720c */ /* 0x004fc80003f05070 */
[----:B------:R-:W-:Y:S01]  /*b510*/  ISETP.NE.AND.EX P0, PT, R3, RZ, PT, P0 ;  /* 0x000000ff0300720c */ /* 0x000fe20003f05300 */
[----:B------:R-:W-:-:S12]  /*b520*/  BRA `(.L_x_17736) ;  /* 0x0000000000087947 */ /* 0x000fd80003800000 */
.L_x_17759:
[----:B------:R-:W2:Y:S02]  /*b530*/  LDG.E R2, desc[UR36][R2.64] ;  /* 0x0000002402027981 */ /* 0x000ea4000c1e1900 */
[----:B--2---:R-:W-:-:S13]  /*b540*/  ISETP.NE.AND P0, PT, R2, RZ, PT ;  /* 0x000000ff0200720c */ /* 0x004fda0003f05270 */
.L_x_17736:
        /* <DEDUP_REMOVED lines=15> */
.L_x_17767:
[----:B------:R-:W-:Y:S01]  /*b640*/  STG.E.U8 desc[UR36][R16.64], R2 ;  /* 0x0000000210007986 */ /* 0x000fe2000c101124 */
[----:B------:R-:W-:Y:S05]  /*b650*/  EXIT ;  /* 0x000000000000794d */ /* 0x000fea0003800000 */
.L_x_17766:
        /* <DEDUP_REMOVED lines=9> */
.L_x_17770:
[----:B------:R-:W-:Y:S01]  /*b6f0*/  STG.E desc[UR36][R16.64], R2 ;  /* 0x0000000210007986 */ /* 0x000fe2000c101924 */
[----:B------:R-:W-:Y:S05]  /*b700*/  EXIT ;  /* 0x000000000000794d */ /* 0x000fea0003800000 */
.L_x_17769:
[----:B------:R-:W-:Y:S01]  /*b710*/  STG.E.U16 desc[UR36][R16.64], R2 ;  /* 0x0000000210007986 */ /* 0x000fe2000c101524 */
[----:B------:R-:W-:Y:S05]  /*b720*/  EXIT ;  /* 0x000000000000794d */ /* 0x000fea0003800000 */
.L_x_17765:
        /* <DEDUP_REMOVED lines=9> */
.L_x_17772:
[----:B------:R-:W-:-:S04]  /*b7c0*/  I2FP.F32.U32 R0, R2 ;  /* 0x0000000200007245 */ /* 0x000fc80000201000 */
[----:B------:R-:W-:-:S05]  /*b7d0*/  F2FP.F16.F32.PACK_AB R0, RZ, R0 ;  /* 0x00000000ff00723e */ /* 0x000fca00000000ff */
[----:B------:R-:W-:Y:S01]  /*b7e0*/  STG.E.U16 desc[UR36][R16.64], R0 ;  /* 0x0000000010007986 */ /* 0x000fe2000c101524 */
[----:B------:R-:W-:Y:S05]  /*b7f0*/  EXIT ;  /* 0x000000000000794d */ /* 0x000fea0003800000 */
.L_x_17771:
        /* <DEDUP_REMOVED lines=10> */
.L_x_17774:
[----:B------:R-:W-:-:S04]  /*b8a0*/  I2FP.F32.U32 R2, R2 ;  /* 0x0000000200027245 */ /* 0x000fc80000201000 */
[----:B------:R-:W-:-:S04]  /*b8b0*/  F2FP.F16.F32.PACK_AB R3, RZ, R2 ;  /* 0x00000002ff03723e */ /* 0x000fc800000000ff */
[----:B------:R-:W-:-:S05]  /*b8c0*/  PRMT R3, R3, 0x5410, RZ ;  /* 0x0000541003037816 */ /* 0x000fca00000000ff */
[----:B------:R-:W-:Y:S01]  /*b8d0*/  STG.E desc[UR36][R16.64], R3 ;  /* 0x0000000310007986 */ /* 0x000fe2000c101924 */
[----:B------:R-:W-:Y:S05]  /*b8e0*/  EXIT ;  /* 0x000000000000794d */ /* 0x000fea0003800000 */
.L_x_17773:
[----:B------:R-:W0:Y:S02]  /*b8f0*/  I2F.F64.U32 R2, R2 ;  /* 0x0000000200027312 */ /* 0x000e240000201800 */
[----:B0-----:R-:W-:Y:S01]  /*b900*/  STG.E.64 desc[UR36][R16.64], R2 ;  /* 0x0000000210007986 */ /* 0x001fe2000c101b24 */
[----:B------:R-:W-:Y:S05]  /*b910*/  EXIT ;  /* 0x000000000000794d */ /* 0x000fea0003800000 */
.L_x_17764:
        /* <DEDUP_REMOVED lines=10> */
.L_x_17777:
[----:B------:R-:W0:Y:S01]  /*b9c0*/  I2F.F64.U32 R4, R2 ;  /* 0x0000000200047312 */ /* 0x000e220000201800 */
[----:B------:R-:W-:-:S05]  /*b9d0*/  CS2R R6, SRZ ;  /* 0x0000000000067805 */ /* 0x000fca000001ff00 */
[----:B0-----:R-:W-:Y:S01]  /*b9e0*/  STG.E.128 desc[UR36][R16.64], R4 ;  /* 0x0000000410007986 */ /* 0x001fe2000c101d24 */
[----:B------:R-:W-:Y:S05]  /*b9f0*/  EXIT ;  /* 0x000000000000794d */ /* 0x000fea0003800000 */
.L_x_17776:
        /* <DEDUP_REMOVED lines=21> */
.L_x_17781:
[----:B------:R-:W-:Y:S05]  /*bb50*/  BSYNC B0 ;  /* 0x0000000000007941 */ /* 0x000fea0003800000 */
.L_x_17780:
[----:B------:R-:W-:-:S05]  /*bb60*/  LOP3.LUT R3, R0, R3, RZ, 0xfc, !PT ;  /* 0x0000000300037212 */ /* 0x000fca00078efcff */
[----:B------:R-:W-:Y:S01]  /*bb70*/  STG.E.U8 desc[UR36][R16.64], R3 ;  /* 0x0000000310007986 */ /* 0x000fe2000c101124 */
[----:B------:R-:W-:Y:S05]  /*bb80*/  EXIT ;  /* 0x000000000000794d */ /* 0x000fea0003800000 */
.L_x_17779:
        /* <DEDUP_REMOVED lines=13> */
.L_x_17783:
[----:B------:R-:W-:Y:S01]  /*bc60*/  IMAD.MOV.U32 R0, RZ, RZ, 0x7f ;  /* 0x0000007fff007424 */ /* 0x000fe200078e00ff */
[----:B------:R-:W-:-:S04]  /*bc70*/  ISETP.GT.U32.AND P0, PT, R2, 0x7f800000, PT ;  /* 0x7f8000000200780c */ /* 0x000fc80003f04070 */
[----:B------:R-:W-:-:S09]  /*bc80*/  SEL R0, R0, 0x7c, P0 ;  /* 0x0000007c00007807 */ /* 0x000fd20000000000 */
.L_x_17784:
[----:B------:R-:W-:Y:S05]  /*bc90*/  BSYNC B0 ;  /* 0x0000000000007941 */ /* 0x000fea0003800000 */
.L_x_17782:
[----:B------:R-:W-:-:S04]  /*bca0*/  LOP3.LUT R2, R3, 0x80000000, RZ, 0xc0, !PT ;  /* 0x8000000003027812 */ /* 0x000fc800078ec0ff */
[----:B------:R-:W-:-:S04]  /*bcb0*/  SHF.R.U32.HI R3, RZ, 0x18, R2 ;  /* 0x00000018ff037819 */ /* 0x000fc80000011602 */
[----:B------:R-:W-:-:S05]  /*bcc0*/  LOP3.LUT R3, R0, R3, RZ, 0xfc, !PT ;  /* 0x0000000300037212 */ /* 0x000fca00078efcff */
[----:B------:R-:W-:Y:S01]  /*bcd0*/  STG.E.U8 desc[UR36][R16.64], R3 ;  /* 0x0000000310007986 */ /* 0x000fe2000c101124 */
[----:B------:R-:W-:Y:S05]  /*bce0*/  EXIT ;  /* 0x000000000000794d */ /* 0x000fea0003800000 */
.L_x_17778:
[----:B------:R-:W-:-:S04]  /*bcf0*/  I2FP.F32.U32 R0, R2 ;  /* 0x0000000200007245 */ /* 0x000fc80000201000 */
[----:B------:R-:W-:-:S05]  /*bd00*/  F2FP.BF16.F32.PACK_AB R0, RZ, R0 ;  /* 0x00000000ff00723e */ /* 0x000fca00000010ff */
[----:B------:R-:W-:Y:S01]  /*bd10*/  STG.E.U16 desc[UR36][R16.64], R0 ;  /* 0x0000000010007986 */ /* 0x000fe2000c101524 */
[----:B------:R-:W-:Y:S05]  /*bd20*/  EXIT ;  /* 0x000000000000794d */ /* 0x000fea0003800000 */
.L_x_17775:
        /* <DEDUP_REMOVED lines=10> */
.L_x_17787:
        /* <DEDUP_REMOVED lines=17> */
.L_x_17790:
[----:B------:R-:W-:-:S04]  /*bee0*/  LOP3.LUT R2, R3, 0x80000000, RZ, 0xc0, !PT ;  /* 0x8000000003027812 */ /* 0x000fc800078ec0ff */
[----:B------:R-:W-:-:S04]  /*bef0*/  SHF.R.U32.HI R3, RZ, 0x18, R2 ;  /* 0x00000018ff037819 */ /* 0x000fc80000011602 */
[----:B------:R-:W-:-:S04]  /*bf00*/  LOP3.LUT R0, R0, R3, RZ, 0xfc, !PT ;  /* 0x0000000300007212 */ /* 0x000fc800078efcff */
[----:B------:R-:W-:-:S07]  /*bf10*/  PRMT R8, R0, 0x7610, R8 ;  /* 0x0000761000087816 */ /* 0x000fce0000000008 */
.L_x_17789:
[----:B------:R-:W-:Y:S05]  /*bf20*/  BSYNC B0 ;  /* 0x0000000000007941 */ /* 0x000fea0003800000 */
.L_x_17788:
[----:B------:R-:W-:Y:S01]  /*bf30*/  STG.E.U8 desc[UR36][R16.64], R8 ;  /* 0x0000000810007986 */ /* 0x000fe2000c101124 */
[----:B------:R-:W-:Y:S05]  /*bf40*/  EXIT ;  /* 0x000000000000794d */ /* 0x000fea0003800000 */
.L_x_17786:
        /* <DEDUP_REMOVED lines=17> */
.L_x_17793:
[----:B------:R-:W-:-:S04]  /*c060*/  LOP3.LUT R2, R3, 0x80000000, RZ, 0xc0, !PT ;  /* 0x8000000003027812 */ /* 0x000fc800078ec0ff */
[----:B------:R-:W-:-:S04]  /*c070*/  SHF.R.U32.HI R3, RZ, 0x18, R2 ;  /* 0x00000018ff037819 */ /* 0x000fc80000011602 */
[----:B------:R-:W-:-:S04]  /*c080*/  LOP3.LUT R0, R0, R3, RZ, 0xfc, !PT ;  /* 0x0000000300007212 */ /* 0x000fc800078efcff */
[----:B------:R-:W-:-:S07]  /*c090*/  PRMT R8, R0, 0x7610, R8 ;  /* 0x0000761000087816 */ /* 0x000fce0000000008 */
.L_x_17792:
[----:B------:R-:W-:Y:S05]  /*c0a0*/  BSYNC B0 ;  /* 0x0000000000007941 */ /* 0x000fea0003800000 */
.L_x_17791:
[----:B------:R-:W-:Y:S01]  /*c0b0*/  STG.E.U8 desc[UR36][R16.64], R8 ;  /* 0x0000000810007986 */ /* 0x000fe2000c101124 */
[----:B------:R-:W-:Y:S05]  /*c0c0*/  EXIT ;  /* 0x000000000000794d */ /* 0x000fea0003800000 */
.L_x_17785:
        /* <DEDUP_REMOVED lines=22> */
.L_x_17768:
        /* <DEDUP_REMOVED lines=16> */
.L_x_17796:
[----:B------:R-:W-:Y:S05]  /*c330*/  EXIT ;  /* 0x000000000000794d */ /* 0x000fea0003800000 */
.L_x_17795:
[----:B------:R-:W-:-:S05]  /*c340*/  IMAD.MOV.U32 R3, RZ, RZ, RZ ;  /* 0x000000ffff037224 */ /* 0x000fca00078e00ff */
[----:B------:R-:W-:Y:S01]  /*c350*/  STG.E.64 desc[UR36][R16.64], R2 ;  /* 0x0000000210007986 */ /* 0x000fe2000c101b24 */
[----:B------:R-:W-:Y:S05]  /*c360*/  EXIT ;  /* 0x000000000000794d */ /* 0x000fea0003800000 */
.L_x_17794:
[----:B------:R-:W-:Y:S01]  /*c370*/  STG.E desc[UR36][R16.64], R2 ;  /* 0x0000000210007986 */ /* 0x000fe2000c101924 */
[----:B------:R-:W-:Y:S05]  /*c380*/  EXIT ;  /* 0x000000000000794d */ /* 0x000fea0003800000 */
.L_x_17797:
        /* <DEDUP_REMOVED lines=15> */
.L_x_23638:


//--------------------- .text._ZN2at6native27unrolled_elementwise_kernelIZZZNS0_23logical_not_kernel_cudaERNS_18TensorIteratorBaseEENKUlvE0_clEvENKUlvE8_clEvEUlbE_St5arrayIPcLm2EELi4E23TrivialOffsetCalculatorILi1EjESB_NS0_6memory12LoadWithCastILi1EEENSC_13StoreWithCastILi1EEEEEviT_T0_T2_T3_T4_T5_ --------------------------
	.section	.text._ZN2at6native27unrolled_elementwise_kernelIZZZNS0_23logical_not_kernel_cudaERNS_18TensorIteratorBaseEENKUlvE0_clEvENKUlvE8_clEvEUlbE_St5arrayIPcLm2EELi4E23TrivialOffsetCalculatorILi1EjESB_NS0_6memory12LoadWithCastILi1EEENSC_13StoreWithCastILi1EEEEEviT_T0_T2_T3_T4_T5_,"ax",@progbits
	.align	128
        .global         _ZN2at6native27unrolled_elementwise_kernelIZZZNS0_23logical_not_kernel_cudaERNS_18TensorIteratorBaseEENKUlvE0_clEvENKUlvE8_clEvEUlbE_St5arrayIPcLm2EELi4E23TrivialOffsetCalculatorILi1EjESB_NS0_6memory12LoadWithCastILi1EEENSC_13StoreWithCastILi1EEEEEviT_T0_T2_T3_T4_T5_
        .type           _ZN2at6native27unrolled_elementwise_kernelIZZZNS0_23logical_not_kernel_cudaERNS_18TensorIteratorBaseEENKUlvE0_clEvENKUlvE8_clEvEUlbE_St5arrayIPcLm2EELi4E23TrivialOffsetCalculatorILi1EjESB_NS0_6memory12LoadWithCastILi1EEENSC_13StoreWithCastILi1EEEEEviT_T0_T2_T3_T4_T5_,@function
        .size           _ZN2at6native27unrolled_elementwise_kernelIZZZNS0_23logical_not_kernel_cudaERNS_18TensorIteratorBaseEENKUlvE0_clEvENKUlvE8_clEvEUlbE_St5arrayIPcLm2EELi4E23TrivialOffsetCalculatorILi1EjESB_NS0_6memory12LoadWithCastILi1EEENSC_13StoreWithCastILi1EEEEEviT_T0_T2_T3_T4_T5_,(.L_x_23639 - _ZN2at6native27unrolled_elementwise_kernelIZZZNS0_23logical_not_kernel_cudaERNS_18TensorIteratorBaseEENKUlvE0_clEvENKUlvE8_clEvEUlbE_St5arrayIPcLm2EELi4E23TrivialOffsetCalculatorILi1EjESB_NS0_6memory12LoadWithCastILi1EEENSC_13StoreWithCastILi1EEEEEviT_T0_T2_T3_T4_T5_)
        .other          _ZN2at6native27unrolled_elementwise_kernelIZZZNS0_23logical_not_kernel_cudaERNS_18TensorIteratorBaseEENKUlvE0_clEvENKUlvE8_clEvEUlbE_St5arrayIPcLm2EELi4E23TrivialOffsetCalculatorILi1EjESB_NS0_6memory12LoadWithCastILi1EEENSC_13StoreWithCastILi1EEEEEviT_T0_T2_T3_T4_T5_,@"STO_CUDA_ENTRY STV_DEFAULT"
_ZN2at6native27unrolled_elementwise_kernelIZZZNS0_23logical_not_kernel_cudaERNS_18TensorIteratorBaseEENKUlvE0_clEvENKUlvE8_clEvEUlbE_St5arrayIPcLm2EELi4E23TrivialOffsetCalculatorILi1EjESB_NS0_6memory12LoadWithCastILi1EEENSC_13StoreWithCastILi1EEEEEviT_T0_T2_T3_T4_T5_:
.text._ZN2at6native27unrolled_elementwise_kernelIZZZNS0_23logical_not_kernel_cudaERNS_18TensorIteratorBaseEENKUlvE0_clEvENKUlvE8_clEvEUlbE_St5arrayIPcLm2EELi4E23TrivialOffsetCalculatorILi1EjESB_NS0_6memory12LoadWithCastILi1EEENSC_13StoreWithCastILi1EEEEEviT_T0_T2_T3_T4_T5_:
        /* <DEDUP_REMOVED lines=32> */
.L_x_17803:
[----:B------:R-:W2:Y:S02]  /*0200*/  LDG.E.U8 R4, desc[UR36][R4.64] ;  /* 0x0000002404047981 */ /* 0x000ea4000c1e1100 */
[----:B--2---:R-:W-:Y:S01]  /*0210*/  ISETP.NE.AND P0, PT, R4, RZ, PT ;  /* 0x000000ff0400720c */ /* 0x004fe20003f05270 */
[----:B------:R-:W-:-:S12]  /*0220*/  BRA `(.L_x_17805) ;  /* 0x0000000c00787947 */ /* 0x000fd80003800000 */
.L_x_17802:
        /* <DEDUP_REMOVED lines=10> */
.L_x_17807:
[----:B------:R-:W2:Y:S02]  /*02d0*/  LDG.E R4, desc[UR36][R4.64] ;  /* 0x0000002404047981 */ /* 0x000ea4000c1e1900 */
[----:B--2---:R-:W-:Y:S01]  /*02e0*/  ISETP.NE.AND P0, PT, R4, RZ, PT ;  /* 0x000000ff0400720c */ /* 0x004fe20003f05270 */
[----:B------:R-:W-:-:S12]  /*02f0*/  BRA `(.L_x_17805) ;  /* 0x0000000c00447947 */ /* 0x000fd80003800000 */
.L_x_17806:
[----:B------:R-:W2:Y:S02]  /*0300*/  LDG.E.U16 R4, desc[UR36][R4.64] ;  /* 0x0000002404047981 */ /* 0x000ea4000c1e1500 */
[----:B--2---:R-:W-:Y:S01]  /*0310*/  ISETP.NE.AND P0, PT, R4, RZ, PT ;  /* 0x000000ff0400720c */ /* 0x004fe20003f05270 */
[----:B------:R-:W-:-:S12]  /*0320*/  BRA `(.L_x_17805) ;  /* 0x0000000c00387947 */ /* 0x000fd80003800000 */
.L_x_17801:
        /* <DEDUP_REMOVED lines=9> */
.L_x_17809:
[----:B------:R-:W2:Y:S02]  /*03c0*/  LDG.E.U16 R0, desc[UR36][R4.64] ;  /* 0x0000002404007981 */ /* 0x000ea4000c1e1500 */
[----:B--2---:R-:W-:-:S05]  /*03d0*/  HADD2.F32 R0, -RZ, R0.H0_H0 ;  /* 0x20000000ff007230 */ /* 0x004fca0000004100 */
[----:B------:R-:W-:Y:S01]  /*03e0*/  FSETP.NEU.FTZ.AND P0, PT, R0, RZ, PT ;  /* 0x000000ff0000720b */ /* 0x000fe20003f1d000 */
[----:B------:R-:W-:-:S12]  /*03f0*/  BRA `(.L_x_17805) ;  /* 0x0000000c00047947 */ /* 0x000fd80003800000 */
.L_x_17808:
        /* <DEDUP_REMOVED lines=11> */
.L_x_17811:
        /* <DEDUP_REMOVED lines=10> */
.L_x_17810:
[----:B------:R-:W2:Y:S02]  /*0550*/  LDG.E.64 R4, desc[UR36][R4.64] ;  /* 0x0000002404047981 */ /* 0x000ea4000c1e1b00 */
[----:B--2---:R-:W-:Y:S01]  /*0560*/  DSETP.NEU.AND P0, PT, R4, RZ, PT ;  /* 0x000000ff0400722a */ /* 0x004fe20003f0d000 */
[----:B------:R-:W-:-:S13]  /*0570*/  BRA `(.L_x_17805) ;  /* 0x0000000800a47947 */ /* 0x000fda0003800000 */
.L_x_17800:
        /* <DEDUP_REMOVED lines=11> */
.L_x_17814:
[----:B------:R-:W2:Y:S02]  /*0630*/  LDG.E.128 R4, desc[UR36][R4.64] ;  /* 0x0000002404047981 */ /* 0x000ea4000c1e1d00 */
[----:B--2---:R-:W-:-:S06]  /*0640*/  DSETP.NEU.AND P0, PT, R6, RZ, PT ;  /* 0x000000ff0600722a */ /* 0x004fcc0003f0d000 */
[----:B------:R-:W-:Y:S01]  /*0650*/  DSETP.NEU.OR P0, PT, R4, RZ, P0 ;  /* 0x000000ff0400722a */ /* 0x000fe2000070d400 */
[----:B------:R-:W-:-:S13]  /*0660*/  BRA `(.L_x_17805) ;  /* 0x0000000800687947 */ /* 0x000fda0003800000 */
.L_x_17813:
        /* <DEDUP_REMOVED lines=27> */
.L_x_17816:
        /* <DEDUP_REMOVED lines=15> */
.L_x_17815:
[----:B------:R-:W2:Y:S02]  /*0910*/  LDG.E.U16 R0, desc[UR36][R4.64] ;  /* 0x0000002404007981 */ /* 0x000ea4000c1e1500 */
[----:B--2---:R-:W-:-:S05]  /*0920*/  IMAD.U32 R0, R0, 0x10000, RZ ;  /* 0x0001000000007824 */ /* 0x004fca00078e00ff */
[----:B------:R-:W-:Y:S01]  /*0930*/  FSETP.NEU.FTZ.AND P0, PT, R0, RZ, PT ;  /* 0x000000ff0000720b */ /* 0x000fe20003f1d000 */
[----:B------:R-:W-:-:S12]  /*0940*/  BRA `(.L_x_17805) ;  /* 0x0000000400b07947 */ /* 0x000fd80003800000 */
.L_x_17812:
        /* <DEDUP_REMOVED lines=11> */
.L_x_17819:
        /* <DEDUP_REMOVED lines=21> */
.L_x_17823:
[----:B------:R-:W-:Y:S05]  /*0b50*/  BSYNC B1 ;  /* 0x0000000000017941 */ /* 0x000fea0003800000 */
.L_x_17822:
[----:B------:R-:W-:Y:S01]  /*0b60*/  LEA R5, R0, 0x3b800000, 0x17 ;  /* 0x3b80000000057811 */ /* 0x000fe200078eb8ff */
[----:B------:R-:W-:-:S05]  /*0b70*/  IMAD.SHL.U32 R0, R3, 0x100000, RZ ;  /* 0x0010000003007824 */ /* 0x000fca00078e00ff */
[----:B------:R-:W-:-:S07]  /*0b80*/  LOP3.LUT R0, R5, R0, R6, 0xfe, !PT ;  /* 0x0000000005007212 */ /* 0x000fce00078efe06 */
.L_x_17821:
[----:B------:R-:W-:Y:S05]  /*0b90*/  BSYNC B0 ;  /* 0x0000000000007941 */ /* 0x000fea0003800000 */
.L_x_17820:
[----:B------:R-:W-:Y:S01]  /*0ba0*/  FSETP.NEU.FTZ.AND P0, PT, R0, RZ, PT ;  /* 0x000000ff0000720b */ /* 0x000fe20003f1d000 */
[----:B------:R-:W-:-:S12]  /*0bb0*/  BRA `(.L_x_17805) ;  /* 0x0000000400147947 */ /* 0x000fd80003800000 */
.L_x_17818:
        /* <DEDUP_REMOVED lines=21> */
.L_x_17827:
[----:B------:R-:W-:Y:S05]  /*0d10*/  BSYNC B1 ;  /* 0x0000000000017941 */ /* 0x000fea0003800000 */
.L_x_17826:
[----:B------:R-:W-:Y:S01]  /*0d20*/  LEA R5, R0, 0x37800000, 0x17 ;  /* 0x3780000000057811 */ /* 0x000fe200078eb8ff */
[----:B------:R-:W-:-:S05]  /*0d30*/  IMAD.SHL.U32 R0, R3, 0x200000, RZ ;  /* 0x0020000003007824 */ /* 0x000fca00078e00ff */
[----:B------:R-:W-:-:S07]  /*0d40*/  LOP3.LUT R0, R5, R0, R6, 0xfe, !PT ;  /* 0x0000000005007212 */ /* 0x000fce00078efe06 */
.L_x_17825:
[----:B------:R-:W-:Y:S05]  /*0d50*/  BSYNC B0 ;  /* 0x0000000000007941 */ /* 0x000fea0003800000 */
.L_x_17824:
[----:B------:R-:W-:Y:S01]  /*0d60*/  FSETP.NEU.FTZ.AND P0, PT, R0, RZ, PT ;  /* 0x000000ff0000720b */ /* 0x000fe20003f1d000 */
[----:B------:R-:W-:-:S12]  /*0d70*/  BRA `(.L_x_17805) ;  /* 0x0000000000a47947 */ /* 0x000fd80003800000 */
.L_x_17817:
        /* <DEDUP_REMOVED lines=14> */
.L_x_17831:
[----:B------:R-:W-:Y:S05]  /*0e60*/  BSYNC B0 ;  /* 0x0000000000007941 */ /* 0x000fea0003800000 */
.L_x_17830:
[----:B------:R-:W-:Y:S01]  /*0e70*/  FSETP.NEU.FTZ.AND P0, PT, R0, RZ, PT ;  /* 0x000000ff0000720b */ /* 0x000fe20003f1d000 */
[----:B------:R-:W-:-:S12]  /*0e80*/  BRA `(.L_x_17805) ;  /* 0x0000000000607947 */ /* 0x000fd80003800000 */
.L_x_17804:
        /* <DEDUP_REMOVED lines=16> */
.L_x_17832:
[----:B------:R-:W-:Y:S01]  /*0f90*/  PLOP3.LUT P0, PT, PT, PT, PT, 0x8, 0x0 ;  /* 0x000000000000781c */ /* 0x000fe20003f0e170 */
[----:B------:R-:W-:-:S12]  /*0fa0*/  BRA `(.L_x_17805) ;  /* 0x0000000000187947 */ /* 0x000fd80003800000 */
.L_x_17829:
[----:B------:R-:W2:Y:S02]  /*0fb0*/  LDG.E.64 R4, desc[UR36][R4.64] ;  /* 0x0000002404047981 */ /* 0x000ea4000c1e1b00 */
[----:B--2---:R-:W-:-:S04]  /*0fc0*/  ISETP.NE.U32.AND P0, PT, R4, RZ, PT ;  /* 0x000000ff0400720c */ /* 0x004fc80003f05070 */
[----:B------:R-:W-:Y:S01]  /*0fd0*/  ISETP.NE.AND.EX P0, PT, R5, RZ, PT, P0 ;  /* 0x000000ff0500720c */ /* 0x000fe20003f05300 */
[----:B------:R-:W-:-:S12]  /*0fe0*/  BRA `(.L_x_17805) ;  /* 0x0000000000087947 */ /* 0x000fd80003800000 */
.L_x_17828:
[----:B------:R-:W2:Y:S02]  /*0ff0*/  LDG.E R4, desc[UR36][R4.64] ;  /* 0x0000002404047981 */ /* 0x000ea4000c1e1900 */
[----:B--2---:R-:W-:-:S13]  /*1000*/  ISETP.NE.AND P0, PT, R4, RZ, PT ;  /* 0x000000ff0400720c */ /* 0x004fda0003f05270 */
.L_x_17805:
[----:B------:R-:W0:Y:S01]  /*1010*/  S2R R23, SR_TID.X ;  /* 0x0000000000177919 */ /* 0x000e220000002100 */
[----:B------:R-:W-:Y:S01]  /*1020*/  SEL R16, RZ, 0x1, !P0 ;  /* 0x00000001ff107807 */ /* 0x000fe20004000000 */
[----:B0-----:R-:W-:-:S07]  /*1030*/  VIADD R23, R23, 0x80 ;  /* 0x0000008017177836 */ /* 0x001fce0000000000 */
.L_x_17799:
[----:B------:R-:W-:Y:S05]  /*1040*/  BSYNC B6 ;  /* 0x0000000000067941 */ /* 0x000fea0003800000 */
.L_x_17798:
        /* <DEDUP_REMOVED lines=24> */
.L_x_17838:
[----:B------:R-:W2:Y:S02]  /*11d0*/  LDG.E.U8 R4, desc[UR36][R4.64] ;  /* 0x0000002404047981 */ /* 0x000ea4000c1e1100 */
[----:B--2---:R-:W-:Y:S01]  /*11e0*/  ISETP.NE.AND P0, PT, R4, RZ, PT ;  /* 0x000000ff0400720c */ /* 0x004fe20003f05270 */
[----:B------:R-:W-:-:S12]  /*11f0*/  BRA `(.L_x_17840) ;  /* 0x0000000c00747947 */ /* 0x000fd80003800000 */
.L_x_17837:
        /* <DEDUP_REMOVED lines=10> */
.L_x_17842:
[----:B------:R-:W2:Y:S02]  /*12a0*/  LDG.E R4, desc[UR36][R4.64] ;  /* 0x0000002404047981 */ /* 0x000ea4000c1e1900 */
[----:B--2---:R-:W-:Y:S01]  /*12b0*/  ISETP.NE.AND P0, PT, R4, RZ, PT ;  /* 0x000000ff0400720c */ /* 0x004fe20003f05270 */
[----:B------:R-:W-:-:S12]  /*12c0*/  BRA `(.L_x_17840) ;  /* 0x0000000c00407947 */ /* 0x000fd80003800000 */
.L_x_17841:
[----:B------:R-:W2:Y:S02]  /*12d0*/  LDG.E.U16 R4, desc[UR36][R4.64] ;  /* 0x0000002404047981 */ /* 0x000ea4000c1e1500 */
[----:B--2---:R-:W-:Y:S01]  /*12e0*/  ISETP.NE.AND P0, PT, R4, RZ, PT ;  /* 0x000000ff0400720c */ /* 0x004fe20003f05270 */
[----:B------:R-:W-:-:S12]  /*12f0*/  BRA `(.L_x_17840) ;  /* 0x0000000c00347947 */ /* 0x000fd80003800000 */
.L_x_17836:
        /* <DEDUP_REMOVED lines=9> */
.L_x_17844:
[----:B------:R-:W2:Y:S02]  /*1390*/  LDG.E.U16 R0, desc[UR36][R4.64] ;  /* 0x0000002404007981 */ /* 0x000ea4000c1e1500 */
[----:B--2---:R-:W-:-:S05]  /*13a0*/  HADD2.F32 R0, -RZ, R0.H0_H0 ;  /* 0x20000000ff007230 */ /* 0x004fca0000004100 */
[----:B------:R-:W-:Y:S01]  /*13b0*/  FSETP.NEU.FTZ.AND P0, PT, R0, RZ, PT ;  /* 0x000000ff0000720b */ /* 0x000fe20003f1d000 */
[----:B------:R-:W-:-:S12]  /*13c0*/  BRA `(.L_x_17840) ;  /* 0x0000000c00007947 */ /* 0x000fd80003800000 */
.L_x_17843:
        /* <DEDUP_REMOVED lines=11> */
.L_x_17846:
        /* <DEDUP_REMOVED lines=10> */
.L_x_17845:
[----:B------:R-:W2:Y:S02]  /*1520*/  LDG.E.64 R4, desc[UR36][R4.64] ;  /* 0x0000002404047981 */ /* 0x000ea4000c1e1b00 */
[----:B--2---:R-:W-:Y:S01]  /*1530*/  DSETP.NEU.AND P0, PT, R4, RZ, PT ;  /* 0x000000ff0400722a */ /* 0x004fe20003f0d000 */
[----:B------:R-:W-:-:S13]  /*1540*/  BRA `(.L_x_17840) ;  /* 0x0000000800a07947 */ /* 0x000fda0003800000 */
.L_x_17835:
        /* <DEDUP_REMOVED lines=11> */
.L_x_17849:
[----:B------:R-:W2:Y:S02]  /*1600*/  LDG.E.128 R4, desc[UR36][R4.64] ;  /* 0x0000002404047981 */ /* 0x000ea4000c1e1d00 */
[----:B--2---:R-:W-:-:S06]  /*1610*/  DSETP.NEU.AND P0, PT, R6, RZ, PT ;  /* 0x000000ff0600722a */ /* 0x004fcc0003f0d000 */
[----:B------:R-:W-:Y:S01]  /*1620*/  DSETP.NEU.OR P0, PT, R4, RZ, P0 ;  /* 0x000000ff0400722a */ /* 0x000fe2000070d400 */
[----:B------:R-:W-:-:S13]  /*1630*/  BRA `(.L_x_17840) ;  /* 0x0000000800647947 */ /* 0x000fda0003800000 */
.L_x_17848:
        /* <DEDUP_REMOVED lines=27> */
.L_x_17851:
        /* <DEDUP_REMOVED lines=14> */
.L_x_17850:
[----:B------:R-:W2:Y:S02]  /*18d0*/  LDG.E.U16 R0, desc[UR36][R4.64] ;  /* 0x0000002404007981 */ /* 0x000ea4000c1e1500 */
[----:B--2---:R-:W-:-:S05]  /*18e0*/  IMAD.U32 R0, R0, 0x10000, RZ ;  /* 0x0001000000007824 */ /* 0x004fca00078e00ff */
[----:B------:R-:W-:Y:S01]  /*18f0*/  FSETP.NEU.FTZ.AND P0, PT, R0, RZ, PT ;  /* 0x000000ff0000720b */ /* 0x000fe20003f1d000 */
[----:B------:R-:W-:-:S12]  /*1900*/  BRA `(.L_x_17840) ;  /* 0x0000000400b07947 */ /* 0x000fd80003800000 */
.L_x_17847:
        /* <DEDUP_REMOVED lines=11> */
.L_x_17854:
        /* <DEDUP_REMOVED lines=21> */
.L_x_17858:
[----:B------:R-:W-:Y:S05]  /*1b10*/  BSYNC B1 ;  /* 0x0000000000017941 */ /* 0x000fea0003800000 */
.L_x_17857:
[----:B------:R-:W-:Y:S01]  /*1b20*/  LEA R5, R0, 0x3b800000, 0x17 ;  /* 0x3b80000000057811 */ /* 0x000fe200078eb8ff */
[----:B------:R-:W-:-:S05]  /*1b30*/  IMAD.SHL.U32 R0, R3, 0x100000, RZ ;  /* 0x0010000003007824 */ /* 0x000fca00078e00ff */
[----:B------:R-:W-:-:S07]  /*1b40*/  LOP3.LUT R0, R5, R0, R6, 0xfe, !PT ;  /* 0x0000000005007212 */ /* 0x000fce00078efe06 */
.L_x_17856:
[----:B------:R-:W-:Y:S05]  /*1b50*/  BSYNC B0 ;  /* 0x0000000000007941 */ /* 0x000fea0003800000 */
.L_x_17855:
[----:B------:R-:W-:Y:S01]  /*1b60*/  FSETP.NEU.FTZ.AND P0, PT, R0, RZ, PT ;  /* 0x000000ff0000720b */ /* 0x000fe20003f1d000 */
[----:B------:R-:W-:-:S12]  /*1b70*/  BRA `(.L_x_17840) ;  /* 0x0000000400147947 */ /* 0x000fd80003800000 */
.L_x_17853:
        /* <DEDUP_REMOVED lines=21> */
.L_x_17862:
[----:B------:R-:W-:Y:S05]  /*1cd0*/  BSYNC B1 ;  /* 0x0000000000017941 */ /* 0x000fea0003800000 */
.L_x_17861:
[----:B------:R-:W-:Y:S01]  /*1ce0*/  LEA R5, R0, 0x37800000, 0x17 ;  /* 0x3780000000057811 */ /* 0x000fe200078eb8ff */
[----:B------:R-:W-:-:S05]  /*1cf0*/  IMAD.SHL.U32 R0, R3, 0x200000, RZ ;  /* 0x0020000003007824 */ /* 0x000fca00078e00ff */
[----:B------:R-:W-:-:S07]  /*1d00*/  LOP3.LUT R0, R5, R0, R6, 0xfe, !PT ;  /* 0x0000000005007212 */ /* 0x000fce00078efe06 */
.L_x_17860:
[----:B------:R-:W-:Y:S05]  /*1d10*/  BSYNC B0 ;  /* 0x0000000000007941 */ /* 0x000fea0003800000 */
.L_x_17859:
[----:B------:R-:W-:Y:S01]  /*1d20*/  FSETP.NEU.FTZ.AND P0, PT, R0, RZ, PT ;  /* 0x000000ff0000720b */ /* 0x000fe20003f1d000 */
[----:B------:R-:W-:-:S12]  /*1d30*/  BRA `(.L_x_17840) ;  /* 0x0000000000a47947 */ /* 0x000fd80003800000 */
.L_x_17852:
        /* <DEDUP_REMOVED lines=14> */
.L_x_17866:
[----:B------:R-:W-:Y:S05]  /*1e20*/  BSYNC B0 ;  /* 0x0000000000007941 */ /* 0x000fea0003800000 */
.L_x_17865:
[----:B------:R-:W-:Y:S01]  /*1e30*/  FSETP.NEU.FTZ.AND P0, PT, R0, RZ, PT ;  /* 0x000000ff0000720b */ /* 0x000fe20003f1d000 */
[----:B------:R-:W-:-:S12]  /*1e40*/  BRA `(.L_x_17840) ;  /* 0x0000000000607947 */ /* 0x000fd80003800000 */
.L_x_17839:
        /* <DEDUP_REMOVED lines=16> */
.L_x_17867:
[----:B------:R-:W-:Y:S01]  /*1f50*/  PLOP3.LUT P0, PT, PT, PT, PT, 0x8, 0x0 ;  /* 0x000000000000781c */ /* 0x000fe20003f0e170 */
[----:B------:R-:W-:-:S12]  /*1f60*/  BRA `(.L_x_17840) ;  /* 0x0000000000187947 */ /* 0x000fd80003800000 */
.L_x_17864:
[----:B------:R-:W2:Y:S02]  /*1f70*/  LDG.E.64 R4, desc[UR36][R4.64] ;  /* 0x0000002404047981 */ /* 0x000ea4000c1e1b00 */
[----:B--2---:R-:W-:-:S04]  /*1f80*/  ISETP.NE.U32.AND P0, PT, R4, RZ, PT ;  /* 0x000000ff0400720c */ /* 0x004fc80003f05070 */
[----:B------:R-:W-:Y:S01]  /*1f90*/  ISETP.NE.AND.EX P0, PT, R5, RZ, PT, P0 ;  /* 0x000000ff0500720c */ /* 0x000fe20003f05300 */
[----:B------:R-:W-:-:S12]  /*1fa0*/  BRA `(.L_x_17840) ;  /* 0x0000000000087947 */ /* 0x000fd80003800000 */
.L_x_17863:
[----:B------:R-:W2:Y:S02]  /*1fb0*/  LDG.E R4, desc[UR36][R4.64] ;  /* 0x0000002404047981 */ /* 0x000ea4000c1e1900 */
[----:B--2---:R-:W-:-:S13]  /*1fc0*/  ISETP.NE.AND P0, PT, R4, RZ, PT ;  /* 0x000000ff0400720c */ /* 0x004fda0003f05270 */
.L_x_17840:
[----:B------:R-:W-:Y:S01]  /*1fd0*/  SEL R18, RZ, 0x1, !P0 ;  /* 0x00000001ff127807 */ /* 0x000fe20004000000 */
[----:B------:R-:W-:-:S07]  /*1fe0*/  VIADD R23, R23, 0x80 ;  /* 0x0000008017177836 */ /* 0x000fce0000000000 */
.L_x_17834:
[----:B------:R-:W-:Y:S05]  /*1ff0*/  BSYNC B6 ;  /* 0x0000000000067941 */ /* 0x000fea0003800000 */
.L_x_17833:
        /* <DEDUP_REMOVED lines=26> */
.L_x_17873:
[----:B------:R-:W2:Y:S02]  /*21a0*/  LDG.E.U8 R4, desc[UR36][R4.64] ;  /* 0x0000002404047981 */ /* 0x000ea4000c1e1100 */
[----:B--2---:R-:W-:Y:S01]  /*21b0*/  ISETP.NE.AND P0, PT, R4, RZ, PT ;  /* 0x000000ff0400720c */ /* 0x004fe20003f05270 */
[----:B------:R-:W-:-:S12]  /*21c0*/  BRA `(.L_x_17875) ;  /* 0x0000000c00747947 */ /* 0x000fd80003800000 */
.L_x_17872:
        /* <DEDUP_REMOVED lines=10> */
.L_x_17877:
[----:B------:R-:W2:Y:S02]  /*2270*/  LDG.E R4, desc[UR36][R4.64] ;  /* 0x0000002404047981 */ /* 0x000ea4000c1e1900 */
[----:B--2---:R-:W-:Y:S01]  /*2280*/  ISETP.NE.AND P0, PT, R4, RZ, PT ;  /* 0x000000ff0400720c */ /* 0x004fe20003f05270 */
[----:B------:R-:W-:-:S12]  /*2290*/  BRA `(.L_x_17875) ;  /* 0x0000000c00407947 */ /* 0x000fd80003800000 */
.L_x_17876:
[----:B------:R-:W2:Y:S02]  /*22a0*/  LDG.E.U16 R4, desc[UR36][R4.64] ;  /* 0x0000002404047981 */ /* 0x000ea4000c1e1500 */
[----:B--2---:R-:W-:Y:S01]  /*22b0*/  ISETP.NE.AND P0, PT, R4, RZ, PT ;  /* 0x000000ff0400720c */ /* 0x004fe20003f05270 */
[----:B------:R-:W-:-:S12]  /*22c0*/  BRA `(.L_x_17875) ;  /* 0x0000000c00347947 */ /* 0x000fd80003800000 */
.L_x_17871:
        /* <DEDUP_REMOVED lines=9> */
.L_x_17879:
[----:B------:R-:W2:Y:S02]  /*2360*/  LDG.E.U16 R0, desc[UR36][R4.64] ;  /* 0x0000002404007981 */ /* 0x000ea4000c1e1500 */
[----:B--2---:R-:W-:-:S05]  /*2370*/  HADD2.F32 R0, -RZ, R0.H0_H0 ;  /* 0x20000000ff007230 */ /* 0x004fca0000004100 */
[----:B------:R-:W-:Y:S01]  /*2380*/  FSETP.NEU.FTZ.AND P0, PT, R0, RZ, PT ;  /* 0x000000ff0000720b */ /* 0x000fe20003f1d000 */
[----:B------:R-:W-:-:S12]  /*2390*/  BRA `(.L_x_17875) ;  /* 0x0000000c00007947 */ /* 0x000fd80003800000 */
.L_x_17878:
        /* <DEDUP_REMOVED lines=11> */
.L_x_17881:
        /* <DEDUP_REMOVED lines=10> */
.L_x_17880:
[----:B------:R-:W2:Y:S02]  /*24f0*/  LDG.E.64 R4, desc[UR36][R4.64] ;  /* 0x0000002404047981 */ /* 0x000ea4000c1e1b00 */
[----:B--2---:R-:W-:Y:S01]  /*2500*/  DSETP.NEU.AND P0, PT, R4, RZ, PT ;  /* 0x000000ff0400722a */ /* 0x004fe20003f0d000 */
[----:B------:R-:W-:-:S13]  /*2510*/  BRA `(.L_x_17875) ;  /* 0x0000000800a07947 */ /* 0x000fda0003800000 */
.L_x_17870:
        /* <DEDUP_REMOVED lines=11> */
.L_x_17884:
[----:B------:R-:W2:Y:S02]  /*25d0*/  LDG.E.128 R4, desc[UR36][R4.64] ;  /* 0x0000002404047981 */ /* 0x000ea4000c1e1d00 */
[----:B--2---:R-:W-:-:S06]  /*25e0*/  DSETP.NEU.AND P0, PT, R6, RZ, PT ;  /* 0x000000ff0600722a */ /* 0x004fcc0003f0d000 */
[----:B------:R-:W-:Y:S01]  /*25f0*/  DSETP.NEU.OR P0, PT, R4, RZ, P0 ;  /* 0x000000ff0400722a */ /* 0x000fe2000070d400 */
[----:B------:R-:W-:-:S13]  /*2600*/  BRA `(.L_x_17875) ;  /* 0x0000000800647947 */ /* 0x000fda0003800000 */
.L_x_17883:
        /* <DEDUP_REMOVED lines=27> */
.L_x_17886:
        /* <DEDUP_REMOVED lines=14> */
.L_x_17885:
[----:B------:R-:W2:Y:S02]  /*28a0*/  LDG.E.U16 R0, desc[UR36][R4.64] ;  /* 0x0000002404007981 */ /* 0x000ea4000c1e1500 */
[----:B--2---:R-:W-:-:S05]  /*28b0*/  IMAD.U32 R0, R0, 0x10000, RZ ;  /* 0x0001000000007824 */ /* 0x004fca00078e00ff */
[----:B------:R-:W-:Y:S01]  /*28c0*/  FSETP.NEU.FTZ.AND P0, PT, R0, RZ, PT ;  /* 0x000000ff0000720b */ /* 0x000fe20003f1d000 */
[----:B------:R-:W-:-:S12]  /*28d0*/  BRA `(.L_x_17875) ;  /* 0x0000000400b07947 */ /* 0x000fd80003800000 */
.L_x_17882:
        /* <DEDUP_REMOVED lines=11> */
.L_x_17889:
        /* <DEDUP_REMOVED lines=21> */
.L_x_17893:
[----:B------:R-:W-:Y:S05]  /*2ae0*/  BSYNC B1 ;  /* 0x0000000000017941 */ /* 0x000fea0003800000 */
.L_x_17892:
[----:B------:R-:W-:Y:S01]  /*2af0*/  LEA R5, R0, 0x3b800000, 0x17 ;  /* 0x3b80000000057811 */ /* 0x000fe200078eb8ff */
[----:B------:R-:W-:-:S05]  /*2b00*/  IMAD.SHL.U32 R0, R3, 0x100000, RZ ;  /* 0x0010000003007824 */ /* 0x000fca00078e00ff */
[----:B------:R-:W-:-:S07]  /*2b10*/  LOP3.LUT R0, R5, R0, R6, 0xfe, !PT ;  /* 0x0000000005007212 */ /* 0x000fce00078efe06 */
.L_x_17891:
[----:B------:R-:W-:Y:S05]  /*2b20*/  BSYNC B0 ;  /* 0x0000000000007941 */ /* 0x000fea0003800000 */
.L_x_17890:
[----:B------:R-:W-:Y:S01]  /*2b30*/  FSETP.NEU.FTZ.AND P0, PT, R0, RZ, PT ;  /* 0x000000ff0000720b */ /* 0x000fe20003f1d000 */
[----:B------:R-:W-:-:S12]  /*2b40*/  BRA `(.L_x_17875) ;  /* 0x0000000400147947 */ /* 0x000fd80003800000 */
.L_x_17888:
        /* <DEDUP_REMOVED lines=21> */
.L_x_17897:
[----:B------:R-:W-:Y:S05]  /*2ca0*/  BSYNC B1 ;  /* 0x0000000000017941 */ /* 0x000fea0003800000 */
.L_x_17896:
[----:B------:R-:W-:Y:S01]  /*2cb0*/  LEA R5, R0, 0x37800000, 0x17 ;  /* 0x3780000000057811 */ /* 0x000fe200078eb8ff */
[----:B------:R-:W-:-:S05]  /*2cc0*/  IMAD.SHL.U32 R0, R3, 0x200000, RZ ;  /* 0x0020000003007824 */ /* 0x000fca00078e00ff */
[----:B------:R-:W-:-:S07]  /*2cd0*/  LOP3.LUT R0, R5, R0, R6, 0xfe, !PT ;  /* 0x0000000005007212 */ /* 0x000fce00078efe06 */
.L_x_17895:
[----:B------:R-:W-:Y:S05]  /*2ce0*/  BSYNC B0 ;  /* 0x0000000000007941 */ /* 0x000fea0003800000 */
.L_x_17894:
[----:B------:R-:W-:Y:S01]  /*2cf0*/  FSETP.NEU.FTZ.AND P0, PT, R0, RZ, PT ;  /* 0x000000ff0000720b */ /* 0x000fe20003f1d000 */
[----:B------:R-:W-:-:S12]  /*2d00*/  BRA `(.L_x_17875) ;  /* 0x0000000000a47947 */ /* 0x000fd80003800000 */
.L_x_17887:
        /* <DEDUP_REMOVED lines=14> */
.L_x_17901:
[----:B------:R-:W-:Y:S05]  /*2df0*/  BSYNC B0 ;  /* 0x0000000000007941 */ /* 0x000fea0003800000 */
.L_x_17900:
[----:B------:R-:W-:Y:S01]  /*2e00*/  FSETP.NEU.FTZ.AND P0, PT, R0, RZ, PT ;  /* 0x000000ff0000720b */ /* 0x000fe20003f1d000 */
[----:B------:R-:W-:-:S12]  /*2e10*/  BRA `(.L_x_17875) ;  /* 0x0000000000607947 */ /* 0x000fd80003800000 */
.L_x_17874:
        /* <DEDUP_REMOVED lines=16> */
.L_x_17902:
[----:B------:R-:W-:Y:S01]  /*2f20*/  PLOP3.LUT P0, PT, PT, PT, PT, 0x8, 0x0 ;  /* 0x000000000000781c */ /* 0x000fe20003f0e170 */
[----:B------:R-:W-:-:S12]  /*2f30*/  BRA `(.L_x_17875) ;  /* 0x0000000000187947 */ /* 0x000fd80003800000 */
.L_x_17899:
[----:B------:R-:W2:Y:S02]  /*2f40*/  LDG.E.64 R4, desc[UR36][R4.64] ;  /* 0x0000002404047981 */ /* 0x000ea4000c1e1b00 */
[----:B--2---:R-:W-:-:S04]  /*2f50*/  ISETP.NE.U32.AND P0, PT, R4, RZ, PT ;  /* 0x000000ff0400720c */ /* 0x004fc80003f05070 */
[----:B------:R-:W-:Y:S01]  /*2f60*/  ISETP.NE.AND.EX P0, PT, R5, RZ, PT, P0 ;  /* 0x000000ff0500720c */ /* 0x000fe20003f05300 */
[----:B------:R-:W-:-:S12]  /*2f70*/  BRA `(.L_x_17875) ;  /* 0x0000000000087947 */ /* 0x000fd80003800000 */
.L_x_17898:
[----:B------:R-:W2:Y:S02]  /*2f80*/  LDG.E R4, desc[UR36][R4.64] ;  /* 0x0000002404047981 */ /* 0x000ea4000c1e1900 */
[----:B--2---:R-:W-:-:S13]  /*2f90*/  ISETP.NE.AND P0, PT, R4, RZ, PT ;  /* 0x000000ff0400720c */ /* 0x004fda0003f05270 */
.L_x_17875:
[----:B------:R-:W-:Y:S01]  /*2fa0*/  SEL R22, RZ, 0x1, !P0 ;  /* 0x00000001ff167807 */ /* 0x000fe20004000000 */
[----:B------:R-:W-:-:S07]  /*2fb0*/  VIADD R23, R23, 0x80 ;  /* 0x0000008017177836 */ /* 0x000fce0000000000 */
.L_x_17869:
[----:B------:R-:W-:Y:S05]  /*2fc0*/  BSYNC B6 ;  /* 0x0000000000067941 */ /* 0x000fea0003800000 */
.L_x_17868:
        /* <DEDUP_REMOVED lines=23> */
.L_x_17908:
[----:B------:R-:W2:Y:S02]  /*3140*/  LDG.E.U8 R4, desc[UR36][R4.64] ;  /* 0x0000002404047981 */ /* 0x000ea4000c1e1100 */
[----:B--2---:R-:W-:Y:S01]  /*3150*/  ISETP.NE.AND P0, PT, R4, RZ, PT ;  /* 0x000000ff0400720c */ /* 0x004fe20003f05270 */
[----:B------:R-:W-:-:S12]  /*3160*/  BRA `(.L_x_17910) ;  /* 0x0000000c00747947 */ /* 0x000fd80003800000 */
.L_x_17907:
        /* <DEDUP_REMOVED lines=10> */
.L_x_17912:
[----:B------:R-:W2:Y:S02]  /*3210*/  LDG.E R4, desc[UR36][R4.64] ;  /* 0x0000002404047981 */ /* 0x000ea4000c1e1900 */
[----:B--2---:R-:W-:Y:S01]  /*3220*/  ISETP.NE.AND P0, PT, R4, RZ, PT ;  /* 0x000000ff0400720c */ /* 0x004fe20003f05270 */
[----:B------:R-:W-:-:S12]  /*3230*/  BRA `(.L_x_17910) ;  /* 0x0000000c00407947 */ /* 0x000fd80003800000 */
.L_x_17911:
[----:B------:R-:W2:Y:S02]  /*3240*/  LDG.E.U16 R4, desc[UR36][R4.64] ;  /* 0x0000002404047981 */ /* 0x000ea4000c1e1500 */
[----:B--2---:R-:W-:Y:S01]  /*3250*/  ISETP.NE.AND P0, PT, R4, RZ, PT ;  /* 0x000000ff0400720c */ /* 0x004fe20003f05270 */
[----:B------:R-:W-:-:S12]  /*3260*/  BRA `(.L_x_17910) ;  /* 0x0000000c00347947 */ /* 0x000fd80003800000 */
.L_x_17906:
        /* <DEDUP_REMOVED lines=9> */
.L_x_17914:
[----:B------:R-:W2:Y:S02]  /*3300*/  LDG.E.U16 R0, desc[UR36][R4.64] ;  /* 0x0000002404007981 */ /* 0x000ea4000c1e1500 */
[----:B--2---:R-:W-:-:S05]  /*3310*/  HADD2.F32 R0, -RZ, R0.H0_H0 ;  /* 0x20000000ff007230 */ /* 0x004fca0000004100 */
[----:B------:R-:W-:Y:S01]  /*3320*/  FSETP.NEU.FTZ.AND P0, PT, R0, RZ, PT ;  /* 0x000000ff0000720b */ /* 0x000fe20003f1d000 */
[----:B------:R-:W-:-:S12]  /*3330*/  BRA `(.L_x_17910) ;  /* 0x0000000c00007947 */ /* 0x000fd80003800000 */
.L_x_17913:
        /* <DEDUP_REMOVED lines=11> */
.L_x_17916:
        /* <DEDUP_REMOVED lines=10> */
.L_x_17915:
[----:B------:R-:W2:Y:S02]  /*3490*/  LDG.E.64 R4, desc[UR36][R4.64] ;  /* 0x0000002404047981 */ /* 0x000ea4000c1e1b00 */
[----:B--2---:R-:W-:Y:S01]  /*34a0*/  DSETP.NEU.AND P0, PT, R4, RZ, PT ;  /* 0x000000ff0400722a */ /* 0x004fe20003f0d000 */
[----:B------:R-:W-:-:S13]  /*34b0*/  BRA `(.L_x_17910) ;  /* 0x0000000800a07947 */ /* 0x000fda0003800000 */
.L_x_17905:
        /* <DEDUP_REMOVED lines=11> */
.L_x_17919:
[----:B------:R-:W2:Y:S02]  /*3570*/  LDG.E.128 R4, desc[UR36][R4.64] ;  /* 0x0000002404047981 */ /* 0x000ea4000c1e1d00 */
[----:B--2---:R-:W-:-:S06]  /*3580*/  DSETP.NEU.AND P0, PT, R6, RZ, PT ;  /* 0x000000ff0600722a */ /* 0x004fcc0003f0d000 */
[----:B------:R-:W-:Y:S01]  /*3590*/  DSETP.NEU.OR P0, PT, R4, RZ, P0 ;  /* 0x000000ff0400722a */ /* 0x000fe2000070d400 */
[----:B------:R-:W-:-:S13]  /*35a0*/  BRA `(.L_x_17910) ;  /* 0x0000000800647947 */ /* 0x000fda0003800000 */
.L_x_17918:
        /* <DEDUP_REMOVED lines=27> */
.L_x_17921:
        /* <DEDUP_REMOVED lines=14> */
.L_x_17920:
[----:B------:R-:W2:Y:S02]  /*3840*/  LDG.E.U16 R0, desc[UR36][R4.64] ;  /* 0x0000002404007981 */ /* 0x000ea4000c1e1500 */
[----:B--2---:R-:W-:-:S05]  /*3850*/  IMAD.U32 R0, R0, 0x10000, RZ ;  /* 0x0001000000007824 */ /* 0x004fca00078e00ff */
[----:B------:R-:W-:Y:S01]  /*3860*/  FSETP.NEU.FTZ.AND P0, PT, R0, RZ, PT ;  /* 0x000000ff0000720b */ /* 0x000fe20003f1d000 */
[----:B------:R-:W-:-:S12]  /*3870*/  BRA `(.L_x_17910) ;  /* 0x0000000400b07947 */ /* 0x000fd80003800000 */
.L_x_17917:
        /* <DEDUP_REMOVED lines=11> */
.L_x_17924:
        /* <DEDUP_REMOVED lines=21> */
.L_x_17928:
[----:B------:R-:W-:Y:S05]  /*3a80*/  BSYNC B1 ;  /* 0x0000000000017941 */ /* 0x000fea0003800000 */
.L_x_17927:
[----:B------:R-:W-:Y:S01]  /*3a90*/  LEA R5, R0, 0x3b800000, 0x17 ;  /* 0x3b80000000057811 */ /* 0x000fe200078eb8ff */
[----:B------:R-:W-:-:S05]  /*3aa0*/  IMAD.SHL.U32 R0, R3, 0x100000, RZ ;  /* 0x0010000003007824 */ /* 0x000fca00078e00ff */
[----:B------:R-:W-:-:S07]  /*3ab0*/  LOP3.LUT R0, R5, R0, R6, 0xfe, !PT ;  /* 0x0000000005007212 */ /* 0x000fce00078efe06 */
.L_x_17926:
[----:B------:R-:W-:Y:S05]  /*3ac0*/  BSYNC B0 ;  /* 0x0000000000007941 */ /* 0x000fea0003800000 */
.L_x_17925:
[----:B------:R-:W-:Y:S01]  /*3ad0*/  FSETP.NEU.FTZ.AND P0, PT, R0, RZ, PT ;  /* 0x000000ff0000720b */ /* 0x000fe20003f1d000 */
[----:B------:R-:W-:-:S12]  /*3ae0*/  BRA `(.L_x_17910) ;  /* 0x0000000400147947 */ /* 0x000fd80003800000 */
.L_x_17923:
        /* <DEDUP_REMOVED lines=21> */
.L_x_17932:
[----:B------:R-:W-:Y:S05]  /*3c40*/  BSYNC B1 ;  /* 0x0000000000017941 */ /* 0x000fea0003800000 */
.L_x_17931:
[----:B------:R-:W-:Y:S01]  /*3c50*/  LEA R5, R0, 0x37800000, 0x17 ;  /* 0x3780000000057811 */ /* 0x000fe200078eb8ff */
[----:B------:R-:W-:-:S05]  /*3c60*/  IMAD.SHL.U32 R0, R3, 0x200000, RZ ;  /* 0x0020000003007824 */ /* 0x000fca00078e00ff */
[----:B------:R-:W-:-:S07]  /*3c70*/  LOP3.LUT R0, R5, R0, R6, 0xfe, !PT ;  /* 0x0000000005007212 */ /* 0x000fce00078efe06 */
.L_x_17930:
[----:B------:R-:W-:Y:S05]  /*3c80*/  BSYNC B0 ;  /* 0x0000000000007941 */ /* 0x000fea0003800000 */
.L_x_17929:
[----:B------:R-:W-:Y:S01]  /*3c90*/  FSETP.NEU.FTZ.AND P0, PT, R0, RZ, PT ;  /* 0x000000ff0000720b */ /* 0x000fe20003f1d000 */
[----:B------:R-:W-:-:S12]  /*3ca0*/  BRA `(.L_x_17910) ;  /* 0x0000000000a47947 */ /* 0x000fd80003800000 */
.L_x_17922:
        /* <DEDUP_REMOVED lines=14> */
.L_x_17936:
[----:B------:R-:W-:Y:S05]  /*3d90*/  BSYNC B0 ;  /* 0x0000000000007941 */ /* 0x000fea0003800000 */
.L_x_17935:
[----:B------:R-:W-:Y:S01]  /*3da0*/  FSETP.NEU.FTZ.AND P0, PT, R0, RZ, PT ;  /* 0x000000ff0000720b */ /* 0x000fe20003f1d000 */
[----:B------:R-:W-:-:S12]  /*3db0*/  BRA `(.L_x_17910) ;  /* 0x0000000000607947 */ /* 0x000fd80003800000 */
.L_x_17909:
        /* <DEDUP_REMOVED lines=16> */
.L_x_17937:
[----:B------:R-:W-:Y:S01]  /*3ec0*/  PLOP3.LUT P0, PT, PT, PT, PT, 0x8, 0x0 ;  /* 0x000000000000781c */ /* 0x000fe20003f0e170 */
[----:B------:R-:W-:-:S12]  /*3ed0*/  BRA `(.L_x_17910) ;  /* 0x0000000000187947 */ /* 0x000fd80003800000 */
.L_x_17934:
[----:B------:R-:W2:Y:S02]  /*3ee0*/  LDG.E.64 R4, desc[UR36][R4.64] ;  /* 0x0000002404047981 */ /* 0x000ea4000c1e1b00 */
[----:B--2---:R-:W-:-:S04]  /*3ef0*/  ISETP.NE.U32.AND P0, PT, R4, RZ, PT ;  /* 0x000000ff0400720c */ /* 0x004fc80003f05070 */
[----:B------:R-:W-:Y:S01]  /*3f00*/  ISETP.NE.AND.EX P0, PT, R5, RZ, PT, P0 ;  /* 0x000000ff0500720c */ /* 0x000fe20003f05300 */
[----:B------:R-:W-:-:S12]  /*3f10*/  BRA `(.L_x_17910) ;  /* 0x0000000000087947 */ /* 0x000fd80003800000 */
.L_x_17933:
[----:B------:R-:W2:Y:S02]  /*3f20*/  LDG.E R4, desc[UR36][R4.64] ;  /* 0x0000002404047981 */ /* 0x000ea4000c1e1900 */
[----:B--2---:R-:W-:-:S13]  /*3f30*/  ISETP.NE.AND P0, PT, R4, RZ, PT ;  /* 0x000000ff0400720c */ /* 0x004fda0003f05270 */
.L_x_17910:
[----:B------:R-:W-:-:S07]  /*3f40*/  SEL R17, RZ, 0x1, !P0 ;  /* 0x00000001ff117807 */ /* 0x000fce0004000000 */
.L_x_17904:
[----:B------:R-:W-:Y:S05]  /*3f50*/  BSYNC B6 ;  /* 0x0000000000067941 */ /* 0x000fea0003800000 */
.L_x_17903:
[----:B------:R-:W0:Y:S01]  /*3f60*/  S2R R7, SR_TID.X ;  /* 0x0000000000077919 */ /* 0x000e220000002100 */
[----:B------:R-:W-:Y:S01]  /*3f70*/  PRMT R0, R16, 0x9910, RZ ;  /* 0x0000991010007816 */ /* 0x000fe200000000ff */
[----:B------:R-:W-:Y:S01]  /*3f80*/  BSSY B6, `(.L_x_17938) ;  /* 0x00000fc000067945 */ /* 0x000fe20003800000 */
[----:B------:R-:W1:Y:S01]  /*3f90*/  LDC.U8 R16, c[0x0][0x234] ;  /* 0x00008d00ff107b82 */ /* 0x000e620000000000 */
[----:B------:R-:W-:Y:S02]  /*3fa0*/  PRMT R3, R18, 0x9910, RZ ;  /* 0x0000991012037816 */ /* 0x000fe400000000ff */
[----:B------:R-:W-:Y:S02]  /*3fb0*/  PRMT R4, R22, 0x9910, RZ ;  /* 0x0000991016047816 */ /* 0x000fe400000000ff */
[----:B------:R-:W-:Y:S02]  /*3fc0*/  PRMT R5, R17, 0x9910, RZ ;  /* 0x0000991011057816 */ /* 0x000fe400000000ff */
[----:B------:R-:W-:-:S02]  /*3fd0*/  ISETP.NE.AND P0, PT, R0, RZ, PT ;  /* 0x000000ff0000720c */ /* 0x000fc40003f05270 */
[----:B------:R-:W-:Y:S02]  /*3fe0*/  ISETP.NE.AND P1, PT, R3, RZ, PT ;  /* 0x000000ff0300720c */ /* 0x000fe40003f25270 */
[----:B------:R-:W-:Y:S02]  /*3ff0*/  ISETP.NE.AND P2, PT, R4, RZ, PT ;  /* 0x000000ff0400720c */ /* 0x000fe40003f45270 */
[----:B------:R-:W-:Y:S02]  /*4000*/  ISETP.NE.AND P3, PT, R5, RZ, PT ;  /* 0x000000ff0500720c */ /* 0x000fe40003f65270 */
[----:B------:R-:W-:Y:S02]  /*4010*/  SEL R3, RZ, 0x1, P0 ;  /* 0x00000001ff037807 */ /* 0x000fe40000000000 */
[----:B------:R-:W-:Y:S02]  /*4020*/  SEL R26, RZ, 0x1, P1 ;  /* 0x00000001ff1a7807 */ /* 0x000fe40000800000 */
[----:B------:R-:W-:-:S02]  /*4030*/  SEL R18, RZ, 0x1, P2 ;  /* 0x00000001ff127807 */ /* 0x000fc40001000000 */
[----:B------:R-:W-:Y:S02]  /*4040*/  SEL R22, RZ, 0x1, P3 ;  /* 0x00000001ff167807 */ /* 0x000fe40001800000 */
[----:B0-----:R-:W-:Y:S01]  /*4050*/  ISETP.GE.AND P4, PT, R7, R24, PT ;  /* 0x000000180700720c */ /* 0x001fe20003f86270 */
[----:B------:R-:W-:-:S12]  /*4060*/  IMAD.MOV.U32 R17, RZ, RZ, R7 ;  /* 0x000000ffff117224 */ /* 0x000fd800078e0007 */
        /* <DEDUP_REMOVED lines=22> */
.L_x_17943:
[----:B------:R0:W-:Y:S01]  /*41d0*/  STG.E.U8 desc[UR36][R8.64], R3 ;  /* 0x0000000308007986 */ /* 0x0001e2000c101124 */
[----:B------:R-:W-:Y:S05]  /*41e0*/  BRA `(.L_x_17939) ;  /* 0x0000000c00547947 */ /* 0x000fea0003800000 */
.L_x_17942:
        /* <DEDUP_REMOVED lines=10> */
.L_x_17946:
[----:B------:R0:W-:Y:S01]  /*4290*/  STG.E desc[UR36][R8.64], R3 ;  /* 0x0000000308007986 */ /* 0x0001e2000c101924 */
[----:B------:R-:W-:Y:S05]  /*42a0*/  BRA `(.L_x_17939) ;  /* 0x0000000c00247947 */ /* 0x000fea0003800000 */
.L_x_17945:
[----:B------:R0:W-:Y:S01]  /*42b0*/  STG.E.U16 desc[UR36][R8.64], R3 ;  /* 0x0000000308007986 */ /* 0x0001e2000c101524 */
[----:B------:R-:W-:Y:S05]  /*42c0*/  BRA `(.L_x_17939) ;  /* 0x0000000c001c7947 */ /* 0x000fea0003800000 */
.L_x_17941:
        /* <DEDUP_REMOVED lines=9> */
.L_x_17948:
[----:B------:R-:W0:Y:S02]  /*4360*/  I2F.S16 R0, R3 ;  /* 0x0000000300007306 */ /* 0x000e240000101400 */
[----:B0-----:R-:W-:-:S05]  /*4370*/  F2FP.F16.F32.PACK_AB R0, RZ, R0 ;  /* 0x00000000ff00723e */ /* 0x001fca00000000ff */
[----:B------:R0:W-:Y:S01]  /*4380*/  STG.E.U16 desc[UR36][R8.64], R0 ;  /* 0x0000000008007986 */ /* 0x0001e2000c101524 */
[----:B------:R-:W-:Y:S05]  /*4390*/  BRA `(.L_x_17939) ;  /* 0x0000000800e87947 */ /* 0x000fea0003800000 */
.L_x_17947:
        /* <DEDUP_REMOVED lines=10> */
.L_x_17950:
[----:B------:R-:W0:Y:S02]  /*4440*/  I2F.S16 R3, R3 ;  /* 0x0000000300037306 */ /* 0x000e240000101400 */
[----:B0-----:R-:W-:-:S04]  /*4450*/  F2FP.F16.F32.PACK_AB R3, RZ, R3 ;  /* 0x00000003ff03723e */ /* 0x001fc800000000ff */
[----:B------:R-:W-:-:S05]  /*4460*/  PRMT R3, R3, 0x5410, RZ ;  /* 0x0000541003037816 */ /* 0x000fca00000000ff */
[----:B------:R0:W-:Y:S01]  /*4470*/  STG.E desc[UR36][R8.64], R3 ;  /* 0x0000000308007986 */ /* 0x0001e2000c101924 */
[----:B------:R-:W-:Y:S05]  /*4480*/  BRA `(.L_x_17939) ;  /* 0x0000000800ac7947 */ /* 0x000fea0003800000 */
.L_x_17949:
[----:B------:R-:W0:Y:S02]  /*4490*/  I2F.F64.S16 R4, R3 ;  /* 0x0000000300047312 */ /* 0x000e240000101c00 */
[----:B0-----:R0:W-:Y:S01]  /*44a0*/  STG.E.64 desc[UR36][R8.64], R4 ;  /* 0x0000000408007986 */ /* 0x0011e2000c101b24 */
[----:B------:R-:W-:Y:S05]  /*44b0*/  BRA `(.L_x_17939) ;  /* 0x0000000800a07947 */ /* 0x000fea0003800000 */
.L_x_17940:
        /* <DEDUP_REMOVED lines=10> */
.L_x_17953:
[----:B------:R-:W0:Y:S01]  /*4560*/  I2F.F64.S16 R4, R3 ;  /* 0x0000000300047312 */ /* 0x000e220000101c00 */
[----:B------:R-:W-:-:S05]  /*4570*/  CS2R R6, SRZ ;  /* 0x0000000000067805 */ /* 0x000fca000001ff00 */
[----:B0-----:R0:W-:Y:S01]  /*4580*/  STG.E.128 desc[UR36][R8.64], R4 ;  /* 0x0000000408007986 */ /* 0x0011e2000c101d24 */
[----:B------:R-:W-:Y:S05]  /*4590*/  BRA `(.L_x_17939) ;  /* 0x0000000800687947 */ /* 0x000fea0003800000 */
.L_x_17952:
        /* <DEDUP_REMOVED lines=21> */
.L_x_17957:
[----:B------:R-:W-:Y:S05]  /*46f0*/  BSYNC B0 ;  /* 0x0000000000007941 */ /* 0x000fea0003800000 */
.L_x_17956:
[----:B------:R-:W-:-:S05]  /*4700*/  LOP3.LUT R5, R0, R5, RZ, 0xfc, !PT ;  /* 0x0000000500057212 */ /* 0x000fca00078efcff */
[----:B------:R0:W-:Y:S01]  /*4710*/  STG.E.U8 desc[UR36][R8.64], R5 ;  /* 0x0000000508007986 */ /* 0x0001e2000c101124 */
[----:B------:R-:W-:Y:S05]  /*4720*/  BRA `(.L_x_17939) ;  /* 0x0000000800047947 */ /* 0x000fea0003800000 */
.L_x_17955:
        /* <DEDUP_REMOVED lines=13> */
.L_x_17959:
[----:B------:R-:W-:Y:S01]  /*4800*/  IMAD.MOV.U32 R0, RZ, RZ, 0x7f ;  /* 0x0000007fff007424 */ /* 0x000fe200078e00ff */
[----:B------:R-:W-:-:S04]  /*4810*/  ISETP.GT.U32.AND P0, PT, R4, 0x7f800000, PT ;  /* 0x7f8000000400780c */ /* 0x000fc80003f04070 */
[----:B------:R-:W-:-:S09]  /*4820*/  SEL R0, R0, 0x7c, P0 ;  /* 0x0000007c00007807 */ /* 0x000fd20000000000 */
.L_x_17960:
[----:B------:R-:W-:Y:S05]  /*4830*/  BSYNC B0 ;  /* 0x0000000000007941 */ /* 0x000fea0003800000 */
.L_x_17958:
[----:B------:R-:W-:-:S04]  /*4840*/  LOP3.LUT R3, R5, 0x80000000, RZ, 0xc0, !PT ;  /* 0x8000000005037812 */ /* 0x000fc800078ec0ff */
[----:B------:R-:W-:-:S04]  /*4850*/  SHF.R.U32.HI R3, RZ, 0x18, R3 ;  /* 0x00000018ff037819 */ /* 0x000fc80000011603 */
[----:B------:R-:W-:-:S05]  /*4860*/  LOP3.LUT R3, R0, R3, RZ, 0xfc, !PT ;  /* 0x0000000300037212 */ /* 0x000fca00078efcff */
[----:B------:R0:W-:Y:S01]  /*4870*/  STG.E.U8 desc[UR36][R8.64], R3 ;  /* 0x0000000308007986 */ /* 0x0001e2000c101124 */
[----:B------:R-:W-:Y:S05]  /*4880*/  BRA `(.L_x_17939) ;  /* 0x0000000400ac7947 */ /* 0x000fea0003800000 */
.L_x_17954:
[----:B------:R-:W0:Y:S02]  /*4890*/  I2F.S16 R0, R3 ;  /* 0x0000000300007306 */ /* 0x000e240000101400 */
[----:B0-----:R-:W-:-:S05]  /*48a0*/  F2FP.BF16.F32.PACK_AB R0, RZ, R0 ;  /* 0x00000000ff00723e */ /* 0x001fca00000010ff */
[----:B------:R0:W-:Y:S01]  /*48b0*/  STG.E.U16 desc[UR36][R8.64], R0 ;  /* 0x0000000008007986 */ /* 0x0001e2000c101524 */
[----:B------:R-:W-:Y:S05]  /*48c0*/  BRA `(.L_x_17939) ;  /* 0x00000004009c7947 */ /* 0x000fea0003800000 */
.L_x_17951:
        /* <DEDUP_REMOVED lines=10> */
.L_x_17963:
        /* <DEDUP_REMOVED lines=17> */
.L_x_17966:
[----:B------:R-:W-:-:S04]  /*4a80*/  LOP3.LUT R3, R3, 0x80000000, RZ, 0xc0, !PT ;  /* 0x8000000003037812 */ /* 0x000fc800078ec0ff */
[----:B------:R-:W-:-:S04]  /*4a90*/  SHF.R.U32.HI R3, RZ, 0x18, R3 ;  /* 0x00000018ff037819 */ /* 0x000fc80000011603 */
[----:B------:R-:W-:-:S04]  /*4aa0*/  LOP3.LUT R0, R0, R3, RZ, 0xfc, !PT ;  /* 0x0000000300007212 */ /* 0x000fc800078efcff */
[----:B------:R-:W-:-:S07]  /*4ab0*/  PRMT R4, R0, 0x7610, R4 ;  /* 0x0000761000047816 */ /* 0x000fce0000000004 */
.L_x_17965:
[----:B------:R-:W-:Y:S05]  /*4ac0*/  BSYNC B0 ;  /* 0x0000000000007941 */ /* 0x000fea0003800000 */
.L_x_17964:
[----:B------:R4:W-:Y:S01]  /*4ad0*/  STG.E.U8 desc[UR36][R8.64], R4 ;  /* 0x0000000408007986 */ /* 0x0009e2000c101124 */
[----:B------:R-:W-:Y:S05]  /*4ae0*/  BRA `(.L_x_17939) ;  /* 0x0000000400147947 */ /* 0x000fea0003800000 */
.L_x_17962:
        /* <DEDUP_REMOVED lines=17> */
.L_x_17969:
[----:B------:R-:W-:-:S04]  /*4c00*/  LOP3.LUT R3, R3, 0x80000000, RZ, 0xc0, !PT ;  /* 0x8000000003037812 */ /* 0x000fc800078ec0ff */
[----:B------:R-:W-:-:S04]  /*4c10*/  SHF.R.U32.HI R3, RZ, 0x18, R3 ;  /* 0x00000018ff037819 */ /* 0x000fc80000011603 */
[----:B------:R-:W-:-:S04]  /*4c20*/  LOP3.LUT R0, R0, R3, RZ, 0xfc, !PT ;  /* 0x0000000300007212 */ /* 0x000fc800078efcff */
[----:B------:R-:W-:-:S07]  /*4c30*/  PRMT R4, R0, 0x7610, R4 ;  /* 0x0000761000047816 */ /* 0x000fce0000000004 */
.L_x_17968:
[----:B------:R-:W-:Y:S05]  /*4c40*/  BSYNC B0 ;  /* 0x0000000000007941 */ /* 0x000fea0003800000 */
.L_x_17967:
[----:B------:R0:W-:Y:S01]  /*4c50*/  STG.E.U8 desc[UR36][R8.64], R4 ;  /* 0x0000000408007986 */ /* 0x0001e2000c101124 */
[----:B------:R-:W-:Y:S05]  /*4c60*/  BRA `(.L_x_17939) ;  /* 0x0000000000b47947 */ /* 0x000fea0003800000 */
.L_x_17961:
        /* <DEDUP_REMOVED lines=23> */
.L_x_17944:
        /* <DEDUP_REMOVED lines=16> */
.L_x_17972:
[----:B------:R-:W-:Y:S05]  /*4ee0*/  BRA `(.L_x_17939) ;  /* 0x0000000000147947 */ /* 0x000fea0003800000 */
.L_x_17971:
[----:B------:R-:W-:Y:S02]  /*4ef0*/  IMAD.MOV.U32 R4, RZ, RZ, R3 ;  /* 0x000000ffff047224 */ /* 0x000fe400078e0003 */
[----:B------:R-:W-:-:S05]  /*4f00*/  IMAD.MOV.U32 R5, RZ, RZ, RZ ;  /* 0x000000ffff057224 */ /* 0x000fca00078e00ff */
[----:B------:R2:W-:Y:S01]  /*4f10*/  STG.E.64 desc[UR36][R8.64], R4 ;  /* 0x0000000408007986 */ /* 0x0005e2000c101b24 */
[----:B------:R-:W-:Y:S05]  /*4f20*/  BRA `(.L_x_17939) ;  /* 0x0000000000047947 */ /* 0x000fea0003800000 */
.L_x_17970:
[----:B------:R0:W-:Y:S02]  /*4f30*/  STG.E desc[UR36][R8.64], R3 ;  /* 0x0000000308007986 */ /* 0x0001e4000c101924 */
.L_x_17939:
[----:B------:R-:W-:Y:S05]  /*4f40*/  BSYNC B6 ;  /* 0x0000000000067941 */ /* 0x000fea0003800000 */
.L_x_17938:
        /* <DEDUP_REMOVED lines=23> */
.L_x_17978:
[----:B------:R0:W-:Y:S01]  /*50c0*/  STG.E.U8 desc[UR36][R8.64], R26 ;  /* 0x0000001a08007986 */ /* 0x0001e2000c101124 */
[----:B------:R-:W-:Y:S05]  /*50d0*/  BRA `(.L_x_17980) ;  /* 0x0000000c00487947 */ /* 0x000fea0003800000 */
.L_x_17977:
        /* <DEDUP_REMOVED lines=9> */
.L_x_17982:
[----:B------:R0:W-:Y:S01]  /*5170*/  STG.E desc[UR36][R8.64], R26 ;  /* 0x0000001a08007986 */ /* 0x0001e2000c101924 */
[----:B------:R-:W-:Y:S05]  /*5180*/  BRA `(.L_x_17980) ;  /* 0x0000000c001c7947 */ /* 0x000fea0003800000 */
.L_x_17981:
[----:B------:R0:W-:Y:S01]  /*5190*/  STG.E.U16 desc[UR36][R8.64], R26 ;  /* 0x0000001a08007986 */ /* 0x0001e2000c101524 */
[----:B------:R-:W-:Y:S05]  /*51a0*/  BRA `(.L_x_17980) ;  /* 0x0000000c00147947 */ /* 0x000fea0003800000 */
.L_x_17976:
        /* <DEDUP_REMOVED lines=9> */
.L_x_17984:
[----:B------:R-:W0:Y:S02]  /*5240*/  I2F.S16 R0, R26 ;  /* 0x0000001a00007306 */ /* 0x000e240000101400 */
[----:B0-----:R-:W-:-:S05]  /*5250*/  F2FP.F16.F32.PACK_AB R0, RZ, R0 ;  /* 0x00000000ff00723e */ /* 0x001fca00000000ff */
[----:B------:R0:W-:Y:S01]  /*5260*/  STG.E.U16 desc[UR36][R8.64], R0 ;  /* 0x0000000008007986 */ /* 0x0001e2000c101524 */
[----:B------:R-:W-:Y:S05]  /*5270*/  BRA `(.L_x_17980) ;  /* 0x0000000800e07947 */ /* 0x000fea0003800000 */
.L_x_17983:
        /* <DEDUP_REMOVED lines=10> */
.L_x_17986:
[----:B------:R-:W0:Y:S02]  /*5320*/  I2F.S16 R26, R26 ;  /* 0x0000001a001a7306 */ /* 0x000e240000101400 */
[----:B0-----:R-:W-:-:S04]  /*5330*/  F2FP.F16.F32.PACK_AB R3, RZ, R26 ;  /* 0x0000001aff03723e */ /* 0x001fc800000000ff */
[----:B------:R-:W-:-:S05]  /*5340*/  PRMT R3, R3, 0x5410, RZ ;  /* 0x0000541003037816 */ /* 0x000fca00000000ff */
[----:B------:R0:W-:Y:S01]  /*5350*/  STG.E desc[UR36][R8.64], R3 ;  /* 0x0000000308007986 */ /* 0x0001e2000c101924 */
[----:B------:R-:W-:Y:S05]  /*5360*/  BRA `(.L_x_17980) ;  /* 0x0000000800a47947 */ /* 0x000fea0003800000 */
.L_x_17985:
[----:B------:R-:W0:Y:S02]  /*5370*/  I2F.F64.S16 R26, R26 ;  /* 0x0000001a001a7312 */ /* 0x000e240000101c00 */
[----:B0-----:R0:W-:Y:S01]  /*5380*/  STG.E.64 desc[UR36][R8.64], R26 ;  /* 0x0000001a08007986 */ /* 0x0011e2000c101b24 */
[----:B------:R-:W-:Y:S05]  /*5390*/  BRA `(.L_x_17980) ;  /* 0x0000000800987947 */ /* 0x000fea0003800000 */
.L_x_17975:
        /* <DEDUP_REMOVED lines=10> */
.L_x_17989:
[----:B------:R-:W0:Y:S01]  /*5440*/  I2F.F64.S16 R4, R26 ;  /* 0x0000001a00047312 */ /* 0x000e220000101c00 */
[----:B------:R-:W-:-:S05]  /*5450*/  CS2R R6, SRZ ;  /* 0x0000000000067805 */ /* 0x000fca000001ff00 */
[----:B0-----:R0:W-:Y:S01]  /*5460*/  STG.E.128 desc[UR36][R8.64], R4 ;  /* 0x0000000408007986 */ /* 0x0011e2000c101d24 */
[----:B------:R-:W-:Y:S05]  /*5470*/  BRA `(.L_x_17980) ;  /* 0x0000000800607947 */ /* 0x000fea0003800000 */
.L_x_17988:
        /* <DEDUP_REMOVED lines=21> */
.L_x_17993:
[----:B------:R-:W-:Y:S05]  /*55d0*/  BSYNC B0 ;  /* 0x0000000000007941 */ /* 0x000fea0003800000 */
.L_x_17992:
[----:B------:R-:W-:-:S05]  /*55e0*/  LOP3.LUT R5, R0, R5, RZ, 0xfc, !PT ;  /* 0x0000000500057212 */ /* 0x000fca00078efcff */
[----:B------:R0:W-:Y:S01]  /*55f0*/  STG.E.U8 desc[UR36][R8.64], R5 ;  /* 0x0000000508007986 */ /* 0x0001e2000c101124 */
[----:B------:R-:W-:Y:S05]  /*5600*/  BRA `(.L_x_17980) ;  /* 0x0000000400fc7947 */ /* 0x000fea0003800000 */
.L_x_17991:
        /* <DEDUP_REMOVED lines=13> */
.L_x_17995:
[----:B------:R-:W-:Y:S01]  /*56e0*/  IMAD.MOV.U32 R0, RZ, RZ, 0x7f ;  /* 0x0000007fff007424 */ /* 0x000fe200078e00ff */
[----:B------:R-:W-:-:S04]  /*56f0*/  ISETP.GT.U32.AND P0, PT, R3, 0x7f800000, PT ;  /* 0x7f8000000300780c */ /* 0x000fc80003f04070 */
[----:B------:R-:W-:-:S09]  /*5700*/  SEL R0, R0, 0x7c, P0 ;  /* 0x0000007c00007807 */ /* 0x000fd20000000000 */
.L_x_17996:
[----:B------:R-:W-:Y:S05]  /*5710*/  BSYNC B0 ;  /* 0x0000000000007941 */ /* 0x000fea0003800000 */
.L_x_17994:
[----:B------:R-:W-:-:S04]  /*5720*/  LOP3.LUT R3, R5, 0x80000000, RZ, 0xc0, !PT ;  /* 0x8000000005037812 */ /* 0x000fc800078ec0ff */
[----:B------:R-:W-:-:S04]  /*5730*/  SHF.R.U32.HI R3, RZ, 0x18, R3 ;  /* 0x00000018ff037819 */ /* 0x000fc80000011603 */
[----:B------:R-:W-:-:S05]  /*5740*/  LOP3.LUT R3, R0, R3, RZ, 0xfc, !PT ;  /* 0x0000000300037212 */ /* 0x000fca00078efcff */
[----:B------:R0:W-:Y:S01]  /*5750*/  STG.E.U8 desc[UR36][R8.64], R3 ;  /* 0x0000000308007986 */ /* 0x0001e2000c101124 */
[----:B------:R-:W-:Y:S05]  /*5760*/  BRA `(.L_x_17980) ;  /* 0x0000000400a47947 */ /* 0x000fea0003800000 */
.L_x_17990:
[----:B------:R-:W0:Y:S02]  /*5770*/  I2F.S16 R0, R26 ;  /* 0x0000001a00007306 */ /* 0x000e240000101400 */
[----:B0-----:R-:W-:-:S05]  /*5780*/  F2FP.BF16.F32.PACK_AB R0, RZ, R0 ;  /* 0x00000000ff00723e */ /* 0x001fca00000010ff */
[----:B------:R0:W-:Y:S01]  /*5790*/  STG.E.U16 desc[UR36][R8.64], R0 ;  /* 0x0000000008007986 */ /* 0x0001e2000c101524 */
[----:B------:R-:W-:Y:S05]  /*57a0*/  BRA `(.L_x_17980) ;  /* 0x0000000400947947 */ /* 0x000fea0003800000 */
.L_x_17987:
        /* <DEDUP_REMOVED lines=10> */
.L_x_17999:
        /* <DEDUP_REMOVED lines=17> */
.L_x_18002:
[----:B------:R-:W-:-:S04]  /*5960*/  LOP3.LUT R3, R5, 0x80000000, RZ, 0xc0, !PT ;  /* 0x8000000005037812 */ /* 0x000fc800078ec0ff */
[----:B------:R-:W-:-:S04]  /*5970*/  SHF.R.U32.HI R3, RZ, 0x18, R3 ;  /* 0x00000018ff037819 */ /* 0x000fc80000011603 */
[----:B------:R-:W-:-:S04]  /*5980*/  LOP3.LUT R0, R0, R3, RZ, 0xfc, !PT ;  /* 0x0000000300007212 */ /* 0x000fc800078efcff */
[----:B------:R-:W-:-:S07]  /*5990*/  PRMT R4, R0, 0x7610, R4 ;  /* 0x0000761000047816 */ /* 0x000fce0000000004 */
.L_x_18001:
[----:B------:R-:W-:Y:S05]  /*59a0*/  BSYNC B0 ;  /* 0x0000000000007941 */ /* 0x000fea0003800000 */
.L_x_18000:
[----:B------:R3:W-:Y:S01]  /*59b0*/  STG.E.U8 desc[UR36][R8.64], R4 ;  /* 0x0000000408007986 */ /* 0x0007e2000c101124 */
[----:B------:R-:W-:Y:S05]  /*59c0*/  BRA `(.L_x_17980) ;  /* 0x00000004000c7947 */ /* 0x000fea0003800000 */
.L_x_17998:
        /* <DEDUP_REMOVED lines=17> */
.L_x_18005:
[----:B------:R-:W-:-:S04]  /*5ae0*/  LOP3.LUT R3, R5, 0x80000000, RZ, 0xc0, !PT ;  /* 0x8000000005037812 */ /* 0x000fc800078ec0ff */
[----:B------:R-:W-:-:S04]  /*5af0*/  SHF.R.U32.HI R3, RZ, 0x18, R3 ;  /* 0x00000018ff037819 */ /* 0x000fc80000011603 */
[----:B------:R-:W-:-:S04]  /*5b00*/  LOP3.LUT R0, R0, R3, RZ, 0xfc, !PT ;  /* 0x0000000300007212 */ /* 0x000fc800078efcff */
[----:B------:R-:W-:-:S07]  /*5b10*/  PRMT R4, R0, 0x7610, R4 ;  /* 0x0000761000047816 */ /* 0x000fce0000000004 */
.L_x_18004:
[----:B------:R-:W-:Y:S05]  /*5b20*/  BSYNC B0 ;  /* 0x0000000000007941 */ /* 0x000fea0003800000 */
.L_x_18003:
[----:B------:R0:W-:Y:S01]  /*5b30*/  STG.E.U8 desc[UR36][R8.64], R4 ;  /* 0x0000000408007986 */ /* 0x0001e2000c101124 */
[----:B------:R-:W-:Y:S05]  /*5b40*/  BRA `(.L_x_17980) ;  /* 0x0000000000ac7947 */ /* 0x000fea0003800000 */
.L_x_17997:
        /* <DEDUP_REMOVED lines=22> */
.L_x_17979:
        /* <DEDUP_REMOVED lines=16> */
.L_x_18008:
[----:B------:R-:W-:Y:S05]  /*5db0*/  BRA `(.L_x_17980) ;  /* 0x0000000000107947 */ /* 0x000fea0003800000 */
.L_x_18007:
[----:B------:R-:W-:-:S05]  /*5dc0*/  IMAD.MOV.U32 R27, RZ, RZ, RZ ;  /* 0x000000ffff1b7224 */ /* 0x000fca00078e00ff */
[----:B------:R1:W-:Y:S01]  /*5dd0*/  STG.E.64 desc[UR36][R8.64], R26 ;  /* 0x0000001a08007986 */ /* 0x0003e2000c101b24 */
[----:B------:R-:W-:Y:S05]  /*5de0*/  BRA `(.L_x_17980) ;  /* 0x0000000000047947 */ /* 0x000fea0003800000 */
.L_x_18006:
[----:B------:R0:W-:Y:S02]  /*5df0*/  STG.E desc[UR36][R8.64], R26 ;  /* 0x0000001a08007986 */ /* 0x0001e4000c101924 */
.L_x_17980:
        /* <DEDUP_REMOVED lines=23> */
.L_x_18012:
[----:B------:R0:W-:Y:S01]  /*5f70*/  STG.E.U8 desc[UR36][R8.64], R18 ;  /* 0x0000001208007986 */ /* 0x0001e2000c101124 */
[----:B------:R-:W-:Y:S05]  /*5f80*/  BRA `(.L_x_18014) ;  /* 0x0000000c00487947 */ /* 0x000fea0003800000 */
.L_x_18011:
        /* <DEDUP_REMOVED lines=9> */
.L_x_18016:
[----:B------:R0:W-:Y:S01]  /*6020*/  STG.E desc[UR36][R8.64], R18 ;  /* 0x0000001208007986 */ /* 0x0001e2000c101924 */
[----:B------:R-:W-:Y:S05]  /*6030*/  BRA `(.L_x_18014) ;  /* 0x0000000c001c7947 */ /* 0x000fea0003800000 */
.L_x_18015:
[----:B------:R0:W-:Y:S01]  /*6040*/  STG.E.U16 desc[UR36][R8.64], R18 ;  /* 0x0000001208007986 */ /* 0x0001e2000c101524 */
[----:B------:R-:W-:Y:S05]  /*6050*/  BRA `(.L_x_18014) ;  /* 0x0000000c00147947 */ /* 0x000fea0003800000 */
.L_x_18010:
        /* <DEDUP_REMOVED lines=9> */
.L_x_18018:
[----:B------:R-:W0:Y:S02]  /*60f0*/  I2F.S16 R0, R18 ;  /* 0x0000001200007306 */ /* 0x000e240000101400 */
[----:B0-----:R-:W-:-:S05]  /*6100*/  F2FP.F16.F32.PACK_AB R0, RZ, R0 ;  /* 0x00000000ff00723e */ /* 0x001fca00000000ff */
[----:B------:R0:W-:Y:S01]  /*6110*/  STG.E.U16 desc[UR36][R8.64], R0 ;  /* 0x0000000008007986 */ /* 0x0001e2000c101524 */
[----:B------:R-:W-:Y:S05]  /*6120*/  BRA `(.L_x_18014) ;  /* 0x0000000800e07947 */ /* 0x000fea0003800000 */
.L_x_18017:
        /* <DEDUP_REMOVED lines=10> */
.L_x_18020:
[----:B------:R-:W0:Y:S02]  /*61d0*/  I2F.S16 R18, R18 ;  /* 0x0000001200127306 */ /* 0x000e240000101400 */
[----:B0-----:R-:W-:-:S04]  /*61e0*/  F2FP.F16.F32.PACK_AB R3, RZ, R18 ;  /* 0x00000012ff03723e */ /* 0x001fc800000000ff */
[----:B------:R-:W-:-:S05]  /*61f0*/  PRMT R3, R3, 0x5410, RZ ;  /* 0x0000541003037816 */ /* 0x000fca00000000ff */
[----:B------:R0:W-:Y:S01]  /*6200*/  STG.E desc[UR36][R8.64], R3 ;  /* 0x0000000308007986 */ /* 0x0001e2000c101924 */
[----:B------:R-:W-:Y:S05]  /*6210*/  BRA `(.L_x_18014) ;  /* 0x0000000800a47947 */ /* 0x000fea0003800000 */
.L_x_18019:
[----:B------:R-:W0:Y:S02]  /*6220*/  I2F.F64.S16 R18, R18 ;  /* 0x0000001200127312 */ /* 0x000e240000101c00 */
[----:B0-----:R0:W-:Y:S01]  /*6230*/  STG.E.64 desc[UR36][R8.64], R18 ;  /* 0x0000001208007986 */ /* 0x0011e2000c101b24 */
[----:B------:R-:W-:Y:S05]  /*6240*/  BRA `(.L_x_18014) ;  /* 0x0000000800987947 */ /* 0x000fea0003800000 */
.L_x_18009:
        /* <DEDUP_REMOVED lines=10> */
.L_x_18023:
[----:B------:R-:W0:Y:S01]  /*62f0*/  I2F.F64.S16 R4, R18 ;  /* 0x0000001200047312 */ /* 0x000e220000101c00 */
[----:B------:R-:W-:-:S05]  /*6300*/  CS2R R6, SRZ ;  /* 0x0000000000067805 */ /* 0x000fca000001ff00 */
[----:B0-----:R0:W-:Y:S01]  /*6310*/  STG.E.128 desc[UR36][R8.64], R4 ;  /* 0x0000000408007986 */ /* 0x0011e2000c101d24 */
[----:B------:R-:W-:Y:S05]  /*6320*/  BRA `(.L_x_18014) ;  /* 0x0000000800607947 */ /* 0x000fea0003800000 */
.L_x_18022:
        /* <DEDUP_REMOVED lines=21> */
.L_x_18027:
[----:B------:R-:W-:Y:S05]  /*6480*/  BSYNC B0 ;  /* 0x0000000000007941 */ /* 0x000fea0003800000 */
.L_x_18026:
[----:B------:R-:W-:-:S05]  /*6490*/  LOP3.LUT R5, R0, R5, RZ, 0xfc, !PT ;  /* 0x0000000500057212 */ /* 0x000fca00078efcff */
[----:B------:R0:W-:Y:S01]  /*64a0*/  STG.E.U8 desc[UR36][R8.64], R5 ;  /* 0x0000000508007986 */ /* 0x0001e2000c101124 */
[----:B------:R-:W-:Y:S05]  /*64b0*/  BRA `(.L_x_18014) ;  /* 0x0000000400fc7947 */ /* 0x000fea0003800000 */
.L_x_18025:
        /* <DEDUP_REMOVED lines=13> */
.L_x_18029:
[----:B------:R-:W-:Y:S01]  /*6590*/  IMAD.MOV.U32 R0, RZ, RZ, 0x7f ;  /* 0x0000007fff007424 */ /* 0x000fe200078e00ff */
[----:B------:R-:W-:-:S04]  /*65a0*/  ISETP.GT.U32.AND P0, PT, R3, 0x7f800000, PT ;  /* 0x7f8000000300780c */ /* 0x000fc80003f04070 */
[----:B------:R-:W-:-:S09]  /*65b0*/  SEL R0, R0, 0x7c, P0 ;  /* 0x0000007c00007807 */ /* 0x000fd20000000000 */
.L_x_18030:
[----:B------:R-:W-:Y:S05]  /*65c0*/  BSYNC B0 ;  /* 0x0000000000007941 */ /* 0x000fea0003800000 */
.L_x_18028:
[----:B------:R-:W-:-:S04]  /*65d0*/  LOP3.LUT R3, R5, 0x80000000, RZ, 0xc0, !PT ;  /* 0x8000000005037812 */ /* 0x000fc800078ec0ff */
[----:B------:R-:W-:-:S04]  /*65e0*/  SHF.R.U32.HI R3, RZ, 0x18, R3 ;  /* 0x00000018ff037819 */ /* 0x000fc80000011603 */
[----:B------:R-:W-:-:S05]  /*65f0*/  LOP3.LUT R3, R0, R3, RZ, 0xfc, !PT ;  /* 0x0000000300037212 */ /* 0x000fca00078efcff */
[----:B------:R0:W-:Y:S01]  /*6600*/  STG.E.U8 desc[UR36][R8.64], R3 ;  /* 0x0000000308007986 */ /* 0x0001e2000c101124 */
[----:B------:R-:W-:Y:S05]  /*6610*/  BRA `(.L_x_18014) ;  /* 0x0000000400a47947 */ /* 0x000fea0003800000 */
.L_x_18024:
[----:B------:R-:W0:Y:S02]  /*6620*/  I2F.S16 R0, R18 ;  /* 0x0000001200007306 */ /* 0x000e240000101400 */
[----:B0-----:R-:W-:-:S05]  /*6630*/  F2FP.BF16.F32.PACK_AB R0, RZ, R0 ;  /* 0x00000000ff00723e */ /* 0x001fca00000010ff */
[----:B------:R0:W-:Y:S01]  /*6640*/  STG.E.U16 desc[UR36][R8.64], R0 ;  /* 0x0000000008007986 */ /* 0x0001e2000c101524 */
[----:B------:R-:W-:Y:S05]  /*6650*/  BRA `(.L_x_18014) ;  /* 0x0000000400947947 */ /* 0x000fea0003800000 */
.L_x_18021:
        /* <DEDUP_REMOVED lines=10> */
.L_x_18033:
        /* <DEDUP_REMOVED lines=17> */
.L_x_18036:
[----:B------:R-:W-:-:S04]  /*6810*/  LOP3.LUT R3, R5, 0x80000000, RZ, 0xc0, !PT ;  /* 0x8000000005037812 */ /* 0x000fc800078ec0ff */
[----:B------:R-:W-:-:S04]  /*6820*/  SHF.R.U32.HI R3, RZ, 0x18, R3 ;  /* 0x00000018ff037819 */ /* 0x000fc80000011603 */
[----:B------:R-:W-:-:S04]  /*6830*/  LOP3.LUT R0, R0, R3, RZ, 0xfc, !PT ;  /* 0x0000000300007212 */ /* 0x000fc800078efcff */
[----:B------:R-:W-:-:S07]  /*6840*/  PRMT R4, R0, 0x7610, R4 ;  /* 0x0000761000047816 */ /* 0x000fce0000000004 */
.L_x_18035:
[----:B------:R-:W-:Y:S05]  /*6850*/  BSYNC B0 ;  /* 0x0000000000007941 */ /* 0x000fea0003800000 */
.L_x_18034:
[----:B------:R3:W-:Y:S01]  /*6860*/  STG.E.U8 desc[UR36][R8.64], R4 ;  /* 0x0000000408007986 */ /* 0x0007e2000c101124 */
[----:B------:R-:W-:Y:S05]  /*6870*/  BRA `(.L_x_18014) ;  /* 0x00000004000c7947 */ /* 0x000fea0003800000 */
.L_x_18032:
        /* <DEDUP_REMOVED lines=17> */
.L_x_18039:
[----:B------:R-:W-:-:S04]  /*6990*/  LOP3.LUT R3, R5, 0x80000000, RZ, 0xc0, !PT ;  /* 0x8000000005037812 */ /* 0x000fc800078ec0ff */
[----:B------:R-:W-:-:S04]  /*69a0*/  SHF.R.U32.HI R3, RZ, 0x18, R3 ;  /* 0x00000018ff037819 */ /* 0x000fc80000011603 */
[----:B------:R-:W-:-:S04]  /*69b0*/  LOP3.LUT R0, R0, R3, RZ, 0xfc, !PT ;  /* 0x0000000300007212 */ /* 0x000fc800078efcff */
[----:B------:R-:W-:-:S07]  /*69c0*/  PRMT R4, R0, 0x7610, R4 ;  /* 0x0000761000047816 */ /* 0x000fce0000000004 */
.L_x_18038:
[----:B------:R-:W-:Y:S05]  /*69d0*/  BSYNC B0 ;  /* 0x0000000000007941 */ /* 0x000fea0003800000 */
.L_x_18037:
[----:B------:R0:W-:Y:S01]  /*69e0*/  STG.E.U8 desc[UR36][R8.64], R4 ;  /* 0x0000000408007986 */ /* 0x0001e2000c101124 */
[----:B------:R-:W-:Y:S05]  /*69f0*/  BRA `(.L_x_18014) ;  /* 0x0000000000ac7947 */ /* 0x000fea0003800000 */
.L_x_18031:
        /* <DEDUP_REMOVED lines=22> */
.L_x_18013:
        /* <DEDUP_REMOVED lines=16> */
.L_x_18042:
[----:B------:R-:W-:Y:S05]  /*6c60*/  BRA `(.L_x_18014) ;  /* 0x0000000000107947 */ /* 0x000fea0003800000 */
.L_x_18041:
[----:B------:R-:W-:-:S05]  /*6c70*/  IMAD.MOV.U32 R19, RZ, RZ, RZ ;  /* 0x000000ffff137224 */ /* 0x000fca00078e00ff */
[----:B------:R2:W-:Y:S01]  /*6c80*/  STG.E.64 desc[UR36][R8.64], R18 ;  /* 0x0000001208007986 */ /* 0x0005e2000c101b24 */
[----:B------:R-:W-:Y:S05]  /*6c90*/  BRA `(.L_x_18014) ;  /* 0x0000000000047947 */ /* 0x000fea0003800000 */
.L_x_18040:
[----:B------:R0:W-:Y:S02]  /*6ca0*/  STG.E desc[UR36][R8.64], R18 ;  /* 0x0000001208007986 */ /* 0x0001e4000c101924 */
.L_x_18014:
[----:B------:R-:W-:-:S07]  /*6cb0*/  VIADD R17, R17, 0x80 ;  /* 0x0000008011117836 */ /* 0x000fce0000000000 */
.L_x_17974:
[----:B------:R-:W-:Y:S05]  /*6cc0*/  BSYNC B6 ;  /* 0x0000000000067941 */ /* 0x000fea0003800000 */
.L_x_17973:
[----:B------:R-:W-:-:S13]  /*6cd0*/  ISETP.GE.AND P0, PT, R17, R24, PT ;  /* 0x000000181100720c */ /* 0x000fda0003f06270 */
[----:B------:R-:W-:Y:S05]  /*6ce0*/  @P0 EXIT ;  /* 0x000000000000094d */ /* 0x000fea0003800000 */
[----:B0-234-:R-:W0:Y:S01]  /*6cf0*/  LDC.64 R4, c[0x0][0x218] ;  /* 0x00008600ff047b82 */ /* 0x01de220000000a00 */
[----:B-1----:R-:W-:Y:S01]  /*6d00*/  PRMT R0, R16, 0x9910, RZ ;  /* 0x0000991010007816 */ /* 0x002fe200000000ff */
        /* <DEDUP_REMOVED lines=17> */
.L_x_18046:
[----:B------:R-:W-:Y:S01]  /*6e20*/  STG.E.U8 desc[UR36][R2.64], R22 ;  /* 0x0000001602007986 */ /* 0x000fe2000c101124 */
[----:B------:R-:W-:Y:S05]  /*6e30*/  EXIT ;  /* 0x000000000000794d */ /* 0x000fea0003800000 */
.L_x_18045:
        /* <DEDUP_REMOVED lines=9> */
.L_x_18049:
[----:B------:R-:W-:Y:S01]  /*6ed0*/  STG.E desc[UR36][R2.64], R22 ;  /* 0x0000001602007986 */ /* 0x000fe2000c101924 */
[----:B------:R-:W-:Y:S05]  /*6ee0*/  EXIT ;  /* 0x000000000000794d */ /* 0x000fea0003800000 */
.L_x_18048:
[----:B------:R-:W-:Y:S01]  /*6ef0*/  STG.E.U16 desc[UR36][R2.64], R22 ;  /* 0x0000001602007986 */ /* 0x000fe2000c101524 */
[----:B------:R-:W-:Y:S05]  /*6f00*/  EXIT ;  /* 0x000000000000794d */ /* 0x000fea0003800000 */
.L_x_18044:
        /* <DEDUP_REMOVED lines=9> */
.L_x_18051:
[----:B------:R-:W0:Y:S02]  /*6fa0*/  I2F.S16 R0, R22 ;  /* 0x0000001600007306 */ /* 0x000e240000101400 */
[----:B0-----:R-:W-:-:S05]  /*6fb0*/  F2FP.F16.F32.PACK_AB R0, RZ, R0 ;  /* 0x00000000ff00723e */ /* 0x001fca00000000ff */
[----:B------:R-:W-:Y:S01]  /*6fc0*/  STG.E.U16 desc[UR36][R2.64], R0 ;  /* 0x0000000002007986 */ /* 0x000fe2000c101524 */
[----:B------:R-:W-:Y:S05]  /*6fd0*/  EXIT ;  /* 0x000000000000794d */ /* 0x000fea0003800000 */
.L_x_18050:
        /* <DEDUP_REMOVED lines=10> */
.L_x_18053:
[----:B------:R-:W0:Y:S02]  /*7080*/  I2F.S16 R22, R22 ;  /* 0x0000001600167306 */ /* 0x000e240000101400 */
[----:B0-----:R-:W-:-:S04]  /*7090*/  F2FP.F16.F32.PACK_AB R5, RZ, R22 ;  /* 0x00000016ff05723e */ /* 0x001fc800000000ff */
[----:B------:R-:W-:-:S05]  /*70a0*/  PRMT R5, R5, 0x5410, RZ ;  /* 0x0000541005057816 */ /* 0x000fca00000000ff */
[----:B------:R-:W-:Y:S01]  /*70b0*/  STG.E desc[UR36][R2.64], R5 ;  /* 0x0000000502007986 */ /* 0x000fe2000c101924 */
[----:B------:R-:W-:Y:S05]  /*70c0*/  EXIT ;  /* 0x000000000000794d */ /* 0x000fea0003800000 */
.L_x_18052:
[----:B------:R-:W0:Y:S02]  /*70d0*/  I2F.F64.S16 R22, R22 ;  /* 0x0000001600167312 */ /* 0x000e240000101c00 */
[----:B0-----:R-:W-:Y:S01]  /*70e0*/  STG.E.64 desc[UR36][R2.64], R22 ;  /* 0x0000001602007986 */ /* 0x001fe2000c101b24 */
[----:B------:R-:W-:Y:S05]  /*70f0*/  EXIT ;  /* 0x000000000000794d */ /* 0x000fea0003800000 */
.L_x_18043:
        /* <DEDUP_REMOVED lines=10> */
.L_x_18056:
[----:B------:R-:W0:Y:S01]  /*71a0*/  I2F.F64.S16 R4, R22 ;  /* 0x0000001600047312 */ /* 0x000e220000101c00 */
[----:B------:R-:W-:-:S05]  /*71b0*/  CS2R R6, SRZ ;  /* 0x0000000000067805 */ /* 0x000fca000001ff00 */
[----:B0-----:R-:W-:Y:S01]  /*71c0*/  STG.E.128 desc[UR36][R2.64], R4 ;  /* 0x0000000402007986 */ /* 0x001fe2000c101d24 */
[----:B------:R-:W-:Y:S05]  /*71d0*/  EXIT ;  /* 0x000000000000794d */ /* 0x000fea0003800000 */
.L_x_18055:
        /* <DEDUP_REMOVED lines=21> */
.L_x_18060:
[----:B------:R-:W-:Y:S05]  /*7330*/  BSYNC B0 ;  /* 0x0000000000007941 */ /* 0x000fea0003800000 */
.L_x_18059:
[----:B------:R-:W-:-:S05]  /*7340*/  LOP3.LUT R5, R0, R5, RZ, 0xfc, !PT ;  /* 0x0000000500057212 */ /* 0x000fca00078efcff */
[----:B------:R-:W-:Y:S01]  /*7350*/  STG.E.U8 desc[UR36][R2.64], R5 ;  /* 0x0000000502007986 */ /* 0x000fe2000c101124 */
[----:B------:R-:W-:Y:S05]  /*7360*/  EXIT ;  /* 0x000000000000794d */ /* 0x000fea0003800000 */
.L_x_18058:
        /* <DEDUP_REMOVED lines=13> */
.L_x_18062:
[----:B------:R-:W-:Y:S01]  /*7440*/  IMAD.MOV.U32 R0, RZ, RZ, 0x7f ;  /* 0x0000007fff007424 */ /* 0x000fe200078e00ff */
[----:B------:R-:W-:-:S04]  /*7450*/  ISETP.GT.U32.AND P0, PT, R4, 0x7f800000, PT ;  /* 0x7f8000000400780c */ /* 0x000fc80003f04070 */
[----:B------:R-:W-:-:S09]  /*7460*/  SEL R0, R0, 0x7c, P0 ;  /* 0x0000007c00007807 */ /* 0x000fd20000000000 */
.L_x_18063:
[----:B------:R-:W-:Y:S05]  /*7470*/  BSYNC B0 ;  /* 0x0000000000007941 */ /* 0x000fea0003800000 */
.L_x_18061:
[----:B------:R-:W-:-:S04]  /*7480*/  LOP3.LUT R4, R5, 0x80000000, RZ, 0xc0, !PT ;  /* 0x8000000005047812 */ /* 0x000fc800078ec0ff */
[----:B------:R-:W-:-:S04]  /*7490*/  SHF.R.U32.HI R5, RZ, 0x18, R4 ;  /* 0x00000018ff057819 */ /* 0x000fc80000011604 */
[----:B------:R-:W-:-:S05]  /*74a0*/  LOP3.LUT R5, R0, R5, RZ, 0xfc, !PT ;  /* 0x0000000500057212 */ /* 0x000fca00078efcff */
[----:B------:R-:W-:Y:S01]  /*74b0*/  STG.E.U8 desc[UR36][R2.64], R5 ;  /* 0x0000000502007986 */ /* 0x000fe2000c101124 */
[----:B------:R-:W-:Y:S05]  /*74c0*/  EXIT ;  /* 0x000000000000794d */ /* 0x000fea0003800000 */
.L_x_18057:
[----:B------:R-:W0:Y:S02]  /*74d0*/  I2F.S16 R0, R22 ;  /* 0x0000001600007306 */ /* 0x000e240000101400 */
[----:B0-----:R-:W-:-:S05]  /*74e0*/  F2FP.BF16.F32.PACK_AB R0, RZ, R0 ;  /* 0x00000000ff00723e */ /* 0x001fca00000010ff */
[----:B------:R-:W-:Y:S01]  /*74f0*/  STG.E.U16 desc[UR36][R2.64], R0 ;  /* 0x0000000002007986 */ /* 0x000fe2000c101524 */
[----:B------:R-:W-:Y:S05]  /*7500*/  EXIT ;  /* 0x000000000000794d */ /* 0x000fea0003800000 */
.L_x_18054:
        /* <DEDUP_REMOVED lines=10> */
.L_x_18066:
        /* <DEDUP_REMOVED lines=17> */
.L_x_18069:
[----:B------:R-:W-:-:S04]  /*76c0*/  LOP3.LUT R0, R7, 0x80000000, RZ, 0xc0, !PT ;  /* 0x8000000007007812 */ /* 0x000fc800078ec0ff */
[----:B------:R-:W-:-:S04]  /*76d0*/  SHF.R.U32.HI R5, RZ, 0x18, R0 ;  /* 0x00000018ff057819 */ /* 0x000fc80000011600 */
[----:B------:R-:W-:-:S04]  /*76e0*/  LOP3.LUT R4, R4, R5, RZ, 0xfc, !PT ;  /* 0x0000000504047212 */ /* 0x000fc800078efcff */
[----:B------:R-:W-:-:S07]  /*76f0*/  PRMT R0, R4, 0x7610, R0 ;  /* 0x0000761004007816 */ /* 0x000fce0000000000 */
.L_x_18068:
[----:B------:R-:W-:Y:S05]  /*7700*/  BSYNC B0 ;  /* 0x0000000000007941 */ /* 0x000fea0003800000 */
.L_x_18067:
[----:B------:R-:W-:Y:S01]  /*7710*/  STG.E.U8 desc[UR36][R2.64], R0 ;  /* 0x0000000002007986 */ /* 0x000fe2000c101124 */
[----:B------:R-:W-:Y:S05]  /*7720*/  EXIT ;  /* 0x000000000000794d */ /* 0x000fea0003800000 */
.L_x_18065:
        /* <DEDUP_REMOVED lines=17> */
.L_x_18072:
[----:B------:R-:W-:-:S04]  /*7840*/  LOP3.LUT R0, R7, 0x80000000, RZ, 0xc0, !PT ;  /* 0x8000000007007812 */ /* 0x000fc800078ec0ff */
[----:B------:R-:W-:-:S04]  /*7850*/  SHF.R.U32.HI R5, RZ, 0x18, R0 ;  /* 0x00000018ff057819 */ /* 0x000fc80000011600 */
[----:B------:R-:W-:-:S04]  /*7860*/  LOP3.LUT R4, R4, R5, RZ, 0xfc, !PT ;  /* 0x0000000504047212 */ /* 0x000fc800078efcff */
[----:B------:R-:W-:-:S07]  /*7870*/  PRMT R0, R4, 0x7610, R0 ;  /* 0x0000761004007816 */ /* 0x000fce0000000000 */
.L_x_18071:
[----:B------:R-:W-:Y:S05]  /*7880*/  BSYNC B0 ;  /* 0x0000000000007941 */ /* 0x000fea0003800000 */
.L_x_18070:
[----:B------:R-:W-:Y:S01]  /*7890*/  STG.E.U8 desc[UR36][R2.64], R0 ;  /* 0x0000000002007986 */ /* 0x000fe2000c101124 */
[----:B------:R-:W-:Y:S05]  /*78a0*/  EXIT ;  /* 0x000000000000794d */ /* 0x000fea0003800000 */
.L_x_18064:
        /* <DEDUP_REMOVED lines=22> */
.L_x_18047:
        /* <DEDUP_REMOVED lines=16> */
.L_x_18075:
[----:B------:R-:W-:Y:S05]  /*7b10*/  EXIT ;  /* 0x000000000000794d */ /* 0x000fea0003800000 */
.L_x_18074:
[----:B------:R-:W-:-:S05]  /*7b20*/  IMAD.MOV.U32 R23, RZ, RZ, RZ ;  /* 0x000000ffff177224 */ /* 0x000fca00078e00ff */
[----:B------:R-:W-:Y:S01]  /*7b30*/  STG.E.64 desc[UR36][R2.64], R22 ;  /* 0x0000001602007986 */ /* 0x000fe2000c101b24 */
[----:B------:R-:W-:Y:S05]  /*7b40*/  EXIT ;  /* 0x000000000000794d */ /* 0x000fea0003800000 */
.L_x_18073:
[----:B------:R-:W-:Y:S01]  /*7b50*/  STG.E desc[UR36][R2.64], R22 ;  /* 0x0000001602007986 */ /* 0x000fe2000c101924 */
[----:B------:R-:W-:Y:S05]  /*7b60*/  EXIT ;  /* 0x000000000000794d */ /* 0x000fea0003800000 */
.L_x_18076:
        /* <DEDUP_REMOVED lines=9> */
.L_x_23639:


//--------------------- .text._ZN2at6native18elementwise_kernelILi128ELi4EZNS0_22gpu_kernel_impl_nocastIZZZNS0_23logical_not_kernel_cudaERNS_18TensorIteratorBaseEENKUlvE0_clEvENKUlvE8_clEvEUlbE_EEvS4_RKT_EUliE_EEviT1_ --------------------------
	.section	.text._ZN2at6native18elementwise_kernelILi128ELi4EZNS0_22gpu_kernel_impl_nocastIZZZNS0_23logical_not_kernel_cudaERNS_18TensorIteratorBaseEENKUlvE0_clEvENKUlvE8_clEvEUlbE_EEvS4_RKT_EUliE_EEviT1_,"ax",@progbits
	.align	128
        .global         _ZN2at6native18elementwise_kernelILi128ELi4EZNS0_22gpu_kernel_impl_nocastIZZZNS0_23logical_not_kernel_cudaERNS_18TensorIteratorBaseEENKUlvE0_clEvENKUlvE8_clEvEUlbE_EEvS4_RKT_EUliE_EEviT1_
        .type           _ZN2at6native18elementwise_kernelILi128ELi4EZNS0_22gpu_kernel_impl_nocastIZZZNS0_23logical_not_kernel_cudaERNS_18TensorIteratorBaseEENKUlvE0_clEvENKUlvE8_clEvEUlbE_EEvS4_RKT_EUliE_EEviT1_,@function
        .size           _ZN2at6native18elementwise_kernelILi128ELi4EZNS0_22gpu_kernel_impl_nocastIZZZNS0_23logical_not_kernel_cudaERNS_18TensorIteratorBaseEENKUlvE0_clEvENKUlvE8_clEvEUlbE_EEvS4_RKT_EUliE_EEviT1_,(.L_x_23640 - _ZN2at6native18elementwise_kernelILi128ELi4EZNS0_22gpu_kernel_impl_nocastIZZZNS0_23logical_not_kernel_cudaERNS_18TensorIteratorBaseEENKUlvE0_clEvENKUlvE8_clEvEUlbE_EEvS4_RKT_EUliE_EEviT1_)
        .other          _ZN2at6native18elementwise_kernelILi128ELi4EZNS0_22gpu_kernel_impl_nocastIZZZNS0_23logical_not_kernel_cudaERNS_18TensorIteratorBaseEENKUlvE0_clEvENKUlvE8_clEvEUlbE_EEvS4_RKT_EUliE_EEviT1_,@"STO_CUDA_ENTRY STV_DEFAULT"
_ZN2at6native18elementwise_kernelILi128ELi4EZNS0_22gpu_kernel_impl_nocastIZZZNS0_23logical_not_kernel_cudaERNS_18TensorIteratorBaseEENKUlvE0_clEvENKUlvE8_clEvEUlbE_EEvS4_RKT_EUliE_EEviT1_:
.text._ZN2at6native18elementwise_kernelILi128ELi4EZNS0_22gpu_kernel_impl_nocastIZZZNS0_23logical_not_kernel_cudaERNS_18TensorIteratorBaseEENKUlvE0_clEvENKUlvE8_clEvEUlbE_EEvS4_RKT_EUliE_EEviT1_:
        /* <DEDUP_REMOVED lines=311> */
.L_x_18079:
        /* <DEDUP_REMOVED lines=9> */
[----:B------:R-:W-:-:S05]  /*1400*/  SEL R7, RZ, 0x1, P0 ;  /* 0x00000001ff077807 */ /* 0x000fca0000000000 */
[----:B------:R0:W-:Y:S04]  /*1410*/  STG.E.U8 desc[UR4][R2.64], R7 ;  /* 0x0000000702007986 */ /* 0x0001e8000c101104 */
.L_x_18078:
[----:B------:R-:W-:Y:S05]  /*1420*/  BSYNC B0 ;  /* 0x0000000000007941 */ /* 0x000fea0003800000 */
.L_x_18077:
        /* <DEDUP_REMOVED lines=305> */
.L_x_18082:
        /* <DEDUP_REMOVED lines=315> */
.L_x_18083:
        /* <DEDUP_REMOVED lines=9> */
[----:B------:R-:W-:-:S05]  /*3b80*/  SEL R7, RZ, 0x1, P0 ;  /* 0x00000001ff077807 */ /* 0x000fca0000000000 */
[----:B------:R2:W-:Y:S04]  /*3b90*/  STG.E.U8 desc[UR4][R2.64], R7 ;  /* 0x0000000702007986 */ /* 0x0005e8000c101104 */
.L_x_18081:
[----:B------:R-:W-:Y:S05]  /*3ba0*/  BSYNC B0 ;  /* 0x0000000000007941 */ /* 0x000fea0003800000 */
.L_x_18080:
        /* <DEDUP_REMOVED lines=304> */
.L_x_18084:
        /* <DEDUP_REMOVED lines=8> */
[----:B------:R-:W-:-:S05]  /*4f30*/  SEL R7, RZ, 0x1, P0 ;  /* 0x00000001ff077807 */ /* 0x000fca0000000000 */
[----:B------:R-:W-:Y:S01]  /*4f40*/  STG.E.U8 desc[UR4][R2.64], R7 ;  /* 0x0000000702007986 */ /* 0x000fe2000c101104 */
[----:B------:R-:W-:Y:S05]  /*4f50*/  EXIT ;  /* 0x000000000000794d */ /* 0x000fea0003800000 */
.L_x_18085:
        /* <DEDUP_REMOVED lines=10> */
.L_x_23640:


//--------------------- .text._ZN2at6native27unrolled_elementwise_kernelIZZZNS0_23logical_not_kernel_cudaERNS_18TensorIteratorBaseEENKUlvE0_clEvENKUlvE8_clEvEUlbE_St5arrayIPcLm2EELi4E23TrivialOffsetCalculatorILi1EjESB_NS0_6memory15LoadWithoutCastENSC_16StoreWithoutCastEEEviT_T0_T2_T3_T4_T5_ --------------------------
	.section	.text._ZN2at6native27unrolled_elementwise_kernelIZZZNS0_23logical_not_kernel_cudaERNS_18TensorIteratorBaseEENKUlvE0_clEvENKUlvE8_clEvEUlbE_St5arrayIPcLm2EELi4E23TrivialOffsetCalculatorILi1EjESB_NS0_6memory15LoadWithoutCastENSC_16StoreWithoutCastEEEviT_T0_T2_T3_T4_T5_,"ax",@progbits
	.align	128
        .global         _ZN2at6native27unrolled_elementwise_kernelIZZZNS0_23logical_not_kernel_cudaERNS_18TensorIteratorBaseEENKUlvE0_clEvENKUlvE8_clEvEUlbE_St5arrayIPcLm2EELi4E23TrivialOffsetCalculatorILi1EjESB_NS0_6memory15LoadWithoutCastENSC_16StoreWithoutCastEEEviT_T0_T2_T3_T4_T5_
        .type           _ZN2at6native27unrolled_elementwise_kernelIZZZNS0_23logical_not_kernel_cudaERNS_18TensorIteratorBaseEENKUlvE0_clEvENKUlvE8_clEvEUlbE_St5arrayIPcLm2EELi4E23TrivialOffsetCalculatorILi1EjESB_NS0_6memory15LoadWithoutCastENSC_16StoreWithoutCastEEEviT_T0_T2_T3_T4_T5_,@function
        .size           _ZN2at6native27unrolled_elementwise_kernelIZZZNS0_23logical_not_kernel_cudaERNS_18TensorIteratorBaseEENKUlvE0_clEvENKUlvE8_clEvEUlbE_St5arrayIPcLm2EELi4E23TrivialOffsetCalculatorILi1EjESB_NS0_6memory15LoadWithoutCastENSC_16StoreWithoutCastEEEviT_T0_T2_T3_T4_T5_,(.L_x_23641 - _ZN2at6native27unrolled_elementwise_kernelIZZZNS0_23logical_not_kernel_cudaERNS_18TensorIteratorBaseEENKUlvE0_clEvENKUlvE8_clEvEUlbE_St5arrayIPcLm2EELi4E23TrivialOffsetCalculatorILi1EjESB_NS0_6memory15LoadWithoutCastENSC_16StoreWithoutCastEEEviT_T0_T2_T3_T4_T5_)
        .other          _ZN2at6native27unrolled_elementwise_kernelIZZZNS0_23logical_not_kernel_cudaERNS_18TensorIteratorBaseEENKUlvE0_clEvENKUlvE8_clEvEUlbE_St5arrayIPcLm2EELi4E23TrivialOffsetCalculatorILi1EjESB_NS0_6memory15LoadWithoutCastENSC_16StoreWithoutCastEEEviT_T0_T2_T3_T4_T5_,@"STO_CUDA_ENTRY STV_DEFAULT"
_ZN2at6native27unrolled_elementwise_kernelIZZZNS0_23logical_not_kernel_cudaERNS_18TensorIteratorBaseEENKUlvE0_clEvENKUlvE8_clEvEUlbE_St5arrayIPcLm2EELi4E23TrivialOffsetCalculatorILi1EjESB_NS0_6memory15LoadWithoutCastENSC_16StoreWithoutCastEEEviT_T0_T2_T3_T4_T5_:
.text._ZN2at6native27unrolled_elementwise_kernelIZZZNS0_23logical_not_kernel_cudaERNS_18TensorIteratorBaseEENKUlvE0_clEvENKUlvE8_clEvEUlbE_St5arrayIPcLm2EELi4E23TrivialOffsetCalculatorILi1EjESB_NS0_6memory15LoadWithoutCastENSC_16StoreWithoutCastEEEviT_T0_T2_T3_T4_T5_:
        /* <DEDUP_REMOVED lines=19> */
[----:B------:R-:W-:Y:S01]  /*0130*/  @!P2 IMAD R15, R0, 0x200, R5 ;  /* 0x00000200000fa824 */ /* 0x000fe200078e0205 */
[----:B------:R-:W0:Y:S01]  /*0140*/  @!P2 LDC.64 R16, c[0x0][0x220] ;  /* 0x00008800ff10ab82 */ /* 0x000e220000000a00 */
[----:B------:R-:W-:Y:S01]  /*0150*/  @!P2 VIADD R5, R5, 0x80 ;  /* 0x000000800505a836 */ /* 0x000fe20000000000 */
[----:B-1----:R-:W-:-:S04]  /*0160*/  @!P1 IADD3 R8, P3, R9, R12, RZ ;  /* 0x0000000c09089210 */ /* 0x002fc80007f7e0ff */
[----:B------:R-:W-:Y:S01]  /*0170*/  ISETP.GE.AND P0, PT, R5, R2, PT ;  /* 0x000000020500720c */ /* 0x000fe20003f06270 */
[----:B------:R-:W-:-:S05]  /*0180*/  @!P1 IMAD.X R9, RZ, RZ, R13, P3 ;  /* 0x000000ffff099224 */ /* 0x000fca00018e060d */
[----:B------:R-:W3:Y:S07]  /*0190*/  @!P1 LDG.E.U8 R8, desc[UR4][R8.64] ;  /* 0x0000000408089981 */ /* 0x000eee000c1e1100 */
[----:B------:R-:W1:Y:S01]  /*01a0*/  @!P0 LDC.64 R12, c[0x0][0x220] ;  /* 0x00008800ff0c8b82 */ /* 0x000e620000000a00 */
[----:B------:R-:W-:Y:S01]  /*01b0*/  @!P0 IMAD R5, R0, 0x200, R5 ;  /* 0x0000020000058824 */ /* 0x000fe200078e0205 */
[----:B0-----:R-:W-:-:S05]  /*01c0*/  @!P2 IADD3 R10, P4, R15, R16, RZ ;  /* 0x000000100f0aa210 */ /* 0x001fca0007f9e0ff */
[----:B------:R-:W-:-:S05]  /*01d0*/  @!P2 IMAD.X R11, RZ, RZ, R17, P4 ;  /* 0x000000ffff0ba224 */ /* 0x000fca00020e0611 */
[----:B------:R-:W4:Y:S01]  /*01e0*/  @!P2 LDG.E.U8 R10, desc[UR4][R10.64] ;  /* 0x000000040a0aa981 */ /* 0x000f22000c1e1100 */
[----:B-1----:R-:W-:-:S05]  /*01f0*/  @!P0 IADD3 R4, P3, R5, R12, RZ ;  /* 0x0000000c05048210 */ /* 0x002fca0007f7e0ff */
[----:B------:R-:W-:-:S05]  /*0200*/  @!P0 IMAD.X R5, RZ, RZ, R13, P3 ;  /* 0x000000ffff058224 */ /* 0x000fca00018e060d */
[----:B------:R0:W5:Y:S01]  /*0210*/  @!P0 LDG.E.U8 R4, desc[UR4][R4.64] ;  /* 0x0000000404048981 */ /* 0x000162000c1e1100 */
[----:B------:R-:W-:Y:S01]  /*0220*/  BSSY B0, `(.L_x_18086) ;  /* 0x0000011000007945 */ /* 0x000fe20003800000 */
[----:B--2---:R-:W-:Y:S02]  /*0230*/  @!P5 ISETP.NE.AND P6, PT, R6, RZ, PT ;  /* 0x000000ff0600d20c */ /* 0x004fe40003fc5270 */
[----:B------:R-:W-:Y:S02]  /*0240*/  PRMT R6, RZ, 0x7610, R6 ;  /* 0x00007610ff067816 */ /* 0x000fe40000000006 */
[----:B------:R-:W-:-:S04]  /*0250*/  @!P5 SEL R7, RZ, 0x1, !P6 ;  /* 0x00000001ff07d807 */ /* 0x000fc80007000000 */
[----:B------:R-:W-:Y:S02]  /*0260*/  @!P5 PRMT R6, R7, 0x7610, R6 ;  /* 0x000076100706d816 */ /* 0x000fe40000000006 */
[----:B---3--:R-:W-:Y:S02]  /*0270*/  @!P1 ISETP.NE.AND P3, PT, R8, RZ, PT ;  /* 0x000000ff0800920c */ /* 0x008fe40003f65270 */
[----:B----4-:R-:W-:Y:S01]  /*0280*/  @!P2 ISETP.NE.AND P4, PT, R10, RZ, PT ;  /* 0x000000ff0a00a20c */ /* 0x010fe20003f85270 */
[----:B0-----:R-:W-:-:S12]  /*0290*/  @P5 BRA `(.L_x_18087) ;  /* 0x0000000000245947 */ /* 0x001fd80003800000 */
[----:B------:R-:W-:Y:S01]  /*02a0*/  PRMT R5, R6, 0x9910, RZ ;  /* 0x0000991006057816 */ /* 0x000fe200000000ff */
[----:B------:R-:W-:Y:S01]  /*02b0*/  IMAD R6, R0, 0x200, R3 ;  /* 0x0000020000067824 */ /* 0x000fe200078e0203 */
[----:B------:R-:W-:Y:S01]  /*02c0*/  ULDC.64 UR6, c[0x0][0x218] ;  /* 0x0000860000067ab9 */ /* 0x000fe20000000a00 */
[----:B------:R-:W-:Y:S01]  /*02d0*/  VIADD R3, R3, 0x80 ;  /* 0x0000008003037836 */ /* 0x000fe20000000000 */
[----:B------:R-:W-:Y:S02]  /*02e0*/  ISETP.NE.AND P5, PT, R5, RZ, PT ;  /* 0x000000ff0500720c */ /* 0x000fe40003fa5270 */
[----:B------:R-:W-:Y:S02]  /*02f0*/  IADD3 R6, P6, R6, UR6, RZ ;  /* 0x0000000606067c10 */ /* 0x000fe4000ffde0ff */
[----:B------:R-:W-:-:S03]  /*0300*/  SEL R5, RZ, 0x1, P5 ;  /* 0x00000001ff057807 */ /* 0x000fc60002800000 */
[----:B------:R-:W-:-:S05]  /*0310*/  IMAD.X R7, RZ, RZ, UR7, P6 ;  /* 0x00000007ff077e24 */ /* 0x000fca000b0e06ff */
[----:B------:R0:W-:Y:S03]  /*0320*/  STG.E.U8 desc[UR4][R6.64], R5 ;  /* 0x0000000506007986 */ /* 0x0001e6000c101104 */
.L_x_18087:
[----:B------:R-:W-:Y:S05]  /*0330*/  BSYNC B0 ;  /* 0x0000000000007941 */ /* 0x000fea0003800000 */
.L_x_18086:
[----:B------:R-:W-:Y:S01]  /*0340*/  ISETP.GE.AND P5, PT, R3, R2, PT ;  /* 0x000000020300720c */ /* 0x000fe20003fa6270 */
[----:B------:R-:W-:Y:S01]  /*0350*/  BSSY B0, `(.L_x_18088) ;  /* 0x000001c000007945 */ /* 0x000fe20003800000 */
[----:B0-----:R-:W-:Y:S02]  /*0360*/  PRMT R5, RZ, 0x7610, R5 ;  /* 0x00007610ff057816 */ /* 0x001fe40000000005 */
[----:B------:R-:W-:Y:S02]  /*0370*/  PRMT R8, RZ, 0x7610, R8 ;  /* 0x00007610ff087816 */ /* 0x000fe40000000008 */
[----:B------:R-:W-:Y:S02]  /*0380*/  @!P1 SEL R6, RZ, 0x1, !P3 ;  /* 0x00000001ff069807 */ /* 0x000fe40005800000 */
[----:B------:R-:W-:Y:S02]  /*0390*/  @!P2 SEL R7, RZ, 0x1, !P4 ;  /* 0x00000001ff07a807 */ /* 0x000fe40006000000 */
[----:B------:R-:W-:-:S02]  /*03a0*/  @!P1 PRMT R5, R6, 0x7610, R5 ;  /* 0x0000761006059816 */ /* 0x000fc40000000005 */
[----:B------:R-:W-:Y:S01]  /*03b0*/  @!P2 PRMT R8, R7, 0x7610, R8 ;  /* 0x000076100708a816 */ /* 0x000fe20000000008 */
[----:B------:R-:W-:Y:S06]  /*03c0*/  @P5 BRA `(.L_x_18089) ;  /* 0x0000000000505947 */ /* 0x000fec0003800000 */
[----:B------:R-:W-:Y:S01]  /*03d0*/  IMAD R6, R0, 0x200, R3 ;  /* 0x0000020000067824 */ /* 0x000fe200078e0203 */
[----:B------:R-:W-:Y:S01]  /*03e0*/  PRMT R5, R5, 0x9910, RZ ;  /* 0x0000991005057816 */ /* 0x000fe200000000ff */
[----:B------:R-:W-:Y:S01]  /*03f0*/  ULDC.64 UR6, c[0x0][0x218] ;  /* 0x0000860000067ab9 */ /* 0x000fe20000000a00 */
[----:B------:R-:W-:Y:S02]  /*0400*/  VIADD R3, R3, 0x80 ;  /* 0x0000008003037836 */ /* 0x000fe40000000000 */
[----:B------:R-:W-:Y:S02]  /*0410*/  IADD3 R6, P2, R6, UR6, RZ ;  /* 0x0000000606067c10 */ /* 0x000fe4000ff5e0ff */
[----:B------:R-:W-:-:S03]  /*0420*/  ISETP.NE.AND P1, PT, R5, RZ, PT ;  /* 0x000000ff0500720c */ /* 0x000fc60003f25270 */
[----:B------:R-:W-:Y:S01]  /*0430*/  IMAD.X R7, RZ, RZ, UR7, P2 ;  /* 0x00000007ff077e24 */ /* 0x000fe200090e06ff */
[----:B------:R-:W-:Y:S02]  /*0440*/  SEL R5, RZ, 0x1, P1 ;  /* 0x00000001ff057807 */ /* 0x000fe40000800000 */
[----:B------:R-:W-:-:S03]  /*0450*/  ISETP.GE.AND P1, PT, R3, R2, PT ;  /* 0x000000020300720c */ /* 0x000fc60003f26270 */
[----:B------:R0:W-:Y:S10]  /*0460*/  STG.E.U8 desc[UR4][R6.64], R5 ;  /* 0x0000000506007986 */ /* 0x0001f4000c101104 */
[----:B------:R-:W-:Y:S05]  /*0470*/  @P1 BRA `(.L_x_18089) ;  /* 0x0000000000241947 */ /* 0x000fea0003800000 */
[----:B0-----:R-:W-:Y:S01]  /*0480*/  IMAD R6, R0, 0x200, R3 ;  /* 0x0000020000067824 */ /* 0x001fe200078e0203 */
[----:B------:R-:W-:Y:S01]  /*0490*/  PRMT R5, R8, 0x9910, RZ ;  /* 0x0000991008057816 */ /* 0x000fe200000000ff */
[----:B------:R-:W-:Y:S01]  /*04a0*/  ULDC.64 UR6, c[0x0][0x218] ;  /* 0x0000860000067ab9 */ /* 0x000fe20000000a00 */
[----:B------:R-:W-:Y:S02]  /*04b0*/  VIADD R3, R3, 0x80 ;  /* 0x0000008003037836 */ /* 0x000fe40000000000 */
[----:B------:R-:W-:Y:S02]  /*04c0*/  IADD3 R6, P2, R6, UR6, RZ ;  /* 0x0000000606067c10 */ /* 0x000fe4000ff5e0ff */
[----:B------:R-:W-:-:S03]  /*04d0*/  ISETP.NE.AND P1, PT, R5, RZ, PT ;  /* 0x000000ff0500720c */ /* 0x000fc60003f25270 */
[----:B------:R-:W-:Y:S01]  /*04e0*/  IMAD.X R7, RZ, RZ, UR7, P2 ;  /* 0x00000007ff077e24 */ /* 0x000fe200090e06ff */
[----:B------:R-:W-:-:S05]  /*04f0*/  SEL R5, RZ, 0x1, P1 ;  /* 0x00000001ff057807 */ /* 0x000fca0000800000 */
[----:B------:R1:W-:Y:S04]  /*0500*/  STG.E.U8 desc[UR4][R6.64], R5 ;  /* 0x0000000506007986 */ /* 0x0003e8000c101104 */
.L_x_18089:
[----:B------:R-:W-:Y:S05]  /*0510*/  BSYNC B0 ;  /* 0x0000000000007941 */ /* 0x000fea0003800000 */
.L_x_18088:
[----:B------:R-:W-:Y:S01]  /*0520*/  ISETP.GE.AND P1, PT, R3, R2, PT ;  /* 0x000000020300720c */ /* 0x000fe20003f26270 */
[----:B------:R-:W-:-:S12]  /*0530*/  IMAD.MOV.U32 R2, RZ, RZ, 0x1 ;  /* 0x00000001ff027424 */ /* 0x000fd800078e00ff */
[----:B------:R-:W-:Y:S05]  /*0540*/  @P1 EXIT ;  /* 0x000000000000194d */ /* 0x000fea0003800000 */
[----:B------:R-:W-:Y:S01]  /*0550*/  IMAD R3, R0, 0x200, R3 ;  /* 0x0000020000037824 */ /* 0x000fe200078e0203 */
[----:B-----5:R-:W-:Y:S01]  /*0560*/  @!P0 ISETP.NE.AND P1, PT, R4, RZ, PT ;  /* 0x000000ff0400820c */ /* 0x020fe20003f25270 */
[----:B------:R-:W-:Y:S01]  /*0570*/  ULDC.64 UR6, c[0x0][0x218] ;  /* 0x0000860000067ab9 */ /* 0x000fe20000000a00 */
[----:B------:R-:W-:Y:S02]  /*0580*/  PRMT R0, R2, 0x7610, R0 ;  /* 0x0000761002007816 */ /* 0x000fe40000000000 */
[----:B------:R-:W-:Y:S02]  /*0590*/  IADD3 R2, P2, R3, UR6, RZ ;  /* 0x0000000603027c10 */ /* 0x000fe4000ff5e0ff */
[----:B------:R-:W-:-:S03]  /*05a0*/  @!P0 SEL R4, RZ, 0x1, P1 ;  /* 0x00000001ff048807 */ /* 0x000fc60000800000 */
[----:B------:R-:W-:Y:S01]  /*05b0*/  IMAD.X R3, RZ, RZ, UR7, P2 ;  /* 0x00000007ff037e24 */ /* 0x000fe200090e06ff */
[----:B------:R-:W-:-:S05]  /*05c0*/  @!P0 PRMT R0, R4, 0x7610, R0 ;  /* 0x0000761004008816 */ /* 0x000fca0000000000 */
[----:B------:R-:W-:Y:S01]  /*05d0*/  STG.E.U8 desc[UR4][R2.64], R0 ;  /* 0x0000000002007986 */ /* 0x000fe2000c101104 */
[----:B------:R-:W-:Y:S05]  /*05e0*/  EXIT ;  /* 0x000000000000794d */ /* 0x000fea0003800000 */
.L_x_18090:
        /* <DEDUP_REMOVED lines=9> */
.L_x_23641:


//--------------------- .text._ZN2at6native29vectorized_elementwise_kernelILi2EZZZNS0_23logical_not_kernel_cudaERNS_18TensorIteratorBaseEENKUlvE0_clEvENKUlvE8_clEvEUlbE_St5arrayIPcLm2EEEEviT0_T1_ --------------------------
	.section	.text._ZN2at6native29vectorized_elementwise_kernelILi2EZZZNS0_23logical_not_kernel_cudaERNS_18TensorIteratorBaseEENKUlvE0_clEvENKUlvE8_clEvEUlbE_St5arrayIPcLm2EEEEviT0_T1_,"ax",@progbits
	.align	128
        .global         _ZN2at6native29vectorized_elementwise_kernelILi2EZZZNS0_23logical_not_kernel_cudaERNS_18TensorIteratorBaseEENKUlvE0_clEvENKUlvE8_clEvEUlbE_St5arrayIPcLm2EEEEviT0_T1_
        .type           _ZN2at6native29vectorized_elementwise_kernelILi2EZZZNS0_23logical_not_kernel_cudaERNS_18TensorIteratorBaseEENKUlvE0_clEvENKUlvE8_clEvEUlbE_St5arrayIPcLm2EEEEviT0_T1_,@function
        .size           _ZN2at6native29vectorized_elementwise_kernelILi2EZZZNS0_23logical_not_kernel_cudaERNS_18TensorIteratorBaseEENKUlvE0_clEvENKUlvE8_clEvEUlbE_St5arrayIPcLm2EEEEviT0_T1_,(.L_x_23642 - _ZN2at6native29vectorized_elementwise_kernelILi2EZZZNS0_23logical_not_kernel_cudaERNS_18TensorIteratorBaseEENKUlvE0_clEvENKUlvE8_clEvEUlbE_St5arrayIPcLm2EEEEviT0_T1_)
        .other          _ZN2at6native29vectorized_elementwise_kernelILi2EZZZNS0_23logical_not_kernel_cudaERNS_18TensorIteratorBaseEENKUlvE0_clEvENKUlvE8_clEvEUlbE_St5arrayIPcLm2EEEEviT0_T1_,@"STO_CUDA_ENTRY STV_DEFAULT"
_ZN2at6native29vectorized_elementwise_kernelILi2EZZZNS0_23logical_not_kernel_cudaERNS_18TensorIteratorBaseEENKUlvE0_clEvENKUlvE8_clEvEUlbE_St5arrayIPcLm2EEEEviT0_T1_:
.text._ZN2at6native29vectorized_elementwise_kernelILi2EZZZNS0_23logical_not_kernel_cudaERNS_18TensorIteratorBaseEENKUlvE0_clEvENKUlvE8_clEvEUlbE_St5arrayIPcLm2EEEEviT0_T1_:
        /* <DEDUP_REMOVED lines=37> */
[----:B------:R-:W-:Y:S02]  /*0250*/  SEL R0, RZ, 0x1, P6 ;  /* 0x00000001ff007807 */ /* 0x000fe40003000000 */
[----:B------:R-:W-:Y:S02]  /*0260*/  ISETP.NE.AND P5, PT, R6, RZ, PT ;  /* 0x000000ff0600720c */ /* 0x000fe40003fa5270 */
[----:B------:R-:W-:Y:S02]  /*0270*/  ISETP.NE.AND P4, PT, R7, RZ, PT ;  /* 0x000000ff0700720c */ /* 0x000fe40003f85270 */
[----:B------:R-:W-:Y:S02]  /*0280*/  ISETP.NE.AND P0, PT, R5, RZ, PT ;  /* 0x000000ff0500720c */ /* 0x000fe40003f05270 */
[----:B------:R-:W-:-:S02]  /*0290*/  ISETP.NE.AND P6, PT, R4, RZ, PT ;  /* 0x000000ff0400720c */ /* 0x000fc40003fc5270 */
[----:B------:R-:W-:Y:S02]  /*02a0*/  SEL R5, RZ, 0x1, P5 ;  /* 0x00000001ff057807 */ /* 0x000fe40002800000 */
[----:B------:R-:W-:Y:S02]  /*02b0*/  SEL R4, RZ, 0x1, P4 ;  /* 0x00000001ff047807 */ /* 0x000fe40002000000 */
[----:B------:R-:W-:Y:S02]  /*02c0*/  SEL R7, RZ, 0x1, P3 ;  /* 0x00000001ff077807 */ /* 0x000fe40001800000 */
[----:B------:R-:W-:Y:S02]  /*02d0*/  SEL R6, RZ, 0x1, P2 ;  /* 0x00000001ff067807 */ /* 0x000fe40001000000 */
[----:B------:R-:W-:Y:S02]  /*02e0*/  SEL R9, RZ, 0x1, P1 ;  /* 0x00000001ff097807 */ /* 0x000fe40000800000 */
[----:B------:R-:W-:-:S02]  /*02f0*/  SEL R8, RZ, 0x1, P0 ;  /* 0x00000001ff087807 */ /* 0x000fc40000000000 */
[----:B------:R-:W-:Y:S02]  /*0300*/  SEL R11, RZ, 0x1, P6 ;  /* 0x00000001ff0b7807 */ /* 0x000fe40003000000 */
        /* <DEDUP_REMOVED lines=9> */
.L_x_18091:
[----:B------:R-:W0:Y:S02]  /*03a0*/  S2R R7, SR_TID.X ;  /* 0x0000000000077919 */ /* 0x000e240000002100 */
[----:B0-----:R-:W-:Y:S01]  /*03b0*/  ISETP.GE.AND P4, PT, R7, R0, PT ;  /* 0x000000000700720c */ /* 0x001fe20003f86270 */
[----:B------:R-:W-:-:S12]  /*03c0*/  IMAD.MOV.U32 R15, RZ, RZ, R7 ;  /* 0x000000ffff0f7224 */ /* 0x000fd800078e0007 */
[----:B------:R-:W-:-:S05]  /*03d0*/  @!P4 VIADD R15, R7, 0x80 ;  /* 0x00000080070fc836 */ /* 0x000fca0000000000 */
[----:B------:R-:W-:-:S13]  /*03e0*/  ISETP.GE.AND P3, PT, R15, R0, PT ;  /* 0x000000000f00720c */ /* 0x000fda0003f66270 */
[----:B------:R-:W0:Y:S01]  /*03f0*/  @!P3 LDC.64 R4, c[0x0][0x220] ;  /* 0x00008800ff04bb82 */ /* 0x000e220000000a00 */
[----:B------:R-:W-:-:S05]  /*0400*/  @!P3 VIADD R3, R15, UR4 ;  /* 0x000000040f03bc36 */ /* 0x000fca0008000000 */
[----:B0-----:R-:W-:-:S05]  /*0410*/  @!P3 IADD3 R2, P0, R3, R4, RZ ;  /* 0x000000040302b210 */ /* 0x001fca0007f1e0ff */
[----:B------:R-:W-:-:S05]  /*0420*/  @!P3 IMAD.X R3, RZ, RZ, R5, P0 ;  /* 0x000000ffff03b224 */ /* 0x000fca00000e0605 */
[----:B------:R0:W2:Y:S01]  /*0430*/  @!P3 LDG.E.U8 R4, desc[UR8][R2.64] ;  /* 0x000000080204b981 */ /* 0x0000a2000c1e1100 */
[----:B------:R-:W-:Y:S01]  /*0440*/  @!P3 VIADD R15, R15, 0x80 ;  /* 0x000000800f0fb836 */ /* 0x000fe20000000000 */
[----:B------:R-:W-:-:S04]  /*0450*/  PRMT R6, RZ, 0x7610, R6 ;  /* 0x00007610ff067816 */ /* 0x000fc80000000006 */
[----:B------:R-:W-:-:S13]  /*0460*/  ISETP.GE.AND P6, PT, R15, R0, PT ;  /* 0x000000000f00720c */ /* 0x000fda0003fc6270 */
[----:B0-----:R-:W0:Y:S01]  /*0470*/  @!P6 LDC.64 R2, c[0x0][0x220] ;  /* 0x00008800ff02eb82 */ /* 0x001e220000000a00 */
[C---:B------:R-:W-:Y:S02]  /*0480*/  @!P6 VIADD R17, R15.reuse, UR4 ;  /* 0x000000040f11ec36 */ /* 0x040fe40008000000 */
[----:B------:R-:W-:-:S05]  /*0490*/  @!P6 VIADD R15, R15, 0x80 ;  /* 0x000000800f0fe836 */ /* 0x000fca0000000000 */
[----:B------:R-:W-:-:S04]  /*04a0*/  ISETP.GE.AND P5, PT, R15, R0, PT ;  /* 0x000000000f00720c */ /* 0x000fc80003fa6270 */
[----:B------:R-:W-:-:S09]  /*04b0*/  P2R R20, PR, RZ, 0x20 ;  /* 0x00000020ff147803 */ /* 0x000fd20000000000 */
[C---:B------:R-:W-:Y:S02]  /*04c0*/  @!P5 VIADD R19, R15.reuse, UR4 ;  /* 0x000000040f13dc36 */ /* 0x040fe40008000000 */
[----:B------:R-:W-:-:S05]  /*04d0*/  @!P5 VIADD R15, R15, 0x80 ;  /* 0x000000800f0fd836 */ /* 0x000fca0000000000 */
[----:B------:R-:W-:-:S13]  /*04e0*/  ISETP.GE.AND P0, PT, R15, R0, PT ;  /* 0x000000000f00720c */ /* 0x000fda0003f06270 */
[C---:B------:R-:W-:Y:S01]  /*04f0*/  @!P0 VIADD R21, R15.reuse, UR4 ;  /* 0x000000040f158c36 */ /* 0x040fe20008000000 */
[----:B------:R-:W1:Y:S01]  /*0500*/  @!P0 LDC.64 R8, c[0x0][0x220] ;  /* 0x00008800ff088b82 */ /* 0x000e620000000a00 */
[----:B------:R-:W-:-:S05]  /*0510*/  @!P0 VIADD R15, R15, 0x80 ;  /* 0x000000800f0f8836 */ /* 0x000fca0000000000 */
[----:B------:R-:W-:-:S13]  /*0520*/  ISETP.GE.AND P1, PT, R15, R0, PT ;  /* 0x000000000f00720c */ /* 0x000fda0003f26270 */
[C---:B------:R-:W-:Y:S01]  /*0530*/  @!P1 VIADD R23, R15.reuse, UR4 ;  /* 0x000000040f179c36 */ /* 0x040fe20008000000 */
[----:B------:R-:W3:Y:S01]  /*0540*/  @!P1 LDC.64 R10, c[0x0][0x220] ;  /* 0x00008800ff0a9b82 */ /* 0x000ee20000000a00 */
[----:B------:R-:W-:Y:S01]  /*0550*/  @!P1 VIADD R15, R15, 0x80 ;  /* 0x000000800f0f9836 */ /* 0x000fe20000000000 */
[----:B--2---:R-:W-:-:S06]  /*0560*/  @!P3 ISETP.NE.AND P2, PT, R4, RZ, PT ;  /* 0x000000ff0400b20c */ /* 0x004fcc0003f45270 */
[----:B------:R-:W2:Y:S01]  /*0570*/  @!P5 LDC.64 R4, c[0x0][0x220] ;  /* 0x00008800ff04db82 */ /* 0x000ea20000000a00 */
[----:B------:R-:W-:Y:S02]  /*0580*/  @!P3 SEL R14, RZ, 0x1, !P2 ;  /* 0x00000001ff0eb807 */ /* 0x000fe40005000000 */
[----:B------:R-:W-:Y:S02]  /*0590*/  ISETP.GE.AND P2, PT, R15, R0, PT ;  /* 0x000000000f00720c */ /* 0x000fe40003f46270 */
[----:B------:R-:W-:Y:S02]  /*05a0*/  @!P3 PRMT R6, R14, 0x7610, R6 ;  /* 0x000076100e06b816 */ /* 0x000fe40000000006 */
[----:B0-----:R-:W-:-:S05]  /*05b0*/  @!P6 IADD3 R2, P3, R17, R2, RZ ;  /* 0x000000021102e210 */ /* 0x001fca0007f7e0ff */
[----:B------:R-:W-:-:S04]  /*05c0*/  @!P6 IMAD.X R3, RZ, RZ, R3, P3 ;  /* 0x000000ffff03e224 */ /* 0x000fc800018e0603 */
[----:B------:R-:W0:Y:S01]  /*05d0*/  @!P2 LDC.64 R12, c[0x0][0x220] ;  /* 0x00008800ff0cab82 */ /* 0x000e220000000a00 */
[----:B------:R-:W4:Y:S01]  /*05e0*/  @!P6 LDG.E.U8 R2, desc[UR8][R2.64] ;  /* 0x000000080202e981 */ /* 0x000f22000c1e1100 */
[C---:B------:R-:W-:Y:S02]  /*05f0*/  @!P2 VIADD R17, R15.reuse, UR4 ;  /* 0x000000040f11ac36 */ /* 0x040fe40008000000 */
[----:B------:R-:W-:Y:S01]  /*0600*/  @!P2 VIADD R15, R15, 0x80 ;  /* 0x000000800f0fa836 */ /* 0x000fe20000000000 */
[----:B--2---:R-:W-:-:S03]  /*0610*/  @!P5 IADD3 R4, P3, R19, R4, RZ ;  /* 0x000000041304d210 */ /* 0x004fc60007f7e0ff */
[----:B------:R-:W2:Y:S02]  /*0620*/  @!P4 LDC.64 R18, c[0x0][0x220] ;  /* 0x00008800ff12cb82 */ /* 0x000ea40000000a00 */
[----:B------:R-:W-:Y:S01]  /*0630*/  @!P5 IMAD.X R5, RZ, RZ, R5, P3 ;  /* 0x000000ffff05d224 */ /* 0x000fe200018e0605 */
[----:B-1----:R-:W-:-:S05]  /*0640*/  @!P0 IADD3 R8, P3, R21, R8, RZ ;  /* 0x0000000815088210 */ /* 0x002fca0007f7e0ff */
[----:B------:R-:W-:Y:S01]  /*0650*/  @!P0 IMAD.X R9, RZ, RZ, R9, P3 ;  /* 0x000000ffff098224 */ /* 0x000fe200018e0609 */
[----:B---3--:R-:W-:-:S04]  /*0660*/  @!P1 IADD3 R10, P3, R23, R10, RZ ;  /* 0x0000000a170a9210 */ /* 0x008fc80007f7e0ff */
[----:B------:R-:W3:Y:S01]  /*0670*/  @!P0 LDG.E.U8 R8, desc[UR8][R8.64] ;  /* 0x0000000808088981 */ /* 0x000ee2000c1e1100 */
[----:B------:R-:W-:Y:S01]  /*0680*/  @!P1 IMAD.X R11, RZ, RZ, R11, P3 ;  /* 0x000000ffff0b9224 */ /* 0x000fe200018e060b */
[----:B0-----:R-:W-:-:S04]  /*0690*/  @!P2 IADD3 R12, P3, R17, R12, RZ ;  /* 0x0000000c110ca210 */ /* 0x001fc80007f7e0ff */
[----:B------:R-:W5:Y:S01]  /*06a0*/  @!P1 LDG.E.U8 R10, desc[UR8][R10.64] ;  /* 0x000000080a0a9981 */ /* 0x000f62000c1e1100 */
[----:B------:R-:W-:Y:S01]  /*06b0*/  @!P2 IMAD.X R13, RZ, RZ, R13, P3 ;  /* 0x000000ffff0da224 */ /* 0x000fe200018e060d */
[----:B------:R-:W-:-:S04]  /*06c0*/  ISETP.GE.AND P3, PT, R15, R0, PT ;  /* 0x000000000f00720c */ /* 0x000fc80003f66270 */
[----:B------:R-:W5:Y:S09]  /*06d0*/  @!P2 LDG.E.U8 R12, desc[UR8][R12.64] ;  /* 0x000000080c0ca981 */ /* 0x000f72000c1e1100 */
[----:B------:R-:W0:Y:S01]  /*06e0*/  @!P3 LDC.64 R16, c[0x0][0x220] ;  /* 0x00008800ff10bb82 */ /* 0x000e220000000a00 */
[----:B------:R-:W-:-:S05]  /*06f0*/  @!P3 VIADD R15, R15, UR4 ;  /* 0x000000040f0fbc36 */ /* 0x000fca0008000000 */
[----:B0-----:R-:W-:-:S05]  /*0700*/  @!P3 IADD3 R14, P5, R15, R16, RZ ;  /* 0x000000100f0eb210 */ /* 0x001fca0007fbe0ff */
[----:B------:R-:W-:Y:S02]  /*0710*/  @!P3 IMAD.X R15, RZ, RZ, R17, P5 ;  /* 0x000000ffff0fb224 */ /* 0x000fe400028e0611 */
[----:B------:R-:W-:-:S03]  /*0720*/  @!P4 VIADD R17, R7, UR4 ;  /* 0x000000040711cc36 */ /* 0x000fc60008000000 */
[----:B------:R-:W5:Y:S02]  /*0730*/  @!P3 LDG.E.U8 R14, desc[UR8][R14.64] ;  /* 0x000000080e0eb981 */ /* 0x000f64000c1e1100 */
[----:B--2---:R-:W-:-:S05]  /*0740*/  @!P4 IADD3 R16, P5, R17, R18, RZ ;  /* 0x000000121110c210 */ /* 0x004fca0007fbe0ff */
[----:B------:R-:W-:-:S05]  /*0750*/  @!P4 IMAD.X R17, RZ, RZ, R19, P5 ;  /* 0x000000ffff11c224 */ /* 0x000fca00028e0613 */
[----:B------:R-:W2:Y:S01]  /*0760*/  @!P4 LDG.E.U8 R16, desc[UR8][R16.64] ;  /* 0x000000081010c981 */ /* 0x000ea2000c1e1100 */
[----:B----4-:R-:W-:-:S04]  /*0770*/  @!P6 ISETP.NE.AND P5, PT, R2, RZ, PT ;  /* 0x000000ff0200e20c */ /* 0x010fc80003fa5270 */
[----:B------:R-:W-:Y:S02]  /*0780*/  @!P6 SEL R19, RZ, 0x1, !P5 ;  /* 0x00000001ff13e807 */ /* 0x000fe40006800000 */
[----:B------:R-:W-:-:S13]  /*0790*/  ISETP.NE.AND P5, PT, R20, RZ, PT ;  /* 0x000000ff1400720c */ /* 0x000fda0003fa5270 */
[----:B------:R0:W4:Y:S01]  /*07a0*/  @!P5 LDG.E.U8 R4, desc[UR8][R4.64] ;  /* 0x000000080404d981 */ /* 0x000122000c1e1100 */
[----:B------:R-:W-:-:S04]  /*07b0*/  PRMT R18, RZ, 0x7610, R18 ;  /* 0x00007610ff127816 */ /* 0x000fc80000000012 */
[----:B------:R-:W-:Y:S02]  /*07c0*/  @!P6 PRMT R18, R19, 0x7610, R18 ;  /* 0x000076101312e816 */ /* 0x000fe40000000012 */
[----:B------:R-:W-:Y:S02]  /*07d0*/  PRMT R3, RZ, 0x7610, R3 ;  /* 0x00007610ff037816 */ /* 0x000fe40000000003 */
[----:B0-----:R-:W-:Y:S01]  /*07e0*/  P2R R5, PR, RZ, 0x1 ;  /* 0x00000001ff057803 */ /* 0x001fe20000000000 */
[----:B------:R-:W-:Y:S01]  /*07f0*/  BSSY B0, `(.L_x_18092) ;  /* 0x000001a000007945 */ /* 0x000fe20003800000 */
[----:B----4-:R-:W-:-:S04]  /*0800*/  @!P5 ISETP.NE.AND P6, PT, R4, RZ, PT ;  /* 0x000000ff0400d20c */ /* 0x010fc80003fc5270 */
[----:B------:R-:W-:Y:S02]  /*0810*/  @!P5 SEL R2, RZ, 0x1, !P6 ;  /* 0x00000001ff02d807 */ /* 0x000fe40007000000 */
[----:B---3--:R-:W-:Y:S02]  /*0820*/  @!P0 ISETP.NE.AND P6, PT, R8, RZ, PT ;  /* 0x000000ff0800820c */ /* 0x008fe40003fc5270 */
[----:B------:R-:W-:Y:S02]  /*0830*/  @!P5 PRMT R3, R2, 0x7610, R3 ;  /* 0x000076100203d816 */ /* 0x000fe40000000003 */
[----:B--2---:R-:W-:Y:S02]  /*0840*/  @!P4 ISETP.NE.AND P5, PT, R16, RZ, PT ;  /* 0x000000ff1000c20c */ /* 0x004fe40003fa5270 */
[----:B------:R-:W-:Y:S02]  /*0850*/  @!P0 SEL R11, RZ, 0x1, !P6 ;  /* 0x00000001ff0b8807 */ /* 0x000fe40007000000 */
[----:B-----5:R-:W-:-:S02]  /*0860*/  @!P3 ISETP.NE.AND P0, PT, R14, RZ, PT ;  /* 0x000000ff0e00b20c */ /* 0x020fc40003f05270 */
[----:B------:R-:W-:Y:S02]  /*0870*/  PRMT R2, RZ, 0x7610, R2 ;  /* 0x00007610ff027816 */ /* 0x000fe40000000002 */
[----:B------:R-:W-:Y:S02]  /*0880*/  @!P4 SEL R4, RZ, 0x1, !P5 ;  /* 0x00000001ff04c807 */ /* 0x000fe40006800000 */
[----:B------:R-:W-:Y:S01]  /*0890*/  @!P1 ISETP.NE.AND P5, PT, R10, RZ, PT ;  /* 0x000000ff0a00920c */ /* 0x000fe20003fa5270 */
[----:B------:R-:W-:Y:S01]  /*08a0*/  IMAD.MOV.U32 R8, RZ, RZ, 0x1 ;  /* 0x00000001ff087424 */ /* 0x000fe200078e00ff */
[----:B------:R-:W-:Y:S02]  /*08b0*/  P2R R10, PR, RZ, 0x1 ;  /* 0x00000001ff0a7803 */ /* 0x000fe40000000000 */
[----:B------:R-:W-:Y:S02]  /*08c0*/  @!P2 ISETP.NE.AND P6, PT, R12, RZ, PT ;  /* 0x000000ff0c00a20c */ /* 0x000fe40003fc5270 */
[----:B------:R-:W-:-:S02]  /*08d0*/  @!P4 PRMT R2, R4, 0x7610, R2 ;  /* 0x000076100402c816 */ /* 0x000fc40000000002 */
[----:B------:R-:W-:Y:S01]  /*08e0*/  ISETP.NE.AND P0, PT, R5, RZ, PT ;  /* 0x000000ff0500720c */ /* 0x000fe20003f05270 */
[----:B------:R-:W-:-:S12]  /*08f0*/  @P4 BRA `(.L_x_18093) ;  /* 0x0000000000244947 */ /* 0x000fd80003800000 */
[C---:B------:R-:W-:Y:S01]  /*0900*/  VIADD R4, R7.reuse, UR4 ;  /* 0x0000000407047c36 */ /* 0x040fe20008000000 */
[----:B------:R-:W-:Y:S01]  /*0910*/  ULDC.64 UR6, c[0x0][0x218] ;  /* 0x0000860000067ab9 */ /* 0x000fe20000000a00 */
[----:B------:R-:W-:Y:S01]  /*0920*/  PRMT R2, R2, 0x9910, RZ ;  /* 0x0000991002027816 */ /* 0x000fe200000000ff */
[----:B------:R-:W-:Y:S02]  /*0930*/  VIADD R7, R7, 0x80 ;  /* 0x0000008007077836 */ /* 0x000fe40000000000 */
[----:B------:R-:W-:-:S05]  /*0940*/  IADD3 R4, P4, R4, UR6, RZ ;  /* 0x0000000604047c10 */ /* 0x000fca000ff9e0ff */
[----:B------:R-:W-:Y:S01]  /*0950*/  IMAD.X R5, RZ, RZ, UR7, P4 ;  /* 0x00000007ff057e24 */ /* 0x000fe2000a0e06ff */
[----:B------:R-:W-:-:S04]  /*0960*/  ISETP.NE.AND P4, PT, R2, RZ, PT ;  /* 0x000000ff0200720c */ /* 0x000fc80003f85270 */
[----:B------:R-:W-:-:S05]  /*0970*/  SEL R9, RZ, 0x1, P4 ;  /* 0x00000001ff097807 */ /* 0x000fca0002000000 */
[----:B------:R0:W-:Y:S04]  /*0980*/  STG.E.U8 desc[UR8][R4.64], R9 ;  /* 0x0000000904007986 */ /* 0x0001e8000c101108 */
.L_x_18093:
[----:B------:R-:W-:Y:S05]  /*0990*/  BSYNC B0 ;  /* 0x0000000000007941 */ /* 0x000fea0003800000 */
.L_x_18092:
[----:B------:R-:W-:Y:S01]  /*09a0*/  ISETP.GE.AND P4, PT, R7, R0, PT ;  /* 0x000000000700720c */ /* 0x000fe20003f86270 */
[----:B------:R-:W-:Y:S01]  /*09b0*/  BSSY B0, `(.L_x_18094) ;  /* 0x0000052000007945 */ /* 0x000fe20003800000 */
[----:B------:R-:W-:-:S03]  /*09c0*/  @!P1 SEL R12, RZ, 0x1, !P5 ;  /* 0x00000001ff0c9807 */ /* 0x000fc60006800000 */
[----:B------:R-:W-:Y:S01]  /*09d0*/  BSSY B1, `(.L_x_18095) ;  /* 0x0000046000017945 */ /* 0x000fe20003800000 */
[----:B------:R-:W-:Y:S02]  /*09e0*/  ISETP.NE.AND P5, PT, R10, RZ, PT ;  /* 0x000000ff0a00720c */ /* 0x000fe40003fa5270 */
[----:B------:R-:W-:Y:S02]  /*09f0*/  PRMT R2, R8, 0x7610, R2 ;  /* 0x0000761008027816 */ /* 0x000fe40000000002 */
[----:B------:R-:W-:Y:S02]  /*0a00*/  PRMT R8, RZ, 0x7610, R8 ;  /* 0x00007610ff087816 */ /* 0x000fe40000000008 */
[----:B0-----:R-:W-:Y:S02]  /*0a10*/  PRMT R5, RZ, 0x7610, R5 ;  /* 0x00007610ff057816 */ /* 0x001fe40000000005 */
[----:B------:R-:W-:Y:S02]  /*0a20*/  PRMT R4, RZ, 0x7610, R4 ;  /* 0x00007610ff047816 */ /* 0x000fe40000000004 */
[----:B------:R-:W-:-:S02]  /*0a30*/  @!P2 SEL R10, RZ, 0x1, !P6 ;  /* 0x00000001ff0aa807 */ /* 0x000fc40007000000 */
[----:B------:R-:W-:Y:S02]  /*0a40*/  @!P3 SEL R9, RZ, 0x1, P5 ;  /* 0x00000001ff09b807 */ /* 0x000fe40002800000 */
[----:B------:R-:W-:Y:S02]  /*0a50*/  @!P0 PRMT R8, R11, 0x7610, R8 ;  /* 0x000076100b088816 */ /* 0x000fe40000000008 */
[----:B------:R-:W-:Y:S02]  /*0a60*/  @!P1 PRMT R5, R12, 0x7610, R5 ;  /* 0x000076100c059816 */ /* 0x000fe40000000005 */
[----:B------:R-:W-:Y:S02]  /*0a70*/  @!P2 PRMT R4, R10, 0x7610, R4 ;  /* 0x000076100a04a816 */ /* 0x000fe40000000004 */
[----:B------:R-:W-:Y:S01]  /*0a80*/  @!P3 PRMT R2, R9, 0x7610, R2 ;  /* 0x000076100902b816 */ /* 0x000fe20000000002 */
[----:B------:R-:W-:Y:S06]  /*0a90*/  @P4 BRA `(.L_x_18096) ;  /* 0x0000000000504947 */ /* 0x000fec0003800000 */
[C---:B------:R-:W-:Y:S01]  /*0aa0*/  VIADD R10, R7.reuse, UR4 ;  /* 0x00000004070a7c36 */ /* 0x040fe20008000000 */
        /* <DEDUP_REMOVED lines=10> */
[C---:B0-----:R-:W-:Y:S01]  /*0b50*/  VIADD R10, R7.reuse, UR4 ;  /* 0x00000004070a7c36 */ /* 0x041fe20008000000 */
        /* <DEDUP_REMOVED lines=8> */
.L_x_18096:
[----:B------:R-:W-:-:S13]  /*0be0*/  ISETP.GE.AND P0, PT, R7, R0, PT ;  /* 0x000000000700720c */ /* 0x000fda0003f06270 */
[----:B------:R-:W-:Y:S05]  /*0bf0*/  @P0 BRA `(.L_x_18098) ;  /* 0x0000000000500947 */ /* 0x000fea0003800000 */
[----:B0-----:R-:W-:Y:S01]  /*0c00*/  VIADD R10, R7, UR4 ;  /* 0x00000004070a7c36 */ /* 0x001fe20008000000 */
        /* <DEDUP_REMOVED lines=8> */
.L_x_18097:
[----:B------:R-:W-:-:S13]  /*0c90*/  ISETP.GE.AND P0, PT, R7, R0, PT ;  /* 0x000000000700720c */ /* 0x000fda0003f06270 */
[----:B------:R-:W-:Y:S05]  /*0ca0*/  @P0 BRA `(.L_x_18099) ;  /* 0x0000000000540947 */ /* 0x000fea0003800000 */
[----:B-1----:R-:W-:Y:S01]  /*0cb0*/  PRMT R3, R8, 0x9910, RZ ;  /* 0x0000991008037816 */ /* 0x002fe200000000ff */
[C---:B------:R-:W-:Y:S01]  /*0cc0*/  VIADD R8, R7.reuse, UR4 ;  /* 0x0000000407087c36 */ /* 0x040fe20008000000 */
[----:B------:R-:W-:Y:S01]  /*0cd0*/  ULDC.64 UR6, c[0x0][0x218] ;  /* 0x0000860000067ab9 */ /* 0x000fe20000000a00 */
[----:B------:R-:W-:Y:S01]  /*0ce0*/  VIADD R7, R7, 0x80 ;  /* 0x0000008007077836 */ /* 0x000fe20000000000 */
[----:B------:R-:W-:Y:S02]  /*0cf0*/  ISETP.NE.AND P0, PT, R3, RZ, PT ;  /* 0x000000ff0300720c */ /* 0x000fe40003f05270 */
[----:B------:R-:W-:Y:S02]  /*0d00*/  IADD3 R8, P1, R8, UR6, RZ ;  /* 0x0000000608087c10 */ /* 0x000fe4000ff3e0ff */
[----:B------:R-:W-:-:S03]  /*0d10*/  SEL R3, RZ, 0x1, P0 ;  /* 0x00000001ff037807 */ /* 0x000fc60000000000 */
[----:B0-----:R-:W-:-:S05]  /*0d20*/  IMAD.X R9, RZ, RZ, UR7, P1 ;  /* 0x00000007ff097e24 */ /* 0x001fca00088e06ff */
[----:B------:R1:W-:Y:S03]  /*0d30*/  STG.E.U8 desc[UR8][R8.64], R3 ;  /* 0x0000000308007986 */ /* 0x0003e6000c101108 */
.L_x_18098:
[----:B------:R-:W-:-:S13]  /*0d40*/  ISETP.GE.AND P0, PT, R7, R0, PT ;  /* 0x000000000700720c */ /* 0x000fda0003f06270 */
[----:B------:R-:W-:Y:S05]  /*0d50*/  @P0 BREAK B1 ;  /* 0x0000000000010942 */ /* 0x000fea0003800000 */
[----:B------:R-:W-:Y:S05]  /*0d60*/  @P0 BRA `(.L_x_18100) ;  /* 0x0000000000580947 */ /* 0x000fea0003800000 */
[----:B-1----:R-:W-:Y:S01]  /*0d70*/  VIADD R8, R7, UR4 ;  /* 0x0000000407087c36 */ /* 0x002fe20008000000 */
[----:B------:R-:W-:Y:S01]  /*0d80*/  PRMT R3, R5, 0x9910, RZ ;  /* 0x0000991005037816 */ /* 0x000fe200000000ff */
[----:B------:R-:W-:Y:S01]  /*0d90*/  ULDC.64 UR6, c[0x0][0x218] ;  /* 0x0000860000067ab9 */ /* 0x000fe20000000a00 */
[----:B------:R-:W-:Y:S02]  /*0da0*/  VIADD R7, R7, 0x80 ;  /* 0x0000008007077836 */ /* 0x000fe40000000000 */
[----:B------:R-:W-:Y:S02]  /*0db0*/  IADD3 R8, P1, R8, UR6, RZ ;  /* 0x0000000608087c10 */ /* 0x000fe4000ff3e0ff */
[----:B------:R-:W-:-:S03]  /*0dc0*/  ISETP.NE.AND P0, PT, R3, RZ, PT ;  /* 0x000000ff0300720c */ /* 0x000fc60003f05270 */
[----:B0-----:R-:W-:Y:S01]  /*0dd0*/  IMAD.X R9, RZ, RZ, UR7, P1 ;  /* 0x00000007ff097e24 */ /* 0x001fe200088e06ff */
[----:B------:R-:W-:-:S05]  /*0de0*/  SEL R3, RZ, 0x1, P0 ;  /* 0x00000001ff037807 */ /* 0x000fca0000000000 */
[----:B------:R2:W-:Y:S04]  /*0df0*/  STG.E.U8 desc[UR8][R8.64], R3 ;  /* 0x0000000308007986 */ /* 0x0005e8000c101108 */
.L_x_18099:
[----:B------:R-:W-:-:S13]  /*0e00*/  ISETP.GE.AND P0, PT, R7, R0, PT ;  /* 0x000000000700720c */ /* 0x000fda0003f06270 */
[----:B------:R-:W-:Y:S05]  /*0e10*/  @P0 BREAK B1 ;  /* 0x0000000000010942 */ /* 0x000fea0003800000 */
[----:B------:R-:W-:Y:S05]  /*0e20*/  @P0 BRA `(.L_x_18100) ;  /* 0x0000000000280947 */ /* 0x000fea0003800000 */
[----:B------:R-:W-:Y:S05]  /*0e30*/  BSYNC B1 ;  /* 0x0000000000017941 */ /* 0x000fea0003800000 */
.L_x_18095:
[----:B-12---:R-:W-:Y:S01]  /*0e40*/  PRMT R3, R4, 0x9910, RZ ;  /* 0x0000991004037816 */ /* 0x006fe200000000ff */
[C---:B------:R-:W-:Y:S01]  /*0e50*/  VIADD R4, R7.reuse, UR4 ;  /* 0x0000000407047c36 */ /* 0x040fe20008000000 */
[----:B------:R-:W-:Y:S01]  /*0e60*/  ULDC.64 UR6, c[0x0][0x218] ;  /* 0x0000860000067ab9 */ /* 0x000fe20000000a00 */
[----:B------:R-:W-:Y:S01]  /*0e70*/  VIADD R7, R7, 0x80 ;  /* 0x0000008007077836 */ /* 0x000fe20000000000 */
[----:B------:R-:W-:Y:S02]  /*0e80*/  ISETP.NE.AND P0, PT, R3, RZ, PT ;  /* 0x000000ff0300720c */ /* 0x000fe40003f05270 */
[----:B------:R-:W-:Y:S02]  /*0e90*/  IADD3 R4, P1, R4, UR6, RZ ;  /* 0x0000000604047c10 */ /* 0x000fe4000ff3e0ff */
[----:B------:R-:W-:-:S03]  /*0ea0*/  SEL R3, RZ, 0x1, P0 ;  /* 0x00000001ff037807 */ /* 0x000fc60000000000 */
[----:B------:R-:W-:-:S05]  /*0eb0*/  IMAD.X R5, RZ, RZ, UR7, P1 ;  /* 0x00000007ff057e24 */ /* 0x000fca00088e06ff */
[----:B------:R3:W-:Y:S03]  /*0ec0*/  STG.E.U8 desc[UR8][R4.64], R3 ;  /* 0x0000000304007986 */ /* 0x0007e6000c101108 */
.L_x_18100:
[----:B------:R-:W-:Y:S05]  /*0ed0*/  BSYNC B0 ;  /* 0x0000000000007941 */ /* 0x000fea0003800000 */
.L_x_18094:
[----:B------:R-:W-:Y:S05]  /*0ee0*/  WARPSYNC.ALL ;  /* 0x0000000000007948 */ /* 0x000fea0003800000 */
[----:B------:R-:W-:-:S13]  /*0ef0*/  ISETP.GE.AND P0, PT, R7, R0, PT ;  /* 0x000000000700720c */ /* 0x000fda0003f06270 */
[----:B------:R-:W-:Y:S05]  /*0f00*/  @P0 EXIT ;  /* 0x000000000000094d */ /* 0x000fea0003800000 */
[----:B---3--:R-:W-:Y:S01]  /*0f10*/  VIADD R4, R7, UR4 ;  /* 0x0000000407047c36 */ /* 0x008fe20008000000 */
[----:B------:R-:W-:-:S04]  /*0f20*/  ULDC.64 UR6, c[0x0][0x218] ;  /* 0x0000860000067ab9 */ /* 0x000fc80000000a00 */
[----:B------:R-:W-:-:S05]  /*0f30*/  IADD3 R4, P0, R4, UR6, RZ ;  /* 0x0000000604047c10 */ /* 0x000fca000ff1e0ff */
[----:B------:R-:W-:-:S05]  /*0f40*/  IMAD.X R5, RZ, RZ, UR7, P0 ;  /* 0x00000007ff057e24 */ /* 0x000fca00080e06ff */
[----:B------:R-:W-:Y:S01]  /*0f50*/  STG.E.U8 desc[UR8][R4.64], R2 ;  /* 0x0000000204007986 */ /* 0x000fe2000c101108 */
[----:B------:R-:W-:Y:S05]  /*0f60*/  EXIT ;  /* 0x000000000000794d */ /* 0x000fea0003800000 */
.L_x_18101:
        /* <DEDUP_REMOVED lines=9> */
.L_x_23642:


//--------------------- .text._ZN2at6native29vectorized_elementwise_kernelILi4EZZZNS0_23logical_not_kernel_cudaERNS_18TensorIteratorBaseEENKUlvE0_clEvENKUlvE8_clEvEUlbE_St5arrayIPcLm2EEEEviT0_T1_ --------------------------
	.section	.text._ZN2at6native29vectorized_elementwise_kernelILi4EZZZNS0_23logical_not_kernel_cudaERNS_18TensorIteratorBaseEENKUlvE0_clEvENKUlvE8_clEvEUlbE_St5arrayIPcLm2EEEEviT0_T1_,"ax",@progbits
	.align	128
        .global         _ZN2at6native29vectorized_elementwise_kernelILi4EZZZNS0_23logical_not_kernel_cudaERNS_18TensorIteratorBaseEENKUlvE0_clEvENKUlvE8_clEvEUlbE_St5arrayIPcLm2EEEEviT0_T1_
        .type           _ZN2at6native29vectorized_elementwise_kernelILi4EZZZNS0_23logical_not_kernel_cudaERNS_18TensorIteratorBaseEENKUlvE0_clEvENKUlvE8_clEvEUlbE_St5arrayIPcLm2EEEEviT0_T1_,@function
        .size           _ZN2at6native29vectorized_elementwise_kernelILi4EZZZNS0_23logical_not_kernel_cudaERNS_18TensorIteratorBaseEENKUlvE0_clEvENKUlvE8_clEvEUlbE_St5arrayIPcLm2EEEEviT0_T1_,(.L_x_23643 - _ZN2at6native29vectorized_elementwise_kernelILi4EZZZNS0_23logical_not_kernel_cudaERNS_18TensorIteratorBaseEENKUlvE0_clEvENKUlvE8_clEvEUlbE_St5arrayIPcLm2EEEEviT0_T1_)
        .other          _ZN2at6native29vectorized_elementwise_kernelILi4EZZZNS0_23logical_not_kernel_cudaERNS_18TensorIteratorBaseEENKUlvE0_clEvENKUlvE8_clEvEUlbE_St5arrayIPcLm2EEEEviT0_T1_,@"STO_CUDA_ENTRY STV_DEFAULT"
_ZN2at6native29vectorized_elementwise_kernelILi4EZZZNS0_23logical_not_kernel_cudaERNS_18TensorIteratorBaseEENKUlvE0_clEvENKUlvE8_clEvEUlbE_St5arrayIPcLm2EEEEviT0_T1_:
.text._ZN2at6native29vectorized_elementwise_kernelILi4EZZZNS0_23logical_not_kernel_cudaERNS_18TensorIteratorBaseEENKUlvE0_clEvENKUlvE8_clEvEUlbE_St5arrayIPcLm2EEEEviT0_T1_:
        /* <DEDUP_REMOVED lines=27> */
[----:B------:R-:W-:Y:S02]  /*01b0*/  SEL R5, RZ, 0x1, P1 ;  /* 0x00000001ff057807 */ /* 0x000fe40000800000 */
[C---:B---3--:R-:W-:Y:S02]  /*01c0*/  PRMT R4, R7.reuse, 0x7770, RZ ;  /* 0x0000777007047816 */ /* 0x048fe400000000ff */
[----:B------:R-:W-:Y:S02]  /*01d0*/  ISETP.NE.AND P1, PT, R0, RZ, PT ;  /* 0x000000ff0000720c */ /* 0x000fe40003f25270 */
[----:B------:R-:W-:Y:S02]  /*01e0*/  PRMT R0, R7, 0x7771, RZ ;  /* 0x0000777107007816 */ /* 0x000fe400000000ff */
[----:B------:R-:W-:-:S02]  /*01f0*/  SEL R6, RZ, 0x1, P2 ;  /* 0x00000001ff067807 */ /* 0x000fc40001000000 */
[----:B------:R-:W-:Y:S02]  /*0200*/  ISETP.NE.AND P2, PT, R4, RZ, PT ;  /* 0x000000ff0400720c */ /* 0x000fe40003f45270 */
[----:B------:R-:W-:Y:S02]  /*0210*/  ISETP.NE.AND P3, PT, R0, RZ, PT ;  /* 0x000000ff0000720c */ /* 0x000fe40003f65270 */
[C---:B------:R-:W-:Y:S02]  /*0220*/  PRMT R4, R7.reuse, 0x7772, RZ ;  /* 0x0000777207047816 */ /* 0x040fe400000000ff */
[----:B------:R-:W-:Y:S02]  /*0230*/  PRMT R0, R7, 0x7773, RZ ;  /* 0x0000777307007816 */ /* 0x000fe400000000ff */
[----:B------:R-:W-:Y:S02]  /*0240*/  SEL R2, RZ, 0x1, P2 ;  /* 0x00000001ff027807 */ /* 0x000fe40001000000 */
[----:B------:R-:W-:-:S02]  /*0250*/  SEL R3, RZ, 0x1, P3 ;  /* 0x00000001ff037807 */ /* 0x000fc40001800000 */
[----:B------:R-:W-:Y:S02]  /*0260*/  ISETP.NE.AND P2, PT, R4, RZ, PT ;  /* 0x000000ff0400720c */ /* 0x000fe40003f45270 */
[----:B------:R-:W-:Y:S02]  /*0270*/  ISETP.NE.AND P3, PT, R0, RZ, PT ;  /* 0x000000ff0000720c */ /* 0x000fe40003f65270 */
[----:B------:R-:W-:Y:S02]  /*0280*/  PRMT R5, R6, 0x7604, R5 ;  /* 0x0000760406057816 */ /* 0x000fe40000000005 */
[----:B------:R-:W-:Y:S01]  /*0290*/  PRMT R7, R3, 0x7604, R2 ;  /* 0x0000760403077816 */ /* 0x000fe20000000002 */
[----:B------:R-:W-:Y:S01]  /*02a0*/  IMAD.U32 R2, RZ, RZ, UR5 ;  /* 0x00000005ff027e24 */ /* 0x000fe2000f8e00ff */
[----:B------:R-:W-:Y:S01]  /*02b0*/  SEL R0, RZ, 0x1, P0 ;  /* 0x00000001ff007807 */ /* 0x000fe20000000000 */
[----:B------:R-:W-:Y:S01]  /*02c0*/  IMAD.U32 R3, RZ, RZ, UR6 ;  /* 0x00000006ff037e24 */ /* 0x000fe2000f8e00ff */
[----:B------:R-:W-:-:S02]  /*02d0*/  SEL R4, RZ, 0x1, P2 ;  /* 0x00000001ff047807 */ /* 0x000fc40001000000 */
[----:B------:R-:W-:Y:S01]  /*02e0*/  PRMT R5, R0, 0x7054, R5 ;  /* 0x0000705400057816 */ /* 0x000fe20000000005 */
[----:B------:R-:W-:Y:S01]  /*02f0*/  IMAD.WIDE R2, R9, 0x4, R2 ;  /* 0x0000000409027825 */ /* 0x000fe200078e0202 */
[----:B------:R-:W-:Y:S02]  /*0300*/  PRMT R7, R4, 0x7054, R7 ;  /* 0x0000705404077816 */ /* 0x000fe40000000007 */
[----:B------:R-:W-:Y:S02]  /*0310*/  SEL R0, RZ, 0x1, P1 ;  /* 0x00000001ff007807 */ /* 0x000fe40000800000 */
[----:B------:R-:W-:Y:S02]  /*0320*/  SEL R4, RZ, 0x1, P3 ;  /* 0x00000001ff047807 */ /* 0x000fe40001800000 */
[----:B------:R-:W-:Y:S02]  /*0330*/  PRMT R5, R0, 0x654, R5 ;  /* 0x0000065400057816 */ /* 0x000fe40000000005 */
[----:B------:R-:W-:-:S03]  /*0340*/  PRMT R7, R4, 0x654, R7 ;  /* 0x0000065404077816 */ /* 0x000fc60000000007 */
[----:B------:R-:W-:Y:S04]  /*0350*/  STG.E desc[UR8][R2.64], R5 ;  /* 0x0000000502007986 */ /* 0x000fe8000c101908 */
[----:B------:R-:W-:Y:S01]  /*0360*/  STG.E desc[UR8][R2.64+0x200], R7 ;  /* 0x0002000702007986 */ /* 0x000fe2000c101908 */
[----:B------:R-:W-:Y:S05]  /*0370*/  EXIT ;  /* 0x000000000000794d */ /* 0x000fea0003800000 */
.L_x_18102:
        /* <DEDUP_REMOVED lines=95> */
.L_x_18104:
[----:B------:R-:W-:Y:S05]  /*0970*/  BSYNC B0 ;  /* 0x0000000000007941 */ /* 0x000fea0003800000 */
.L_x_18103:
        /* <DEDUP_REMOVED lines=36> */
.L_x_18107:
        /* <DEDUP_REMOVED lines=11> */
.L_x_18108:
        /* <DEDUP_REMOVED lines=11> */
.L_x_18109:
        /* <DEDUP_REMOVED lines=12> */
.L_x_18110:
[----:B------:R-:W-:-:S13]  /*0de0*/  ISETP.GE.AND P0, PT, R7, R0, PT ;  /* 0x000000000700720c */ /* 0x000fda0003f06270 */
[----:B------:R-:W-:Y:S05]  /*0df0*/  @P0 BREAK B1 ;  /* 0x0000000000010942 */ /* 0x000fea0003800000 */
[----:B------:R-:W-:Y:S05]  /*0e00*/  @P0 BRA `(.L_x_18111) ;  /* 0x0000000000280947 */ /* 0x000fea0003800000 */
[----:B------:R-:W-:Y:S05]  /*0e10*/  BSYNC B1 ;  /* 0x0000000000017941 */ /* 0x000fea0003800000 */
.L_x_18106:
        /* <DEDUP_REMOVED lines=9> */
.L_x_18111:
[----:B------:R-:W-:Y:S05]  /*0eb0*/  BSYNC B0 ;  /* 0x0000000000007941 */ /* 0x000fea0003800000 */
.L_x_18105:
        /* <DEDUP_REMOVED lines=9> */
.L_x_18112:
        /* <DEDUP_REMOVED lines=11> */
.L_x_23643:


//--------------------- .text._ZN2at6native29vectorized_elementwise_kernelILi8EZZZNS0_23logical_not_kernel_cudaERNS_18TensorIteratorBaseEENKUlvE0_clEvENKUlvE8_clEvEUlbE_St5arrayIPcLm2EEEEviT0_T1_ --------------------------
	.section	.text._ZN2at6native29vectorized_elementwise_kernelILi8EZZZNS0_23logical_not_kernel_cudaERNS_18TensorIteratorBaseEENKUlvE0_clEvENKUlvE8_clEvEUlbE_St5arrayIPcLm2EEEEviT0_T1_,"ax",@progbits
	.align	128
        .global         _ZN2at6native29vectorized_elementwise_kernelILi8EZZZNS0_23logical_not_kernel_cudaERNS_18TensorIteratorBaseEENKUlvE0_clEvENKUlvE8_clEvEUlbE_St5arrayIPcLm2EEEEviT0_T1_
        .type           _ZN2at6native29vectorized_elementwise_kernelILi8EZZZNS0_23logical_not_kernel_cudaERNS_18TensorIteratorBaseEENKUlvE0_clEvENKUlvE8_clEvEUlbE_St5arrayIPcLm2EEEEviT0_T1_,@function
        .size           _ZN2at6native29vectorized_elementwise_kernelILi8EZZZNS0_23logical_not_kernel_cudaERNS_18TensorIteratorBaseEENKUlvE0_clEvENKUlvE8_clEvEUlbE_St5arrayIPcLm2EEEEviT0_T1_,(.L_x_23644 - _ZN2at6native29vectorized_elementwise_kernelILi8EZZZNS0_23logical_not_kernel_cudaERNS_18TensorIteratorBaseEENKUlvE0_clEvENKUlvE8_clEvEUlbE_St5arrayIPcLm2EEEEviT0_T1_)
        .other          _ZN2at6native29vectorized_elementwise_kernelILi8EZZZNS0_23logical_not_kernel_cudaERNS_18TensorIteratorBaseEENKUlvE0_clEvENKUlvE8_clEvEUlbE_St5arrayIPcLm2EEEEviT0_T1_,@"STO_CUDA_ENTRY STV_DEFAULT"
_ZN2at6native29vectorized_elementwise_kernelILi8EZZZNS0_23logical_not_kernel_cudaERNS_18TensorIteratorBaseEENKUlvE0_clEvENKUlvE8_clEvEUlbE_St5arrayIPcLm2EEEEviT0_T1_:
.text._ZN2at6native29vectorized_elementwise_kernelILi8EZZZNS0_23logical_not_kernel_cudaERNS_18TensorIteratorBaseEENKUlvE0_clEvENKUlvE8_clEvEUlbE_St5arrayIPcLm2EEEEviT0_T1_:
        /* <DEDUP_REMOVED lines=43> */
[----:B------:R-:W-:Y:S02]  /*02b0*/  SEL R6, RZ, 0x1, P6 ;  /* 0x00000001ff067807 */ /* 0x000fe40003000000 */
[----:B------:R-:W-:Y:S01]  /*02c0*/  ISETP.NE.AND P6, PT, R3, RZ, PT ;  /* 0x000000ff0300720c */ /* 0x000fe20003fc5270 */
[----:B------:R-:W-:Y:S01]  /*02d0*/  IMAD.U32 R3, RZ, RZ, UR6 ;  /* 0x00000006ff037e24 */ /* 0x000fe2000f8e00ff */
[----:B------:R-:W-:-:S02]  /*02e0*/  SEL R11, RZ, 0xffffffff, P4 ;  /* 0xffffffffff0b7807 */ /* 0x000fc40002000000 */
[----:B------:R-:W-:Y:S01]  /*02f0*/  SEL R7, RZ, 0xffffffff, P3 ;  /* 0xffffffffff077807 */ /* 0x000fe20001800000 */
[----:B------:R-:W-:Y:S01]  /*0300*/  IMAD.WIDE R2, R0, 0x8, R2 ;  /* 0x0000000800027825 */ /* 0x000fe200078e0202 */
[----:B------:R-:W-:Y:S02]  /*0310*/  SEL R5, RZ, 0xffffffff, P5 ;  /* 0xffffffffff057807 */ /* 0x000fe40002800000 */
[----:B------:R-:W-:Y:S01]  /*0320*/  SEL R9, RZ, 0xffffffff, P6 ;  /* 0xffffffffff097807 */ /* 0x000fe20003000000 */
[----:B------:R-:W-:Y:S01]  /*0330*/  IMAD.SHL.U32 R13, R11, 0x100, RZ ;  /* 0x000001000b0d7824 */ /* 0x000fe200078e00ff */
[----:B------:R-:W-:Y:S01]  /*0340*/  SEL R4, RZ, 0x1, P1 ;  /* 0x00000001ff047807 */ /* 0x000fe20000800000 */
[----:B------:R-:W-:Y:S01]  /*0350*/  IMAD.SHL.U32 R7, R7, 0x100, RZ ;  /* 0x0000010007077824 */ /* 0x000fe200078e00ff */
[----:B------:R-:W-:Y:S01]  /*0360*/  SEL R10, RZ, 0x1, P2 ;  /* 0x00000001ff0a7807 */ /* 0x000fe20001000000 */
[----:B------:R-:W-:Y:S01]  /*0370*/  IMAD.SHL.U32 R11, R5, 0x100, RZ ;  /* 0x00000100050b7824 */ /* 0x000fe200078e00ff */
[----:B------:R-:W-:Y:S01]  /*0380*/  SEL R8, RZ, 0x1, P0 ;  /* 0x00000001ff087807 */ /* 0x000fe20000000000 */
        /* <DEDUP_REMOVED lines=9> */
.L_x_18113:
        /* <DEDUP_REMOVED lines=95> */
.L_x_18115:
[----:B------:R-:W-:Y:S05]  /*0a10*/  BSYNC B0 ;  /* 0x0000000000007941 */ /* 0x000fea0003800000 */
.L_x_18114:
        /* <DEDUP_REMOVED lines=36> */
.L_x_18118:
        /* <DEDUP_REMOVED lines=11> */
.L_x_18119:
        /* <DEDUP_REMOVED lines=11> */
.L_x_18120:
        /* <DEDUP_REMOVED lines=12> */
.L_x_18121:
[----:B------:R-:W-:-:S13]  /*0e80*/  ISETP.GE.AND P0, PT, R7, R0, PT ;  /* 0x000000000700720c */ /* 0x000fda0003f06270 */
[----:B------:R-:W-:Y:S05]  /*0e90*/  @P0 BREAK B1 ;  /* 0x0000000000010942 */ /* 0x000fea0003800000 */
[----:B------:R-:W-:Y:S05]  /*0ea0*/  @P0 BRA `(.L_x_18122) ;  /* 0x0000000000280947 */ /* 0x000fea0003800000 */
[----:B------:R-:W-:Y:S05]  /*0eb0*/  BSYNC B1 ;  /* 0x0000000000017941 */ /* 0x000fea0003800000 */
.L_x_18117:
        /* <DEDUP_REMOVED lines=9> */
.L_x_18122:
[----:B------:R-:W-:Y:S05]  /*0f50*/  BSYNC B0 ;  /* 0x0000000000007941 */ /* 0x000fea0003800000 */
.L_x_18116:
        /* <DEDUP_REMOVED lines=9> */
.L_x_18123:
        /* <DEDUP_REMOVED lines=9> */
.L_x_23644:


//--------------------- .text._ZN2at6native18elementwise_kernelILi128ELi4EZNS0_15gpu_kernel_implIZZZNS0_23logical_not_kernel_cudaERNS_18TensorIteratorBaseEENKUlvE0_clEvENKUlvE7_clEvEUlN3c107complexIfEEE_EEvS4_RKT_EUliE_EEviT1_ --------------------------
	.section	.text._ZN2at6native18elementwise_kernelILi128ELi4EZNS0_15gpu_kernel_implIZZZNS0_23logical_not_kernel_cudaERNS_18TensorIteratorBaseEENKUlvE0_clEvENKUlvE7_clEvEUlN3c107complexIfEEE_EEvS4_RKT_EUliE_EEviT1_,"ax",@progbits
	.align	128
        .global         _ZN2at6native18elementwise_kernelILi128ELi4EZNS0_15gpu_kernel_implIZZZNS0_23logical_not_kernel_cudaERNS_18TensorIteratorBaseEENKUlvE0_clEvENKUlvE7_clEvEUlN3c107complexIfEEE_EEvS4_RKT_EUliE_EEviT1_
        .type           _ZN2at6native18elementwise_kernelILi128ELi4EZNS0_15gpu_kernel_implIZZZNS0_23logical_not_kernel_cudaERNS_18TensorIteratorBaseEENKUlvE0_clEvENKUlvE7_clEvEUlN3c107complexIfEEE_EEvS4_RKT_EUliE_EEviT1_,@function
        .size           _ZN2at6native18elementwise_kernelILi128ELi4EZNS0_15gpu_kernel_implIZZZNS0_23logical_not_kernel_cudaERNS_18TensorIteratorBaseEENKUlvE0_clEvENKUlvE7_clEvEUlN3c107complexIfEEE_EEvS4_RKT_EUliE_EEviT1_,(.L_x_23645 - _ZN2at6native18elementwise_kernelILi128ELi4EZNS0_15gpu_kernel_implIZZZNS0_23logical_not_kernel_cudaERNS_18TensorIteratorBaseEENKUlvE0_clEvENKUlvE7_clEvEUlN3c107complexIfEEE_EEvS4_RKT_EUliE_EEviT1_)
        .other          _ZN2at6native18elementwise_kernelILi128ELi4EZNS0_15gpu_kernel_implIZZZNS0_23logical_not_kernel_cudaERNS_18TensorIteratorBaseEENKUlvE0_clEvENKUlvE7_clEvEUlN3c107complexIfEEE_EEvS4_RKT_EUliE_EEviT1_,@"STO_CUDA_ENTRY STV_DEFAULT"
_ZN2at6native18elementwise_kernelILi128ELi4EZNS0_15gpu_kernel_implIZZZNS0_23logical_not_kernel_cudaERNS_18TensorIteratorBaseEENKUlvE0_clEvENKUlvE7_clEvEUlN3c107complexIfEEE_EEvS4_RKT_EUliE_EEviT1_:
.text._ZN2at6native18elementwise_kernelILi128ELi4EZNS0_15gpu_kernel_implIZZZNS0_23logical_not_kernel_cudaERNS_18TensorIteratorBaseEENKUlvE0_clEvENKUlvE7_clEvEUlN3c107complexIfEEE_EEvS4_RKT_EUliE_EEviT1_:
        /* <DEDUP_REMOVED lines=313> */
.L_x_18126:
        /* <DEDUP_REMOVED lines=19> */
[----:B------:R-:W2:Y:S01]  /*14c0*/  LDG.E.S8 R2, desc[UR36][R4.64] ;  /* 0x0000002404027981 */ /* 0x000ea2000c1e1300 */
[----:B------:R-:W-:Y:S01]  /*14d0*/  IMAD.MOV.U32 R3, RZ, RZ, RZ ;  /* 0x000000ffff037224 */ /* 0x000fe200078e00ff */
[----:B--2---:R-:W0:Y:S01]  /*14e0*/  I2F.S16 R2, R2 ;  /* 0x0000000200027306 */ /* 0x004e220000101400 */
[----:B------:R-:W-:Y:S05]  /*14f0*/  BRA `(.L_x_18133) ;  /* 0x0000000c008c7947 */ /* 0x000fea0003800000 */
.L_x_18131:
[----:B------:R-:W2:Y:S01]  /*1500*/  LDG.E.U8 R2, desc[UR36][R4.64] ;  /* 0x0000002404027981 */ /* 0x000ea2000c1e1100 */
[----:B------:R-:W-:Y:S01]  /*1510*/  IMAD.MOV.U32 R3, RZ, RZ, RZ ;  /* 0x000000ffff037224 */ /* 0x000fe200078e00ff */
[----:B--2---:R-:W-:Y:S01]  /*1520*/  I2FP.F32.U32 R2, R2 ;  /* 0x0000000200027245 */ /* 0x004fe20000201000 */
[----:B------:R-:W-:Y:S06]  /*1530*/  BRA `(.L_x_18133) ;  /* 0x0000000c007c7947 */ /* 0x000fec0003800000 */
.L_x_18130:
[----:B------:R-:W-:-:S13]  /*1540*/  ISETP.NE.AND P0, PT, R2, 0x2, PT ;  /* 0x000000020200780c */ /* 0x000fda0003f05270 */
[----:B------:R-:W-:Y:S05]  /*1550*/  @!P0 BRA `(.L_x_18134) ;  /* 0x0000000000308947 */ /* 0x000fea0003800000 */
[----:B------:R-:W-:-:S13]  /*1560*/  ISETP.NE.AND P0, PT, R2, 0x3, PT ;  /* 0x000000030200780c */ /* 0x000fda0003f05270 */
[----:B------:R-:W-:Y:S05]  /*1570*/  @!P0 BRA `(.L_x_18135) ;  /* 0x0000000000188947 */ /* 0x000fea0003800000 */
[----:B------:R-:W-:-:S13]  /*1580*/  ISETP.NE.AND P0, PT, R2, 0x4, PT ;  /* 0x000000040200780c */ /* 0x000fda0003f05270 */
[----:B------:R-:W-:Y:S05]  /*1590*/  @P0 BRA `(.L_x_18132) ;  /* 0x0000000c00000947 */ /* 0x000fea0003800000 */
[----:B------:R-:W2:Y:S01]  /*15a0*/  LDG.E.64 R4, desc[UR36][R4.64] ;  /* 0x0000002404047981 */ /* 0x000ea2000c1e1b00 */
[----:B------:R-:W-:Y:S01]  /*15b0*/  IMAD.MOV.U32 R3, RZ, RZ, RZ ;  /* 0x000000ffff037224 */ /* 0x000fe200078e00ff */
[----:B--2---:R4:W0:Y:S01]  /*15c0*/  I2F.S64 R2, R4 ;  /* 0x0000000400027312 */ /* 0x0048220000301400 */
[----:B------:R-:W-:Y:S05]  /*15d0*/  BRA `(.L_x_18133) ;  /* 0x0000000c00547947 */ /* 0x000fea0003800000 */
.L_x_18135:
[----:B------:R-:W2:Y:S01]  /*15e0*/  LDG.E R2, desc[UR36][R4.64] ;  /* 0x0000002404027981 */ /* 0x000ea2000c1e1900 */
[----:B------:R-:W-:Y:S01]  /*15f0*/  IMAD.MOV.U32 R3, RZ, RZ, RZ ;  /* 0x000000ffff037224 */ /* 0x000fe200078e00ff */
[----:B--2---:R-:W-:Y:S01]  /*1600*/  I2FP.F32.S32 R2, R2 ;  /* 0x0000000200027245 */ /* 0x004fe20000201400 */
[----:B------:R-:W-:Y:S06]  /*1610*/  BRA `(.L_x_18133) ;  /* 0x0000000c00447947 */ /* 0x000fec0003800000 */
.L_x_18134:
[----:B------:R-:W2:Y:S01]  /*1620*/  LDG.E.U16 R2, desc[UR36][R4.64] ;  /* 0x0000002404027981 */ /* 0x000ea2000c1e1500 */
[----:B------:R-:W-:Y:S01]  /*1630*/  IMAD.MOV.U32 R3, RZ, RZ, RZ ;  /* 0x000000ffff037224 */ /* 0x000fe200078e00ff */
[----:B--2---:R-:W0:Y:S01]  /*1640*/  I2F.S16 R2, R2 ;  /* 0x0000000200027306 */ /* 0x004e220000101400 */
[----:B------:R-:W-:Y:S05]  /*1650*/  BRA `(.L_x_18133) ;  /* 0x0000000c00347947 */ /* 0x000fea0003800000 */
.L_x_18129:
[----:B------:R-:W-:-:S13]  /*1660*/  ISETP.GT.AND P0, PT, R2, 0x6, PT ;  /* 0x000000060200780c */ /* 0x000fda0003f04270 */
[----:B------:R-:W-:Y:S05]  /*1670*/  @P0 BRA `(.L_x_18136) ;  /* 0x00000000002c0947 */ /* 0x000fea0003800000 */
[----:B------:R-:W-:-:S13]  /*1680*/  ISETP.NE.AND P0, PT, R2, 0x5, PT ;  /* 0x000000050200780c */ /* 0x000fda0003f05270 */
[----:B------:R-:W-:Y:S05]  /*1690*/  @!P0 BRA `(.L_x_18137) ;  /* 0x0000000000148947 */ /* 0x000fea0003800000 */
[----:B------:R-:W-:-:S13]  /*16a0*/  ISETP.NE.AND P0, PT, R2, 0x6, PT ;  /* 0x000000060200780c */ /* 0x000fda0003f05270 */
[----:B------:R-:W-:Y:S05]  /*16b0*/  @P0 BRA `(.L_x_18132) ;  /* 0x0000000800b80947 */ /* 0x000fea0003800000 */
[----:B------:R2:W5:Y:S01]  /*16c0*/  LDG.E R2, desc[UR36][R4.64] ;  /* 0x0000002404027981 */ /* 0x000562000c1e1900 */
[----:B------:R-:W-:Y:S01]  /*16d0*/  IMAD.MOV.U32 R3, RZ, RZ, RZ ;  /* 0x000000ffff037224 */ /* 0x000fe200078e00ff */
[----:B------:R-:W-:Y:S06]  /*16e0*/  BRA `(.L_x_18133) ;  /* 0x0000000c00107947 */ /* 0x000fec0003800000 */
.L_x_18137:
[----:B------:R-:W2:Y:S01]  /*16f0*/  LDG.E.U16 R2, desc[UR36][R4.64] ;  /* 0x0000002404027981 */ /* 0x000ea2000c1e1500 */
[----:B------:R-:W-:Y:S02]  /*1700*/  IMAD.MOV.U32 R3, RZ, RZ, RZ ;  /* 0x000000ffff037224 */ /* 0x000fe400078e00ff */
[----:B--2---:R-:W-:Y:S01]  /*1710*/  HADD2.F32 R2, -RZ, R2.H0_H0 ;  /* 0x20000002ff027230 */ /* 0x004fe20000004100 */
[----:B------:R-:W-:Y:S06]  /*1720*/  BRA `(.L_x_18133) ;  /* 0x0000000c00007947 */ /* 0x000fec0003800000 */
.L_x_18136:
        /* <DEDUP_REMOVED lines=8> */
.L_x_18139:
[----:B------:R-:W2:Y:S02]  /*17b0*/  LDG.E R2, desc[UR36][R4.64] ;  /* 0x0000002404027981 */ /* 0x000ea4000c1e1900 */
[--C-:B--2---:R-:W-:Y:S02]  /*17c0*/  HADD2.F32 R3, -RZ, R2.reuse.H1_H1 ;  /* 0x30000002ff037230 */ /* 0x104fe40000004100 */
[----:B------:R-:W-:Y:S01]  /*17d0*/  HADD2.F32 R2, -RZ, R2.H0_H0 ;  /* 0x20000002ff027230 */ /* 0x000fe20000004100 */
[----:B------:R-:W-:Y:S06]  /*17e0*/  BRA `(.L_x_18133) ;  /* 0x0000000800d07947 */ /* 0x000fec0003800000 */
.L_x_18138:
[----:B------:R-:W2:Y:S01]  /*17f0*/  LDG.E.64 R4, desc[UR36][R4.64] ;  /* 0x0000002404047981 */ /* 0x000ea2000c1e1b00 */
[----:B------:R-:W-:Y:S01]  /*1800*/  UMOV UR4, 0xf0000000 ;  /* 0xf000000000047882 */ /* 0x000fe20000000000 */
[----:B------:R-:W-:Y:S01]  /*1810*/  UMOV UR5, 0x380fffff ;  /* 0x380fffff00057882 */ /* 0x000fe20000000000 */
[----:B------:R-:W-:Y:S01]  /*1820*/  IMAD.MOV.U32 R3, RZ, RZ, RZ ;  /* 0x000000ffff037224 */ /* 0x000fe200078e00ff */
[----:B--2---:R-:W0:Y:S01]  /*1830*/  F2F.F32.F64 R2, R4 ;  /* 0x0000000400027310 */ /* 0x004e220000301000 */
[----:B------:R-:W-:-:S14]  /*1840*/  DSETP.GEU.AND P0, PT, |R4|, UR4, PT ;  /* 0x0000000404007e2a */ /* 0x000fdc000bf0e200 */
[----:B0-----:R-:W-:Y:S01]  /*1850*/  @!P0 FMUL R2, R2, 1.175494350822287508e-38 ;  /* 0x0080000002028820 */ /* 0x001fe20000400000 */
[----:B------:R-:W-:Y:S06]  /*1860*/  BRA `(.L_x_18133) ;  /* 0x0000000800b07947 */ /* 0x000fec0003800000 */
.L_x_18128:
        /* <DEDUP_REMOVED lines=11> */
[----:B------:R-:W-:Y:S01]  /*1920*/  FSEL R2, RZ, 1, !P0 ;  /* 0x3f800000ff027808 */ /* 0x000fe20004000000 */
[----:B------:R-:W-:Y:S08]  /*1930*/  BRA `(.L_x_18133) ;  /* 0x00000008007c7947 */ /* 0x000ff00003800000 */
.L_x_18142:
[----:B------:R-:W2:Y:S01]  /*1940*/  LDG.E.128 R4, desc[UR36][R4.64] ;  /* 0x0000002404047981 */ /* 0x000ea2000c1e1d00 */
[----:B------:R-:W-:Y:S01]  /*1950*/  UMOV UR4, 0xf0000000 ;  /* 0xf000000000047882 */ /* 0x000fe20000000000 */
[----:B------:R-:W-:Y:S01]  /*1960*/  UMOV UR5, 0x380fffff ;  /* 0x380fffff00057882 */ /* 0x000fe20000000000 */
[----:B--2---:R-:W0:Y:S01]  /*1970*/  F2F.F32.F64 R3, R6 ;  /* 0x0000000600037310 */ /* 0x004e220000301000 */
[----:B------:R-:W-:Y:S02]  /*1980*/  DSETP.GEU.AND P0, PT, |R6|, UR4, PT ;  /* 0x0000000406007e2a */ /* 0x000fe4000bf0e200 */
[----:B------:R-:W-:-:S05]  /*1990*/  DSETP.GEU.AND P1, PT, |R4|, UR4, PT ;  /* 0x0000000404007e2a */ /* 0x000fca000bf2e200 */
[----:B------:R-:W1:Y:S07]  /*19a0*/  F2F.F32.F64 R2, R4 ;  /* 0x0000000400027310 */ /* 0x000e6e0000301000 */
[----:B0-----:R-:W-:Y:S02]  /*19b0*/  @!P0 FMUL R3, R3, 1.175494350822287508e-38 ;  /* 0x0080000003038820 */ /* 0x001fe40000400000 */
[----:B-1----:R-:W-:Y:S01]  /*19c0*/  @!P1 FMUL R2, R2, 1.175494350822287508e-38 ;  /* 0x0080000002029820 */ /* 0x002fe20000400000 */
[----:B------:R-:W-:Y:S06]  /*19d0*/  BRA `(.L_x_18133) ;  /* 0x0000000800547947 */ /* 0x000fec0003800000 */
.L_x_18141:
        /* <DEDUP_REMOVED lines=23> */
[----:B------:R-:W-:Y:S01]  /*1b50*/  LOP3.LUT R5, R6, R3, RZ, 0x30, !PT ;  /* 0x0000000306057212 */ /* 0x000fe200078e30ff */
[----:B------:R-:W-:-:S03]  /*1b60*/  IMAD.MOV.U32 R3, RZ, RZ, RZ ;  /* 0x000000ffff037224 */ /* 0x000fc600078e00ff */
[----:B------:R-:W-:Y:S01]  /*1b70*/  LOP3.LUT R2, R5, 0x80000000, R2, 0xf8, !PT ;  /* 0x8000000005027812 */ /* 0x000fe200078ef802 */
[----:B------:R-:W-:Y:S06]  /*1b80*/  BRA `(.L_x_18133) ;  /* 0x0000000400e87947 */ /* 0x000fec0003800000 */
.L_x_18144:
[----:B------:R-:W2:Y:S01]  /*1b90*/  LDG.E.U8 R4, desc[UR36][R4.64] ;  /* 0x0000002404047981 */ /* 0x000ea2000c1e1100 */
[----:B------:R-:W-:Y:S02]  /*1ba0*/  IMAD.MOV.U32 R3, RZ, RZ, RZ ;  /* 0x000000ffff037224 */ /* 0x000fe400078e00ff */
        /* <DEDUP_REMOVED lines=12> */
.L_x_18143:
[----:B------:R-:W2:Y:S01]  /*1c70*/  LDG.E.U16 R2, desc[UR36][R4.64] ;  /* 0x0000002404027981 */ /* 0x000ea2000c1e1500 */
[----:B------:R-:W-:Y:S02]  /*1c80*/  IMAD.MOV.U32 R3, RZ, RZ, RZ ;  /* 0x000000ffff037224 */ /* 0x000fe400078e00ff */
[----:B--2---:R-:W-:Y:S01]  /*1c90*/  IMAD.U32 R2, R2, 0x10000, RZ ;  /* 0x0001000002027824 */ /* 0x004fe200078e00ff */
[----:B------:R-:W-:Y:S06]  /*1ca0*/  BRA `(.L_x_18133) ;  /* 0x0000000400a07947 */ /* 0x000fec0003800000 */
.L_x_18140:
        /* <DEDUP_REMOVED lines=8> */
[----:B------:R-:W2:Y:S01]  /*1d30*/  LDG.E.U16 R2, desc[UR36][R4.64] ;  /* 0x0000002404027981 */ /* 0x000ea2000c1e1500 */
[----:B------:R-:W-:Y:S01]  /*1d40*/  IMAD.MOV.U32 R3, RZ, RZ, RZ ;  /* 0x000000ffff037224 */ /* 0x000fe200078e00ff */
[----:B--2---:R-:W-:Y:S01]  /*1d50*/  I2FP.F32.U32 R2, R2 ;  /* 0x0000000200027245 */ /* 0x004fe20000201000 */
[----:B------:R-:W-:Y:S06]  /*1d60*/  BRA `(.L_x_18133) ;  /* 0x0000000400707947 */ /* 0x000fec0003800000 */
.L_x_18147:
[----:B------:R-:W2:Y:S01]  /*1d70*/  LDG.E.U8 R5, desc[UR36][R4.64] ;  /* 0x0000002404057981 */ /* 0x000ea2000c1e1100 */
[----:B------:R-:W-:Y:S02]  /*1d80*/  CS2R R2, SRZ ;  /* 0x0000000000027805 */ /* 0x000fe4000001ff00 */
        /* <DEDUP_REMOVED lines=18> */
.L_x_18149:
[----:B------:R-:W-:Y:S05]  /*1eb0*/  BSYNC B0 ;  /* 0x0000000000007941 */ /* 0x000fea0003800000 */
.L_x_18148:
[----:B------:R-:W-:Y:S01]  /*1ec0*/  IMAD.SHL.U32 R2, R2, 0x100000, RZ ;  /* 0x0010000002027824 */ /* 0x000fe200078e00ff */
[----:B------:R-:W-:-:S04]  /*1ed0*/  LEA R5, R0, 0x3b800000, 0x17 ;  /* 0x3b80000000057811 */ /* 0x000fc800078eb8ff */
[----:B------:R-:W-:Y:S01]  /*1ee0*/  LOP3.LUT R2, R5, R2, R6, 0xfe, !PT ;  /* 0x0000000205027212 */ /* 0x000fe200078efe06 */
[----:B------:R-:W-:Y:S06]  /*1ef0*/  BRA `(.L_x_18133) ;  /* 0x00000004000c7947 */ /* 0x000fec0003800000 */
.L_x_18146:
        /* <DEDUP_REMOVED lines=20> */
.L_x_18151:
[----:B------:R-:W-:Y:S05]  /*2040*/  BSYNC B0 ;  /* 0x0000000000007941 */ /* 0x000fea0003800000 */
.L_x_18150:
[----:B------:R-:W-:Y:S01]  /*2050*/  IMAD.SHL.U32 R2, R2, 0x200000, RZ ;  /* 0x0020000002027824 */ /* 0x000fe200078e00ff */
[----:B------:R-:W-:-:S04]  /*2060*/  LEA R5, R0, 0x37800000, 0x17 ;  /* 0x3780000000057811 */ /* 0x000fc800078eb8ff */
[----:B------:R-:W-:Y:S01]  /*2070*/  LOP3.LUT R2, R5, R2, R6, 0xfe, !PT ;  /* 0x0000000205027212 */ /* 0x000fe200078efe06 */
[----:B------:R-:W-:Y:S06]  /*2080*/  BRA `(.L_x_18133) ;  /* 0x0000000000a87947 */ /* 0x000fec0003800000 */
.L_x_18145:
        /* <DEDUP_REMOVED lines=14> */
.L_x_18155:
[----:B------:R-:W-:Y:S05]  /*2170*/  BSYNC B0 ;  /* 0x0000000000007941 */ /* 0x000fea0003800000 */
.L_x_18154:
[----:B------:R-:W-:Y:S01]  /*2180*/  IMAD.MOV.U32 R3, RZ, RZ, RZ ;  /* 0x000000ffff037224 */ /* 0x000fe200078e00ff */
[----:B------:R-:W-:Y:S06]  /*2190*/  BRA `(.L_x_18133) ;  /* 0x0000000000647947 */ /* 0x000fec0003800000 */
.L_x_18132:
        /* <DEDUP_REMOVED lines=16> */
.L_x_18156:
[----:B------:R-:W-:Y:S01]  /*22a0*/  CS2R R2, SRZ ;  /* 0x0000000000027805 */ /* 0x000fe2000001ff00 */
[----:B------:R-:W-:Y:S06]  /*22b0*/  BRA `(.L_x_18133) ;  /* 0x00000000001c7947 */ /* 0x000fec0003800000 */
.L_x_18153:
[----:B------:R-:W2:Y:S01]  /*22c0*/  LDG.E.64 R4, desc[UR36][R4.64] ;  /* 0x0000002404047981 */ /* 0x000ea2000c1e1b00 */
[----:B------:R-:W-:Y:S01]  /*22d0*/  IMAD.MOV.U32 R3, RZ, RZ, RZ ;  /* 0x000000ffff037224 */ /* 0x000fe200078e00ff */
[----:B--2---:R0:W1:Y:S01]  /*22e0*/  I2F.U64 R2, R4 ;  /* 0x0000000400027312 */ /* 0x0040620000301000 */
[----:B------:R-:W-:Y:S05]  /*22f0*/  BRA `(.L_x_18133) ;  /* 0x00000000000c7947 */ /* 0x000fea0003800000 */
.L_x_18152:
[----:B------:R-:W2:Y:S01]  /*2300*/  LDG.E R2, desc[UR36][R4.64] ;  /* 0x0000002404027981 */ /* 0x000ea2000c1e1900 */
[----:B------:R-:W-:Y:S01]  /*2310*/  IMAD.MOV.U32 R3, RZ, RZ, RZ ;  /* 0x000000ffff037224 */ /* 0x000fe200078e00ff */
[----:B--2---:R-:W-:-:S07]  /*2320*/  I2FP.F32.U32 R2, R2 ;  /* 0x0000000200027245 */ /* 0x004fce0000201000 */
.L_x_18133:
[----:B------:R-:W-:Y:S05]  /*2330*/  BSYNC B6 ;  /* 0x0000000000067941 */ /* 0x000fea0003800000 */
.L_x_18127:
[----:B0-234-:R-:W0:Y:S01]  /*2340*/  LDC.U8 R4, c[0x0][0x421] ;  /* 0x00010840ff047b82 */ /* 0x01de220000000000 */
[----:B-1---5:R-:W-:Y:S02]  /*2350*/  FSETP.NEU.FTZ.AND P0, PT, R2, RZ, PT ;  /* 0x000000ff0200720b */ /* 0x022fe40003f1d000 */
[----:B------:R-:W-:-:S04]  /*2360*/  FSETP.NEU.FTZ.AND P1, PT, R3, RZ, PT ;  /* 0x000000ff0300720b */ /* 0x000fc80003f3d000 */
[----:B------:R-:W-:-:S04]  /*2370*/  PLOP3.LUT P0, PT, P1, P0, PT, 0x2, 0x0 ;  /* 0x000000000000781c */ /* 0x000fc80000f00072 */
        /* <DEDUP_REMOVED lines=14> */
.L_x_18160:
[----:B------:R0:W-:Y:S01]  /*2460*/  STG.E.U8 desc[UR36][R16.64], R2 ;  /* 0x0000000210007986 */ /* 0x0001e2000c101124 */
[----:B------:R-:W-:Y:S05]  /*2470*/  BRA `(.L_x_18162) ;  /* 0x0000000c00487947 */ /* 0x000fea0003800000 */
.L_x_18159:
        /* <DEDUP_REMOVED lines=9> */
.L_x_18164:
[----:B------:R0:W-:Y:S01]  /*2510*/  STG.E desc[UR36][R16.64], R2 ;  /* 0x0000000210007986 */ /* 0x0001e2000c101924 */
[----:B------:R-:W-:Y:S05]  /*2520*/  BRA `(.L_x_18162) ;  /* 0x0000000c001c7947 */ /* 0x000fea0003800000 */
.L_x_18163:
[----:B------:R0:W-:Y:S01]  /*2530*/  STG.E.U16 desc[UR36][R16.64], R2 ;  /* 0x0000000210007986 */ /* 0x0001e2000c101524 */
[----:B------:R-:W-:Y:S05]  /*2540*/  BRA `(.L_x_18162) ;  /* 0x0000000c00147947 */ /* 0x000fea0003800000 */
.L_x_18158:
        /* <DEDUP_REMOVED lines=9> */
.L_x_18166:
[----:B------:R-:W-:-:S04]  /*25e0*/  I2FP.F32.U32 R0, R2 ;  /* 0x0000000200007245 */ /* 0x000fc80000201000 */
[----:B------:R-:W-:-:S05]  /*25f0*/  F2FP.F16.F32.PACK_AB R0, RZ, R0 ;  /* 0x00000000ff00723e */ /* 0x000fca00000000ff */
[----:B------:R0:W-:Y:S01]  /*2600*/  STG.E.U16 desc[UR36][R16.64], R0 ;  /* 0x0000000010007986 */ /* 0x0001e2000c101524 */
[----:B------:R-:W-:Y:S05]  /*2610*/  BRA `(.L_x_18162) ;  /* 0x0000000800e07947 */ /* 0x000fea0003800000 */
.L_x_18165:
        /* <DEDUP_REMOVED lines=10> */
.L_x_18168:
[----:B------:R-:W-:-:S04]  /*26c0*/  I2FP.F32.U32 R2, R2 ;  /* 0x0000000200027245 */ /* 0x000fc80000201000 */
[----:B------:R-:W-:-:S04]  /*26d0*/  F2FP.F16.F32.PACK_AB R3, RZ, R2 ;  /* 0x00000002ff03723e */ /* 0x000fc800000000ff */
[----:B------:R-:W-:-:S05]  /*26e0*/  PRMT R3, R3, 0x5410, RZ ;  /* 0x0000541003037816 */ /* 0x000fca00000000ff */
[----:B------:R0:W-:Y:S01]  /*26f0*/  STG.E desc[UR36][R16.64], R3 ;  /* 0x0000000310007986 */ /* 0x0001e2000c101924 */
[----:B------:R-:W-:Y:S05]  /*2700*/  BRA `(.L_x_18162) ;  /* 0x0000000800a47947 */ /* 0x000fea0003800000 */
.L_x_18167:
[----:B------:R-:W0:Y:S02]  /*2710*/  I2F.F64.U32 R2, R2 ;  /* 0x0000000200027312 */ /* 0x000e240000201800 */
[----:B0-----:R0:W-:Y:S01]  /*2720*/  STG.E.64 desc[UR36][R16.64], R2 ;  /* 0x0000000210007986 */ /* 0x0011e2000c101b24 */
[----:B------:R-:W-:Y:S05]  /*2730*/  BRA `(.L_x_18162) ;  /* 0x0000000800987947 */ /* 0x000fea0003800000 */
.L_x_18157:
        /* <DEDUP_REMOVED lines=10> */
.L_x_18171:
[----:B------:R-:W0:Y:S01]  /*27e0*/  I2F.F64.U32 R4, R2 ;  /* 0x0000000200047312 */ /* 0x000e220000201800 */
[----:B------:R-:W-:-:S05]  /*27f0*/  CS2R R6, SRZ ;  /* 0x0000000000067805 */ /* 0x000fca000001ff00 */
[----:B0-----:R0:W-:Y:S01]  /*2800*/  STG.E.128 desc[UR36][R16.64], R4 ;  /* 0x0000000410007986 */ /* 0x0011e2000c101d24 */
[----:B------:R-:W-:Y:S05]  /*2810*/  BRA `(.L_x_18162) ;  /* 0x0000000800607947 */ /* 0x000fea0003800000 */
.L_x_18170:
        /* <DEDUP_REMOVED lines=21> */
.L_x_18175:
[----:B------:R-:W-:Y:S05]  /*2970*/  BSYNC B0 ;  /* 0x0000000000007941 */ /* 0x000fea0003800000 */
.L_x_18174:
[----:B------:R-:W-:-:S05]  /*2980*/  LOP3.LUT R3, R0, R3, RZ, 0xfc, !PT ;  /* 0x0000000300037212 */ /* 0x000fca00078efcff */
[----:B------:R0:W-:Y:S01]  /*2990*/  STG.E.U8 desc[UR36][R16.64], R3 ;  /* 0x0000000310007986 */ /* 0x0001e2000c101124 */
[----:B------:R-:W-:Y:S05]  /*29a0*/  BRA `(.L_x_18162) ;  /* 0x0000000400fc7947 */ /* 0x000fea0003800000 */
.L_x_18173:
        /* <DEDUP_REMOVED lines=13> */
.L_x_18177:
[----:B------:R-:W-:Y:S01]  /*2a80*/  IMAD.MOV.U32 R0, RZ, RZ, 0x7f ;  /* 0x0000007fff007424 */ /* 0x000fe200078e00ff */
[----:B------:R-:W-:-:S04]  /*2a90*/  ISETP.GT.U32.AND P0, PT, R2, 0x7f800000, PT ;  /* 0x7f8000000200780c */ /* 0x000fc80003f04070 */
[----:B------:R-:W-:-:S09]  /*2aa0*/  SEL R0, R0, 0x7c, P0 ;  /* 0x0000007c00007807 */ /* 0x000fd20000000000 */
.L_x_18178:
[----:B------:R-:W-:Y:S05]  /*2ab0*/  BSYNC B0 ;  /* 0x0000000000007941 */ /* 0x000fea0003800000 */
.L_x_18176:
[----:B------:R-:W-:-:S04]  /*2ac0*/  LOP3.LUT R2, R3, 0x80000000, RZ, 0xc0, !PT ;  /* 0x8000000003027812 */ /* 0x000fc800078ec0ff */
[----:B------:R-:W-:-:S04]  /*2ad0*/  SHF.R.U32.HI R3, RZ, 0x18, R2 ;  /* 0x00000018ff037819 */ /* 0x000fc80000011602 */
[----:B------:R-:W-:-:S05]  /*2ae0*/  LOP3.LUT R3, R0, R3, RZ, 0xfc, !PT ;  /* 0x0000000300037212 */ /* 0x000fca00078efcff */
[----:B------:R0:W-:Y:S01]  /*2af0*/  STG.E.U8 desc[UR36][R16.64], R3 ;  /* 0x0000000310007986 */ /* 0x0001e2000c101124 */
[----:B------:R-:W-:Y:S05]  /*2b00*/  BRA `(.L_x_18162) ;  /* 0x0000000400a47947 */ /* 0x000fea0003800000 */
.L_x_18172:
[----:B------:R-:W-:-:S04]  /*2b10*/  I2FP.F32.U32 R0, R2 ;  /* 0x0000000200007245 */ /* 0x000fc80000201000 */
[----:B------:R-:W-:-:S05]  /*2b20*/  F2FP.BF16.F32.PACK_AB R0, RZ, R0 ;  /* 0x00000000ff00723e */ /* 0x000fca00000010ff */
[----:B------:R0:W-:Y:S01]  /*2b30*/  STG.E.U16 desc[UR36][R16.64], R0 ;  /* 0x0000000010007986 */ /* 0x0001e2000c101524 */
[----:B------:R-:W-:Y:S05]  /*2b40*/  BRA `(.L_x_18162) ;  /* 0x0000000400947947 */ /* 0x000fea0003800000 */
.L_x_18169:
        /* <DEDUP_REMOVED lines=10> */
.L_x_18181:
        /* <DEDUP_REMOVED lines=17> */
.L_x_18184:
[----:B------:R-:W-:-:S04]  /*2d00*/  LOP3.LUT R2, R3, 0x80000000, RZ, 0xc0, !PT ;  /* 0x8000000003027812 */ /* 0x000fc800078ec0ff */
[----:B------:R-:W-:-:S04]  /*2d10*/  SHF.R.U32.HI R3, RZ, 0x18, R2 ;  /* 0x00000018ff037819 */ /* 0x000fc80000011602 */
[----:B------:R-:W-:-:S04]  /*2d20*/  LOP3.LUT R0, R0, R3, RZ, 0xfc, !PT ;  /* 0x0000000300007212 */ /* 0x000fc800078efcff */
[----:B------:R-:W-:-:S07]  /*2d30*/  PRMT R8, R0, 0x7610, R8 ;  /* 0x0000761000087816 */ /* 0x000fce0000000008 */
.L_x_18183:
[----:B------:R-:W-:Y:S05]  /*2d40*/  BSYNC B0 ;  /* 0x0000000000007941 */ /* 0x000fea0003800000 */
.L_x_18182:
[----:B------:R3:W-:Y:S01]  /*2d50*/  STG.E.U8 desc[UR36][R16.64], R8 ;  /* 0x0000000810007986 */ /* 0x0007e2000c101124 */
[----:B------:R-:W-:Y:S05]  /*2d60*/  BRA `(.L_x_18162) ;  /* 0x00000004000c7947 */ /* 0x000fea0003800000 */
.L_x_18180:
        /* <DEDUP_REMOVED lines=17> */
.L_x_18187:
[----:B------:R-:W-:-:S04]  /*2e80*/  LOP3.LUT R2, R3, 0x80000000, RZ, 0xc0, !PT ;  /* 0x8000000003027812 */ /* 0x000fc800078ec0ff */
[----:B------:R-:W-:-:S04]  /*2e90*/  SHF.R.U32.HI R3, RZ, 0x18, R2 ;  /* 0x00000018ff037819 */ /* 0x000fc80000011602 */
[----:B------:R-:W-:-:S04]  /*2ea0*/  LOP3.LUT R0, R0, R3, RZ, 0xfc, !PT ;  /* 0x0000000300007212 */ /* 0x000fc800078efcff */
[----:B------:R-:W-:-:S07]  /*2eb0*/  PRMT R8, R0, 0x7610, R8 ;  /* 0x0000761000087816 */ /* 0x000fce0000000008 */
.L_x_18186:
[----:B------:R-:W-:Y:S05]  /*2ec0*/  BSYNC B0 ;  /* 0x0000000000007941 */ /* 0x000fea0003800000 */
.L_x_18185:
[----:B------:R0:W-:Y:S01]  /*2ed0*/  STG.E.U8 desc[UR36][R16.64], R8 ;  /* 0x0000000810007986 */ /* 0x0001e2000c101124 */
[----:B------:R-:W-:Y:S05]  /*2ee0*/  BRA `(.L_x_18162) ;  /* 0x0000000000ac7947 */ /* 0x000fea0003800000 */
.L_x_18179:
        /* <DEDUP_REMOVED lines=22> */
.L_x_18161:
        /* <DEDUP_REMOVED lines=16> */
.L_x_18190:
[----:B------:R-:W-:Y:S05]  /*3150*/  BRA `(.L_x_18162) ;  /* 0x0000000000107947 */ /* 0x000fea0003800000 */
.L_x_18189:
[----:B------:R-:W-:-:S05]  /*3160*/  IMAD.MOV.U32 R3, RZ, RZ, RZ ;  /* 0x000000ffff037224 */ /* 0x000fca00078e00ff */
[----:B------:R1:W-:Y:S01]  /*3170*/  STG.E.64 desc[UR36][R16.64], R2 ;  /* 0x0000000210007986 */ /* 0x0003e2000c101b24 */
[----:B------:R-:W-:Y:S05]  /*3180*/  BRA `(.L_x_18162) ;  /* 0x0000000000047947 */ /* 0x000fea0003800000 */
.L_x_18188:
[----:B------:R0:W-:Y:S02]  /*3190*/  STG.E desc[UR36][R16.64], R2 ;  /* 0x0000000210007986 */ /* 0x0001e4000c101924 */
.L_x_18162:
[----:B------:R-:W-:-:S04]  /*31a0*/  IMAD R18, R23, 0x200, R18 ;  /* 0x0000020017127824 */ /* 0x000fc800078e0212 */
[----:B------:R-:W-:-:S07]  /*31b0*/  VIADD R19, R18, 0x80 ;  /* 0x0000008012137836 */ /* 0x000fce0000000000 */
.L_x_18125:
[----:B------:R-:W-:Y:S05]  /*31c0*/  BSYNC B7 ;  /* 0x0000000000077941 */ /* 0x000fea0003800000 */
.L_x_18124:
        /* <DEDUP_REMOVED lines=307> */
.L_x_18193:
        /* <DEDUP_REMOVED lines=21> */
[----:B--2---:R-:W3:Y:S01]  /*4650*/  I2F.S16 R2, R2 ;  /* 0x0000000200027306 */ /* 0x004ee20000101400 */
[----:B------:R-:W-:Y:S05]  /*4660*/  BRA `(.L_x_18200) ;  /* 0x0000000c008c7947 */ /* 0x000fea0003800000 */
.L_x_18198:
[----:B------:R-:W2:Y:S01]  /*4670*/  LDG.E.U8 R2, desc[UR36][R4.64] ;  /* 0x0000002404027981 */ /* 0x000ea2000c1e1100 */
[----:B------:R-:W-:Y:S01]  /*4680*/  IMAD.MOV.U32 R3, RZ, RZ, RZ ;  /* 0x000000ffff037224 */ /* 0x000fe200078e00ff */
[----:B--2---:R-:W-:Y:S01]  /*4690*/  I2FP.F32.U32 R2, R2 ;  /* 0x0000000200027245 */ /* 0x004fe20000201000 */
[----:B------:R-:W-:Y:S06]  /*46a0*/  BRA `(.L_x_18200) ;  /* 0x0000000c007c7947 */ /* 0x000fec0003800000 */
.L_x_18197:
        /* <DEDUP_REMOVED lines=8> */
[----:B--2---:R0:W1:Y:S01]  /*4730*/  I2F.S64 R2, R4 ;  /* 0x0000000400027312 */ /* 0x0040620000301400 */
[----:B------:R-:W-:Y:S05]  /*4740*/  BRA `(.L_x_18200) ;  /* 0x0000000c00547947 */ /* 0x000fea0003800000 */
.L_x_18202:
[----:B------:R-:W2:Y:S01]  /*4750*/  LDG.E R2, desc[UR36][R4.64] ;  /* 0x0000002404027981 */ /* 0x000ea2000c1e1900 */
[----:B------:R-:W-:Y:S01]  /*4760*/  IMAD.MOV.U32 R3, RZ, RZ, RZ ;  /* 0x000000ffff037224 */ /* 0x000fe200078e00ff */
[----:B--2---:R-:W-:Y:S01]  /*4770*/  I2FP.F32.S32 R2, R2 ;  /* 0x0000000200027245 */ /* 0x004fe20000201400 */
[----:B------:R-:W-:Y:S06]  /*4780*/  BRA `(.L_x_18200) ;  /* 0x0000000c00447947 */ /* 0x000fec0003800000 */
.L_x_18201:
[----:B------:R-:W2:Y:S01]  /*4790*/  LDG.E.U16 R2, desc[UR36][R4.64] ;  /* 0x0000002404027981 */ /* 0x000ea2000c1e1500 */
[----:B------:R-:W-:Y:S01]  /*47a0*/  IMAD.MOV.U32 R3, RZ, RZ, RZ ;  /* 0x000000ffff037224 */ /* 0x000fe200078e00ff */
[----:B--2---:R-:W2:Y:S01]  /*47b0*/  I2F.S16 R2, R2 ;  /* 0x0000000200027306 */ /* 0x004ea20000101400 */
[----:B------:R-:W-:Y:S05]  /*47c0*/  BRA `(.L_x_18200) ;  /* 0x0000000c00347947 */ /* 0x000fea0003800000 */
.L_x_18196:
        /* <DEDUP_REMOVED lines=9> */
.L_x_18204:
[----:B------:R-:W2:Y:S01]  /*4860*/  LDG.E.U16 R2, desc[UR36][R4.64] ;  /* 0x0000002404027981 */ /* 0x000ea2000c1e1500 */
[----:B------:R-:W-:Y:S02]  /*4870*/  IMAD.MOV.U32 R3, RZ, RZ, RZ ;  /* 0x000000ffff037224 */ /* 0x000fe400078e00ff */
[----:B--2---:R-:W-:Y:S01]  /*4880*/  HADD2.F32 R2, -RZ, R2.H0_H0 ;  /* 0x20000002ff027230 */ /* 0x004fe20000004100 */
[----:B------:R-:W-:Y:S06]  /*4890*/  BRA `(.L_x_18200) ;  /* 0x0000000c00007947 */ /* 0x000fec0003800000 */
.L_x_18203:
        /* <DEDUP_REMOVED lines=8> */
.L_x_18206:
[----:B------:R-:W2:Y:S02]  /*4920*/  LDG.E R2, desc[UR36][R4.64] ;  /* 0x0000002404027981 */ /* 0x000ea4000c1e1900 */
[--C-:B--2---:R-:W-:Y:S02]  /*4930*/  HADD2.F32 R3, -RZ, R2.reuse.H1_H1 ;  /* 0x30000002ff037230 */ /* 0x104fe40000004100 */
[----:B------:R-:W-:Y:S01]  /*4940*/  HADD2.F32 R2, -RZ, R2.H0_H0 ;  /* 0x20000002ff027230 */ /* 0x000fe20000004100 */
[----:B------:R-:W-:Y:S06]  /*4950*/  BRA `(.L_x_18200) ;  /* 0x0000000800d07947 */ /* 0x000fec0003800000 */
.L_x_18205:
        /* <DEDUP_REMOVED lines=8> */
.L_x_18195:
        /* <DEDUP_REMOVED lines=13> */
.L_x_18209:
        /* <DEDUP_REMOVED lines=10> */
.L_x_18208:
        /* <DEDUP_REMOVED lines=27> */
.L_x_18211:
        /* <DEDUP_REMOVED lines=14> */
.L_x_18210:
[----:B------:R-:W2:Y:S01]  /*4de0*/  LDG.E.U16 R2, desc[UR36][R4.64] ;  /* 0x0000002404027981 */ /* 0x000ea2000c1e1500 */
[----:B------:R-:W-:Y:S02]  /*4df0*/  IMAD.MOV.U32 R3, RZ, RZ, RZ ;  /* 0x000000ffff037224 */ /* 0x000fe400078e00ff */
[----:B--2---:R-:W-:Y:S01]  /*4e00*/  IMAD.U32 R2, R2, 0x10000, RZ ;  /* 0x0001000002027824 */ /* 0x004fe200078e00ff */
[----:B------:R-:W-:Y:S06]  /*4e10*/  BRA `(.L_x_18200) ;  /* 0x0000000400a07947 */ /* 0x000fec0003800000 */
.L_x_18207:
        /* <DEDUP_REMOVED lines=12> */
.L_x_18214:
        /* <DEDUP_REMOVED lines=20> */
.L_x_18216:
[----:B------:R-:W-:Y:S05]  /*5020*/  BSYNC B0 ;  /* 0x0000000000007941 */ /* 0x000fea0003800000 */
.L_x_18215:
[----:B------:R-:W-:Y:S01]  /*5030*/  IMAD.SHL.U32 R2, R2, 0x100000, RZ ;  /* 0x0010000002027824 */ /* 0x000fe200078e00ff */
[----:B------:R-:W-:-:S04]  /*5040*/  LEA R5, R0, 0x3b800000, 0x17 ;  /* 0x3b80000000057811 */ /* 0x000fc800078eb8ff */
[----:B------:R-:W-:Y:S01]  /*5050*/  LOP3.LUT R2, R5, R2, R6, 0xfe, !PT ;  /* 0x0000000205027212 */ /* 0x000fe200078efe06 */
[----:B------:R-:W-:Y:S06]  /*5060*/  BRA `(.L_x_18200) ;  /* 0x00000004000c7947 */ /* 0x000fec0003800000 */
.L_x_18213:
        /* <DEDUP_REMOVED lines=20> */
.L_x_18218:
[----:B------:R-:W-:Y:S05]  /*51b0*/  BSYNC B0 ;  /* 0x0000000000007941 */ /* 0x000fea0003800000 */
.L_x_18217:
[----:B------:R-:W-:Y:S01]  /*51c0*/  IMAD.SHL.U32 R2, R2, 0x200000, RZ ;  /* 0x0020000002027824 */ /* 0x000fe200078e00ff */
[----:B------:R-:W-:-:S04]  /*51d0*/  LEA R5, R0, 0x37800000, 0x17 ;  /* 0x3780000000057811 */ /* 0x000fc800078eb8ff */
[----:B------:R-:W-:Y:S01]  /*51e0*/  LOP3.LUT R2, R5, R2, R6, 0xfe, !PT ;  /* 0x0000000205027212 */ /* 0x000fe200078efe06 */
[----:B------:R-:W-:Y:S06]  /*51f0*/  BRA `(.L_x_18200) ;  /* 0x0000000000a87947 */ /* 0x000fec0003800000 */
.L_x_18212:
        /* <DEDUP_REMOVED lines=14> */
.L_x_18222:
[----:B------:R-:W-:Y:S05]  /*52e0*/  BSYNC B0 ;  /* 0x0000000000007941 */ /* 0x000fea0003800000 */
.L_x_18221:
[----:B------:R-:W-:Y:S01]  /*52f0*/  IMAD.MOV.U32 R3, RZ, RZ, RZ ;  /* 0x000000ffff037224 */ /* 0x000fe200078e00ff */
[----:B------:R-:W-:Y:S06]  /*5300*/  BRA `(.L_x_18200) ;  /* 0x0000000000647947 */ /* 0x000fec0003800000 */
.L_x_18199:
        /* <DEDUP_REMOVED lines=16> */
.L_x_18223:
[----:B------:R-:W-:Y:S01]  /*5410*/  CS2R R2, SRZ ;  /* 0x0000000000027805 */ /* 0x000fe2000001ff00 */
[----:B------:R-:W-:Y:S06]  /*5420*/  BRA `(.L_x_18200) ;  /* 0x00000000001c7947 */ /* 0x000fec0003800000 */
.L_x_18220:
[----:B------:R-:W2:Y:S01]  /*5430*/  LDG.E.64 R4, desc[UR36][R4.64] ;  /* 0x0000002404047981 */ /* 0x000ea2000c1e1b00 */
[----:B------:R-:W-:Y:S01]  /*5440*/  IMAD.MOV.U32 R3, RZ, RZ, RZ ;  /* 0x000000ffff037224 */ /* 0x000fe200078e00ff */
[----:B--2---:R0:W1:Y:S01]  /*5450*/  I2F.U64 R2, R4 ;  /* 0x0000000400027312 */ /* 0x0040620000301000 */
[----:B------:R-:W-:Y:S05]  /*5460*/  BRA `(.L_x_18200) ;  /* 0x00000000000c7947 */ /* 0x000fea0003800000 */
.L_x_18219:
[----:B------:R-:W2:Y:S01]  /*5470*/  LDG.E R2, desc[UR36][R4.64] ;  /* 0x0000002404027981 */ /* 0x000ea2000c1e1900 */
[----:B------:R-:W-:Y:S01]  /*5480*/  IMAD.MOV.U32 R3, RZ, RZ, RZ ;  /* 0x000000ffff037224 */ /* 0x000fe200078e00ff */
[----:B--2---:R-:W-:-:S07]  /*5490*/  I2FP.F32.U32 R2, R2 ;  /* 0x0000000200027245 */ /* 0x004fce0000201000 */
.L_x_18200:
[----:B------:R-:W-:Y:S05]  /*54a0*/  BSYNC B6 ;  /* 0x0000000000067941 */ /* 0x000fea0003800000 */
.L_x_18194:
[----:B0---4-:R-:W0:Y:S01]  /*54b0*/  LDC.U8 R4, c[0x0][0x421] ;  /* 0x00010840ff047b82 */ /* 0x011e220000000000 */
[----:B-123-5:R-:W-:Y:S02]  /*54c0*/  FSETP.NEU.FTZ.AND P0, PT, R2, RZ, PT ;  /* 0x000000ff0200720b */ /* 0x02efe40003f1d000 */
        /* <DEDUP_REMOVED lines=16> */
.L_x_18227:
[----:B------:R0:W-:Y:S01]  /*55d0*/  STG.E.U8 desc[UR36][R16.64], R2 ;  /* 0x0000000210007986 */ /* 0x0001e2000c101124 */
[----:B------:R-:W-:Y:S05]  /*55e0*/  BRA `(.L_x_18229) ;  /* 0x0000000c00487947 */ /* 0x000fea0003800000 */
.L_x_18226:
        /* <DEDUP_REMOVED lines=9> */
.L_x_18231:
[----:B------:R0:W-:Y:S01]  /*5680*/  STG.E desc[UR36][R16.64], R2 ;  /* 0x0000000210007986 */ /* 0x0001e2000c101924 */
[----:B------:R-:W-:Y:S05]  /*5690*/  BRA `(.L_x_18229) ;  /* 0x0000000c001c7947 */ /* 0x000fea0003800000 */
.L_x_18230:
[----:B------:R0:W-:Y:S01]  /*56a0*/  STG.E.U16 desc[UR36][R16.64], R2 ;  /* 0x0000000210007986 */ /* 0x0001e2000c101524 */
[----:B------:R-:W-:Y:S05]  /*56b0*/  BRA `(.L_x_18229) ;  /* 0x0000000c00147947 */ /* 0x000fea0003800000 */
.L_x_18225:
        /* <DEDUP_REMOVED lines=9> */
.L_x_18233:
[----:B------:R-:W-:-:S04]  /*5750*/  I2FP.F32.U32 R0, R2 ;  /* 0x0000000200007245 */ /* 0x000fc80000201000 */
[----:B------:R-:W-:-:S05]  /*5760*/  F2FP.F16.F32.PACK_AB R0, RZ, R0 ;  /* 0x00000000ff00723e */ /* 0x000fca00000000ff */
[----:B------:R0:W-:Y:S01]  /*5770*/  STG.E.U16 desc[UR36][R16.64], R0 ;  /* 0x0000000010007986 */ /* 0x0001e2000c101524 */
[----:B------:R-:W-:Y:S05]  /*5780*/  BRA `(.L_x_18229) ;  /* 0x0000000800e07947 */ /* 0x000fea0003800000 */
.L_x_18232:
        /* <DEDUP_REMOVED lines=10> */
.L_x_18235:
[----:B------:R-:W-:-:S04]  /*5830*/  I2FP.F32.U32 R2, R2 ;  /* 0x0000000200027245 */ /* 0x000fc80000201000 */
[----:B------:R-:W-:-:S04]  /*5840*/  F2FP.F16.F32.PACK_AB R3, RZ, R2 ;  /* 0x00000002ff03723e */ /* 0x000fc800000000ff */
[----:B------:R-:W-:-:S05]  /*5850*/  PRMT R3, R3, 0x5410, RZ ;  /* 0x0000541003037816 */ /* 0x000fca00000000ff */
[----:B------:R0:W-:Y:S01]  /*5860*/  STG.E desc[UR36][R16.64], R3 ;  /* 0x0000000310007986 */ /* 0x0001e2000c101924 */
[----:B------:R-:W-:Y:S05]  /*5870*/  BRA `(.L_x_18229) ;  /* 0x0000000800a47947 */ /* 0x000fea0003800000 */
.L_x_18234:
[----:B------:R-:W0:Y:S02]  /*5880*/  I2F.F64.U32 R2, R2 ;  /* 0x0000000200027312 */ /* 0x000e240000201800 */
[----:B0-----:R0:W-:Y:S01]  /*5890*/  STG.E.64 desc[UR36][R16.64], R2 ;  /* 0x0000000210007986 */ /* 0x0011e2000c101b24 */
[----:B------:R-:W-:Y:S05]  /*58a0*/  BRA `(.L_x_18229) ;  /* 0x0000000800987947 */ /* 0x000fea0003800000 */
.L_x_18224:
        /* <DEDUP_REMOVED lines=10> */
.L_x_18238:
[----:B------:R-:W0:Y:S01]  /*5950*/  I2F.F64.U32 R4, R2 ;  /* 0x0000000200047312 */ /* 0x000e220000201800 */
[----:B------:R-:W-:-:S05]  /*5960*/  CS2R R6, SRZ ;  /* 0x0000000000067805 */ /* 0x000fca000001ff00 */
[----:B0-----:R0:W-:Y:S01]  /*5970*/  STG.E.128 desc[UR36][R16.64], R4 ;  /* 0x0000000410007986 */ /* 0x0011e2000c101d24 */
[----:B------:R-:W-:Y:S05]  /*5980*/  BRA `(.L_x_18229) ;  /* 0x0000000800607947 */ /* 0x000fea0003800000 */
.L_x_18237:
        /* <DEDUP_REMOVED lines=21> */
.L_x_18242:
[----:B------:R-:W-:Y:S05]  /*5ae0*/  BSYNC B0 ;  /* 0x0000000000007941 */ /* 0x000fea0003800000 */
.L_x_18241:
[----:B------:R-:W-:-:S05]  /*5af0*/  LOP3.LUT R3, R0, R3, RZ, 0xfc, !PT ;  /* 0x0000000300037212 */ /* 0x000fca00078efcff */
[----:B------:R0:W-:Y:S01]  /*5b00*/  STG.E.U8 desc[UR36][R16.64], R3 ;  /* 0x0000000310007986 */ /* 0x0001e2000c101124 */
[----:B------:R-:W-:Y:S05]  /*5b10*/  BRA `(.L_x_18229) ;  /* 0x0000000400fc7947 */ /* 0x000fea0003800000 */
.L_x_18240:
        /* <DEDUP_REMOVED lines=13> */
.L_x_18244:
[----:B------:R-:W-:Y:S01]  /*5bf0*/  IMAD.MOV.U32 R0, RZ, RZ, 0x7f ;  /* 0x0000007fff007424 */ /* 0x000fe200078e00ff */
[----:B------:R-:W-:-:S04]  /*5c00*/  ISETP.GT.U32.AND P0, PT, R2, 0x7f800000, PT ;  /* 0x7f8000000200780c */ /* 0x000fc80003f04070 */
[----:B------:R-:W-:-:S09]  /*5c10*/  SEL R0, R0, 0x7c, P0 ;  /* 0x0000007c00007807 */ /* 0x000fd20000000000 */
.L_x_18245:
[----:B------:R-:W-:Y:S05]  /*5c20*/  BSYNC B0 ;  /* 0x0000000000007941 */ /* 0x000fea0003800000 */
.L_x_18243:
[----:B------:R-:W-:-:S04]  /*5c30*/  LOP3.LUT R2, R3, 0x80000000, RZ, 0xc0, !PT ;  /* 0x8000000003027812 */ /* 0x000fc800078ec0ff */
[----:B------:R-:W-:-:S04]  /*5c40*/  SHF.R.U32.HI R3, RZ, 0x18, R2 ;  /* 0x00000018ff037819 */ /* 0x000fc80000011602 */
[----:B------:R-:W-:-:S05]  /*5c50*/  LOP3.LUT R3, R0, R3, RZ, 0xfc, !PT ;  /* 0x0000000300037212 */ /* 0x000fca00078efcff */
[----:B------:R0:W-:Y:S01]  /*5c60*/  STG.E.U8 desc[UR36][R16.64], R3 ;  /* 0x0000000310007986 */ /* 0x0001e2000c101124 */
[----:B------:R-:W-:Y:S05]  /*5c70*/  BRA `(.L_x_18229) ;  /* 0x0000000400a47947 */ /* 0x000fea0003800000 */
.L_x_18239:
[----:B------:R-:W-:-:S04]  /*5c80*/  I2FP.F32.U32 R0, R2 ;  /* 0x0000000200007245 */ /* 0x000fc80000201000 */
[----:B------:R-:W-:-:S05]  /*5c90*/  F2FP.BF16.F32.PACK_AB R0, RZ, R0 ;  /* 0x00000000ff00723e */ /* 0x000fca00000010ff */
[----:B------:R0:W-:Y:S01]  /*5ca0*/  STG.E.U16 desc[UR36][R16.64], R0 ;  /* 0x0000000010007986 */ /* 0x0001e2000c101524 */
[----:B------:R-:W-:Y:S05]  /*5cb0*/  BRA `(.L_x_18229) ;  /* 0x0000000400947947 */ /* 0x000fea0003800000 */
.L_x_18236:
        /* <DEDUP_REMOVED lines=10> */
.L_x_18248:
        /* <DEDUP_REMOVED lines=17> */
.L_x_18251:
[----:B------:R-:W-:-:S04]  /*5e70*/  LOP3.LUT R2, R3, 0x80000000, RZ, 0xc0, !PT ;  /* 0x8000000003027812 */ /* 0x000fc800078ec0ff */
[----:B------:R-:W-:-:S04]  /*5e80*/  SHF.R.U32.HI R3, RZ, 0x18, R2 ;  /* 0x00000018ff037819 */ /* 0x000fc80000011602 */
[----:B------:R-:W-:-:S04]  /*5e90*/  LOP3.LUT R0, R0, R3, RZ, 0xfc, !PT ;  /* 0x0000000300007212 */ /* 0x000fc800078efcff */
[----:B------:R-:W-:-:S07]  /*5ea0*/  PRMT R8, R0, 0x7610, R8 ;  /* 0x0000761000087816 */ /* 0x000fce0000000008 */
.L_x_18250:
[----:B------:R-:W-:Y:S05]  /*5eb0*/  BSYNC B0 ;  /* 0x0000000000007941 */ /* 0x000fea0003800000 */
.L_x_18249:
[----:B------:R3:W-:Y:S01]  /*5ec0*/  STG.E.U8 desc[UR36][R16.64], R8 ;  /* 0x0000000810007986 */ /* 0x0007e2000c101124 */
[----:B------:R-:W-:Y:S05]  /*5ed0*/  BRA `(.L_x_18229) ;  /* 0x00000004000c7947 */ /* 0x000fea0003800000 */
.L_x_18247:
        /* <DEDUP_REMOVED lines=17> */
.L_x_18254:
[----:B------:R-:W-:-:S04]  /*5ff0*/  LOP3.LUT R2, R3, 0x80000000, RZ, 0xc0, !PT ;  /* 0x8000000003027812 */ /* 0x000fc800078ec0ff */
[----:B------:R-:W-:-:S04]  /*6000*/  SHF.R.U32.HI R3, RZ, 0x18, R2 ;  /* 0x00000018ff037819 */ /* 0x000fc80000011602 */
[----:B------:R-:W-:-:S04]  /*6010*/  LOP3.LUT R0, R0, R3, RZ, 0xfc, !PT ;  /* 0x0000000300007212 */ /* 0x000fc800078efcff */
[----:B------:R-:W-:-:S07]  /*6020*/  PRMT R8, R0, 0x7610, R8 ;  /* 0x0000761000087816 */ /* 0x000fce0000000008 */
.L_x_18253:
[----:B------:R-:W-:Y:S05]  /*6030*/  BSYNC B0 ;  /* 0x0000000000007941 */ /* 0x000fea0003800000 */
.L_x_18252:
[----:B------:R0:W-:Y:S01]  /*6040*/  STG.E.U8 desc[UR36][R16.64], R8 ;  /* 0x0000000810007986 */ /* 0x0001e2000c101124 */
[----:B------:R-:W-:Y:S05]  /*6050*/  BRA `(.L_x_18229) ;  /* 0x0000000000ac7947 */ /* 0x000fea0003800000 */
.L_x_18246:
        /* <DEDUP_REMOVED lines=22> */
.L_x_18228:
        /* <DEDUP_REMOVED lines=16> */
.L_x_18257:
[----:B------:R-:W-:Y:S05]  /*62c0*/  BRA `(.L_x_18229) ;  /* 0x0000000000107947 */ /* 0x000fea0003800000 */
.L_x_18256:
[----:B------:R-:W-:-:S05]  /*62d0*/  IMAD.MOV.U32 R3, RZ, RZ, RZ ;  /* 0x000000ffff037224 */ /* 0x000fca00078e00ff */
[----:B------:R2:W-:Y:S01]  /*62e0*/  STG.E.64 desc[UR36][R16.64], R2 ;  /* 0x0000000210007986 */ /* 0x0005e2000c101b24 */
[----:B------:R-:W-:Y:S05]  /*62f0*/  BRA `(.L_x_18229) ;  /* 0x0000000000047947 */ /* 0x000fea0003800000 */
.L_x_18255:
[----:B------:R0:W-:Y:S02]  /*6300*/  STG.E desc[UR36][R16.64], R2 ;  /* 0x0000000210007986 */ /* 0x0001e4000c101924 */
.L_x_18229:
[----:B------:R-:W-:-:S07]  /*6310*/  VIADD R19, R19, 0x80 ;  /* 0x0000008013137836 */ /* 0x000fce0000000000 */
.L_x_18192:
[----:B------:R-:W-:Y:S05]  /*6320*/  BSYNC B7 ;  /* 0x0000000000077941 */ /* 0x000fea0003800000 */
.L_x_18191:
        /* <DEDUP_REMOVED lines=307> */
.L_x_18260:
        /* <DEDUP_REMOVED lines=21> */
[----:B--2---:R-:W2:Y:S01]  /*77b0*/  I2F.S16 R2, R2 ;  /* 0x0000000200027306 */ /* 0x004ea20000101400 */
[----:B------:R-:W-:Y:S05]  /*77c0*/  BRA `(.L_x_18267) ;  /* 0x0000000c008c7947 */ /* 0x000fea0003800000 */
.L_x_18265:
[----:B------:R-:W2:Y:S01]  /*77d0*/  LDG.E.U8 R2, desc[UR36][R4.64] ;  /* 0x0000002404027981 */ /* 0x000ea2000c1e1100 */
[----:B------:R-:W-:Y:S01]  /*77e0*/  IMAD.MOV.U32 R3, RZ, RZ, RZ ;  /* 0x000000ffff037224 */ /* 0x000fe200078e00ff */
[----:B--2---:R-:W-:Y:S01]  /*77f0*/  I2FP.F32.U32 R2, R2 ;  /* 0x0000000200027245 */ /* 0x004fe20000201000 */
[----:B------:R-:W-:Y:S06]  /*7800*/  BRA `(.L_x_18267) ;  /* 0x0000000c007c7947 */ /* 0x000fec0003800000 */
.L_x_18264:
        /* <DEDUP_REMOVED lines=8> */
[----:B--2---:R3:W4:Y:S01]  /*7890*/  I2F.S64 R2, R4 ;  /* 0x0000000400027312 */ /* 0x0047220000301400 */
[----:B------:R-:W-:Y:S05]  /*78a0*/  BRA `(.L_x_18267) ;  /* 0x0000000c00547947 */ /* 0x000fea0003800000 */
.L_x_18269:
[----:B------:R-:W2:Y:S01]  /*78b0*/  LDG.E R2, desc[UR36][R4.64] ;  /* 0x0000002404027981 */ /* 0x000ea2000c1e1900 */
[----:B------:R-:W-:Y:S01]  /*78c0*/  IMAD.MOV.U32 R3, RZ, RZ, RZ ;  /* 0x000000ffff037224 */ /* 0x000fe200078e00ff */
[----:B--2---:R-:W-:Y:S01]  /*78d0*/  I2FP.F32.S32 R2, R2 ;  /* 0x0000000200027245 */ /* 0x004fe20000201400 */
[----:B------:R-:W-:Y:S06]  /*78e0*/  BRA `(.L_x_18267) ;  /* 0x0000000c00447947 */ /* 0x000fec0003800000 */
.L_x_18268:
[----:B------:R-:W2:Y:S01]  /*78f0*/  LDG.E.U16 R2, desc[UR36][R4.64] ;  /* 0x0000002404027981 */ /* 0x000ea2000c1e1500 */
[----:B------:R-:W-:Y:S01]  /*7900*/  IMAD.MOV.U32 R3, RZ, RZ, RZ ;  /* 0x000000ffff037224 */ /* 0x000fe200078e00ff */
[----:B--2---:R-:W0:Y:S01]  /*7910*/  I2F.S16 R2, R2 ;  /* 0x0000000200027306 */ /* 0x004e220000101400 */
[----:B------:R-:W-:Y:S05]  /*7920*/  BRA `(.L_x_18267) ;  /* 0x0000000c00347947 */ /* 0x000fea0003800000 */
.L_x_18263:
        /* <DEDUP_REMOVED lines=9> */
.L_x_18271:
[----:B------:R-:W2:Y:S01]  /*79c0*/  LDG.E.U16 R2, desc[UR36][R4.64] ;  /* 0x0000002404027981 */ /* 0x000ea2000c1e1500 */
[----:B------:R-:W-:Y:S02]  /*79d0*/  IMAD.MOV.U32 R3, RZ, RZ, RZ ;  /* 0x000000ffff037224 */ /* 0x000fe400078e00ff */
[----:B--2---:R-:W-:Y:S01]  /*79e0*/  HADD2.F32 R2, -RZ, R2.H0_H0 ;  /* 0x20000002ff027230 */ /* 0x004fe20000004100 */
[----:B------:R-:W-:Y:S06]  /*79f0*/  BRA `(.L_x_18267) ;  /* 0x0000000c00007947 */ /* 0x000fec0003800000 */
.L_x_18270:
        /* <DEDUP_REMOVED lines=8> */
.L_x_18273:
[----:B------:R-:W2:Y:S02]  /*7a80*/  LDG.E R2, desc[UR36][R4.64] ;  /* 0x0000002404027981 */ /* 0x000ea4000c1e1900 */
[--C-:B--2---:R-:W-:Y:S02]  /*7a90*/  HADD2.F32 R3, -RZ, R2.reuse.H1_H1 ;  /* 0x30000002ff037230 */ /* 0x104fe40000004100 */
[----:B------:R-:W-:Y:S01]  /*7aa0*/  HADD2.F32 R2, -RZ, R2.H0_H0 ;  /* 0x20000002ff027230 */ /* 0x000fe20000004100 */
[----:B------:R-:W-:Y:S06]  /*7ab0*/  BRA `(.L_x_18267) ;  /* 0x0000000800d07947 */ /* 0x000fec0003800000 */
.L_x_18272:
        /* <DEDUP_REMOVED lines=8> */
.L_x_18262:
        /* <DEDUP_REMOVED lines=13> */
.L_x_18276:
        /* <DEDUP_REMOVED lines=10> */
.L_x_18275:
        /* <DEDUP_REMOVED lines=27> */
.L_x_18278:
        /* <DEDUP_REMOVED lines=14> */
.L_x_18277:
[----:B------:R-:W2:Y:S01]  /*7f40*/  LDG.E.U16 R2, desc[UR36][R4.64] ;  /* 0x0000002404027981 */ /* 0x000ea2000c1e1500 */
[----:B------:R-:W-:Y:S02]  /*7f50*/  IMAD.MOV.U32 R3, RZ, RZ, RZ ;  /* 0x000000ffff037224 */ /* 0x000fe400078e00ff */
[----:B--2---:R-:W-:Y:S01]  /*7f60*/  IMAD.U32 R2, R2, 0x10000, RZ ;  /* 0x0001000002027824 */ /* 0x004fe200078e00ff */
[----:B------:R-:W-:Y:S06]  /*7f70*/  BRA `(.L_x_18267) ;  /* 0x0000000400a07947 */ /* 0x000fec0003800000 */
.L_x_18274:
        /* <DEDUP_REMOVED lines=12> */
.L_x_18281:
        /* <DEDUP_REMOVED lines=20> */
.L_x_18283:
[----:B------:R-:W-:Y:S05]  /*8180*/  BSYNC B0 ;  /* 0x0000000000007941 */ /* 0x000fea0003800000 */
.L_x_18282:
[----:B------:R-:W-:Y:S01]  /*8190*/  IMAD.SHL.U32 R2, R2, 0x100000, RZ ;  /* 0x0010000002027824 */ /* 0x000fe200078e00ff */
[----:B------:R-:W-:-:S04]  /*81a0*/  LEA R5, R0, 0x3b800000, 0x17 ;  /* 0x3b80000000057811 */ /* 0x000fc800078eb8ff */
[----:B------:R-:W-:Y:S01]  /*81b0*/  LOP3.LUT R2, R5, R2, R6, 0xfe, !PT ;  /* 0x0000000205027212 */ /* 0x000fe200078efe06 */
[----:B------:R-:W-:Y:S06]  /*81c0*/  BRA `(.L_x_18267) ;  /* 0x00000004000c7947 */ /* 0x000fec0003800000 */
.L_x_18280:
        /* <DEDUP_REMOVED lines=20> */
.L_x_18285:
[----:B------:R-:W-:Y:S05]  /*8310*/  BSYNC B0 ;  /* 0x0000000000007941 */ /* 0x000fea0003800000 */
.L_x_18284:
[----:B------:R-:W-:Y:S01]  /*8320*/  IMAD.SHL.U32 R2, R2, 0x200000, RZ ;  /* 0x0020000002027824 */ /* 0x000fe200078e00ff */
[----:B------:R-:W-:-:S04]  /*8330*/  LEA R5, R0, 0x37800000, 0x17 ;  /* 0x3780000000057811 */ /* 0x000fc800078eb8ff */
[----:B------:R-:W-:Y:S01]  /*8340*/  LOP3.LUT R2, R5, R2, R6, 0xfe, !PT ;  /* 0x0000000205027212 */ /* 0x000fe200078efe06 */
[----:B------:R-:W-:Y:S06]  /*8350*/  BRA `(.L_x_18267) ;  /* 0x0000000000a87947 */ /* 0x000fec0003800000 */
.L_x_18279:
        /* <DEDUP_REMOVED lines=14> */
.L_x_18289:
[----:B------:R-:W-:Y:S05]  /*8440*/  BSYNC B0 ;  /* 0x0000000000007941 */ /* 0x000fea0003800000 */
.L_x_18288:
[----:B------:R-:W-:Y:S01]  /*8450*/  IMAD.MOV.U32 R3, RZ, RZ, RZ ;  /* 0x000000ffff037224 */ /* 0x000fe200078e00ff */
[----:B------:R-:W-:Y:S06]  /*8460*/  BRA `(.L_x_18267) ;  /* 0x0000000000647947 */ /* 0x000fec0003800000 */
.L_x_18266:
        /* <DEDUP_REMOVED lines=16> */
.L_x_18290:
[----:B------:R-:W-:Y:S01]  /*8570*/  CS2R R2, SRZ ;  /* 0x0000000000027805 */ /* 0x000fe2000001ff00 */
[----:B------:R-:W-:Y:S06]  /*8580*/  BRA `(.L_x_18267) ;  /* 0x00000000001c7947 */ /* 0x000fec0003800000 */
.L_x_18287:
[----:B------:R-:W2:Y:S01]  /*8590*/  LDG.E.64 R4, desc[UR36][R4.64] ;  /* 0x0000002404047981 */ /* 0x000ea2000c1e1b00 */
[----:B------:R-:W-:Y:S01]  /*85a0*/  IMAD.MOV.U32 R3, RZ, RZ, RZ ;  /* 0x000000ffff037224 */ /* 0x000fe200078e00ff */
[----:B--2---:R0:W1:Y:S01]  /*85b0*/  I2F.U64 R2, R4 ;  /* 0x0000000400027312 */ /* 0x0040620000301000 */
[----:B------:R-:W-:Y:S05]  /*85c0*/  BRA `(.L_x_18267) ;  /* 0x00000000000c7947 */ /* 0x000fea0003800000 */
.L_x_18286:
[----:B------:R-:W2:Y:S01]  /*85d0*/  LDG.E R2, desc[UR36][R4.64] ;  /* 0x0000002404027981 */ /* 0x000ea2000c1e1900 */
[----:B------:R-:W-:Y:S01]  /*85e0*/  IMAD.MOV.U32 R3, RZ, RZ, RZ ;  /* 0x000000ffff037224 */ /* 0x000fe200078e00ff */
[----:B--2---:R-:W-:-:S07]  /*85f0*/  I2FP.F32.U32 R2, R2 ;  /* 0x0000000200027245 */ /* 0x004fce0000201000 */
.L_x_18267:
[----:B------:R-:W-:Y:S05]  /*8600*/  BSYNC B6 ;  /* 0x0000000000067941 */ /* 0x000fea0003800000 */
.L_x_18261:
[----:B0--3--:R-:W0:Y:S01]  /*8610*/  LDC.U8 R4, c[0x0][0x421] ;  /* 0x00010840ff047b82 */ /* 0x009e220000000000 */
        /* <DEDUP_REMOVED lines=17> */
.L_x_18294:
[----:B------:R0:W-:Y:S01]  /*8730*/  STG.E.U8 desc[UR36][R16.64], R2 ;  /* 0x0000000210007986 */ /* 0x0001e2000c101124 */
[----:B------:R-:W-:Y:S05]  /*8740*/  BRA `(.L_x_18296) ;  /* 0x0000000c00487947 */ /* 0x000fea0003800000 */
.L_x_18293:
        /* <DEDUP_REMOVED lines=9> */
.L_x_18298:
[----:B------:R0:W-:Y:S01]  /*87e0*/  STG.E desc[UR36][R16.64], R2 ;  /* 0x0000000210007986 */ /* 0x0001e2000c101924 */
[----:B------:R-:W-:Y:S05]  /*87f0*/  BRA `(.L_x_18296) ;  /* 0x0000000c001c7947 */ /* 0x000fea0003800000 */
.L_x_18297:
[----:B------:R0:W-:Y:S01]  /*8800*/  STG.E.U16 desc[UR36][R16.64], R2 ;  /* 0x0000000210007986 */ /* 0x0001e2000c101524 */
[----:B------:R-:W-:Y:S05]  /*8810*/  BRA `(.L_x_18296) ;  /* 0x0000000c00147947 */ /* 0x000fea0003800000 */
.L_x_18292:
        /* <DEDUP_REMOVED lines=9> */
.L_x_18300:
[----:B------:R-:W-:-:S04]  /*88b0*/  I2FP.F32.U32 R0, R2 ;  /* 0x0000000200007245 */ /* 0x000fc80000201000 */
[----:B------:R-:W-:-:S05]  /*88c0*/  F2FP.F16.F32.PACK_AB R0, RZ, R0 ;  /* 0x00000000ff00723e */ /* 0x000fca00000000ff */
[----:B------:R0:W-:Y:S01]  /*88d0*/  STG.E.U16 desc[UR36][R16.64], R0 ;  /* 0x0000000010007986 */ /* 0x0001e2000c101524 */
[----:B------:R-:W-:Y:S05]  /*88e0*/  BRA `(.L_x_18296) ;  /* 0x0000000800e07947 */ /* 0x000fea0003800000 */
.L_x_18299:
        /* <DEDUP_REMOVED lines=10> */
.L_x_18302:
[----:B------:R-:W-:-:S04]  /*8990*/  I2FP.F32.U32 R2, R2 ;  /* 0x0000000200027245 */ /* 0x000fc80000201000 */
[----:B------:R-:W-:-:S04]  /*89a0*/  F2FP.F16.F32.PACK_AB R3, RZ, R2 ;  /* 0x00000002ff03723e */ /* 0x000fc800000000ff */
[----:B------:R-:W-:-:S05]  /*89b0*/  PRMT R3, R3, 0x5410, RZ ;  /* 0x0000541003037816 */ /* 0x000fca00000000ff */
[----:B------:R0:W-:Y:S01]  /*89c0*/  STG.E desc[UR36][R16.64], R3 ;  /* 0x0000000310007986 */ /* 0x0001e2000c101924 */
[----:B------:R-:W-:Y:S05]  /*89d0*/  BRA `(.L_x_18296) ;  /* 0x0000000800a47947 */ /* 0x000fea0003800000 */
.L_x_18301:
[----:B------:R-:W0:Y:S02]  /*89e0*/  I2F.F64.U32 R2, R2 ;  /* 0x0000000200027312 */ /* 0x000e240000201800 */
[----:B0-----:R0:W-:Y:S01]  /*89f0*/  STG.E.64 desc[UR36][R16.64], R2 ;  /* 0x0000000210007986 */ /* 0x0011e2000c101b24 */
[----:B------:R-:W-:Y:S05]  /*8a00*/  BRA `(.L_x_18296) ;  /* 0x0000000800987947 */ /* 0x000fea0003800000 */
.L_x_18291:
        /* <DEDUP_REMOVED lines=10> */
.L_x_18305:
[----:B------:R-:W0:Y:S01]  /*8ab0*/  I2F.F64.U32 R4, R2 ;  /* 0x0000000200047312 */ /* 0x000e220000201800 */
[----:B------:R-:W-:-:S05]  /*8ac0*/  CS2R R6, SRZ ;  /* 0x0000000000067805 */ /* 0x000fca000001ff00 */
[----:B0-----:R0:W-:Y:S01]  /*8ad0*/  STG.E.128 desc[UR36][R16.64], R4 ;  /* 0x0000000410007986 */ /* 0x0011e2000c101d24 */
[----:B------:R-:W-:Y:S05]  /*8ae0*/  BRA `(.L_x_18296) ;  /* 0x0000000800607947 */ /* 0x000fea0003800000 */
.L_x_18304:
        /* <DEDUP_REMOVED lines=21> */
.L_x_18309:
[----:B------:R-:W-:Y:S05]  /*8c40*/  BSYNC B0 ;  /* 0x0000000000007941 */ /* 0x000fea0003800000 */
.L_x_18308:
[----:B------:R-:W-:-:S05]  /*8c50*/  LOP3.LUT R3, R0, R3, RZ, 0xfc, !PT ;  /* 0x0000000300037212 */ /* 0x000fca00078efcff */
[----:B------:R0:W-:Y:S01]  /*8c60*/  STG.E.U8 desc[UR36][R16.64], R3 ;  /* 0x0000000310007986 */ /* 0x0001e2000c101124 */
[----:B------:R-:W-:Y:S05]  /*8c70*/  BRA `(.L_x_18296) ;  /* 0x0000000400fc7947 */ /* 0x000fea0003800000 */
.L_x_18307:
        /* <DEDUP_REMOVED lines=13> */
.L_x_18311:
[----:B------:R-:W-:Y:S01]  /*8d50*/  IMAD.MOV.U32 R0, RZ, RZ, 0x7f ;  /* 0x0000007fff007424 */ /* 0x000fe200078e00ff */
[----:B------:R-:W-:-:S04]  /*8d60*/  ISETP.GT.U32.AND P0, PT, R2, 0x7f800000, PT ;  /* 0x7f8000000200780c */ /* 0x000fc80003f04070 */
[----:B------:R-:W-:-:S09]  /*8d70*/  SEL R0, R0, 0x7c, P0 ;  /* 0x0000007c00007807 */ /* 0x000fd20000000000 */
.L_x_18312:
[----:B------:R-:W-:Y:S05]  /*8d80*/  BSYNC B0 ;  /* 0x0000000000007941 */ /* 0x000fea0003800000 */
.L_x_18310:
[----:B------:R-:W-:-:S04]  /*8d90*/  LOP3.LUT R2, R3, 0x80000000, RZ, 0xc0, !PT ;  /* 0x8000000003027812 */ /* 0x000fc800078ec0ff */
[----:B------:R-:W-:-:S04]  /*8da0*/  SHF.R.U32.HI R3, RZ, 0x18, R2 ;  /* 0x00000018ff037819 */ /* 0x000fc80000011602 */
[----:B------:R-:W-:-:S05]  /*8db0*/  LOP3.LUT R3, R0, R3, RZ, 0xfc, !PT ;  /* 0x0000000300037212 */ /* 0x000fca00078efcff */
[----:B------:R0:W-:Y:S01]  /*8dc0*/  STG.E.U8 desc[UR36][R16.64], R3 ;  /* 0x0000000310007986 */ /* 0x0001e2000c101124 */
[----:B------:R-:W-:Y:S05]  /*8dd0*/  BRA `(.L_x_18296) ;  /* 0x0000000400a47947 */ /* 0x000fea0003800000 */
.L_x_18306:
[----:B------:R-:W-:-:S04]  /*8de0*/  I2FP.F32.U32 R0, R2 ;  /* 0x0000000200007245 */ /* 0x000fc80000201000 */
[----:B------:R-:W-:-:S05]  /*8df0*/  F2FP.BF16.F32.PACK_AB R0, RZ, R0 ;  /* 0x00000000ff00723e */ /* 0x000fca00000010ff */
[----:B------:R0:W-:Y:S01]  /*8e00*/  STG.E.U16 desc[UR36][R16.64], R0 ;  /* 0x0000000010007986 */ /* 0x0001e2000c101524 */
[----:B------:R-:W-:Y:S05]  /*8e10*/  BRA `(.L_x_18296) ;  /* 0x0000000400947947 */ /* 0x000fea0003800000 */
.L_x_18303:
        /* <DEDUP_REMOVED lines=10> */
.L_x_18315:
        /* <DEDUP_REMOVED lines=17> */
.L_x_18318:
[----:B------:R-:W-:-:S04]  /*8fd0*/  LOP3.LUT R2, R3, 0x80000000, RZ, 0xc0, !PT ;  /* 0x8000000003027812 */ /* 0x000fc800078ec0ff */
[----:B------:R-:W-:-:S04]  /*8fe0*/  SHF.R.U32.HI R3, RZ, 0x18, R2 ;  /* 0x00000018ff037819 */ /* 0x000fc80000011602 */
[----:B------:R-:W-:-:S04]  /*8ff0*/  LOP3.LUT R0, R0, R3, RZ, 0xfc, !PT ;  /* 0x0000000300007212 */ /* 0x000fc800078efcff */
[----:B------:R-:W-:-:S07]  /*9000*/  PRMT R8, R0, 0x7610, R8 ;  /* 0x0000761000087816 */ /* 0x000fce0000000008 */
.L_x_18317:
[----:B------:R-:W-:Y:S05]  /*9010*/  BSYNC B0 ;  /* 0x0000000000007941 */ /* 0x000fea0003800000 */
.L_x_18316:
[----:B------:R3:W-:Y:S01]  /*9020*/  STG.E.U8 desc[UR36][R16.64], R8 ;  /* 0x0000000810007986 */ /* 0x0007e2000c101124 */
[----:B------:R-:W-:Y:S05]  /*9030*/  BRA `(.L_x_18296) ;  /* 0x00000004000c7947 */ /* 0x000fea0003800000 */
.L_x_18314:
        /* <DEDUP_REMOVED lines=17> */
.L_x_18321:
[----:B------:R-:W-:-:S04]  /*9150*/  LOP3.LUT R2, R3, 0x80000000, RZ, 0xc0, !PT ;  /* 0x8000000003027812 */ /* 0x000fc800078ec0ff */
[----:B------:R-:W-:-:S04]  /*9160*/  SHF.R.U32.HI R3, RZ, 0x18, R2 ;  /* 0x00000018ff037819 */ /* 0x000fc80000011602 */
[----:B------:R-:W-:-:S04]  /*9170*/  LOP3.LUT R0, R0, R3, RZ, 0xfc, !PT ;  /* 0x0000000300007212 */ /* 0x000fc800078efcff */
[----:B------:R-:W-:-:S07]  /*9180*/  PRMT R8, R0, 0x7610, R8 ;  /* 0x0000761000087816 */ /* 0x000fce0000000008 */
.L_x_18320:
[----:B------:R-:W-:Y:S05]  /*9190*/  BSYNC B0 ;  /* 0x0000000000007941 */ /* 0x000fea0003800000 */
.L_x_18319:
[----:B------:R0:W-:Y:S01]  /*91a0*/  STG.E.U8 desc[UR36][R16.64], R8 ;  /* 0x0000000810007986 */ /* 0x0001e2000c101124 */
[----:B------:R-:W-:Y:S05]  /*91b0*/  BRA `(.L_x_18296) ;  /* 0x0000000000ac7947 */ /* 0x000fea0003800000 */
.L_x_18313:
        /* <DEDUP_REMOVED lines=22> */
.L_x_18295:
        /* <DEDUP_REMOVED lines=16> */
.L_x_18324:
[----:B------:R-:W-:Y:S05]  /*9420*/  BRA `(.L_x_18296) ;  /* 0x0000000000107947 */ /* 0x000fea0003800000 */
.L_x_18323:
[----:B------:R-:W-:-:S05]  /*9430*/  IMAD.MOV.U32 R3, RZ, RZ, RZ ;  /* 0x000000ffff037224 */ /* 0x000fca00078e00ff */
[----:B------:R2:W-:Y:S01]  /*9440*/  STG.E.64 desc[UR36][R16.64], R2 ;  /* 0x0000000210007986 */ /* 0x0005e2000c101b24 */
[----:B------:R-:W-:Y:S05]  /*9450*/  BRA `(.L_x_18296) ;  /* 0x0000000000047947 */ /* 0x000fea0003800000 */
.L_x_18322:
[----:B------:R0:W-:Y:S02]  /*9460*/  STG.E desc[UR36][R16.64], R2 ;  /* 0x0000000210007986 */ /* 0x0001e4000c101924 */
.L_x_18296:
[----:B------:R-:W-:-:S07]  /*9470*/  VIADD R19, R19, 0x80 ;  /* 0x0000008013137836 */ /* 0x000fce0000000000 */
.L_x_18259:
[----:B------:R-:W-:Y:S05]  /*9480*/  BSYNC B7 ;  /* 0x0000000000077941 */ /* 0x000fea0003800000 */
.L_x_18258:
        /* <DEDUP_REMOVED lines=306> */
.L_x_18325:
        /* <DEDUP_REMOVED lines=21> */
[----:B--2---:R-:W4:Y:S01]  /*a900*/  I2F.S16 R2, R2 ;  /* 0x0000000200027306 */ /* 0x004f220000101400 */
[----:B------:R-:W-:Y:S05]  /*a910*/  BRA `(.L_x_18332) ;  /* 0x0000000c008c7947 */ /* 0x000fea0003800000 */
.L_x_18330:
[----:B------:R-:W2:Y:S01]  /*a920*/  LDG.E.U8 R2, desc[UR36][R4.64] ;  /* 0x0000002404027981 */ /* 0x000ea2000c1e1100 */
[----:B------:R-:W-:Y:S01]  /*a930*/  IMAD.MOV.U32 R3, RZ, RZ, RZ ;  /* 0x000000ffff037224 */ /* 0x000fe200078e00ff */
[----:B--2---:R-:W-:Y:S01]  /*a940*/  I2FP.F32.U32 R2, R2 ;  /* 0x0000000200027245 */ /* 0x004fe20000201000 */
[----:B------:R-:W-:Y:S06]  /*a950*/  BRA `(.L_x_18332) ;  /* 0x0000000c007c7947 */ /* 0x000fec0003800000 */
.L_x_18329:
        /* <DEDUP_REMOVED lines=10> */
.L_x_18334:
[----:B------:R-:W2:Y:S01]  /*aa00*/  LDG.E R2, desc[UR36][R4.64] ;  /* 0x0000002404027981 */ /* 0x000ea2000c1e1900 */
[----:B------:R-:W-:Y:S01]  /*aa10*/  IMAD.MOV.U32 R3, RZ, RZ, RZ ;  /* 0x000000ffff037224 */ /* 0x000fe200078e00ff */
[----:B--2---:R-:W-:Y:S01]  /*aa20*/  I2FP.F32.S32 R2, R2 ;  /* 0x0000000200027245 */ /* 0x004fe20000201400 */
[----:B------:R-:W-:Y:S06]  /*aa30*/  BRA `(.L_x_18332) ;  /* 0x0000000c00447947 */ /* 0x000fec0003800000 */
.L_x_18333:
[----:B------:R-:W2:Y:S01]  /*aa40*/  LDG.E.U16 R2, desc[UR36][R4.64] ;  /* 0x0000002404027981 */ /* 0x000ea2000c1e1500 */
[----:B------:R-:W-:Y:S01]  /*aa50*/  IMAD.MOV.U32 R3, RZ, RZ, RZ ;  /* 0x000000ffff037224 */ /* 0x000fe200078e00ff */
[----:B--2---:R-:W0:Y:S01]  /*aa60*/  I2F.S16 R2, R2 ;  /* 0x0000000200027306 */ /* 0x004e220000101400 */
[----:B------:R-:W-:Y:S05]  /*aa70*/  BRA `(.L_x_18332) ;  /* 0x0000000c00347947 */ /* 0x000fea0003800000 */
.L_x_18328:
        /* <DEDUP_REMOVED lines=9> */
.L_x_18336:
[----:B------:R-:W2:Y:S01]  /*ab10*/  LDG.E.U16 R2, desc[UR36][R4.64] ;  /* 0x0000002404027981 */ /* 0x000ea2000c1e1500 */
[----:B------:R-:W-:Y:S02]  /*ab20*/  IMAD.MOV.U32 R3, RZ, RZ, RZ ;  /* 0x000000ffff037224 */ /* 0x000fe400078e00ff */
[----:B--2---:R-:W-:Y:S01]  /*ab30*/  HADD2.F32 R2, -RZ, R2.H0_H0 ;  /* 0x20000002ff027230 */ /* 0x004fe20000004100 */
[----:B------:R-:W-:Y:S06]  /*ab40*/  BRA `(.L_x_18332) ;  /* 0x0000000c00007947 */ /* 0x000fec0003800000 */
.L_x_18335:
        /* <DEDUP_REMOVED lines=8> */
.L_x_18338:
[----:B------:R-:W2:Y:S02]  /*abd0*/  LDG.E R2, desc[UR36][R4.64] ;  /* 0x0000002404027981 */ /* 0x000ea4000c1e1900 */
[--C-:B--2---:R-:W-:Y:S02]  /*abe0*/  HADD2.F32 R3, -RZ, R2.reuse.H1_H1 ;  /* 0x30000002ff037230 */ /* 0x104fe40000004100 */
[----:B------:R-:W-:Y:S01]  /*abf0*/  HADD2.F32 R2, -RZ, R2.H0_H0 ;  /* 0x20000002ff027230 */ /* 0x000fe20000004100 */
[----:B------:R-:W-:Y:S06]  /*ac00*/  BRA `(.L_x_18332) ;  /* 0x0000000800d07947 */ /* 0x000fec0003800000 */
.L_x_18337:
        /* <DEDUP_REMOVED lines=8> */
.L_x_18327:
        /* <DEDUP_REMOVED lines=13> */
.L_x_18341:
        /* <DEDUP_REMOVED lines=10> */
.L_x_18340:
        /* <DEDUP_REMOVED lines=27> */
.L_x_18343:
        /* <DEDUP_REMOVED lines=14> */
.L_x_18342:
[----:B------:R-:W2:Y:S01]  /*b090*/  LDG.E.U16 R2, desc[UR36][R4.64] ;  /* 0x0000002404027981 */ /* 0x000ea2000c1e1500 */
[----:B------:R-:W-:Y:S02]  /*b0a0*/  IMAD.MOV.U32 R3, RZ, RZ, RZ ;  /* 0x000000ffff037224 */ /* 0x000fe400078e00ff */
[----:B--2---:R-:W-:Y:S01]  /*b0b0*/  IMAD.U32 R2, R2, 0x10000, RZ ;  /* 0x0001000002027824 */ /* 0x004fe200078e00ff */
[----:B------:R-:W-:Y:S06]  /*b0c0*/  BRA `(.L_x_18332) ;  /* 0x0000000400a07947 */ /* 0x000fec0003800000 */
.L_x_18339:
        /* <DEDUP_REMOVED lines=12> */
.L_x_18346:
        /* <DEDUP_REMOVED lines=20> */
.L_x_18348:
[----:B------:R-:W-:Y:S05]  /*b2d0*/  BSYNC B0 ;  /* 0x0000000000007941 */ /* 0x000fea0003800000 */
.L_x_18347:
[----:B------:R-:W-:Y:S01]  /*b2e0*/  IMAD.SHL.U32 R2, R2, 0x100000, RZ ;  /* 0x0010000002027824 */ /* 0x000fe200078e00ff */
[----:B------:R-:W-:-:S04]  /*b2f0*/  LEA R5, R0, 0x3b800000, 0x17 ;  /* 0x3b80000000057811 */ /* 0x000fc800078eb8ff */
[----:B------:R-:W-:Y:S01]  /*b300*/  LOP3.LUT R2, R5, R2, R6, 0xfe, !PT ;  /* 0x0000000205027212 */ /* 0x000fe200078efe06 */
[----:B------:R-:W-:Y:S06]  /*b310*/  BRA `(.L_x_18332) ;  /* 0x00000004000c7947 */ /* 0x000fec0003800000 */
.L_x_18345:
        /* <DEDUP_REMOVED lines=20> */
.L_x_18350:
[----:B------:R-:W-:Y:S05]  /*b460*/  BSYNC B0 ;  /* 0x0000000000007941 */ /* 0x000fea0003800000 */
.L_x_18349:
[----:B------:R-:W-:Y:S01]  /*b470*/  IMAD.SHL.U32 R2, R2, 0x200000, RZ ;  /* 0x0020000002027824 */ /* 0x000fe200078e00ff */
[----:B------:R-:W-:-:S04]  /*b480*/  LEA R5, R0, 0x37800000, 0x17 ;  /* 0x3780000000057811 */ /* 0x000fc800078eb8ff */
[----:B------:R-:W-:Y:S01]  /*b490*/  LOP3.LUT R2, R5, R2, R6, 0xfe, !PT ;  /* 0x0000000205027212 */ /* 0x000fe200078efe06 */
[----:B------:R-:W-:Y:S06]  /*b4a0*/  BRA `(.L_x_18332) ;  /* 0x0000000000a87947 */ /* 0x000fec0003800000 */
.L_x_18344:
        /* <DEDUP_REMOVED lines=14> */
.L_x_18354:
[----:B------:R-:W-:Y:S05]  /*b590*/  BSYNC B0 ;  /* 0x0000000000007941 */ /* 0x000fea0003800000 */
.L_x_18353:
[----:B------:R-:W-:Y:S01]  /*b5a0*/  IMAD.MOV.U32 R3, RZ, RZ, RZ ;  /* 0x000000ffff037224 */ /* 0x000fe200078e00ff */
[----:B------:R-:W-:Y:S06]  /*b5b0*/  BRA `(.L_x_18332) ;  /* 0x0000000000647947 */ /* 0x000fec0003800000 */
.L_x_18331:
        /* <DEDUP_REMOVED lines=16> */
.L_x_18355:
[----:B------:R-:W-:Y:S01]  /*b6c0*/  CS2R R2, SRZ ;  /* 0x0000000000027805 */ /* 0x000fe2000001ff00 */
[----:B------:R-:W-:Y:S06]  /*b6d0*/  BRA `(.L_x_18332) ;  /* 0x00000000001c7947 */ /* 0x000fec0003800000 */
.L_x_18352:
[----:B------:R-:W2:Y:S01]  /*b6e0*/  LDG.E.64 R4, desc[UR36][R4.64] ;  /* 0x0000002404047981 */ /* 0x000ea2000c1e1b00 */
[----:B------:R-:W-:Y:S01]  /*b6f0*/  IMAD.MOV.U32 R3, RZ, RZ, RZ ;  /* 0x000000ffff037224 */ /* 0x000fe200078e00ff */
[----:B--2---:R0:W1:Y:S01]  /*b700*/  I2F.U64 R2, R4 ;  /* 0x0000000400027312 */ /* 0x0040620000301000 */
[----:B------:R-:W-:Y:S05]  /*b710*/  BRA `(.L_x_18332) ;  /* 0x00000000000c7947 */ /* 0x000fea0003800000 */
.L_x_18351:
[----:B------:R-:W2:Y:S01]  /*b720*/  LDG.E R2, desc[UR36][R4.64] ;  /* 0x0000002404027981 */ /* 0x000ea2000c1e1900 */
[----:B------:R-:W-:Y:S01]  /*b730*/  IMAD.MOV.U32 R3, RZ, RZ, RZ ;  /* 0x000000ffff037224 */ /* 0x000fe200078e00ff */
[----:B--2---:R-:W-:-:S07]  /*b740*/  I2FP.F32.U32 R2, R2 ;  /* 0x0000000200027245 */ /* 0x004fce0000201000 */
.L_x_18332:
[----:B------:R-:W-:Y:S05]  /*b750*/  BSYNC B6 ;  /* 0x0000000000067941 */ /* 0x000fea0003800000 */
.L_x_18326:
[----:B0-23--:R-:W0:Y:S01]  /*b760*/  LDC.U8 R4, c[0x0][0x421] ;  /* 0x00010840ff047b82 */ /* 0x00de220000000000 */
[----:B-1--45:R-:W-:Y:S02]  /*b770*/  FSETP.NEU.FTZ.AND P0, PT, R2, RZ, PT ;  /* 0x000000ff0200720b */ /* 0x032fe40003f1d000 */
        /* <DEDUP_REMOVED lines=16> */
.L_x_18359:
[----:B------:R-:W-:Y:S01]  /*b880*/  STG.E.U8 desc[UR36][R16.64], R2 ;  /* 0x0000000210007986 */ /* 0x000fe2000c101124 */
[----:B------:R-:W-:Y:S05]  /*b890*/  EXIT ;  /* 0x000000000000794d */ /* 0x000fea0003800000 */
.L_x_18358:
        /* <DEDUP_REMOVED lines=9> */
.L_x_18362:
[----:B------:R-:W-:Y:S01]  /*b930*/  STG.E desc[UR36][R16.64], R2 ;  /* 0x0000000210007986 */ /* 0x000fe2000c101924 */
[----:B------:R-:W-:Y:S05]  /*b940*/  EXIT ;  /* 0x000000000000794d */ /* 0x000fea0003800000 */
.L_x_18361:
[----:B------:R-:W-:Y:S01]  /*b950*/  STG.E.U16 desc[UR36][R16.64], R2 ;  /* 0x0000000210007986 */ /* 0x000fe2000c101524 */
[----:B------:R-:W-:Y:S05]  /*b960*/  EXIT ;  /* 0x000000000000794d */ /* 0x000fea0003800000 */
.L_x_18357:
        /* <DEDUP_REMOVED lines=9> */
.L_x_18364:
[----:B------:R-:W-:-:S04]  /*ba00*/  I2FP.F32.U32 R0, R2 ;  /* 0x0000000200007245 */ /* 0x000fc80000201000 */
[----:B------:R-:W-:-:S05]  /*ba10*/  F2FP.F16.F32.PACK_AB R0, RZ, R0 ;  /* 0x00000000ff00723e */ /* 0x000fca00000000ff */
[----:B------:R-:W-:Y:S01]  /*ba20*/  STG.E.U16 desc[UR36][R16.64], R0 ;  /* 0x0000000010007986 */ /* 0x000fe2000c101524 */
[----:B------:R-:W-:Y:S05]  /*ba30*/  EXIT ;  /* 0x000000000000794d */ /* 0x000fea0003800000 */
.L_x_18363:
        /* <DEDUP_REMOVED lines=10> */
.L_x_18366:
[----:B------:R-:W-:-:S04]  /*bae0*/  I2FP.F32.U32 R2, R2 ;  /* 0x0000000200027245 */ /* 0x000fc80000201000 */
[----:B------:R-:W-:-:S04]  /*baf0*/  F2FP.F16.F32.PACK_AB R3, RZ, R2 ;  /* 0x00000002ff03723e */ /* 0x000fc800000000ff */
[----:B------:R-:W-:-:S05]  /*bb00*/  PRMT R3, R3, 0x5410, RZ ;  /* 0x0000541003037816 */ /* 0x000fca00000000ff */
[----:B------:R-:W-:Y:S01]  /*bb10*/  STG.E desc[UR36][R16.64], R3 ;  /* 0x0000000310007986 */ /* 0x000fe2000c101924 */
[----:B------:R-:W-:Y:S05]  /*bb20*/  EXIT ;  /* 0x000000000000794d */ /* 0x000fea0003800000 */
.L_x_18365:
[----:B------:R-:W0:Y:S02]  /*bb30*/  I2F.F64.U32 R2, R2 ;  /* 0x0000000200027312 */ /* 0x000e240000201800 */
[----:B0-----:R-:W-:Y:S01]  /*bb40*/  STG.E.64 desc[UR36][R16.64], R2 ;  /* 0x0000000210007986 */ /* 0x001fe2000c101b24 */
[----:B------:R-:W-:Y:S05]  /*bb50*/  EXIT ;  /* 0x000000000000794d */ /* 0x000fea0003800000 */
.L_x_18356:
        /* <DEDUP_REMOVED lines=10> */
.L_x_18369:
[----:B------:R-:W0:Y:S01]  /*bc00*/  I2F.F64.U32 R4, R2 ;  /* 0x0000000200047312 */ /* 0x000e220000201800 */
[----:B------:R-:W-:-:S05]  /*bc10*/  CS2R R6, SRZ ;  /* 0x0000000000067805 */ /* 0x000fca000001ff00 */
[----:B0-----:R-:W-:Y:S01]  /*bc20*/  STG.E.128 desc[UR36][R16.64], R4 ;  /* 0x0000000410007986 */ /* 0x001fe2000c101d24 */
[----:B------:R-:W-:Y:S05]  /*bc30*/  EXIT ;  /* 0x000000000000794d */ /* 0x000fea0003800000 */
.L_x_18368:
        /* <DEDUP_REMOVED lines=21> */
.L_x_18373:
[----:B------:R-:W-:Y:S05]  /*bd90*/  BSYNC B0 ;  /* 0x0000000000007941 */ /* 0x000fea0003800000 */
.L_x_18372:
[----:B------:R-:W-:-:S05]  /*bda0*/  LOP3.LUT R3, R0, R3, RZ, 0xfc, !PT ;  /* 0x0000000300037212 */ /* 0x000fca00078efcff */
[----:B------:R-:W-:Y:S01]  /*bdb0*/  STG.E.U8 desc[UR36][R16.64], R3 ;  /* 0x0000000310007986 */ /* 0x000fe2000c101124 */
[----:B------:R-:W-:Y:S05]  /*bdc0*/  EXIT ;  /* 0x000000000000794d */ /* 0x000fea0003800000 */
.L_x_18371:
        /* <DEDUP_REMOVED lines=13> */
.L_x_18375:
[----:B------:R-:W-:Y:S01]  /*bea0*/  IMAD.MOV.U32 R0, RZ, RZ, 0x7f ;  /* 0x0000007fff007424 */ /* 0x000fe200078e00ff */
[----:B------:R-:W-:-:S04]  /*beb0*/  ISETP.GT.U32.AND P0, PT, R2, 0x7f800000, PT ;  /* 0x7f8000000200780c */ /* 0x000fc80003f04070 */
[----:B------:R-:W-:-:S09]  /*bec0*/  SEL R0, R0, 0x7c, P0 ;  /* 0x0000007c00007807 */ /* 0x000fd20000000000 */
.L_x_18376:
[----:B------:R-:W-:Y:S05]  /*bed0*/  BSYNC B0 ;  /* 0x0000000000007941 */ /* 0x000fea0003800000 */
.L_x_18374:
[----:B------:R-:W-:-:S04]  /*bee0*/  LOP3.LUT R2, R3, 0x80000000, RZ, 0xc0, !PT ;  /* 0x8000000003027812 */ /* 0x000fc800078ec0ff */
[----:B------:R-:W-:-:S04]  /*bef0*/  SHF.R.U32.HI R3, RZ, 0x18, R2 ;  /* 0x00000018ff037819 */ /* 0x000fc80000011602 */
[----:B------:R-:W-:-:S05]  /*bf00*/  LOP3.LUT R3, R0, R3, RZ, 0xfc, !PT ;  /* 0x0000000300037212 */ /* 0x000fca00078efcff */
[----:B------:R-:W-:Y:S01]  /*bf10*/  STG.E.U8 desc[UR36][R16.64], R3 ;  /* 0x0000000310007986 */ /* 0x000fe2000c101124 */
[----:B------:R-:W-:Y:S05]  /*bf20*/  EXIT ;  /* 0x000000000000794d */ /* 0x000fea0003800000 */
.L_x_18370:
[----:B------:R-:W-:-:S04]  /*bf30*/  I2FP.F32.U32 R0, R2 ;  /* 0x0000000200007245 */ /* 0x000fc80000201000 */
[----:B------:R-:W-:-:S05]  /*bf40*/  F2FP.BF16.F32.PACK_AB R0, RZ, R0 ;  /* 0x00000000ff00723e */ /* 0x000fca00000010ff */
[----:B------:R-:W-:Y:S01]  /*bf50*/  STG.E.U16 desc[UR36][R16.64], R0 ;  /* 0x0000000010007986 */ /* 0x000fe2000c101524 */
[----:B------:R-:W-:Y:S05]  /*bf60*/  EXIT ;  /* 0x000000000000794d */ /* 0x000fea0003800000 */
.L_x_18367:
        /* <DEDUP_REMOVED lines=10> */
.L_x_18379:
        /* <DEDUP_REMOVED lines=17> */
.L_x_18382:
[----:B------:R-:W-:-:S04]  /*c120*/  LOP3.LUT R2, R3, 0x80000000, RZ, 0xc0, !PT ;  /* 0x8000000003027812 */ /* 0x000fc800078ec0ff */
[----:B------:R-:W-:-:S04]  /*c130*/  SHF.R.U32.HI R3, RZ, 0x18, R2 ;  /* 0x00000018ff037819 */ /* 0x000fc80000011602 */
[----:B------:R-:W-:-:S04]  /*c140*/  LOP3.LUT R0, R0, R3, RZ, 0xfc, !PT ;  /* 0x0000000300007212 */ /* 0x000fc800078efcff */
[----:B------:R-:W-:-:S07]  /*c150*/  PRMT R8, R0, 0x7610, R8 ;  /* 0x0000761000087816 */ /* 0x000fce0000000008 */
.L_x_18381:
[----:B------:R-:W-:Y:S05]  /*c160*/  BSYNC B0 ;  /* 0x0000000000007941 */ /* 0x000fea0003800000 */
.L_x_18380:
[----:B------:R-:W-:Y:S01]  /*c170*/  STG.E.U8 desc[UR36][R16.64], R8 ;  /* 0x0000000810007986 */ /* 0x000fe2000c101124 */
[----:B------:R-:W-:Y:S05]  /*c180*/  EXIT ;  /* 0x000000000000794d */ /* 0x000fea0003800000 */
.L_x_18378:
        /* <DEDUP_REMOVED lines=17> */
.L_x_18385:
[----:B------:R-:W-:-:S04]  /*c2a0*/  LOP3.LUT R2, R3, 0x80000000, RZ, 0xc0, !PT ;  /* 0x8000000003027812 */ /* 0x000fc800078ec0ff */
[----:B------:R-:W-:-:S04]  /*c2b0*/  SHF.R.U32.HI R3, RZ, 0x18, R2 ;  /* 0x00000018ff037819 */ /* 0x000fc80000011602 */
[----:B------:R-:W-:-:S04]  /*c2c0*/  LOP3.LUT R0, R0, R3, RZ, 0xfc, !PT ;  /* 0x0000000300007212 */ /* 0x000fc800078efcff */
[----:B------:R-:W-:-:S07]  /*c2d0*/  PRMT R8, R0, 0x7610, R8 ;  /* 0x0000761000087816 */ /* 0x000fce0000000008 */
.L_x_18384:
[----:B------:R-:W-:Y:S05]  /*c2e0*/  BSYNC B0 ;  /* 0x0000000000007941 */ /* 0x000fea0003800000 */
.L_x_18383:
[----:B------:R-:W-:Y:S01]  /*c2f0*/  STG.E.U8 desc[UR36][R16.64], R8 ;  /* 0x0000000810007986 */ /* 0x000fe2000c101124 */
[----:B------:R-:W-:Y:S05]  /*c300*/  EXIT ;  /* 0x000000000000794d */ /* 0x000fea0003800000 */
.L_x_18377:
        /* <DEDUP_REMOVED lines=22> */
.L_x_18360:
        /* <DEDUP_REMOVED lines=16> */
.L_x_18388:
[----:B------:R-:W-:Y:S05]  /*c570*/  EXIT ;  /* 0x000000000000794d */ /* 0x000fea0003800000 */
.L_x_18387:
[----:B------:R-:W-:-:S05]  /*c580*/  IMAD.MOV.U32 R3, RZ, RZ, RZ ;  /* 0x000000ffff037224 */ /* 0x000fca00078e00ff */
[----:B------:R-:W-:Y:S01]  /*c590*/  STG.E.64 desc[UR36][R16.64], R2 ;  /* 0x0000000210007986 */ /* 0x000fe2000c101b24 */
[----:B------:R-:W-:Y:S05]  /*c5a0*/  EXIT ;  /* 0x000000000000794d */ /* 0x000fea0003800000 */
.L_x_18386:
[----:B------:R-:W-:Y:S01]  /*c5b0*/  STG.E desc[UR36][R16.64], R2 ;  /* 0x0000000210007986 */ /* 0x000fe2000c101924 */
[----:B------:R-:W-:Y:S05]  /*c5c0*/  EXIT ;  /* 0x000000000000794d */ /* 0x000fea0003800000 */
.L_x_18389:
        /* <DEDUP_REMOVED lines=11> */
.L_x_23645:


//--------------------- .text._ZN2at6native27unrolled_elementwise_kernelIZZZNS0_23logical_not_kernel_cudaERNS_18TensorIteratorBaseEENKUlvE0_clEvENKUlvE7_clEvEUlN3c107complexIfEEE_St5arrayIPcLm2EELi4E23TrivialOffsetCalculatorILi1EjESE_NS0_6memory12LoadWithCastILi1EEENSF_13StoreWithCastILi1EEEEEviT_T0_T2_T3_T4_T5_ --------------------------
	.section	.text._ZN2at6native27unrolled_elementwise_kernelIZZZNS0_23logical_not_kernel_cudaERNS_18TensorIteratorBaseEENKUlvE0_clEvENKUlvE7_clEvEUlN3c107complexIfEEE_St5arrayIPcLm2EELi4E23TrivialOffsetCalculatorILi1EjESE_NS0_6memory12LoadWithCastILi1EEENSF_13StoreWithCastILi1EEEEEviT_T0_T2_T3_T4_T5_,"ax",@progbits
	.align	128
        .global         _ZN2at6native27unrolled_elementwise_kernelIZZZNS0_23logical_not_kernel_cudaERNS_18TensorIteratorBaseEENKUlvE0_clEvENKUlvE7_clEvEUlN3c107complexIfEEE_St5arrayIPcLm2EELi4E23TrivialOffsetCalculatorILi1EjESE_NS0_6memory12LoadWithCastILi1EEENSF_13StoreWithCastILi1EEEEEviT_T0_T2_T3_T4_T5_
        .type           _ZN2at6native27unrolled_elementwise_kernelIZZZNS0_23logical_not_kernel_cudaERNS_18TensorIteratorBaseEENKUlvE0_clEvENKUlvE7_clEvEUlN3c107complexIfEEE_St5arrayIPcLm2EELi4E23TrivialOffsetCalculatorILi1EjESE_NS0_6memory12LoadWithCastILi1EEENSF_13StoreWithCastILi1EEEEEviT_T0_T2_T3_T4_T5_,@function
        .size           _ZN2at6native27unrolled_elementwise_kernelIZZZNS0_23logical_not_kernel_cudaERNS_18TensorIteratorBaseEENKUlvE0_clEvENKUlvE7_clEvEUlN3c107complexIfEEE_St5arrayIPcLm2EELi4E23TrivialOffsetCalculatorILi1EjESE_NS0_6memory12LoadWithCastILi1EEENSF_13StoreWithCastILi1EEEEEviT_T0_T2_T3_T4_T5_,(.L_x_23646 - _ZN2at6native27unrolled_elementwise_kernelIZZZNS0_23logical_not_kernel_cudaERNS_18TensorIteratorBaseEENKUlvE0_clEvENKUlvE7_clEvEUlN3c107complexIfEEE_St5arrayIPcLm2EELi4E23TrivialOffsetCalculatorILi1EjESE_NS0_6memory12LoadWithCastILi1EEENSF_13StoreWithCastILi1EEEEEviT_T0_T2_T3_T4_T5_)
        .other          _ZN2at6native27unrolled_elementwise_kernelIZZZNS0_23logical_not_kernel_cudaERNS_18TensorIteratorBaseEENKUlvE0_clEvENKUlvE7_clEvEUlN3c107complexIfEEE_St5arrayIPcLm2EELi4E23TrivialOffsetCalculatorILi1EjESE_NS0_6memory12LoadWithCastILi1EEENSF_13StoreWithCastILi1EEEEEviT_T0_T2_T3_T4_T5_,@"STO_CUDA_ENTRY STV_DEFAULT"
_ZN2at6native27unrolled_elementwise_kernelIZZZNS0_23logical_not_kernel_cudaERNS_18TensorIteratorBaseEENKUlvE0_clEvENKUlvE7_clEvEUlN3c107complexIfEEE_St5arrayIPcLm2EELi4E23TrivialOffsetCalculatorILi1EjESE_NS0_6memory12LoadWithCastILi1EEENSF_13StoreWithCastILi1EEEEEviT_T0_T2_T3_T4_T5_:
.text._ZN2at6native27unrolled_elementwise_kernelIZZZNS0_23logical_not_kernel_cudaERNS_18TensorIteratorBaseEENKUlvE0_clEvENKUlvE7_clEvEUlN3c107complexIfEEE_St5arrayIPcLm2EELi4E23TrivialOffsetCalculatorILi1EjESE_NS0_6memory12LoadWithCastILi1EEENSF_13StoreWithCastILi1EEEEEviT_T0_T2_T3_T4_T5_:
[----:B------:R-:W0:Y:S01]  /*0000*/  LDC R1, c[0x0][0x28] ;  /* 0x00000a00ff017b82 */ /* 0x000e220000000800 */
[----:B------:R-:W1:Y:S07]  /*0010*/  S2R R2, SR_CTAID.X ;  /* 0x0000000000027919 */ /* 0x000e6e0000002500 */
[----:B------:R-:W1:Y:S01]  /*0020*/  LDC R3, c[0x0][0x210] ;  /* 0x00008400ff037b82 */ /* 0x000e620000000800 */
[----:B------:R-:W-:Y:S01]  /*0030*/  ULDC.64 UR36, c[0x0][0x208] ;  /* 0x0000820000247ab9 */ /* 0x000fe20000000a00 */
[----:B------:R-:W-:Y:S01]  /*0040*/  BSSY B7, `(.L_x_18390) ;  /* 0x0000104000077945 */ /* 0x000fe20003800000 */
[----:B------:R-:W2:Y:S01]  /*0050*/  S2R R29, SR_TID.X ;  /* 0x00000000001d7919 */ /* 0x000ea20000002100 */
[----:B------:R-:W-:Y:S01]  /*0060*/  IMAD.MOV.U32 R23, RZ, RZ, RZ ;  /* 0x000000ffff177224 */ /* 0x000fe200078e00ff */
[----:B------:R-:W-:-:S03]  /*0070*/  CS2R R18, SRZ ;  /* 0x0000000000127805 */ /* 0x000fc6000001ff00 */
[----:B------:R-:W3:Y:S01]  /*0080*/  LDC.U8 R27, c[0x0][0x22c] ;  /* 0x00008b00ff1b7b82 */ /* 0x000ee20000000000 */
[----:B-1----:R-:W-:-:S05]  /*0090*/  IMAD R26, R2, -0x200, R3 ;  /* 0xfffffe00021a7824 */ /* 0x002fca00078e0203 */
[----:B--2---:R-:W-:-:S13]  /*00a0*/  ISETP.GE.AND P0, PT, R29, R26, PT ;  /* 0x0000001a1d00720c */ /* 0x004fda0003f06270 */
[----:B0--3--:R-:W-:Y:S05]  /*00b0*/  @P0 BRA `(.L_x_18391) ;  /* 0x0000000c00f00947 */ /* 0x009fea0003800000 */
[----:B------:R-:W0:Y:S01]  /*00c0*/  LDC.64 R4, c[0x0][0x220] ;  /* 0x00008800ff047b82 */ /* 0x000e220000000a00 */
        /* <DEDUP_REMOVED lines=20> */
[----:B--2---:R4:W0:Y:S01]  /*0210*/  I2F.S16 R18, R4 ;  /* 0x0000000400127306 */ /* 0x0048220000101400 */
[----:B------:R-:W-:Y:S05]  /*0220*/  BRA `(.L_x_18398) ;  /* 0x0000000c008c7947 */ /* 0x000fea0003800000 */
.L_x_18396:
[----:B------:R-:W2:Y:S01]  /*0230*/  LDG.E.U8 R4, desc[UR36][R4.64] ;  /* 0x0000002404047981 */ /* 0x000ea2000c1e1100 */
[----:B------:R-:W-:Y:S01]  /*0240*/  IMAD.MOV.U32 R19, RZ, RZ, RZ ;  /* 0x000000ffff137224 */ /* 0x000fe200078e00ff */
[----:B--2---:R-:W-:Y:S01]  /*0250*/  I2FP.F32.U32 R18, R4 ;  /* 0x0000000400127245 */ /* 0x004fe20000201000 */
[----:B------:R-:W-:Y:S06]  /*0260*/  BRA `(.L_x_18398) ;  /* 0x0000000c007c7947 */ /* 0x000fec0003800000 */
.L_x_18395:
        /* <DEDUP_REMOVED lines=10> */
.L_x_18400:
[----:B------:R-:W2:Y:S01]  /*0310*/  LDG.E R4, desc[UR36][R4.64] ;  /* 0x0000002404047981 */ /* 0x000ea2000c1e1900 */
[----:B------:R-:W-:Y:S01]  /*0320*/  IMAD.MOV.U32 R19, RZ, RZ, RZ ;  /* 0x000000ffff137224 */ /* 0x000fe200078e00ff */
[----:B--2---:R-:W-:Y:S01]  /*0330*/  I2FP.F32.S32 R18, R4 ;  /* 0x0000000400127245 */ /* 0x004fe20000201400 */
[----:B------:R-:W-:Y:S06]  /*0340*/  BRA `(.L_x_18398) ;  /* 0x0000000c00447947 */ /* 0x000fec0003800000 */
.L_x_18399:
[----:B------:R-:W2:Y:S01]  /*0350*/  LDG.E.U16 R4, desc[UR36][R4.64] ;  /* 0x0000002404047981 */ /* 0x000ea2000c1e1500 */
[----:B------:R-:W-:Y:S01]  /*0360*/  IMAD.MOV.U32 R19, RZ, RZ, RZ ;  /* 0x000000ffff137224 */ /* 0x000fe200078e00ff */
[----:B--2---:R2:W3:Y:S01]  /*0370*/  I2F.S16 R18, R4 ;  /* 0x0000000400127306 */ /* 0x0044e20000101400 */
[----:B------:R-:W-:Y:S05]  /*0380*/  BRA `(.L_x_18398) ;  /* 0x0000000c00347947 */ /* 0x000fea0003800000 */
.L_x_18394:
        /* <DEDUP_REMOVED lines=9> */
.L_x_18402:
[----:B------:R-:W2:Y:S01]  /*0420*/  LDG.E.U16 R4, desc[UR36][R4.64] ;  /* 0x0000002404047981 */ /* 0x000ea2000c1e1500 */
[----:B------:R-:W-:Y:S02]  /*0430*/  IMAD.MOV.U32 R19, RZ, RZ, RZ ;  /* 0x000000ffff137224 */ /* 0x000fe400078e00ff */
[----:B--2---:R-:W-:Y:S01]  /*0440*/  HADD2.F32 R18, -RZ, R4.H0_H0 ;  /* 0x20000004ff127230 */ /* 0x004fe20000004100 */
[----:B------:R-:W-:Y:S06]  /*0450*/  BRA `(.L_x_18398) ;  /* 0x0000000c00007947 */ /* 0x000fec0003800000 */
.L_x_18401:
        /* <DEDUP_REMOVED lines=8> */
.L_x_18404:
[----:B------:R-:W2:Y:S02]  /*04e0*/  LDG.E R4, desc[UR36][R4.64] ;  /* 0x0000002404047981 */ /* 0x000ea4000c1e1900 */
[--C-:B--2---:R-:W-:Y:S02]  /*04f0*/  HADD2.F32 R19, -RZ, R4.reuse.H1_H1 ;  /* 0x30000004ff137230 */ /* 0x104fe40000004100 */
[----:B------:R-:W-:Y:S01]  /*0500*/  HADD2.F32 R18, -RZ, R4.H0_H0 ;  /* 0x20000004ff127230 */ /* 0x000fe20000004100 */
[----:B------:R-:W-:Y:S06]  /*0510*/  BRA `(.L_x_18398) ;  /* 0x0000000800d07947 */ /* 0x000fec0003800000 */
.L_x_18403:
        /* <DEDUP_REMOVED lines=8> */
.L_x_18393:
        /* <DEDUP_REMOVED lines=13> */
.L_x_18407:
        /* <DEDUP_REMOVED lines=10> */
.L_x_18406:
        /* <DEDUP_REMOVED lines=8> */
[----:B------:R-:W-:Y:S02]  /*0790*/  IMAD.MOV.U32 R19, RZ, RZ, RZ ;  /* 0x000000ffff137224 */ /* 0x000fe400078e00ff */
        /* <DEDUP_REMOVED lines=18> */
.L_x_18409:
[----:B------:R-:W2:Y:S01]  /*08c0*/  LDG.E.U8 R4, desc[UR36][R4.64] ;  /* 0x0000002404047981 */ /* 0x000ea2000c1e1100 */
[----:B------:R-:W-:Y:S02]  /*08d0*/  IMAD.MOV.U32 R19, RZ, RZ, RZ ;  /* 0x000000ffff137224 */ /* 0x000fe400078e00ff */
        /* <DEDUP_REMOVED lines=12> */
.L_x_18408:
[----:B------:R-:W2:Y:S01]  /*09a0*/  LDG.E.U16 R4, desc[UR36][R4.64] ;  /* 0x0000002404047981 */ /* 0x000ea2000c1e1500 */
[----:B------:R-:W-:Y:S02]  /*09b0*/  IMAD.MOV.U32 R19, RZ, RZ, RZ ;  /* 0x000000ffff137224 */ /* 0x000fe400078e00ff */
[----:B--2---:R-:W-:Y:S01]  /*09c0*/  IMAD.U32 R18, R4, 0x10000, RZ ;  /* 0x0001000004127824 */ /* 0x004fe200078e00ff */
[----:B------:R-:W-:Y:S06]  /*09d0*/  BRA `(.L_x_18398) ;  /* 0x0000000400a07947 */ /* 0x000fec0003800000 */
.L_x_18405:
        /* <DEDUP_REMOVED lines=12> */
.L_x_18412:
        /* <DEDUP_REMOVED lines=20> */
.L_x_18414:
[----:B------:R-:W-:Y:S05]  /*0be0*/  BSYNC B0 ;  /* 0x0000000000007941 */ /* 0x000fea0003800000 */
.L_x_18413:
[----:B------:R-:W-:Y:S01]  /*0bf0*/  IMAD.SHL.U32 R3, R3, 0x100000, RZ ;  /* 0x0010000003037824 */ /* 0x000fe200078e00ff */
[----:B------:R-:W-:-:S04]  /*0c00*/  LEA R5, R0, 0x3b800000, 0x17 ;  /* 0x3b80000000057811 */ /* 0x000fc800078eb8ff */
[----:B------:R-:W-:Y:S01]  /*0c10*/  LOP3.LUT R18, R5, R3, R18, 0xfe, !PT ;  /* 0x0000000305127212 */ /* 0x000fe200078efe12 */
[----:B------:R-:W-:Y:S06]  /*0c20*/  BRA `(.L_x_18398) ;  /* 0x00000004000c7947 */ /* 0x000fec0003800000 */
.L_x_18411:
        /* <DEDUP_REMOVED lines=20> */
.L_x_18416:
[----:B------:R-:W-:Y:S05]  /*0d70*/  BSYNC B0 ;  /* 0x0000000000007941 */ /* 0x000fea0003800000 */
.L_x_18415:
[----:B------:R-:W-:Y:S01]  /*0d80*/  IMAD.SHL.U32 R3, R3, 0x200000, RZ ;  /* 0x0020000003037824 */ /* 0x000fe200078e00ff */
[----:B------:R-:W-:-:S04]  /*0d90*/  LEA R5, R0, 0x37800000, 0x17 ;  /* 0x3780000000057811 */ /* 0x000fc800078eb8ff */
[----:B------:R-:W-:Y:S01]  /*0da0*/  LOP3.LUT R18, R5, R3, R18, 0xfe, !PT ;  /* 0x0000000305127212 */ /* 0x000fe200078efe12 */
[----:B------:R-:W-:Y:S06]  /*0db0*/  BRA `(.L_x_18398) ;  /* 0x0000000000a87947 */ /* 0x000fec0003800000 */
.L_x_18410:
        /* <DEDUP_REMOVED lines=14> */
.L_x_18420:
[----:B------:R-:W-:Y:S05]  /*0ea0*/  BSYNC B0 ;  /* 0x0000000000007941 */ /* 0x000fea0003800000 */
.L_x_18419:
[----:B------:R-:W-:Y:S01]  /*0eb0*/  IMAD.MOV.U32 R19, RZ, RZ, RZ ;  /* 0x000000ffff137224 */ /* 0x000fe200078e00ff */
[----:B------:R-:W-:Y:S06]  /*0ec0*/  BRA `(.L_x_18398) ;  /* 0x0000000000647947 */ /* 0x000fec0003800000 */
.L_x_18397:
        /* <DEDUP_REMOVED lines=16> */
.L_x_18421:
[----:B------:R-:W-:Y:S01]  /*0fd0*/  CS2R R18, SRZ ;  /* 0x0000000000127805 */ /* 0x000fe2000001ff00 */
[----:B------:R-:W-:Y:S06]  /*0fe0*/  BRA `(.L_x_18398) ;  /* 0x00000000001c7947 */ /* 0x000fec0003800000 */
.L_x_18418:
[----:B------:R-:W2:Y:S01]  /*0ff0*/  LDG.E.64 R4, desc[UR36][R4.64] ;  /* 0x0000002404047981 */ /* 0x000ea2000c1e1b00 */
[----:B------:R-:W-:Y:S01]  /*1000*/  IMAD.MOV.U32 R19, RZ, RZ, RZ ;  /* 0x000000ffff137224 */ /* 0x000fe200078e00ff */
[----:B--2---:R0:W1:Y:S01]  /*1010*/  I2F.U64 R18, R4 ;  /* 0x0000000400127312 */ /* 0x0040620000301000 */
[----:B------:R-:W-:Y:S05]  /*1020*/  BRA `(.L_x_18398) ;  /* 0x00000000000c7947 */ /* 0x000fea0003800000 */
.L_x_18417:
[----:B------:R-:W2:Y:S01]  /*1030*/  LDG.E R4, desc[UR36][R4.64] ;  /* 0x0000002404047981 */ /* 0x000ea2000c1e1900 */
[----:B------:R-:W-:Y:S01]  /*1040*/  IMAD.MOV.U32 R19, RZ, RZ, RZ ;  /* 0x000000ffff137224 */ /* 0x000fe200078e00ff */
[----:B--2---:R-:W-:-:S07]  /*1050*/  I2FP.F32.U32 R18, R4 ;  /* 0x0000000400127245 */ /* 0x004fce0000201000 */
.L_x_18398:
[----:B------:R-:W-:Y:S05]  /*1060*/  BSYNC B6 ;  /* 0x0000000000067941 */ /* 0x000fea0003800000 */
.L_x_18392:
[----:B------:R-:W-:-:S07]  /*1070*/  VIADD R29, R29, 0x80 ;  /* 0x000000801d1d7836 */ /* 0x000fce0000000000 */
.L_x_18391:
[----:B------:R-:W-:Y:S05]  /*1080*/  BSYNC B7 ;  /* 0x0000000000077941 */ /* 0x000fea0003800000 */
.L_x_18390:
[----:B------:R-:W-:Y:S01]  /*1090*/  ISETP.GE.AND P0, PT, R29, R26, PT ;  /* 0x0000001a1d00720c */ /* 0x000fe20003f06270 */
[----:B------:R-:W-:Y:S01]  /*10a0*/  BSSY B7, `(.L_x_18422) ;  /* 0x0000100000077945 */ /* 0x000fe20003800000 */
[----:B------:R-:W-:-:S11]  /*10b0*/  IMAD.MOV.U32 R22, RZ, RZ, RZ ;  /* 0x000000ffff167224 */ /* 0x000fd600078e00ff */
        /* <DEDUP_REMOVED lines=22> */
[----:B--2---:R0:W2:Y:S01]  /*1220*/  I2F.S16 R22, R4 ;  /* 0x0000000400167306 */ /* 0x0040a20000101400 */
[----:B------:R-:W-:Y:S05]  /*1230*/  BRA `(.L_x_18430) ;  /* 0x0000000c00907947 */ /* 0x000fea0003800000 */
.L_x_18428:
[----:B------:R-:W2:Y:S01]  /*1240*/  LDG.E.U8 R4, desc[UR36][R4.64] ;  /* 0x0000002404047981 */ /* 0x000ea2000c1e1100 */
[----:B------:R-:W-:Y:S01]  /*1250*/  IMAD.MOV.U32 R23, RZ, RZ, RZ ;  /* 0x000000ffff177224 */ /* 0x000fe200078e00ff */
[----:B--2---:R-:W-:Y:S01]  /*1260*/  I2FP.F32.U32 R22, R4 ;  /* 0x0000000400167245 */ /* 0x004fe20000201000 */
[----:B------:R-:W-:Y:S06]  /*1270*/  BRA `(.L_x_18430) ;  /* 0x0000000c00807947 */ /* 0x000fec0003800000 */
.L_x_18427:
        /* <DEDUP_REMOVED lines=8> */
[----:B--2---:R0:W2:Y:S01]  /*1300*/  I2F.S64 R22, R4 ;  /* 0x0000000400167312 */ /* 0x0040a20000301400 */
[----:B------:R-:W-:Y:S05]  /*1310*/  BRA `(.L_x_18430) ;  /* 0x0000000c00587947 */ /* 0x000fea0003800000 */
.L_x_18432:
[----:B------:R-:W2:Y:S01]  /*1320*/  LDG.E R4, desc[UR36][R4.64] ;  /* 0x0000002404047981 */ /* 0x000ea2000c1e1900 */
[----:B------:R-:W-:Y:S01]  /*1330*/  IMAD.MOV.U32 R23, RZ, RZ, RZ ;  /* 0x000000ffff177224 */ /* 0x000fe200078e00ff */
[----:B--2---:R-:W-:Y:S01]  /*1340*/  I2FP.F32.S32 R22, R4 ;  /* 0x0000000400167245 */ /* 0x004fe20000201400 */
[----:B------:R-:W-:Y:S06]  /*1350*/  BRA `(.L_x_18430) ;  /* 0x0000000c00487947 */ /* 0x000fec0003800000 */
.L_x_18431:
[----:B------:R-:W2:Y:S01]  /*1360*/  LDG.E.U16 R4, desc[UR36][R4.64] ;  /* 0x0000002404047981 */ /* 0x000ea2000c1e1500 */
[----:B------:R-:W-:Y:S01]  /*1370*/  IMAD.MOV.U32 R23, RZ, RZ, RZ ;  /* 0x000000ffff177224 */ /* 0x000fe200078e00ff */
[----:B--2---:R4:W0:Y:S01]  /*1380*/  I2F.S16 R22, R4 ;  /* 0x0000000400167306 */ /* 0x0048220000101400 */
[----:B------:R-:W-:Y:S05]  /*1390*/  BRA `(.L_x_18430) ;  /* 0x0000000c00387947 */ /* 0x000fea0003800000 */
.L_x_18426:
        /* <DEDUP_REMOVED lines=9> */
.L_x_18434:
[----:B------:R-:W2:Y:S01]  /*1430*/  LDG.E.U16 R4, desc[UR36][R4.64] ;  /* 0x0000002404047981 */ /* 0x000ea2000c1e1500 */
[----:B------:R-:W-:Y:S02]  /*1440*/  IMAD.MOV.U32 R23, RZ, RZ, RZ ;  /* 0x000000ffff177224 */ /* 0x000fe400078e00ff */
[----:B--2---:R-:W-:Y:S01]  /*1450*/  HADD2.F32 R22, -RZ, R4.H0_H0 ;  /* 0x20000004ff167230 */ /* 0x004fe20000004100 */
[----:B------:R-:W-:Y:S06]  /*1460*/  BRA `(.L_x_18430) ;  /* 0x0000000c00047947 */ /* 0x000fec0003800000 */
.L_x_18433:
        /* <DEDUP_REMOVED lines=8> */
.L_x_18436:
[----:B------:R-:W2:Y:S02]  /*14f0*/  LDG.E R4, desc[UR36][R4.64] ;  /* 0x0000002404047981 */ /* 0x000ea4000c1e1900 */
[--C-:B--2---:R-:W-:Y:S02]  /*1500*/  HADD2.F32 R23, -RZ, R4.reuse.H1_H1 ;  /* 0x30000004ff177230 */ /* 0x104fe40000004100 */
[----:B------:R-:W-:Y:S01]  /*1510*/  HADD2.F32 R22, -RZ, R4.H0_H0 ;  /* 0x20000004ff167230 */ /* 0x000fe20000004100 */
[----:B------:R-:W-:Y:S06]  /*1520*/  BRA `(.L_x_18430) ;  /* 0x0000000800d47947 */ /* 0x000fec0003800000 */
.L_x_18435:
        /* <DEDUP_REMOVED lines=8> */
.L_x_18425:
        /* <DEDUP_REMOVED lines=13> */
.L_x_18439:
[----:B------:R-:W2:Y:S01]  /*1680*/  LDG.E.128 R4, desc[UR36][R4.64] ;  /* 0x0000002404047981 */ /* 0x000ea2000c1e1d00 */
[----:B------:R-:W-:Y:S01]  /*1690*/  UMOV UR4, 0xf0000000 ;  /* 0xf000000000047882 */ /* 0x000fe20000000000 */
[----:B------:R-:W-:Y:S01]  /*16a0*/  UMOV UR5, 0x380fffff ;  /* 0x380fffff00057882 */ /* 0x000fe20000000000 */
[----:B--2---:R-:W0:Y:S01]  /*16b0*/  F2F.F32.F64 R23, R6 ;  /* 0x0000000600177310 */ /* 0x004e220000301000 */
[----:B------:R-:W-:Y:S02]  /*16c0*/  DSETP.GEU.AND P0, PT, |R6|, UR4, PT ;  /* 0x0000000406007e2a */ /* 0x000fe4000bf0e200 */
[----:B------:R-:W-:-:S05]  /*16d0*/  DSETP.GEU.AND P1, PT, |R4|, UR4, PT ;  /* 0x0000000404007e2a */ /* 0x000fca000bf2e200 */
[----:B------:R-:W2:Y:S07]  /*16e0*/  F2F.F32.F64 R22, R4 ;  /* 0x0000000400167310 */ /* 0x000eae0000301000 */
[----:B0-----:R-:W-:Y:S02]  /*16f0*/  @!P0 FMUL R23, R23, 1.175494350822287508e-38 ;  /* 0x0080000017178820 */ /* 0x001fe40000400000 */
[----:B--2---:R-:W-:Y:S01]  /*1700*/  @!P1 FMUL R22, R22, 1.175494350822287508e-38 ;  /* 0x0080000016169820 */ /* 0x004fe20000400000 */
[----:B------:R-:W-:Y:S06]  /*1710*/  BRA `(.L_x_18430) ;  /* 0x0000000800587947 */ /* 0x000fec0003800000 */
.L_x_18438:
        /* <DEDUP_REMOVED lines=27> */
.L_x_18441:
[----:B------:R-:W2:Y:S01]  /*18d0*/  LDG.E.U8 R4, desc[UR36][R4.64] ;  /* 0x0000002404047981 */ /* 0x000ea2000c1e1100 */
[----:B------:R-:W-:Y:S02]  /*18e0*/  IMAD.MOV.U32 R23, RZ, RZ, RZ ;  /* 0x000000ffff177224 */ /* 0x000fe400078e00ff */
        /* <DEDUP_REMOVED lines=13> */
.L_x_18440:
[----:B------:R-:W2:Y:S01]  /*19c0*/  LDG.E.U16 R4, desc[UR36][R4.64] ;  /* 0x0000002404047981 */ /* 0x000ea2000c1e1500 */
[----:B------:R-:W-:Y:S02]  /*19d0*/  IMAD.MOV.U32 R23, RZ, RZ, RZ ;  /* 0x000000ffff177224 */ /* 0x000fe400078e00ff */
[----:B--2---:R-:W-:Y:S01]  /*19e0*/  IMAD.U32 R22, R4, 0x10000, RZ ;  /* 0x0001000004167824 */ /* 0x004fe200078e00ff */
[----:B------:R-:W-:Y:S06]  /*19f0*/  BRA `(.L_x_18430) ;  /* 0x0000000400a07947 */ /* 0x000fec0003800000 */
.L_x_18437:
        /* <DEDUP_REMOVED lines=12> */
.L_x_18444:
        /* <DEDUP_REMOVED lines=20> */
.L_x_18446:
[----:B------:R-:W-:Y:S05]  /*1c00*/  BSYNC B0 ;  /* 0x0000000000007941 */ /* 0x000fea0003800000 */
.L_x_18445:
[----:B------:R-:W-:Y:S01]  /*1c10*/  IMAD.SHL.U32 R3, R3, 0x100000, RZ ;  /* 0x0010000003037824 */ /* 0x000fe200078e00ff */
[----:B------:R-:W-:-:S04]  /*1c20*/  LEA R5, R0, 0x3b800000, 0x17 ;  /* 0x3b80000000057811 */ /* 0x000fc800078eb8ff */
[----:B------:R-:W-:Y:S01]  /*1c30*/  LOP3.LUT R22, R5, R3, R22, 0xfe, !PT ;  /* 0x0000000305167212 */ /* 0x000fe200078efe16 */
[----:B------:R-:W-:Y:S06]  /*1c40*/  BRA `(.L_x_18430) ;  /* 0x00000004000c7947 */ /* 0x000fec0003800000 */
.L_x_18443:
        /* <DEDUP_REMOVED lines=20> */
.L_x_18448:
[----:B------:R-:W-:Y:S05]  /*1d90*/  BSYNC B0 ;  /* 0x0000000000007941 */ /* 0x000fea0003800000 */
.L_x_18447:
[----:B------:R-:W-:Y:S01]  /*1da0*/  IMAD.SHL.U32 R3, R3, 0x200000, RZ ;  /* 0x0020000003037824 */ /* 0x000fe200078e00ff */
[----:B------:R-:W-:-:S04]  /*1db0*/  LEA R5, R0, 0x37800000, 0x17 ;  /* 0x3780000000057811 */ /* 0x000fc800078eb8ff */
[----:B------:R-:W-:Y:S01]  /*1dc0*/  LOP3.LUT R22, R5, R3, R22, 0xfe, !PT ;  /* 0x0000000305167212 */ /* 0x000fe200078efe16 */
[----:B------:R-:W-:Y:S06]  /*1dd0*/  BRA `(.L_x_18430) ;  /* 0x0000000000a87947 */ /* 0x000fec0003800000 */
.L_x_18442:
        /* <DEDUP_REMOVED lines=14> */
.L_x_18452:
[----:B------:R-:W-:Y:S05]  /*1ec0*/  BSYNC B0 ;  /* 0x0000000000007941 */ /* 0x000fea0003800000 */
.L_x_18451:
[----:B------:R-:W-:Y:S01]  /*1ed0*/  IMAD.MOV.U32 R23, RZ, RZ, RZ ;  /* 0x000000ffff177224 */ /* 0x000fe200078e00ff */
[----:B------:R-:W-:Y:S06]  /*1ee0*/  BRA `(.L_x_18430) ;  /* 0x0000000000647947 */ /* 0x000fec0003800000 */
.L_x_18429:
        /* <DEDUP_REMOVED lines=16> */
.L_x_18453:
[----:B------:R-:W-:Y:S01]  /*1ff0*/  CS2R R22, SRZ ;  /* 0x0000000000167805 */ /* 0x000fe2000001ff00 */
[----:B------:R-:W-:Y:S06]  /*2000*/  BRA `(.L_x_18430) ;  /* 0x00000000001c7947 */ /* 0x000fec0003800000 */
.L_x_18450:
[----:B------:R-:W2:Y:S01]  /*2010*/  LDG.E.64 R4, desc[UR36][R4.64] ;  /* 0x0000002404047981 */ /* 0x000ea2000c1e1b00 */
[----:B------:R-:W-:Y:S01]  /*2020*/  IMAD.MOV.U32 R23, RZ, RZ, RZ ;  /* 0x000000ffff177224 */ /* 0x000fe200078e00ff */
[----:B--2---:R0:W2:Y:S01]  /*2030*/  I2F.U64 R22, R4 ;  /* 0x0000000400167312 */ /* 0x0040a20000301000 */
[----:B------:R-:W-:Y:S05]  /*2040*/  BRA `(.L_x_18430) ;  /* 0x00000000000c7947 */ /* 0x000fea0003800000 */
.L_x_18449:
[----:B------:R-:W2:Y:S01]  /*2050*/  LDG.E R4, desc[UR36][R4.64] ;  /* 0x0000002404047981 */ /* 0x000ea2000c1e1900 */
[----:B------:R-:W-:Y:S01]  /*2060*/  IMAD.MOV.U32 R23, RZ, RZ, RZ ;  /* 0x000000ffff177224 */ /* 0x000fe200078e00ff */
[----:B--2---:R-:W-:-:S07]  /*2070*/  I2FP.F32.U32 R22, R4 ;  /* 0x0000000400167245 */ /* 0x004fce0000201000 */
.L_x_18430:
[----:B------:R-:W-:Y:S05]  /*2080*/  BSYNC B6 ;  /* 0x0000000000067941 */ /* 0x000fea0003800000 */
.L_x_18424:
[----:B------:R-:W-:-:S07]  /*2090*/  VIADD R29, R29, 0x80 ;  /* 0x000000801d1d7836 */ /* 0x000fce0000000000 */
.L_x_18423:
[----:B------:R-:W-:Y:S05]  /*20a0*/  BSYNC B7 ;  /* 0x0000000000077941 */ /* 0x000fea0003800000 */
.L_x_18422:
[----:B------:R-:W-:Y:S01]  /*20b0*/  ISETP.GE.AND P0, PT, R29, R26, PT ;  /* 0x0000001a1d00720c */ /* 0x000fe20003f06270 */
[----:B------:R-:W-:Y:S01]  /*20c0*/  BSSY B7, `(.L_x_18454) ;  /* 0x0000100000077945 */ /* 0x000fe20003800000 */
[----:B------:R-:W-:Y:S01]  /*20d0*/  IMAD.MOV.U32 R25, RZ, RZ, RZ ;  /* 0x000000ffff197224 */ /* 0x000fe200078e00ff */
[----:B------:R-:W-:-:S10]  /*20e0*/  CS2R R16, SRZ ;  /* 0x0000000000107805 */ /* 0x000fd4000001ff00 */
        /* <DEDUP_REMOVED lines=24> */
.L_x_18460:
[----:B------:R-:W2:Y:S01]  /*2270*/  LDG.E.U8 R4, desc[UR36][R4.64] ;  /* 0x0000002404047981 */ /* 0x000ea2000c1e1100 */
[----:B------:R-:W-:Y:S01]  /*2280*/  IMAD.MOV.U32 R17, RZ, RZ, RZ ;  /* 0x000000ffff117224 */ /* 0x000fe200078e00ff */
[----:B--2---:R-:W-:Y:S01]  /*2290*/  I2FP.F32.U32 R16, R4 ;  /* 0x0000000400107245 */ /* 0x004fe20000201000 */
[----:B------:R-:W-:Y:S06]  /*22a0*/  BRA `(.L_x_18462) ;  /* 0x0000000c007c7947 */ /* 0x000fec0003800000 */
.L_x_18459:
        /* <DEDUP_REMOVED lines=10> */
.L_x_18464:
[----:B------:R-:W2:Y:S01]  /*2350*/  LDG.E R4, desc[UR36][R4.64] ;  /* 0x0000002404047981 */ /* 0x000ea2000c1e1900 */
[----:B------:R-:W-:Y:S01]  /*2360*/  IMAD.MOV.U32 R17, RZ, RZ, RZ ;  /* 0x000000ffff117224 */ /* 0x000fe200078e00ff */
[----:B--2---:R-:W-:Y:S01]  /*2370*/  I2FP.F32.S32 R16, R4 ;  /* 0x0000000400107245 */ /* 0x004fe20000201400 */
[----:B------:R-:W-:Y:S06]  /*2380*/  BRA `(.L_x_18462) ;  /* 0x0000000c00447947 */ /* 0x000fec0003800000 */
.L_x_18463:
[----:B------:R-:W2:Y:S01]  /*2390*/  LDG.E.U16 R4, desc[UR36][R4.64] ;  /* 0x0000002404047981 */ /* 0x000ea2000c1e1500 */
[----:B------:R-:W-:Y:S01]  /*23a0*/  IMAD.MOV.U32 R17, RZ, RZ, RZ ;  /* 0x000000ffff117224 */ /* 0x000fe200078e00ff */
[----:B--2---:R0:W2:Y:S01]  /*23b0*/  I2F.S16 R16, R4 ;  /* 0x0000000400107306 */ /* 0x0040a20000101400 */
[----:B------:R-:W-:Y:S05]  /*23c0*/  BRA `(.L_x_18462) ;  /* 0x0000000c00347947 */ /* 0x000fea0003800000 */
.L_x_18458:
        /* <DEDUP_REMOVED lines=9> */
.L_x_18466:
[----:B------:R-:W2:Y:S01]  /*2460*/  LDG.E.U16 R4, desc[UR36][R4.64] ;  /* 0x0000002404047981 */ /* 0x000ea2000c1e1500 */
[----:B------:R-:W-:Y:S02]  /*2470*/  IMAD.MOV.U32 R17, RZ, RZ, RZ ;  /* 0x000000ffff117224 */ /* 0x000fe400078e00ff */
[----:B--2---:R-:W-:Y:S01]  /*2480*/  HADD2.F32 R16, -RZ, R4.H0_H0 ;  /* 0x20000004ff107230 */ /* 0x004fe20000004100 */
[----:B------:R-:W-:Y:S06]  /*2490*/  BRA `(.L_x_18462) ;  /* 0x0000000c00007947 */ /* 0x000fec0003800000 */
.L_x_18465:
        /* <DEDUP_REMOVED lines=8> */
.L_x_18468:
[----:B------:R-:W2:Y:S02]  /*2520*/  LDG.E R4, desc[UR36][R4.64] ;  /* 0x0000002404047981 */ /* 0x000ea4000c1e1900 */
[--C-:B--2---:R-:W-:Y:S02]  /*2530*/  HADD2.F32 R17, -RZ, R4.reuse.H1_H1 ;  /* 0x30000004ff117230 */ /* 0x104fe40000004100 */
[----:B------:R-:W-:Y:S01]  /*2540*/  HADD2.F32 R16, -RZ, R4.H0_H0 ;  /* 0x20000004ff107230 */ /* 0x000fe20000004100 */
[----:B------:R-:W-:Y:S06]  /*2550*/  BRA `(.L_x_18462) ;  /* 0x0000000800d07947 */ /* 0x000fec0003800000 */
.L_x_18467:
        /* <DEDUP_REMOVED lines=8> */
.L_x_18457:
        /* <DEDUP_REMOVED lines=13> */
.L_x_18471:
        /* <DEDUP_REMOVED lines=10> */
.L_x_18470:
        /* <DEDUP_REMOVED lines=27> */
.L_x_18473:
        /* <DEDUP_REMOVED lines=14> */
.L_x_18472:
[----:B------:R-:W2:Y:S01]  /*29e0*/  LDG.E.U16 R4, desc[UR36][R4.64] ;  /* 0x0000002404047981 */ /* 0x000ea2000c1e1500 */
[----:B------:R-:W-:Y:S02]  /*29f0*/  IMAD.MOV.U32 R17, RZ, RZ, RZ ;  /* 0x000000ffff117224 */ /* 0x000fe400078e00ff */
[----:B--2---:R-:W-:Y:S01]  /*2a00*/  IMAD.U32 R16, R4, 0x10000, RZ ;  /* 0x0001000004107824 */ /* 0x004fe200078e00ff */
[----:B------:R-:W-:Y:S06]  /*2a10*/  BRA `(.L_x_18462) ;  /* 0x0000000400a07947 */ /* 0x000fec0003800000 */
.L_x_18469:
        /* <DEDUP_REMOVED lines=12> */
.L_x_18476:
        /* <DEDUP_REMOVED lines=20> */
.L_x_18478:
[----:B------:R-:W-:Y:S05]  /*2c20*/  BSYNC B0 ;  /* 0x0000000000007941 */ /* 0x000fea0003800000 */
.L_x_18477:
[----:B------:R-:W-:Y:S01]  /*2c30*/  IMAD.SHL.U32 R3, R3, 0x100000, RZ ;  /* 0x0010000003037824 */ /* 0x000fe200078e00ff */
[----:B------:R-:W-:-:S04]  /*2c40*/  LEA R5, R0, 0x3b800000, 0x17 ;  /* 0x3b80000000057811 */ /* 0x000fc800078eb8ff */
[----:B------:R-:W-:Y:S01]  /*2c50*/  LOP3.LUT R16, R5, R3, R16, 0xfe, !PT ;  /* 0x0000000305107212 */ /* 0x000fe200078efe10 */
[----:B------:R-:W-:Y:S06]  /*2c60*/  BRA `(.L_x_18462) ;  /* 0x00000004000c7947 */ /* 0x000fec0003800000 */
.L_x_18475:
        /* <DEDUP_REMOVED lines=20> */
.L_x_18480:
[----:B------:R-:W-:Y:S05]  /*2db0*/  BSYNC B0 ;  /* 0x0000000000007941 */ /* 0x000fea0003800000 */
.L_x_18479:
[----:B------:R-:W-:Y:S01]  /*2dc0*/  IMAD.SHL.U32 R3, R3, 0x200000, RZ ;  /* 0x0020000003037824 */ /* 0x000fe200078e00ff */
[----:B------:R-:W-:-:S04]  /*2dd0*/  LEA R5, R0, 0x37800000, 0x17 ;  /* 0x3780000000057811 */ /* 0x000fc800078eb8ff */
[----:B------:R-:W-:Y:S01]  /*2de0*/  LOP3.LUT R16, R5, R3, R16, 0xfe, !PT ;  /* 0x0000000305107212 */ /* 0x000fe200078efe10 */
[----:B------:R-:W-:Y:S06]  /*2df0*/  BRA `(.L_x_18462) ;  /* 0x0000000000a87947 */ /* 0x000fec0003800000 */
.L_x_18474:
        /* <DEDUP_REMOVED lines=14> */
.L_x_18484:
[----:B------:R-:W-:Y:S05]  /*2ee0*/  BSYNC B0 ;  /* 0x0000000000007941 */ /* 0x000fea0003800000 */
.L_x_18483:
[----:B------:R-:W-:Y:S01]  /*2ef0*/  IMAD.MOV.U32 R17, RZ, RZ, RZ ;  /* 0x000000ffff117224 */ /* 0x000fe200078e00ff */
[----:B------:R-:W-:Y:S06]  /*2f00*/  BRA `(.L_x_18462) ;  /* 0x0000000000647947 */ /* 0x000fec0003800000 */
.L_x_18461:
        /* <DEDUP_REMOVED lines=16> */
.L_x_18485:
[----:B------:R-:W-:Y:S01]  /*3010*/  CS2R R16, SRZ ;  /* 0x0000000000107805 */ /* 0x000fe2000001ff00 */
[----:B------:R-:W-:Y:S06]  /*3020*/  BRA `(.L_x_18462) ;  /* 0x00000000001c7947 */ /* 0x000fec0003800000 */
.L_x_18482:
[----:B------:R-:W2:Y:S01]  /*3030*/  LDG.E.64 R4, desc[UR36][R4.64] ;  /* 0x0000002404047981 */ /* 0x000ea2000c1e1b00 */
[----:B------:R-:W-:Y:S01]  /*3040*/  IMAD.MOV.U32 R17, RZ, RZ, RZ ;  /* 0x000000ffff117224 */ /* 0x000fe200078e00ff */
[----:B--2---:R0:W2:Y:S01]  /*3050*/  I2F.U64 R16, R4 ;  /* 0x0000000400107312 */ /* 0x0040a20000301000 */
[----:B------:R-:W-:Y:S05]  /*3060*/  BRA `(.L_x_18462) ;  /* 0x00000000000c7947 */ /* 0x000fea0003800000 */
.L_x_18481:
[----:B------:R-:W2:Y:S01]  /*3070*/  LDG.E R4, desc[UR36][R4.64] ;  /* 0x0000002404047981 */ /* 0x000ea2000c1e1900 */
[----:B------:R-:W-:Y:S01]  /*3080*/  IMAD.MOV.U32 R17, RZ, RZ, RZ ;  /* 0x000000ffff117224 */ /* 0x000fe200078e00ff */
[----:B--2---:R-:W-:-:S07]  /*3090*/  I2FP.F32.U32 R16, R4 ;  /* 0x0000000400107245 */ /* 0x004fce0000201000 */
.L_x_18462:
[----:B------:R-:W-:Y:S05]  /*30a0*/  BSYNC B6 ;  /* 0x0000000000067941 */ /* 0x000fea0003800000 */
.L_x_18456:
[----:B------:R-:W-:-:S07]  /*30b0*/  VIADD R29, R29, 0x80 ;  /* 0x000000801d1d7836 */ /* 0x000fce0000000000 */
.L_x_18455:
[----:B------:R-:W-:Y:S05]  /*30c0*/  BSYNC B7 ;  /* 0x0000000000077941 */ /* 0x000fea0003800000 */
.L_x_18454:
[----:B------:R-:W-:Y:S01]  /*30d0*/  ISETP.GE.AND P0, PT, R29, R26, PT ;  /* 0x0000001a1d00720c */ /* 0x000fe20003f06270 */
[----:B------:R-:W-:Y:S01]  /*30e0*/  BSSY B6, `(.L_x_18486) ;  /* 0x00000fb000067945 */ /* 0x000fe20003800000 */
[----:B------:R-:W-:-:S11]  /*30f0*/  IMAD.MOV.U32 R24, RZ, RZ, RZ ;  /* 0x000000ffff187224 */ /* 0x000fd600078e00ff */
        /* <DEDUP_REMOVED lines=22> */
.L_x_18491:
[----:B------:R-:W2:Y:S01]  /*3260*/  LDG.E.U8 R4, desc[UR36][R4.64] ;  /* 0x0000002404047981 */ /* 0x000ea2000c1e1100 */
[----:B------:R-:W-:Y:S01]  /*3270*/  IMAD.MOV.U32 R25, RZ, RZ, RZ ;  /* 0x000000ffff197224 */ /* 0x000fe200078e00ff */
[----:B--2---:R-:W-:Y:S01]  /*3280*/  I2FP.F32.U32 R24, R4 ;  /* 0x0000000400187245 */ /* 0x004fe20000201000 */
[----:B------:R-:W-:Y:S06]  /*3290*/  BRA `(.L_x_18487) ;  /* 0x0000000c007c7947 */ /* 0x000fec0003800000 */
.L_x_18490:
        /* <DEDUP_REMOVED lines=10> */
.L_x_18494:
[----:B------:R-:W2:Y:S01]  /*3340*/  LDG.E R4, desc[UR36][R4.64] ;  /* 0x0000002404047981 */ /* 0x000ea2000c1e1900 */
[----:B------:R-:W-:Y:S01]  /*3350*/  IMAD.MOV.U32 R25, RZ, RZ, RZ ;  /* 0x000000ffff197224 */ /* 0x000fe200078e00ff */
[----:B--2---:R-:W-:Y:S01]  /*3360*/  I2FP.F32.S32 R24, R4 ;  /* 0x0000000400187245 */ /* 0x004fe20000201400 */
[----:B------:R-:W-:Y:S06]  /*3370*/  BRA `(.L_x_18487) ;  /* 0x0000000c00447947 */ /* 0x000fec0003800000 */
.L_x_18493:
[----:B------:R-:W2:Y:S01]  /*3380*/  LDG.E.U16 R4, desc[UR36][R4.64] ;  /* 0x0000002404047981 */ /* 0x000ea2000c1e1500 */
[----:B------:R-:W-:Y:S01]  /*3390*/  IMAD.MOV.U32 R25, RZ, RZ, RZ ;  /* 0x000000ffff197224 */ /* 0x000fe200078e00ff */
[----:B--2---:R0:W2:Y:S01]  /*33a0*/  I2F.S16 R24, R4 ;  /* 0x0000000400187306 */ /* 0x0040a20000101400 */
[----:B------:R-:W-:Y:S05]  /*33b0*/  BRA `(.L_x_18487) ;  /* 0x0000000c00347947 */ /* 0x000fea0003800000 */
.L_x_18489:
        /* <DEDUP_REMOVED lines=9> */
.L_x_18496:
[----:B------:R-:W2:Y:S01]  /*3450*/  LDG.E.U16 R4, desc[UR36][R4.64] ;  /* 0x0000002404047981 */ /* 0x000ea2000c1e1500 */
[----:B------:R-:W-:Y:S02]  /*3460*/  IMAD.MOV.U32 R25, RZ, RZ, RZ ;  /* 0x000000ffff197224 */ /* 0x000fe400078e00ff */
[----:B--2---:R-:W-:Y:S01]  /*3470*/  HADD2.F32 R24, -RZ, R4.H0_H0 ;  /* 0x20000004ff187230 */ /* 0x004fe20000004100 */
[----:B------:R-:W-:Y:S06]  /*3480*/  BRA `(.L_x_18487) ;  /* 0x0000000c00007947 */ /* 0x000fec0003800000 */
.L_x_18495:
        /* <DEDUP_REMOVED lines=8> */
.L_x_18498:
[----:B------:R-:W2:Y:S02]  /*3510*/  LDG.E R4, desc[UR36][R4.64] ;  /* 0x0000002404047981 */ /* 0x000ea4000c1e1900 */
[--C-:B--2---:R-:W-:Y:S02]  /*3520*/  HADD2.F32 R25, -RZ, R4.reuse.H1_H1 ;  /* 0x30000004ff197230 */ /* 0x104fe40000004100 */
[----:B------:R-:W-:Y:S01]  /*3530*/  HADD2.F32 R24, -RZ, R4.H0_H0 ;  /* 0x20000004ff187230 */ /* 0x000fe20000004100 */
[----:B------:R-:W-:Y:S06]  /*3540*/  BRA `(.L_x_18487) ;  /* 0x0000000800d07947 */ /* 0x000fec0003800000 */
.L_x_18497:
        /* <DEDUP_REMOVED lines=8> */
.L_x_18488:
        /* <DEDUP_REMOVED lines=13> */
.L_x_18501:
        /* <DEDUP_REMOVED lines=10> */
.L_x_18500:
        /* <DEDUP_REMOVED lines=27> */
.L_x_18503:
        /* <DEDUP_REMOVED lines=14> */
.L_x_18502:
[----:B------:R-:W2:Y:S01]  /*39d0*/  LDG.E.U16 R4, desc[UR36][R4.64] ;  /* 0x0000002404047981 */ /* 0x000ea2000c1e1500 */
[----:B------:R-:W-:Y:S02]  /*39e0*/  IMAD.MOV.U32 R25, RZ, RZ, RZ ;  /* 0x000000ffff197224 */ /* 0x000fe400078e00ff */
[----:B--2---:R-:W-:Y:S01]  /*39f0*/  IMAD.U32 R24, R4, 0x10000, RZ ;  /* 0x0001000004187824 */ /* 0x004fe200078e00ff */
[----:B------:R-:W-:Y:S06]  /*3a00*/  BRA `(.L_x_18487) ;  /* 0x0000000400a07947 */ /* 0x000fec0003800000 */
.L_x_18499:
        /* <DEDUP_REMOVED lines=12> */
.L_x_18506:
        /* <DEDUP_REMOVED lines=20> */
.L_x_18508:
[----:B------:R-:W-:Y:S05]  /*3c10*/  BSYNC B0 ;  /* 0x0000000000007941 */ /* 0x000fea0003800000 */
.L_x_18507:
[----:B------:R-:W-:Y:S01]  /*3c20*/  IMAD.SHL.U32 R3, R3, 0x100000, RZ ;  /* 0x0010000003037824 */ /* 0x000fe200078e00ff */
[----:B------:R-:W-:-:S04]  /*3c30*/  LEA R5, R0, 0x3b800000, 0x17 ;  /* 0x3b80000000057811 */ /* 0x000fc800078eb8ff */
[----:B------:R-:W-:Y:S01]  /*3c40*/  LOP3.LUT R24, R5, R3, R24, 0xfe, !PT ;  /* 0x0000000305187212 */ /* 0x000fe200078efe18 */
[----:B------:R-:W-:Y:S06]  /*3c50*/  BRA `(.L_x_18487) ;  /* 0x00000004000c7947 */ /* 0x000fec0003800000 */
.L_x_18505:
        /* <DEDUP_REMOVED lines=20> */
.L_x_18510:
[----:B------:R-:W-:Y:S05]  /*3da0*/  BSYNC B0 ;  /* 0x0000000000007941 */ /* 0x000fea0003800000 */
.L_x_18509:
[----:B------:R-:W-:Y:S01]  /*3db0*/  IMAD.SHL.U32 R3, R3, 0x200000, RZ ;  /* 0x0020000003037824 */ /* 0x000fe200078e00ff */
[----:B------:R-:W-:-:S04]  /*3dc0*/  LEA R5, R0, 0x37800000, 0x17 ;  /* 0x3780000000057811 */ /* 0x000fc800078eb8ff */
[----:B------:R-:W-:Y:S01]  /*3dd0*/  LOP3.LUT R24, R5, R3, R24, 0xfe, !PT ;  /* 0x0000000305187212 */ /* 0x000fe200078efe18 */
[----:B------:R-:W-:Y:S06]  /*3de0*/  BRA `(.L_x_18487) ;  /* 0x0000000000a87947 */ /* 0x000fec0003800000 */
.L_x_18504:
        /* <DEDUP_REMOVED lines=14> */
.L_x_18514:
[----:B------:R-:W-:Y:S05]  /*3ed0*/  BSYNC B0 ;  /* 0x0000000000007941 */ /* 0x000fea0003800000 */
.L_x_18513:
[----:B------:R-:W-:Y:S01]  /*3ee0*/  IMAD.MOV.U32 R25, RZ, RZ, RZ ;  /* 0x000000ffff197224 */ /* 0x000fe200078e00ff */
[----:B------:R-:W-:Y:S06]  /*3ef0*/  BRA `(.L_x_18487) ;  /* 0x0000000000647947 */ /* 0x000fec0003800000 */
.L_x_18492:
        /* <DEDUP_REMOVED lines=16> */
.L_x_18515:
[----:B------:R-:W-:Y:S01]  /*4000*/  CS2R R24, SRZ ;  /* 0x0000000000187805 */ /* 0x000fe2000001ff00 */
[----:B------:R-:W-:Y:S06]  /*4010*/  BRA `(.L_x_18487) ;  /* 0x00000000001c7947 */ /* 0x000fec0003800000 */
.L_x_18512:
[----:B------:R-:W2:Y:S01]  /*4020*/  LDG.E.64 R4, desc[UR36][R4.64] ;  /* 0x0000002404047981 */ /* 0x000ea2000c1e1b00 */
[----:B------:R-:W-:Y:S01]  /*4030*/  IMAD.MOV.U32 R25, RZ, RZ, RZ ;  /* 0x000000ffff197224 */ /* 0x000fe200078e00ff */
[----:B--2---:R0:W2:Y:S01]  /*4040*/  I2F.U64 R24, R4 ;  /* 0x0000000400187312 */ /* 0x0040a20000301000 */
[----:B------:R-:W-:Y:S05]  /*4050*/  BRA `(.L_x_18487) ;  /* 0x00000000000c7947 */ /* 0x000fea0003800000 */
.L_x_18511:
[----:B------:R-:W2:Y:S01]  /*4060*/  LDG.E R4, desc[UR36][R4.64] ;  /* 0x0000002404047981 */ /* 0x000ea2000c1e1900 */
[----:B------:R-:W-:Y:S01]  /*4070*/  IMAD.MOV.U32 R25, RZ, RZ, RZ ;  /* 0x000000ffff197224 */ /* 0x000fe200078e00ff */
[----:B--2---:R-:W-:-:S07]  /*4080*/  I2FP.F32.U32 R24, R4 ;  /* 0x0000000400187245 */ /* 0x004fce0000201000 */
.L_x_18487:
[----:B------:R-:W-:Y:S05]  /*4090*/  BSYNC B6 ;  /* 0x0000000000067941 */ /* 0x000fea0003800000 */
.L_x_18486:
[----:B0-2---:R-:W0:Y:S01]  /*40a0*/  S2R R5, SR_TID.X ;  /* 0x0000000000057919 */ /* 0x005e220000002100 */
[----:B-1-3-5:R-:W-:Y:S01]  /*40b0*/  FSETP.NEU.FTZ.AND P4, PT, R18, RZ, PT ;  /* 0x000000ff1200720b */ /* 0x02afe20003f9d000 */
[----:B------:R-:W-:Y:S01]  /*40c0*/  BSSY B6, `(.L_x_18516) ;  /* 0x0000100000067945 */ /* 0x000fe20003800000 */
[----:B------:R-:W1:Y:S01]  /*40d0*/  LDC.U8 R18, c[0x0][0x234] ;  /* 0x00008d00ff127b82 */ /* 0x000e620000000000 */
[----:B------:R-:W-:Y:S02]  /*40e0*/  FSETP.NEU.FTZ.AND P0, PT, R17, RZ, PT ;  /* 0x000000ff1100720b */ /* 0x000fe40003f1d000 */
[----:B------:R-:W-:Y:S02]  /*40f0*/  FSETP.NEU.FTZ.AND P1, PT, R16, RZ, PT ;  /* 0x000000ff1000720b */ /* 0x000fe40003f3d000 */
[----:B------:R-:W-:Y:S02]  /*4100*/  FSETP.NEU.FTZ.AND P3, PT, R19, RZ, PT ;  /* 0x000000ff1300720b */ /* 0x000fe40003f7d000 */
[----:B------:R-:W-:-:S02]  /*4110*/  PLOP3.LUT P0, PT, P0, P1, PT, 0x2, 0x0 ;  /* 0x000000000000781c */ /* 0x000fc40000702072 */
[----:B------:R-:W-:Y:S02]  /*4120*/  PLOP3.LUT P3, PT, P3, P4, PT, 0x2, 0x0 ;  /* 0x000000000000781c */ /* 0x000fe40001f68072 */
[----:B------:R-:W-:Y:S02]  /*4130*/  FSETP.NEU.FTZ.AND P5, PT, R23, RZ, PT ;  /* 0x000000ff1700720b */ /* 0x000fe40003fbd000 */
[----:B------:R-:W-:Y:S02]  /*4140*/  FSETP.NEU.FTZ.AND P6, PT, R22, RZ, PT ;  /* 0x000000ff1600720b */ /* 0x000fe40003fdd000 */
[----:B------:R-:W-:Y:S02]  /*4150*/  FSETP.NEU.FTZ.AND P2, PT, R25, RZ, PT ;  /* 0x000000ff1900720b */ /* 0x000fe40003f5d000 */
[----:B------:R-:W-:Y:S02]  /*4160*/  FSETP.NEU.FTZ.AND P4, PT, R24, RZ, PT ;  /* 0x000000ff1800720b */ /* 0x000fe40003f9d000 */
[----:B------:R-:W-:-:S02]  /*4170*/  PLOP3.LUT P5, PT, P5, P6, PT, 0x2, 0x0 ;  /* 0x000000000000781c */ /* 0x000fc40002fac072 */
[----:B------:R-:W-:Y:S02]  /*4180*/  PLOP3.LUT P2, PT, P2, P4, PT, 0x2, 0x0 ;  /* 0x000000000000781c */ /* 0x000fe40001748072 */
[----:B------:R-:W-:Y:S02]  /*4190*/  SEL R3, RZ, 0x1, !P3 ;  /* 0x00000001ff037807 */ /* 0x000fe40005800000 */
[----:B------:R-:W-:Y:S02]  /*41a0*/  SEL R24, RZ, 0x1, !P5 ;  /* 0x00000001ff187807 */ /* 0x000fe40006800000 */
[----:B------:R-:W-:Y:S02]  /*41b0*/  SEL R16, RZ, 0x1, !P0 ;  /* 0x00000001ff107807 */ /* 0x000fe40004000000 */
[----:B0-----:R-:W-:Y:S01]  /*41c0*/  ISETP.GE.AND P1, PT, R5, R26, PT ;  /* 0x0000001a0500720c */ /* 0x001fe20003f26270 */
[----:B------:R-:W-:Y:S01]  /*41d0*/  IMAD.MOV.U32 R17, RZ, RZ, R5 ;  /* 0x000000ffff117224 */ /* 0x000fe200078e0005 */
[----:B------:R-:W-:-:S11]  /*41e0*/  SEL R22, RZ, 0x1, !P2 ;  /* 0x00000001ff167807 */ /* 0x000fd60005000000 */
[----:B------:R-:W-:Y:S05]  /*41f0*/  @P1 BRA `(.L_x_18517) ;  /* 0x0000000c00b01947 */ /* 0x000fea0003800000 */
[----:B------:R-:W0:Y:S01]  /*4200*/  LDC.64 R8, c[0x0][0x218] ;  /* 0x00008600ff087b82 */ /* 0x000e220000000a00 */
[----:B------:R-:W-:Y:S01]  /*4210*/  IMAD R0, R2, 0x200, R5 ;  /* 0x0000020002007824 */ /* 0x000fe200078e0205 */
[----:B-1--4-:R-:W-:Y:S01]  /*4220*/  PRMT R4, R18, 0x9910, RZ ;  /* 0x0000991012047816 */ /* 0x012fe200000000ff */
        /* <DEDUP_REMOVED lines=18> */
.L_x_18521:
[----:B------:R0:W-:Y:S01]  /*4350*/  STG.E.U8 desc[UR36][R8.64], R3 ;  /* 0x0000000308007986 */ /* 0x0001e2000c101124 */
[----:B------:R-:W-:Y:S05]  /*4360*/  BRA `(.L_x_18517) ;  /* 0x0000000c00547947 */ /* 0x000fea0003800000 */
.L_x_18520:
        /* <DEDUP_REMOVED lines=10> */
.L_x_18524:
[----:B------:R0:W-:Y:S01]  /*4410*/  STG.E desc[UR36][R8.64], R3 ;  /* 0x0000000308007986 */ /* 0x0001e2000c101924 */
[----:B------:R-:W-:Y:S05]  /*4420*/  BRA `(.L_x_18517) ;  /* 0x0000000c00247947 */ /* 0x000fea0003800000 */
.L_x_18523:
[----:B------:R0:W-:Y:S01]  /*4430*/  STG.E.U16 desc[UR36][R8.64], R3 ;  /* 0x0000000308007986 */ /* 0x0001e2000c101524 */
[----:B------:R-:W-:Y:S05]  /*4440*/  BRA `(.L_x_18517) ;  /* 0x0000000c001c7947 */ /* 0x000fea0003800000 */
.L_x_18519:
        /* <DEDUP_REMOVED lines=9> */
.L_x_18526:
[----:B------:R-:W0:Y:S02]  /*44e0*/  I2F.S16 R0, R3 ;  /* 0x0000000300007306 */ /* 0x000e240000101400 */
[----:B0-----:R-:W-:-:S05]  /*44f0*/  F2FP.F16.F32.PACK_AB R0, RZ, R0 ;  /* 0x00000000ff00723e */ /* 0x001fca00000000ff */
[----:B------:R0:W-:Y:S01]  /*4500*/  STG.E.U16 desc[UR36][R8.64], R0 ;  /* 0x0000000008007986 */ /* 0x0001e2000c101524 */
[----:B------:R-:W-:Y:S05]  /*4510*/  BRA `(.L_x_18517) ;  /* 0x0000000800e87947 */ /* 0x000fea0003800000 */
.L_x_18525:
        /* <DEDUP_REMOVED lines=10> */
.L_x_18528:
[----:B------:R-:W0:Y:S02]  /*45c0*/  I2F.S16 R3, R3 ;  /* 0x0000000300037306 */ /* 0x000e240000101400 */
[----:B0-----:R-:W-:-:S04]  /*45d0*/  F2FP.F16.F32.PACK_AB R3, RZ, R3 ;  /* 0x00000003ff03723e */ /* 0x001fc800000000ff */
[----:B------:R-:W-:-:S05]  /*45e0*/  PRMT R3, R3, 0x5410, RZ ;  /* 0x0000541003037816 */ /* 0x000fca00000000ff */
[----:B------:R0:W-:Y:S01]  /*45f0*/  STG.E desc[UR36][R8.64], R3 ;  /* 0x0000000308007986 */ /* 0x0001e2000c101924 */
[----:B------:R-:W-:Y:S05]  /*4600*/  BRA `(.L_x_18517) ;  /* 0x0000000800ac7947 */ /* 0x000fea0003800000 */
.L_x_18527:
[----:B------:R-:W0:Y:S02]  /*4610*/  I2F.F64.S16 R4, R3 ;  /* 0x0000000300047312 */ /* 0x000e240000101c00 */
[----:B0-----:R0:W-:Y:S01]  /*4620*/  STG.E.64 desc[UR36][R8.64], R4 ;  /* 0x0000000408007986 */ /* 0x0011e2000c101b24 */
[----:B------:R-:W-:Y:S05]  /*4630*/  BRA `(.L_x_18517) ;  /* 0x0000000800a07947 */ /* 0x000fea0003800000 */
.L_x_18518:
        /* <DEDUP_REMOVED lines=10> */
.L_x_18531:
[----:B------:R-:W0:Y:S01]  /*46e0*/  I2F.F64.S16 R4, R3 ;  /* 0x0000000300047312 */ /* 0x000e220000101c00 */
[----:B------:R-:W-:-:S05]  /*46f0*/  CS2R R6, SRZ ;  /* 0x0000000000067805 */ /* 0x000fca000001ff00 */
[----:B0-----:R0:W-:Y:S01]  /*4700*/  STG.E.128 desc[UR36][R8.64], R4 ;  /* 0x0000000408007986 */ /* 0x0011e2000c101d24 */
[----:B------:R-:W-:Y:S05]  /*4710*/  BRA `(.L_x_18517) ;  /* 0x0000000800687947 */ /* 0x000fea0003800000 */
.L_x_18530:
        /* <DEDUP_REMOVED lines=21> */
.L_x_18535:
[----:B------:R-:W-:Y:S05]  /*4870*/  BSYNC B0 ;  /* 0x0000000000007941 */ /* 0x000fea0003800000 */
.L_x_18534:
[----:B------:R-:W-:-:S05]  /*4880*/  LOP3.LUT R5, R0, R5, RZ, 0xfc, !PT ;  /* 0x0000000500057212 */ /* 0x000fca00078efcff */
[----:B------:R0:W-:Y:S01]  /*4890*/  STG.E.U8 desc[UR36][R8.64], R5 ;  /* 0x0000000508007986 */ /* 0x0001e2000c101124 */
[----:B------:R-:W-:Y:S05]  /*48a0*/  BRA `(.L_x_18517) ;  /* 0x0000000800047947 */ /* 0x000fea0003800000 */
.L_x_18533:
        /* <DEDUP_REMOVED lines=13> */
.L_x_18537:
[----:B------:R-:W-:Y:S01]  /*4980*/  IMAD.MOV.U32 R0, RZ, RZ, 0x7f ;  /* 0x0000007fff007424 */ /* 0x000fe200078e00ff */
[----:B------:R-:W-:-:S04]  /*4990*/  ISETP.GT.U32.AND P0, PT, R4, 0x7f800000, PT ;  /* 0x7f8000000400780c */ /* 0x000fc80003f04070 */
[----:B------:R-:W-:-:S09]  /*49a0*/  SEL R0, R0, 0x7c, P0 ;  /* 0x0000007c00007807 */ /* 0x000fd20000000000 */
.L_x_18538:
[----:B------:R-:W-:Y:S05]  /*49b0*/  BSYNC B0 ;  /* 0x0000000000007941 */ /* 0x000fea0003800000 */
.L_x_18536:
[----:B------:R-:W-:-:S04]  /*49c0*/  LOP3.LUT R3, R5, 0x80000000, RZ, 0xc0, !PT ;  /* 0x8000000005037812 */ /* 0x000fc800078ec0ff */
[----:B------:R-:W-:-:S04]  /*49d0*/  SHF.R.U32.HI R3, RZ, 0x18, R3 ;  /* 0x00000018ff037819 */ /* 0x000fc80000011603 */
[----:B------:R-:W-:-:S05]  /*49e0*/  LOP3.LUT R3, R0, R3, RZ, 0xfc, !PT ;  /* 0x0000000300037212 */ /* 0x000fca00078efcff */
[----:B------:R0:W-:Y:S01]  /*49f0*/  STG.E.U8 desc[UR36][R8.64], R3 ;  /* 0x0000000308007986 */ /* 0x0001e2000c101124 */
[----:B------:R-:W-:Y:S05]  /*4a00*/  BRA `(.L_x_18517) ;  /* 0x0000000400ac7947 */ /* 0x000fea0003800000 */
.L_x_18532:
[----:B------:R-:W0:Y:S02]  /*4a10*/  I2F.S16 R0, R3 ;  /* 0x0000000300007306 */ /* 0x000e240000101400 */
[----:B0-----:R-:W-:-:S05]  /*4a20*/  F2FP.BF16.F32.PACK_AB R0, RZ, R0 ;  /* 0x00000000ff00723e */ /* 0x001fca00000010ff */
[----:B------:R0:W-:Y:S01]  /*4a30*/  STG.E.U16 desc[UR36][R8.64], R0 ;  /* 0x0000000008007986 */ /* 0x0001e2000c101524 */
[----:B------:R-:W-:Y:S05]  /*4a40*/  BRA `(.L_x_18517) ;  /* 0x00000004009c7947 */ /* 0x000fea0003800000 */
.L_x_18529:
        /* <DEDUP_REMOVED lines=10> */
.L_x_18541:
        /* <DEDUP_REMOVED lines=17> */
.L_x_18544:
[----:B------:R-:W-:-:S04]  /*4c00*/  LOP3.LUT R3, R3, 0x80000000, RZ, 0xc0, !PT ;  /* 0x8000000003037812 */ /* 0x000fc800078ec0ff */
[----:B------:R-:W-:-:S04]  /*4c10*/  SHF.R.U32.HI R3, RZ, 0x18, R3 ;  /* 0x00000018ff037819 */ /* 0x000fc80000011603 */
[----:B------:R-:W-:-:S04]  /*4c20*/  LOP3.LUT R0, R0, R3, RZ, 0xfc, !PT ;  /* 0x0000000300007212 */ /* 0x000fc800078efcff */
[----:B------:R-:W-:-:S07]  /*4c30*/  PRMT R4, R0, 0x7610, R4 ;  /* 0x0000761000047816 */ /* 0x000fce0000000004 */
.L_x_18543:
[----:B------:R-:W-:Y:S05]  /*4c40*/  BSYNC B0 ;  /* 0x0000000000007941 */ /* 0x000fea0003800000 */
.L_x_18542:
[----:B------:R0:W-:Y:S01]  /*4c50*/  STG.E.U8 desc[UR36][R8.64], R4 ;  /* 0x0000000408007986 */ /* 0x0001e2000c101124 */
[----:B------:R-:W-:Y:S05]  /*4c60*/  BRA `(.L_x_18517) ;  /* 0x0000000400147947 */ /* 0x000fea0003800000 */
.L_x_18540:
        /* <DEDUP_REMOVED lines=17> */
.L_x_18547:
[----:B------:R-:W-:-:S04]  /*4d80*/  LOP3.LUT R3, R3, 0x80000000, RZ, 0xc0, !PT ;  /* 0x8000000003037812 */ /* 0x000fc800078ec0ff */
[----:B------:R-:W-:-:S04]  /*4d90*/  SHF.R.U32.HI R3, RZ, 0x18, R3 ;  /* 0x00000018ff037819 */ /* 0x000fc80000011603 */
[----:B------:R-:W-:-:S04]  /*4da0*/  LOP3.LUT R0, R0, R3, RZ, 0xfc, !PT ;  /* 0x0000000300007212 */ /* 0x000fc800078efcff */
[----:B------:R-:W-:-:S07]  /*4db0*/  PRMT R4, R0, 0x7610, R4 ;  /* 0x0000761000047816 */ /* 0x000fce0000000004 */
.L_x_18546:
[----:B------:R-:W-:Y:S05]  /*4dc0*/  BSYNC B0 ;  /* 0x0000000000007941 */ /* 0x000fea0003800000 */
.L_x_18545:
[----:B------:R0:W-:Y:S01]  /*4dd0*/  STG.E.U8 desc[UR36][R8.64], R4 ;  /* 0x0000000408007986 */ /* 0x0001e2000c101124 */
[----:B------:R-:W-:Y:S05]  /*4de0*/  BRA `(.L_x_18517) ;  /* 0x0000000000b47947 */ /* 0x000fea0003800000 */
.L_x_18539:
        /* <DEDUP_REMOVED lines=23> */
.L_x_18522:
        /* <DEDUP_REMOVED lines=16> */
.L_x_18550:
[----:B------:R-:W-:Y:S05]  /*5060*/  BRA `(.L_x_18517) ;  /* 0x0000000000147947 */ /* 0x000fea0003800000 */
.L_x_18549:
[----:B------:R-:W-:Y:S02]  /*5070*/  IMAD.MOV.U32 R4, RZ, RZ, R3 ;  /* 0x000000ffff047224 */ /* 0x000fe400078e0003 */
[----:B------:R-:W-:-:S05]  /*5080*/  IMAD.MOV.U32 R5, RZ, RZ, RZ ;  /* 0x000000ffff057224 */ /* 0x000fca00078e00ff */
[----:B------:R3:W-:Y:S01]  /*5090*/  STG.E.64 desc[UR36][R8.64], R4 ;  /* 0x0000000408007986 */ /* 0x0007e2000c101b24 */
[----:B------:R-:W-:Y:S05]  /*50a0*/  BRA `(.L_x_18517) ;  /* 0x0000000000047947 */ /* 0x000fea0003800000 */
.L_x_18548:
[----:B------:R0:W-:Y:S02]  /*50b0*/  STG.E desc[UR36][R8.64], R3 ;  /* 0x0000000308007986 */ /* 0x0001e4000c101924 */
.L_x_18517:
[----:B------:R-:W-:Y:S05]  /*50c0*/  BSYNC B6 ;  /* 0x0000000000067941 */ /* 0x000fea0003800000 */
.L_x_18516:
[----:B------:R-:W-:Y:S01]  /*50d0*/  ISETP.GE.AND P0, PT, R17, R26, PT ;  /* 0x0000001a1100720c */ /* 0x000fe20003f06270 */
[----:B------:R-:W-:-:S12]  /*50e0*/  BSSY B6, `(.L_x_18551) ;  /* 0x00001d8000067945 */ /* 0x000fd80003800000 */
[----:B------:R-:W-:Y:S05]  /*50f0*/  @P0 BRA `(.L_x_18552) ;  /* 0x0000001c00580947 */ /* 0x000fea0003800000 */
[----:B0-23--:R-:W0:Y:S01]  /*5100*/  LDC.64 R8, c[0x0][0x218] ;  /* 0x00008600ff087b82 */ /* 0x00de220000000a00 */
[----:B------:R-:W-:Y:S01]  /*5110*/  IMAD R0, R2, 0x200, R17 ;  /* 0x0000020002007824 */ /* 0x000fe200078e0211 */
[----:B-1--4-:R-:W-:Y:S01]  /*5120*/  PRMT R4, R18, 0x9910, RZ ;  /* 0x0000991012047816 */ /* 0x012fe200000000ff */
        /* <DEDUP_REMOVED lines=17> */
.L_x_18556:
[----:B------:R0:W-:Y:S01]  /*5240*/  STG.E.U8 desc[UR36][R8.64], R24 ;  /* 0x0000001808007986 */ /* 0x0001e2000c101124 */
[----:B------:R-:W-:Y:S05]  /*5250*/  BRA `(.L_x_18558) ;  /* 0x0000000c00487947 */ /* 0x000fea0003800000 */
.L_x_18555:
        /* <DEDUP_REMOVED lines=9> */
.L_x_18560:
[----:B------:R0:W-:Y:S01]  /*52f0*/  STG.E desc[UR36][R8.64], R24 ;  /* 0x0000001808007986 */ /* 0x0001e2000c101924 */
[----:B------:R-:W-:Y:S05]  /*5300*/  BRA `(.L_x_18558) ;  /* 0x0000000c001c7947 */ /* 0x000fea0003800000 */
.L_x_18559:
[----:B------:R0:W-:Y:S01]  /*5310*/  STG.E.U16 desc[UR36][R8.64], R24 ;  /* 0x0000001808007986 */ /* 0x0001e2000c101524 */
[----:B------:R-:W-:Y:S05]  /*5320*/  BRA `(.L_x_18558) ;  /* 0x0000000c00147947 */ /* 0x000fea0003800000 */
.L_x_18554:
        /* <DEDUP_REMOVED lines=9> */
.L_x_18562:
[----:B------:R-:W0:Y:S02]  /*53c0*/  I2F.S16 R0, R24 ;  /* 0x0000001800007306 */ /* 0x000e240000101400 */
[----:B0-----:R-:W-:-:S05]  /*53d0*/  F2FP.F16.F32.PACK_AB R0, RZ, R0 ;  /* 0x00000000ff00723e */ /* 0x001fca00000000ff */
[----:B------:R0:W-:Y:S01]  /*53e0*/  STG.E.U16 desc[UR36][R8.64], R0 ;  /* 0x0000000008007986 */ /* 0x0001e2000c101524 */
[----:B------:R-:W-:Y:S05]  /*53f0*/  BRA `(.L_x_18558) ;  /* 0x0000000800e07947 */ /* 0x000fea0003800000 */
.L_x_18561:
        /* <DEDUP_REMOVED lines=10> */
.L_x_18564:
[----:B------:R-:W0:Y:S02]  /*54a0*/  I2F.S16 R24, R24 ;  /* 0x0000001800187306 */ /* 0x000e240000101400 */
[----:B0-----:R-:W-:-:S04]  /*54b0*/  F2FP.F16.F32.PACK_AB R3, RZ, R24 ;  /* 0x00000018ff03723e */ /* 0x001fc800000000ff */
[----:B------:R-:W-:-:S05]  /*54c0*/  PRMT R3, R3, 0x5410, RZ ;  /* 0x0000541003037816 */ /* 0x000fca00000000ff */
[----:B------:R0:W-:Y:S01]  /*54d0*/  STG.E desc[UR36][R8.64], R3 ;  /* 0x0000000308007986 */ /* 0x0001e2000c101924 */
[----:B------:R-:W-:Y:S05]  /*54e0*/  BRA `(.L_x_18558) ;  /* 0x0000000800a47947 */ /* 0x000fea0003800000 */
.L_x_18563:
[----:B------:R-:W0:Y:S02]  /*54f0*/  I2F.F64.S16 R24, R24 ;  /* 0x0000001800187312 */ /* 0x000e240000101c00 */
[----:B0-----:R0:W-:Y:S01]  /*5500*/  STG.E.64 desc[UR36][R8.64], R24 ;  /* 0x0000001808007986 */ /* 0x0011e2000c101b24 */
[----:B------:R-:W-:Y:S05]  /*5510*/  BRA `(.L_x_18558) ;  /* 0x0000000800987947 */ /* 0x000fea0003800000 */
.L_x_18553:
        /* <DEDUP_REMOVED lines=10> */
.L_x_18567:
[----:B------:R-:W0:Y:S01]  /*55c0*/  I2F.F64.S16 R4, R24 ;  /* 0x0000001800047312 */ /* 0x000e220000101c00 */
[----:B------:R-:W-:-:S05]  /*55d0*/  CS2R R6, SRZ ;  /* 0x0000000000067805 */ /* 0x000fca000001ff00 */
[----:B0-----:R0:W-:Y:S01]  /*55e0*/  STG.E.128 desc[UR36][R8.64], R4 ;  /* 0x0000000408007986 */ /* 0x0011e2000c101d24 */
[----:B------:R-:W-:Y:S05]  /*55f0*/  BRA `(.L_x_18558) ;  /* 0x0000000800607947 */ /* 0x000fea0003800000 */
.L_x_18566:
        /* <DEDUP_REMOVED lines=21> */
.L_x_18571:
[----:B------:R-:W-:Y:S05]  /*5750*/  BSYNC B0 ;  /* 0x0000000000007941 */ /* 0x000fea0003800000 */
.L_x_18570:
[----:B------:R-:W-:-:S05]  /*5760*/  LOP3.LUT R5, R0, R5, RZ, 0xfc, !PT ;  /* 0x0000000500057212 */ /* 0x000fca00078efcff */
[----:B------:R0:W-:Y:S01]  /*5770*/  STG.E.U8 desc[UR36][R8.64], R5 ;  /* 0x0000000508007986 */ /* 0x0001e2000c101124 */
[----:B------:R-:W-:Y:S05]  /*5780*/  BRA `(.L_x_18558) ;  /* 0x0000000400fc7947 */ /* 0x000fea0003800000 */
.L_x_18569:
        /* <DEDUP_REMOVED lines=13> */
.L_x_18573:
[----:B------:R-:W-:Y:S01]  /*5860*/  IMAD.MOV.U32 R0, RZ, RZ, 0x7f ;  /* 0x0000007fff007424 */ /* 0x000fe200078e00ff */
[----:B------:R-:W-:-:S04]  /*5870*/  ISETP.GT.U32.AND P0, PT, R3, 0x7f800000, PT ;  /* 0x7f8000000300780c */ /* 0x000fc80003f04070 */
[----:B------:R-:W-:-:S09]  /*5880*/  SEL R0, R0, 0x7c, P0 ;  /* 0x0000007c00007807 */ /* 0x000fd20000000000 */
.L_x_18574:
[----:B------:R-:W-:Y:S05]  /*5890*/  BSYNC B0 ;  /* 0x0000000000007941 */ /* 0x000fea0003800000 */
.L_x_18572:
[----:B------:R-:W-:-:S04]  /*58a0*/  LOP3.LUT R3, R5, 0x80000000, RZ, 0xc0, !PT ;  /* 0x8000000005037812 */ /* 0x000fc800078ec0ff */
[----:B------:R-:W-:-:S04]  /*58b0*/  SHF.R.U32.HI R3, RZ, 0x18, R3 ;  /* 0x00000018ff037819 */ /* 0x000fc80000011603 */
[----:B------:R-:W-:-:S05]  /*58c0*/  LOP3.LUT R3, R0, R3, RZ, 0xfc, !PT ;  /* 0x0000000300037212 */ /* 0x000fca00078efcff */
[----:B------:R0:W-:Y:S01]  /*58d0*/  STG.E.U8 desc[UR36][R8.64], R3 ;  /* 0x0000000308007986 */ /* 0x0001e2000c101124 */
[----:B------:R-:W-:Y:S05]  /*58e0*/  BRA `(.L_x_18558) ;  /* 0x0000000400a47947 */ /* 0x000fea0003800000 */
.L_x_18568:
[----:B------:R-:W0:Y:S02]  /*58f0*/  I2F.S16 R0, R24 ;  /* 0x0000001800007306 */ /* 0x000e240000101400 */
[----:B0-----:R-:W-:-:S05]  /*5900*/  F2FP.BF16.F32.PACK_AB R0, RZ, R0 ;  /* 0x00000000ff00723e */ /* 0x001fca00000010ff */
[----:B------:R0:W-:Y:S01]  /*5910*/  STG.E.U16 desc[UR36][R8.64], R0 ;  /* 0x0000000008007986 */ /* 0x0001e2000c101524 */
[----:B------:R-:W-:Y:S05]  /*5920*/  BRA `(.L_x_18558) ;  /* 0x0000000400947947 */ /* 0x000fea0003800000 */
.L_x_18565:
        /* <DEDUP_REMOVED lines=10> */
.L_x_18577:
        /* <DEDUP_REMOVED lines=17> */
.L_x_18580:
[----:B------:R-:W-:-:S04]  /*5ae0*/  LOP3.LUT R3, R5, 0x80000000, RZ, 0xc0, !PT ;  /* 0x8000000005037812 */ /* 0x000fc800078ec0ff */
[----:B------:R-:W-:-:S04]  /*5af0*/  SHF.R.U32.HI R3, RZ, 0x18, R3 ;  /* 0x00000018ff037819 */ /* 0x000fc80000011603 */
[----:B------:R-:W-:-:S04]  /*5b00*/  LOP3.LUT R0, R0, R3, RZ, 0xfc, !PT ;  /* 0x0000000300007212 */ /* 0x000fc800078efcff */
[----:B------:R-:W-:-:S07]  /*5b10*/  PRMT R4, R0, 0x7610, R4 ;  /* 0x0000761000047816 */ /* 0x000fce0000000004 */
.L_x_18579:
[----:B------:R-:W-:Y:S05]  /*5b20*/  BSYNC B0 ;  /* 0x0000000000007941 */ /* 0x000fea0003800000 */
.L_x_18578:
[----:B------:R3:W-:Y:S01]  /*5b30*/  STG.E.U8 desc[UR36][R8.64], R4 ;  /* 0x0000000408007986 */ /* 0x0007e2000c101124 */
[----:B------:R-:W-:Y:S05]  /*5b40*/  BRA `(.L_x_18558) ;  /* 0x00000004000c7947 */ /* 0x000fea0003800000 */
.L_x_18576:
        /* <DEDUP_REMOVED lines=17> */
.L_x_18583:
[----:B------:R-:W-:-:S04]  /*5c60*/  LOP3.LUT R3, R5, 0x80000000, RZ, 0xc0, !PT ;  /* 0x8000000005037812 */ /* 0x000fc800078ec0ff */
[----:B------:R-:W-:-:S04]  /*5c70*/  SHF.R.U32.HI R3, RZ, 0x18, R3 ;  /* 0x00000018ff037819 */ /* 0x000fc80000011603 */
[----:B------:R-:W-:-:S04]  /*5c80*/  LOP3.LUT R0, R0, R3, RZ, 0xfc, !PT ;  /* 0x0000000300007212 */ /* 0x000fc800078efcff */
[----:B------:R-:W-:-:S07]  /*5c90*/  PRMT R4, R0, 0x7610, R4 ;  /* 0x0000761000047816 */ /* 0x000fce0000000004 */
.L_x_18582:
[----:B------:R-:W-:Y:S05]  /*5ca0*/  BSYNC B0 ;  /* 0x0000000000007941 */ /* 0x000fea0003800000 */
.L_x_18581:
[----:B------:R0:W-:Y:S01]  /*5cb0*/  STG.E.U8 desc[UR36][R8.64], R4 ;  /* 0x0000000408007986 */ /* 0x0001e2000c101124 */
[----:B------:R-:W-:Y:S05]  /*5cc0*/  BRA `(.L_x_18558) ;  /* 0x0000000000ac7947 */ /* 0x000fea0003800000 */
.L_x_18575:
        /* <DEDUP_REMOVED lines=22> */
.L_x_18557:
        /* <DEDUP_REMOVED lines=16> */
.L_x_18586:
[----:B------:R-:W-:Y:S05]  /*5f30*/  BRA `(.L_x_18558) ;  /* 0x0000000000107947 */ /* 0x000fea0003800000 */
.L_x_18585:
[----:B------:R-:W-:-:S05]  /*5f40*/  IMAD.MOV.U32 R25, RZ, RZ, RZ ;  /* 0x000000ffff197224 */ /* 0x000fca00078e00ff */
[----:B------:R2:W-:Y:S01]  /*5f50*/  STG.E.64 desc[UR36][R8.64], R24 ;  /* 0x0000001808007986 */ /* 0x0005e2000c101b24 */
[----:B------:R-:W-:Y:S05]  /*5f60*/  BRA `(.L_x_18558) ;  /* 0x0000000000047947 */ /* 0x000fea0003800000 */
.L_x_18584:
[----:B------:R0:W-:Y:S02]  /*5f70*/  STG.E desc[UR36][R8.64], R24 ;  /* 0x0000001808007986 */ /* 0x0001e4000c101924 */
.L_x_18558:
        /* <DEDUP_REMOVED lines=23> */
.L_x_18590:
[----:B------:R0:W-:Y:S01]  /*60f0*/  STG.E.U8 desc[UR36][R8.64], R16 ;  /* 0x0000001008007986 */ /* 0x0001e2000c101124 */
[----:B------:R-:W-:Y:S05]  /*6100*/  BRA `(.L_x_18592) ;  /* 0x0000000c00507947 */ /* 0x000fea0003800000 */
.L_x_18589:
        /* <DEDUP_REMOVED lines=10> */
.L_x_18594:
[----:B------:R3:W-:Y:S01]  /*61b0*/  STG.E desc[UR36][R8.64], R16 ;  /* 0x0000001008007986 */ /* 0x0007e2000c101924 */
[----:B------:R-:W-:Y:S05]  /*61c0*/  BRA `(.L_x_18592) ;  /* 0x0000000c00207947 */ /* 0x000fea0003800000 */
.L_x_18593:
[----:B------:R2:W-:Y:S01]  /*61d0*/  STG.E.U16 desc[UR36][R8.64], R16 ;  /* 0x0000001008007986 */ /* 0x0005e2000c101524 */
[----:B------:R-:W-:Y:S05]  /*61e0*/  BRA `(.L_x_18592) ;  /* 0x0000000c00187947 */ /* 0x000fea0003800000 */
.L_x_18588:
        /* <DEDUP_REMOVED lines=9> */
.L_x_18596:
[----:B------:R-:W0:Y:S02]  /*6280*/  I2F.S16 R0, R16 ;  /* 0x0000001000007306 */ /* 0x000e240000101400 */
[----:B0-----:R-:W-:-:S05]  /*6290*/  F2FP.F16.F32.PACK_AB R0, RZ, R0 ;  /* 0x00000000ff00723e */ /* 0x001fca00000000ff */
[----:B------:R0:W-:Y:S01]  /*62a0*/  STG.E.U16 desc[UR36][R8.64], R0 ;  /* 0x0000000008007986 */ /* 0x0001e2000c101524 */
[----:B------:R-:W-:Y:S05]  /*62b0*/  BRA `(.L_x_18592) ;  /* 0x0000000800e47947 */ /* 0x000fea0003800000 */
.L_x_18595:
        /* <DEDUP_REMOVED lines=10> */
.L_x_18598:
[----:B------:R-:W0:Y:S02]  /*6360*/  I2F.S16 R16, R16 ;  /* 0x0000001000107306 */ /* 0x000e240000101400 */
[----:B0-----:R-:W-:-:S04]  /*6370*/  F2FP.F16.F32.PACK_AB R3, RZ, R16 ;  /* 0x00000010ff03723e */ /* 0x001fc800000000ff */
[----:B------:R-:W-:-:S05]  /*6380*/  PRMT R3, R3, 0x5410, RZ ;  /* 0x0000541003037816 */ /* 0x000fca00000000ff */
[----:B------:R0:W-:Y:S01]  /*6390*/  STG.E desc[UR36][R8.64], R3 ;  /* 0x0000000308007986 */ /* 0x0001e2000c101924 */
[----:B------:R-:W-:Y:S05]  /*63a0*/  BRA `(.L_x_18592) ;  /* 0x0000000800a87947 */ /* 0x000fea0003800000 */
.L_x_18597:
[----:B------:R-:W0:Y:S02]  /*63b0*/  I2F.F64.S16 R4, R16 ;  /* 0x0000001000047312 */ /* 0x000e240000101c00 */
[----:B0-----:R0:W-:Y:S01]  /*63c0*/  STG.E.64 desc[UR36][R8.64], R4 ;  /* 0x0000000408007986 */ /* 0x0011e2000c101b24 */
[----:B------:R-:W-:Y:S05]  /*63d0*/  BRA `(.L_x_18592) ;  /* 0x00000008009c7947 */ /* 0x000fea0003800000 */
.L_x_18587:
        /* <DEDUP_REMOVED lines=10> */
.L_x_18601:
[----:B------:R-:W0:Y:S01]  /*6480*/  I2F.F64.S16 R4, R16 ;  /* 0x0000001000047312 */ /* 0x000e220000101c00 */
[----:B------:R-:W-:-:S05]  /*6490*/  CS2R R6, SRZ ;  /* 0x0000000000067805 */ /* 0x000fca000001ff00 */
[----:B0-----:R0:W-:Y:S01]  /*64a0*/  STG.E.128 desc[UR36][R8.64], R4 ;  /* 0x0000000408007986 */ /* 0x0011e2000c101d24 */
[----:B------:R-:W-:Y:S05]  /*64b0*/  BRA `(.L_x_18592) ;  /* 0x0000000800647947 */ /* 0x000fea0003800000 */
.L_x_18600:
        /* <DEDUP_REMOVED lines=21> */
.L_x_18605:
[----:B------:R-:W-:Y:S05]  /*6610*/  BSYNC B0 ;  /* 0x0000000000007941 */ /* 0x000fea0003800000 */
.L_x_18604:
[----:B------:R-:W-:-:S05]  /*6620*/  LOP3.LUT R5, R0, R5, RZ, 0xfc, !PT ;  /* 0x0000000500057212 */ /* 0x000fca00078efcff */
[----:B------:R0:W-:Y:S01]  /*6630*/  STG.E.U8 desc[UR36][R8.64], R5 ;  /* 0x0000000508007986 */ /* 0x0001e2000c101124 */
[----:B------:R-:W-:Y:S05]  /*6640*/  BRA `(.L_x_18592) ;  /* 0x0000000800007947 */ /* 0x000fea0003800000 */
.L_x_18603:
        /* <DEDUP_REMOVED lines=13> */
.L_x_18607:
[----:B------:R-:W-:Y:S01]  /*6720*/  IMAD.MOV.U32 R0, RZ, RZ, 0x7f ;  /* 0x0000007fff007424 */ /* 0x000fe200078e00ff */
[----:B------:R-:W-:-:S04]  /*6730*/  ISETP.GT.U32.AND P0, PT, R3, 0x7f800000, PT ;  /* 0x7f8000000300780c */ /* 0x000fc80003f04070 */
[----:B------:R-:W-:-:S09]  /*6740*/  SEL R0, R0, 0x7c, P0 ;  /* 0x0000007c00007807 */ /* 0x000fd20000000000 */
.L_x_18608:
[----:B------:R-:W-:Y:S05]  /*6750*/  BSYNC B0 ;  /* 0x0000000000007941 */ /* 0x000fea0003800000 */
.L_x_18606:
[----:B------:R-:W-:-:S04]  /*6760*/  LOP3.LUT R3, R5, 0x80000000, RZ, 0xc0, !PT ;  /* 0x8000000005037812 */ /* 0x000fc800078ec0ff */
[----:B------:R-:W-:-:S04]  /*6770*/  SHF.R.U32.HI R3, RZ, 0x18, R3 ;  /* 0x00000018ff037819 */ /* 0x000fc80000011603 */
[----:B------:R-:W-:-:S05]  /*6780*/  LOP3.LUT R3, R0, R3, RZ, 0xfc, !PT ;  /* 0x0000000300037212 */ /* 0x000fca00078efcff */
[----:B------:R0:W-:Y:S01]  /*6790*/  STG.E.U8 desc[UR36][R8.64], R3 ;  /* 0x0000000308007986 */ /* 0x0001e2000c101124 */
[----:B------:R-:W-:Y:S05]  /*67a0*/  BRA `(.L_x_18592) ;  /* 0x0000000400a87947 */ /* 0x000fea0003800000 */
.L_x_18602:
[----:B------:R-:W0:Y:S02]  /*67b0*/  I2F.S16 R0, R16 ;  /* 0x0000001000007306 */ /* 0x000e240000101400 */
[----:B0-----:R-:W-:-:S05]  /*67c0*/  F2FP.BF16.F32.PACK_AB R0, RZ, R0 ;  /* 0x00000000ff00723e */ /* 0x001fca00000010ff */
[----:B------:R0:W-:Y:S01]  /*67d0*/  STG.E.U16 desc[UR36][R8.64], R0 ;  /* 0x0000000008007986 */ /* 0x0001e2000c101524 */
[----:B------:R-:W-:Y:S05]  /*67e0*/  BRA `(.L_x_18592) ;  /* 0x0000000400987947 */ /* 0x000fea0003800000 */
.L_x_18599:
        /* <DEDUP_REMOVED lines=10> */
.L_x_18611:
        /* <DEDUP_REMOVED lines=17> */
.L_x_18614:
[----:B------:R-:W-:-:S04]  /*69a0*/  LOP3.LUT R3, R5, 0x80000000, RZ, 0xc0, !PT ;  /* 0x8000000005037812 */ /* 0x000fc800078ec0ff */
[----:B------:R-:W-:-:S04]  /*69b0*/  SHF.R.U32.HI R3, RZ, 0x18, R3 ;  /* 0x00000018ff037819 */ /* 0x000fc80000011603 */
[----:B------:R-:W-:-:S04]  /*69c0*/  LOP3.LUT R0, R0, R3, RZ, 0xfc, !PT ;  /* 0x0000000300007212 */ /* 0x000fc800078efcff */
[----:B------:R-:W-:-:S07]  /*69d0*/  PRMT R4, R0, 0x7610, R4 ;  /* 0x0000761000047816 */ /* 0x000fce0000000004 */
.L_x_18613:
[----:B------:R-:W-:Y:S05]  /*69e0*/  BSYNC B0 ;  /* 0x0000000000007941 */ /* 0x000fea0003800000 */
.L_x_18612:
[----:B------:R0:W-:Y:S01]  /*69f0*/  STG.E.U8 desc[UR36][R8.64], R4 ;  /* 0x0000000408007986 */ /* 0x0001e2000c101124 */
[----:B------:R-:W-:Y:S05]  /*6a00*/  BRA `(.L_x_18592) ;  /* 0x0000000400107947 */ /* 0x000fea0003800000 */
.L_x_18610:
        /* <DEDUP_REMOVED lines=17> */
.L_x_18617:
[----:B------:R-:W-:-:S04]  /*6b20*/  LOP3.LUT R3, R5, 0x80000000, RZ, 0xc0, !PT ;  /* 0x8000000005037812 */ /* 0x000fc800078ec0ff */
[----:B------:R-:W-:-:S04]  /*6b30*/  SHF.R.U32.HI R3, RZ, 0x18, R3 ;  /* 0x00000018ff037819 */ /* 0x000fc80000011603 */
[----:B------:R-:W-:-:S04]  /*6b40*/  LOP3.LUT R0, R0, R3, RZ, 0xfc, !PT ;  /* 0x0000000300007212 */ /* 0x000fc800078efcff */
[----:B------:R-:W-:-:S07]  /*6b50*/  PRMT R4, R0, 0x7610, R4 ;  /* 0x0000761000047816 */ /* 0x000fce0000000004 */
.L_x_18616:
[----:B------:R-:W-:Y:S05]  /*6b60*/  BSYNC B0 ;  /* 0x0000000000007941 */ /* 0x000fea0003800000 */
.L_x_18615:
[----:B------:R0:W-:Y:S01]  /*6b70*/  STG.E.U8 desc[UR36][R8.64], R4 ;  /* 0x0000000408007986 */ /* 0x0001e2000c101124 */
[----:B------:R-:W-:Y:S05]  /*6b80*/  BRA `(.L_x_18592) ;  /* 0x0000000000b07947 */ /* 0x000fea0003800000 */
.L_x_18609:
        /* <DEDUP_REMOVED lines=22> */
.L_x_18591:
        /* <DEDUP_REMOVED lines=16> */
.L_x_18620:
[----:B------:R-:W-:Y:S05]  /*6df0*/  BRA `(.L_x_18592) ;  /* 0x0000000000147947 */ /* 0x000fea0003800000 */
.L_x_18619:
[----:B------:R-:W-:Y:S02]  /*6e00*/  IMAD.MOV.U32 R4, RZ, RZ, R16 ;  /* 0x000000ffff047224 */ /* 0x000fe400078e0010 */
[----:B------:R-:W-:-:S05]  /*6e10*/  IMAD.MOV.U32 R5, RZ, RZ, RZ ;  /* 0x000000ffff057224 */ /* 0x000fca00078e00ff */
[----:B------:R0:W-:Y:S01]  /*6e20*/  STG.E.64 desc[UR36][R8.64], R4 ;  /* 0x0000000408007986 */ /* 0x0001e2000c101b24 */
[----:B------:R-:W-:Y:S05]  /*6e30*/  BRA `(.L_x_18592) ;  /* 0x0000000000047947 */ /* 0x000fea0003800000 */
.L_x_18618:
[----:B------:R0:W-:Y:S02]  /*6e40*/  STG.E desc[UR36][R8.64], R16 ;  /* 0x0000001008007986 */ /* 0x0001e4000c101924 */
.L_x_18592:
[----:B------:R-:W-:-:S07]  /*6e50*/  VIADD R17, R17, 0x80 ;  /* 0x0000008011117836 */ /* 0x000fce0000000000 */
.L_x_18552:
[----:B------:R-:W-:Y:S05]  /*6e60*/  BSYNC B6 ;  /* 0x0000000000067941 */ /* 0x000fea0003800000 */
.L_x_18551:
[----:B------:R-:W-:-:S13]  /*6e70*/  ISETP.GE.AND P0, PT, R17, R26, PT ;  /* 0x0000001a1100720c */ /* 0x000fda0003f06270 */
[----:B------:R-:W-:Y:S05]  /*6e80*/  @P0 EXIT ;  /* 0x000000000000094d */ /* 0x000fea0003800000 */
[----:B0--34-:R-:W0:Y:S01]  /*6e90*/  LDC.64 R4, c[0x0][0x218] ;  /* 0x00008600ff047b82 */ /* 0x019e220000000a00 */
[----:B-1----:R-:W-:Y:S01]  /*6ea0*/  PRMT R0, R18, 0x9910, RZ ;  /* 0x0000991012007816 */ /* 0x002fe200000000ff */
[----:B------:R-:W-:Y:S01]  /*6eb0*/  IMAD R2, R2, 0x200, R17 ;  /* 0x0000020002027824 */ /* 0x000fe200078e0211 */
[----:B------:R-:W-:Y:S02]  /*6ec0*/  ULDC UR4, c[0x0][0x238] ;  /* 0x00008e0000047ab9 */ /* 0x000fe40000000800 */
[----:B------:R-:W-:Y:S01]  /*6ed0*/  ISETP.GT.AND P1, PT, R0, 0x9, PT ;  /* 0x000000090000780c */ /* 0x000fe20003f24270 */
[----:B--2---:R-:W-:-:S05]  /*6ee0*/  IMAD R3, R2, UR4, RZ ;  /* 0x0000000402037c24 */ /* 0x004fca000f8e02ff */
        /* <DEDUP_REMOVED lines=13> */
.L_x_18624:
[----:B------:R-:W-:Y:S01]  /*6fc0*/  STG.E.U8 desc[UR36][R2.64], R22 ;  /* 0x0000001602007986 */ /* 0x000fe2000c101124 */
[----:B------:R-:W-:Y:S05]  /*6fd0*/  EXIT ;  /* 0x000000000000794d */ /* 0x000fea0003800000 */
.L_x_18623:
        /* <DEDUP_REMOVED lines=9> */
.L_x_18627:
[----:B------:R-:W-:Y:S01]  /*7070*/  STG.E desc[UR36][R2.64], R22 ;  /* 0x0000001602007986 */ /* 0x000fe2000c101924 */
[----:B------:R-:W-:Y:S05]  /*7080*/  EXIT ;  /* 0x000000000000794d */ /* 0x000fea0003800000 */
.L_x_18626:
[----:B------:R-:W-:Y:S01]  /*7090*/  STG.E.U16 desc[UR36][R2.64], R22 ;  /* 0x0000001602007986 */ /* 0x000fe2000c101524 */
[----:B------:R-:W-:Y:S05]  /*70a0*/  EXIT ;  /* 0x000000000000794d */ /* 0x000fea0003800000 */
.L_x_18622:
        /* <DEDUP_REMOVED lines=9> */
.L_x_18629:
[----:B------:R-:W0:Y:S02]  /*7140*/  I2F.S16 R0, R22 ;  /* 0x0000001600007306 */ /* 0x000e240000101400 */
[----:B0-----:R-:W-:-:S05]  /*7150*/  F2FP.F16.F32.PACK_AB R0, RZ, R0 ;  /* 0x00000000ff00723e */ /* 0x001fca00000000ff */
[----:B------:R-:W-:Y:S01]  /*7160*/  STG.E.U16 desc[UR36][R2.64], R0 ;  /* 0x0000000002007986 */ /* 0x000fe2000c101524 */
[----:B------:R-:W-:Y:S05]  /*7170*/  EXIT ;  /* 0x000000000000794d */ /* 0x000fea0003800000 */
.L_x_18628:
        /* <DEDUP_REMOVED lines=10> */
.L_x_18631:
[----:B------:R-:W0:Y:S02]  /*7220*/  I2F.S16 R22, R22 ;  /* 0x0000001600167306 */ /* 0x000e240000101400 */
[----:B0-----:R-:W-:-:S04]  /*7230*/  F2FP.F16.F32.PACK_AB R5, RZ, R22 ;  /* 0x00000016ff05723e */ /* 0x001fc800000000ff */
[----:B------:R-:W-:-:S05]  /*7240*/  PRMT R5, R5, 0x5410, RZ ;  /* 0x0000541005057816 */ /* 0x000fca00000000ff */
[----:B------:R-:W-:Y:S01]  /*7250*/  STG.E desc[UR36][R2.64], R5 ;  /* 0x0000000502007986 */ /* 0x000fe2000c101924 */
[----:B------:R-:W-:Y:S05]  /*7260*/  EXIT ;  /* 0x000000000000794d */ /* 0x000fea0003800000 */
.L_x_18630:
[----:B------:R-:W0:Y:S02]  /*7270*/  I2F.F64.S16 R22, R22 ;  /* 0x0000001600167312 */ /* 0x000e240000101c00 */
[----:B0-----:R-:W-:Y:S01]  /*7280*/  STG.E.64 desc[UR36][R2.64], R22 ;  /* 0x0000001602007986 */ /* 0x001fe2000c101b24 */
[----:B------:R-:W-:Y:S05]  /*7290*/  EXIT ;  /* 0x000000000000794d */ /* 0x000fea0003800000 */
.L_x_18621:
        /* <DEDUP_REMOVED lines=10> */
.L_x_18634:
[----:B------:R-:W0:Y:S01]  /*7340*/  I2F.F64.S16 R4, R22 ;  /* 0x0000001600047312 */ /* 0x000e220000101c00 */
[----:B------:R-:W-:-:S05]  /*7350*/  CS2R R6, SRZ ;  /* 0x0000000000067805 */ /* 0x000fca000001ff00 */
[----:B0-----:R-:W-:Y:S01]  /*7360*/  STG.E.128 desc[UR36][R2.64], R4 ;  /* 0x0000000402007986 */ /* 0x001fe2000c101d24 */
[----:B------:R-:W-:Y:S05]  /*7370*/  EXIT ;  /* 0x000000000000794d */ /* 0x000fea0003800000 */
.L_x_18633:
        /* <DEDUP_REMOVED lines=21> */
.L_x_18638:
[----:B------:R-:W-:Y:S05]  /*74d0*/  BSYNC B0 ;  /* 0x0000000000007941 */ /* 0x000fea0003800000 */
.L_x_18637:
[----:B------:R-:W-:-:S05]  /*74e0*/  LOP3.LUT R5, R0, R5, RZ, 0xfc, !PT ;  /* 0x0000000500057212 */ /* 0x000fca00078efcff */
[----:B------:R-:W-:Y:S01]  /*74f0*/  STG.E.U8 desc[UR36][R2.64], R5 ;  /* 0x0000000502007986 */ /* 0x000fe2000c101124 */
[----:B------:R-:W-:Y:S05]  /*7500*/  EXIT ;  /* 0x000000000000794d */ /* 0x000fea0003800000 */
.L_x_18636:
        /* <DEDUP_REMOVED lines=13> */
.L_x_18640:
[----:B------:R-:W-:Y:S01]  /*75e0*/  IMAD.MOV.U32 R0, RZ, RZ, 0x7f ;  /* 0x0000007fff007424 */ /* 0x000fe200078e00ff */
[----:B------:R-:W-:-:S04]  /*75f0*/  ISETP.GT.U32.AND P0, PT, R4, 0x7f800000, PT ;  /* 0x7f8000000400780c */ /* 0x000fc80003f04070 */
[----:B------:R-:W-:-:S09]  /*7600*/  SEL R0, R0, 0x7c, P0 ;  /* 0x0000007c00007807 */ /* 0x000fd20000000000 */
.L_x_18641:
[----:B------:R-:W-:Y:S05]  /*7610*/  BSYNC B0 ;  /* 0x0000000000007941 */ /* 0x000fea0003800000 */
.L_x_18639:
[----:B------:R-:W-:-:S04]  /*7620*/  LOP3.LUT R4, R5, 0x80000000, RZ, 0xc0, !PT ;  /* 0x8000000005047812 */ /* 0x000fc800078ec0ff */
[----:B------:R-:W-:-:S04]  /*7630*/  SHF.R.U32.HI R5, RZ, 0x18, R4 ;  /* 0x00000018ff057819 */ /* 0x000fc80000011604 */
[----:B------:R-:W-:-:S05]  /*7640*/  LOP3.LUT R5, R0, R5, RZ, 0xfc, !PT ;  /* 0x0000000500057212 */ /* 0x000fca00078efcff */
[----:B------:R-:W-:Y:S01]  /*7650*/  STG.E.U8 desc[UR36][R2.64], R5 ;  /* 0x0000000502007986 */ /* 0x000fe2000c101124 */
[----:B------:R-:W-:Y:S05]  /*7660*/  EXIT ;  /* 0x000000000000794d */ /* 0x000fea0003800000 */
.L_x_18635:
[----:B------:R-:W0:Y:S02]  /*7670*/  I2F.S16 R0, R22 ;  /* 0x0000001600007306 */ /* 0x000e240000101400 */
[----:B0-----:R-:W-:-:S05]  /*7680*/  F2FP.BF16.F32.PACK_AB R0, RZ, R0 ;  /* 0x00000000ff00723e */ /* 0x001fca00000010ff */
[----:B------:R-:W-:Y:S01]  /*7690*/  STG.E.U16 desc[UR36][R2.64], R0 ;  /* 0x0000000002007986 */ /* 0x000fe2000c101524 */
[----:B------:R-:W-:Y:S05]  /*76a0*/  EXIT ;  /* 0x000000000000794d */ /* 0x000fea0003800000 */
.L_x_18632:
        /* <DEDUP_REMOVED lines=10> */
.L_x_18644:
        /* <DEDUP_REMOVED lines=17> */
.L_x_18647:
[----:B------:R-:W-:-:S04]  /*7860*/  LOP3.LUT R0, R7, 0x80000000, RZ, 0xc0, !PT ;  /* 0x8000000007007812 */ /* 0x000fc800078ec0ff */
[----:B------:R-:W-:-:S04]  /*7870*/  SHF.R.U32.HI R5, RZ, 0x18, R0 ;  /* 0x00000018ff057819 */ /* 0x000fc80000011600 */
[----:B------:R-:W-:-:S04]  /*7880*/  LOP3.LUT R4, R4, R5, RZ, 0xfc, !PT ;  /* 0x0000000504047212 */ /* 0x000fc800078efcff */
[----:B------:R-:W-:-:S07]  /*7890*/  PRMT R0, R4, 0x7610, R0 ;  /* 0x0000761004007816 */ /* 0x000fce0000000000 */
.L_x_18646:
[----:B------:R-:W-:Y:S05]  /*78a0*/  BSYNC B0 ;  /* 0x0000000000007941 */ /* 0x000fea0003800000 */
.L_x_18645:
[----:B------:R-:W-:Y:S01]  /*78b0*/  STG.E.U8 desc[UR36][R2.64], R0 ;  /* 0x0000000002007986 */ /* 0x000fe2000c101124 */
[----:B------:R-:W-:Y:S05]  /*78c0*/  EXIT ;  /* 0x000000000000794d */ /* 0x000fea0003800000 */
.L_x_18643:
        /* <DEDUP_REMOVED lines=17> */
.L_x_18650:
[----:B------:R-:W-:-:S04]  /*79e0*/  LOP3.LUT R0, R7, 0x80000000, RZ, 0xc0, !PT ;  /* 0x8000000007007812 */ /* 0x000fc800078ec0ff */
[----:B------:R-:W-:-:S04]  /*79f0*/  SHF.R.U32.HI R5, RZ, 0x18, R0 ;  /* 0x00000018ff057819 */ /* 0x000fc80000011600 */
[----:B------:R-:W-:-:S04]  /*7a00*/  LOP3.LUT R4, R4, R5, RZ, 0xfc, !PT ;  /* 0x0000000504047212 */ /* 0x000fc800078efcff */
[----:B------:R-:W-:-:S07]  /*7a10*/  PRMT R0, R4, 0x7610, R0 ;  /* 0x0000761004007816 */ /* 0x000fce0000000000 */
.L_x_18649:
[----:B------:R-:W-:Y:S05]  /*7a20*/  BSYNC B0 ;  /* 0x0000000000007941 */ /* 0x000fea0003800000 */
.L_x_18648:
[----:B------:R-:W-:Y:S01]  /*7a30*/  STG.E.U8 desc[UR36][R2.64], R0 ;  /* 0x0000000002007986 */ /* 0x000fe2000c101124 */
[----:B------:R-:W-:Y:S05]  /*7a40*/  EXIT ;  /* 0x000000000000794d */ /* 0x000fea0003800000 */
.L_x_18642:
        /* <DEDUP_REMOVED lines=22> */
.L_x_18625:
        /* <DEDUP_REMOVED lines=16> */
.L_x_18653:
[----:B------:R-:W-:Y:S05]  /*7cb0*/  EXIT ;  /* 0x000000000000794d */ /* 0x000fea0003800000 */
.L_x_18652:
[----:B------:R-:W-:-:S05]  /*7cc0*/  IMAD.MOV.U32 R23, RZ, RZ, RZ ;  /* 0x000000ffff177224 */ /* 0x000fca00078e00ff */
[----:B------:R-:W-:Y:S01]  /*7cd0*/  STG.E.64 desc[UR36][R2.64], R22 ;  /* 0x0000001602007986 */ /* 0x000fe2000c101b24 */
[----:B------:R-:W-:Y:S05]  /*7ce0*/  EXIT ;  /* 0x000000000000794d */ /* 0x000fea0003800000 */
.L_x_18651:
[----:B------:R-:W-:Y:S01]  /*7cf0*/  STG.E desc[UR36][R2.64], R22 ;  /* 0x0000001602007986 */ /* 0x000fe2000c101924 */
[----:B------:R-:W-:Y:S05]  /*7d00*/  EXIT ;  /* 0x000000000000794d */ /* 0x000fea0003800000 */
.L_x_18654:
        /* <DEDUP_REMOVED lines=15> */
.L_x_23646:


//--------------------- .text._ZN2at6native18elementwise_kernelILi128ELi4EZNS0_22gpu_kernel_impl_nocastIZZZNS0_23logical_not_kernel_cudaERNS_18TensorIteratorBaseEENKUlvE0_clEvENKUlvE7_clEvEUlN3c107complexIfEEE_EEvS4_RKT_EUliE_EEviT1_ --------------------------
	.section	.text._ZN2at6native18elementwise_kernelILi128ELi4EZNS0_22gpu_kernel_impl_nocastIZZZNS0_23logical_not_kernel_cudaERNS_18TensorIteratorBaseEENKUlvE0_clEvENKUlvE7_clEvEUlN3c107complexIfEEE_EEvS4_RKT_EUliE_EEviT1_,"ax",@progbits
	.align	128
        .global         _ZN2at6native18elementwise_kernelILi128ELi4EZNS0_22gpu_kernel_impl_nocastIZZZNS0_23logical_not_kernel_cudaERNS_18TensorIteratorBaseEENKUlvE0_clEvENKUlvE7_clEvEUlN3c107complexIfEEE_EEvS4_RKT_EUliE_EEviT1_
        .type           _ZN2at6native18elementwise_kernelILi128ELi4EZNS0_22gpu_kernel_impl_nocastIZZZNS0_23logical_not_kernel_cudaERNS_18TensorIteratorBaseEENKUlvE0_clEvENKUlvE7_clEvEUlN3c107complexIfEEE_EEvS4_RKT_EUliE_EEviT1_,@function
        .size           _ZN2at6native18elementwise_kernelILi128ELi4EZNS0_22gpu_kernel_impl_nocastIZZZNS0_23logical_not_kernel_cudaERNS_18TensorIteratorBaseEENKUlvE0_clEvENKUlvE7_clEvEUlN3c107complexIfEEE_EEvS4_RKT_EUliE_EEviT1_,(.L_x_23647 - _ZN2at6native18elementwise_kernelILi128ELi4EZNS0_22gpu_kernel_impl_nocastIZZZNS0_23logical_not_kernel_cudaERNS_18TensorIteratorBaseEENKUlvE0_clEvENKUlvE7_clEvEUlN3c107complexIfEEE_EEvS4_RKT_EUliE_EEviT1_)
        .other          _ZN2at6native18elementwise_kernelILi128ELi4EZNS0_22gpu_kernel_impl_nocastIZZZNS0_23logical_not_kernel_cudaERNS_18TensorIteratorBaseEENKUlvE0_clEvENKUlvE7_clEvEUlN3c107complexIfEEE_EEvS4_RKT_EUliE_EEviT1_,@"STO_CUDA_ENTRY STV_DEFAULT"
_ZN2at6native18elementwise_kernelILi128ELi4EZNS0_22gpu_kernel_impl_nocastIZZZNS0_23logical_not_kernel_cudaERNS_18TensorIteratorBaseEENKUlvE0_clEvENKUlvE7_clEvEUlN3c107complexIfEEE_EEvS4_RKT_EUliE_EEviT1_:
.text._ZN2at6native18elementwise_kernelILi128ELi4EZNS0_22gpu_kernel_impl_nocastIZZZNS0_23logical_not_kernel_cudaERNS_18TensorIteratorBaseEENKUlvE0_clEvENKUlvE7_clEvEUlN3c107complexIfEEE_EEvS4_RKT_EUliE_EEviT1_:
        /* <DEDUP_REMOVED lines=311> */
.L_x_18657:
[----:B------:R-:W-:Y:S02]  /*1370*/  ULDC.64 UR8, c[0x0][0x418] ;  /* 0x0001060000087ab9 */ /* 0x000fe40000000a00 */
[----:B------:R-:W-:-:S04]  /*1380*/  IADD3 R4, P0, R2, UR8, RZ ;  /* 0x0000000802047c10 */ /* 0x000fc8000ff1e0ff */
[----:B------:R-:W-:Y:S01]  /*1390*/  IADD3.X R5, RZ, UR9, RZ, P0, !PT ;  /* 0x00000009ff057c10 */ /* 0x000fe200087fe4ff */
[----:B------:R-:W-:-:S05]  /*13a0*/  ULDC.64 UR8, c[0x0][0x410] ;  /* 0x0001040000087ab9 */ /* 0x000fca0000000a00 */
[----:B------:R-:W2:Y:S01]  /*13b0*/  LDG.E.64 R4, desc[UR4][R4.64] ;  /* 0x0000000404047981 */ /* 0x000ea2000c1e1b00 */
[----:B------:R-:W-:Y:S02]  /*13c0*/  IADD3 R2, P1, R3, UR8, RZ ;  /* 0x0000000803027c10 */ /* 0x000fe4000ff3e0ff */
[----:B------:R-:W-:Y:S02]  /*13d0*/  IADD3 R0, R0, 0x80, RZ ;  /* 0x0000008000007810 */ /* 0x000fe40007ffe0ff */
[----:B------:R-:W-:Y:S02]  /*13e0*/  IADD3.X R3, RZ, UR9, RZ, P1, !PT ;  /* 0x00000009ff037c10 */ /* 0x000fe40008ffe4ff */
[----:B--2---:R-:W-:Y:S02]  /*13f0*/  FSETP.NEU.FTZ.AND P0, PT, R4, RZ, PT ;  /* 0x000000ff0400720b */ /* 0x004fe40003f1d000 */
[----:B------:R-:W-:-:S04]  /*1400*/  FSETP.NEU.FTZ.AND P2, PT, R5, RZ, PT ;  /* 0x000000ff0500720b */ /* 0x000fc80003f5d000 */
[----:B------:R-:W-:-:S04]  /*1410*/  PLOP3.LUT P0, PT, P2, P0, PT, 0x2, 0x0 ;  /* 0x000000000000781c */ /* 0x000fc80001700072 */
[----:B------:R-:W-:-:S05]  /*1420*/  SEL R7, RZ, 0x1, !P0 ;  /* 0x00000001ff077807 */ /* 0x000fca0004000000 */
[----:B------:R0:W-:Y:S04]  /*1430*/  STG.E.U8 desc[UR4][R2.64], R7 ;  /* 0x0000000702007986 */ /* 0x0001e8000c101104 */
.L_x_18656:
[----:B------:R-:W-:Y:S05]  /*1440*/  BSYNC B0 ;  /* 0x0000000000007941 */ /* 0x000fea0003800000 */
.L_x_18655:
        /* <DEDUP_REMOVED lines=305> */
.L_x_18660:
[----:B------:R-:W-:Y:S02]  /*2760*/  ULDC.64 UR8, c[0x0][0x418] ;  /* 0x0001060000087ab9 */ /* 0x000fe40000000a00 */
[----:B------:R-:W-:-:S04]  /*2770*/  IADD3 R4, P0, R2, UR8, RZ ;  /* 0x0000000802047c10 */ /* 0x000fc8000ff1e0ff */
[----:B------:R-:W-:Y:S01]  /*2780*/  IADD3.X R5, RZ, UR9, RZ, P0, !PT ;  /* 0x00000009ff057c10 */ /* 0x000fe200087fe4ff */
[----:B------:R-:W-:-:S05]  /*2790*/  ULDC.64 UR8, c[0x0][0x410] ;  /* 0x0001040000087ab9 */ /* 0x000fca0000000a00 */
[----:B------:R-:W2:Y:S01]  /*27a0*/  LDG.E.64 R4, desc[UR4][R4.64] ;  /* 0x0000000404047981 */ /* 0x000ea2000c1e1b00 */
[----:B------:R-:W-:Y:S01]  /*27b0*/  IADD3 R2, P1, R3, UR8, RZ ;  /* 0x0000000803027c10 */ /* 0x000fe2000ff3e0ff */
[----:B------:R-:W-:-:S03]  /*27c0*/  VIADD R0, R0, 0x80 ;  /* 0x0000008000007836 */ /* 0x000fc60000000000 */
[----:B------:R-:W-:Y:S02]  /*27d0*/  IADD3.X R3, RZ, UR9, RZ, P1, !PT ;  /* 0x00000009ff037c10 */ /* 0x000fe40008ffe4ff */
[----:B--2---:R-:W-:Y:S02]  /*27e0*/  FSETP.NEU.FTZ.AND P0, PT, R4, RZ, PT ;  /* 0x000000ff0400720b */ /* 0x004fe40003f1d000 */
[----:B------:R-:W-:-:S04]  /*27f0*/  FSETP.NEU.FTZ.AND P2, PT, R5, RZ, PT ;  /* 0x000000ff0500720b */ /* 0x000fc80003f5d000 */
[----:B------:R-:W-:-:S04]  /*2800*/  PLOP3.LUT P0, PT, P2, P0, PT, 0x2, 0x0 ;  /* 0x000000000000781c */ /* 0x000fc80001700072 */
        /* <DEDUP_REMOVED lines=306> */
.L_x_18661:
        /* <DEDUP_REMOVED lines=11> */
[----:B------:R-:W-:-:S05]  /*3be0*/  SEL R7, RZ, 0x1, !P0 ;  /* 0x00000001ff077807 */ /* 0x000fca0004000000 */
[----:B------:R2:W-:Y:S04]  /*3bf0*/  STG.E.U8 desc[UR4][R2.64], R7 ;  /* 0x0000000702007986 */ /* 0x0005e8000c101104 */
.L_x_18659:
[----:B------:R-:W-:Y:S05]  /*3c00*/  BSYNC B0 ;  /* 0x0000000000007941 */ /* 0x000fea0003800000 */
.L_x_18658:
        /* <DEDUP_REMOVED lines=304> */
.L_x_18662:
[----:B------:R-:W-:Y:S02]  /*4f10*/  ULDC.64 UR6, c[0x0][0x418] ;  /* 0x0001060000067ab9 */ /* 0x000fe40000000a00 */
[----:B------:R-:W-:-:S04]  /*4f20*/  IADD3 R4, P0, R2, UR6, RZ ;  /* 0x0000000602047c10 */ /* 0x000fc8000ff1e0ff */
[----:B------:R-:W-:Y:S01]  /*4f30*/  IADD3.X R5, RZ, UR7, RZ, P0, !PT ;  /* 0x00000007ff057c10 */ /* 0x000fe200087fe4ff */
[----:B------:R-:W-:-:S05]  /*4f40*/  ULDC.64 UR6, c[0x0][0x410] ;  /* 0x0001040000067ab9 */ /* 0x000fca0000000a00 */
[----:B------:R-:W2:Y:S01]  /*4f50*/  LDG.E.64 R4, desc[UR4][R4.64] ;  /* 0x0000000404047981 */ /* 0x000ea2000c1e1b00 */
[----:B------:R-:W-:-:S04]  /*4f60*/  IADD3 R2, P1, R3, UR6, RZ ;  /* 0x0000000603027c10 */ /* 0x000fc8000ff3e0ff */
[----:B------:R-:W-:Y:S02]  /*4f70*/  IADD3.X R3, RZ, UR7, RZ, P1, !PT ;  /* 0x00000007ff037c10 */ /* 0x000fe40008ffe4ff */
[----:B--2---:R-:W-:Y:S02]  /*4f80*/  FSETP.NEU.FTZ.AND P0, PT, R4, RZ, PT ;  /* 0x000000ff0400720b */ /* 0x004fe40003f1d000 */
[----:B------:R-:W-:-:S04]  /*4f90*/  FSETP.NEU.FTZ.AND P2, PT, R5, RZ, PT ;  /* 0x000000ff0500720b */ /* 0x000fc80003f5d000 */
[----:B------:R-:W-:-:S04]  /*4fa0*/  PLOP3.LUT P0, PT, P2, P0, PT, 0x2, 0x0 ;  /* 0x000000000000781c */ /* 0x000fc80001700072 */
[----:B------:R-:W-:-:S05]  /*4fb0*/  SEL R7, RZ, 0x1, !P0 ;  /* 0x00000001ff077807 */ /* 0x000fca0004000000 */
[----:B------:R-:W-:Y:S01]  /*4fc0*/  STG.E.U8 desc[UR4][R2.64], R7 ;  /* 0x0000000702007986 */ /* 0x000fe2000c101104 */
[----:B------:R-:W-:Y:S05]  /*4fd0*/  EXIT ;  /* 0x000000000000794d */ /* 0x000fea0003800000 */
.L_x_18663:
        /* <DEDUP_REMOVED lines=10> */
.L_x_23647:


//--------------------- .text._ZN2at6native27unrolled_elementwise_kernelIZZZNS0_23logical_not_kernel_cudaERNS_18TensorIteratorBaseEENKUlvE0_clEvENKUlvE7_clEvEUlN3c107complexIfEEE_St5arrayIPcLm2EELi4E23TrivialOffsetCalculatorILi1EjESE_NS0_6memory15LoadWithoutCastENSF_16StoreWithoutCastEEEviT_T0_T2_T3_T4_T5_ --------------------------
	.section	.text._ZN2at6native27unrolled_elementwise_kernelIZZZNS0_23logical_not_kernel_cudaERNS_18TensorIteratorBaseEENKUlvE0_clEvENKUlvE7_clEvEUlN3c107complexIfEEE_St5arrayIPcLm2EELi4E23TrivialOffsetCalculatorILi1EjESE_NS0_6memory15LoadWithoutCastENSF_16StoreWithoutCastEEEviT_T0_T2_T3_T4_T5_,"ax",@progbits
	.align	128
        .global         _ZN2at6native27unrolled_elementwise_kernelIZZZNS0_23logical_not_kernel_cudaERNS_18TensorIteratorBaseEENKUlvE0_clEvENKUlvE7_clEvEUlN3c107complexIfEEE_St5arrayIPcLm2EELi4E23TrivialOffsetCalculatorILi1EjESE_NS0_6memory15LoadWithoutCastENSF_16StoreWithoutCastEEEviT_T0_T2_T3_T4_T5_
        .type           _ZN2at6native27unrolled_elementwise_kernelIZZZNS0_23logical_not_kernel_cudaERNS_18TensorIteratorBaseEENKUlvE0_clEvENKUlvE7_clEvEUlN3c107complexIfEEE_St5arrayIPcLm2EELi4E23TrivialOffsetCalculatorILi1EjESE_NS0_6memory15LoadWithoutCastENSF_16StoreWithoutCastEEEviT_T0_T2_T3_T4_T5_,@function
        .size           _ZN2at6native27unrolled_elementwise_kernelIZZZNS0_23logical_not_kernel_cudaERNS_18TensorIteratorBaseEENKUlvE0_clEvENKUlvE7_clEvEUlN3c107complexIfEEE_St5arrayIPcLm2EELi4E23TrivialOffsetCalculatorILi1EjESE_NS0_6memory15LoadWithoutCastENSF_16StoreWithoutCastEEEviT_T0_T2_T3_T4_T5_,(.L_x_23648 - _ZN2at6native27unrolled_elementwise_kernelIZZZNS0_23logical_not_kernel_cudaERNS_18TensorIteratorBaseEENKUlvE0_clEvENKUlvE7_clEvEUlN3c107complexIfEEE_St5arrayIPcLm2EELi4E23TrivialOffsetCalculatorILi1EjESE_NS0_6memory15LoadWithoutCastENSF_16StoreWithoutCastEEEviT_T0_T2_T3_T4_T5_)
        .other          _ZN2at6native27unrolled_elementwise_kernelIZZZNS0_23logical_not_kernel_cudaERNS_18TensorIteratorBaseEENKUlvE0_clEvENKUlvE7_clEvEUlN3c107complexIfEEE_St5arrayIPcLm2EELi4E23TrivialOffsetCalculatorILi1EjESE_NS0_6memory15LoadWithoutCastENSF_16StoreWithoutCastEEEviT_T0_T2_T3_T4_T5_,@"STO_CUDA_ENTRY STV_DEFAULT"
_ZN2at6native27unrolled_elementwise_kernelIZZZNS0_23logical_not_kernel_cudaERNS_18TensorIteratorBaseEENKUlvE0_clEvENKUlvE7_clEvEUlN3c107complexIfEEE_St5arrayIPcLm2EELi4E23TrivialOffsetCalculatorILi1EjESE_NS0_6memory15LoadWithoutCastENSF_16StoreWithoutCastEEEviT_T0_T2_T3_T4_T5_:
.text._ZN2at6native27unrolled_elementwise_kernelIZZZNS0_23logical_not_kernel_cudaERNS_18TensorIteratorBaseEENKUlvE0_clEvENKUlvE7_clEvEUlN3c107complexIfEEE_St5arrayIPcLm2EELi4E23TrivialOffsetCalculatorILi1EjESE_NS0_6memory15LoadWithoutCastENSF_16StoreWithoutCastEEEviT_T0_T2_T3_T4_T5_:
        /* <DEDUP_REMOVED lines=9> */
[----:B------:R-:W-:Y:S01]  /*0090*/  @!P5 IMAD R9, R0, 0x200, R19 ;  /* 0x000002000009d824 */ /* 0x000fe200078e0213 */
[----:B------:R-:W0:Y:S01]  /*00a0*/  @!P5 LDC.64 R10, c[0x0][0x220] ;  /* 0x00008800ff0adb82 */ /* 0x000e220000000a00 */
[----:B------:R-:W-:-:S05]  /*00b0*/  @!P5 VIADD R19, R19, 0x80 ;  /* 0x000000801313d836 */ /* 0x000fca0000000000 */
[----:B------:R-:W-:-:S13]  /*00c0*/  ISETP.GE.AND P1, PT, R19, R2, PT ;  /* 0x000000021300720c */ /* 0x000fda0003f26270 */
[----:B------:R-:W1:Y:S01]  /*00d0*/  @!P1 LDC.64 R4, c[0x0][0x220] ;  /* 0x00008800ff049b82 */ /* 0x000e620000000a00 */
[----:B------:R-:W-:Y:S02]  /*00e0*/  @!P1 IMAD R13, R0, 0x200, R19 ;  /* 0x00000200000d9824 */ /* 0x000fe400078e0213 */
[----:B------:R-:W-:Y:S02]  /*00f0*/  @!P1 VIADD R19, R19, 0x80 ;  /* 0x0000008013139836 */ /* 0x000fe40000000000 */
[----:B0-----:R-:W-:-:S03]  /*0100*/  @!P5 IMAD.WIDE.U32 R10, R9, 0x8, R10 ;  /* 0x00000008090ad825 */ /* 0x001fc600078e000a */
[----:B------:R-:W-:Y:S02]  /*0110*/  ISETP.GE.AND P2, PT, R19, R2, PT ;  /* 0x000000021300720c */ /* 0x000fe40003f46270 */
[----:B------:R0:W2:Y:S11]  /*0120*/  @!P5 LDG.E.64 R16, desc[UR4][R10.64] ;  /* 0x000000040a10d981 */ /* 0x0000b6000c1e1b00 */
[----:B------:R-:W3:Y:S01]  /*0130*/  @!P2 LDC.64 R6, c[0x0][0x220] ;  /* 0x00008800ff06ab82 */ /* 0x000ee20000000a00 */
[----:B------:R-:W-:-:S02]  /*0140*/  @!P2 IMAD R15, R0, 0x200, R19 ;  /* 0x00000200000fa824 */ /* 0x000fc400078e0213 */
[----:B-1----:R-:W-:Y:S01]  /*0150*/  @!P1 IMAD.WIDE.U32 R12, R13, 0x8, R4 ;  /* 0x000000080d0c9825 */ /* 0x002fe200078e0004 */
[----:B------:R-:W-:-:S03]  /*0160*/  CS2R R4, SRZ ;  /* 0x0000000000047805 */ /* 0x000fc6000001ff00 */
[----:B------:R-:W-:-:S03]  /*0170*/  @!P2 VIADD R19, R19, 0x80 ;  /* 0x000000801313a836 */ /* 0x000fc60000000000 */
[----:B------:R-:W4:Y:S02]  /*0180*/  @!P1 LDG.E.64 R4, desc[UR4][R12.64] ;  /* 0x000000040c049981 */ /* 0x000f24000c1e1b00 */
[----:B------:R-:W-:Y:S01]  /*0190*/  ISETP.GE.AND P0, PT, R19, R2, PT ;  /* 0x000000021300720c */ /* 0x000fe20003f06270 */
[----:B---3--:R-:W-:Y:S01]  /*01a0*/  @!P2 IMAD.WIDE.U32 R14, R15, 0x8, R6 ;  /* 0x000000080f0ea825 */ /* 0x008fe200078e0006 */
[----:B------:R-:W-:-:S11]  /*01b0*/  CS2R R6, SRZ ;  /* 0x0000000000067805 */ /* 0x000fd6000001ff00 */
[----:B------:R-:W1:Y:S01]  /*01c0*/  @!P0 LDC.64 R8, c[0x0][0x220] ;  /* 0x00008800ff088b82 */ /* 0x000e620000000a00 */
[----:B------:R-:W3:Y:S01]  /*01d0*/  @!P2 LDG.E.64 R6, desc[UR4][R14.64] ;  /* 0x000000040e06a981 */ /* 0x000ee2000c1e1b00 */
[----:B------:R-:W-:-:S04]  /*01e0*/  @!P0 IMAD R19, R0, 0x200, R19 ;  /* 0x0000020000138824 */ /* 0x000fc800078e0213 */
[----:B-1----:R-:W-:Y:S02]  /*01f0*/  @!P0 IMAD.WIDE.U32 R8, R19, 0x8, R8 ;  /* 0x0000000813088825 */ /* 0x002fe400078e0008 */
[----:B------:R-:W1:Y:S02]  /*0200*/  @!P5 LDC.64 R18, c[0x0][0x218] ;  /* 0x00008600ff12db82 */ /* 0x000e640000000a00 */
[----:B0-----:R-:W-:Y:S02]  /*0210*/  VIADD R10, R3, 0x80 ;  /* 0x00000080030a7836 */ /* 0x001fe40000000000 */
[--C-:B------:R-:W-:Y:S01]  /*0220*/  IMAD.MOV.U32 R11, RZ, RZ, R3.reuse ;  /* 0x000000ffff0b7224 */ /* 0x100fe200078e0003 */
[----:B------:R-:W5:Y:S01]  /*0230*/  @!P0 LDG.E.64 R8, desc[UR4][R8.64] ;  /* 0x0000000408088981 */ /* 0x000f62000c1e1b00 */
[----:B------:R-:W-:Y:S02]  /*0240*/  @!P5 IMAD R3, R0, 0x200, R3 ;  /* 0x000002000003d824 */ /* 0x000fe400078e0203 */
[----:B------:R-:W-:Y:S01]  /*0250*/  @!P5 IMAD.MOV.U32 R11, RZ, RZ, R10 ;  /* 0x000000ffff0bd224 */ /* 0x000fe200078e000a */
[----:B------:R-:W-:Y:S01]  /*0260*/  BSSY B0, `(.L_x_18664) ;  /* 0x000001e000007945 */ /* 0x000fe20003800000 */
[----:B--2---:R-:W-:-:S02]  /*0270*/  FSETP.NEU.FTZ.AND P2, PT, R17, RZ, PT ;  /* 0x000000ff1100720b */ /* 0x004fc40003f5d000 */
[----:B------:R-:W-:-:S04]  /*0280*/  FSETP.NEU.FTZ.AND P3, PT, R16, RZ, PT ;  /* 0x000000ff1000720b */ /* 0x000fc80003f7d000 */
[----:B------:R-:W-:Y:S02]  /*0290*/  PLOP3.LUT P3, PT, P2, P3, PT, 0x2, 0x0 ;  /* 0x000000000000781c */ /* 0x000fe40001766072 */
[----:B----4-:R-:W-:Y:S02]  /*02a0*/  FSETP.NEU.FTZ.AND P4, PT, R4, RZ, PT ;  /* 0x000000ff0400720b */ /* 0x010fe40003f9d000 */
[----:B-1----:R-:W-:Y:S02]  /*02b0*/  @!P5 IADD3 R4, P6, R3, R18, RZ ;  /* 0x000000120304d210 */ /* 0x002fe40007fde0ff */
[----:B------:R-:W-:Y:S02]  /*02c0*/  FSETP.NEU.FTZ.AND P1, PT, R5, RZ, PT ;  /* 0x000000ff0500720b */ /* 0x000fe40003f3d000 */
[----:B------:R-:W-:Y:S01]  /*02d0*/  @!P5 SEL R3, RZ, 0x1, !P3 ;  /* 0x00000001ff03d807 */ /* 0x000fe20005800000 */
[----:B------:R-:W-:Y:S01]  /*02e0*/  @!P5 IMAD.X R5, RZ, RZ, R19, P6 ;  /* 0x000000ffff05d224 */ /* 0x000fe200030e0613 */
[----:B------:R-:W-:-:S04]  /*02f0*/  PLOP3.LUT P1, PT, P1, P4, PT, 0x2, 0x0 ;  /* 0x000000000000781c */ /* 0x000fc80000f28072 */
[----:B------:R0:W-:Y:S01]  /*0300*/  @!P5 STG.E.U8 desc[UR4][R4.64], R3 ;  /* 0x000000030400d986 */ /* 0x0001e2000c101104 */
[----:B------:R-:W-:Y:S02]  /*0310*/  ISETP.GE.AND P4, PT, R11, R2, PT ;  /* 0x000000020b00720c */ /* 0x000fe40003f86270 */
[----:B---3--:R-:W-:Y:S02]  /*0320*/  FSETP.NEU.FTZ.AND P2, PT, R7, RZ, PT ;  /* 0x000000ff0700720b */ /* 0x008fe40003f5d000 */
[----:B------:R-:W-:-:S04]  /*0330*/  FSETP.NEU.FTZ.AND P3, PT, R6, RZ, PT ;  /* 0x000000ff0600720b */ /* 0x000fc80003f7d000 */
[----:B------:R-:W-:Y:S02]  /*0340*/  PLOP3.LUT P2, PT, P2, P3, PT, 0x2, 0x0 ;  /* 0x000000000000781c */ /* 0x000fe40001746072 */
[----:B------:R-:W-:Y:S02]  /*0350*/  SEL R13, RZ, 0x1, !P1 ;  /* 0x00000001ff0d7807 */ /* 0x000fe40004800000 */
[----:B------:R-:W-:Y:S01]  /*0360*/  SEL R15, RZ, 0x1, !P2 ;  /* 0x00000001ff0f7807 */ /* 0x000fe20005000000 */
[----:B0-----:R-:W-:Y:S08]  /*0370*/  @P4 BRA `(.L_x_18665) ;  /* 0x0000000000304947 */ /* 0x001ff00003800000 */
        /* <DEDUP_REMOVED lines=12> */
.L_x_18665:
[----:B------:R-:W-:Y:S05]  /*0440*/  BSYNC B0 ;  /* 0x0000000000007941 */ /* 0x000fea0003800000 */
.L_x_18664:
[----:B------:R-:W-:Y:S02]  /*0450*/  ISETP.GE.AND P2, PT, R11, R2, PT ;  /* 0x000000020b00720c */ /* 0x000fe40003f46270 */
[----:B-----5:R-:W-:-:S11]  /*0460*/  FSETP.EQ.OR P1, PT, R8, RZ, P0 ;  /* 0x000000ff0800720b */ /* 0x020fd60000722400 */
[----:B------:R-:W-:Y:S05]  /*0470*/  @P2 EXIT ;  /* 0x000000000000294d */ /* 0x000fea0003800000 */
[----:B------:R-:W-:Y:S01]  /*0480*/  IMAD R0, R0, 0x200, R11 ;  /* 0x0000020000007824 */ /* 0x000fe200078e020b */
[----:B------:R-:W-:Y:S01]  /*0490*/  FSETP.EQ.OR P0, PT, R9, RZ, P0 ;  /* 0x000000ff0900720b */ /* 0x000fe20000702400 */
[----:B------:R-:W-:-:S03]  /*04a0*/  ULDC.64 UR6, c[0x0][0x218] ;  /* 0x0000860000067ab9 */ /* 0x000fc60000000a00 */
[----:B------:R-:W-:Y:S02]  /*04b0*/  IADD3 R2, P2, R0, UR6, RZ ;  /* 0x0000000600027c10 */ /* 0x000fe4000ff5e0ff */
[----:B------:R-:W-:-:S03]  /*04c0*/  PLOP3.LUT P0, PT, P0, P1, PT, 0x80, 0x0 ;  /* 0x000000000000781c */ /* 0x000fc60000703070 */
[----:B------:R-:W-:Y:S01]  /*04d0*/  IMAD.X R3, RZ, RZ, UR7, P2 ;  /* 0x00000007ff037e24 */ /* 0x000fe200090e06ff */
[----:B0-----:R-:W-:-:S05]  /*04e0*/  SEL R5, RZ, 0x1, !P0 ;  /* 0x00000001ff057807 */ /* 0x001fca0004000000 */
[----:B------:R-:W-:Y:S01]  /*04f0*/  STG.E.U8 desc[UR4][R2.64], R5 ;  /* 0x0000000502007986 */ /* 0x000fe2000c101104 */
[----:B------:R-:W-:Y:S05]  /*0500*/  EXIT ;  /* 0x000000000000794d */ /* 0x000fea0003800000 */
.L_x_18666:
        /* <DEDUP_REMOVED lines=15> */
.L_x_23648:


//--------------------- .text._ZN2at6native29vectorized_elementwise_kernelILi2EZZZNS0_23logical_not_kernel_cudaERNS_18TensorIteratorBaseEENKUlvE0_clEvENKUlvE7_clEvEUlN3c107complexIfEEE_St5arrayIPcLm2EEEEviT0_T1_ --------------------------
	.section	.text._ZN2at6native29vectorized_elementwise_kernelILi2EZZZNS0_23logical_not_kernel_cudaERNS_18TensorIteratorBaseEENKUlvE0_clEvENKUlvE7_clEvEUlN3c107complexIfEEE_St5arrayIPcLm2EEEEviT0_T1_,"ax",@progbits
	.align	128
        .global         _ZN2at6native29vectorized_elementwise_kernelILi2EZZZNS0_23logical_not_kernel_cudaERNS_18TensorIteratorBaseEENKUlvE0_clEvENKUlvE7_clEvEUlN3c107complexIfEEE_St5arrayIPcLm2EEEEviT0_T1_
        .type           _ZN2at6native29vectorized_elementwise_kernelILi2EZZZNS0_23logical_not_kernel_cudaERNS_18TensorIteratorBaseEENKUlvE0_clEvENKUlvE7_clEvEUlN3c107complexIfEEE_St5arrayIPcLm2EEEEviT0_T1_,@function
        .size           _ZN2at6native29vectorized_elementwise_kernelILi2EZZZNS0_23logical_not_kernel_cudaERNS_18TensorIteratorBaseEENKUlvE0_clEvENKUlvE7_clEvEUlN3c107complexIfEEE_St5arrayIPcLm2EEEEviT0_T1_,(.L_x_23649 - _ZN2at6native29vectorized_elementwise_kernelILi2EZZZNS0_23logical_not_kernel_cudaERNS_18TensorIteratorBaseEENKUlvE0_clEvENKUlvE7_clEvEUlN3c107complexIfEEE_St5arrayIPcLm2EEEEviT0_T1_)
        .other          _ZN2at6native29vectorized_elementwise_kernelILi2EZZZNS0_23logical_not_kernel_cudaERNS_18TensorIteratorBaseEENKUlvE0_clEvENKUlvE7_clEvEUlN3c107complexIfEEE_St5arrayIPcLm2EEEEviT0_T1_,@"STO_CUDA_ENTRY STV_DEFAULT"
_ZN2at6native29vectorized_elementwise_kernelILi2EZZZNS0_23logical_not_kernel_cudaERNS_18TensorIteratorBaseEENKUlvE0_clEvENKUlvE7_clEvEUlN3c107complexIfEEE_St5arrayIPcLm2EEEEviT0_T1_:
.text._ZN2at6native29vectorized_elementwise_kernelILi2EZZZNS0_23logical_not_kernel_cudaERNS_18TensorIteratorBaseEENKUlvE0_clEvENKUlvE7_clEvEUlN3c107complexIfEEE_St5arrayIPcLm2EEEEviT0_T1_:
        /* <DEDUP_REMOVED lines=17> */
[----:B--2---:R-:W-:-:S02]  /*0110*/  FSETP.NEU.FTZ.AND P3, PT, R16, RZ, PT ;  /* 0x000000ff1000720b */ /* 0x004fc40003f7d000 */
[----:B------:R-:W-:Y:S02]  /*0120*/  FSETP.NEU.FTZ.AND P6, PT, R17, RZ, PT ;  /* 0x000000ff1100720b */ /* 0x000fe40003fdd000 */
[----:B------:R-:W-:Y:S02]  /*0130*/  FSETP.NEU.FTZ.AND P1, PT, R18, RZ, PT ;  /* 0x000000ff1200720b */ /* 0x000fe40003f3d000 */
[----:B------:R-:W-:Y:S02]  /*0140*/  FSETP.NEU.FTZ.AND P4, PT, R19, RZ, PT ;  /* 0x000000ff1300720b */ /* 0x000fe40003f9d000 */
[----:B------:R-:W-:Y:S02]  /*0150*/  PLOP3.LUT P3, PT, P6, P3, PT, 0x2, 0x0 ;  /* 0x000000000000781c */ /* 0x000fe40003766072 */
[----:B---3--:R-:W-:Y:S02]  /*0160*/  FSETP.NEU.FTZ.AND P0, PT, R12, RZ, PT ;  /* 0x000000ff0c00720b */ /* 0x008fe40003f1d000 */
[----:B------:R-:W-:-:S02]  /*0170*/  FSETP.NEU.FTZ.AND P2, PT, R13, RZ, PT ;  /* 0x000000ff0d00720b */ /* 0x000fc40003f5d000 */
[----:B------:R-:W-:Y:S02]  /*0180*/  PLOP3.LUT P1, PT, P4, P1, PT, 0x2, 0x0 ;  /* 0x000000000000781c */ /* 0x000fe40002722072 */
[----:B------:R-:W-:Y:S02]  /*0190*/  SEL R0, RZ, 0x1, !P3 ;  /* 0x00000001ff007807 */ /* 0x000fe40005800000 */
[----:B----4-:R-:W-:Y:S02]  /*01a0*/  FSETP.NEU.FTZ.AND P3, PT, R9, RZ, PT ;  /* 0x000000ff0900720b */ /* 0x010fe40003f7d000 */
[----:B------:R-:W-:Y:S02]  /*01b0*/  FSETP.NEU.FTZ.AND P4, PT, R8, RZ, PT ;  /* 0x000000ff0800720b */ /* 0x000fe40003f9d000 */
[----:B------:R-:W-:Y:S02]  /*01c0*/  SEL R9, RZ, 0x1, !P1 ;  /* 0x00000001ff097807 */ /* 0x000fe40004800000 */
[----:B------:R-:W-:-:S02]  /*01d0*/  PLOP3.LUT P0, PT, P2, P0, PT, 0x2, 0x0 ;  /* 0x000000000000781c */ /* 0x000fc40001700072 */
[----:B------:R-:W-:Y:S02]  /*01e0*/  FSETP.NEU.FTZ.AND P5, PT, R14, RZ, PT ;  /* 0x000000ff0e00720b */ /* 0x000fe40003fbd000 */
[----:B------:R-:W-:Y:S02]  /*01f0*/  FSETP.NEU.FTZ.AND P6, PT, R15, RZ, PT ;  /* 0x000000ff0f00720b */ /* 0x000fe40003fdd000 */
[----:B------:R-:W-:Y:S02]  /*0200*/  FSETP.NEU.FTZ.AND P1, PT, R10, RZ, PT ;  /* 0x000000ff0a00720b */ /* 0x000fe40003f3d000 */
[----:B------:R-:W-:Y:S02]  /*0210*/  FSETP.NEU.FTZ.AND P2, PT, R11, RZ, PT ;  /* 0x000000ff0b00720b */ /* 0x000fe40003f5d000 */
[----:B------:R-:W-:Y:S02]  /*0220*/  PLOP3.LUT P3, PT, P3, P4, PT, 0x2, 0x0 ;  /* 0x000000000000781c */ /* 0x000fe40001f68072 */
[----:B------:R-:W-:-:S02]  /*0230*/  PLOP3.LUT P6, PT, P6, P5, PT, 0x2, 0x0 ;  /* 0x000000000000781c */ /* 0x000fc400037ca072 */
[----:B0-----:R-:W-:Y:S02]  /*0240*/  IADD3 R2, P4, R21, UR6, RZ ;  /* 0x0000000615027c10 */ /* 0x001fe4000ff9e0ff */
[----:B------:R-:W-:Y:S02]  /*0250*/  PLOP3.LUT P1, PT, P2, P1, PT, 0x2, 0x0 ;  /* 0x000000000000781c */ /* 0x000fe40001722072 */
[----:B-----5:R-:W-:Y:S01]  /*0260*/  FSETP.NEU.FTZ.AND P5, PT, R4, RZ, PT ;  /* 0x000000ff0400720b */ /* 0x020fe20003fbd000 */
[----:B------:R-:W-:Y:S01]  /*0270*/  IMAD.X R3, RZ, RZ, UR7, P4 ;  /* 0x00000007ff037e24 */ /* 0x000fe2000a0e06ff */
[----:B------:R-:W-:Y:S02]  /*0280*/  FSETP.NEU.FTZ.AND P2, PT, R5, RZ, PT ;  /* 0x000000ff0500720b */ /* 0x000fe40003f5d000 */
[----:B------:R-:W-:Y:S01]  /*0290*/  FSETP.NEU.FTZ.AND P4, PT, R6, RZ, PT ;  /* 0x000000ff0600720b */ /* 0x000fe20003f9d000 */
[----:B------:R-:W-:Y:S01]  /*02a0*/  IMAD.WIDE R2, R23, 0x2, R2 ;  /* 0x0000000217027825 */ /* 0x000fe200078e0202 */
[----:B------:R-:W-:-:S02]  /*02b0*/  PLOP3.LUT P2, PT, P2, P5, PT, 0x2, 0x0 ;  /* 0x000000000000781c */ /* 0x000fc4000174a072 */
[----:B------:R-:W-:Y:S02]  /*02c0*/  FSETP.NEU.FTZ.AND P5, PT, R7, RZ, PT ;  /* 0x000000ff0700720b */ /* 0x000fe40003fbd000 */
[----:B------:R-:W-:Y:S02]  /*02d0*/  SEL R4, RZ, 0x1, !P0 ;  /* 0x00000001ff047807 */ /* 0x000fe40004000000 */
[----:B------:R-:W-:Y:S02]  /*02e0*/  PLOP3.LUT P4, PT, P5, P4, PT, 0x2, 0x0 ;  /* 0x000000000000781c */ /* 0x000fe40002f88072 */
[----:B------:R-:W-:Y:S02]  /*02f0*/  SEL R5, RZ, 0x1, !P6 ;  /* 0x00000001ff057807 */ /* 0x000fe40007000000 */
[----:B------:R-:W-:Y:S02]  /*0300*/  SEL R6, RZ, 0x1, !P3 ;  /* 0x00000001ff067807 */ /* 0x000fe40005800000 */
[----:B------:R-:W-:-:S02]  /*0310*/  SEL R7, RZ, 0x1, !P1 ;  /* 0x00000001ff077807 */ /* 0x000fc40004800000 */
[----:B------:R-:W-:Y:S02]  /*0320*/  SEL R8, RZ, 0x1, !P2 ;  /* 0x00000001ff087807 */ /* 0x000fe40005000000 */
        /* <DEDUP_REMOVED lines=10> */
.L_x_18667:
[----:B------:R-:W0:Y:S01]  /*03d0*/  S2R R20, SR_TID.X ;  /* 0x0000000000147919 */ /* 0x000e220000002100 */
[----:B------:R-:W-:Y:S02]  /*03e0*/  CS2R R24, SRZ ;  /* 0x0000000000187805 */ /* 0x000fe4000001ff00 */
[----:B0-----:R-:W-:Y:S01]  /*03f0*/  ISETP.GE.AND P5, PT, R20, R23, PT ;  /* 0x000000171400720c */ /* 0x001fe20003fa6270 */
[----:B------:R-:W-:-:S12]  /*0400*/  IMAD.MOV.U32 R0, RZ, RZ, R20 ;  /* 0x000000ffff007224 */ /* 0x000fd800078e0014 */
[----:B------:R-:W-:Y:S01]  /*0410*/  @!P5 IMAD.IADD R3, R21, 0x1, R0 ;  /* 0x000000011503d824 */ /* 0x000fe200078e0200 */
[----:B------:R-:W0:Y:S01]  /*0420*/  @!P5 LDC.64 R10, c[0x0][0x220] ;  /* 0x00008800ff0adb82 */ /* 0x000e220000000a00 */
[----:B------:R-:W-:-:S05]  /*0430*/  @!P5 VIADD R0, R0, 0x80 ;  /* 0x000000800000d836 */ /* 0x000fca0000000000 */
[----:B------:R-:W-:-:S13]  /*0440*/  ISETP.GE.AND P2, PT, R0, R23, PT ;  /* 0x000000170000720c */ /* 0x000fda0003f46270 */
[----:B------:R-:W-:Y:S01]  /*0450*/  @!P2 IMAD.IADD R5, R21, 0x1, R0 ;  /* 0x000000011505a824 */ /* 0x000fe200078e0200 */
[----:B------:R-:W1:Y:S01]  /*0460*/  @!P2 LDC.64 R8, c[0x0][0x220] ;  /* 0x00008800ff08ab82 */ /* 0x000e620000000a00 */
[----:B------:R-:W-:Y:S02]  /*0470*/  @!P2 VIADD R0, R0, 0x80 ;  /* 0x000000800000a836 */ /* 0x000fe40000000000 */
[----:B0-----:R-:W-:Y:S01]  /*0480*/  @!P5 IMAD.WIDE.U32 R10, R3, 0x8, R10 ;  /* 0x00000008030ad825 */ /* 0x001fe200078e000a */
[----:B------:R-:W-:Y:S02]  /*0490*/  CS2R R2, SRZ ;  /* 0x0000000000027805 */ /* 0x000fe4000001ff00 */
[C---:B------:R-:W-:Y:S02]  /*04a0*/  ISETP.GE.AND P0, PT, R0.reuse, R23, PT ;  /* 0x000000170000720c */ /* 0x040fe40003f06270 */
[----:B------:R-:W2:Y:S11]  /*04b0*/  @!P5 LDG.E.64 R24, desc[UR4][R10.64] ;  /* 0x000000040a18d981 */ /* 0x000eb6000c1e1b00 */
[----:B------:R-:W-:Y:S01]  /*04c0*/  @!P0 IMAD.IADD R7, R21, 0x1, R0 ;  /* 0x0000000115078824 */ /* 0x000fe200078e0200 */
[----:B------:R-:W0:Y:S01]  /*04d0*/  @!P0 LDC.64 R16, c[0x0][0x220] ;  /* 0x00008800ff108b82 */ /* 0x000e220000000a00 */
[----:B------:R-:W-:-:S02]  /*04e0*/  @!P0 VIADD R0, R0, 0x80 ;  /* 0x0000008000008836 */ /* 0x000fc40000000000 */
[----:B-1----:R-:W-:-:S03]  /*04f0*/  @!P2 IMAD.WIDE.U32 R8, R5, 0x8, R8 ;  /* 0x000000080508a825 */ /* 0x002fc600078e0008 */
[C---:B------:R-:W-:Y:S02]  /*0500*/  ISETP.GE.AND P1, PT, R0.reuse, R23, PT ;  /* 0x000000170000720c */ /* 0x040fe40003f26270 */
[----:B------:R1:W3:Y:S11]  /*0510*/  @!P2 LDG.E.64 R2, desc[UR4][R8.64] ;  /* 0x000000040802a981 */ /* 0x0002f6000c1e1b00 */
[----:B------:R-:W-:Y:S01]  /*0520*/  @!P1 IMAD.IADD R18, R21, 0x1, R0 ;  /* 0x0000000115129824 */ /* 0x000fe200078e0200 */
[----:B------:R-:W4:Y:S01]  /*0530*/  @!P1 LDC.64 R14, c[0x0][0x220] ;  /* 0x00008800ff0e9b82 */ /* 0x000f220000000a00 */
[----:B------:R-:W-:-:S02]  /*0540*/  @!P1 VIADD R0, R0, 0x80 ;  /* 0x0000008000009836 */ /* 0x000fc40000000000 */
[----:B0-----:R-:W-:-:S03]  /*0550*/  @!P0 IMAD.WIDE.U32 R16, R7, 0x8, R16 ;  /* 0x0000000807108825 */ /* 0x001fc600078e0010 */
[----:B------:R-:W-:-:S13]  /*0560*/  ISETP.GE.AND P3, PT, R0, R23, PT ;  /* 0x000000170000720c */ /* 0x000fda0003f66270 */
[----:B------:R-:W-:Y:S01]  /*0570*/  @!P3 IMAD.IADD R19, R21, 0x1, R0 ;  /* 0x000000011513b824 */ /* 0x000fe200078e0200 */
[----:B------:R-:W0:Y:S01]  /*0580*/  @!P3 LDC.64 R12, c[0x0][0x220] ;  /* 0x00008800ff0cbb82 */ /* 0x000e220000000a00 */
[----:B------:R-:W-:-:S05]  /*0590*/  @!P3 VIADD R0, R0, 0x80 ;  /* 0x000000800000b836 */ /* 0x000fca0000000000 */
[----:B------:R-:W-:-:S13]  /*05a0*/  ISETP.GE.AND P4, PT, R0, R23, PT ;  /* 0x000000170000720c */ /* 0x000fda0003f86270 */
[----:B------:R-:W-:Y:S01]  /*05b0*/  @!P4 IMAD.IADD R27, R21, 0x1, R0 ;  /* 0x00000001151bc824 */ /* 0x000fe200078e0200 */
[----:B------:R-:W5:Y:S01]  /*05c0*/  @!P4 LDC.64 R4, c[0x0][0x220] ;  /* 0x00008800ff04cb82 */ /* 0x000f620000000a00 */
[----:B------:R-:W-:-:S05]  /*05d0*/  @!P4 VIADD R0, R0, 0x80 ;  /* 0x000000800000c836 */ /* 0x000fca0000000000 */
[----:B------:R-:W-:Y:S02]  /*05e0*/  ISETP.GE.AND P6, PT, R0, R23, PT ;  /* 0x000000170000720c */ /* 0x000fe40003fc6270 */
[----:B------:R-:W-:-:S06]  /*05f0*/  CS2R R6, SRZ ;  /* 0x0000000000067805 */ /* 0x000fcc000001ff00 */
[----:B------:R0:W3:Y:S05]  /*0600*/  @!P0 LDG.E.64 R6, desc[UR4][R16.64] ;  /* 0x0000000410068981 */ /* 0x0000ea000c1e1b00 */
[----:B------:R-:W-:Y:S01]  /*0610*/  @!P6 IMAD.IADD R29, R21, 0x1, R0 ;  /* 0x00000001151de824 */ /* 0x000fe200078e0200 */
[----:B-1----:R-:W1:Y:S01]  /*0620*/  @!P6 LDC.64 R8, c[0x0][0x220] ;  /* 0x00008800ff08eb82 */ /* 0x002e620000000a00 */
[----:B------:R-:W-:-:S05]  /*0630*/  @!P6 VIADD R0, R0, 0x80 ;  /* 0x000000800000e836 */ /* 0x000fca0000000000 */
[----:B------:R-:W-:Y:S02]  /*0640*/  ISETP.GE.AND P2, PT, R0, R23, PT ;  /* 0x000000170000720c */ /* 0x000fe40003f46270 */
[----:B------:R-:W-:Y:S01]  /*0650*/  CS2R R10, SRZ ;  /* 0x00000000000a7805 */ /* 0x000fe2000001ff00 */
[----:B----4-:R-:W-:-:S04]  /*0660*/  @!P1 IMAD.WIDE.U32 R14, R18, 0x8, R14 ;  /* 0x00000008120e9825 */ /* 0x010fc800078e000e */
[----:B0-----:R-:W-:-:S06]  /*0670*/  @!P3 IMAD.WIDE.U32 R12, R19, 0x8, R12 ;  /* 0x00000008130cb825 */ /* 0x001fcc00078e000c */
[----:B------:R-:W0:Y:S01]  /*0680*/  @!P2 LDC.64 R16, c[0x0][0x220] ;  /* 0x00008800ff10ab82 */ /* 0x000e220000000a00 */
[----:B------:R-:W-:Y:S01]  /*0690*/  CS2R R18, SRZ ;  /* 0x0000000000127805 */ /* 0x000fe2000001ff00 */
[----:B------:R4:W3:Y:S01]  /*06a0*/  @!P1 LDG.E.64 R10, desc[UR4][R14.64] ;  /* 0x000000040e0a9981 */ /* 0x0008e2000c1e1b00 */
[----:B-----5:R-:W-:Y:S01]  /*06b0*/  @!P4 IMAD.WIDE.U32 R4, R27, 0x8, R4 ;  /* 0x000000081b04c825 */ /* 0x020fe200078e0004 */
[----:B------:R-:W-:-:S03]  /*06c0*/  CS2R R26, SRZ ;  /* 0x00000000001a7805 */ /* 0x000fc6000001ff00 */
[----:B------:R-:W5:Y:S01]  /*06d0*/  @!P3 LDG.E.64 R18, desc[UR4][R12.64] ;  /* 0x000000040c12b981 */ /* 0x000f62000c1e1b00 */
[----:B-1----:R-:W-:Y:S01]  /*06e0*/  @!P6 IMAD.WIDE.U32 R28, R29, 0x8, R8 ;  /* 0x000000081d1ce825 */ /* 0x002fe200078e0008 */
[----:B------:R-:W-:Y:S02]  /*06f0*/  CS2R R8, SRZ ;  /* 0x0000000000087805 */ /* 0x000fe4000001ff00 */
[----:B------:R1:W5:Y:S01]  /*0700*/  @!P4 LDG.E.64 R26, desc[UR4][R4.64] ;  /* 0x00000004041ac981 */ /* 0x000362000c1e1b00 */
[----:B----4-:R-:W-:-:S03]  /*0710*/  @!P2 IMAD.IADD R15, R21, 0x1, R0 ;  /* 0x00000001150fa824 */ /* 0x010fc600078e0200 */
[----:B------:R-:W4:Y:S01]  /*0720*/  @!P6 LDG.E.64 R8, desc[UR4][R28.64] ;  /* 0x000000041c08e981 */ /* 0x000f22000c1e1b00 */
[----:B-1----:R-:W1:Y:S01]  /*0730*/  @!P5 LDC.64 R4, c[0x0][0x218] ;  /* 0x00008600ff04db82 */ /* 0x002e620000000a00 */
[----:B0-----:R-:W-:-:S06]  /*0740*/  @!P2 IMAD.WIDE.U32 R14, R15, 0x8, R16 ;  /* 0x000000080f0ea825 */ /* 0x001fcc00078e0010 */
[----:B------:R-:W4:Y:S01]  /*0750*/  @!P2 LDG.E.64 R14, desc[UR4][R14.64] ;  /* 0x000000040e0ea981 */ /* 0x000f22000c1e1b00 */
[----:B------:R-:W-:Y:S04]  /*0760*/  BSSY B0, `(.L_x_18668) ;  /* 0x0000058000007945 */ /* 0x000fe80003800000 */
[----:B------:R-:W-:Y:S01]  /*0770*/  BSSY B1, `(.L_x_18669) ;  /* 0x000004f000017945 */ /* 0x000fe20003800000 */
[----:B--2---:R-:W-:Y:S02]  /*0780*/  FSETP.NEU.FTZ.AND P3, PT, R25, RZ, PT ;  /* 0x000000ff1900720b */ /* 0x004fe40003f7d000 */
[----:B------:R-:W-:-:S04]  /*0790*/  FSETP.NEU.FTZ.AND P4, PT, R24, RZ, PT ;  /* 0x000000ff1800720b */ /* 0x000fc80003f9d000 */
[----:B------:R-:W-:Y:S02]  /*07a0*/  PLOP3.LUT P3, PT, P3, P4, PT, 0x2, 0x0 ;  /* 0x000000000000781c */ /* 0x000fe40001f68072 */
[----:B---3--:R-:W-:Y:S02]  /*07b0*/  FSETP.NEU.FTZ.AND P0, PT, R3, RZ, PT ;  /* 0x000000ff0300720b */ /* 0x008fe40003f1d000 */
[----:B------:R-:W-:-:S04]  /*07c0*/  FSETP.NEU.FTZ.AND P1, PT, R2, RZ, PT ;  /* 0x000000ff0200720b */ /* 0x000fc80003f3d000 */
[----:B------:R-:W-:Y:S01]  /*07d0*/  PLOP3.LUT P0, PT, P0, P1, PT, 0x2, 0x0 ;  /* 0x000000000000781c */ /* 0x000fe20000702072 */
[----:B------:R-:W-:Y:S02]  /*07e0*/  @!P5 IMAD.IADD R3, R21, 0x1, R20 ;  /* 0x000000011503d824 */ /* 0x000fe400078e0214 */
[----:B------:R-:W-:-:S04]  /*07f0*/  VIADD R2, R20, 0x80 ;  /* 0x0000008014027836 */ /* 0x000fc80000000000 */
[----:B------:R-:W-:Y:S01]  /*0800*/  @!P5 IMAD.MOV.U32 R20, RZ, RZ, R2 ;  /* 0x000000ffff14d224 */ /* 0x000fe200078e0002 */
[----:B------:R-:W-:Y:S02]  /*0810*/  FSETP.NEU.FTZ.AND P4, PT, R7, RZ, PT ;  /* 0x000000ff0700720b */ /* 0x000fe40003f9d000 */
[----:B------:R-:W-:-:S04]  /*0820*/  FSETP.NEU.FTZ.AND P1, PT, R6, RZ, PT ;  /* 0x000000ff0600720b */ /* 0x000fc80003f3d000 */
[----:B------:R-:W-:Y:S02]  /*0830*/  PLOP3.LUT P4, PT, P4, P1, PT, 0x2, 0x0 ;  /* 0x000000000000781c */ /* 0x000fe40002782072 */
[----:B------:R-:W-:Y:S02]  /*0840*/  SEL R7, RZ, 0x1, !P0 ;  /* 0x00000001ff077807 */ /* 0x000fe40004000000 */
[----:B------:R-:W-:Y:S02]  /*0850*/  SEL R0, RZ, 0x1, !P4 ;  /* 0x00000001ff007807 */ /* 0x000fe40006000000 */
[----:B------:R-:W-:Y:S02]  /*0860*/  FSETP.NEU.FTZ.AND P1, PT, R11, RZ, PT ;  /* 0x000000ff0b00720b */ /* 0x000fe40003f3d000 */
[----:B------:R-:W-:Y:S02]  /*0870*/  FSETP.NEU.FTZ.AND P6, PT, R10, RZ, PT ;  /* 0x000000ff0a00720b */ /* 0x000fe40003fdd000 */
[----:B-----5:R-:W-:-:S02]  /*0880*/  FSETP.NEU.FTZ.AND P0, PT, R19, RZ, PT ;  /* 0x000000ff1300720b */ /* 0x020fc40003f1d000 */
[----:B------:R-:W-:Y:S02]  /*0890*/  FSETP.NEU.FTZ.AND P4, PT, R18, RZ, PT ;  /* 0x000000ff1200720b */ /* 0x000fe40003f9d000 */
[----:B------:R-:W-:Y:S02]  /*08a0*/  PLOP3.LUT P1, PT, P1, P6, PT, 0x2, 0x0 ;  /* 0x000000000000781c */ /* 0x000fe40000f2c072 */
[----:B-1----:R-:W-:Y:S02]  /*08b0*/  @!P5 IADD3 R4, P6, R3, R4, RZ ;  /* 0x000000040304d210 */ /* 0x002fe40007fde0ff */
[----:B------:R-:W-:Y:S02]  /*08c0*/  PLOP3.LUT P0, PT, P0, P4, PT, 0x2, 0x0 ;  /* 0x000000000000781c */ /* 0x000fe40000708072 */
[----:B------:R-:W-:Y:S02]  /*08d0*/  @!P5 SEL R3, RZ, 0x1, !P3 ;  /* 0x00000001ff03d807 */ /* 0x000fe40005800000 */
[----:B------:R-:W-:-:S02]  /*08e0*/  FSETP.NEU.FTZ.AND P4, PT, R27, RZ, PT ;  /* 0x000000ff1b00720b */ /* 0x000fc40003f9d000 */
[----:B------:R-:W-:Y:S01]  /*08f0*/  FSETP.NEU.FTZ.AND P3, PT, R26, RZ, PT ;  /* 0x000000ff1a00720b */ /* 0x000fe20003f7d000 */
[----:B------:R-:W-:Y:S01]  /*0900*/  @!P5 IMAD.X R5, RZ, RZ, R5, P6 ;  /* 0x000000ffff05d224 */ /* 0x000fe200030e0605 */
[----:B----4-:R-:W-:Y:S02]  /*0910*/  FSETP.NEU.FTZ.AND P6, PT, R8, RZ, PT ;  /* 0x000000ff0800720b */ /* 0x010fe40003fdd000 */
[----:B------:R-:W-:Y:S02]  /*0920*/  PLOP3.LUT P3, PT, P4, P3, PT, 0x2, 0x0 ;  /* 0x000000000000781c */ /* 0x000fe40002766072 */
[----:B------:R-:W-:-:S04]  /*0930*/  FSETP.NEU.FTZ.AND P4, PT, R9, RZ, PT ;  /* 0x000000ff0900720b */ /* 0x000fc80003f9d000 */
[----:B------:R-:W-:Y:S02]  /*0940*/  PLOP3.LUT P4, PT, P4, P6, PT, 0x2, 0x0 ;  /* 0x000000000000781c */ /* 0x000fe4000278c072 */
[----:B------:R-:W-:Y:S02]  /*0950*/  FSETP.EQ.OR P6, PT, R14, RZ, P2 ;  /* 0x000000ff0e00720b */ /* 0x000fe400017c2400 */
[----:B------:R-:W-:-:S04]  /*0960*/  FSETP.EQ.OR P2, PT, R15, RZ, P2 ;  /* 0x000000ff0f00720b */ /* 0x000fc80001742400 */
[----:B------:R-:W-:Y:S02]  /*0970*/  PLOP3.LUT P6, PT, P2, P6, PT, 0x80, 0x0 ;  /* 0x000000000000781c */ /* 0x000fe400017cd070 */
[----:B------:R-:W-:Y:S01]  /*0980*/  ISETP.GE.AND P2, PT, R20, R23, PT ;  /* 0x000000171400720c */ /* 0x000fe20003f46270 */
[----:B------:R0:W-:Y:S01]  /*0990*/  @!P5 STG.E.U8 desc[UR4][R4.64], R3 ;  /* 0x000000030400d986 */ /* 0x0001e2000c101104 */
[----:B------:R-:W-:Y:S02]  /*09a0*/  SEL R9, RZ, 0x1, !P1 ;  /* 0x00000001ff097807 */ /* 0x000fe40004800000 */
[----:B------:R-:W-:Y:S02]  /*09b0*/  SEL R11, RZ, 0x1, !P0 ;  /* 0x00000001ff0b7807 */ /* 0x000fe40004000000 */
[----:B------:R-:W-:Y:S02]  /*09c0*/  SEL R13, RZ, 0x1, !P4 ;  /* 0x00000001ff0d7807 */ /* 0x000fe40006000000 */
[----:B0-----:R-:W-:-:S05]  /*09d0*/  SEL R5, RZ, 0x1, !P3 ;  /* 0x00000001ff057807 */ /* 0x001fca0005800000 */
[----:B------:R-:W-:Y:S05]  /*09e0*/  @P2 BRA `(.L_x_18670) ;  /* 0x0000000000382947 */ /* 0x000fea0003800000 */
        /* <DEDUP_REMOVED lines=14> */
.L_x_18670:
        /* <DEDUP_REMOVED lines=8> */
.L_x_18671:
        /* <DEDUP_REMOVED lines=8> */
.L_x_18672:
        /* <DEDUP_REMOVED lines=9> */
.L_x_18673:
[----:B------:R-:W-:Y:S05]  /*0c60*/  BSYNC B1 ;  /* 0x0000000000017941 */ /* 0x000fea0003800000 */
.L_x_18669:
[----:B------:R-:W-:-:S13]  /*0c70*/  ISETP.GE.AND P0, PT, R20, R23, PT ;  /* 0x000000171400720c */ /* 0x000fda0003f06270 */
[----:B--2---:R-:W2:Y:S01]  /*0c80*/  @!P0 LDC.64 R4, c[0x0][0x218] ;  /* 0x00008600ff048b82 */ /* 0x004ea20000000a00 */
[----:B01----:R-:W-:Y:S02]  /*0c90*/  @!P0 IMAD.IADD R3, R21, 0x1, R20 ;  /* 0x0000000115038824 */ /* 0x003fe400078e0214 */
[----:B------:R-:W-:-:S03]  /*0ca0*/  @!P0 VIADD R20, R20, 0x80 ;  /* 0x0000008014148836 */ /* 0x000fc60000000000 */
[----:B--2---:R-:W-:-:S05]  /*0cb0*/  @!P0 IADD3 R2, P1, R3, R4, RZ ;  /* 0x0000000403028210 */ /* 0x004fca0007f3e0ff */
[----:B------:R-:W-:-:S05]  /*0cc0*/  @!P0 IMAD.X R3, RZ, RZ, R5, P1 ;  /* 0x000000ffff038224 */ /* 0x000fca00008e0605 */
[----:B------:R2:W-:Y:S03]  /*0cd0*/  @!P0 STG.E.U8 desc[UR4][R2.64], R13 ;  /* 0x0000000d02008986 */ /* 0x0005e6000c101104 */
.L_x_18674:
[----:B------:R-:W-:Y:S05]  /*0ce0*/  BSYNC B0 ;  /* 0x0000000000007941 */ /* 0x000fea0003800000 */
.L_x_18668:
[----:B------:R-:W-:Y:S05]  /*0cf0*/  WARPSYNC.ALL ;  /* 0x0000000000007948 */ /* 0x000fea0003800000 */
[----:B------:R-:W-:-:S13]  /*0d00*/  ISETP.GE.AND P0, PT, R20, R23, PT ;  /* 0x000000171400720c */ /* 0x000fda0003f06270 */
[----:B------:R-:W-:Y:S05]  /*0d10*/  @P0 EXIT ;  /* 0x000000000000094d */ /* 0x000fea0003800000 */
[----:B012---:R-:W-:Y:S01]  /*0d20*/  IMAD.IADD R2, R21, 0x1, R20 ;  /* 0x0000000115027824 */ /* 0x007fe200078e0214 */
[----:B------:R-:W-:Y:S01]  /*0d30*/  ULDC.64 UR6, c[0x0][0x218] ;  /* 0x0000860000067ab9 */ /* 0x000fe20000000a00 */
[----:B------:R-:W-:-:S03]  /*0d40*/  SEL R5, RZ, 0x1, !P6 ;  /* 0x00000001ff057807 */ /* 0x000fc60007000000 */
[----:B------:R-:W-:-:S05]  /*0d50*/  IADD3 R2, P0, R2, UR6, RZ ;  /* 0x0000000602027c10 */ /* 0x000fca000ff1e0ff */
[----:B------:R-:W-:-:S05]  /*0d60*/  IMAD.X R3, RZ, RZ, UR7, P0 ;  /* 0x00000007ff037e24 */ /* 0x000fca00080e06ff */
[----:B------:R-:W-:Y:S01]  /*0d70*/  STG.E.U8 desc[UR4][R2.64], R5 ;  /* 0x0000000502007986 */ /* 0x000fe2000c101104 */
[----:B------:R-:W-:Y:S05]  /*0d80*/  EXIT ;  /* 0x000000000000794d */ /* 0x000fea0003800000 */
.L_x_18675:
        /* <DEDUP_REMOVED lines=15> */
.L_x_23649:


//--------------------- .text._ZN2at6native29vectorized_elementwise_kernelILi4EZZZNS0_23logical_not_kernel_cudaERNS_18TensorIteratorBaseEENKUlvE0_clEvENKUlvE7_clEvEUlN3c107complexIfEEE_St5arrayIPcLm2EEEEviT0_T1_ --------------------------
	.section	.text._ZN2at6native29vectorized_elementwise_kernelILi4EZZZNS0_23logical_not_kernel_cudaERNS_18TensorIteratorBaseEENKUlvE0_clEvENKUlvE7_clEvEUlN3c107complexIfEEE_St5arrayIPcLm2EEEEviT0_T1_,"ax",@progbits
	.align	128
        .global         _ZN2at6native29vectorized_elementwise_kernelILi4EZZZNS0_23logical_not_kernel_cudaERNS_18TensorIteratorBaseEENKUlvE0_clEvENKUlvE7_clEvEUlN3c107complexIfEEE_St5arrayIPcLm2EEEEviT0_T1_
        .type           _ZN2at6native29vectorized_elementwise_kernelILi4EZZZNS0_23logical_not_kernel_cudaERNS_18TensorIteratorBaseEENKUlvE0_clEvENKUlvE7_clEvEUlN3c107complexIfEEE_St5arrayIPcLm2EEEEviT0_T1_,@function
        .size           _ZN2at6native29vectorized_elementwise_kernelILi4EZZZNS0_23logical_not_kernel_cudaERNS_18TensorIteratorBaseEENKUlvE0_clEvENKUlvE7_clEvEUlN3c107complexIfEEE_St5arrayIPcLm2EEEEviT0_T1_,(.L_x_23650 - _ZN2at6native29vectorized_elementwise_kernelILi4EZZZNS0_23logical_not_kernel_cudaERNS_18TensorIteratorBaseEENKUlvE0_clEvENKUlvE7_clEvEUlN3c107complexIfEEE_St5arrayIPcLm2EEEEviT0_T1_)
        .other          _ZN2at6native29vectorized_elementwise_kernelILi4EZZZNS0_23logical_not_kernel_cudaERNS_18TensorIteratorBaseEENKUlvE0_clEvENKUlvE7_clEvEUlN3c107complexIfEEE_St5arrayIPcLm2EEEEviT0_T1_,@"STO_CUDA_ENTRY STV_DEFAULT"
_ZN2at6native29vectorized_elementwise_kernelILi4EZZZNS0_23logical_not_kernel_cudaERNS_18TensorIteratorBaseEENKUlvE0_clEvENKUlvE7_clEvEUlN3c107complexIfEEE_St5arrayIPcLm2EEEEviT0_T1_:
.text._ZN2at6native29vectorized_elementwise_kernelILi4EZZZNS0_23logical_not_kernel_cudaERNS_18TensorIteratorBaseEENKUlvE0_clEvENKUlvE7_clEvEUlN3c107complexIfEEE_St5arrayIPcLm2EEEEviT0_T1_:
        /* <DEDUP_REMOVED lines=22> */
[----:B------:R-:W-:Y:S02]  /*0160*/  PLOP3.LUT P3, PT, P5, P4, PT, 0x2, 0x0 ;  /* 0x000000000000781c */ /* 0x000fe40002f68072 */
[----:B---3--:R-:W-:-:S02]  /*0170*/  FSETP.NEU.FTZ.AND P0, PT, R4, RZ, PT ;  /* 0x000000ff0400720b */ /* 0x008fc40003f1d000 */
[----:B------:R-:W-:Y:S02]  /*0180*/  FSETP.NEU.FTZ.AND P1, PT, R5, RZ, PT ;  /* 0x000000ff0500720b */ /* 0x000fe40003f3d000 */
[----:B0-----:R-:W-:Y:S02]  /*0190*/  SEL R2, RZ, 0x1, !P2 ;  /* 0x00000001ff027807 */ /* 0x001fe40005000000 */
[----:B------:R-:W-:Y:S02]  /*01a0*/  SEL R3, RZ, 0x1, !P3 ;  /* 0x00000001ff037807 */ /* 0x000fe40005800000 */
[----:B------:R-:W-:Y:S02]  /*01b0*/  FSETP.NEU.FTZ.AND P4, PT, R6, RZ, PT ;  /* 0x000000ff0600720b */ /* 0x000fe40003f9d000 */
[----:B------:R-:W-:Y:S02]  /*01c0*/  FSETP.NEU.FTZ.AND P5, PT, R7, RZ, PT ;  /* 0x000000ff0700720b */ /* 0x000fe40003fbd000 */
[----:B------:R-:W-:-:S02]  /*01d0*/  PLOP3.LUT P0, PT, P1, P0, PT, 0x2, 0x0 ;  /* 0x000000000000781c */ /* 0x000fc40000f00072 */
[----:B------:R-:W-:Y:S02]  /*01e0*/  PRMT R7, R3, 0x7604, R2 ;  /* 0x0000760403077816 */ /* 0x000fe40000000002 */
[----:B------:R-:W-:Y:S02]  /*01f0*/  PLOP3.LUT P1, PT, P5, P4, PT, 0x2, 0x0 ;  /* 0x000000000000781c */ /* 0x000fe40002f28072 */
[----:B------:R-:W-:Y:S02]  /*0200*/  SEL R2, RZ, 0x1, !P0 ;  /* 0x00000001ff027807 */ /* 0x000fe40004000000 */
[----:B----4-:R-:W-:Y:S02]  /*0210*/  FSETP.NEU.FTZ.AND P4, PT, R8, RZ, PT ;  /* 0x000000ff0800720b */ /* 0x010fe40003f9d000 */
[----:B------:R-:W-:Y:S02]  /*0220*/  FSETP.NEU.FTZ.AND P6, PT, R9, RZ, PT ;  /* 0x000000ff0900720b */ /* 0x000fe40003fdd000 */
[----:B-----5:R-:W-:-:S02]  /*0230*/  FSETP.NEU.FTZ.AND P0, PT, R12, RZ, PT ;  /* 0x000000ff0c00720b */ /* 0x020fc40003f1d000 */
[----:B------:R-:W-:Y:S02]  /*0240*/  FSETP.NEU.FTZ.AND P3, PT, R13, RZ, PT ;  /* 0x000000ff0d00720b */ /* 0x000fe40003f7d000 */
[----:B------:R-:W-:Y:S02]  /*0250*/  SEL R3, RZ, 0x1, !P1 ;  /* 0x00000001ff037807 */ /* 0x000fe40004800000 */
[----:B------:R-:W-:Y:S02]  /*0260*/  PLOP3.LUT P6, PT, P6, P4, PT, 0x2, 0x0 ;  /* 0x000000000000781c */ /* 0x000fe400037c8072 */
[----:B------:R-:W-:Y:S02]  /*0270*/  PLOP3.LUT P0, PT, P3, P0, PT, 0x2, 0x0 ;  /* 0x000000000000781c */ /* 0x000fe40001f00072 */
[----:B------:R-:W-:Y:S02]  /*0280*/  FSETP.NEU.FTZ.AND P2, PT, R10, RZ, PT ;  /* 0x000000ff0a00720b */ /* 0x000fe40003f5d000 */
[----:B------:R-:W-:-:S02]  /*0290*/  FSETP.NEU.FTZ.AND P1, PT, R11, RZ, PT ;  /* 0x000000ff0b00720b */ /* 0x000fc40003f3d000 */
[----:B------:R-:W-:Y:S02]  /*02a0*/  FSETP.NEU.FTZ.AND P4, PT, R14, RZ, PT ;  /* 0x000000ff0e00720b */ /* 0x000fe40003f9d000 */
[----:B------:R-:W-:Y:S02]  /*02b0*/  FSETP.NEU.FTZ.AND P3, PT, R15, RZ, PT ;  /* 0x000000ff0f00720b */ /* 0x000fe40003f7d000 */
[----:B------:R-:W-:Y:S02]  /*02c0*/  PRMT R6, R3, 0x7604, R2 ;  /* 0x0000760403067816 */ /* 0x000fe40000000002 */
[----:B------:R-:W-:Y:S02]  /*02d0*/  IADD3 R2, P5, R21, UR6, RZ ;  /* 0x0000000615027c10 */ /* 0x000fe4000ffbe0ff */
[----:B------:R-:W-:Y:S02]  /*02e0*/  SEL R4, RZ, 0x1, !P6 ;  /* 0x00000001ff047807 */ /* 0x000fe40007000000 */
[----:B------:R-:W-:Y:S01]  /*02f0*/  SEL R5, RZ, 0x1, !P0 ;  /* 0x00000001ff057807 */ /* 0x000fe20004000000 */
[----:B------:R-:W-:Y:S01]  /*0300*/  IMAD.X R3, RZ, RZ, UR7, P5 ;  /* 0x00000007ff037e24 */ /* 0x000fe2000a8e06ff */
[----:B------:R-:W-:-:S02]  /*0310*/  PLOP3.LUT P1, PT, P1, P2, PT, 0x2, 0x0 ;  /* 0x000000000000781c */ /* 0x000fc40000f24072 */
[----:B------:R-:W-:Y:S01]  /*0320*/  PLOP3.LUT P4, PT, P3, P4, PT, 0x2, 0x0 ;  /* 0x000000000000781c */ /* 0x000fe20001f88072 */
[----:B------:R-:W-:Y:S01]  /*0330*/  IMAD.WIDE R2, R0, 0x4, R2 ;  /* 0x0000000400027825 */ /* 0x000fe200078e0202 */
[----:B------:R-:W-:Y:S02]  /*0340*/  PRMT R7, R4, 0x7054, R7 ;  /* 0x0000705404077816 */ /* 0x000fe40000000007 */
[----:B------:R-:W-:Y:S02]  /*0350*/  PRMT R6, R5, 0x7054, R6 ;  /* 0x0000705405067816 */ /* 0x000fe40000000006 */
[----:B------:R-:W-:Y:S02]  /*0360*/  SEL R4, RZ, 0x1, !P1 ;  /* 0x00000001ff047807 */ /* 0x000fe40004800000 */
[----:B------:R-:W-:Y:S02]  /*0370*/  SEL R5, RZ, 0x1, !P4 ;  /* 0x00000001ff057807 */ /* 0x000fe40006000000 */
[----:B------:R-:W-:-:S02]  /*0380*/  PRMT R7, R4, 0x654, R7 ;  /* 0x0000065404077816 */ /* 0x000fc40000000007 */
[----:B------:R-:W-:-:S03]  /*0390*/  PRMT R5, R5, 0x654, R6 ;  /* 0x0000065405057816 */ /* 0x000fc60000000006 */
[----:B------:R-:W-:Y:S04]  /*03a0*/  STG.E desc[UR4][R2.64], R7 ;  /* 0x0000000702007986 */ /* 0x000fe8000c101904 */
[----:B------:R-:W-:Y:S01]  /*03b0*/  STG.E desc[UR4][R2.64+0x200], R5 ;  /* 0x0002000502007986 */ /* 0x000fe2000c101904 */
[----:B------:R-:W-:Y:S05]  /*03c0*/  EXIT ;  /* 0x000000000000794d */ /* 0x000fea0003800000 */
.L_x_18676:
        /* <DEDUP_REMOVED lines=112> */
.L_x_18679:
        /* <DEDUP_REMOVED lines=8> */
.L_x_18680:
        /* <DEDUP_REMOVED lines=8> */
.L_x_18681:
        /* <DEDUP_REMOVED lines=9> */
.L_x_18682:
[----:B------:R-:W-:Y:S05]  /*0c60*/  BSYNC B1 ;  /* 0x0000000000017941 */ /* 0x000fea0003800000 */
.L_x_18678:
[----:B------:R-:W-:-:S13]  /*0c70*/  ISETP.GE.AND P0, PT, R20, R23, PT ;  /* 0x000000171400720c */ /* 0x000fda0003f06270 */
[----:B--2---:R-:W2:Y:S01]  /*0c80*/  @!P0 LDC.64 R4, c[0x0][0x218] ;  /* 0x00008600ff048b82 */ /* 0x004ea20000000a00 */
[----:B01----:R-:W-:Y:S02]  /*0c90*/  @!P0 IMAD.IADD R3, R21, 0x1, R20 ;  /* 0x0000000115038824 */ /* 0x003fe400078e0214 */
[----:B------:R-:W-:-:S03]  /*0ca0*/  @!P0 VIADD R20, R20, 0x80 ;  /* 0x0000008014148836 */ /* 0x000fc60000000000 */
[----:B--2---:R-:W-:-:S05]  /*0cb0*/  @!P0 IADD3 R2, P1, R3, R4, RZ ;  /* 0x0000000403028210 */ /* 0x004fca0007f3e0ff */
[----:B------:R-:W-:-:S05]  /*0cc0*/  @!P0 IMAD.X R3, RZ, RZ, R5, P1 ;  /* 0x000000ffff038224 */ /* 0x000fca00008e0605 */
[----:B------:R2:W-:Y:S03]  /*0cd0*/  @!P0 STG.E.U8 desc[UR4][R2.64], R13 ;  /* 0x0000000d02008986 */ /* 0x0005e6000c101104 */
.L_x_18683:
[----:B------:R-:W-:Y:S05]  /*0ce0*/  BSYNC B0 ;  /* 0x0000000000007941 */ /* 0x000fea0003800000 */
.L_x_18677:
        /* <DEDUP_REMOVED lines=10> */
.L_x_18684:
        /* <DEDUP_REMOVED lines=15> */
.L_x_23650:


//--------------------- .text._ZN2at6native29vectorized_elementwise_kernelILi8EZZZNS0_23logical_not_kernel_cudaERNS_18TensorIteratorBaseEENKUlvE0_clEvENKUlvE7_clEvEUlN3c107complexIfEEE_St5arrayIPcLm2EEEEviT0_T1_ --------------------------
	.section	.text._ZN2at6native29vectorized_elementwise_kernelILi8EZZZNS0_23logical_not_kernel_cudaERNS_18TensorIteratorBaseEENKUlvE0_clEvENKUlvE7_clEvEUlN3c107complexIfEEE_St5arrayIPcLm2EEEEviT0_T1_,"ax",@progbits
	.align	128
        .global         _ZN2at6native29vectorized_elementwise_kernelILi8EZZZNS0_23logical_not_kernel_cudaERNS_18TensorIteratorBaseEENKUlvE0_clEvENKUlvE7_clEvEUlN3c107complexIfEEE_St5arrayIPcLm2EEEEviT0_T1_
        .type           _ZN2at6native29vectorized_elementwise_kernelILi8EZZZNS0_23logical_not_kernel_cudaERNS_18TensorIteratorBaseEENKUlvE0_clEvENKUlvE7_clEvEUlN3c107complexIfEEE_St5arrayIPcLm2EEEEviT0_T1_,@function
        .size           _ZN2at6native29vectorized_elementwise_kernelILi8EZZZNS0_23logical_not_kernel_cudaERNS_18TensorIteratorBaseEENKUlvE0_clEvENKUlvE7_clEvEUlN3c107complexIfEEE_St5arrayIPcLm2EEEEviT0_T1_,(.L_x_23651 - _ZN2at6native29vectorized_elementwise_kernelILi8EZZZNS0_23logical_not_kernel_cudaERNS_18TensorIteratorBaseEENKUlvE0_clEvENKUlvE7_clEvEUlN3c107complexIfEEE_St5arrayIPcLm2EEEEviT0_T1_)
        .other          _ZN2at6native29vectorized_elementwise_kernelILi8EZZZNS0_23logical_not_kernel_cudaERNS_18TensorIteratorBaseEENKUlvE0_clEvENKUlvE7_clEvEUlN3c107complexIfEEE_St5arrayIPcLm2EEEEviT0_T1_,@"STO_CUDA_ENTRY STV_DEFAULT"
_ZN2at6native29vectorized_elementwise_kernelILi8EZZZNS0_23logical_not_kernel_cudaERNS_18TensorIteratorBaseEENKUlvE0_clEvENKUlvE7_clEvEUlN3c107complexIfEEE_St5arrayIPcLm2EEEEviT0_T1_:
.text._ZN2at6native29vectorized_elementwise_kernelILi8EZZZNS0_23logical_not_kernel_cudaERNS_18TensorIteratorBaseEENKUlvE0_clEvENKUlvE7_clEvEUlN3c107complexIfEEE_St5arrayIPcLm2EEEEviT0_T1_:
        /* <DEDUP_REMOVED lines=25> */
[----:B------:R-:W-:Y:S02]  /*0190*/  FSETP.NEU.FTZ.AND P5, PT, R10, RZ, PT ;  /* 0x000000ff0a00720b */ /* 0x000fe40003fbd000 */
[----:B------:R-:W-:Y:S02]  /*01a0*/  FSETP.NEU.FTZ.AND P6, PT, R11, RZ, PT ;  /* 0x000000ff0b00720b */ /* 0x000fe40003fdd000 */
[----:B------:R-:W-:Y:S02]  /*01b0*/  SEL R10, RZ, 0x1, !P3 ;  /* 0x00000001ff0a7807 */ /* 0x000fe40005800000 */
[----:B----4-:R-:W-:Y:S02]  /*01c0*/  FSETP.NEU.FTZ.AND P4, PT, R12, RZ, PT ;  /* 0x000000ff0c00720b */ /* 0x010fe40003f9d000 */
[----:B------:R-:W-:-:S02]  /*01d0*/  FSETP.NEU.FTZ.AND P3, PT, R13, RZ, PT ;  /* 0x000000ff0d00720b */ /* 0x000fc40003f7d000 */
[----:B------:R-:W-:Y:S02]  /*01e0*/  SEL R11, RZ, 0xffffffff, !P1 ;  /* 0xffffffffff0b7807 */ /* 0x000fe40004800000 */
[----:B------:R-:W-:Y:S02]  /*01f0*/  PLOP3.LUT P0, PT, P2, P0, PT, 0x2, 0x0 ;  /* 0x000000000000781c */ /* 0x000fe40001700072 */
[----:B------:R-:W-:Y:S02]  /*0200*/  FSETP.NEU.FTZ.AND P1, PT, R14, RZ, PT ;  /* 0x000000ff0e00720b */ /* 0x000fe40003f3d000 */
[----:B------:R-:W-:Y:S01]  /*0210*/  FSETP.NEU.FTZ.AND P2, PT, R15, RZ, PT ;  /* 0x000000ff0f00720b */ /* 0x000fe20003f5d000 */
[----:B------:R-:W-:Y:S01]  /*0220*/  IMAD.SHL.U32 R15, R11, 0x100, RZ ;  /* 0x000001000b0f7824 */ /* 0x000fe200078e00ff */
        /* <DEDUP_REMOVED lines=13> */
[----:B------:R-:W-:Y:S01]  /*0300*/  SEL R7, RZ, 0xffffffff, !P1 ;  /* 0xffffffffff077807 */ /* 0x000fe20004800000 */
[----:B------:R-:W-:Y:S01]  /*0310*/  IMAD.SHL.U32 R13, R9, 0x100, RZ ;  /* 0x00000100090d7824 */ /* 0x000fe200078e00ff */
[----:B------:R-:W-:Y:S02]  /*0320*/  SEL R5, RZ, 0xffffffff, !P4 ;  /* 0xffffffffff057807 */ /* 0x000fe40006000000 */
[----:B------:R-:W-:Y:S01]  /*0330*/  SEL R8, RZ, 0x1, !P0 ;  /* 0x00000001ff087807 */ /* 0x000fe20004000000 */
[----:B------:R-:W-:Y:S01]  /*0340*/  IMAD.SHL.U32 R11, R7, 0x100, RZ ;  /* 0x00000100070b7824 */ /* 0x000fe200078e00ff */
[----:B------:R-:W-:Y:S01]  /*0350*/  SEL R6, RZ, 0x1, !P3 ;  /* 0x00000001ff067807 */ /* 0x000fe20005800000 */
[----:B------:R-:W-:Y:S01]  /*0360*/  IMAD.SHL.U32 R9, R5, 0x100, RZ ;  /* 0x0000010005097824 */ /* 0x000fe200078e00ff */
[----:B------:R-:W-:-:S02]  /*0370*/  SEL R4, RZ, 0x1, !P2 ;  /* 0x00000001ff047807 */ /* 0x000fc40005000000 */
[----:B------:R-:W-:Y:S02]  /*0380*/  LOP3.LUT R7, R15, 0x100, R10, 0xe2, !PT ;  /* 0x000001000f077812 */ /* 0x000fe400078ee20a */
[----:B------:R-:W-:Y:S02]  /*0390*/  LOP3.LUT R8, R13, 0x100, R8, 0xe2, !PT ;  /* 0x000001000d087812 */ /* 0x000fe400078ee208 */
[----:B------:R-:W-:Y:S02]  /*03a0*/  LOP3.LUT R5, R11, 0x100, R6, 0xe2, !PT ;  /* 0x000001000b057812 */ /* 0x000fe400078ee206 */
[----:B------:R-:W-:Y:S02]  /*03b0*/  LOP3.LUT R4, R9, 0x100, R4, 0xe2, !PT ;  /* 0x0000010009047812 */ /* 0x000fe400078ee204 */
[----:B------:R-:W-:Y:S02]  /*03c0*/  PRMT R8, R7, 0x5410, R8 ;  /* 0x0000541007087816 */ /* 0x000fe40000000008 */
[----:B------:R-:W-:-:S05]  /*03d0*/  PRMT R9, R5, 0x5410, R4 ;  /* 0x0000541005097816 */ /* 0x000fca0000000004 */
[----:B------:R-:W-:Y:S01]  /*03e0*/  STG.E.64 desc[UR4][R2.64], R8 ;  /* 0x0000000802007986 */ /* 0x000fe2000c101b04 */
[----:B------:R-:W-:Y:S05]  /*03f0*/  EXIT ;  /* 0x000000000000794d */ /* 0x000fea0003800000 */
.L_x_18685:
        /* <DEDUP_REMOVED lines=112> */
.L_x_18688:
        /* <DEDUP_REMOVED lines=8> */
.L_x_18689:
        /* <DEDUP_REMOVED lines=8> */
.L_x_18690:
        /* <DEDUP_REMOVED lines=9> */
.L_x_18691:
[----:B------:R-:W-:Y:S05]  /*0c90*/  BSYNC B1 ;  /* 0x0000000000017941 */ /* 0x000fea0003800000 */
.L_x_18687:
[----:B------:R-:W-:-:S13]  /*0ca0*/  ISETP.GE.AND P0, PT, R20, R23, PT ;  /* 0x000000171400720c */ /* 0x000fda0003f06270 */
[----:B--2---:R-:W2:Y:S01]  /*0cb0*/  @!P0 LDC.64 R4, c[0x0][0x218] ;  /* 0x00008600ff048b82 */ /* 0x004ea20000000a00 */
[----:B01----:R-:W-:Y:S02]  /*0cc0*/  @!P0 IMAD.IADD R3, R21, 0x1, R20 ;  /* 0x0000000115038824 */ /* 0x003fe400078e0214 */
[----:B------:R-:W-:-:S03]  /*0cd0*/  @!P0 VIADD R20, R20, 0x80 ;  /* 0x0000008014148836 */ /* 0x000fc60000000000 */
[----:B--2---:R-:W-:-:S05]  /*0ce0*/  @!P0 IADD3 R2, P1, R3, R4, RZ ;  /* 0x0000000403028210 */ /* 0x004fca0007f3e0ff */
[----:B------:R-:W-:-:S05]  /*0cf0*/  @!P0 IMAD.X R3, RZ, RZ, R5, P1 ;  /* 0x000000ffff038224 */ /* 0x000fca00008e0605 */
[----:B------:R2:W-:Y:S03]  /*0d00*/  @!P0 STG.E.U8 desc[UR4][R2.64], R13 ;  /* 0x0000000d02008986 */ /* 0x0005e6000c101104 */
.L_x_18692:
[----:B------:R-:W-:Y:S05]  /*0d10*/  BSYNC B0 ;  /* 0x0000000000007941 */ /* 0x000fea0003800000 */
.L_x_18686:
        /* <DEDUP_REMOVED lines=10> */
.L_x_18693:
        /* <DEDUP_REMOVED lines=12> */
.L_x_23651:


//--------------------- .text._ZN2at6native18elementwise_kernelILi128ELi4EZNS0_15gpu_kernel_implIZZZNS0_23logical_not_kernel_cudaERNS_18TensorIteratorBaseEENKUlvE0_clEvENKUlvE6_clEvEUlN3c107complexIdEEE_EEvS4_RKT_EUliE_EEviT1_ --------------------------
	.section	.text._ZN2at6native18elementwise_kernelILi128ELi4EZNS0_15gpu_kernel_implIZZZNS0_23logical_not_kernel_cudaERNS_18TensorIteratorBaseEENKUlvE0_clEvENKUlvE6_clEvEUlN3c107complexIdEEE_EEvS4_RKT_EUliE_EEviT1_,"ax",@progbits
	.align	128
        .global         _ZN2at6native18elementwise_kernelILi128ELi4EZNS0_15gpu_kernel_implIZZZNS0_23logical_not_kernel_cudaERNS_18TensorIteratorBaseEENKUlvE0_clEvENKUlvE6_clEvEUlN3c107complexIdEEE_EEvS4_RKT_EUliE_EEviT1_
        .type           _ZN2at6native18elementwise_kernelILi128ELi4EZNS0_15gpu_kernel_implIZZZNS0_23logical_not_kernel_cudaERNS_18TensorIteratorBaseEENKUlvE0_clEvENKUlvE6_clEvEUlN3c107complexIdEEE_EEvS4_RKT_EUliE_EEviT1_,@function
        .size           _ZN2at6native18elementwise_kernelILi128ELi4EZNS0_15gpu_kernel_implIZZZNS0_23logical_not_kernel_cudaERNS_18TensorIteratorBaseEENKUlvE0_clEvENKUlvE6_clEvEUlN3c107complexIdEEE_EEvS4_RKT_EUliE_EEviT1_,(.L_x_23652 - _ZN2at6native18elementwise_kernelILi128ELi4EZNS0_15gpu_kernel_implIZZZNS0_23logical_not_kernel_cudaERNS_18TensorIteratorBaseEENKUlvE0_clEvENKUlvE6_clEvEUlN3c107complexIdEEE_EEvS4_RKT_EUliE_EEviT1_)
        .other          _ZN2at6native18elementwise_kernelILi128ELi4EZNS0_15gpu_kernel_implIZZZNS0_23logical_not_kernel_cudaERNS_18TensorIteratorBaseEENKUlvE0_clEvENKUlvE6_clEvEUlN3c107complexIdEEE_EEvS4_RKT_EUliE_EEviT1_,@"STO_CUDA_ENTRY STV_DEFAULT"
_ZN2at6native18elementwise_kernelILi128ELi4EZNS0_15gpu_kernel_implIZZZNS0_23logical_not_kernel_cudaERNS_18TensorIteratorBaseEENKUlvE0_clEvENKUlvE6_clEvEUlN3c107complexIdEEE_EEvS4_RKT_EUliE_EEviT1_:
.text._ZN2at6native18elementwise_kernelILi128ELi4EZNS0_15gpu_kernel_implIZZZNS0_23logical_not_kernel_cudaERNS_18TensorIteratorBaseEENKUlvE0_clEvENKUlvE6_clEvEUlN3c107complexIdEEE_EEvS4_RKT_EUliE_EEviT1_:
        /* <DEDUP_REMOVED lines=313> */
.L_x_18696:
        /* <DEDUP_REMOVED lines=19> */
[----:B------:R-:W-:Y:S01]  /*14c0*/  CS2R R6, SRZ ;  /* 0x0000000000067805 */ /* 0x000fe2000001ff00 */
[----:B--2---:R0:W1:Y:S01]  /*14d0*/  I2F.F64.S16 R4, R2 ;  /* 0x0000000200047312 */ /* 0x0040620000101c00 */
[----:B------:R-:W-:Y:S05]  /*14e0*/  BRA `(.L_x_18702) ;  /* 0x0000000c00d87947 */ /* 0x000fea0003800000 */
.L_x_18700:
[----:B------:R-:W2:Y:S01]  /*14f0*/  LDG.E.U8 R2, desc[UR36][R2.64] ;  /* 0x0000002402027981 */ /* 0x000ea2000c1e1100 */
[----:B------:R-:W-:Y:S01]  /*1500*/  CS2R R6, SRZ ;  /* 0x0000000000067805 */ /* 0x000fe2000001ff00 */
[----:B--2---:R0:W1:Y:S01]  /*1510*/  I2F.F64.U16 R4, R2 ;  /* 0x0000000200047312 */ /* 0x0040620000101800 */
[----:B------:R-:W-:Y:S05]  /*1520*/  BRA `(.L_x_18702) ;  /* 0x0000000c00c87947 */ /* 0x000fea0003800000 */
.L_x_18699:
[----:B------:R-:W-:-:S13]  /*1530*/  ISETP.NE.AND P0, PT, R4, 0x2, PT ;  /* 0x000000020400780c */ /* 0x000fda0003f05270 */
[----:B------:R-:W-:Y:S05]  /*1540*/  @!P0 BRA `(.L_x_18703) ;  /* 0x0000000000308947 */ /* 0x000fea0003800000 */
[----:B------:R-:W-:-:S13]  /*1550*/  ISETP.NE.AND P0, PT, R4, 0x3, PT ;  /* 0x000000030400780c */ /* 0x000fda0003f05270 */
[----:B------:R-:W-:Y:S05]  /*1560*/  @!P0 BRA `(.L_x_18704) ;  /* 0x0000000000188947 */ /* 0x000fea0003800000 */
[----:B------:R-:W-:-:S13]  /*1570*/  ISETP.NE.AND P0, PT, R4, 0x4, PT ;  /* 0x000000040400780c */ /* 0x000fda0003f05270 */
[----:B------:R-:W-:Y:S05]  /*1580*/  @P0 BRA `(.L_x_18701) ;  /* 0x0000000c00480947 */ /* 0x000fea0003800000 */
[----:B------:R-:W2:Y:S01]  /*1590*/  LDG.E.64 R4, desc[UR36][R2.64] ;  /* 0x0000002402047981 */ /* 0x000ea2000c1e1b00 */
[----:B------:R-:W-:Y:S01]  /*15a0*/  CS2R R6, SRZ ;  /* 0x0000000000067805 */ /* 0x000fe2000001ff00 */
[----:B--2---:R-:W0:Y:S01]  /*15b0*/  I2F.F64.S64 R4, R4 ;  /* 0x0000000400047312 */ /* 0x004e220000301c00 */
[----:B------:R-:W-:Y:S05]  /*15c0*/  BRA `(.L_x_18702) ;  /* 0x0000000c00a07947 */ /* 0x000fea0003800000 */
.L_x_18704:
[----:B------:R-:W2:Y:S01]  /*15d0*/  LDG.E R2, desc[UR36][R2.64] ;  /* 0x0000002402027981 */ /* 0x000ea2000c1e1900 */
[----:B------:R-:W-:Y:S01]  /*15e0*/  CS2R R6, SRZ ;  /* 0x0000000000067805 */ /* 0x000fe2000001ff00 */
[----:B--2---:R0:W1:Y:S01]  /*15f0*/  I2F.F64 R4, R2 ;  /* 0x0000000200047312 */ /* 0x0040620000201c00 */
[----:B------:R-:W-:Y:S05]  /*1600*/  BRA `(.L_x_18702) ;  /* 0x0000000c00907947 */ /* 0x000fea0003800000 */
.L_x_18703:
[----:B------:R-:W2:Y:S01]  /*1610*/  LDG.E.U16 R2, desc[UR36][R2.64] ;  /* 0x0000002402027981 */ /* 0x000ea2000c1e1500 */
[----:B------:R-:W-:Y:S01]  /*1620*/  CS2R R6, SRZ ;  /* 0x0000000000067805 */ /* 0x000fe2000001ff00 */
[----:B--2---:R0:W1:Y:S01]  /*1630*/  I2F.F64.S16 R4, R2 ;  /* 0x0000000200047312 */ /* 0x0040620000101c00 */
[----:B------:R-:W-:Y:S05]  /*1640*/  BRA `(.L_x_18702) ;  /* 0x0000000c00807947 */ /* 0x000fea0003800000 */
.L_x_18698:
[----:B------:R-:W-:-:S13]  /*1650*/  ISETP.GT.AND P0, PT, R4, 0x6, PT ;  /* 0x000000060400780c */ /* 0x000fda0003f04270 */
[----:B------:R-:W-:Y:S05]  /*1660*/  @P0 BRA `(.L_x_18705) ;  /* 0x00000000003c0947 */ /* 0x000fea0003800000 */
[----:B------:R-:W-:-:S13]  /*1670*/  ISETP.NE.AND P0, PT, R4, 0x5, PT ;  /* 0x000000050400780c */ /* 0x000fda0003f05270 */
[----:B------:R-:W-:Y:S05]  /*1680*/  @!P0 BRA `(.L_x_18706) ;  /* 0x00000000001c8947 */ /* 0x000fea0003800000 */
[----:B------:R-:W-:-:S13]  /*1690*/  ISETP.NE.AND P0, PT, R4, 0x6, PT ;  /* 0x000000060400780c */ /* 0x000fda0003f05270 */
[----:B------:R-:W-:Y:S05]  /*16a0*/  @P0 BRA `(.L_x_18701) ;  /* 0x0000000c00000947 */ /* 0x000fea0003800000 */
[----:B------:R-:W2:Y:S01]  /*16b0*/  LDG.E R4, desc[UR36][R2.64] ;  /* 0x0000002402047981 */ /* 0x000ea2000c1e1900 */
[----:B------:R-:W-:Y:S01]  /*16c0*/  CS2R R6, SRZ ;  /* 0x0000000000067805 */ /* 0x000fe2000001ff00 */
[----:B--2---:R-:W-:-:S06]  /*16d0*/  FMUL.FTZ R4, R4, 1 ;  /* 0x3f80000004047820 */ /* 0x004fcc0000410000 */
[----:B------:R-:W0:Y:S01]  /*16e0*/  F2F.F64.F32 R4, R4 ;  /* 0x0000000400047310 */ /* 0x000e220000201800 */
[----:B------:R-:W-:Y:S05]  /*16f0*/  BRA `(.L_x_18702) ;  /* 0x0000000c00547947 */ /* 0x000fea0003800000 */
.L_x_18706:
[----:B------:R-:W2:Y:S01]  /*1700*/  LDG.E.U16 R0, desc[UR36][R2.64] ;  /* 0x0000002402007981 */ /* 0x000ea2000c1e1500 */
[----:B------:R-:W-:Y:S01]  /*1710*/  CS2R R6, SRZ ;  /* 0x0000000000067805 */ /* 0x000fe2000001ff00 */
[----:B--2---:R-:W-:-:S05]  /*1720*/  HADD2.F32 R0, -RZ, R0.H0_H0 ;  /* 0x20000000ff007230 */ /* 0x004fca0000004100 */
[----:B------:R-:W-:-:S04]  /*1730*/  FMUL.FTZ R0, R0, 1 ;  /* 0x3f80000000007820 */ /* 0x000fc80000410000 */
[----:B------:R0:W1:Y:S01]  /*1740*/  F2F.F64.F32 R4, R0 ;  /* 0x0000000000047310 */ /* 0x0000620000201800 */
[----:B------:R-:W-:Y:S05]  /*1750*/  BRA `(.L_x_18702) ;  /* 0x0000000c003c7947 */ /* 0x000fea0003800000 */
.L_x_18705:
[----:B------:R-:W-:-:S13]  /*1760*/  ISETP.NE.AND P0, PT, R4, 0x7, PT ;  /* 0x000000070400780c */ /* 0x000fda0003f05270 */
[----:B------:R-:W-:Y:S05]  /*1770*/  @!P0 BRA `(.L_x_18707) ;  /* 0x0000000000488947 */ /* 0x000fea0003800000 */
[----:B------:R-:W-:-:S13]  /*1780*/  ISETP.NE.AND P0, PT, R4, 0x8, PT ;  /* 0x000000080400780c */ /* 0x000fda0003f05270 */
[----:B------:R-:W-:Y:S05]  /*1790*/  @!P0 BRA `(.L_x_18708) ;  /* 0x0000000000208947 */ /* 0x000fea0003800000 */
[----:B------:R-:W-:-:S13]  /*17a0*/  ISETP.NE.AND P0, PT, R4, 0x9, PT ;  /* 0x000000090400780c */ /* 0x000fda0003f05270 */
[----:B------:R-:W-:Y:S05]  /*17b0*/  @P0 BRA `(.L_x_18701) ;  /* 0x0000000800bc0947 */ /* 0x000fea0003800000 */
[----:B------:R-:W2:Y:S02]  /*17c0*/  LDG.E.64 R2, desc[UR36][R2.64] ;  /* 0x0000002402027981 */ /* 0x000ea4000c1e1b00 */
[----:B--2---:R-:W-:Y:S01]  /*17d0*/  FMUL.FTZ R6, R3, 1 ;  /* 0x3f80000003067820 */ /* 0x004fe20000410000 */
[----:B------:R-:W-:-:S05]  /*17e0*/  FMUL.FTZ R4, R2, 1 ;  /* 0x3f80000002047820 */ /* 0x000fca0000410000 */
[----:B------:R-:W0:Y:S08]  /*17f0*/  F2F.F64.F32 R6, R6 ;  /* 0x0000000600067310 */ /* 0x000e300000201800 */
[----:B------:R-:W1:Y:S01]  /*1800*/  F2F.F64.F32 R4, R4 ;  /* 0x0000000400047310 */ /* 0x000e620000201800 */
[----:B------:R-:W-:Y:S05]  /*1810*/  BRA `(.L_x_18702) ;  /* 0x0000000c000c7947 */ /* 0x000fea0003800000 */
.L_x_18708:
[----:B------:R-:W2:Y:S02]  /*1820*/  LDG.E R0, desc[UR36][R2.64] ;  /* 0x0000002402007981 */ /* 0x000ea4000c1e1900 */
[--C-:B--2---:R-:W-:Y:S02]  /*1830*/  HADD2.F32 R4, -RZ, R0.reuse.H1_H1 ;  /* 0x30000000ff047230 */ /* 0x104fe40000004100 */
[----:B------:R-:W-:-:S03]  /*1840*/  HADD2.F32 R0, -RZ, R0.H0_H0 ;  /* 0x20000000ff007230 */ /* 0x000fc60000004100 */
[----:B------:R-:W-:Y:S02]  /*1850*/  FMUL.FTZ R6, R4, 1 ;  /* 0x3f80000004067820 */ /* 0x000fe40000410000 */
[----:B------:R-:W-:-:S04]  /*1860*/  FMUL.FTZ R0, R0, 1 ;  /* 0x3f80000000007820 */ /* 0x000fc80000410000 */
[----:B------:R-:W0:Y:S08]  /*1870*/  F2F.F64.F32 R6, R6 ;  /* 0x0000000600067310 */ /* 0x000e300000201800 */
[----:B------:R1:W2:Y:S01]  /*1880*/  F2F.F64.F32 R4, R0 ;  /* 0x0000000000047310 */ /* 0x0002a20000201800 */
[----:B------:R-:W-:Y:S05]  /*1890*/  BRA `(.L_x_18702) ;  /* 0x0000000800ec7947 */ /* 0x000fea0003800000 */
.L_x_18707:
[----:B------:R0:W5:Y:S01]  /*18a0*/  LDG.E.64 R4, desc[UR36][R2.64] ;  /* 0x0000002402047981 */ /* 0x000162000c1e1b00 */
[----:B------:R-:W-:Y:S01]  /*18b0*/  CS2R R6, SRZ ;  /* 0x0000000000067805 */ /* 0x000fe2000001ff00 */
[----:B------:R-:W-:Y:S06]  /*18c0*/  BRA `(.L_x_18702) ;  /* 0x0000000800e07947 */ /* 0x000fec0003800000 */
.L_x_18697:
        /* <DEDUP_REMOVED lines=9> */
[----:B------:R-:W-:Y:S01]  /*1960*/  CS2R R6, SRZ ;  /* 0x0000000000067805 */ /* 0x000fe2000001ff00 */
[----:B------:R-:W-:Y:S01]  /*1970*/  IMAD.MOV.U32 R4, RZ, RZ, RZ ;  /* 0x000000ffff047224 */ /* 0x000fe200078e00ff */
[----:B--2---:R-:W-:-:S04]  /*1980*/  ISETP.NE.AND P0, PT, R2, RZ, PT ;  /* 0x000000ff0200720c */ /* 0x004fc80003f05270 */
[----:B------:R-:W-:Y:S01]  /*1990*/  FSEL R5, RZ, 1.875, !P0 ;  /* 0x3ff00000ff057808 */ /* 0x000fe20004000000 */
[----:B------:R-:W-:Y:S08]  /*19a0*/  BRA `(.L_x_18702) ;  /* 0x0000000800a87947 */ /* 0x000ff00003800000 */
.L_x_18711:
[----:B------:R0:W5:Y:S01]  /*19b0*/  LDG.E.128 R4, desc[UR36][R2.64] ;  /* 0x0000002402047981 */ /* 0x000162000c1e1d00 */
[----:B------:R-:W-:Y:S05]  /*19c0*/  BRA `(.L_x_18702) ;  /* 0x0000000800a07947 */ /* 0x000fea0003800000 */
.L_x_18710:
        /* <DEDUP_REMOVED lines=22> */
[----:B------:R-:W-:Y:S02]  /*1b30*/  LOP3.LUT R5, R5, 0x7f800000, R6, 0xf8, !PT ;  /* 0x7f80000005057812 */ /* 0x000fe400078ef806 */
[----:B------:R-:W-:Y:S02]  /*1b40*/  CS2R R6, SRZ ;  /* 0x0000000000067805 */ /* 0x000fe4000001ff00 */
[----:B------:R-:W-:-:S04]  /*1b50*/  LOP3.LUT R5, R5, R2, RZ, 0x30, !PT ;  /* 0x0000000205057212 */ /* 0x000fc800078e30ff */
[----:B------:R-:W-:-:S05]  /*1b60*/  LOP3.LUT R5, R5, 0x80000000, R0, 0xf8, !PT ;  /* 0x8000000005057812 */ /* 0x000fca00078ef800 */
[----:B------:R-:W-:-:S06]  /*1b70*/  FMUL.FTZ R5, R5, 1 ;  /* 0x3f80000005057820 */ /* 0x000fcc0000410000 */
[----:B------:R-:W0:Y:S01]  /*1b80*/  F2F.F64.F32 R4, R5 ;  /* 0x0000000500047310 */ /* 0x000e220000201800 */
[----:B------:R-:W-:Y:S05]  /*1b90*/  BRA `(.L_x_18702) ;  /* 0x00000008002c7947 */ /* 0x000fea0003800000 */
.L_x_18713:
[----:B------:R-:W2:Y:S01]  /*1ba0*/  LDG.E.U8 R2, desc[UR36][R2.64] ;  /* 0x0000002402027981 */ /* 0x000ea2000c1e1100 */
[----:B------:R-:W-:Y:S01]  /*1bb0*/  CS2R R6, SRZ ;  /* 0x0000000000067805 */ /* 0x000fe2000001ff00 */
        /* <DEDUP_REMOVED lines=14> */
.L_x_18712:
[----:B------:R-:W2:Y:S01]  /*1ca0*/  LDG.E.U16 R0, desc[UR36][R2.64] ;  /* 0x0000002402007981 */ /* 0x000ea2000c1e1500 */
[----:B------:R-:W-:Y:S01]  /*1cb0*/  CS2R R6, SRZ ;  /* 0x0000000000067805 */ /* 0x000fe2000001ff00 */
[----:B--2---:R-:W-:-:S04]  /*1cc0*/  IMAD.U32 R0, R0, 0x10000, RZ ;  /* 0x0001000000007824 */ /* 0x004fc800078e00ff */
[----:B------:R-:W-:-:S04]  /*1cd0*/  FMUL.FTZ R0, R0, 1 ;  /* 0x3f80000000007820 */ /* 0x000fc80000410000 */
[----:B------:R0:W1:Y:S01]  /*1ce0*/  F2F.F64.F32 R4, R0 ;  /* 0x0000000000047310 */ /* 0x0000620000201800 */
[----:B------:R-:W-:Y:S05]  /*1cf0*/  BRA `(.L_x_18702) ;  /* 0x0000000400d47947 */ /* 0x000fea0003800000 */
.L_x_18709:
        /* <DEDUP_REMOVED lines=9> */
[----:B------:R-:W-:Y:S01]  /*1d90*/  CS2R R6, SRZ ;  /* 0x0000000000067805 */ /* 0x000fe2000001ff00 */
[----:B--2---:R0:W1:Y:S01]  /*1da0*/  I2F.F64.U16 R4, R2 ;  /* 0x0000000200047312 */ /* 0x0040620000101800 */
[----:B------:R-:W-:Y:S05]  /*1db0*/  BRA `(.L_x_18702) ;  /* 0x0000000400a47947 */ /* 0x000fea0003800000 */
.L_x_18716:
        /* <DEDUP_REMOVED lines=21> */
.L_x_18720:
[----:B------:R-:W-:Y:S05]  /*1f10*/  BSYNC B1 ;  /* 0x0000000000017941 */ /* 0x000fea0003800000 */
.L_x_18719:
[----:B------:R-:W-:Y:S01]  /*1f20*/  LEA R3, R0, 0x3b800000, 0x17 ;  /* 0x3b80000000037811 */ /* 0x000fe200078eb8ff */
[----:B------:R-:W-:-:S05]  /*1f30*/  IMAD.SHL.U32 R0, R2, 0x100000, RZ ;  /* 0x0010000002007824 */ /* 0x000fca00078e00ff */
[----:B------:R-:W-:-:S07]  /*1f40*/  LOP3.LUT R0, R3, R0, R4, 0xfe, !PT ;  /* 0x0000000003007212 */ /* 0x000fce00078efe04 */
.L_x_18718:
[----:B------:R-:W-:Y:S05]  /*1f50*/  BSYNC B0 ;  /* 0x0000000000007941 */ /* 0x000fea0003800000 */
.L_x_18717:
[----:B------:R-:W-:Y:S01]  /*1f60*/  FMUL.FTZ R0, R0, 1 ;  /* 0x3f80000000007820 */ /* 0x000fe20000410000 */
[----:B------:R-:W-:-:S03]  /*1f70*/  CS2R R6, SRZ ;  /* 0x0000000000067805 */ /* 0x000fc6000001ff00 */
[----:B------:R2:W3:Y:S01]  /*1f80*/  F2F.F64.F32 R4, R0 ;  /* 0x0000000000047310 */ /* 0x0004e20000201800 */
[----:B------:R-:W-:Y:S05]  /*1f90*/  BRA `(.L_x_18702) ;  /* 0x00000004002c7947 */ /* 0x000fea0003800000 */
.L_x_18715:
        /* <DEDUP_REMOVED lines=21> */
.L_x_18724:
[----:B------:R-:W-:Y:S05]  /*20f0*/  BSYNC B1 ;  /* 0x0000000000017941 */ /* 0x000fea0003800000 */
.L_x_18723:
[----:B------:R-:W-:Y:S01]  /*2100*/  LEA R3, R0, 0x37800000, 0x17 ;  /* 0x3780000000037811 */ /* 0x000fe200078eb8ff */
[----:B------:R-:W-:-:S05]  /*2110*/  IMAD.SHL.U32 R0, R2, 0x200000, RZ ;  /* 0x0020000002007824 */ /* 0x000fca00078e00ff */
[----:B------:R-:W-:-:S07]  /*2120*/  LOP3.LUT R0, R3, R0, R4, 0xfe, !PT ;  /* 0x0000000003007212 */ /* 0x000fce00078efe04 */
.L_x_18722:
[----:B------:R-:W-:Y:S05]  /*2130*/  BSYNC B0 ;  /* 0x0000000000007941 */ /* 0x000fea0003800000 */
.L_x_18721:
[----:B------:R-:W-:Y:S01]  /*2140*/  FMUL.FTZ R0, R0, 1 ;  /* 0x3f80000000007820 */ /* 0x000fe20000410000 */
[----:B------:R-:W-:-:S03]  /*2150*/  CS2R R6, SRZ ;  /* 0x0000000000067805 */ /* 0x000fc6000001ff00 */
[----:B------:R4:W0:Y:S01]  /*2160*/  F2F.F64.F32 R4, R0 ;  /* 0x0000000000047310 */ /* 0x0008220000201800 */
[----:B------:R-:W-:Y:S05]  /*2170*/  BRA `(.L_x_18702) ;  /* 0x0000000000b47947 */ /* 0x000fea0003800000 */
.L_x_18714:
        /* <DEDUP_REMOVED lines=14> */
.L_x_18728:
[----:B------:R-:W-:Y:S05]  /*2260*/  BSYNC B0 ;  /* 0x0000000000007941 */ /* 0x000fea0003800000 */
.L_x_18727:
[----:B------:R-:W-:Y:S01]  /*2270*/  FMUL.FTZ R0, R0, 1 ;  /* 0x3f80000000007820 */ /* 0x000fe20000410000 */
[----:B------:R-:W-:-:S03]  /*2280*/  CS2R R6, SRZ ;  /* 0x0000000000067805 */ /* 0x000fc6000001ff00 */
[----:B------:R0:W1:Y:S01]  /*2290*/  F2F.F64.F32 R4, R0 ;  /* 0x0000000000047310 */ /* 0x0000620000201800 */
[----:B------:R-:W-:Y:S05]  /*22a0*/  BRA `(.L_x_18702) ;  /* 0x0000000000687947 */ /* 0x000fea0003800000 */
.L_x_18701:
        /* <DEDUP_REMOVED lines=16> */
.L_x_18729:
[----:B------:R-:W-:Y:S02]  /*23b0*/  CS2R R4, SRZ ;  /* 0x0000000000047805 */ /* 0x000fe4000001ff00 */
[----:B------:R-:W-:Y:S01]  /*23c0*/  CS2R R6, SRZ ;  /* 0x0000000000067805 */ /* 0x000fe2000001ff00 */
[----:B------:R-:W-:Y:S06]  /*23d0*/  BRA `(.L_x_18702) ;  /* 0x00000000001c7947 */ /* 0x000fec0003800000 */
.L_x_18726:
[----:B------:R-:W2:Y:S01]  /*23e0*/  LDG.E.64 R4, desc[UR36][R2.64] ;  /* 0x0000002402047981 */ /* 0x000ea2000c1e1b00 */
[----:B------:R-:W-:Y:S01]  /*23f0*/  CS2R R6, SRZ ;  /* 0x0000000000067805 */ /* 0x000fe2000001ff00 */
[----:B--2---:R-:W0:Y:S01]  /*2400*/  I2F.F64.U64 R4, R4 ;  /* 0x0000000400047312 */ /* 0x004e220000301800 */
[----:B------:R-:W-:Y:S05]  /*2410*/  BRA `(.L_x_18702) ;  /* 0x00000000000c7947 */ /* 0x000fea0003800000 */
.L_x_18725:
[----:B------:R-:W2:Y:S01]  /*2420*/  LDG.E R2, desc[UR36][R2.64] ;  /* 0x0000002402027981 */ /* 0x000ea2000c1e1900 */
[----:B------:R-:W-:Y:S01]  /*2430*/  CS2R R6, SRZ ;  /* 0x0000000000067805 */ /* 0x000fe2000001ff00 */
[----:B--2---:R0:W1:Y:S06]  /*2440*/  I2F.F64.U32 R4, R2 ;  /* 0x0000000200047312 */ /* 0x00406c0000201800 */
.L_x_18702:
[----:B0-----:R-:W4:Y:S01]  /*2450*/  LDC.U8 R3, c[0x0][0x421] ;  /* 0x00010840ff037b82 */ /* 0x001f220000000000 */
[----:B-123-5:R-:W-:-:S06]  /*2460*/  DSETP.NEU.AND P0, PT, R4, RZ, PT ;  /* 0x000000ff0400722a */ /* 0x02efcc0003f0d000 */
[----:B------:R-:W-:-:S06]  /*2470*/  DSETP.EQ.AND P0, PT, R6, RZ, !P0 ;  /* 0x000000ff0600722a */ /* 0x000fcc0004702000 */
[----:B------:R-:W-:Y:S02]  /*2480*/  SEL R2, RZ, 0x1, !P0 ;  /* 0x00000001ff027807 */ /* 0x000fe40004000000 */
[----:B----4-:R-:W-:-:S04]  /*2490*/  PRMT R0, R3, 0x9910, RZ ;  /* 0x0000991003007816 */ /* 0x010fc800000000ff */
        /* <DEDUP_REMOVED lines=12> */
.L_x_18733:
[----:B------:R3:W-:Y:S01]  /*2560*/  STG.E.U8 desc[UR36][R16.64], R2 ;  /* 0x0000000210007986 */ /* 0x0007e2000c101124 */
[----:B------:R-:W-:Y:S05]  /*2570*/  BRA `(.L_x_18735) ;  /* 0x0000000c00487947 */ /* 0x000fea0003800000 */
.L_x_18732:
        /* <DEDUP_REMOVED lines=9> */
.L_x_18737:
[----:B------:R1:W-:Y:S01]  /*2610*/  STG.E desc[UR36][R16.64], R2 ;  /* 0x0000000210007986 */ /* 0x0003e2000c101924 */
[----:B------:R-:W-:Y:S05]  /*2620*/  BRA `(.L_x_18735) ;  /* 0x0000000c001c7947 */ /* 0x000fea0003800000 */
.L_x_18736:
[----:B------:R2:W-:Y:S01]  /*2630*/  STG.E.U16 desc[UR36][R16.64], R2 ;  /* 0x0000000210007986 */ /* 0x0005e2000c101524 */
[----:B------:R-:W-:Y:S05]  /*2640*/  BRA `(.L_x_18735) ;  /* 0x0000000c00147947 */ /* 0x000fea0003800000 */
.L_x_18731:
        /* <DEDUP_REMOVED lines=9> */
.L_x_18739:
[----:B------:R-:W-:-:S04]  /*26e0*/  I2FP.F32.U32 R0, R2 ;  /* 0x0000000200007245 */ /* 0x000fc80000201000 */
[----:B------:R-:W-:-:S05]  /*26f0*/  F2FP.F16.F32.PACK_AB R0, RZ, R0 ;  /* 0x00000000ff00723e */ /* 0x000fca00000000ff */
[----:B------:R0:W-:Y:S01]  /*2700*/  STG.E.U16 desc[UR36][R16.64], R0 ;  /* 0x0000000010007986 */ /* 0x0001e2000c101524 */
[----:B------:R-:W-:Y:S05]  /*2710*/  BRA `(.L_x_18735) ;  /* 0x0000000800e07947 */ /* 0x000fea0003800000 */
.L_x_18738:
        /* <DEDUP_REMOVED lines=10> */
.L_x_18741:
[----:B------:R-:W-:-:S04]  /*27c0*/  I2FP.F32.U32 R2, R2 ;  /* 0x0000000200027245 */ /* 0x000fc80000201000 */
[----:B------:R-:W-:-:S04]  /*27d0*/  F2FP.F16.F32.PACK_AB R3, RZ, R2 ;  /* 0x00000002ff03723e */ /* 0x000fc800000000ff */
[----:B------:R-:W-:-:S05]  /*27e0*/  PRMT R3, R3, 0x5410, RZ ;  /* 0x0000541003037816 */ /* 0x000fca00000000ff */
[----:B------:R0:W-:Y:S01]  /*27f0*/  STG.E desc[UR36][R16.64], R3 ;  /* 0x0000000310007986 */ /* 0x0001e2000c101924 */
[----:B------:R-:W-:Y:S05]  /*2800*/  BRA `(.L_x_18735) ;  /* 0x0000000800a47947 */ /* 0x000fea0003800000 */
.L_x_18740:
[----:B------:R-:W0:Y:S02]  /*2810*/  I2F.F64.U32 R2, R2 ;  /* 0x0000000200027312 */ /* 0x000e240000201800 */
[----:B0-----:R0:W-:Y:S01]  /*2820*/  STG.E.64 desc[UR36][R16.64], R2 ;  /* 0x0000000210007986 */ /* 0x0011e2000c101b24 */
[----:B------:R-:W-:Y:S05]  /*2830*/  BRA `(.L_x_18735) ;  /* 0x0000000800987947 */ /* 0x000fea0003800000 */
.L_x_18730:
        /* <DEDUP_REMOVED lines=10> */
.L_x_18744:
[----:B------:R-:W0:Y:S01]  /*28e0*/  I2F.F64.U32 R4, R2 ;  /* 0x0000000200047312 */ /* 0x000e220000201800 */
[----:B------:R-:W-:-:S05]  /*28f0*/  CS2R R6, SRZ ;  /* 0x0000000000067805 */ /* 0x000fca000001ff00 */
[----:B0-----:R0:W-:Y:S01]  /*2900*/  STG.E.128 desc[UR36][R16.64], R4 ;  /* 0x0000000410007986 */ /* 0x0011e2000c101d24 */
[----:B------:R-:W-:Y:S05]  /*2910*/  BRA `(.L_x_18735) ;  /* 0x0000000800607947 */ /* 0x000fea0003800000 */
.L_x_18743:
        /* <DEDUP_REMOVED lines=21> */
.L_x_18748:
[----:B------:R-:W-:Y:S05]  /*2a70*/  BSYNC B0 ;  /* 0x0000000000007941 */ /* 0x000fea0003800000 */
.L_x_18747:
[----:B------:R-:W-:-:S05]  /*2a80*/  LOP3.LUT R3, R0, R3, RZ, 0xfc, !PT ;  /* 0x0000000300037212 */ /* 0x000fca00078efcff */
[----:B------:R0:W-:Y:S01]  /*2a90*/  STG.E.U8 desc[UR36][R16.64], R3 ;  /* 0x0000000310007986 */ /* 0x0001e2000c101124 */
[----:B------:R-:W-:Y:S05]  /*2aa0*/  BRA `(.L_x_18735) ;  /* 0x0000000400fc7947 */ /* 0x000fea0003800000 */
.L_x_18746:
        /* <DEDUP_REMOVED lines=13> */
.L_x_18750:
[----:B------:R-:W-:Y:S01]  /*2b80*/  IMAD.MOV.U32 R0, RZ, RZ, 0x7f ;  /* 0x0000007fff007424 */ /* 0x000fe200078e00ff */
[----:B------:R-:W-:-:S04]  /*2b90*/  ISETP.GT.U32.AND P0, PT, R2, 0x7f800000, PT ;  /* 0x7f8000000200780c */ /* 0x000fc80003f04070 */
[----:B------:R-:W-:-:S09]  /*2ba0*/  SEL R0, R0, 0x7c, P0 ;  /* 0x0000007c00007807 */ /* 0x000fd20000000000 */
.L_x_18751:
[----:B------:R-:W-:Y:S05]  /*2bb0*/  BSYNC B0 ;  /* 0x0000000000007941 */ /* 0x000fea0003800000 */
.L_x_18749:
[----:B------:R-:W-:-:S04]  /*2bc0*/  LOP3.LUT R2, R3, 0x80000000, RZ, 0xc0, !PT ;  /* 0x8000000003027812 */ /* 0x000fc800078ec0ff */
[----:B------:R-:W-:-:S04]  /*2bd0*/  SHF.R.U32.HI R3, RZ, 0x18, R2 ;  /* 0x00000018ff037819 */ /* 0x000fc80000011602 */
[----:B------:R-:W-:-:S05]  /*2be0*/  LOP3.LUT R3, R0, R3, RZ, 0xfc, !PT ;  /* 0x0000000300037212 */ /* 0x000fca00078efcff */
[----:B------:R0:W-:Y:S01]  /*2bf0*/  STG.E.U8 desc[UR36][R16.64], R3 ;  /* 0x0000000310007986 */ /* 0x0001e2000c101124 */
[----:B------:R-:W-:Y:S05]  /*2c00*/  BRA `(.L_x_18735) ;  /* 0x0000000400a47947 */ /* 0x000fea0003800000 */
.L_x_18745:
[----:B------:R-:W-:-:S04]  /*2c10*/  I2FP.F32.U32 R0, R2 ;  /* 0x0000000200007245 */ /* 0x000fc80000201000 */
[----:B------:R-:W-:-:S05]  /*2c20*/  F2FP.BF16.F32.PACK_AB R0, RZ, R0 ;  /* 0x00000000ff00723e */ /* 0x000fca00000010ff */
[----:B------:R0:W-:Y:S01]  /*2c30*/  STG.E.U16 desc[UR36][R16.64], R0 ;  /* 0x0000000010007986 */ /* 0x0001e2000c101524 */
[----:B------:R-:W-:Y:S05]  /*2c40*/  BRA `(.L_x_18735) ;  /* 0x0000000400947947 */ /* 0x000fea0003800000 */
.L_x_18742:
        /* <DEDUP_REMOVED lines=10> */
.L_x_18754:
        /* <DEDUP_REMOVED lines=17> */
.L_x_18757:
[----:B------:R-:W-:-:S04]  /*2e00*/  LOP3.LUT R2, R3, 0x80000000, RZ, 0xc0, !PT ;  /* 0x8000000003027812 */ /* 0x000fc800078ec0ff */
[----:B------:R-:W-:-:S04]  /*2e10*/  SHF.R.U32.HI R3, RZ, 0x18, R2 ;  /* 0x00000018ff037819 */ /* 0x000fc80000011602 */
[----:B------:R-:W-:-:S04]  /*2e20*/  LOP3.LUT R0, R0, R3, RZ, 0xfc, !PT ;  /* 0x0000000300007212 */ /* 0x000fc800078efcff */
[----:B------:R-:W-:-:S07]  /*2e30*/  PRMT R8, R0, 0x7610, R8 ;  /* 0x0000761000087816 */ /* 0x000fce0000000008 */
.L_x_18756:
[----:B------:R-:W-:Y:S05]  /*2e40*/  BSYNC B0 ;  /* 0x0000000000007941 */ /* 0x000fea0003800000 */
.L_x_18755:
[----:B------:R0:W-:Y:S01]  /*2e50*/  STG.E.U8 desc[UR36][R16.64], R8 ;  /* 0x0000000810007986 */ /* 0x0001e2000c101124 */
[----:B------:R-:W-:Y:S05]  /*2e60*/  BRA `(.L_x_18735) ;  /* 0x00000004000c7947 */ /* 0x000fea0003800000 */
.L_x_18753:
        /* <DEDUP_REMOVED lines=17> */
.L_x_18760:
[----:B------:R-:W-:-:S04]  /*2f80*/  LOP3.LUT R2, R3, 0x80000000, RZ, 0xc0, !PT ;  /* 0x8000000003027812 */ /* 0x000fc800078ec0ff */
[----:B------:R-:W-:-:S04]  /*2f90*/  SHF.R.U32.HI R3, RZ, 0x18, R2 ;  /* 0x00000018ff037819 */ /* 0x000fc80000011602 */
[----:B------:R-:W-:-:S04]  /*2fa0*/  LOP3.LUT R0, R0, R3, RZ, 0xfc, !PT ;  /* 0x0000000300007212 */ /* 0x000fc800078efcff */
[----:B------:R-:W-:-:S07]  /*2fb0*/  PRMT R8, R0, 0x7610, R8 ;  /* 0x0000761000087816 */ /* 0x000fce0000000008 */
.L_x_18759:
[----:B------:R-:W-:Y:S05]  /*2fc0*/  BSYNC B0 ;  /* 0x0000000000007941 */ /* 0x000fea0003800000 */
.L_x_18758:
[----:B------:R0:W-:Y:S01]  /*2fd0*/  STG.E.U8 desc[UR36][R16.64], R8 ;  /* 0x0000000810007986 */ /* 0x0001e2000c101124 */
[----:B------:R-:W-:Y:S05]  /*2fe0*/  BRA `(.L_x_18735) ;  /* 0x0000000000ac7947 */ /* 0x000fea0003800000 */
.L_x_18752:
        /* <DEDUP_REMOVED lines=22> */
.L_x_18734:
        /* <DEDUP_REMOVED lines=16> */
.L_x_18763:
[----:B------:R-:W-:Y:S05]  /*3250*/  BRA `(.L_x_18735) ;  /* 0x0000000000107947 */ /* 0x000fea0003800000 */
.L_x_18762:
[----:B------:R-:W-:-:S05]  /*3260*/  IMAD.MOV.U32 R3, RZ, RZ, RZ ;  /* 0x000000ffff037224 */ /* 0x000fca00078e00ff */
[----:B------:R0:W-:Y:S01]  /*3270*/  STG.E.64 desc[UR36][R16.64], R2 ;  /* 0x0000000210007986 */ /* 0x0001e2000c101b24 */
[----:B------:R-:W-:Y:S05]  /*3280*/  BRA `(.L_x_18735) ;  /* 0x0000000000047947 */ /* 0x000fea0003800000 */
.L_x_18761:
[----:B------:R0:W-:Y:S02]  /*3290*/  STG.E desc[UR36][R16.64], R2 ;  /* 0x0000000210007986 */ /* 0x0001e4000c101924 */
.L_x_18735:
[----:B------:R-:W-:-:S04]  /*32a0*/  IMAD R18, R23, 0x200, R18 ;  /* 0x0000020017127824 */ /* 0x000fc800078e0212 */
[----:B------:R-:W-:-:S07]  /*32b0*/  VIADD R19, R18, 0x80 ;  /* 0x0000008012137836 */ /* 0x000fce0000000000 */
.L_x_18695:
[----:B------:R-:W-:Y:S05]  /*32c0*/  BSYNC B6 ;  /* 0x0000000000067941 */ /* 0x000fea0003800000 */
.L_x_18694:
        /* <DEDUP_REMOVED lines=307> */
.L_x_18766:
        /* <DEDUP_REMOVED lines=22> */
.L_x_18770:
[----:B------:R-:W2:Y:S01]  /*4760*/  LDG.E.U8 R2, desc[UR36][R2.64] ;  /* 0x0000002402027981 */ /* 0x000ea2000c1e1100 */
[----:B------:R-:W-:Y:S01]  /*4770*/  CS2R R6, SRZ ;  /* 0x0000000000067805 */ /* 0x000fe2000001ff00 */
[----:B--2---:R0:W1:Y:S01]  /*4780*/  I2F.F64.U16 R4, R2 ;  /* 0x0000000200047312 */ /* 0x0040620000101800 */
[----:B------:R-:W-:Y:S05]  /*4790*/  BRA `(.L_x_18772) ;  /* 0x0000000c00c87947 */ /* 0x000fea0003800000 */
.L_x_18769:
        /* <DEDUP_REMOVED lines=10> */
.L_x_18774:
[----:B------:R-:W2:Y:S01]  /*4840*/  LDG.E R2, desc[UR36][R2.64] ;  /* 0x0000002402027981 */ /* 0x000ea2000c1e1900 */
[----:B------:R-:W-:Y:S01]  /*4850*/  CS2R R6, SRZ ;  /* 0x0000000000067805 */ /* 0x000fe2000001ff00 */
[----:B--2---:R0:W1:Y:S01]  /*4860*/  I2F.F64 R4, R2 ;  /* 0x0000000200047312 */ /* 0x0040620000201c00 */
[----:B------:R-:W-:Y:S05]  /*4870*/  BRA `(.L_x_18772) ;  /* 0x0000000c00907947 */ /* 0x000fea0003800000 */
.L_x_18773:
[----:B------:R-:W2:Y:S01]  /*4880*/  LDG.E.U16 R2, desc[UR36][R2.64] ;  /* 0x0000002402027981 */ /* 0x000ea2000c1e1500 */
[----:B------:R-:W-:Y:S01]  /*4890*/  CS2R R6, SRZ ;  /* 0x0000000000067805 */ /* 0x000fe2000001ff00 */
[----:B--2---:R0:W1:Y:S01]  /*48a0*/  I2F.F64.S16 R4, R2 ;  /* 0x0000000200047312 */ /* 0x0040620000101c00 */
[----:B------:R-:W-:Y:S05]  /*48b0*/  BRA `(.L_x_18772) ;  /* 0x0000000c00807947 */ /* 0x000fea0003800000 */
.L_x_18768:
        /* <DEDUP_REMOVED lines=11> */
.L_x_18776:
[----:B------:R-:W2:Y:S01]  /*4970*/  LDG.E.U16 R0, desc[UR36][R2.64] ;  /* 0x0000002402007981 */ /* 0x000ea2000c1e1500 */
[----:B------:R-:W-:Y:S01]  /*4980*/  CS2R R6, SRZ ;  /* 0x0000000000067805 */ /* 0x000fe2000001ff00 */
[----:B--2---:R-:W-:-:S05]  /*4990*/  HADD2.F32 R0, -RZ, R0.H0_H0 ;  /* 0x20000000ff007230 */ /* 0x004fca0000004100 */
[----:B------:R-:W-:-:S04]  /*49a0*/  FMUL.FTZ R0, R0, 1 ;  /* 0x3f80000000007820 */ /* 0x000fc80000410000 */
[----:B------:R0:W1:Y:S01]  /*49b0*/  F2F.F64.F32 R4, R0 ;  /* 0x0000000000047310 */ /* 0x0000620000201800 */
[----:B------:R-:W-:Y:S05]  /*49c0*/  BRA `(.L_x_18772) ;  /* 0x0000000c003c7947 */ /* 0x000fea0003800000 */
.L_x_18775:
        /* <DEDUP_REMOVED lines=12> */
.L_x_18778:
        /* <DEDUP_REMOVED lines=8> */
.L_x_18777:
[----:B------:R0:W5:Y:S01]  /*4b10*/  LDG.E.64 R4, desc[UR36][R2.64] ;  /* 0x0000002402047981 */ /* 0x000162000c1e1b00 */
[----:B------:R-:W-:Y:S01]  /*4b20*/  CS2R R6, SRZ ;  /* 0x0000000000067805 */ /* 0x000fe2000001ff00 */
[----:B------:R-:W-:Y:S06]  /*4b30*/  BRA `(.L_x_18772) ;  /* 0x0000000800e07947 */ /* 0x000fec0003800000 */
.L_x_18767:
        /* <DEDUP_REMOVED lines=14> */
.L_x_18781:
[----:B------:R0:W5:Y:S01]  /*4c20*/  LDG.E.128 R4, desc[UR36][R2.64] ;  /* 0x0000002402047981 */ /* 0x000162000c1e1d00 */
[----:B------:R-:W-:Y:S05]  /*4c30*/  BRA `(.L_x_18772) ;  /* 0x0000000800a07947 */ /* 0x000fea0003800000 */
.L_x_18780:
        /* <DEDUP_REMOVED lines=29> */
.L_x_18783:
        /* <DEDUP_REMOVED lines=16> */
.L_x_18782:
[----:B------:R-:W2:Y:S01]  /*4f10*/  LDG.E.U16 R0, desc[UR36][R2.64] ;  /* 0x0000002402007981 */ /* 0x000ea2000c1e1500 */
[----:B------:R-:W-:Y:S01]  /*4f20*/  CS2R R6, SRZ ;  /* 0x0000000000067805 */ /* 0x000fe2000001ff00 */
[----:B--2---:R-:W-:-:S04]  /*4f30*/  IMAD.U32 R0, R0, 0x10000, RZ ;  /* 0x0001000000007824 */ /* 0x004fc800078e00ff */
[----:B------:R-:W-:-:S04]  /*4f40*/  FMUL.FTZ R0, R0, 1 ;  /* 0x3f80000000007820 */ /* 0x000fc80000410000 */
[----:B------:R0:W1:Y:S01]  /*4f50*/  F2F.F64.F32 R4, R0 ;  /* 0x0000000000047310 */ /* 0x0000620000201800 */
[----:B------:R-:W-:Y:S05]  /*4f60*/  BRA `(.L_x_18772) ;  /* 0x0000000400d47947 */ /* 0x000fea0003800000 */
.L_x_18779:
        /* <DEDUP_REMOVED lines=12> */
.L_x_18786:
        /* <DEDUP_REMOVED lines=21> */
.L_x_18790:
[----:B------:R-:W-:Y:S05]  /*5180*/  BSYNC B1 ;  /* 0x0000000000017941 */ /* 0x000fea0003800000 */
.L_x_18789:
[----:B------:R-:W-:Y:S01]  /*5190*/  LEA R3, R0, 0x3b800000, 0x17 ;  /* 0x3b80000000037811 */ /* 0x000fe200078eb8ff */
[----:B------:R-:W-:-:S05]  /*51a0*/  IMAD.SHL.U32 R0, R2, 0x100000, RZ ;  /* 0x0010000002007824 */ /* 0x000fca00078e00ff */
[----:B------:R-:W-:-:S07]  /*51b0*/  LOP3.LUT R0, R3, R0, R4, 0xfe, !PT ;  /* 0x0000000003007212 */ /* 0x000fce00078efe04 */
.L_x_18788:
[----:B------:R-:W-:Y:S05]  /*51c0*/  BSYNC B0 ;  /* 0x0000000000007941 */ /* 0x000fea0003800000 */
.L_x_18787:
[----:B------:R-:W-:Y:S01]  /*51d0*/  FMUL.FTZ R0, R0, 1 ;  /* 0x3f80000000007820 */ /* 0x000fe20000410000 */
[----:B------:R-:W-:-:S03]  /*51e0*/  CS2R R6, SRZ ;  /* 0x0000000000067805 */ /* 0x000fc6000001ff00 */
[----:B------:R2:W3:Y:S01]  /*51f0*/  F2F.F64.F32 R4, R0 ;  /* 0x0000000000047310 */ /* 0x0004e20000201800 */
[----:B------:R-:W-:Y:S05]  /*5200*/  BRA `(.L_x_18772) ;  /* 0x00000004002c7947 */ /* 0x000fea0003800000 */
.L_x_18785:
        /* <DEDUP_REMOVED lines=21> */
.L_x_18794:
[----:B------:R-:W-:Y:S05]  /*5360*/  BSYNC B1 ;  /* 0x0000000000017941 */ /* 0x000fea0003800000 */
.L_x_18793:
[----:B------:R-:W-:Y:S01]  /*5370*/  LEA R3, R0, 0x37800000, 0x17 ;  /* 0x3780000000037811 */ /* 0x000fe200078eb8ff */
[----:B------:R-:W-:-:S05]  /*5380*/  IMAD.SHL.U32 R0, R2, 0x200000, RZ ;  /* 0x0020000002007824 */ /* 0x000fca00078e00ff */
[----:B------:R-:W-:-:S07]  /*5390*/  LOP3.LUT R0, R3, R0, R4, 0xfe, !PT ;  /* 0x0000000003007212 */ /* 0x000fce00078efe04 */
.L_x_18792:
[----:B------:R-:W-:Y:S05]  /*53a0*/  BSYNC B0 ;  /* 0x0000000000007941 */ /* 0x000fea0003800000 */
.L_x_18791:
[----:B------:R-:W-:Y:S01]  /*53b0*/  FMUL.FTZ R0, R0, 1 ;  /* 0x3f80000000007820 */ /* 0x000fe20000410000 */
[----:B------:R-:W-:-:S03]  /*53c0*/  CS2R R6, SRZ ;  /* 0x0000000000067805 */ /* 0x000fc6000001ff00 */
[----:B------:R4:W0:Y:S01]  /*53d0*/  F2F.F64.F32 R4, R0 ;  /* 0x0000000000047310 */ /* 0x0008220000201800 */
[----:B------:R-:W-:Y:S05]  /*53e0*/  BRA `(.L_x_18772) ;  /* 0x0000000000b47947 */ /* 0x000fea0003800000 */
.L_x_18784:
        /* <DEDUP_REMOVED lines=14> */
.L_x_18798:
[----:B------:R-:W-:Y:S05]  /*54d0*/  BSYNC B0 ;  /* 0x0000000000007941 */ /* 0x000fea0003800000 */
.L_x_18797:
[----:B------:R-:W-:Y:S01]  /*54e0*/  FMUL.FTZ R0, R0, 1 ;  /* 0x3f80000000007820 */ /* 0x000fe20000410000 */
[----:B------:R-:W-:-:S03]  /*54f0*/  CS2R R6, SRZ ;  /* 0x0000000000067805 */ /* 0x000fc6000001ff00 */
[----:B------:R0:W1:Y:S01]  /*5500*/  F2F.F64.F32 R4, R0 ;  /* 0x0000000000047310 */ /* 0x0000620000201800 */
[----:B------:R-:W-:Y:S05]  /*5510*/  BRA `(.L_x_18772) ;  /* 0x0000000000687947 */ /* 0x000fea0003800000 */
.L_x_18771:
        /* <DEDUP_REMOVED lines=16> */
.L_x_18799:
[----:B------:R-:W-:Y:S02]  /*5620*/  CS2R R4, SRZ ;  /* 0x0000000000047805 */ /* 0x000fe4000001ff00 */
[----:B------:R-:W-:Y:S01]  /*5630*/  CS2R R6, SRZ ;  /* 0x0000000000067805 */ /* 0x000fe2000001ff00 */
[----:B------:R-:W-:Y:S06]  /*5640*/  BRA `(.L_x_18772) ;  /* 0x00000000001c7947 */ /* 0x000fec0003800000 */
.L_x_18796:
[----:B------:R-:W2:Y:S01]  /*5650*/  LDG.E.64 R4, desc[UR36][R2.64] ;  /* 0x0000002402047981 */ /* 0x000ea2000c1e1b00 */
[----:B------:R-:W-:Y:S01]  /*5660*/  CS2R R6, SRZ ;  /* 0x0000000000067805 */ /* 0x000fe2000001ff00 */
[----:B--2---:R-:W0:Y:S01]  /*5670*/  I2F.F64.U64 R4, R4 ;  /* 0x0000000400047312 */ /* 0x004e220000301800 */
[----:B------:R-:W-:Y:S05]  /*5680*/  BRA `(.L_x_18772) ;  /* 0x00000000000c7947 */ /* 0x000fea0003800000 */
.L_x_18795:
[----:B------:R-:W2:Y:S01]  /*5690*/  LDG.E R2, desc[UR36][R2.64] ;  /* 0x0000002402027981 */ /* 0x000ea2000c1e1900 */
[----:B------:R-:W-:Y:S01]  /*56a0*/  CS2R R6, SRZ ;  /* 0x0000000000067805 */ /* 0x000fe2000001ff00 */
[----:B--2---:R0:W1:Y:S06]  /*56b0*/  I2F.F64.U32 R4, R2 ;  /* 0x0000000200047312 */ /* 0x00406c0000201800 */
.L_x_18772:
        /* <DEDUP_REMOVED lines=17> */
.L_x_18803:
[----:B------:R0:W-:Y:S01]  /*57d0*/  STG.E.U8 desc[UR36][R16.64], R2 ;  /* 0x0000000210007986 */ /* 0x0001e2000c101124 */
[----:B------:R-:W-:Y:S05]  /*57e0*/  BRA `(.L_x_18805) ;  /* 0x0000000c00487947 */ /* 0x000fea0003800000 */
.L_x_18802:
        /* <DEDUP_REMOVED lines=9> */
.L_x_18807:
[----:B------:R0:W-:Y:S01]  /*5880*/  STG.E desc[UR36][R16.64], R2 ;  /* 0x0000000210007986 */ /* 0x0001e2000c101924 */
[----:B------:R-:W-:Y:S05]  /*5890*/  BRA `(.L_x_18805) ;  /* 0x0000000c001c7947 */ /* 0x000fea0003800000 */
.L_x_18806:
[----:B------:R0:W-:Y:S01]  /*58a0*/  STG.E.U16 desc[UR36][R16.64], R2 ;  /* 0x0000000210007986 */ /* 0x0001e2000c101524 */
[----:B------:R-:W-:Y:S05]  /*58b0*/  BRA `(.L_x_18805) ;  /* 0x0000000c00147947 */ /* 0x000fea0003800000 */
.L_x_18801:
        /* <DEDUP_REMOVED lines=9> */
.L_x_18809:
[----:B------:R-:W-:-:S04]  /*5950*/  I2FP.F32.U32 R0, R2 ;  /* 0x0000000200007245 */ /* 0x000fc80000201000 */
[----:B------:R-:W-:-:S05]  /*5960*/  F2FP.F16.F32.PACK_AB R0, RZ, R0 ;  /* 0x00000000ff00723e */ /* 0x000fca00000000ff */
[----:B------:R0:W-:Y:S01]  /*5970*/  STG.E.U16 desc[UR36][R16.64], R0 ;  /* 0x0000000010007986 */ /* 0x0001e2000c101524 */
[----:B------:R-:W-:Y:S05]  /*5980*/  BRA `(.L_x_18805) ;  /* 0x0000000800e07947 */ /* 0x000fea0003800000 */
.L_x_18808:
        /* <DEDUP_REMOVED lines=10> */
.L_x_18811:
[----:B------:R-:W-:-:S04]  /*5a30*/  I2FP.F32.U32 R2, R2 ;  /* 0x0000000200027245 */ /* 0x000fc80000201000 */
[----:B------:R-:W-:-:S04]  /*5a40*/  F2FP.F16.F32.PACK_AB R3, RZ, R2 ;  /* 0x00000002ff03723e */ /* 0x000fc800000000ff */
[----:B------:R-:W-:-:S05]  /*5a50*/  PRMT R3, R3, 0x5410, RZ ;  /* 0x0000541003037816 */ /* 0x000fca00000000ff */
[----:B------:R0:W-:Y:S01]  /*5a60*/  STG.E desc[UR36][R16.64], R3 ;  /* 0x0000000310007986 */ /* 0x0001e2000c101924 */
[----:B------:R-:W-:Y:S05]  /*5a70*/  BRA `(.L_x_18805) ;  /* 0x0000000800a47947 */ /* 0x000fea0003800000 */
.L_x_18810:
[----:B------:R-:W0:Y:S02]  /*5a80*/  I2F.F64.U32 R2, R2 ;  /* 0x0000000200027312 */ /* 0x000e240000201800 */
[----:B0-----:R0:W-:Y:S01]  /*5a90*/  STG.E.64 desc[UR36][R16.64], R2 ;  /* 0x0000000210007986 */ /* 0x0011e2000c101b24 */
[----:B------:R-:W-:Y:S05]  /*5aa0*/  BRA `(.L_x_18805) ;  /* 0x0000000800987947 */ /* 0x000fea0003800000 */
.L_x_18800:
        /* <DEDUP_REMOVED lines=10> */
.L_x_18814:
[----:B------:R-:W0:Y:S01]  /*5b50*/  I2F.F64.U32 R4, R2 ;  /* 0x0000000200047312 */ /* 0x000e220000201800 */
[----:B------:R-:W-:-:S05]  /*5b60*/  CS2R R6, SRZ ;  /* 0x0000000000067805 */ /* 0x000fca000001ff00 */
[----:B0-----:R0:W-:Y:S01]  /*5b70*/  STG.E.128 desc[UR36][R16.64], R4 ;  /* 0x0000000410007986 */ /* 0x0011e2000c101d24 */
[----:B------:R-:W-:Y:S05]  /*5b80*/  BRA `(.L_x_18805) ;  /* 0x0000000800607947 */ /* 0x000fea0003800000 */
.L_x_18813:
        /* <DEDUP_REMOVED lines=21> */
.L_x_18818:
[----:B------:R-:W-:Y:S05]  /*5ce0*/  BSYNC B0 ;  /* 0x0000000000007941 */ /* 0x000fea0003800000 */
.L_x_18817:
[----:B------:R-:W-:-:S05]  /*5cf0*/  LOP3.LUT R3, R0, R3, RZ, 0xfc, !PT ;  /* 0x0000000300037212 */ /* 0x000fca00078efcff */
[----:B------:R0:W-:Y:S01]  /*5d00*/  STG.E.U8 desc[UR36][R16.64], R3 ;  /* 0x0000000310007986 */ /* 0x0001e2000c101124 */
[----:B------:R-:W-:Y:S05]  /*5d10*/  BRA `(.L_x_18805) ;  /* 0x0000000400fc7947 */ /* 0x000fea0003800000 */
.L_x_18816:
        /* <DEDUP_REMOVED lines=13> */
.L_x_18820:
[----:B------:R-:W-:Y:S01]  /*5df0*/  IMAD.MOV.U32 R0, RZ, RZ, 0x7f ;  /* 0x0000007fff007424 */ /* 0x000fe200078e00ff */
[----:B------:R-:W-:-:S04]  /*5e00*/  ISETP.GT.U32.AND P0, PT, R2, 0x7f800000, PT ;  /* 0x7f8000000200780c */ /* 0x000fc80003f04070 */
[----:B------:R-:W-:-:S09]  /*5e10*/  SEL R0, R0, 0x7c, P0 ;  /* 0x0000007c00007807 */ /* 0x000fd20000000000 */
.L_x_18821:
[----:B------:R-:W-:Y:S05]  /*5e20*/  BSYNC B0 ;  /* 0x0000000000007941 */ /* 0x000fea0003800000 */
.L_x_18819:
[----:B------:R-:W-:-:S04]  /*5e30*/  LOP3.LUT R2, R3, 0x80000000, RZ, 0xc0, !PT ;  /* 0x8000000003027812 */ /* 0x000fc800078ec0ff */
[----:B------:R-:W-:-:S04]  /*5e40*/  SHF.R.U32.HI R3, RZ, 0x18, R2 ;  /* 0x00000018ff037819 */ /* 0x000fc80000011602 */
[----:B------:R-:W-:-:S05]  /*5e50*/  LOP3.LUT R3, R0, R3, RZ, 0xfc, !PT ;  /* 0x0000000300037212 */ /* 0x000fca00078efcff */
[----:B------:R0:W-:Y:S01]  /*5e60*/  STG.E.U8 desc[UR36][R16.64], R3 ;  /* 0x0000000310007986 */ /* 0x0001e2000c101124 */
[----:B------:R-:W-:Y:S05]  /*5e70*/  BRA `(.L_x_18805) ;  /* 0x0000000400a47947 */ /* 0x000fea0003800000 */
.L_x_18815:
[----:B------:R-:W-:-:S04]  /*5e80*/  I2FP.F32.U32 R0, R2 ;  /* 0x0000000200007245 */ /* 0x000fc80000201000 */
[----:B------:R-:W-:-:S05]  /*5e90*/  F2FP.BF16.F32.PACK_AB R0, RZ, R0 ;  /* 0x00000000ff00723e */ /* 0x000fca00000010ff */
[----:B------:R0:W-:Y:S01]  /*5ea0*/  STG.E.U16 desc[UR36][R16.64], R0 ;  /* 0x0000000010007986 */ /* 0x0001e2000c101524 */
[----:B------:R-:W-:Y:S05]  /*5eb0*/  BRA `(.L_x_18805) ;  /* 0x0000000400947947 */ /* 0x000fea0003800000 */
.L_x_18812:
        /* <DEDUP_REMOVED lines=10> */
.L_x_18824:
        /* <DEDUP_REMOVED lines=17> */
.L_x_18827:
[----:B------:R-:W-:-:S04]  /*6070*/  LOP3.LUT R2, R3, 0x80000000, RZ, 0xc0, !PT ;  /* 0x8000000003027812 */ /* 0x000fc800078ec0ff */
[----:B------:R-:W-:-:S04]  /*6080*/  SHF.R.U32.HI R3, RZ, 0x18, R2 ;  /* 0x00000018ff037819 */ /* 0x000fc80000011602 */
[----:B------:R-:W-:-:S04]  /*6090*/  LOP3.LUT R0, R0, R3, RZ, 0xfc, !PT ;  /* 0x0000000300007212 */ /* 0x000fc800078efcff */
[----:B------:R-:W-:-:S07]  /*60a0*/  PRMT R8, R0, 0x7610, R8 ;  /* 0x0000761000087816 */ /* 0x000fce0000000008 */
.L_x_18826:
[----:B------:R-:W-:Y:S05]  /*60b0*/  BSYNC B0 ;  /* 0x0000000000007941 */ /* 0x000fea0003800000 */
.L_x_18825:
[----:B------:R3:W-:Y:S01]  /*60c0*/  STG.E.U8 desc[UR36][R16.64], R8 ;  /* 0x0000000810007986 */ /* 0x0007e2000c101124 */
[----:B------:R-:W-:Y:S05]  /*60d0*/  BRA `(.L_x_18805) ;  /* 0x00000004000c7947 */ /* 0x000fea0003800000 */
.L_x_18823:
        /* <DEDUP_REMOVED lines=17> */
.L_x_18830:
[----:B------:R-:W-:-:S04]  /*61f0*/  LOP3.LUT R2, R3, 0x80000000, RZ, 0xc0, !PT ;  /* 0x8000000003027812 */ /* 0x000fc800078ec0ff */
[----:B------:R-:W-:-:S04]  /*6200*/  SHF.R.U32.HI R3, RZ, 0x18, R2 ;  /* 0x00000018ff037819 */ /* 0x000fc80000011602 */
[----:B------:R-:W-:-:S04]  /*6210*/  LOP3.LUT R0, R0, R3, RZ, 0xfc, !PT ;  /* 0x0000000300007212 */ /* 0x000fc800078efcff */
[----:B------:R-:W-:-:S07]  /*6220*/  PRMT R8, R0, 0x7610, R8 ;  /* 0x0000761000087816 */ /* 0x000fce0000000008 */
.L_x_18829:
[----:B------:R-:W-:Y:S05]  /*6230*/  BSYNC B0 ;  /* 0x0000000000007941 */ /* 0x000fea0003800000 */
.L_x_18828:
[----:B------:R0:W-:Y:S01]  /*6240*/  STG.E.U8 desc[UR36][R16.64], R8 ;  /* 0x0000000810007986 */ /* 0x0001e2000c101124 */
[----:B------:R-:W-:Y:S05]  /*6250*/  BRA `(.L_x_18805) ;  /* 0x0000000000ac7947 */ /* 0x000fea0003800000 */
.L_x_18822:
        /* <DEDUP_REMOVED lines=22> */
.L_x_18804:
        /* <DEDUP_REMOVED lines=16> */
.L_x_18833:
[----:B------:R-:W-:Y:S05]  /*64c0*/  BRA `(.L_x_18805) ;  /* 0x0000000000107947 */ /* 0x000fea0003800000 */
.L_x_18832:
[----:B------:R-:W-:-:S05]  /*64d0*/  IMAD.MOV.U32 R3, RZ, RZ, RZ ;  /* 0x000000ffff037224 */ /* 0x000fca00078e00ff */
[----:B------:R2:W-:Y:S01]  /*64e0*/  STG.E.64 desc[UR36][R16.64], R2 ;  /* 0x0000000210007986 */ /* 0x0005e2000c101b24 */
[----:B------:R-:W-:Y:S05]  /*64f0*/  BRA `(.L_x_18805) ;  /* 0x0000000000047947 */ /* 0x000fea0003800000 */
.L_x_18831:
[----:B------:R0:W-:Y:S02]  /*6500*/  STG.E desc[UR36][R16.64], R2 ;  /* 0x0000000210007986 */ /* 0x0001e4000c101924 */
.L_x_18805:
[----:B------:R-:W-:-:S07]  /*6510*/  VIADD R19, R19, 0x80 ;  /* 0x0000008013137836 */ /* 0x000fce0000000000 */
.L_x_18765:
[----:B------:R-:W-:Y:S05]  /*6520*/  BSYNC B6 ;  /* 0x0000000000067941 */ /* 0x000fea0003800000 */
.L_x_18764:
        /* <DEDUP_REMOVED lines=307> */
.L_x_18836:
        /* <DEDUP_REMOVED lines=22> */
.L_x_18840:
[----:B------:R-:W2:Y:S01]  /*79c0*/  LDG.E.U8 R2, desc[UR36][R2.64] ;  /* 0x0000002402027981 */ /* 0x000ea2000c1e1100 */
[----:B------:R-:W-:Y:S01]  /*79d0*/  CS2R R6, SRZ ;  /* 0x0000000000067805 */ /* 0x000fe2000001ff00 */
[----:B--2---:R0:W1:Y:S01]  /*79e0*/  I2F.F64.U16 R4, R2 ;  /* 0x0000000200047312 */ /* 0x0040620000101800 */
[----:B------:R-:W-:Y:S05]  /*79f0*/  BRA `(.L_x_18842) ;  /* 0x0000000c00c87947 */ /* 0x000fea0003800000 */
.L_x_18839:
        /* <DEDUP_REMOVED lines=10> */
.L_x_18844:
[----:B------:R-:W2:Y:S01]  /*7aa0*/  LDG.E R2, desc[UR36][R2.64] ;  /* 0x0000002402027981 */ /* 0x000ea2000c1e1900 */
[----:B------:R-:W-:Y:S01]  /*7ab0*/  CS2R R6, SRZ ;  /* 0x0000000000067805 */ /* 0x000fe2000001ff00 */
[----:B--2---:R0:W1:Y:S01]  /*7ac0*/  I2F.F64 R4, R2 ;  /* 0x0000000200047312 */ /* 0x0040620000201c00 */
[----:B------:R-:W-:Y:S05]  /*7ad0*/  BRA `(.L_x_18842) ;  /* 0x0000000c00907947 */ /* 0x000fea0003800000 */
.L_x_18843:
[----:B------:R-:W2:Y:S01]  /*7ae0*/  LDG.E.U16 R2, desc[UR36][R2.64] ;  /* 0x0000002402027981 */ /* 0x000ea2000c1e1500 */
[----:B------:R-:W-:Y:S01]  /*7af0*/  CS2R R6, SRZ ;  /* 0x0000000000067805 */ /* 0x000fe2000001ff00 */
[----:B--2---:R0:W1:Y:S01]  /*7b00*/  I2F.F64.S16 R4, R2 ;  /* 0x0000000200047312 */ /* 0x0040620000101c00 */
[----:B------:R-:W-:Y:S05]  /*7b10*/  BRA `(.L_x_18842) ;  /* 0x0000000c00807947 */ /* 0x000fea0003800000 */
.L_x_18838:
        /* <DEDUP_REMOVED lines=11> */
.L_x_18846:
[----:B------:R-:W2:Y:S01]  /*7bd0*/  LDG.E.U16 R0, desc[UR36][R2.64] ;  /* 0x0000002402007981 */ /* 0x000ea2000c1e1500 */
[----:B------:R-:W-:Y:S01]  /*7be0*/  CS2R R6, SRZ ;  /* 0x0000000000067805 */ /* 0x000fe2000001ff00 */
[----:B--2---:R-:W-:-:S05]  /*7bf0*/  HADD2.F32 R0, -RZ, R0.H0_H0 ;  /* 0x20000000ff007230 */ /* 0x004fca0000004100 */
[----:B------:R-:W-:-:S04]  /*7c00*/  FMUL.FTZ R0, R0, 1 ;  /* 0x3f80000000007820 */ /* 0x000fc80000410000 */
[----:B------:R0:W1:Y:S01]  /*7c10*/  F2F.F64.F32 R4, R0 ;  /* 0x0000000000047310 */ /* 0x0000620000201800 */
[----:B------:R-:W-:Y:S05]  /*7c20*/  BRA `(.L_x_18842) ;  /* 0x0000000c003c7947 */ /* 0x000fea0003800000 */
.L_x_18845:
        /* <DEDUP_REMOVED lines=12> */
.L_x_18848:
        /* <DEDUP_REMOVED lines=8> */
.L_x_18847:
[----:B------:R0:W5:Y:S01]  /*7d70*/  LDG.E.64 R4, desc[UR36][R2.64] ;  /* 0x0000002402047981 */ /* 0x000162000c1e1b00 */
[----:B------:R-:W-:Y:S01]  /*7d80*/  CS2R R6, SRZ ;  /* 0x0000000000067805 */ /* 0x000fe2000001ff00 */
[----:B------:R-:W-:Y:S06]  /*7d90*/  BRA `(.L_x_18842) ;  /* 0x0000000800e07947 */ /* 0x000fec0003800000 */
.L_x_18837:
        /* <DEDUP_REMOVED lines=14> */
.L_x_18851:
[----:B------:R0:W5:Y:S01]  /*7e80*/  LDG.E.128 R4, desc[UR36][R2.64] ;  /* 0x0000002402047981 */ /* 0x000162000c1e1d00 */
[----:B------:R-:W-:Y:S05]  /*7e90*/  BRA `(.L_x_18842) ;  /* 0x0000000800a07947 */ /* 0x000fea0003800000 */
.L_x_18850:
        /* <DEDUP_REMOVED lines=29> */
.L_x_18853:
        /* <DEDUP_REMOVED lines=16> */
.L_x_18852:
[----:B------:R-:W2:Y:S01]  /*8170*/  LDG.E.U16 R0, desc[UR36][R2.64] ;  /* 0x0000002402007981 */ /* 0x000ea2000c1e1500 */
[----:B------:R-:W-:Y:S01]  /*8180*/  CS2R R6, SRZ ;  /* 0x0000000000067805 */ /* 0x000fe2000001ff00 */
[----:B--2---:R-:W-:-:S04]  /*8190*/  IMAD.U32 R0, R0, 0x10000, RZ ;  /* 0x0001000000007824 */ /* 0x004fc800078e00ff */
[----:B------:R-:W-:-:S04]  /*81a0*/  FMUL.FTZ R0, R0, 1 ;  /* 0x3f80000000007820 */ /* 0x000fc80000410000 */
[----:B------:R0:W1:Y:S01]  /*81b0*/  F2F.F64.F32 R4, R0 ;  /* 0x0000000000047310 */ /* 0x0000620000201800 */
[----:B------:R-:W-:Y:S05]  /*81c0*/  BRA `(.L_x_18842) ;  /* 0x0000000400d47947 */ /* 0x000fea0003800000 */
.L_x_18849:
        /* <DEDUP_REMOVED lines=12> */
.L_x_18856:
        /* <DEDUP_REMOVED lines=21> */
.L_x_18860:
[----:B------:R-:W-:Y:S05]  /*83e0*/  BSYNC B1 ;  /* 0x0000000000017941 */ /* 0x000fea0003800000 */
.L_x_18859:
[----:B------:R-:W-:Y:S01]  /*83f0*/  LEA R3, R0, 0x3b800000, 0x17 ;  /* 0x3b80000000037811 */ /* 0x000fe200078eb8ff */
[----:B------:R-:W-:-:S05]  /*8400*/  IMAD.SHL.U32 R0, R2, 0x100000, RZ ;  /* 0x0010000002007824 */ /* 0x000fca00078e00ff */
[----:B------:R-:W-:-:S07]  /*8410*/  LOP3.LUT R0, R3, R0, R4, 0xfe, !PT ;  /* 0x0000000003007212 */ /* 0x000fce00078efe04 */
.L_x_18858:
[----:B------:R-:W-:Y:S05]  /*8420*/  BSYNC B0 ;  /* 0x0000000000007941 */ /* 0x000fea0003800000 */
.L_x_18857:
[----:B------:R-:W-:Y:S01]  /*8430*/  FMUL.FTZ R0, R0, 1 ;  /* 0x3f80000000007820 */ /* 0x000fe20000410000 */
[----:B------:R-:W-:-:S03]  /*8440*/  CS2R R6, SRZ ;  /* 0x0000000000067805 */ /* 0x000fc6000001ff00 */
[----:B------:R2:W3:Y:S01]  /*8450*/  F2F.F64.F32 R4, R0 ;  /* 0x0000000000047310 */ /* 0x0004e20000201800 */
[----:B------:R-:W-:Y:S05]  /*8460*/  BRA `(.L_x_18842) ;  /* 0x00000004002c7947 */ /* 0x000fea0003800000 */
.L_x_18855:
        /* <DEDUP_REMOVED lines=21> */
.L_x_18864:
[----:B------:R-:W-:Y:S05]  /*85c0*/  BSYNC B1 ;  /* 0x0000000000017941 */ /* 0x000fea0003800000 */
.L_x_18863:
[----:B------:R-:W-:Y:S01]  /*85d0*/  LEA R3, R0, 0x37800000, 0x17 ;  /* 0x3780000000037811 */ /* 0x000fe200078eb8ff */
[----:B------:R-:W-:-:S05]  /*85e0*/  IMAD.SHL.U32 R0, R2, 0x200000, RZ ;  /* 0x0020000002007824 */ /* 0x000fca00078e00ff */
[----:B------:R-:W-:-:S07]  /*85f0*/  LOP3.LUT R0, R3, R0, R4, 0xfe, !PT ;  /* 0x0000000003007212 */ /* 0x000fce00078efe04 */
.L_x_18862:
[----:B------:R-:W-:Y:S05]  /*8600*/  BSYNC B0 ;  /* 0x0000000000007941 */ /* 0x000fea0003800000 */
.L_x_18861:
[----:B------:R-:W-:Y:S01]  /*8610*/  FMUL.FTZ R0, R0, 1 ;  /* 0x3f80000000007820 */ /* 0x000fe20000410000 */
[----:B------:R-:W-:-:S03]  /*8620*/  CS2R R6, SRZ ;  /* 0x0000000000067805 */ /* 0x000fc6000001ff00 */
[----:B------:R4:W0:Y:S01]  /*8630*/  F2F.F64.F32 R4, R0 ;  /* 0x0000000000047310 */ /* 0x0008220000201800 */
[----:B------:R-:W-:Y:S05]  /*8640*/  BRA `(.L_x_18842) ;  /* 0x0000000000b47947 */ /* 0x000fea0003800000 */
.L_x_18854:
        /* <DEDUP_REMOVED lines=14> */
.L_x_18868:
[----:B------:R-:W-:Y:S05]  /*8730*/  BSYNC B0 ;  /* 0x0000000000007941 */ /* 0x000fea0003800000 */
.L_x_18867:
[----:B------:R-:W-:Y:S01]  /*8740*/  FMUL.FTZ R0, R0, 1 ;  /* 0x3f80000000007820 */ /* 0x000fe20000410000 */
[----:B------:R-:W-:-:S03]  /*8750*/  CS2R R6, SRZ ;  /* 0x0000000000067805 */ /* 0x000fc6000001ff00 */
[----:B------:R0:W1:Y:S01]  /*8760*/  F2F.F64.F32 R4, R0 ;  /* 0x0000000000047310 */ /* 0x0000620000201800 */
[----:B------:R-:W-:Y:S05]  /*8770*/  BRA `(.L_x_18842) ;  /* 0x0000000000687947 */ /* 0x000fea0003800000 */
.L_x_18841:
        /* <DEDUP_REMOVED lines=16> */
.L_x_18869:
[----:B------:R-:W-:Y:S02]  /*8880*/  CS2R R4, SRZ ;  /* 0x0000000000047805 */ /* 0x000fe4000001ff00 */
[----:B------:R-:W-:Y:S01]  /*8890*/  CS2R R6, SRZ ;  /* 0x0000000000067805 */ /* 0x000fe2000001ff00 */
[----:B------:R-:W-:Y:S06]  /*88a0*/  BRA `(.L_x_18842) ;  /* 0x00000000001c7947 */ /* 0x000fec0003800000 */
.L_x_18866:
[----:B------:R-:W2:Y:S01]  /*88b0*/  LDG.E.64 R4, desc[UR36][R2.64] ;  /* 0x0000002402047981 */ /* 0x000ea2000c1e1b00 */
[----:B------:R-:W-:Y:S01]  /*88c0*/  CS2R R6, SRZ ;  /* 0x0000000000067805 */ /* 0x000fe2000001ff00 */
[----:B--2---:R-:W0:Y:S01]  /*88d0*/  I2F.F64.U64 R4, R4 ;  /* 0x0000000400047312 */ /* 0x004e220000301800 */
[----:B------:R-:W-:Y:S05]  /*88e0*/  BRA `(.L_x_18842) ;  /* 0x00000000000c7947 */ /* 0x000fea0003800000 */
.L_x_18865:
[----:B------:R-:W2:Y:S01]  /*88f0*/  LDG.E R2, desc[UR36][R2.64] ;  /* 0x0000002402027981 */ /* 0x000ea2000c1e1900 */
[----:B------:R-:W-:Y:S01]  /*8900*/  CS2R R6, SRZ ;  /* 0x0000000000067805 */ /* 0x000fe2000001ff00 */
[----:B--2---:R0:W1:Y:S06]  /*8910*/  I2F.F64.U32 R4, R2 ;  /* 0x0000000200047312 */ /* 0x00406c0000201800 */
.L_x_18842:
        /* <DEDUP_REMOVED lines=17> */
.L_x_18873:
[----:B------:R3:W-:Y:S01]  /*8a30*/  STG.E.U8 desc[UR36][R16.64], R2 ;  /* 0x0000000210007986 */ /* 0x0007e2000c101124 */
[----:B------:R-:W-:Y:S05]  /*8a40*/  BRA `(.L_x_18875) ;  /* 0x0000000c00487947 */ /* 0x000fea0003800000 */
.L_x_18872:
        /* <DEDUP_REMOVED lines=9> */
.L_x_18877:
[----:B------:R2:W-:Y:S01]  /*8ae0*/  STG.E desc[UR36][R16.64], R2 ;  /* 0x0000000210007986 */ /* 0x0005e2000c101924 */
[----:B------:R-:W-:Y:S05]  /*8af0*/  BRA `(.L_x_18875) ;  /* 0x0000000c001c7947 */ /* 0x000fea0003800000 */
.L_x_18876:
[----:B------:R0:W-:Y:S01]  /*8b00*/  STG.E.U16 desc[UR36][R16.64], R2 ;  /* 0x0000000210007986 */ /* 0x0001e2000c101524 */
[----:B------:R-:W-:Y:S05]  /*8b10*/  BRA `(.L_x_18875) ;  /* 0x0000000c00147947 */ /* 0x000fea0003800000 */
.L_x_18871:
        /* <DEDUP_REMOVED lines=9> */
.L_x_18879:
[----:B------:R-:W-:-:S04]  /*8bb0*/  I2FP.F32.U32 R0, R2 ;  /* 0x0000000200007245 */ /* 0x000fc80000201000 */
[----:B------:R-:W-:-:S05]  /*8bc0*/  F2FP.F16.F32.PACK_AB R0, RZ, R0 ;  /* 0x00000000ff00723e */ /* 0x000fca00000000ff */
[----:B------:R0:W-:Y:S01]  /*8bd0*/  STG.E.U16 desc[UR36][R16.64], R0 ;  /* 0x0000000010007986 */ /* 0x0001e2000c101524 */
[----:B------:R-:W-:Y:S05]  /*8be0*/  BRA `(.L_x_18875) ;  /* 0x0000000800e07947 */ /* 0x000fea0003800000 */
.L_x_18878:
        /* <DEDUP_REMOVED lines=10> */
.L_x_18881:
[----:B------:R-:W-:-:S04]  /*8c90*/  I2FP.F32.U32 R2, R2 ;  /* 0x0000000200027245 */ /* 0x000fc80000201000 */
[----:B------:R-:W-:-:S04]  /*8ca0*/  F2FP.F16.F32.PACK_AB R3, RZ, R2 ;  /* 0x00000002ff03723e */ /* 0x000fc800000000ff */
[----:B------:R-:W-:-:S05]  /*8cb0*/  PRMT R3, R3, 0x5410, RZ ;  /* 0x0000541003037816 */ /* 0x000fca00000000ff */
[----:B------:R0:W-:Y:S01]  /*8cc0*/  STG.E desc[UR36][R16.64], R3 ;  /* 0x0000000310007986 */ /* 0x0001e2000c101924 */
[----:B------:R-:W-:Y:S05]  /*8cd0*/  BRA `(.L_x_18875) ;  /* 0x0000000800a47947 */ /* 0x000fea0003800000 */
.L_x_18880:
[----:B------:R-:W0:Y:S02]  /*8ce0*/  I2F.F64.U32 R2, R2 ;  /* 0x0000000200027312 */ /* 0x000e240000201800 */
[----:B0-----:R0:W-:Y:S01]  /*8cf0*/  STG.E.64 desc[UR36][R16.64], R2 ;  /* 0x0000000210007986 */ /* 0x0011e2000c101b24 */
[----:B------:R-:W-:Y:S05]  /*8d00*/  BRA `(.L_x_18875) ;  /* 0x0000000800987947 */ /* 0x000fea0003800000 */
.L_x_18870:
        /* <DEDUP_REMOVED lines=10> */
.L_x_18884:
[----:B------:R-:W0:Y:S01]  /*8db0*/  I2F.F64.U32 R4, R2 ;  /* 0x0000000200047312 */ /* 0x000e220000201800 */
[----:B------:R-:W-:-:S05]  /*8dc0*/  CS2R R6, SRZ ;  /* 0x0000000000067805 */ /* 0x000fca000001ff00 */
[----:B0-----:R0:W-:Y:S01]  /*8dd0*/  STG.E.128 desc[UR36][R16.64], R4 ;  /* 0x0000000410007986 */ /* 0x0011e2000c101d24 */
[----:B------:R-:W-:Y:S05]  /*8de0*/  BRA `(.L_x_18875) ;  /* 0x0000000800607947 */ /* 0x000fea0003800000 */
.L_x_18883:
        /* <DEDUP_REMOVED lines=21> */
.L_x_18888:
[----:B------:R-:W-:Y:S05]  /*8f40*/  BSYNC B0 ;  /* 0x0000000000007941 */ /* 0x000fea0003800000 */
.L_x_18887:
[----:B------:R-:W-:-:S05]  /*8f50*/  LOP3.LUT R3, R0, R3, RZ, 0xfc, !PT ;  /* 0x0000000300037212 */ /* 0x000fca00078efcff */
[----:B------:R0:W-:Y:S01]  /*8f60*/  STG.E.U8 desc[UR36][R16.64], R3 ;  /* 0x0000000310007986 */ /* 0x0001e2000c101124 */
[----:B------:R-:W-:Y:S05]  /*8f70*/  BRA `(.L_x_18875) ;  /* 0x0000000400fc7947 */ /* 0x000fea0003800000 */
.L_x_18886:
        /* <DEDUP_REMOVED lines=13> */
.L_x_18890:
[----:B------:R-:W-:Y:S01]  /*9050*/  IMAD.MOV.U32 R0, RZ, RZ, 0x7f ;  /* 0x0000007fff007424 */ /* 0x000fe200078e00ff */
[----:B------:R-:W-:-:S04]  /*9060*/  ISETP.GT.U32.AND P0, PT, R2, 0x7f800000, PT ;  /* 0x7f8000000200780c */ /* 0x000fc80003f04070 */
[----:B------:R-:W-:-:S09]  /*9070*/  SEL R0, R0, 0x7c, P0 ;  /* 0x0000007c00007807 */ /* 0x000fd20000000000 */
.L_x_18891:
[----:B------:R-:W-:Y:S05]  /*9080*/  BSYNC B0 ;  /* 0x0000000000007941 */ /* 0x000fea0003800000 */
.L_x_18889:
[----:B------:R-:W-:-:S04]  /*9090*/  LOP3.LUT R2, R3, 0x80000000, RZ, 0xc0, !PT ;  /* 0x8000000003027812 */ /* 0x000fc800078ec0ff */
[----:B------:R-:W-:-:S04]  /*90a0*/  SHF.R.U32.HI R3, RZ, 0x18, R2 ;  /* 0x00000018ff037819 */ /* 0x000fc80000011602 */
[----:B------:R-:W-:-:S05]  /*90b0*/  LOP3.LUT R3, R0, R3, RZ, 0xfc, !PT ;  /* 0x0000000300037212 */ /* 0x000fca00078efcff */
[----:B------:R0:W-:Y:S01]  /*90c0*/  STG.E.U8 desc[UR36][R16.64], R3 ;  /* 0x0000000310007986 */ /* 0x0001e2000c101124 */
[----:B------:R-:W-:Y:S05]  /*90d0*/  BRA `(.L_x_18875) ;  /* 0x0000000400a47947 */ /* 0x000fea0003800000 */
.L_x_18885:
[----:B------:R-:W-:-:S04]  /*90e0*/  I2FP.F32.U32 R0, R2 ;  /* 0x0000000200007245 */ /* 0x000fc80000201000 */
[----:B------:R-:W-:-:S05]  /*90f0*/  F2FP.BF16.F32.PACK_AB R0, RZ, R0 ;  /* 0x00000000ff00723e */ /* 0x000fca00000010ff */
[----:B------:R0:W-:Y:S01]  /*9100*/  STG.E.U16 desc[UR36][R16.64], R0 ;  /* 0x0000000010007986 */ /* 0x0001e2000c101524 */
[----:B------:R-:W-:Y:S05]  /*9110*/  BRA `(.L_x_18875) ;  /* 0x0000000400947947 */ /* 0x000fea0003800000 */
.L_x_18882:
        /* <DEDUP_REMOVED lines=10> */
.L_x_18894:
        /* <DEDUP_REMOVED lines=17> */
.L_x_18897:
[----:B------:R-:W-:-:S04]  /*92d0*/  LOP3.LUT R2, R3, 0x80000000, RZ, 0xc0, !PT ;  /* 0x8000000003027812 */ /* 0x000fc800078ec0ff */
[----:B------:R-:W-:-:S04]  /*92e0*/  SHF.R.U32.HI R3, RZ, 0x18, R2 ;  /* 0x00000018ff037819 */ /* 0x000fc80000011602 */
[----:B------:R-:W-:-:S04]  /*92f0*/  LOP3.LUT R0, R0, R3, RZ, 0xfc, !PT ;  /* 0x0000000300007212 */ /* 0x000fc800078efcff */
[----:B------:R-:W-:-:S07]  /*9300*/  PRMT R8, R0, 0x7610, R8 ;  /* 0x0000761000087816 */ /* 0x000fce0000000008 */
.L_x_18896:
[----:B------:R-:W-:Y:S05]  /*9310*/  BSYNC B0 ;  /* 0x0000000000007941 */ /* 0x000fea0003800000 */
.L_x_18895:
[----:B------:R0:W-:Y:S01]  /*9320*/  STG.E.U8 desc[UR36][R16.64], R8 ;  /* 0x0000000810007986 */ /* 0x0001e2000c101124 */
[----:B------:R-:W-:Y:S05]  /*9330*/  BRA `(.L_x_18875) ;  /* 0x00000004000c7947 */ /* 0x000fea0003800000 */
.L_x_18893:
        /* <DEDUP_REMOVED lines=17> */
.L_x_18900:
[----:B------:R-:W-:-:S04]  /*9450*/  LOP3.LUT R2, R3, 0x80000000, RZ, 0xc0, !PT ;  /* 0x8000000003027812 */ /* 0x000fc800078ec0ff */
[----:B------:R-:W-:-:S04]  /*9460*/  SHF.R.U32.HI R3, RZ, 0x18, R2 ;  /* 0x00000018ff037819 */ /* 0x000fc80000011602 */
[----:B------:R-:W-:-:S04]  /*9470*/  LOP3.LUT R0, R0, R3, RZ, 0xfc, !PT ;  /* 0x0000000300007212 */ /* 0x000fc800078efcff */
[----:B------:R-:W-:-:S07]  /*9480*/  PRMT R8, R0, 0x7610, R8 ;  /* 0x0000761000087816 */ /* 0x000fce0000000008 */
.L_x_18899:
[----:B------:R-:W-:Y:S05]  /*9490*/  BSYNC B0 ;  /* 0x0000000000007941 */ /* 0x000fea0003800000 */
.L_x_18898:
[----:B------:R0:W-:Y:S01]  /*94a0*/  STG.E.U8 desc[UR36][R16.64], R8 ;  /* 0x0000000810007986 */ /* 0x0001e2000c101124 */
[----:B------:R-:W-:Y:S05]  /*94b0*/  BRA `(.L_x_18875) ;  /* 0x0000000000ac7947 */ /* 0x000fea0003800000 */
.L_x_18892:
        /* <DEDUP_REMOVED lines=22> */
.L_x_18874:
        /* <DEDUP_REMOVED lines=16> */
.L_x_18903:
[----:B------:R-:W-:Y:S05]  /*9720*/  BRA `(.L_x_18875) ;  /* 0x0000000000107947 */ /* 0x000fea0003800000 */
.L_x_18902:
[----:B------:R-:W-:-:S05]  /*9730*/  IMAD.MOV.U32 R3, RZ, RZ, RZ ;  /* 0x000000ffff037224 */ /* 0x000fca00078e00ff */
[----:B------:R0:W-:Y:S01]  /*9740*/  STG.E.64 desc[UR36][R16.64], R2 ;  /* 0x0000000210007986 */ /* 0x0001e2000c101b24 */
[----:B------:R-:W-:Y:S05]  /*9750*/  BRA `(.L_x_18875) ;  /* 0x0000000000047947 */ /* 0x000fea0003800000 */
.L_x_18901:
[----:B------:R0:W-:Y:S02]  /*9760*/  STG.E desc[UR36][R16.64], R2 ;  /* 0x0000000210007986 */ /* 0x0001e4000c101924 */
.L_x_18875:
[----:B------:R-:W-:-:S07]  /*9770*/  VIADD R19, R19, 0x80 ;  /* 0x0000008013137836 */ /* 0x000fce0000000000 */
.L_x_18835:
[----:B------:R-:W-:Y:S05]  /*9780*/  BSYNC B6 ;  /* 0x0000000000067941 */ /* 0x000fea0003800000 */
.L_x_18834:
        /* <DEDUP_REMOVED lines=306> */
.L_x_18904:
        /* <DEDUP_REMOVED lines=22> */
.L_x_18908:
[----:B------:R-:W2:Y:S01]  /*ac10*/  LDG.E.U8 R2, desc[UR36][R2.64] ;  /* 0x0000002402027981 */ /* 0x000ea2000c1e1100 */
[----:B------:R-:W-:Y:S01]  /*ac20*/  CS2R R6, SRZ ;  /* 0x0000000000067805 */ /* 0x000fe2000001ff00 */
[----:B--2---:R0:W1:Y:S01]  /*ac30*/  I2F.F64.U16 R4, R2 ;  /* 0x0000000200047312 */ /* 0x0040620000101800 */
[----:B------:R-:W-:Y:S05]  /*ac40*/  BRA `(.L_x_18910) ;  /* 0x0000000c00c87947 */ /* 0x000fea0003800000 */
.L_x_18907:
        /* <DEDUP_REMOVED lines=8> */
[----:B--2---:R-:W2:Y:S01]  /*acd0*/  I2F.F64.S64 R4, R4 ;  /* 0x0000000400047312 */ /* 0x004ea20000301c00 */
[----:B------:R-:W-:Y:S05]  /*ace0*/  BRA `(.L_x_18910) ;  /* 0x0000000c00a07947 */ /* 0x000fea0003800000 */
.L_x_18912:
[----:B------:R-:W2:Y:S01]  /*acf0*/  LDG.E R2, desc[UR36][R2.64] ;  /* 0x0000002402027981 */ /* 0x000ea2000c1e1900 */
[----:B------:R-:W-:Y:S01]  /*ad00*/  CS2R R6, SRZ ;  /* 0x0000000000067805 */ /* 0x000fe2000001ff00 */
[----:B--2---:R3:W4:Y:S01]  /*ad10*/  I2F.F64 R4, R2 ;  /* 0x0000000200047312 */ /* 0x0047220000201c00 */
[----:B------:R-:W-:Y:S05]  /*ad20*/  BRA `(.L_x_18910) ;  /* 0x0000000c00907947 */ /* 0x000fea0003800000 */
.L_x_18911:
[----:B------:R-:W2:Y:S01]  /*ad30*/  LDG.E.U16 R2, desc[UR36][R2.64] ;  /* 0x0000002402027981 */ /* 0x000ea2000c1e1500 */
[----:B------:R-:W-:Y:S01]  /*ad40*/  CS2R R6, SRZ ;  /* 0x0000000000067805 */ /* 0x000fe2000001ff00 */
[----:B--2---:R0:W1:Y:S01]  /*ad50*/  I2F.F64.S16 R4, R2 ;  /* 0x0000000200047312 */ /* 0x0040620000101c00 */
[----:B------:R-:W-:Y:S05]  /*ad60*/  BRA `(.L_x_18910) ;  /* 0x0000000c00807947 */ /* 0x000fea0003800000 */
.L_x_18906:
        /* <DEDUP_REMOVED lines=11> */
.L_x_18914:
[----:B------:R-:W2:Y:S01]  /*ae20*/  LDG.E.U16 R0, desc[UR36][R2.64] ;  /* 0x0000002402007981 */ /* 0x000ea2000c1e1500 */
[----:B------:R-:W-:Y:S01]  /*ae30*/  CS2R R6, SRZ ;  /* 0x0000000000067805 */ /* 0x000fe2000001ff00 */
[----:B--2---:R-:W-:-:S05]  /*ae40*/  HADD2.F32 R0, -RZ, R0.H0_H0 ;  /* 0x20000000ff007230 */ /* 0x004fca0000004100 */
[----:B------:R-:W-:-:S04]  /*ae50*/  FMUL.FTZ R0, R0, 1 ;  /* 0x3f80000000007820 */ /* 0x000fc80000410000 */
[----:B------:R0:W1:Y:S01]  /*ae60*/  F2F.F64.F32 R4, R0 ;  /* 0x0000000000047310 */ /* 0x0000620000201800 */
[----:B------:R-:W-:Y:S05]  /*ae70*/  BRA `(.L_x_18910) ;  /* 0x0000000c003c7947 */ /* 0x000fea0003800000 */
.L_x_18913:
        /* <DEDUP_REMOVED lines=12> */
.L_x_18916:
        /* <DEDUP_REMOVED lines=8> */
.L_x_18915:
[----:B------:R0:W5:Y:S01]  /*afc0*/  LDG.E.64 R4, desc[UR36][R2.64] ;  /* 0x0000002402047981 */ /* 0x000162000c1e1b00 */
[----:B------:R-:W-:Y:S01]  /*afd0*/  CS2R R6, SRZ ;  /* 0x0000000000067805 */ /* 0x000fe2000001ff00 */
[----:B------:R-:W-:Y:S06]  /*afe0*/  BRA `(.L_x_18910) ;  /* 0x0000000800e07947 */ /* 0x000fec0003800000 */
.L_x_18905:
        /* <DEDUP_REMOVED lines=14> */
.L_x_18919:
[----:B------:R0:W5:Y:S01]  /*b0d0*/  LDG.E.128 R4, desc[UR36][R2.64] ;  /* 0x0000002402047981 */ /* 0x000162000c1e1d00 */
[----:B------:R-:W-:Y:S05]  /*b0e0*/  BRA `(.L_x_18910) ;  /* 0x0000000800a07947 */ /* 0x000fea0003800000 */
.L_x_18918:
        /* <DEDUP_REMOVED lines=29> */
.L_x_18921:
        /* <DEDUP_REMOVED lines=16> */
.L_x_18920:
[----:B------:R-:W2:Y:S01]  /*b3c0*/  LDG.E.U16 R0, desc[UR36][R2.64] ;  /* 0x0000002402007981 */ /* 0x000ea2000c1e1500 */
[----:B------:R-:W-:Y:S01]  /*b3d0*/  CS2R R6, SRZ ;  /* 0x0000000000067805 */ /* 0x000fe2000001ff00 */
[----:B--2---:R-:W-:-:S04]  /*b3e0*/  IMAD.U32 R0, R0, 0x10000, RZ ;  /* 0x0001000000007824 */ /* 0x004fc800078e00ff */
[----:B------:R-:W-:-:S04]  /*b3f0*/  FMUL.FTZ R0, R0, 1 ;  /* 0x3f80000000007820 */ /* 0x000fc80000410000 */
[----:B------:R0:W1:Y:S01]  /*b400*/  F2F.F64.F32 R4, R0 ;  /* 0x0000000000047310 */ /* 0x0000620000201800 */
[----:B------:R-:W-:Y:S05]  /*b410*/  BRA `(.L_x_18910) ;  /* 0x0000000400d47947 */ /* 0x000fea0003800000 */
.L_x_18917:
        /* <DEDUP_REMOVED lines=12> */
.L_x_18924:
        /* <DEDUP_REMOVED lines=21> */
.L_x_18928:
[----:B------:R-:W-:Y:S05]  /*b630*/  BSYNC B1 ;  /* 0x0000000000017941 */ /* 0x000fea0003800000 */
.L_x_18927:
[----:B------:R-:W-:Y:S01]  /*b640*/  LEA R3, R0, 0x3b800000, 0x17 ;  /* 0x3b80000000037811 */ /* 0x000fe200078eb8ff */
[----:B------:R-:W-:-:S05]  /*b650*/  IMAD.SHL.U32 R0, R2, 0x100000, RZ ;  /* 0x0010000002007824 */ /* 0x000fca00078e00ff */
[----:B------:R-:W-:-:S07]  /*b660*/  LOP3.LUT R0, R3, R0, R4, 0xfe, !PT ;  /* 0x0000000003007212 */ /* 0x000fce00078efe04 */
.L_x_18926:
[----:B------:R-:W-:Y:S05]  /*b670*/  BSYNC B0 ;  /* 0x0000000000007941 */ /* 0x000fea0003800000 */
.L_x_18925:
[----:B------:R-:W-:Y:S01]  /*b680*/  FMUL.FTZ R0, R0, 1 ;  /* 0x3f80000000007820 */ /* 0x000fe20000410000 */
[----:B------:R-:W-:-:S03]  /*b690*/  CS2R R6, SRZ ;  /* 0x0000000000067805 */ /* 0x000fc6000001ff00 */
[----:B------:R0:W1:Y:S01]  /*b6a0*/  F2F.F64.F32 R4, R0 ;  /* 0x0000000000047310 */ /* 0x0000620000201800 */
[----:B------:R-:W-:Y:S05]  /*b6b0*/  BRA `(.L_x_18910) ;  /* 0x00000004002c7947 */ /* 0x000fea0003800000 */
.L_x_18923:
        /* <DEDUP_REMOVED lines=21> */
.L_x_18932:
[----:B------:R-:W-:Y:S05]  /*b810*/  BSYNC B1 ;  /* 0x0000000000017941 */ /* 0x000fea0003800000 */
.L_x_18931:
[----:B------:R-:W-:Y:S01]  /*b820*/  LEA R3, R0, 0x37800000, 0x17 ;  /* 0x3780000000037811 */ /* 0x000fe200078eb8ff */
[----:B------:R-:W-:-:S05]  /*b830*/  IMAD.SHL.U32 R0, R2, 0x200000, RZ ;  /* 0x0020000002007824 */ /* 0x000fca00078e00ff */
[----:B------:R-:W-:-:S07]  /*b840*/  LOP3.LUT R0, R3, R0, R4, 0xfe, !PT ;  /* 0x0000000003007212 */ /* 0x000fce00078efe04 */
.L_x_18930:
[----:B------:R-:W-:Y:S05]  /*b850*/  BSYNC B0 ;  /* 0x0000000000007941 */ /* 0x000fea0003800000 */
.L_x_18929:
[----:B------:R-:W-:Y:S01]  /*b860*/  FMUL.FTZ R0, R0, 1 ;  /* 0x3f80000000007820 */ /* 0x000fe20000410000 */
[----:B------:R-:W-:-:S03]  /*b870*/  CS2R R6, SRZ ;  /* 0x0000000000067805 */ /* 0x000fc6000001ff00 */
[----:B------:R0:W1:Y:S01]  /*b880*/  F2F.F64.F32 R4, R0 ;  /* 0x0000000000047310 */ /* 0x0000620000201800 */
[----:B------:R-:W-:Y:S05]  /*b890*/  BRA `(.L_x_18910) ;  /* 0x0000000000b47947 */ /* 0x000fea0003800000 */
.L_x_18922:
        /* <DEDUP_REMOVED lines=14> */
.L_x_18936:
[----:B------:R-:W-:Y:S05]  /*b980*/  BSYNC B0 ;  /* 0x0000000000007941 */ /* 0x000fea0003800000 */
.L_x_18935:
[----:B------:R-:W-:Y:S01]  /*b990*/  FMUL.FTZ R0, R0, 1 ;  /* 0x3f80000000007820 */ /* 0x000fe20000410000 */
[----:B------:R-:W-:-:S03]  /*b9a0*/  CS2R R6, SRZ ;  /* 0x0000000000067805 */ /* 0x000fc6000001ff00 */
[----:B------:R0:W1:Y:S01]  /*b9b0*/  F2F.F64.F32 R4, R0 ;  /* 0x0000000000047310 */ /* 0x0000620000201800 */
[----:B------:R-:W-:Y:S05]  /*b9c0*/  BRA `(.L_x_18910) ;  /* 0x0000000000687947 */ /* 0x000fea0003800000 */
.L_x_18909:
        /* <DEDUP_REMOVED lines=16> */
.L_x_18937:
[----:B------:R-:W-:Y:S02]  /*bad0*/  CS2R R4, SRZ ;  /* 0x0000000000047805 */ /* 0x000fe4000001ff00 */
[----:B------:R-:W-:Y:S01]  /*bae0*/  CS2R R6, SRZ ;  /* 0x0000000000067805 */ /* 0x000fe2000001ff00 */
[----:B------:R-:W-:Y:S06]  /*baf0*/  BRA `(.L_x_18910) ;  /* 0x00000000001c7947 */ /* 0x000fec0003800000 */
.L_x_18934:
[----:B------:R-:W2:Y:S01]  /*bb00*/  LDG.E.64 R4, desc[UR36][R2.64] ;  /* 0x0000002402047981 */ /* 0x000ea2000c1e1b00 */
[----:B------:R-:W-:Y:S01]  /*bb10*/  CS2R R6, SRZ ;  /* 0x0000000000067805 */ /* 0x000fe2000001ff00 */
[----:B--2---:R-:W0:Y:S01]  /*bb20*/  I2F.F64.U64 R4, R4 ;  /* 0x0000000400047312 */ /* 0x004e220000301800 */
[----:B------:R-:W-:Y:S05]  /*bb30*/  BRA `(.L_x_18910) ;  /* 0x00000000000c7947 */ /* 0x000fea0003800000 */
.L_x_18933:
[----:B------:R-:W2:Y:S01]  /*bb40*/  LDG.E R2, desc[UR36][R2.64] ;  /* 0x0000002402027981 */ /* 0x000ea2000c1e1900 */
[----:B------:R-:W-:Y:S01]  /*bb50*/  CS2R R6, SRZ ;  /* 0x0000000000067805 */ /* 0x000fe2000001ff00 */
[----:B--2---:R0:W1:Y:S06]  /*bb60*/  I2F.F64.U32 R4, R2 ;  /* 0x0000000200047312 */ /* 0x00406c0000201800 */
.L_x_18910:
[----:B0-----:R-:W0:Y:S01]  /*bb70*/  LDC.U8 R3, c[0x0][0x421] ;  /* 0x00010840ff037b82 */ /* 0x001e220000000000 */
[----:B-12-45:R-:W-:-:S06]  /*bb80*/  DSETP.NEU.AND P0, PT, R4, RZ, PT ;  /* 0x000000ff0400722a */ /* 0x036fcc0003f0d000 */
[----:B------:R-:W-:-:S06]  /*bb90*/  DSETP.EQ.AND P0, PT, R6, RZ, !P0 ;  /* 0x000000ff0600722a */ /* 0x000fcc0004702000 */
[----:B---3--:R-:W-:Y:S02]  /*bba0*/  SEL R2, RZ, 0x1, !P0 ;  /* 0x00000001ff027807 */ /* 0x008fe40004000000 */
        /* <DEDUP_REMOVED lines=13> */
.L_x_18941:
[----:B------:R-:W-:Y:S01]  /*bc80*/  STG.E.U8 desc[UR36][R16.64], R2 ;  /* 0x0000000210007986 */ /* 0x000fe2000c101124 */
[----:B------:R-:W-:Y:S05]  /*bc90*/  EXIT ;  /* 0x000000000000794d */ /* 0x000fea0003800000 */
.L_x_18940:
        /* <DEDUP_REMOVED lines=9> */
.L_x_18944:
[----:B------:R-:W-:Y:S01]  /*bd30*/  STG.E desc[UR36][R16.64], R2 ;  /* 0x0000000210007986 */ /* 0x000fe2000c101924 */
[----:B------:R-:W-:Y:S05]  /*bd40*/  EXIT ;  /* 0x000000000000794d */ /* 0x000fea0003800000 */
.L_x_18943:
[----:B------:R-:W-:Y:S01]  /*bd50*/  STG.E.U16 desc[UR36][R16.64], R2 ;  /* 0x0000000210007986 */ /* 0x000fe2000c101524 */
[----:B------:R-:W-:Y:S05]  /*bd60*/  EXIT ;  /* 0x000000000000794d */ /* 0x000fea0003800000 */
.L_x_18939:
        /* <DEDUP_REMOVED lines=9> */
.L_x_18946:
[----:B------:R-:W-:-:S04]  /*be00*/  I2FP.F32.U32 R0, R2 ;  /* 0x0000000200007245 */ /* 0x000fc80000201000 */
[----:B------:R-:W-:-:S05]  /*be10*/  F2FP.F16.F32.PACK_AB R0, RZ, R0 ;  /* 0x00000000ff00723e */ /* 0x000fca00000000ff */
[----:B------:R-:W-:Y:S01]  /*be20*/  STG.E.U16 desc[UR36][R16.64], R0 ;  /* 0x0000000010007986 */ /* 0x000fe2000c101524 */
[----:B------:R-:W-:Y:S05]  /*be30*/  EXIT ;  /* 0x000000000000794d */ /* 0x000fea0003800000 */
.L_x_18945:
        /* <DEDUP_REMOVED lines=10> */
.L_x_18948:
[----:B------:R-:W-:-:S04]  /*bee0*/  I2FP.F32.U32 R2, R2 ;  /* 0x0000000200027245 */ /* 0x000fc80000201000 */
[----:B------:R-:W-:-:S04]  /*bef0*/  F2FP.F16.F32.PACK_AB R3, RZ, R2 ;  /* 0x00000002ff03723e */ /* 0x000fc800000000ff */
[----:B------:R-:W-:-:S05]  /*bf00*/  PRMT R3, R3, 0x5410, RZ ;  /* 0x0000541003037816 */ /* 0x000fca00000000ff */
[----:B------:R-:W-:Y:S01]  /*bf10*/  STG.E desc[UR36][R16.64], R3 ;  /* 0x0000000310007986 */ /* 0x000fe2000c101924 */
[----:B------:R-:W-:Y:S05]  /*bf20*/  EXIT ;  /* 0x000000000000794d */ /* 0x000fea0003800000 */
.L_x_18947:
[----:B------:R-:W0:Y:S02]  /*bf30*/  I2F.F64.U32 R2, R2 ;  /* 0x0000000200027312 */ /* 0x000e240000201800 */
[----:B0-----:R-:W-:Y:S01]  /*bf40*/  STG.E.64 desc[UR36][R16.64], R2 ;  /* 0x0000000210007986 */ /* 0x001fe2000c101b24 */
[----:B------:R-:W-:Y:S05]  /*bf50*/  EXIT ;  /* 0x000000000000794d */ /* 0x000fea0003800000 */
.L_x_18938:
        /* <DEDUP_REMOVED lines=10> */
.L_x_18951:
[----:B------:R-:W0:Y:S01]  /*c000*/  I2F.F64.U32 R4, R2 ;  /* 0x0000000200047312 */ /* 0x000e220000201800 */
[----:B------:R-:W-:-:S05]  /*c010*/  CS2R R6, SRZ ;  /* 0x0000000000067805 */ /* 0x000fca000001ff00 */
[----:B0-----:R-:W-:Y:S01]  /*c020*/  STG.E.128 desc[UR36][R16.64], R4 ;  /* 0x0000000410007986 */ /* 0x001fe2000c101d24 */
[----:B------:R-:W-:Y:S05]  /*c030*/  EXIT ;  /* 0x000000000000794d */ /* 0x000fea0003800000 */
.L_x_18950:
        /* <DEDUP_REMOVED lines=21> */
.L_x_18955:
[----:B------:R-:W-:Y:S05]  /*c190*/  BSYNC B0 ;  /* 0x0000000000007941 */ /* 0x000fea0003800000 */
.L_x_18954:
[----:B------:R-:W-:-:S05]  /*c1a0*/  LOP3.LUT R3, R0, R3, RZ, 0xfc, !PT ;  /* 0x0000000300037212 */ /* 0x000fca00078efcff */
[----:B------:R-:W-:Y:S01]  /*c1b0*/  STG.E.U8 desc[UR36][R16.64], R3 ;  /* 0x0000000310007986 */ /* 0x000fe2000c101124 */
[----:B------:R-:W-:Y:S05]  /*c1c0*/  EXIT ;  /* 0x000000000000794d */ /* 0x000fea0003800000 */
.L_x_18953:
        /* <DEDUP_REMOVED lines=13> */
.L_x_18957:
[----:B------:R-:W-:Y:S01]  /*c2a0*/  IMAD.MOV.U32 R0, RZ, RZ, 0x7f ;  /* 0x0000007fff007424 */ /* 0x000fe200078e00ff */
[----:B------:R-:W-:-:S04]  /*c2b0*/  ISETP.GT.U32.AND P0, PT, R2, 0x7f800000, PT ;  /* 0x7f8000000200780c */ /* 0x000fc80003f04070 */
[----:B------:R-:W-:-:S09]  /*c2c0*/  SEL R0, R0, 0x7c, P0 ;  /* 0x0000007c00007807 */ /* 0x000fd20000000000 */
.L_x_18958:
[----:B------:R-:W-:Y:S05]  /*c2d0*/  BSYNC B0 ;  /* 0x0000000000007941 */ /* 0x000fea0003800000 */
.L_x_18956:
[----:B------:R-:W-:-:S04]  /*c2e0*/  LOP3.LUT R2, R3, 0x80000000, RZ, 0xc0, !PT ;  /* 0x8000000003027812 */ /* 0x000fc800078ec0ff */
[----:B------:R-:W-:-:S04]  /*c2f0*/  SHF.R.U32.HI R3, RZ, 0x18, R2 ;  /* 0x00000018ff037819 */ /* 0x000fc80000011602 */
[----:B------:R-:W-:-:S05]  /*c300*/  LOP3.LUT R3, R0, R3, RZ, 0xfc, !PT ;  /* 0x0000000300037212 */ /* 0x000fca00078efcff */
[----:B------:R-:W-:Y:S01]  /*c310*/  STG.E.U8 desc[UR36][R16.64], R3 ;  /* 0x0000000310007986 */ /* 0x000fe2000c101124 */
[----:B------:R-:W-:Y:S05]  /*c320*/  EXIT ;  /* 0x000000000000794d */ /* 0x000fea0003800000 */
.L_x_18952:
[----:B------:R-:W-:-:S04]  /*c330*/  I2FP.F32.U32 R0, R2 ;  /* 0x0000000200007245 */ /* 0x000fc80000201000 */
[----:B------:R-:W-:-:S05]  /*c340*/  F2FP.BF16.F32.PACK_AB R0, RZ, R0 ;  /* 0x00000000ff00723e */ /* 0x000fca00000010ff */
[----:B------:R-:W-:Y:S01]  /*c350*/  STG.E.U16 desc[UR36][R16.64], R0 ;  /* 0x0000000010007986 */ /* 0x000fe2000c101524 */
[----:B------:R-:W-:Y:S05]  /*c360*/  EXIT ;  /* 0x000000000000794d */ /* 0x000fea0003800000 */
.L_x_18949:
        /* <DEDUP_REMOVED lines=10> */
.L_x_18961:
        /* <DEDUP_REMOVED lines=17> */
.L_x_18964:
[----:B------:R-:W-:-:S04]  /*c520*/  LOP3.LUT R2, R3, 0x80000000, RZ, 0xc0, !PT ;  /* 0x8000000003027812 */ /* 0x000fc800078ec0ff */
[----:B------:R-:W-:-:S04]  /*c530*/  SHF.R.U32.HI R3, RZ, 0x18, R2 ;  /* 0x00000018ff037819 */ /* 0x000fc80000011602 */
[----:B------:R-:W-:-:S04]  /*c540*/  LOP3.LUT R0, R0, R3, RZ, 0xfc, !PT ;  /* 0x0000000300007212 */ /* 0x000fc800078efcff */
[----:B------:R-:W-:-:S07]  /*c550*/  PRMT R8, R0, 0x7610, R8 ;  /* 0x0000761000087816 */ /* 0x000fce0000000008 */
.L_x_18963:
[----:B------:R-:W-:Y:S05]  /*c560*/  BSYNC B0 ;  /* 0x0000000000007941 */ /* 0x000fea0003800000 */
.L_x_18962:
[----:B------:R-:W-:Y:S01]  /*c570*/  STG.E.U8 desc[UR36][R16.64], R8 ;  /* 0x0000000810007986 */ /* 0x000fe2000c101124 */
[----:B------:R-:W-:Y:S05]  /*c580*/  EXIT ;  /* 0x000000000000794d */ /* 0x000fea0003800000 */
.L_x_18960:
        /* <DEDUP_REMOVED lines=17> */
.L_x_18967:
[----:B------:R-:W-:-:S04]  /*c6a0*/  LOP3.LUT R2, R3, 0x80000000, RZ, 0xc0, !PT ;  /* 0x8000000003027812 */ /* 0x000fc800078ec0ff */
[----:B------:R-:W-:-:S04]  /*c6b0*/  SHF.R.U32.HI R3, RZ, 0x18, R2 ;  /* 0x00000018ff037819 */ /* 0x000fc80000011602 */
[----:B------:R-:W-:-:S04]  /*c6c0*/  LOP3.LUT R0, R0, R3, RZ, 0xfc, !PT ;  /* 0x0000000300007212 */ /* 0x000fc800078efcff */
[----:B------:R-:W-:-:S07]  /*c6d0*/  PRMT R8, R0, 0x7610, R8 ;  /* 0x0000761000087816 */ /* 0x000fce0000000008 */
.L_x_18966:
[----:B------:R-:W-:Y:S05]  /*c6e0*/  BSYNC B0 ;  /* 0x0000000000007941 */ /* 0x000fea0003800000 */
.L_x_18965:
[----:B------:R-:W-:Y:S01]  /*c6f0*/  STG.E.U8 desc[UR36][R16.64], R8 ;  /* 0x0000000810007986 */ /* 0x000fe2000c101124 */
[----:B------:R-:W-:Y:S05]  /*c700*/  EXIT ;  /* 0x000000000000794d */ /* 0x000fea0003800000 */
.L_x_18959:
        /* <DEDUP_REMOVED lines=22> */
.L_x_18942:
        /* <DEDUP_REMOVED lines=16> */
.L_x_18970:
[----:B------:R-:W-:Y:S05]  /*c970*/  EXIT ;  /* 0x000000000000794d */ /* 0x000fea0003800000 */
.L_x_18969:
[----:B------:R-:W-:-:S05]  /*c980*/  IMAD.MOV.U32 R3, RZ, RZ, RZ ;  /* 0x000000ffff037224 */ /* 0x000fca00078e00ff */
[----:B------:R-:W-:Y:S01]  /*c990*/  STG.E.64 desc[UR36][R16.64], R2 ;  /* 0x0000000210007986 */ /* 0x000fe2000c101b24 */
[----:B------:R-:W-:Y:S05]  /*c9a0*/  EXIT ;  /* 0x000000000000794d */ /* 0x000fea0003800000 */
.L_x_18968:
[----:B------:R-:W-:Y:S01]  /*c9b0*/  STG.E desc[UR36][R16.64], R2 ;  /* 0x0000000210007986 */ /* 0x000fe2000c101924 */
[----:B------:R-:W-:Y:S05]  /*c9c0*/  EXIT ;  /* 0x000000000000794d */ /* 0x000fea0003800000 */
.L_x_18971:
        /* <DEDUP_REMOVED lines=11> */
.L_x_23652:


//--------------------- .text._ZN2at6native27unrolled_elementwise_kernelIZZZNS0_23logical_not_kernel_cudaERNS_18TensorIteratorBaseEENKUlvE0_clEvENKUlvE6_clEvEUlN3c107complexIdEEE_St5arrayIPcLm2EELi4E23TrivialOffsetCalculatorILi1EjESE_NS0_6memory12LoadWithCastILi1EEENSF_13StoreWithCastILi1EEEEEviT_T0_T2_T3_T4_T5_ --------------------------
	.section	.text._ZN2at6native27unrolled_elementwise_kernelIZZZNS0_23logical_not_kernel_cudaERNS_18TensorIteratorBaseEENKUlvE0_clEvENKUlvE6_clEvEUlN3c107complexIdEEE_St5arrayIPcLm2EELi4E23TrivialOffsetCalculatorILi1EjESE_NS0_6memory12LoadWithCastILi1EEENSF_13StoreWithCastILi1EEEEEviT_T0_T2_T3_T4_T5_,"ax",@progbits
	.align	128
        .global         _ZN2at6native27unrolled_elementwise_kernelIZZZNS0_23logical_not_kernel_cudaERNS_18TensorIteratorBaseEENKUlvE0_clEvENKUlvE6_clEvEUlN3c107complexIdEEE_St5arrayIPcLm2EELi4E23TrivialOffsetCalculatorILi1EjESE_NS0_6memory12LoadWithCastILi1EEENSF_13StoreWithCastILi1EEEEEviT_T0_T2_T3_T4_T5_
        .type           _ZN2at6native27unrolled_elementwise_kernelIZZZNS0_23logical_not_kernel_cudaERNS_18TensorIteratorBaseEENKUlvE0_clEvENKUlvE6_clEvEUlN3c107complexIdEEE_St5arrayIPcLm2EELi4E23TrivialOffsetCalculatorILi1EjESE_NS0_6memory12LoadWithCastILi1EEENSF_13StoreWithCastILi1EEEEEviT_T0_T2_T3_T4_T5_,@function
        .size           _ZN2at6native27unrolled_elementwise_kernelIZZZNS0_23logical_not_kernel_cudaERNS_18TensorIteratorBaseEENKUlvE0_clEvENKUlvE6_clEvEUlN3c107complexIdEEE_St5arrayIPcLm2EELi4E23TrivialOffsetCalculatorILi1EjESE_NS0_6memory12LoadWithCastILi1EEENSF_13StoreWithCastILi1EEEEEviT_T0_T2_T3_T4_T5_,(.L_x_23653 - _ZN2at6native27unrolled_elementwise_kernelIZZZNS0_23logical_not_kernel_cudaERNS_18TensorIteratorBaseEENKUlvE0_clEvENKUlvE6_clEvEUlN3c107complexIdEEE_St5arrayIPcLm2EELi4E23TrivialOffsetCalculatorILi1EjESE_NS0_6memory12LoadWithCastILi1EEENSF_13StoreWithCastILi1EEEEEviT_T0_T2_T3_T4_T5_)
        .other          _ZN2at6native27unrolled_elementwise_kernelIZZZNS0_23logical_not_kernel_cudaERNS_18TensorIteratorBaseEENKUlvE0_clEvENKUlvE6_clEvEUlN3c107complexIdEEE_St5arrayIPcLm2EELi4E23TrivialOffsetCalculatorILi1EjESE_NS0_6memory12LoadWithCastILi1EEENSF_13StoreWithCastILi1EEEEEviT_T0_T2_T3_T4_T5_,@"STO_CUDA_ENTRY STV_DEFAULT"
_ZN2at6native27unrolled_elementwise_kernelIZZZNS0_23logical_not_kernel_cudaERNS_18TensorIteratorBaseEENKUlvE0_clEvENKUlvE6_clEvEUlN3c107complexIdEEE_St5arrayIPcLm2EELi4E23TrivialOffsetCalculatorILi1EjESE_NS0_6memory12LoadWithCastILi1EEENSF_13StoreWithCastILi1EEEEEviT_T0_T2_T3_T4_T5_:
.text._ZN2at6native27unrolled_elementwise_kernelIZZZNS0_23logical_not_kernel_cudaERNS_18TensorIteratorBaseEENKUlvE0_clEvENKUlvE6_clEvEUlN3c107complexIdEEE_St5arrayIPcLm2EELi4E23TrivialOffsetCalculatorILi1EjESE_NS0_6memory12LoadWithCastILi1EEENSF_13StoreWithCastILi1EEEEEviT_T0_T2_T3_T4_T5_:
        /* <DEDUP_REMOVED lines=8> */
[----:B------:R-:W-:Y:S01]  /*0080*/  CS2R R32, SRZ ;  /* 0x0000000000207805 */ /* 0x000fe2000001ff00 */
[----:B------:R-:W3:Y:S01]  /*0090*/  LDC.U8 R2, c[0x0][0x22c] ;  /* 0x00008b00ff027b82 */ /* 0x000ee20000000000 */
[----:B-1----:R-:W-:-:S05]  /*00a0*/  IMAD R36, R22, -0x200, R3 ;  /* 0xfffffe0016247824 */ /* 0x002fca00078e0203 */
[----:B--2---:R-:W-:-:S13]  /*00b0*/  ISETP.GE.AND P0, PT, R23, R36, PT ;  /* 0x000000241700720c */ /* 0x004fda0003f06270 */
[----:B0--3--:R-:W-:Y:S05]  /*00c0*/  @P0 BRA `(.L_x_18973) ;  /* 0x0000001000340947 */ /* 0x009fea0003800000 */
        /* <DEDUP_REMOVED lines=22> */
.L_x_18977:
[----:B------:R-:W2:Y:S01]  /*0230*/  LDG.E.U8 R4, desc[UR36][R4.64] ;  /* 0x0000002404047981 */ /* 0x000ea2000c1e1100 */
[----:B------:R-:W-:Y:S01]  /*0240*/  CS2R R34, SRZ ;  /* 0x0000000000227805 */ /* 0x000fe2000001ff00 */
[----:B--2---:R0:W1:Y:S01]  /*0250*/  I2F.F64.U16 R32, R4 ;  /* 0x0000000400207312 */ /* 0x0040620000101800 */
[----:B------:R-:W-:Y:S05]  /*0260*/  BRA `(.L_x_18979) ;  /* 0x0000000c00c87947 */ /* 0x000fea0003800000 */
.L_x_18976:
        /* <DEDUP_REMOVED lines=10> */
.L_x_18981:
[----:B------:R-:W2:Y:S01]  /*0310*/  LDG.E R4, desc[UR36][R4.64] ;  /* 0x0000002404047981 */ /* 0x000ea2000c1e1900 */
[----:B------:R-:W-:Y:S01]  /*0320*/  CS2R R34, SRZ ;  /* 0x0000000000227805 */ /* 0x000fe2000001ff00 */
[----:B--2---:R1:W2:Y:S01]  /*0330*/  I2F.F64 R32, R4 ;  /* 0x0000000400207312 */ /* 0x0042a20000201c00 */
[----:B------:R-:W-:Y:S05]  /*0340*/  BRA `(.L_x_18979) ;  /* 0x0000000c00907947 */ /* 0x000fea0003800000 */
.L_x_18980:
[----:B------:R-:W2:Y:S01]  /*0350*/  LDG.E.U16 R4, desc[UR36][R4.64] ;  /* 0x0000002404047981 */ /* 0x000ea2000c1e1500 */
[----:B------:R-:W-:Y:S01]  /*0360*/  CS2R R34, SRZ ;  /* 0x0000000000227805 */ /* 0x000fe2000001ff00 */
[----:B--2---:R3:W4:Y:S01]  /*0370*/  I2F.F64.S16 R32, R4 ;  /* 0x0000000400207312 */ /* 0x0047220000101c00 */
[----:B------:R-:W-:Y:S05]  /*0380*/  BRA `(.L_x_18979) ;  /* 0x0000000c00807947 */ /* 0x000fea0003800000 */
.L_x_18975:
        /* <DEDUP_REMOVED lines=11> */
.L_x_18983:
[----:B------:R-:W2:Y:S01]  /*0440*/  LDG.E.U16 R0, desc[UR36][R4.64] ;  /* 0x0000002404007981 */ /* 0x000ea2000c1e1500 */
[----:B------:R-:W-:Y:S01]  /*0450*/  CS2R R34, SRZ ;  /* 0x0000000000227805 */ /* 0x000fe2000001ff00 */
[----:B--2---:R-:W-:-:S05]  /*0460*/  HADD2.F32 R0, -RZ, R0.H0_H0 ;  /* 0x20000000ff007230 */ /* 0x004fca0000004100 */
[----:B------:R-:W-:-:S04]  /*0470*/  FMUL.FTZ R0, R0, 1 ;  /* 0x3f80000000007820 */ /* 0x000fc80000410000 */
[----:B------:R0:W1:Y:S01]  /*0480*/  F2F.F64.F32 R32, R0 ;  /* 0x0000000000207310 */ /* 0x0000620000201800 */
[----:B------:R-:W-:Y:S05]  /*0490*/  BRA `(.L_x_18979) ;  /* 0x0000000c003c7947 */ /* 0x000fea0003800000 */
.L_x_18982:
        /* <DEDUP_REMOVED lines=12> */
.L_x_18985:
[----:B------:R-:W2:Y:S02]  /*0560*/  LDG.E R0, desc[UR36][R4.64] ;  /* 0x0000002404007981 */ /* 0x000ea4000c1e1900 */
[--C-:B--2---:R-:W-:Y:S02]  /*0570*/  HADD2.F32 R3, -RZ, R0.reuse.H1_H1 ;  /* 0x30000000ff037230 */ /* 0x104fe40000004100 */
[----:B------:R-:W-:-:S03]  /*0580*/  HADD2.F32 R0, -RZ, R0.H0_H0 ;  /* 0x20000000ff007230 */ /* 0x000fc60000004100 */
[----:B------:R-:W-:Y:S02]  /*0590*/  FMUL.FTZ R3, R3, 1 ;  /* 0x3f80000003037820 */ /* 0x000fe40000410000 */
[----:B------:R-:W-:Y:S02]  /*05a0*/  FMUL.FTZ R0, R0, 1 ;  /* 0x3f80000000007820 */ /* 0x000fe40000410000 */
[----:B------:R0:W1:Y:S08]  /*05b0*/  F2F.F64.F32 R34, R3 ;  /* 0x0000000300227310 */ /* 0x0000700000201800 */
[----:B------:R0:W2:Y:S01]  /*05c0*/  F2F.F64.F32 R32, R0 ;  /* 0x0000000000207310 */ /* 0x0000a20000201800 */
[----:B------:R-:W-:Y:S05]  /*05d0*/  BRA `(.L_x_18979) ;  /* 0x0000000800ec7947 */ /* 0x000fea0003800000 */
.L_x_18984:
[----:B------:R0:W5:Y:S01]  /*05e0*/  LDG.E.64 R32, desc[UR36][R4.64] ;  /* 0x0000002404207981 */ /* 0x000162000c1e1b00 */
[----:B------:R-:W-:Y:S01]  /*05f0*/  CS2R R34, SRZ ;  /* 0x0000000000227805 */ /* 0x000fe2000001ff00 */
[----:B------:R-:W-:Y:S06]  /*0600*/  BRA `(.L_x_18979) ;  /* 0x0000000800e07947 */ /* 0x000fec0003800000 */
.L_x_18974:
        /* <DEDUP_REMOVED lines=14> */
.L_x_18988:
[----:B------:R0:W5:Y:S01]  /*06f0*/  LDG.E.128 R32, desc[UR36][R4.64] ;  /* 0x0000002404207981 */ /* 0x000162000c1e1d00 */
[----:B------:R-:W-:Y:S05]  /*0700*/  BRA `(.L_x_18979) ;  /* 0x0000000800a07947 */ /* 0x000fea0003800000 */
.L_x_18987:
[----:B------:R-:W-:-:S13]  /*0710*/  ISETP.NE.AND P0, PT, R0, 0xf, PT ;  /* 0x0000000f0000780c */ /* 0x000fda0003f05270 */
[----:B------:R-:W-:Y:S05]  /*0720*/  @!P0 BRA `(.L_x_18989) ;  /* 0x0000000000ac8947 */ /* 0x000fea0003800000 */
[----:B------:R-:W-:-:S13]  /*0730*/  ISETP.NE.AND P0, PT, R0, 0x17, PT ;  /* 0x000000170000780c */ /* 0x000fda0003f05270 */
[----:B------:R-:W-:Y:S05]  /*0740*/  @!P0 BRA `(.L_x_18990) ;  /* 0x0000000000648947 */ /* 0x000fea0003800000 */
[----:B------:R-:W-:-:S13]  /*0750*/  ISETP.NE.AND P0, PT, R0, 0x18, PT ;  /* 0x000000180000780c */ /* 0x000fda0003f05270 */
[----:B------:R-:W-:Y:S05]  /*0760*/  @P0 BRA `(.L_x_18978) ;  /* 0x0000000800200947 */ /* 0x000fea0003800000 */
[----:B------:R-:W2:Y:S01]  /*0770*/  LDG.E.U8 R0, desc[UR36][R4.64] ;  /* 0x0000002404007981 */ /* 0x000ea2000c1e1100 */
[----:B------:R-:W-:Y:S01]  /*0780*/  IMAD.MOV.U32 R9, RZ, RZ, -0x800000 ;  /* 0xff800000ff097424 */ /* 0x000fe200078e00ff */
[----:B------:R-:W-:Y:S01]  /*0790*/  CS2R R34, SRZ ;  /* 0x0000000000227805 */ /* 0x000fe2000001ff00 */
        /* <DEDUP_REMOVED lines=20> */
.L_x_18990:
[----:B------:R-:W2:Y:S01]  /*08e0*/  LDG.E.U8 R4, desc[UR36][R4.64] ;  /* 0x0000002404047981 */ /* 0x000ea2000c1e1100 */
[----:B------:R-:W-:Y:S01]  /*08f0*/  CS2R R34, SRZ ;  /* 0x0000000000227805 */ /* 0x000fe2000001ff00 */
        /* <DEDUP_REMOVED lines=14> */
.L_x_18989:
[----:B------:R-:W2:Y:S01]  /*09e0*/  LDG.E.U16 R0, desc[UR36][R4.64] ;  /* 0x0000002404007981 */ /* 0x000ea2000c1e1500 */
[----:B------:R-:W-:Y:S01]  /*09f0*/  CS2R R34, SRZ ;  /* 0x0000000000227805 */ /* 0x000fe2000001ff00 */
[----:B--2---:R-:W-:-:S04]  /*0a00*/  IMAD.U32 R0, R0, 0x10000, RZ ;  /* 0x0001000000007824 */ /* 0x004fc800078e00ff */
[----:B------:R-:W-:-:S04]  /*0a10*/  FMUL.FTZ R0, R0, 1 ;  /* 0x3f80000000007820 */ /* 0x000fc80000410000 */
[----:B------:R0:W1:Y:S01]  /*0a20*/  F2F.F64.F32 R32, R0 ;  /* 0x0000000000207310 */ /* 0x0000620000201800 */
[----:B------:R-:W-:Y:S05]  /*0a30*/  BRA `(.L_x_18979) ;  /* 0x0000000400d47947 */ /* 0x000fea0003800000 */
.L_x_18986:
        /* <DEDUP_REMOVED lines=12> */
.L_x_18993:
        /* <DEDUP_REMOVED lines=21> */
.L_x_18997:
[----:B------:R-:W-:Y:S05]  /*0c50*/  BSYNC B1 ;  /* 0x0000000000017941 */ /* 0x000fea0003800000 */
.L_x_18996:
[----:B------:R-:W-:Y:S01]  /*0c60*/  LEA R5, R0, 0x3b800000, 0x17 ;  /* 0x3b80000000057811 */ /* 0x000fe200078eb8ff */
[----:B------:R-:W-:-:S05]  /*0c70*/  IMAD.SHL.U32 R0, R3, 0x100000, RZ ;  /* 0x0010000003007824 */ /* 0x000fca00078e00ff */
[----:B------:R-:W-:-:S07]  /*0c80*/  LOP3.LUT R0, R5, R0, R6, 0xfe, !PT ;  /* 0x0000000005007212 */ /* 0x000fce00078efe06 */
.L_x_18995:
[----:B------:R-:W-:Y:S05]  /*0c90*/  BSYNC B0 ;  /* 0x0000000000007941 */ /* 0x000fea0003800000 */
.L_x_18994:
[----:B------:R-:W-:Y:S01]  /*0ca0*/  FMUL.FTZ R0, R0, 1 ;  /* 0x3f80000000007820 */ /* 0x000fe20000410000 */
[----:B------:R-:W-:-:S03]  /*0cb0*/  CS2R R34, SRZ ;  /* 0x0000000000227805 */ /* 0x000fc6000001ff00 */
[----:B------:R0:W1:Y:S01]  /*0cc0*/  F2F.F64.F32 R32, R0 ;  /* 0x0000000000207310 */ /* 0x0000620000201800 */
[----:B------:R-:W-:Y:S05]  /*0cd0*/  BRA `(.L_x_18979) ;  /* 0x00000004002c7947 */ /* 0x000fea0003800000 */
.L_x_18992:
        /* <DEDUP_REMOVED lines=21> */
.L_x_19001:
[----:B------:R-:W-:Y:S05]  /*0e30*/  BSYNC B1 ;  /* 0x0000000000017941 */ /* 0x000fea0003800000 */
.L_x_19000:
[----:B------:R-:W-:Y:S01]  /*0e40*/  LEA R5, R0, 0x37800000, 0x17 ;  /* 0x3780000000057811 */ /* 0x000fe200078eb8ff */
[----:B------:R-:W-:-:S05]  /*0e50*/  IMAD.SHL.U32 R0, R3, 0x200000, RZ ;  /* 0x0020000003007824 */ /* 0x000fca00078e00ff */
[----:B------:R-:W-:-:S07]  /*0e60*/  LOP3.LUT R0, R5, R0, R6, 0xfe, !PT ;  /* 0x0000000005007212 */ /* 0x000fce00078efe06 */
.L_x_18999:
[----:B------:R-:W-:Y:S05]  /*0e70*/  BSYNC B0 ;  /* 0x0000000000007941 */ /* 0x000fea0003800000 */
.L_x_18998:
[----:B------:R-:W-:Y:S01]  /*0e80*/  FMUL.FTZ R0, R0, 1 ;  /* 0x3f80000000007820 */ /* 0x000fe20000410000 */
[----:B------:R-:W-:-:S03]  /*0e90*/  CS2R R34, SRZ ;  /* 0x0000000000227805 */ /* 0x000fc6000001ff00 */
[----:B------:R0:W1:Y:S01]  /*0ea0*/  F2F.F64.F32 R32, R0 ;  /* 0x0000000000207310 */ /* 0x0000620000201800 */
[----:B------:R-:W-:Y:S05]  /*0eb0*/  BRA `(.L_x_18979) ;  /* 0x0000000000b47947 */ /* 0x000fea0003800000 */
.L_x_18991:
        /* <DEDUP_REMOVED lines=14> */
.L_x_19005:
[----:B------:R-:W-:Y:S05]  /*0fa0*/  BSYNC B0 ;  /* 0x0000000000007941 */ /* 0x000fea0003800000 */
.L_x_19004:
[----:B------:R-:W-:Y:S01]  /*0fb0*/  FMUL.FTZ R0, R0, 1 ;  /* 0x3f80000000007820 */ /* 0x000fe20000410000 */
[----:B------:R-:W-:-:S03]  /*0fc0*/  CS2R R34, SRZ ;  /* 0x0000000000227805 */ /* 0x000fc6000001ff00 */
[----:B------:R0:W1:Y:S01]  /*0fd0*/  F2F.F64.F32 R32, R0 ;  /* 0x0000000000207310 */ /* 0x0000620000201800 */
[----:B------:R-:W-:Y:S05]  /*0fe0*/  BRA `(.L_x_18979) ;  /* 0x0000000000687947 */ /* 0x000fea0003800000 */
.L_x_18978:
        /* <DEDUP_REMOVED lines=16> */
.L_x_19006:
[----:B------:R-:W-:Y:S02]  /*10f0*/  CS2R R32, SRZ ;  /* 0x0000000000207805 */ /* 0x000fe4000001ff00 */
[----:B------:R-:W-:Y:S01]  /*1100*/  CS2R R34, SRZ ;  /* 0x0000000000227805 */ /* 0x000fe2000001ff00 */
[----:B------:R-:W-:Y:S06]  /*1110*/  BRA `(.L_x_18979) ;  /* 0x00000000001c7947 */ /* 0x000fec0003800000 */
.L_x_19003:
[----:B------:R-:W2:Y:S01]  /*1120*/  LDG.E.64 R32, desc[UR36][R4.64] ;  /* 0x0000002404207981 */ /* 0x000ea2000c1e1b00 */
[----:B------:R-:W-:Y:S01]  /*1130*/  CS2R R34, SRZ ;  /* 0x0000000000227805 */ /* 0x000fe2000001ff00 */
[----:B--2---:R-:W0:Y:S01]  /*1140*/  I2F.F64.U64 R32, R32 ;  /* 0x0000002000207312 */ /* 0x004e220000301800 */
[----:B------:R-:W-:Y:S05]  /*1150*/  BRA `(.L_x_18979) ;  /* 0x00000000000c7947 */ /* 0x000fea0003800000 */
.L_x_19002:
[----:B------:R-:W2:Y:S01]  /*1160*/  LDG.E R4, desc[UR36][R4.64] ;  /* 0x0000002404047981 */ /* 0x000ea2000c1e1900 */
[----:B------:R-:W-:Y:S01]  /*1170*/  CS2R R34, SRZ ;  /* 0x0000000000227805 */ /* 0x000fe2000001ff00 */
[----:B--2---:R0:W1:Y:S06]  /*1180*/  I2F.F64.U32 R32, R4 ;  /* 0x0000000400207312 */ /* 0x00406c0000201800 */
.L_x_18979:
[----:B------:R-:W-:-:S07]  /*1190*/  VIADD R23, R23, 0x80 ;  /* 0x0000008017177836 */ /* 0x000fce0000000000 */
.L_x_18973:
[----:B------:R-:W-:Y:S05]  /*11a0*/  BSYNC B6 ;  /* 0x0000000000067941 */ /* 0x000fea0003800000 */
.L_x_18972:
[----:B------:R-:W-:Y:S01]  /*11b0*/  ISETP.GE.AND P0, PT, R23, R36, PT ;  /* 0x000000241700720c */ /* 0x000fe20003f06270 */
[----:B------:R-:W-:Y:S01]  /*11c0*/  BSSY B6, `(.L_x_19007) ;  /* 0x0000111000067945 */ /* 0x000fe20003800000 */
[----:B------:R-:W-:-:S11]  /*11d0*/  CS2R R28, SRZ ;  /* 0x00000000001c7805 */ /* 0x000fd6000001ff00 */
[----:B------:R-:W-:Y:S05]  /*11e0*/  @P0 BRA `(.L_x_19008) ;  /* 0x0000001000380947 */ /* 0x000fea0003800000 */
[----:B01-3--:R-:W0:Y:S01]  /*11f0*/  LDC.64 R4, c[0x0][0x220] ;  /* 0x00008800ff047b82 */ /* 0x00be220000000a00 */
        /* <DEDUP_REMOVED lines=17> */
[----:B------:R-:W3:Y:S01]  /*1310*/  LDG.E.S8 R4, desc[UR36][R4.64] ;  /* 0x0000002404047981 */ /* 0x000ee2000c1e1300 */
[----:B------:R-:W-:Y:S01]  /*1320*/  CS2R R30, SRZ ;  /* 0x00000000001e7805 */ /* 0x000fe2000001ff00 */
[----:B---3--:R0:W1:Y:S01]  /*1330*/  I2F.F64.S16 R28, R4 ;  /* 0x00000004001c7312 */ /* 0x0080620000101c00 */
[----:B------:R-:W-:Y:S05]  /*1340*/  BRA `(.L_x_19014) ;  /* 0x0000000c00dc7947 */ /* 0x000fea0003800000 */
.L_x_19012:
[----:B------:R-:W3:Y:S01]  /*1350*/  LDG.E.U8 R4, desc[UR36][R4.64] ;  /* 0x0000002404047981 */ /* 0x000ee2000c1e1100 */
[----:B------:R-:W-:Y:S01]  /*1360*/  CS2R R30, SRZ ;  /* 0x00000000001e7805 */ /* 0x000fe2000001ff00 */
[----:B---3--:R0:W1:Y:S01]  /*1370*/  I2F.F64.U16 R28, R4 ;  /* 0x00000004001c7312 */ /* 0x0080620000101800 */
[----:B------:R-:W-:Y:S05]  /*1380*/  BRA `(.L_x_19014) ;  /* 0x0000000c00cc7947 */ /* 0x000fea0003800000 */
.L_x_19011:
[----:B------:R-:W-:-:S13]  /*1390*/  ISETP.NE.AND P0, PT, R0, 0x2, PT ;  /* 0x000000020000780c */ /* 0x000fda0003f05270 */
[----:B------:R-:W-:Y:S05]  /*13a0*/  @!P0 BRA `(.L_x_19015) ;  /* 0x0000000000308947 */ /* 0x000fea0003800000 */
[----:B------:R-:W-:-:S13]  /*13b0*/  ISETP.NE.AND P0, PT, R0, 0x3, PT ;  /* 0x000000030000780c */ /* 0x000fda0003f05270 */
[----:B------:R-:W-:Y:S05]  /*13c0*/  @!P0 BRA `(.L_x_19016) ;  /* 0x0000000000188947 */ /* 0x000fea0003800000 */
[----:B------:R-:W-:-:S13]  /*13d0*/  ISETP.NE.AND P0, PT, R0, 0x4, PT ;  /* 0x000000040000780c */ /* 0x000fda0003f05270 */
[----:B------:R-:W-:Y:S05]  /*13e0*/  @P0 BRA `(.L_x_19013) ;  /* 0x0000000c004c0947 */ /* 0x000fea0003800000 */
[----:B------:R-:W3:Y:S01]  /*13f0*/  LDG.E.64 R28, desc[UR36][R4.64] ;  /* 0x00000024041c7981 */ /* 0x000ee2000c1e1b00 */
[----:B------:R-:W-:Y:S01]  /*1400*/  CS2R R30, SRZ ;  /* 0x00000000001e7805 */ /* 0x000fe2000001ff00 */
[----:B---3--:R-:W0:Y:S01]  /*1410*/  I2F.F64.S64 R28, R28 ;  /* 0x0000001c001c7312 */ /* 0x008e220000301c00 */
[----:B------:R-:W-:Y:S05]  /*1420*/  BRA `(.L_x_19014) ;  /* 0x0000000c00a47947 */ /* 0x000fea0003800000 */
.L_x_19016:
[----:B------:R-:W3:Y:S01]  /*1430*/  LDG.E R4, desc[UR36][R4.64] ;  /* 0x0000002404047981 */ /* 0x000ee2000c1e1900 */
[----:B------:R-:W-:Y:S01]  /*1440*/  CS2R R30, SRZ ;  /* 0x00000000001e7805 */ /* 0x000fe2000001ff00 */
[----:B---3--:R0:W1:Y:S01]  /*1450*/  I2F.F64 R28, R4 ;  /* 0x00000004001c7312 */ /* 0x0080620000201c00 */
[----:B------:R-:W-:Y:S05]  /*1460*/  BRA `(.L_x_19014) ;  /* 0x0000000c00947947 */ /* 0x000fea0003800000 */
.L_x_19015:
[----:B------:R-:W3:Y:S01]  /*1470*/  LDG.E.U16 R4, desc[UR36][R4.64] ;  /* 0x0000002404047981 */ /* 0x000ee2000c1e1500 */
[----:B------:R-:W-:Y:S01]  /*1480*/  CS2R R30, SRZ ;  /* 0x00000000001e7805 */ /* 0x000fe2000001ff00 */
[----:B---3--:R0:W1:Y:S01]  /*1490*/  I2F.F64.S16 R28, R4 ;  /* 0x00000004001c7312 */ /* 0x0080620000101c00 */
[----:B------:R-:W-:Y:S05]  /*14a0*/  BRA `(.L_x_19014) ;  /* 0x0000000c00847947 */ /* 0x000fea0003800000 */
.L_x_19010:
[----:B------:R-:W-:-:S13]  /*14b0*/  ISETP.GT.AND P0, PT, R0, 0x6, PT ;  /* 0x000000060000780c */ /* 0x000fda0003f04270 */
[----:B------:R-:W-:Y:S05]  /*14c0*/  @P0 BRA `(.L_x_19017) ;  /* 0x00000000003c0947 */ /* 0x000fea0003800000 */
[----:B------:R-:W-:-:S13]  /*14d0*/  ISETP.NE.AND P0, PT, R0, 0x5, PT ;  /* 0x000000050000780c */ /* 0x000fda0003f05270 */
[----:B------:R-:W-:Y:S05]  /*14e0*/  @!P0 BRA `(.L_x_19018) ;  /* 0x00000000001c8947 */ /* 0x000fea0003800000 */
[----:B------:R-:W-:-:S13]  /*14f0*/  ISETP.NE.AND P0, PT, R0, 0x6, PT ;  /* 0x000000060000780c */ /* 0x000fda0003f05270 */
[----:B------:R-:W-:Y:S05]  /*1500*/  @P0 BRA `(.L_x_19013) ;  /* 0x0000000c00040947 */ /* 0x000fea0003800000 */
[----:B------:R-:W3:Y:S01]  /*1510*/  LDG.E R28, desc[UR36][R4.64] ;  /* 0x00000024041c7981 */ /* 0x000ee2000c1e1900 */
[----:B------:R-:W-:Y:S01]  /*1520*/  CS2R R30, SRZ ;  /* 0x00000000001e7805 */ /* 0x000fe2000001ff00 */
[----:B---3--:R-:W-:-:S06]  /*1530*/  FMUL.FTZ R28, R28, 1 ;  /* 0x3f8000001c1c7820 */ /* 0x008fcc0000410000 */
[----:B------:R-:W0:Y:S01]  /*1540*/  F2F.F64.F32 R28, R28 ;  /* 0x0000001c001c7310 */ /* 0x000e220000201800 */
[----:B------:R-:W-:Y:S05]  /*1550*/  BRA `(.L_x_19014) ;  /* 0x0000000c00587947 */ /* 0x000fea0003800000 */
.L_x_19018:
[----:B------:R-:W3:Y:S01]  /*1560*/  LDG.E.U16 R0, desc[UR36][R4.64] ;  /* 0x0000002404007981 */ /* 0x000ee2000c1e1500 */
[----:B------:R-:W-:Y:S01]  /*1570*/  CS2R R30, SRZ ;  /* 0x00000000001e7805 */ /* 0x000fe2000001ff00 */
[----:B---3--:R-:W-:-:S05]  /*1580*/  HADD2.F32 R0, -RZ, R0.H0_H0 ;  /* 0x20000000ff007230 */ /* 0x008fca0000004100 */
[----:B------:R-:W-:-:S04]  /*1590*/  FMUL.FTZ R0, R0, 1 ;  /* 0x3f80000000007820 */ /* 0x000fc80000410000 */
[----:B------:R0:W1:Y:S01]  /*15a0*/  F2F.F64.F32 R28, R0 ;  /* 0x00000000001c7310 */ /* 0x0000620000201800 */
[----:B------:R-:W-:Y:S05]  /*15b0*/  BRA `(.L_x_19014) ;  /* 0x0000000c00407947 */ /* 0x000fea0003800000 */
.L_x_19017:
[----:B------:R-:W-:-:S13]  /*15c0*/  ISETP.NE.AND P0, PT, R0, 0x7, PT ;  /* 0x000000070000780c */ /* 0x000fda0003f05270 */
[----:B------:R-:W-:Y:S05]  /*15d0*/  @!P0 BRA `(.L_x_19019) ;  /* 0x0000000000488947 */ /* 0x000fea0003800000 */
[----:B------:R-:W-:-:S13]  /*15e0*/  ISETP.NE.AND P0, PT, R0, 0x8, PT ;  /* 0x000000080000780c */ /* 0x000fda0003f05270 */
[----:B------:R-:W-:Y:S05]  /*15f0*/  @!P0 BRA `(.L_x_19020) ;  /* 0x0000000000208947 */ /* 0x000fea0003800000 */
[----:B------:R-:W-:-:S13]  /*1600*/  ISETP.NE.AND P0, PT, R0, 0x9, PT ;  /* 0x000000090000780c */ /* 0x000fda0003f05270 */
[----:B------:R-:W-:Y:S05]  /*1610*/  @P0 BRA `(.L_x_19013) ;  /* 0x0000000800c00947 */ /* 0x000fea0003800000 */
[----:B------:R-:W3:Y:S02]  /*1620*/  LDG.E.64 R4, desc[UR36][R4.64] ;  /* 0x0000002404047981 */ /* 0x000ee4000c1e1b00 */
[----:B---3--:R-:W-:Y:S01]  /*1630*/  FMUL.FTZ R30, R5, 1 ;  /* 0x3f800000051e7820 */ /* 0x008fe20000410000 */
[----:B------:R-:W-:-:S05]  /*1640*/  FMUL.FTZ R28, R4, 1 ;  /* 0x3f800000041c7820 */ /* 0x000fca0000410000 */
[----:B------:R-:W0:Y:S08]  /*1650*/  F2F.F64.F32 R30, R30 ;  /* 0x0000001e001e7310 */ /* 0x000e300000201800 */
[----:B------:R-:W1:Y:S01]  /*1660*/  F2F.F64.F32 R28, R28 ;  /* 0x0000001c001c7310 */ /* 0x000e620000201800 */
[----:B------:R-:W-:Y:S05]  /*1670*/  BRA `(.L_x_19014) ;  /* 0x0000000c00107947 */ /* 0x000fea0003800000 */
.L_x_19020:
[----:B------:R-:W3:Y:S02]  /*1680*/  LDG.E R0, desc[UR36][R4.64] ;  /* 0x0000002404007981 */ /* 0x000ee4000c1e1900 */
[--C-:B---3--:R-:W-:Y:S02]  /*1690*/  HADD2.F32 R3, -RZ, R0.reuse.H1_H1 ;  /* 0x30000000ff037230 */ /* 0x108fe40000004100 */
[----:B------:R-:W-:-:S03]  /*16a0*/  HADD2.F32 R0, -RZ, R0.H0_H0 ;  /* 0x20000000ff007230 */ /* 0x000fc60000004100 */
[----:B------:R-:W-:Y:S02]  /*16b0*/  FMUL.FTZ R3, R3, 1 ;  /* 0x3f80000003037820 */ /* 0x000fe40000410000 */
[----:B------:R-:W-:Y:S02]  /*16c0*/  FMUL.FTZ R0, R0, 1 ;  /* 0x3f80000000007820 */ /* 0x000fe40000410000 */
[----:B------:R0:W1:Y:S08]  /*16d0*/  F2F.F64.F32 R30, R3 ;  /* 0x00000003001e7310 */ /* 0x0000700000201800 */
[----:B------:R0:W3:Y:S01]  /*16e0*/  F2F.F64.F32 R28, R0 ;  /* 0x00000000001c7310 */ /* 0x0000e20000201800 */
[----:B------:R-:W-:Y:S05]  /*16f0*/  BRA `(.L_x_19014) ;  /* 0x0000000800f07947 */ /* 0x000fea0003800000 */
.L_x_19019:
[----:B------:R0:W5:Y:S01]  /*1700*/  LDG.E.64 R28, desc[UR36][R4.64] ;  /* 0x00000024041c7981 */ /* 0x000162000c1e1b00 */
[----:B------:R-:W-:Y:S01]  /*1710*/  CS2R R30, SRZ ;  /* 0x00000000001e7805 */ /* 0x000fe2000001ff00 */
[----:B------:R-:W-:Y:S06]  /*1720*/  BRA `(.L_x_19014) ;  /* 0x0000000800e47947 */ /* 0x000fec0003800000 */
.L_x_19009:
        /* <DEDUP_REMOVED lines=9> */
[----:B------:R-:W-:Y:S01]  /*17c0*/  CS2R R30, SRZ ;  /* 0x00000000001e7805 */ /* 0x000fe2000001ff00 */
[----:B------:R-:W-:Y:S01]  /*17d0*/  IMAD.MOV.U32 R28, RZ, RZ, RZ ;  /* 0x000000ffff1c7224 */ /* 0x000fe200078e00ff */
[----:B---3--:R-:W-:-:S04]  /*17e0*/  ISETP.NE.AND P0, PT, R4, RZ, PT ;  /* 0x000000ff0400720c */ /* 0x008fc80003f05270 */
[----:B------:R-:W-:Y:S01]  /*17f0*/  FSEL R29, RZ, 1.875, !P0 ;  /* 0x3ff00000ff1d7808 */ /* 0x000fe20004000000 */
[----:B------:R-:W-:Y:S08]  /*1800*/  BRA `(.L_x_19014) ;  /* 0x0000000800ac7947 */ /* 0x000ff00003800000 */
.L_x_19023:
[----:B------:R0:W5:Y:S01]  /*1810*/  LDG.E.128 R28, desc[UR36][R4.64] ;  /* 0x00000024041c7981 */ /* 0x000162000c1e1d00 */
[----:B------:R-:W-:Y:S05]  /*1820*/  BRA `(.L_x_19014) ;  /* 0x0000000800a47947 */ /* 0x000fea0003800000 */
.L_x_19022:
[----:B------:R-:W-:-:S13]  /*1830*/  ISETP.NE.AND P0, PT, R0, 0xf, PT ;  /* 0x0000000f0000780c */ /* 0x000fda0003f05270 */
[----:B------:R-:W-:Y:S05]  /*1840*/  @!P0 BRA `(.L_x_19024) ;  /* 0x0000000000b08947 */ /* 0x000fea0003800000 */
[----:B------:R-:W-:-:S13]  /*1850*/  ISETP.NE.AND P0, PT, R0, 0x17, PT ;  /* 0x000000170000780c */ /* 0x000fda0003f05270 */
[----:B------:R-:W-:Y:S05]  /*1860*/  @!P0 BRA `(.L_x_19025) ;  /* 0x0000000000648947 */ /* 0x000fea0003800000 */
[----:B------:R-:W-:-:S13]  /*1870*/  ISETP.NE.AND P0, PT, R0, 0x18, PT ;  /* 0x000000180000780c */ /* 0x000fda0003f05270 */
[----:B------:R-:W-:Y:S05]  /*1880*/  @P0 BRA `(.L_x_19013) ;  /* 0x0000000800240947 */ /* 0x000fea0003800000 */
[----:B------:R-:W3:Y:S01]  /*1890*/  LDG.E.U8 R0, desc[UR36][R4.64] ;  /* 0x0000002404007981 */ /* 0x000ee2000c1e1100 */
[----:B------:R-:W-:Y:S01]  /*18a0*/  IMAD.MOV.U32 R9, RZ, RZ, -0x800000 ;  /* 0xff800000ff097424 */ /* 0x000fe200078e00ff */
[----:B------:R-:W-:Y:S01]  /*18b0*/  CS2R R30, SRZ ;  /* 0x00000000001e7805 */ /* 0x000fe2000001ff00 */
        /* <DEDUP_REMOVED lines=20> */
.L_x_19025:
[----:B------:R-:W3:Y:S01]  /*1a00*/  LDG.E.U8 R4, desc[UR36][R4.64] ;  /* 0x0000002404047981 */ /* 0x000ee2000c1e1100 */
[----:B------:R-:W-:Y:S01]  /*1a10*/  CS2R R30, SRZ ;  /* 0x00000000001e7805 */ /* 0x000fe2000001ff00 */
[----:B---3--:R-:W-:-:S05]  /*1a20*/  IMAD.SHL.U32 R0, R4, 0x2000000, RZ ;  /* 0x0200000004007824 */ /* 0x008fca00078e00ff */
        /* <DEDUP_REMOVED lines=14> */
.L_x_19024:
[----:B------:R-:W3:Y:S01]  /*1b10*/  LDG.E.U16 R0, desc[UR36][R4.64] ;  /* 0x0000002404007981 */ /* 0x000ee2000c1e1500 */
[----:B------:R-:W-:Y:S01]  /*1b20*/  CS2R R30, SRZ ;  /* 0x00000000001e7805 */ /* 0x000fe2000001ff00 */
[----:B---3--:R-:W-:-:S04]  /*1b30*/  IMAD.U32 R0, R0, 0x10000, RZ ;  /* 0x0001000000007824 */ /* 0x008fc800078e00ff */
[----:B------:R-:W-:-:S04]  /*1b40*/  FMUL.FTZ R0, R0, 1 ;  /* 0x3f80000000007820 */ /* 0x000fc80000410000 */
[----:B------:R0:W1:Y:S01]  /*1b50*/  F2F.F64.F32 R28, R0 ;  /* 0x00000000001c7310 */ /* 0x0000620000201800 */
[----:B------:R-:W-:Y:S05]  /*1b60*/  BRA `(.L_x_19014) ;  /* 0x0000000400d47947 */ /* 0x000fea0003800000 */
.L_x_19021:
        /* <DEDUP_REMOVED lines=8> */
[----:B------:R-:W3:Y:S01]  /*1bf0*/  LDG.E.U16 R4, desc[UR36][R4.64] ;  /* 0x0000002404047981 */ /* 0x000ee2000c1e1500 */
[----:B------:R-:W-:Y:S01]  /*1c00*/  CS2R R30, SRZ ;  /* 0x00000000001e7805 */ /* 0x000fe2000001ff00 */
[----:B---3--:R0:W1:Y:S01]  /*1c10*/  I2F.F64.U16 R28, R4 ;  /* 0x00000004001c7312 */ /* 0x0080620000101800 */
[----:B------:R-:W-:Y:S05]  /*1c20*/  BRA `(.L_x_19014) ;  /* 0x0000000400a47947 */ /* 0x000fea0003800000 */
.L_x_19028:
        /* <DEDUP_REMOVED lines=21> */
.L_x_19032:
[----:B------:R-:W-:Y:S05]  /*1d80*/  BSYNC B1 ;  /* 0x0000000000017941 */ /* 0x000fea0003800000 */
.L_x_19031:
[----:B------:R-:W-:Y:S01]  /*1d90*/  LEA R5, R0, 0x3b800000, 0x17 ;  /* 0x3b80000000057811 */ /* 0x000fe200078eb8ff */
[----:B------:R-:W-:-:S05]  /*1da0*/  IMAD.SHL.U32 R0, R3, 0x100000, RZ ;  /* 0x0010000003007824 */ /* 0x000fca00078e00ff */
[----:B------:R-:W-:-:S07]  /*1db0*/  LOP3.LUT R0, R5, R0, R6, 0xfe, !PT ;  /* 0x0000000005007212 */ /* 0x000fce00078efe06 */
.L_x_19030:
[----:B------:R-:W-:Y:S05]  /*1dc0*/  BSYNC B0 ;  /* 0x0000000000007941 */ /* 0x000fea0003800000 */
.L_x_19029:
[----:B------:R-:W-:Y:S01]  /*1dd0*/  FMUL.FTZ R0, R0, 1 ;  /* 0x3f80000000007820 */ /* 0x000fe20000410000 */
[----:B------:R-:W-:-:S03]  /*1de0*/  CS2R R30, SRZ ;  /* 0x00000000001e7805 */ /* 0x000fc6000001ff00 */
[----:B------:R0:W1:Y:S01]  /*1df0*/  F2F.F64.F32 R28, R0 ;  /* 0x00000000001c7310 */ /* 0x0000620000201800 */
[----:B------:R-:W-:Y:S05]  /*1e00*/  BRA `(.L_x_19014) ;  /* 0x00000004002c7947 */ /* 0x000fea0003800000 */
.L_x_19027:
        /* <DEDUP_REMOVED lines=21> */
.L_x_19036:
[----:B------:R-:W-:Y:S05]  /*1f60*/  BSYNC B1 ;  /* 0x0000000000017941 */ /* 0x000fea0003800000 */
.L_x_19035:
[----:B------:R-:W-:Y:S01]  /*1f70*/  LEA R5, R0, 0x37800000, 0x17 ;  /* 0x3780000000057811 */ /* 0x000fe200078eb8ff */
[----:B------:R-:W-:-:S05]  /*1f80*/  IMAD.SHL.U32 R0, R3, 0x200000, RZ ;  /* 0x0020000003007824 */ /* 0x000fca00078e00ff */
[----:B------:R-:W-:-:S07]  /*1f90*/  LOP3.LUT R0, R5, R0, R6, 0xfe, !PT ;  /* 0x0000000005007212 */ /* 0x000fce00078efe06 */
.L_x_19034:
[----:B------:R-:W-:Y:S05]  /*1fa0*/  BSYNC B0 ;  /* 0x0000000000007941 */ /* 0x000fea0003800000 */
.L_x_19033:
[----:B------:R-:W-:Y:S01]  /*1fb0*/  FMUL.FTZ R0, R0, 1 ;  /* 0x3f80000000007820 */ /* 0x000fe20000410000 */
[----:B------:R-:W-:-:S03]  /*1fc0*/  CS2R R30, SRZ ;  /* 0x00000000001e7805 */ /* 0x000fc6000001ff00 */
[----:B------:R0:W1:Y:S01]  /*1fd0*/  F2F.F64.F32 R28, R0 ;  /* 0x00000000001c7310 */ /* 0x0000620000201800 */
[----:B------:R-:W-:Y:S05]  /*1fe0*/  BRA `(.L_x_19014) ;  /* 0x0000000000b47947 */ /* 0x000fea0003800000 */
.L_x_19026:
        /* <DEDUP_REMOVED lines=14> */
.L_x_19040:
[----:B------:R-:W-:Y:S05]  /*20d0*/  BSYNC B0 ;  /* 0x0000000000007941 */ /* 0x000fea0003800000 */
.L_x_19039:
[----:B------:R-:W-:Y:S01]  /*20e0*/  FMUL.FTZ R0, R0, 1 ;  /* 0x3f80000000007820 */ /* 0x000fe20000410000 */
[----:B------:R-:W-:-:S03]  /*20f0*/  CS2R R30, SRZ ;  /* 0x00000000001e7805 */ /* 0x000fc6000001ff00 */
[----:B------:R0:W1:Y:S01]  /*2100*/  F2F.F64.F32 R28, R0 ;  /* 0x00000000001c7310 */ /* 0x0000620000201800 */
[----:B------:R-:W-:Y:S05]  /*2110*/  BRA `(.L_x_19014) ;  /* 0x0000000000687947 */ /* 0x000fea0003800000 */
.L_x_19013:
        /* <DEDUP_REMOVED lines=16> */
.L_x_19041:
[----:B------:R-:W-:Y:S02]  /*2220*/  CS2R R28, SRZ ;  /* 0x00000000001c7805 */ /* 0x000fe4000001ff00 */
[----:B------:R-:W-:Y:S01]  /*2230*/  CS2R R30, SRZ ;  /* 0x00000000001e7805 */ /* 0x000fe2000001ff00 */
[----:B------:R-:W-:Y:S06]  /*2240*/  BRA `(.L_x_19014) ;  /* 0x00000000001c7947 */ /* 0x000fec0003800000 */
.L_x_19038:
[----:B------:R-:W3:Y:S01]  /*2250*/  LDG.E.64 R28, desc[UR36][R4.64] ;  /* 0x00000024041c7981 */ /* 0x000ee2000c1e1b00 */
[----:B------:R-:W-:Y:S01]  /*2260*/  CS2R R30, SRZ ;  /* 0x00000000001e7805 */ /* 0x000fe2000001ff00 */
[----:B---3--:R-:W0:Y:S01]  /*2270*/  I2F.F64.U64 R28, R28 ;  /* 0x0000001c001c7312 */ /* 0x008e220000301800 */
[----:B------:R-:W-:Y:S05]  /*2280*/  BRA `(.L_x_19014) ;  /* 0x00000000000c7947 */ /* 0x000fea0003800000 */
.L_x_19037:
[----:B------:R-:W3:Y:S01]  /*2290*/  LDG.E R4, desc[UR36][R4.64] ;  /* 0x0000002404047981 */ /* 0x000ee2000c1e1900 */
[----:B------:R-:W-:Y:S01]  /*22a0*/  CS2R R30, SRZ ;  /* 0x00000000001e7805 */ /* 0x000fe2000001ff00 */
[----:B---3--:R0:W1:Y:S06]  /*22b0*/  I2F.F64.U32 R28, R4 ;  /* 0x00000004001c7312 */ /* 0x00806c0000201800 */
.L_x_19014:
[----:B------:R-:W-:-:S07]  /*22c0*/  VIADD R23, R23, 0x80 ;  /* 0x0000008017177836 */ /* 0x000fce0000000000 */
.L_x_19008:
[----:B------:R-:W-:Y:S05]  /*22d0*/  BSYNC B6 ;  /* 0x0000000000067941 */ /* 0x000fea0003800000 */
.L_x_19007:
[----:B------:R-:W-:Y:S01]  /*22e0*/  ISETP.GE.AND P0, PT, R23, R36, PT ;  /* 0x000000241700720c */ /* 0x000fe20003f06270 */
[----:B------:R-:W-:Y:S01]  /*22f0*/  BSSY B6, `(.L_x_19042) ;  /* 0x0000112000067945 */ /* 0x000fe20003800000 */
[----:B------:R-:W-:Y:S02]  /*2300*/  CS2R R18, SRZ ;  /* 0x0000000000127805 */ /* 0x000fe4000001ff00 */
[----:B------:R-:W-:Y:S02]  /*2310*/  CS2R R26, SRZ ;  /* 0x00000000001a7805 */ /* 0x000fe4000001ff00 */
[----:B------:R-:W-:-:S07]  /*2320*/  CS2R R24, SRZ ;  /* 0x0000000000187805 */ /* 0x000fce000001ff00 */
        /* <DEDUP_REMOVED lines=23> */
.L_x_19047:
[----:B------:R-:W3:Y:S01]  /*24a0*/  LDG.E.U8 R4, desc[UR36][R4.64] ;  /* 0x0000002404047981 */ /* 0x000ee2000c1e1100 */
[----:B------:R-:W-:Y:S01]  /*24b0*/  CS2R R26, SRZ ;  /* 0x00000000001a7805 */ /* 0x000fe2000001ff00 */
[----:B---3--:R0:W1:Y:S01]  /*24c0*/  I2F.F64.U16 R24, R4 ;  /* 0x0000000400187312 */ /* 0x0080620000101800 */
[----:B------:R-:W-:Y:S05]  /*24d0*/  BRA `(.L_x_19049) ;  /* 0x0000000c00c87947 */ /* 0x000fea0003800000 */
.L_x_19046:
        /* <DEDUP_REMOVED lines=10> */
.L_x_19051:
[----:B------:R-:W3:Y:S01]  /*2580*/  LDG.E R4, desc[UR36][R4.64] ;  /* 0x0000002404047981 */ /* 0x000ee2000c1e1900 */
[----:B------:R-:W-:Y:S01]  /*2590*/  CS2R R26, SRZ ;  /* 0x00000000001a7805 */ /* 0x000fe2000001ff00 */
[----:B---3--:R0:W1:Y:S01]  /*25a0*/  I2F.F64 R24, R4 ;  /* 0x0000000400187312 */ /* 0x0080620000201c00 */
[----:B------:R-:W-:Y:S05]  /*25b0*/  BRA `(.L_x_19049) ;  /* 0x0000000c00907947 */ /* 0x000fea0003800000 */
.L_x_19050:
[----:B------:R-:W3:Y:S01]  /*25c0*/  LDG.E.U16 R4, desc[UR36][R4.64] ;  /* 0x0000002404047981 */ /* 0x000ee2000c1e1500 */
[----:B------:R-:W-:Y:S01]  /*25d0*/  CS2R R26, SRZ ;  /* 0x00000000001a7805 */ /* 0x000fe2000001ff00 */
[----:B---3--:R0:W1:Y:S01]  /*25e0*/  I2F.F64.S16 R24, R4 ;  /* 0x0000000400187312 */ /* 0x0080620000101c00 */
[----:B------:R-:W-:Y:S05]  /*25f0*/  BRA `(.L_x_19049) ;  /* 0x0000000c00807947 */ /* 0x000fea0003800000 */
.L_x_19045:
        /* <DEDUP_REMOVED lines=11> */
.L_x_19053:
[----:B------:R-:W3:Y:S01]  /*26b0*/  LDG.E.U16 R0, desc[UR36][R4.64] ;  /* 0x0000002404007981 */ /* 0x000ee2000c1e1500 */
[----:B------:R-:W-:Y:S01]  /*26c0*/  CS2R R26, SRZ ;  /* 0x00000000001a7805 */ /* 0x000fe2000001ff00 */
[----:B---3--:R-:W-:-:S05]  /*26d0*/  HADD2.F32 R0, -RZ, R0.H0_H0 ;  /* 0x20000000ff007230 */ /* 0x008fca0000004100 */
[----:B------:R-:W-:-:S04]  /*26e0*/  FMUL.FTZ R0, R0, 1 ;  /* 0x3f80000000007820 */ /* 0x000fc80000410000 */
[----:B------:R0:W1:Y:S01]  /*26f0*/  F2F.F64.F32 R24, R0 ;  /* 0x0000000000187310 */ /* 0x0000620000201800 */
[----:B------:R-:W-:Y:S05]  /*2700*/  BRA `(.L_x_19049) ;  /* 0x0000000c003c7947 */ /* 0x000fea0003800000 */
.L_x_19052:
        /* <DEDUP_REMOVED lines=12> */
.L_x_19055:
        /* <DEDUP_REMOVED lines=8> */
.L_x_19054:
[----:B------:R0:W5:Y:S01]  /*2850*/  LDG.E.64 R24, desc[UR36][R4.64] ;  /* 0x0000002404187981 */ /* 0x000162000c1e1b00 */
[----:B------:R-:W-:Y:S01]  /*2860*/  CS2R R26, SRZ ;  /* 0x00000000001a7805 */ /* 0x000fe2000001ff00 */
[----:B------:R-:W-:Y:S06]  /*2870*/  BRA `(.L_x_19049) ;  /* 0x0000000800e07947 */ /* 0x000fec0003800000 */
.L_x_19044:
        /* <DEDUP_REMOVED lines=14> */
.L_x_19058:
[----:B------:R0:W5:Y:S01]  /*2960*/  LDG.E.128 R24, desc[UR36][R4.64] ;  /* 0x0000002404187981 */ /* 0x000162000c1e1d00 */
[----:B------:R-:W-:Y:S05]  /*2970*/  BRA `(.L_x_19049) ;  /* 0x0000000800a07947 */ /* 0x000fea0003800000 */
.L_x_19057:
        /* <DEDUP_REMOVED lines=29> */
.L_x_19060:
[----:B------:R-:W3:Y:S01]  /*2b50*/  LDG.E.U8 R4, desc[UR36][R4.64] ;  /* 0x0000002404047981 */ /* 0x000ee2000c1e1100 */
[----:B------:R-:W-:Y:S01]  /*2b60*/  CS2R R26, SRZ ;  /* 0x00000000001a7805 */ /* 0x000fe2000001ff00 */
        /* <DEDUP_REMOVED lines=14> */
.L_x_19059:
[----:B------:R-:W3:Y:S01]  /*2c50*/  LDG.E.U16 R0, desc[UR36][R4.64] ;  /* 0x0000002404007981 */ /* 0x000ee2000c1e1500 */
[----:B------:R-:W-:Y:S01]  /*2c60*/  CS2R R26, SRZ ;  /* 0x00000000001a7805 */ /* 0x000fe2000001ff00 */
[----:B---3--:R-:W-:-:S04]  /*2c70*/  IMAD.U32 R0, R0, 0x10000, RZ ;  /* 0x0001000000007824 */ /* 0x008fc800078e00ff */
[----:B------:R-:W-:-:S04]  /*2c80*/  FMUL.FTZ R0, R0, 1 ;  /* 0x3f80000000007820 */ /* 0x000fc80000410000 */
[----:B------:R0:W1:Y:S01]  /*2c90*/  F2F.F64.F32 R24, R0 ;  /* 0x0000000000187310 */ /* 0x0000620000201800 */
[----:B------:R-:W-:Y:S05]  /*2ca0*/  BRA `(.L_x_19049) ;  /* 0x0000000400d47947 */ /* 0x000fea0003800000 */
.L_x_19056:
        /* <DEDUP_REMOVED lines=12> */
.L_x_19063:
        /* <DEDUP_REMOVED lines=21> */
.L_x_19067:
[----:B------:R-:W-:Y:S05]  /*2ec0*/  BSYNC B1 ;  /* 0x0000000000017941 */ /* 0x000fea0003800000 */
.L_x_19066:
[----:B------:R-:W-:Y:S01]  /*2ed0*/  LEA R5, R0, 0x3b800000, 0x17 ;  /* 0x3b80000000057811 */ /* 0x000fe200078eb8ff */
[----:B------:R-:W-:-:S05]  /*2ee0*/  IMAD.SHL.U32 R0, R3, 0x100000, RZ ;  /* 0x0010000003007824 */ /* 0x000fca00078e00ff */
[----:B------:R-:W-:-:S07]  /*2ef0*/  LOP3.LUT R0, R5, R0, R6, 0xfe, !PT ;  /* 0x0000000005007212 */ /* 0x000fce00078efe06 */
.L_x_19065:
[----:B------:R-:W-:Y:S05]  /*2f00*/  BSYNC B0 ;  /* 0x0000000000007941 */ /* 0x000fea0003800000 */
.L_x_19064:
[----:B------:R-:W-:Y:S01]  /*2f10*/  FMUL.FTZ R0, R0, 1 ;  /* 0x3f80000000007820 */ /* 0x000fe20000410000 */
[----:B------:R-:W-:-:S03]  /*2f20*/  CS2R R26, SRZ ;  /* 0x00000000001a7805 */ /* 0x000fc6000001ff00 */
[----:B------:R3:W0:Y:S01]  /*2f30*/  F2F.F64.F32 R24, R0 ;  /* 0x0000000000187310 */ /* 0x0006220000201800 */
[----:B------:R-:W-:Y:S05]  /*2f40*/  BRA `(.L_x_19049) ;  /* 0x00000004002c7947 */ /* 0x000fea0003800000 */
.L_x_19062:
        /* <DEDUP_REMOVED lines=21> */
.L_x_19071:
[----:B------:R-:W-:Y:S05]  /*30a0*/  BSYNC B1 ;  /* 0x0000000000017941 */ /* 0x000fea0003800000 */
.L_x_19070:
[----:B------:R-:W-:Y:S01]  /*30b0*/  LEA R5, R0, 0x37800000, 0x17 ;  /* 0x3780000000057811 */ /* 0x000fe200078eb8ff */
[----:B------:R-:W-:-:S05]  /*30c0*/  IMAD.SHL.U32 R0, R3, 0x200000, RZ ;  /* 0x0020000003007824 */ /* 0x000fca00078e00ff */
[----:B------:R-:W-:-:S07]  /*30d0*/  LOP3.LUT R0, R5, R0, R6, 0xfe, !PT ;  /* 0x0000000005007212 */ /* 0x000fce00078efe06 */
.L_x_19069:
[----:B------:R-:W-:Y:S05]  /*30e0*/  BSYNC B0 ;  /* 0x0000000000007941 */ /* 0x000fea0003800000 */
.L_x_19068:
[----:B------:R-:W-:Y:S01]  /*30f0*/  FMUL.FTZ R0, R0, 1 ;  /* 0x3f80000000007820 */ /* 0x000fe20000410000 */
[----:B------:R-:W-:-:S03]  /*3100*/  CS2R R26, SRZ ;  /* 0x00000000001a7805 */ /* 0x000fc6000001ff00 */
[----:B------:R0:W1:Y:S01]  /*3110*/  F2F.F64.F32 R24, R0 ;  /* 0x0000000000187310 */ /* 0x0000620000201800 */
[----:B------:R-:W-:Y:S05]  /*3120*/  BRA `(.L_x_19049) ;  /* 0x0000000000b47947 */ /* 0x000fea0003800000 */
.L_x_19061:
        /* <DEDUP_REMOVED lines=14> */
.L_x_19075:
[----:B------:R-:W-:Y:S05]  /*3210*/  BSYNC B0 ;  /* 0x0000000000007941 */ /* 0x000fea0003800000 */
.L_x_19074:
[----:B------:R-:W-:Y:S01]  /*3220*/  FMUL.FTZ R0, R0, 1 ;  /* 0x3f80000000007820 */ /* 0x000fe20000410000 */
[----:B------:R-:W-:-:S03]  /*3230*/  CS2R R26, SRZ ;  /* 0x00000000001a7805 */ /* 0x000fc6000001ff00 */
[----:B------:R0:W1:Y:S01]  /*3240*/  F2F.F64.F32 R24, R0 ;  /* 0x0000000000187310 */ /* 0x0000620000201800 */
[----:B------:R-:W-:Y:S05]  /*3250*/  BRA `(.L_x_19049) ;  /* 0x0000000000687947 */ /* 0x000fea0003800000 */
.L_x_19048:
        /* <DEDUP_REMOVED lines=16> */
.L_x_19076:
[----:B------:R-:W-:Y:S02]  /*3360*/  CS2R R24, SRZ ;  /* 0x0000000000187805 */ /* 0x000fe4000001ff00 */
[----:B------:R-:W-:Y:S01]  /*3370*/  CS2R R26, SRZ ;  /* 0x00000000001a7805 */ /* 0x000fe2000001ff00 */
[----:B------:R-:W-:Y:S06]  /*3380*/  BRA `(.L_x_19049) ;  /* 0x00000000001c7947 */ /* 0x000fec0003800000 */
.L_x_19073:
[----:B------:R-:W3:Y:S01]  /*3390*/  LDG.E.64 R24, desc[UR36][R4.64] ;  /* 0x0000002404187981 */ /* 0x000ee2000c1e1b00 */
[----:B------:R-:W-:Y:S01]  /*33a0*/  CS2R R26, SRZ ;  /* 0x00000000001a7805 */ /* 0x000fe2000001ff00 */
[----:B---3--:R-:W0:Y:S01]  /*33b0*/  I2F.F64.U64 R24, R24 ;  /* 0x0000001800187312 */ /* 0x008e220000301800 */
[----:B------:R-:W-:Y:S05]  /*33c0*/  BRA `(.L_x_19049) ;  /* 0x00000000000c7947 */ /* 0x000fea0003800000 */
.L_x_19072:
[----:B------:R-:W3:Y:S01]  /*33d0*/  LDG.E R4, desc[UR36][R4.64] ;  /* 0x0000002404047981 */ /* 0x000ee2000c1e1900 */
[----:B------:R-:W-:Y:S01]  /*33e0*/  CS2R R26, SRZ ;  /* 0x00000000001a7805 */ /* 0x000fe2000001ff00 */
[----:B---3--:R0:W1:Y:S06]  /*33f0*/  I2F.F64.U32 R24, R4 ;  /* 0x0000000400187312 */ /* 0x00806c0000201800 */
.L_x_19049:
[----:B------:R-:W-:-:S07]  /*3400*/  VIADD R23, R23, 0x80 ;  /* 0x0000008017177836 */ /* 0x000fce0000000000 */
.L_x_19043:
[----:B------:R-:W-:Y:S05]  /*3410*/  BSYNC B6 ;  /* 0x0000000000067941 */ /* 0x000fea0003800000 */
.L_x_19042:
[----:B------:R-:W-:Y:S01]  /*3420*/  ISETP.GE.AND P0, PT, R23, R36, PT ;  /* 0x000000241700720c */ /* 0x000fe20003f06270 */
[----:B------:R-:W-:Y:S01]  /*3430*/  BSSY B6, `(.L_x_19077) ;  /* 0x000010e000067945 */ /* 0x000fe20003800000 */
[----:B------:R-:W-:-:S11]  /*3440*/  CS2R R16, SRZ ;  /* 0x0000000000107805 */ /* 0x000fd6000001ff00 */
[----:B------:R-:W-:Y:S05]  /*3450*/  @P0 BRA `(.L_x_19078) ;  /* 0x00000010002c0947 */ /* 0x000fea0003800000 */
        /* <DEDUP_REMOVED lines=21> */
.L_x_19082:
[----:B------:R-:W3:Y:S01]  /*35b0*/  LDG.E.U8 R4, desc[UR36][R4.64] ;  /* 0x0000002404047981 */ /* 0x000ee2000c1e1100 */
[----:B------:R-:W-:Y:S01]  /*35c0*/  CS2R R18, SRZ ;  /* 0x0000000000127805 */ /* 0x000fe2000001ff00 */
[----:B---3--:R0:W1:Y:S01]  /*35d0*/  I2F.F64.U16 R16, R4 ;  /* 0x0000000400107312 */ /* 0x0080620000101800 */
[----:B------:R-:W-:Y:S05]  /*35e0*/  BRA `(.L_x_19078) ;  /* 0x0000000c00c87947 */ /* 0x000fea0003800000 */
.L_x_19081:
        /* <DEDUP_REMOVED lines=10> */
.L_x_19085:
[----:B------:R-:W3:Y:S01]  /*3690*/  LDG.E R4, desc[UR36][R4.64] ;  /* 0x0000002404047981 */ /* 0x000ee2000c1e1900 */
[----:B------:R-:W-:Y:S01]  /*36a0*/  CS2R R18, SRZ ;  /* 0x0000000000127805 */ /* 0x000fe2000001ff00 */
[----:B---3--:R0:W1:Y:S01]  /*36b0*/  I2F.F64 R16, R4 ;  /* 0x0000000400107312 */ /* 0x0080620000201c00 */
[----:B------:R-:W-:Y:S05]  /*36c0*/  BRA `(.L_x_19078) ;  /* 0x0000000c00907947 */ /* 0x000fea0003800000 */
.L_x_19084:
[----:B------:R-:W3:Y:S01]  /*36d0*/  LDG.E.U16 R4, desc[UR36][R4.64] ;  /* 0x0000002404047981 */ /* 0x000ee2000c1e1500 */
[----:B------:R-:W-:Y:S01]  /*36e0*/  CS2R R18, SRZ ;  /* 0x0000000000127805 */ /* 0x000fe2000001ff00 */
[----:B---3--:R0:W1:Y:S01]  /*36f0*/  I2F.F64.S16 R16, R4 ;  /* 0x0000000400107312 */ /* 0x0080620000101c00 */
[----:B------:R-:W-:Y:S05]  /*3700*/  BRA `(.L_x_19078) ;  /* 0x0000000c00807947 */ /* 0x000fea0003800000 */
.L_x_19080:
        /* <DEDUP_REMOVED lines=11> */
.L_x_19087:
[----:B------:R-:W3:Y:S01]  /*37c0*/  LDG.E.U16 R0, desc[UR36][R4.64] ;  /* 0x0000002404007981 */ /* 0x000ee2000c1e1500 */
[----:B------:R-:W-:Y:S01]  /*37d0*/  CS2R R18, SRZ ;  /* 0x0000000000127805 */ /* 0x000fe2000001ff00 */
[----:B---3--:R-:W-:-:S05]  /*37e0*/  HADD2.F32 R0, -RZ, R0.H0_H0 ;  /* 0x20000000ff007230 */ /* 0x008fca0000004100 */
[----:B------:R-:W-:-:S04]  /*37f0*/  FMUL.FTZ R0, R0, 1 ;  /* 0x3f80000000007820 */ /* 0x000fc80000410000 */
[----:B------:R0:W1:Y:S01]  /*3800*/  F2F.F64.F32 R16, R0 ;  /* 0x0000000000107310 */ /* 0x0000620000201800 */
[----:B------:R-:W-:Y:S05]  /*3810*/  BRA `(.L_x_19078) ;  /* 0x0000000c003c7947 */ /* 0x000fea0003800000 */
.L_x_19086:
        /* <DEDUP_REMOVED lines=12> */
.L_x_19089:
        /* <DEDUP_REMOVED lines=8> */
.L_x_19088:
[----:B------:R0:W5:Y:S01]  /*3960*/  LDG.E.64 R16, desc[UR36][R4.64] ;  /* 0x0000002404107981 */ /* 0x000162000c1e1b00 */
[----:B------:R-:W-:Y:S01]  /*3970*/  CS2R R18, SRZ ;  /* 0x0000000000127805 */ /* 0x000fe2000001ff00 */
[----:B------:R-:W-:Y:S06]  /*3980*/  BRA `(.L_x_19078) ;  /* 0x0000000800e07947 */ /* 0x000fec0003800000 */
.L_x_19079:
        /* <DEDUP_REMOVED lines=14> */
.L_x_19092:
[----:B------:R0:W5:Y:S01]  /*3a70*/  LDG.E.128 R16, desc[UR36][R4.64] ;  /* 0x0000002404107981 */ /* 0x000162000c1e1d00 */
[----:B------:R-:W-:Y:S05]  /*3a80*/  BRA `(.L_x_19078) ;  /* 0x0000000800a07947 */ /* 0x000fea0003800000 */
.L_x_19091:
        /* <DEDUP_REMOVED lines=29> */
.L_x_19094:
[----:B------:R-:W3:Y:S01]  /*3c60*/  LDG.E.U8 R3, desc[UR36][R4.64] ;  /* 0x0000002404037981 */ /* 0x000ee2000c1e1100 */
[----:B------:R-:W-:Y:S01]  /*3c70*/  CS2R R18, SRZ ;  /* 0x0000000000127805 */ /* 0x000fe2000001ff00 */
        /* <DEDUP_REMOVED lines=14> */
.L_x_19093:
[----:B------:R-:W3:Y:S01]  /*3d60*/  LDG.E.U16 R0, desc[UR36][R4.64] ;  /* 0x0000002404007981 */ /* 0x000ee2000c1e1500 */
[----:B------:R-:W-:Y:S01]  /*3d70*/  CS2R R18, SRZ ;  /* 0x0000000000127805 */ /* 0x000fe2000001ff00 */
[----:B---3--:R-:W-:-:S04]  /*3d80*/  IMAD.U32 R0, R0, 0x10000, RZ ;  /* 0x0001000000007824 */ /* 0x008fc800078e00ff */
[----:B------:R-:W-:-:S04]  /*3d90*/  FMUL.FTZ R0, R0, 1 ;  /* 0x3f80000000007820 */ /* 0x000fc80000410000 */
[----:B------:R0:W1:Y:S01]  /*3da0*/  F2F.F64.F32 R16, R0 ;  /* 0x0000000000107310 */ /* 0x0000620000201800 */
[----:B------:R-:W-:Y:S05]  /*3db0*/  BRA `(.L_x_19078) ;  /* 0x0000000400d47947 */ /* 0x000fea0003800000 */
.L_x_19090:
        /* <DEDUP_REMOVED lines=12> */
.L_x_19097:
        /* <DEDUP_REMOVED lines=21> */
.L_x_19101:
[----:B------:R-:W-:Y:S05]  /*3fd0*/  BSYNC B1 ;  /* 0x0000000000017941 */ /* 0x000fea0003800000 */
.L_x_19100:
[----:B------:R-:W-:Y:S01]  /*3fe0*/  LEA R3, R0, 0x3b800000, 0x17 ;  /* 0x3b80000000037811 */ /* 0x000fe200078eb8ff */
[----:B------:R-:W-:-:S05]  /*3ff0*/  IMAD.SHL.U32 R0, R2, 0x100000, RZ ;  /* 0x0010000002007824 */ /* 0x000fca00078e00ff */
[----:B------:R-:W-:-:S07]  /*4000*/  LOP3.LUT R0, R3, R0, R4, 0xfe, !PT ;  /* 0x0000000003007212 */ /* 0x000fce00078efe04 */
.L_x_19099:
[----:B------:R-:W-:Y:S05]  /*4010*/  BSYNC B0 ;  /* 0x0000000000007941 */ /* 0x000fea0003800000 */
.L_x_19098:
[----:B------:R-:W-:Y:S01]  /*4020*/  FMUL.FTZ R0, R0, 1 ;  /* 0x3f80000000007820 */ /* 0x000fe20000410000 */
[----:B------:R-:W-:-:S03]  /*4030*/  CS2R R18, SRZ ;  /* 0x0000000000127805 */ /* 0x000fc6000001ff00 */
[----:B------:R0:W1:Y:S01]  /*4040*/  F2F.F64.F32 R16, R0 ;  /* 0x0000000000107310 */ /* 0x0000620000201800 */
[----:B------:R-:W-:Y:S05]  /*4050*/  BRA `(.L_x_19078) ;  /* 0x00000004002c7947 */ /* 0x000fea0003800000 */
.L_x_19096:
        /* <DEDUP_REMOVED lines=21> */
.L_x_19105:
[----:B------:R-:W-:Y:S05]  /*41b0*/  BSYNC B1 ;  /* 0x0000000000017941 */ /* 0x000fea0003800000 */
.L_x_19104:
[----:B------:R-:W-:Y:S01]  /*41c0*/  LEA R3, R0, 0x37800000, 0x17 ;  /* 0x3780000000037811 */ /* 0x000fe200078eb8ff */
[----:B------:R-:W-:-:S05]  /*41d0*/  IMAD.SHL.U32 R0, R2, 0x200000, RZ ;  /* 0x0020000002007824 */ /* 0x000fca00078e00ff */
[----:B------:R-:W-:-:S07]  /*41e0*/  LOP3.LUT R0, R3, R0, R4, 0xfe, !PT ;  /* 0x0000000003007212 */ /* 0x000fce00078efe04 */
.L_x_19103:
[----:B------:R-:W-:Y:S05]  /*41f0*/  BSYNC B0 ;  /* 0x0000000000007941 */ /* 0x000fea0003800000 */
.L_x_19102:
[----:B------:R-:W-:Y:S01]  /*4200*/  FMUL.FTZ R0, R0, 1 ;  /* 0x3f80000000007820 */ /* 0x000fe20000410000 */
[----:B------:R-:W-:-:S03]  /*4210*/  CS2R R18, SRZ ;  /* 0x0000000000127805 */ /* 0x000fc6000001ff00 */
[----:B------:R0:W1:Y:S01]  /*4220*/  F2F.F64.F32 R16, R0 ;  /* 0x0000000000107310 */ /* 0x0000620000201800 */
[----:B------:R-:W-:Y:S05]  /*4230*/  BRA `(.L_x_19078) ;  /* 0x0000000000b47947 */ /* 0x000fea0003800000 */
.L_x_19095:
        /* <DEDUP_REMOVED lines=14> */
.L_x_19109:
[----:B------:R-:W-:Y:S05]  /*4320*/  BSYNC B0 ;  /* 0x0000000000007941 */ /* 0x000fea0003800000 */
.L_x_19108:
[----:B------:R-:W-:Y:S01]  /*4330*/  FMUL.FTZ R0, R0, 1 ;  /* 0x3f80000000007820 */ /* 0x000fe20000410000 */
[----:B------:R-:W-:-:S03]  /*4340*/  CS2R R18, SRZ ;  /* 0x0000000000127805 */ /* 0x000fc6000001ff00 */
[----:B------:R0:W1:Y:S01]  /*4350*/  F2F.F64.F32 R16, R0 ;  /* 0x0000000000107310 */ /* 0x0000620000201800 */
[----:B------:R-:W-:Y:S05]  /*4360*/  BRA `(.L_x_19078) ;  /* 0x0000000000687947 */ /* 0x000fea0003800000 */
.L_x_19083:
        /* <DEDUP_REMOVED lines=16> */
.L_x_19110:
[----:B------:R-:W-:Y:S02]  /*4470*/  CS2R R16, SRZ ;  /* 0x0000000000107805 */ /* 0x000fe4000001ff00 */
[----:B------:R-:W-:Y:S01]  /*4480*/  CS2R R18, SRZ ;  /* 0x0000000000127805 */ /* 0x000fe2000001ff00 */
[----:B------:R-:W-:Y:S06]  /*4490*/  BRA `(.L_x_19078) ;  /* 0x00000000001c7947 */ /* 0x000fec0003800000 */
.L_x_19107:
[----:B------:R-:W3:Y:S01]  /*44a0*/  LDG.E.64 R16, desc[UR36][R4.64] ;  /* 0x0000002404107981 */ /* 0x000ee2000c1e1b00 */
[----:B------:R-:W-:Y:S01]  /*44b0*/  CS2R R18, SRZ ;  /* 0x0000000000127805 */ /* 0x000fe2000001ff00 */
[----:B---3--:R-:W0:Y:S01]  /*44c0*/  I2F.F64.U64 R16, R16 ;  /* 0x0000001000107312 */ /* 0x008e220000301800 */
[----:B------:R-:W-:Y:S05]  /*44d0*/  BRA `(.L_x_19078) ;  /* 0x00000000000c7947 */ /* 0x000fea0003800000 */
.L_x_19106:
[----:B------:R-:W3:Y:S01]  /*44e0*/  LDG.E R4, desc[UR36][R4.64] ;  /* 0x0000002404047981 */ /* 0x000ee2000c1e1900 */
[----:B------:R-:W-:Y:S01]  /*44f0*/  CS2R R18, SRZ ;  /* 0x0000000000127805 */ /* 0x000fe2000001ff00 */
[----:B---3--:R0:W1:Y:S06]  /*4500*/  I2F.F64.U32 R16, R4 ;  /* 0x0000000400107312 */ /* 0x00806c0000201800 */
.L_x_19078:
[----:B------:R-:W-:Y:S05]  /*4510*/  BSYNC B6 ;  /* 0x0000000000067941 */ /* 0x000fea0003800000 */
.L_x_19077:
[----:B0-----:R-:W0:Y:S01]  /*4520*/  S2R R3, SR_TID.X ;  /* 0x0000000000037919 */ /* 0x001e220000002100 */
[----:B------:R-:W0:Y:S01]  /*4530*/  LDC.U8 R2, c[0x0][0x234] ;  /* 0x00008d00ff027b82 */ /* 0x000e220000000000 */
[----:B-12-45:R-:W-:Y:S01]  /*4540*/  DSETP.NEU.AND P0, PT, R32, RZ, PT ;  /* 0x000000ff2000722a */ /* 0x036fe20003f0d000 */
[----:B------:R-:W-:Y:S01]  /*4550*/  BSSY B6, `(.L_x_19111) ;  /* 0x00000fa000067945 */ /* 0x000fe20003800000 */
[----:B---3--:R-:W-:Y:S02]  /*4560*/  DSETP.NEU.AND P1, PT, R28, RZ, PT ;  /* 0x000000ff1c00722a */ /* 0x008fe40003f2d000 */
[----:B------:R-:W-:Y:S02]  /*4570*/  DSETP.NEU.AND P3, PT, R24, RZ, PT ;  /* 0x000000ff1800722a */ /* 0x000fe40003f6d000 */
[----:B------:R-:W-:Y:S02]  /*4580*/  DSETP.NEU.AND P2, PT, R16, RZ, PT ;  /* 0x000000ff1000722a */ /* 0x000fe40003f4d000 */
[----:B------:R-:W-:-:S02]  /*4590*/  DSETP.EQ.AND P0, PT, R34, RZ, !P0 ;  /* 0x000000ff2200722a */ /* 0x000fc40004702000 */
[----:B------:R-:W-:Y:S02]  /*45a0*/  DSETP.EQ.AND P1, PT, R30, RZ, !P1 ;  /* 0x000000ff1e00722a */ /* 0x000fe40004f22000 */
[----:B------:R-:W-:Y:S02]  /*45b0*/  DSETP.EQ.AND P3, PT, R26, RZ, !P3 ;  /* 0x000000ff1a00722a */ /* 0x000fe40005f62000 */
[----:B------:R-:W-:Y:S01]  /*45c0*/  DSETP.EQ.AND P2, PT, R18, RZ, !P2 ;  /* 0x000000ff1200722a */ /* 0x000fe20005742000 */
[----:B------:R-:W-:Y:S02]  /*45d0*/  SEL R11, RZ, 0x1, !P0 ;  /* 0x00000001ff0b7807 */ /* 0x000fe40004000000 */
[----:B------:R-:W-:Y:S02]  /*45e0*/  SEL R19, RZ, 0x1, !P1 ;  /* 0x00000001ff137807 */ /* 0x000fe40004800000 */
[----:B------:R-:W-:Y:S02]  /*45f0*/  SEL R16, RZ, 0x1, !P3 ;  /* 0x00000001ff107807 */ /* 0x000fe40005800000 */
[----:B------:R-:W-:-:S02]  /*4600*/  SEL R17, RZ, 0x1, !P2 ;  /* 0x00000001ff117807 */ /* 0x000fc40005000000 */
[----:B0-----:R-:W-:Y:S01]  /*4610*/  ISETP.GE.AND P4, PT, R3, R36, PT ;  /* 0x000000240300720c */ /* 0x001fe20003f86270 */
[----:B------:R-:W-:-:S12]  /*4620*/  IMAD.MOV.U32 R18, RZ, RZ, R3 ;  /* 0x000000ffff127224 */ /* 0x000fd800078e0003 */
[----:B------:R-:W-:Y:S05]  /*4630*/  @P4 BRA `(.L_x_19112) ;  /* 0x0000000c00ac4947 */ /* 0x000fea0003800000 */
[----:B------:R-:W0:Y:S01]  /*4640*/  LDC.64 R8, c[0x0][0x218] ;  /* 0x00008600ff087b82 */ /* 0x000e220000000a00 */
[----:B------:R-:W-:Y:S01]  /*4650*/  IMAD R0, R22, 0x200, R3 ;  /* 0x0000020016007824 */ /* 0x000fe200078e0203 */
[----:B------:R-:W-:Y:S01]  /*4660*/  PRMT R4, R2, 0x9910, RZ ;  /* 0x0000991002047816 */ /* 0x000fe200000000ff */
        /* <DEDUP_REMOVED lines=18> */
.L_x_19116:
[----:B------:R0:W-:Y:S01]  /*4790*/  STG.E.U8 desc[UR36][R8.64], R11 ;  /* 0x0000000b08007986 */ /* 0x0001e2000c101124 */
[----:B------:R-:W-:Y:S05]  /*47a0*/  BRA `(.L_x_19112) ;  /* 0x0000000c00507947 */ /* 0x000fea0003800000 */
.L_x_19115:
        /* <DEDUP_REMOVED lines=10> */
.L_x_19119:
[----:B------:R0:W-:Y:S01]  /*4850*/  STG.E desc[UR36][R8.64], R11 ;  /* 0x0000000b08007986 */ /* 0x0001e2000c101924 */
[----:B------:R-:W-:Y:S05]  /*4860*/  BRA `(.L_x_19112) ;  /* 0x0000000c00207947 */ /* 0x000fea0003800000 */
.L_x_19118:
[----:B------:R0:W-:Y:S01]  /*4870*/  STG.E.U16 desc[UR36][R8.64], R11 ;  /* 0x0000000b08007986 */ /* 0x0001e2000c101524 */
[----:B------:R-:W-:Y:S05]  /*4880*/  BRA `(.L_x_19112) ;  /* 0x0000000c00187947 */ /* 0x000fea0003800000 */
.L_x_19114:
        /* <DEDUP_REMOVED lines=9> */
.L_x_19121:
[----:B------:R-:W0:Y:S02]  /*4920*/  I2F.S16 R0, R11 ;  /* 0x0000000b00007306 */ /* 0x000e240000101400 */
[----:B0-----:R-:W-:-:S05]  /*4930*/  F2FP.F16.F32.PACK_AB R0, RZ, R0 ;  /* 0x00000000ff00723e */ /* 0x001fca00000000ff */
[----:B------:R0:W-:Y:S01]  /*4940*/  STG.E.U16 desc[UR36][R8.64], R0 ;  /* 0x0000000008007986 */ /* 0x0001e2000c101524 */
[----:B------:R-:W-:Y:S05]  /*4950*/  BRA `(.L_x_19112) ;  /* 0x0000000800e47947 */ /* 0x000fea0003800000 */
.L_x_19120:
        /* <DEDUP_REMOVED lines=10> */
.L_x_19123:
[----:B------:R-:W0:Y:S02]  /*4a00*/  I2F.S16 R11, R11 ;  /* 0x0000000b000b7306 */ /* 0x000e240000101400 */
[----:B0-----:R-:W-:-:S04]  /*4a10*/  F2FP.F16.F32.PACK_AB R3, RZ, R11 ;  /* 0x0000000bff03723e */ /* 0x001fc800000000ff */
[----:B------:R-:W-:-:S05]  /*4a20*/  PRMT R3, R3, 0x5410, RZ ;  /* 0x0000541003037816 */ /* 0x000fca00000000ff */
[----:B------:R0:W-:Y:S01]  /*4a30*/  STG.E desc[UR36][R8.64], R3 ;  /* 0x0000000308007986 */ /* 0x0001e2000c101924 */
[----:B------:R-:W-:Y:S05]  /*4a40*/  BRA `(.L_x_19112) ;  /* 0x0000000800a87947 */ /* 0x000fea0003800000 */
.L_x_19122:
[----:B------:R-:W0:Y:S02]  /*4a50*/  I2F.F64.S16 R4, R11 ;  /* 0x0000000b00047312 */ /* 0x000e240000101c00 */
[----:B0-----:R0:W-:Y:S01]  /*4a60*/  STG.E.64 desc[UR36][R8.64], R4 ;  /* 0x0000000408007986 */ /* 0x0011e2000c101b24 */
[----:B------:R-:W-:Y:S05]  /*4a70*/  BRA `(.L_x_19112) ;  /* 0x00000008009c7947 */ /* 0x000fea0003800000 */
.L_x_19113:
        /* <DEDUP_REMOVED lines=10> */
.L_x_19126:
[----:B------:R-:W0:Y:S01]  /*4b20*/  I2F.F64.S16 R4, R11 ;  /* 0x0000000b00047312 */ /* 0x000e220000101c00 */
[----:B------:R-:W-:-:S05]  /*4b30*/  CS2R R6, SRZ ;  /* 0x0000000000067805 */ /* 0x000fca000001ff00 */
[----:B0-----:R0:W-:Y:S01]  /*4b40*/  STG.E.128 desc[UR36][R8.64], R4 ;  /* 0x0000000408007986 */ /* 0x0011e2000c101d24 */
[----:B------:R-:W-:Y:S05]  /*4b50*/  BRA `(.L_x_19112) ;  /* 0x0000000800647947 */ /* 0x000fea0003800000 */
.L_x_19125:
        /* <DEDUP_REMOVED lines=21> */
.L_x_19130:
[----:B------:R-:W-:Y:S05]  /*4cb0*/  BSYNC B0 ;  /* 0x0000000000007941 */ /* 0x000fea0003800000 */
.L_x_19129:
[----:B------:R-:W-:-:S05]  /*4cc0*/  LOP3.LUT R5, R0, R5, RZ, 0xfc, !PT ;  /* 0x0000000500057212 */ /* 0x000fca00078efcff */
[----:B------:R0:W-:Y:S01]  /*4cd0*/  STG.E.U8 desc[UR36][R8.64], R5 ;  /* 0x0000000508007986 */ /* 0x0001e2000c101124 */
[----:B------:R-:W-:Y:S05]  /*4ce0*/  BRA `(.L_x_19112) ;  /* 0x0000000800007947 */ /* 0x000fea0003800000 */
.L_x_19128:
        /* <DEDUP_REMOVED lines=13> */
.L_x_19132:
[----:B------:R-:W-:Y:S01]  /*4dc0*/  IMAD.MOV.U32 R0, RZ, RZ, 0x7f ;  /* 0x0000007fff007424 */ /* 0x000fe200078e00ff */
[----:B------:R-:W-:-:S04]  /*4dd0*/  ISETP.GT.U32.AND P0, PT, R3, 0x7f800000, PT ;  /* 0x7f8000000300780c */ /* 0x000fc80003f04070 */
[----:B------:R-:W-:-:S09]  /*4de0*/  SEL R0, R0, 0x7c, P0 ;  /* 0x0000007c00007807 */ /* 0x000fd20000000000 */
.L_x_19133:
[----:B------:R-:W-:Y:S05]  /*4df0*/  BSYNC B0 ;  /* 0x0000000000007941 */ /* 0x000fea0003800000 */
.L_x_19131:
[----:B------:R-:W-:-:S04]  /*4e00*/  LOP3.LUT R3, R11, 0x80000000, RZ, 0xc0, !PT ;  /* 0x800000000b037812 */ /* 0x000fc800078ec0ff */
[----:B------:R-:W-:-:S04]  /*4e10*/  SHF.R.U32.HI R3, RZ, 0x18, R3 ;  /* 0x00000018ff037819 */ /* 0x000fc80000011603 */
[----:B------:R-:W-:-:S05]  /*4e20*/  LOP3.LUT R3, R0, R3, RZ, 0xfc, !PT ;  /* 0x0000000300037212 */ /* 0x000fca00078efcff */
[----:B------:R0:W-:Y:S01]  /*4e30*/  STG.E.U8 desc[UR36][R8.64], R3 ;  /* 0x0000000308007986 */ /* 0x0001e2000c101124 */
[----:B------:R-:W-:Y:S05]  /*4e40*/  BRA `(.L_x_19112) ;  /* 0x0000000400a87947 */ /* 0x000fea0003800000 */
.L_x_19127:
[----:B------:R-:W0:Y:S02]  /*4e50*/  I2F.S16 R0, R11 ;  /* 0x0000000b00007306 */ /* 0x000e240000101400 */
[----:B0-----:R-:W-:-:S05]  /*4e60*/  F2FP.BF16.F32.PACK_AB R0, RZ, R0 ;  /* 0x00000000ff00723e */ /* 0x001fca00000010ff */
[----:B------:R0:W-:Y:S01]  /*4e70*/  STG.E.U16 desc[UR36][R8.64], R0 ;  /* 0x0000000008007986 */ /* 0x0001e2000c101524 */
[----:B------:R-:W-:Y:S05]  /*4e80*/  BRA `(.L_x_19112) ;  /* 0x0000000400987947 */ /* 0x000fea0003800000 */
.L_x_19124:
        /* <DEDUP_REMOVED lines=10> */
.L_x_19136:
        /* <DEDUP_REMOVED lines=17> */
.L_x_19139:
[----:B------:R-:W-:-:S04]  /*5040*/  LOP3.LUT R3, R11, 0x80000000, RZ, 0xc0, !PT ;  /* 0x800000000b037812 */ /* 0x000fc800078ec0ff */
[----:B------:R-:W-:-:S04]  /*5050*/  SHF.R.U32.HI R3, RZ, 0x18, R3 ;  /* 0x00000018ff037819 */ /* 0x000fc80000011603 */
[----:B------:R-:W-:-:S04]  /*5060*/  LOP3.LUT R0, R0, R3, RZ, 0xfc, !PT ;  /* 0x0000000300007212 */ /* 0x000fc800078efcff */
[----:B------:R-:W-:-:S07]  /*5070*/  PRMT R4, R0, 0x7610, R4 ;  /* 0x0000761000047816 */ /* 0x000fce0000000004 */
.L_x_19138:
[----:B------:R-:W-:Y:S05]  /*5080*/  BSYNC B0 ;  /* 0x0000000000007941 */ /* 0x000fea0003800000 */
.L_x_19137:
[----:B------:R3:W-:Y:S01]  /*5090*/  STG.E.U8 desc[UR36][R8.64], R4 ;  /* 0x0000000408007986 */ /* 0x0007e2000c101124 */
[----:B------:R-:W-:Y:S05]  /*50a0*/  BRA `(.L_x_19112) ;  /* 0x0000000400107947 */ /* 0x000fea0003800000 */
.L_x_19135:
        /* <DEDUP_REMOVED lines=17> */
.L_x_19142:
[----:B------:R-:W-:-:S04]  /*51c0*/  LOP3.LUT R3, R11, 0x80000000, RZ, 0xc0, !PT ;  /* 0x800000000b037812 */ /* 0x000fc800078ec0ff */
[----:B------:R-:W-:-:S04]  /*51d0*/  SHF.R.U32.HI R3, RZ, 0x18, R3 ;  /* 0x00000018ff037819 */ /* 0x000fc80000011603 */
[----:B------:R-:W-:-:S04]  /*51e0*/  LOP3.LUT R0, R0, R3, RZ, 0xfc, !PT ;  /* 0x0000000300007212 */ /* 0x000fc800078efcff */
[----:B------:R-:W-:-:S07]  /*51f0*/  PRMT R4, R0, 0x7610, R4 ;  /* 0x0000761000047816 */ /* 0x000fce0000000004 */
.L_x_19141:
[----:B------:R-:W-:Y:S05]  /*5200*/  BSYNC B0 ;  /* 0x0000000000007941 */ /* 0x000fea0003800000 */
.L_x_19140:
[----:B------:R0:W-:Y:S01]  /*5210*/  STG.E.U8 desc[UR36][R8.64], R4 ;  /* 0x0000000408007986 */ /* 0x0001e2000c101124 */
[----:B------:R-:W-:Y:S05]  /*5220*/  BRA `(.L_x_19112) ;  /* 0x0000000000b07947 */ /* 0x000fea0003800000 */
.L_x_19134:
        /* <DEDUP_REMOVED lines=22> */
.L_x_19117:
        /* <DEDUP_REMOVED lines=16> */
.L_x_19145:
[----:B------:R-:W-:Y:S05]  /*5490*/  BRA `(.L_x_19112) ;  /* 0x0000000000147947 */ /* 0x000fea0003800000 */
.L_x_19144:
[----:B------:R-:W-:Y:S02]  /*54a0*/  IMAD.MOV.U32 R4, RZ, RZ, R11 ;  /* 0x000000ffff047224 */ /* 0x000fe400078e000b */
[----:B------:R-:W-:-:S05]  /*54b0*/  IMAD.MOV.U32 R5, RZ, RZ, RZ ;  /* 0x000000ffff057224 */ /* 0x000fca00078e00ff */
[----:B------:R2:W-:Y:S01]  /*54c0*/  STG.E.64 desc[UR36][R8.64], R4 ;  /* 0x0000000408007986 */ /* 0x0005e2000c101b24 */
[----:B------:R-:W-:Y:S05]  /*54d0*/  BRA `(.L_x_19112) ;  /* 0x0000000000047947 */ /* 0x000fea0003800000 */
.L_x_19143:
[----:B------:R0:W-:Y:S02]  /*54e0*/  STG.E desc[UR36][R8.64], R11 ;  /* 0x0000000b08007986 */ /* 0x0001e4000c101924 */
.L_x_19112:
[----:B------:R-:W-:Y:S05]  /*54f0*/  BSYNC B6 ;  /* 0x0000000000067941 */ /* 0x000fea0003800000 */
.L_x_19111:
        /* <DEDUP_REMOVED lines=23> */
.L_x_19151:
[----:B------:R0:W-:Y:S01]  /*5670*/  STG.E.U8 desc[UR36][R8.64], R19 ;  /* 0x0000001308007986 */ /* 0x0001e2000c101124 */
[----:B------:R-:W-:Y:S05]  /*5680*/  BRA `(.L_x_19153) ;  /* 0x0000000c00507947 */ /* 0x000fea0003800000 */
.L_x_19150:
        /* <DEDUP_REMOVED lines=10> */
.L_x_19155:
[----:B------:R0:W-:Y:S01]  /*5730*/  STG.E desc[UR36][R8.64], R19 ;  /* 0x0000001308007986 */ /* 0x0001e2000c101924 */
[----:B------:R-:W-:Y:S05]  /*5740*/  BRA `(.L_x_19153) ;  /* 0x0000000c00207947 */ /* 0x000fea0003800000 */
.L_x_19154:
[----:B------:R0:W-:Y:S01]  /*5750*/  STG.E.U16 desc[UR36][R8.64], R19 ;  /* 0x0000001308007986 */ /* 0x0001e2000c101524 */
[----:B------:R-:W-:Y:S05]  /*5760*/  BRA `(.L_x_19153) ;  /* 0x0000000c00187947 */ /* 0x000fea0003800000 */
.L_x_19149:
        /* <DEDUP_REMOVED lines=9> */
.L_x_19157:
[----:B------:R-:W0:Y:S02]  /*5800*/  I2F.S16 R0, R19 ;  /* 0x0000001300007306 */ /* 0x000e240000101400 */
[----:B0-----:R-:W-:-:S05]  /*5810*/  F2FP.F16.F32.PACK_AB R0, RZ, R0 ;  /* 0x00000000ff00723e */ /* 0x001fca00000000ff */
[----:B------:R0:W-:Y:S01]  /*5820*/  STG.E.U16 desc[UR36][R8.64], R0 ;  /* 0x0000000008007986 */ /* 0x0001e2000c101524 */
[----:B------:R-:W-:Y:S05]  /*5830*/  BRA `(.L_x_19153) ;  /* 0x0000000800e47947 */ /* 0x000fea0003800000 */
.L_x_19156:
        /* <DEDUP_REMOVED lines=10> */
.L_x_19159:
[----:B------:R-:W0:Y:S02]  /*58e0*/  I2F.S16 R19, R19 ;  /* 0x0000001300137306 */ /* 0x000e240000101400 */
[----:B0-----:R-:W-:-:S04]  /*58f0*/  F2FP.F16.F32.PACK_AB R3, RZ, R19 ;  /* 0x00000013ff03723e */ /* 0x001fc800000000ff */
[----:B------:R-:W-:-:S05]  /*5900*/  PRMT R3, R3, 0x5410, RZ ;  /* 0x0000541003037816 */ /* 0x000fca00000000ff */
[----:B------:R0:W-:Y:S01]  /*5910*/  STG.E desc[UR36][R8.64], R3 ;  /* 0x0000000308007986 */ /* 0x0001e2000c101924 */
[----:B------:R-:W-:Y:S05]  /*5920*/  BRA `(.L_x_19153) ;  /* 0x0000000800a87947 */ /* 0x000fea0003800000 */
.L_x_19158:
[----:B------:R-:W0:Y:S02]  /*5930*/  I2F.F64.S16 R4, R19 ;  /* 0x0000001300047312 */ /* 0x000e240000101c00 */
[----:B0-----:R0:W-:Y:S01]  /*5940*/  STG.E.64 desc[UR36][R8.64], R4 ;  /* 0x0000000408007986 */ /* 0x0011e2000c101b24 */
[----:B------:R-:W-:Y:S05]  /*5950*/  BRA `(.L_x_19153) ;  /* 0x00000008009c7947 */ /* 0x000fea0003800000 */
.L_x_19148:
        /* <DEDUP_REMOVED lines=10> */
.L_x_19162:
[----:B------:R-:W0:Y:S01]  /*5a00*/  I2F.F64.S16 R4, R19 ;  /* 0x0000001300047312 */ /* 0x000e220000101c00 */
[----:B------:R-:W-:-:S05]  /*5a10*/  CS2R R6, SRZ ;  /* 0x0000000000067805 */ /* 0x000fca000001ff00 */
[----:B0-----:R0:W-:Y:S01]  /*5a20*/  STG.E.128 desc[UR36][R8.64], R4 ;  /* 0x0000000408007986 */ /* 0x0011e2000c101d24 */
[----:B------:R-:W-:Y:S05]  /*5a30*/  BRA `(.L_x_19153) ;  /* 0x0000000800647947 */ /* 0x000fea0003800000 */
.L_x_19161:
        /* <DEDUP_REMOVED lines=21> */
.L_x_19166:
[----:B------:R-:W-:Y:S05]  /*5b90*/  BSYNC B0 ;  /* 0x0000000000007941 */ /* 0x000fea0003800000 */
.L_x_19165:
[----:B------:R-:W-:-:S05]  /*5ba0*/  LOP3.LUT R5, R0, R5, RZ, 0xfc, !PT ;  /* 0x0000000500057212 */ /* 0x000fca00078efcff */
[----:B------:R0:W-:Y:S01]  /*5bb0*/  STG.E.U8 desc[UR36][R8.64], R5 ;  /* 0x0000000508007986 */ /* 0x0001e2000c101124 */
[----:B------:R-:W-:Y:S05]  /*5bc0*/  BRA `(.L_x_19153) ;  /* 0x0000000800007947 */ /* 0x000fea0003800000 */
.L_x_19164:
        /* <DEDUP_REMOVED lines=13> */
.L_x_19168:
[----:B------:R-:W-:Y:S01]  /*5ca0*/  IMAD.MOV.U32 R0, RZ, RZ, 0x7f ;  /* 0x0000007fff007424 */ /* 0x000fe200078e00ff */
[----:B------:R-:W-:-:S04]  /*5cb0*/  ISETP.GT.U32.AND P0, PT, R3, 0x7f800000, PT ;  /* 0x7f8000000300780c */ /* 0x000fc80003f04070 */
[----:B------:R-:W-:-:S09]  /*5cc0*/  SEL R0, R0, 0x7c, P0 ;  /* 0x0000007c00007807 */ /* 0x000fd20000000000 */
.L_x_19169:
[----:B------:R-:W-:Y:S05]  /*5cd0*/  BSYNC B0 ;  /* 0x0000000000007941 */ /* 0x000fea0003800000 */
.L_x_19167:
[----:B------:R-:W-:-:S04]  /*5ce0*/  LOP3.LUT R3, R19, 0x80000000, RZ, 0xc0, !PT ;  /* 0x8000000013037812 */ /* 0x000fc800078ec0ff */
[----:B------:R-:W-:-:S04]  /*5cf0*/  SHF.R.U32.HI R3, RZ, 0x18, R3 ;  /* 0x00000018ff037819 */ /* 0x000fc80000011603 */
[----:B------:R-:W-:-:S05]  /*5d00*/  LOP3.LUT R3, R0, R3, RZ, 0xfc, !PT ;  /* 0x0000000300037212 */ /* 0x000fca00078efcff */
[----:B------:R0:W-:Y:S01]  /*5d10*/  STG.E.U8 desc[UR36][R8.64], R3 ;  /* 0x0000000308007986 */ /* 0x0001e2000c101124 */
[----:B------:R-:W-:Y:S05]  /*5d20*/  BRA `(.L_x_19153) ;  /* 0x0000000400a87947 */ /* 0x000fea0003800000 */
.L_x_19163:
[----:B------:R-:W0:Y:S02]  /*5d30*/  I2F.S16 R0, R19 ;  /* 0x0000001300007306 */ /* 0x000e240000101400 */
[----:B0-----:R-:W-:-:S05]  /*5d40*/  F2FP.BF16.F32.PACK_AB R0, RZ, R0 ;  /* 0x00000000ff00723e */ /* 0x001fca00000010ff */
[----:B------:R0:W-:Y:S01]  /*5d50*/  STG.E.U16 desc[UR36][R8.64], R0 ;  /* 0x0000000008007986 */ /* 0x0001e2000c101524 */
[----:B------:R-:W-:Y:S05]  /*5d60*/  BRA `(.L_x_19153) ;  /* 0x0000000400987947 */ /* 0x000fea0003800000 */
.L_x_19160:
        /* <DEDUP_REMOVED lines=10> */
.L_x_19172:
        /* <DEDUP_REMOVED lines=17> */
.L_x_19175:
[----:B------:R-:W-:-:S04]  /*5f20*/  LOP3.LUT R3, R19, 0x80000000, RZ, 0xc0, !PT ;  /* 0x8000000013037812 */ /* 0x000fc800078ec0ff */
[----:B------:R-:W-:-:S04]  /*5f30*/  SHF.R.U32.HI R3, RZ, 0x18, R3 ;  /* 0x00000018ff037819 */ /* 0x000fc80000011603 */
[----:B------:R-:W-:-:S04]  /*5f40*/  LOP3.LUT R0, R0, R3, RZ, 0xfc, !PT ;  /* 0x0000000300007212 */ /* 0x000fc800078efcff */
[----:B------:R-:W-:-:S07]  /*5f50*/  PRMT R4, R0, 0x7610, R4 ;  /* 0x0000761000047816 */ /* 0x000fce0000000004 */
.L_x_19174:
[----:B------:R-:W-:Y:S05]  /*5f60*/  BSYNC B0 ;  /* 0x0000000000007941 */ /* 0x000fea0003800000 */
.L_x_19173:
[----:B------:R3:W-:Y:S01]  /*5f70*/  STG.E.U8 desc[UR36][R8.64], R4 ;  /* 0x0000000408007986 */ /* 0x0007e2000c101124 */
[----:B------:R-:W-:Y:S05]  /*5f80*/  BRA `(.L_x_19153) ;  /* 0x0000000400107947 */ /* 0x000fea0003800000 */
.L_x_19171:
        /* <DEDUP_REMOVED lines=17> */
.L_x_19178:
[----:B------:R-:W-:-:S04]  /*60a0*/  LOP3.LUT R3, R19, 0x80000000, RZ, 0xc0, !PT ;  /* 0x8000000013037812 */ /* 0x000fc800078ec0ff */
[----:B------:R-:W-:-:S04]  /*60b0*/  SHF.R.U32.HI R3, RZ, 0x18, R3 ;  /* 0x00000018ff037819 */ /* 0x000fc80000011603 */
[----:B------:R-:W-:-:S04]  /*60c0*/  LOP3.LUT R0, R0, R3, RZ, 0xfc, !PT ;  /* 0x0000000300007212 */ /* 0x000fc800078efcff */
[----:B------:R-:W-:-:S07]  /*60d0*/  PRMT R4, R0, 0x7610, R4 ;  /* 0x0000761000047816 */ /* 0x000fce0000000004 */
.L_x_19177:
[----:B------:R-:W-:Y:S05]  /*60e0*/  BSYNC B0 ;  /* 0x0000000000007941 */ /* 0x000fea0003800000 */
.L_x_19176:
[----:B------:R0:W-:Y:S01]  /*60f0*/  STG.E.U8 desc[UR36][R8.64], R4 ;  /* 0x0000000408007986 */ /* 0x0001e2000c101124 */
[----:B------:R-:W-:Y:S05]  /*6100*/  BRA `(.L_x_19153) ;  /* 0x0000000000b07947 */ /* 0x000fea0003800000 */
.L_x_19170:
        /* <DEDUP_REMOVED lines=22> */
.L_x_19152:
        /* <DEDUP_REMOVED lines=16> */
.L_x_19181:
[----:B------:R-:W-:Y:S05]  /*6370*/  BRA `(.L_x_19153) ;  /* 0x0000000000147947 */ /* 0x000fea0003800000 */
.L_x_19180:
[----:B------:R-:W-:Y:S02]  /*6380*/  IMAD.MOV.U32 R4, RZ, RZ, R19 ;  /* 0x000000ffff047224 */ /* 0x000fe400078e0013 */
[----:B------:R-:W-:-:S05]  /*6390*/  IMAD.MOV.U32 R5, RZ, RZ, RZ ;  /* 0x000000ffff057224 */ /* 0x000fca00078e00ff */
[----:B------:R2:W-:Y:S01]  /*63a0*/  STG.E.64 desc[UR36][R8.64], R4 ;  /* 0x0000000408007986 */ /* 0x0005e2000c101b24 */
[----:B------:R-:W-:Y:S05]  /*63b0*/  BRA `(.L_x_19153) ;  /* 0x0000000000047947 */ /* 0x000fea0003800000 */
.L_x_19179:
[----:B------:R0:W-:Y:S02]  /*63c0*/  STG.E desc[UR36][R8.64], R19 ;  /* 0x0000001308007986 */ /* 0x0001e4000c101924 */
.L_x_19153:
        /* <DEDUP_REMOVED lines=23> */
.L_x_19185:
[----:B------:R3:W-:Y:S01]  /*6540*/  STG.E.U8 desc[UR36][R8.64], R16 ;  /* 0x0000001008007986 */ /* 0x0007e2000c101124 */
[----:B------:R-:W-:Y:S05]  /*6550*/  BRA `(.L_x_19187) ;  /* 0x0000000c00507947 */ /* 0x000fea0003800000 */
.L_x_19184:
        /* <DEDUP_REMOVED lines=10> */
.L_x_19189:
[----:B------:R2:W-:Y:S01]  /*6600*/  STG.E desc[UR36][R8.64], R16 ;  /* 0x0000001008007986 */ /* 0x0005e2000c101924 */
[----:B------:R-:W-:Y:S05]  /*6610*/  BRA `(.L_x_19187) ;  /* 0x0000000c00207947 */ /* 0x000fea0003800000 */
.L_x_19188:
[----:B------:R0:W-:Y:S01]  /*6620*/  STG.E.U16 desc[UR36][R8.64], R16 ;  /* 0x0000001008007986 */ /* 0x0001e2000c101524 */
[----:B------:R-:W-:Y:S05]  /*6630*/  BRA `(.L_x_19187) ;  /* 0x0000000c00187947 */ /* 0x000fea0003800000 */
.L_x_19183:
        /* <DEDUP_REMOVED lines=9> */
.L_x_19191:
[----:B------:R-:W0:Y:S02]  /*66d0*/  I2F.S16 R0, R16 ;  /* 0x0000001000007306 */ /* 0x000e240000101400 */
[----:B0-----:R-:W-:-:S05]  /*66e0*/  F2FP.F16.F32.PACK_AB R0, RZ, R0 ;  /* 0x00000000ff00723e */ /* 0x001fca00000000ff */
[----:B------:R0:W-:Y:S01]  /*66f0*/  STG.E.U16 desc[UR36][R8.64], R0 ;  /* 0x0000000008007986 */ /* 0x0001e2000c101524 */
[----:B------:R-:W-:Y:S05]  /*6700*/  BRA `(.L_x_19187) ;  /* 0x0000000800e47947 */ /* 0x000fea0003800000 */
.L_x_19190:
        /* <DEDUP_REMOVED lines=10> */
.L_x_19193:
[----:B------:R-:W0:Y:S02]  /*67b0*/  I2F.S16 R16, R16 ;  /* 0x0000001000107306 */ /* 0x000e240000101400 */
[----:B0-----:R-:W-:-:S04]  /*67c0*/  F2FP.F16.F32.PACK_AB R3, RZ, R16 ;  /* 0x00000010ff03723e */ /* 0x001fc800000000ff */
[----:B------:R-:W-:-:S05]  /*67d0*/  PRMT R3, R3, 0x5410, RZ ;  /* 0x0000541003037816 */ /* 0x000fca00000000ff */
[----:B------:R0:W-:Y:S01]  /*67e0*/  STG.E desc[UR36][R8.64], R3 ;  /* 0x0000000308007986 */ /* 0x0001e2000c101924 */
[----:B------:R-:W-:Y:S05]  /*67f0*/  BRA `(.L_x_19187) ;  /* 0x0000000800a87947 */ /* 0x000fea0003800000 */
.L_x_19192:
[----:B------:R-:W0:Y:S02]  /*6800*/  I2F.F64.S16 R4, R16 ;  /* 0x0000001000047312 */ /* 0x000e240000101c00 */
[----:B0-----:R0:W-:Y:S01]  /*6810*/  STG.E.64 desc[UR36][R8.64], R4 ;  /* 0x0000000408007986 */ /* 0x0011e2000c101b24 */
[----:B------:R-:W-:Y:S05]  /*6820*/  BRA `(.L_x_19187) ;  /* 0x00000008009c7947 */ /* 0x000fea0003800000 */
.L_x_19182:
        /* <DEDUP_REMOVED lines=10> */
.L_x_19196:
[----:B------:R-:W0:Y:S01]  /*68d0*/  I2F.F64.S16 R4, R16 ;  /* 0x0000001000047312 */ /* 0x000e220000101c00 */
[----:B------:R-:W-:-:S05]  /*68e0*/  CS2R R6, SRZ ;  /* 0x0000000000067805 */ /* 0x000fca000001ff00 */
[----:B0-----:R0:W-:Y:S01]  /*68f0*/  STG.E.128 desc[UR36][R8.64], R4 ;  /* 0x0000000408007986 */ /* 0x0011e2000c101d24 */
[----:B------:R-:W-:Y:S05]  /*6900*/  BRA `(.L_x_19187) ;  /* 0x0000000800647947 */ /* 0x000fea0003800000 */
.L_x_19195:
        /* <DEDUP_REMOVED lines=21> */
.L_x_19200:
[----:B------:R-:W-:Y:S05]  /*6a60*/  BSYNC B0 ;  /* 0x0000000000007941 */ /* 0x000fea0003800000 */
.L_x_19199:
[----:B------:R-:W-:-:S05]  /*6a70*/  LOP3.LUT R5, R0, R5, RZ, 0xfc, !PT ;  /* 0x0000000500057212 */ /* 0x000fca00078efcff */
[----:B------:R0:W-:Y:S01]  /*6a80*/  STG.E.U8 desc[UR36][R8.64], R5 ;  /* 0x0000000508007986 */ /* 0x0001e2000c101124 */
[----:B------:R-:W-:Y:S05]  /*6a90*/  BRA `(.L_x_19187) ;  /* 0x0000000800007947 */ /* 0x000fea0003800000 */
.L_x_19198:
        /* <DEDUP_REMOVED lines=13> */
.L_x_19202:
[----:B------:R-:W-:Y:S01]  /*6b70*/  IMAD.MOV.U32 R0, RZ, RZ, 0x7f ;  /* 0x0000007fff007424 */ /* 0x000fe200078e00ff */
[----:B------:R-:W-:-:S04]  /*6b80*/  ISETP.GT.U32.AND P0, PT, R3, 0x7f800000, PT ;  /* 0x7f8000000300780c */ /* 0x000fc80003f04070 */
[----:B------:R-:W-:-:S09]  /*6b90*/  SEL R0, R0, 0x7c, P0 ;  /* 0x0000007c00007807 */ /* 0x000fd20000000000 */
.L_x_19203:
[----:B------:R-:W-:Y:S05]  /*6ba0*/  BSYNC B0 ;  /* 0x0000000000007941 */ /* 0x000fea0003800000 */
.L_x_19201:
[----:B------:R-:W-:-:S04]  /*6bb0*/  LOP3.LUT R3, R5, 0x80000000, RZ, 0xc0, !PT ;  /* 0x8000000005037812 */ /* 0x000fc800078ec0ff */
[----:B------:R-:W-:-:S04]  /*6bc0*/  SHF.R.U32.HI R3, RZ, 0x18, R3 ;  /* 0x00000018ff037819 */ /* 0x000fc80000011603 */
[----:B------:R-:W-:-:S05]  /*6bd0*/  LOP3.LUT R3, R0, R3, RZ, 0xfc, !PT ;  /* 0x0000000300037212 */ /* 0x000fca00078efcff */
[----:B------:R0:W-:Y:S01]  /*6be0*/  STG.E.U8 desc[UR36][R8.64], R3 ;  /* 0x0000000308007986 */ /* 0x0001e2000c101124 */
[----:B------:R-:W-:Y:S05]  /*6bf0*/  BRA `(.L_x_19187) ;  /* 0x0000000400a87947 */ /* 0x000fea0003800000 */
.L_x_19197:
[----:B------:R-:W0:Y:S02]  /*6c00*/  I2F.S16 R0, R16 ;  /* 0x0000001000007306 */ /* 0x000e240000101400 */
[----:B0-----:R-:W-:-:S05]  /*6c10*/  F2FP.BF16.F32.PACK_AB R0, RZ, R0 ;  /* 0x00000000ff00723e */ /* 0x001fca00000010ff */
[----:B------:R0:W-:Y:S01]  /*6c20*/  STG.E.U16 desc[UR36][R8.64], R0 ;  /* 0x0000000008007986 */ /* 0x0001e2000c101524 */
[----:B------:R-:W-:Y:S05]  /*6c30*/  BRA `(.L_x_19187) ;  /* 0x0000000400987947 */ /* 0x000fea0003800000 */
.L_x_19194:
        /* <DEDUP_REMOVED lines=10> */
.L_x_19206:
        /* <DEDUP_REMOVED lines=17> */
.L_x_19209:
[----:B------:R-:W-:-:S04]  /*6df0*/  LOP3.LUT R3, R5, 0x80000000, RZ, 0xc0, !PT ;  /* 0x8000000005037812 */ /* 0x000fc800078ec0ff */
[----:B------:R-:W-:-:S04]  /*6e00*/  SHF.R.U32.HI R3, RZ, 0x18, R3 ;  /* 0x00000018ff037819 */ /* 0x000fc80000011603 */
[----:B------:R-:W-:-:S04]  /*6e10*/  LOP3.LUT R0, R0, R3, RZ, 0xfc, !PT ;  /* 0x0000000300007212 */ /* 0x000fc800078efcff */
[----:B------:R-:W-:-:S07]  /*6e20*/  PRMT R4, R0, 0x7610, R4 ;  /* 0x0000761000047816 */ /* 0x000fce0000000004 */
.L_x_19208:
[----:B------:R-:W-:Y:S05]  /*6e30*/  BSYNC B0 ;  /* 0x0000000000007941 */ /* 0x000fea0003800000 */
.L_x_19207:
[----:B------:R0:W-:Y:S01]  /*6e40*/  STG.E.U8 desc[UR36][R8.64], R4 ;  /* 0x0000000408007986 */ /* 0x0001e2000c101124 */
[----:B------:R-:W-:Y:S05]  /*6e50*/  BRA `(.L_x_19187) ;  /* 0x0000000400107947 */ /* 0x000fea0003800000 */
.L_x_19205:
        /* <DEDUP_REMOVED lines=17> */
.L_x_19212:
[----:B------:R-:W-:-:S04]  /*6f70*/  LOP3.LUT R3, R5, 0x80000000, RZ, 0xc0, !PT ;  /* 0x8000000005037812 */ /* 0x000fc800078ec0ff */
[----:B------:R-:W-:-:S04]  /*6f80*/  SHF.R.U32.HI R3, RZ, 0x18, R3 ;  /* 0x00000018ff037819 */ /* 0x000fc80000011603 */
[----:B------:R-:W-:-:S04]  /*6f90*/  LOP3.LUT R0, R0, R3, RZ, 0xfc, !PT ;  /* 0x0000000300007212 */ /* 0x000fc800078efcff */
[----:B------:R-:W-:-:S07]  /*6fa0*/  PRMT R4, R0, 0x7610, R4 ;  /* 0x0000761000047816 */ /* 0x000fce0000000004 */
.L_x_19211:
[----:B------:R-:W-:Y:S05]  /*6fb0*/  BSYNC B0 ;  /* 0x0000000000007941 */ /* 0x000fea0003800000 */
.L_x_19210:
[----:B------:R0:W-:Y:S01]  /*6fc0*/  STG.E.U8 desc[UR36][R8.64], R4 ;  /* 0x0000000408007986 */ /* 0x0001e2000c101124 */
[----:B------:R-:W-:Y:S05]  /*6fd0*/  BRA `(.L_x_19187) ;  /* 0x0000000000b07947 */ /* 0x000fea0003800000 */
.L_x_19204:
        /* <DEDUP_REMOVED lines=22> */
.L_x_19186:
        /* <DEDUP_REMOVED lines=16> */
.L_x_19215:
[----:B------:R-:W-:Y:S05]  /*7240*/  BRA `(.L_x_19187) ;  /* 0x0000000000147947 */ /* 0x000fea0003800000 */
.L_x_19214:
[----:B------:R-:W-:Y:S02]  /*7250*/  IMAD.MOV.U32 R4, RZ, RZ, R16 ;  /* 0x000000ffff047224 */ /* 0x000fe400078e0010 */
[----:B------:R-:W-:-:S05]  /*7260*/  IMAD.MOV.U32 R5, RZ, RZ, RZ ;  /* 0x000000ffff057224 */ /* 0x000fca00078e00ff */
[----:B------:R0:W-:Y:S01]  /*7270*/  STG.E.64 desc[UR36][R8.64], R4 ;  /* 0x0000000408007986 */ /* 0x0001e2000c101b24 */
[----:B------:R-:W-:Y:S05]  /*7280*/  BRA `(.L_x_19187) ;  /* 0x0000000000047947 */ /* 0x000fea0003800000 */
.L_x_19213:
[----:B------:R0:W-:Y:S02]  /*7290*/  STG.E desc[UR36][R8.64], R16 ;  /* 0x0000001008007986 */ /* 0x0001e4000c101924 */
.L_x_19187:
[----:B------:R-:W-:-:S07]  /*72a0*/  VIADD R18, R18, 0x80 ;  /* 0x0000008012127836 */ /* 0x000fce0000000000 */
.L_x_19147:
[----:B------:R-:W-:Y:S05]  /*72b0*/  BSYNC B6 ;  /* 0x0000000000067941 */ /* 0x000fea0003800000 */
.L_x_19146:
        /* <DEDUP_REMOVED lines=21> */
.L_x_19219:
[----:B------:R-:W-:Y:S01]  /*7410*/  STG.E.U8 desc[UR36][R4.64], R17 ;  /* 0x0000001104007986 */ /* 0x000fe2000c101124 */
[----:B------:R-:W-:Y:S05]  /*7420*/  EXIT ;  /* 0x000000000000794d */ /* 0x000fea0003800000 */
.L_x_19218:
        /* <DEDUP_REMOVED lines=8> */
[----:B------:R-:W-:Y:S01]  /*74b0*/  STG.E.64 desc[UR36][R4.64], R2 ;  /* 0x0000000204007986 */ /* 0x000fe2000c101b24 */
[----:B------:R-:W-:Y:S05]  /*74c0*/  EXIT ;  /* 0x000000000000794d */ /* 0x000fea0003800000 */
.L_x_19222:
[----:B------:R-:W-:Y:S01]  /*74d0*/  STG.E desc[UR36][R4.64], R17 ;  /* 0x0000001104007986 */ /* 0x000fe2000c101924 */
[----:B------:R-:W-:Y:S05]  /*74e0*/  EXIT ;  /* 0x000000000000794d */ /* 0x000fea0003800000 */
.L_x_19221:
[----:B------:R-:W-:Y:S01]  /*74f0*/  STG.E.U16 desc[UR36][R4.64], R17 ;  /* 0x0000001104007986 */ /* 0x000fe2000c101524 */
[----:B------:R-:W-:Y:S05]  /*7500*/  EXIT ;  /* 0x000000000000794d */ /* 0x000fea0003800000 */
.L_x_19217:
        /* <DEDUP_REMOVED lines=9> */
.L_x_19224:
[----:B------:R-:W0:Y:S02]  /*75a0*/  I2F.S16 R0, R17 ;  /* 0x0000001100007306 */ /* 0x000e240000101400 */
[----:B0-----:R-:W-:-:S05]  /*75b0*/  F2FP.F16.F32.PACK_AB R0, RZ, R0 ;  /* 0x00000000ff00723e */ /* 0x001fca00000000ff */
[----:B------:R-:W-:Y:S01]  /*75c0*/  STG.E.U16 desc[UR36][R4.64], R0 ;  /* 0x0000000004007986 */ /* 0x000fe2000c101524 */
[----:B------:R-:W-:Y:S05]  /*75d0*/  EXIT ;  /* 0x000000000000794d */ /* 0x000fea0003800000 */
.L_x_19223:
        /* <DEDUP_REMOVED lines=10> */
.L_x_19226:
[----:B------:R-:W0:Y:S02]  /*7680*/  I2F.S16 R17, R17 ;  /* 0x0000001100117306 */ /* 0x000e240000101400 */
[----:B0-----:R-:W-:-:S04]  /*7690*/  F2FP.F16.F32.PACK_AB R3, RZ, R17 ;  /* 0x00000011ff03723e */ /* 0x001fc800000000ff */
[----:B------:R-:W-:-:S05]  /*76a0*/  PRMT R3, R3, 0x5410, RZ ;  /* 0x0000541003037816 */ /* 0x000fca00000000ff */
[----:B------:R-:W-:Y:S01]  /*76b0*/  STG.E desc[UR36][R4.64], R3 ;  /* 0x0000000304007986 */ /* 0x000fe2000c101924 */
[----:B------:R-:W-:Y:S05]  /*76c0*/  EXIT ;  /* 0x000000000000794d */ /* 0x000fea0003800000 */
.L_x_19225:
[----:B------:R-:W0:Y:S02]  /*76d0*/  I2F.F64.S16 R2, R17 ;  /* 0x0000001100027312 */ /* 0x000e240000101c00 */
[----:B0-----:R-:W-:Y:S01]  /*76e0*/  STG.E.64 desc[UR36][R4.64], R2 ;  /* 0x0000000204007986 */ /* 0x001fe2000c101b24 */
[----:B------:R-:W-:Y:S05]  /*76f0*/  EXIT ;  /* 0x000000000000794d */ /* 0x000fea0003800000 */
.L_x_19216:
        /* <DEDUP_REMOVED lines=10> */
.L_x_19229:
[----:B----4-:R-:W0:Y:S01]  /*77a0*/  I2F.F64.S16 R8, R17 ;  /* 0x0000001100087312 */ /* 0x010e220000101c00 */
[----:B------:R-:W-:-:S05]  /*77b0*/  CS2R R10, SRZ ;  /* 0x00000000000a7805 */ /* 0x000fca000001ff00 */
[----:B0-----:R-:W-:Y:S01]  /*77c0*/  STG.E.128 desc[UR36][R4.64], R8 ;  /* 0x0000000804007986 */ /* 0x001fe2000c101d24 */
[----:B------:R-:W-:Y:S05]  /*77d0*/  EXIT ;  /* 0x000000000000794d */ /* 0x000fea0003800000 */
.L_x_19228:
        /* <DEDUP_REMOVED lines=21> */
.L_x_19233:
[----:B------:R-:W-:Y:S05]  /*7930*/  BSYNC B0 ;  /* 0x0000000000007941 */ /* 0x000fea0003800000 */
.L_x_19232:
[----:B------:R-:W-:-:S05]  /*7940*/  LOP3.LUT R3, R0, R3, RZ, 0xfc, !PT ;  /* 0x0000000300037212 */ /* 0x000fca00078efcff */
[----:B------:R-:W-:Y:S01]  /*7950*/  STG.E.U8 desc[UR36][R4.64], R3 ;  /* 0x0000000304007986 */ /* 0x000fe2000c101124 */
[----:B------:R-:W-:Y:S05]  /*7960*/  EXIT ;  /* 0x000000000000794d */ /* 0x000fea0003800000 */
.L_x_19231:
        /* <DEDUP_REMOVED lines=13> */
.L_x_19235:
[----:B------:R-:W-:Y:S01]  /*7a40*/  IMAD.MOV.U32 R0, RZ, RZ, 0x7f ;  /* 0x0000007fff007424 */ /* 0x000fe200078e00ff */
[----:B------:R-:W-:-:S04]  /*7a50*/  ISETP.GT.U32.AND P0, PT, R2, 0x7f800000, PT ;  /* 0x7f8000000200780c */ /* 0x000fc80003f04070 */
[----:B------:R-:W-:-:S09]  /*7a60*/  SEL R0, R0, 0x7c, P0 ;  /* 0x0000007c00007807 */ /* 0x000fd20000000000 */
.L_x_19236:
[----:B------:R-:W-:Y:S05]  /*7a70*/  BSYNC B0 ;  /* 0x0000000000007941 */ /* 0x000fea0003800000 */
.L_x_19234:
[----:B------:R-:W-:-:S04]  /*7a80*/  LOP3.LUT R2, R17, 0x80000000, RZ, 0xc0, !PT ;  /* 0x8000000011027812 */ /* 0x000fc800078ec0ff */
[----:B------:R-:W-:-:S04]  /*7a90*/  SHF.R.U32.HI R3, RZ, 0x18, R2 ;  /* 0x00000018ff037819 */ /* 0x000fc80000011602 */
[----:B------:R-:W-:-:S05]  /*7aa0*/  LOP3.LUT R3, R0, R3, RZ, 0xfc, !PT ;  /* 0x0000000300037212 */ /* 0x000fca00078efcff */
[----:B------:R-:W-:Y:S01]  /*7ab0*/  STG.E.U8 desc[UR36][R4.64], R3 ;  /* 0x0000000304007986 */ /* 0x000fe2000c101124 */
[----:B------:R-:W-:Y:S05]  /*7ac0*/  EXIT ;  /* 0x000000000000794d */ /* 0x000fea0003800000 */
.L_x_19230:
[----:B------:R-:W0:Y:S02]  /*7ad0*/  I2F.S16 R0, R17 ;  /* 0x0000001100007306 */ /* 0x000e240000101400 */
[----:B0-----:R-:W-:-:S05]  /*7ae0*/  F2FP.BF16.F32.PACK_AB R0, RZ, R0 ;  /* 0x00000000ff00723e */ /* 0x001fca00000010ff */
[----:B------:R-:W-:Y:S01]  /*7af0*/  STG.E.U16 desc[UR36][R4.64], R0 ;  /* 0x0000000004007986 */ /* 0x000fe2000c101524 */
[----:B------:R-:W-:Y:S05]  /*7b00*/  EXIT ;  /* 0x000000000000794d */ /* 0x000fea0003800000 */
.L_x_19227:
        /* <DEDUP_REMOVED lines=10> */
.L_x_19239:
        /* <DEDUP_REMOVED lines=17> */
.L_x_19242:
[----:B------:R-:W-:-:S04]  /*7cc0*/  LOP3.LUT R2, R17, 0x80000000, RZ, 0xc0, !PT ;  /* 0x8000000011027812 */ /* 0x000fc800078ec0ff */
[----:B------:R-:W-:-:S04]  /*7cd0*/  SHF.R.U32.HI R3, RZ, 0x18, R2 ;  /* 0x00000018ff037819 */ /* 0x000fc80000011602 */
[----:B------:R-:W-:-:S04]  /*7ce0*/  LOP3.LUT R0, R0, R3, RZ, 0xfc, !PT ;  /* 0x0000000300007212 */ /* 0x000fc800078efcff */
[----:B------:R-:W-:-:S07]  /*7cf0*/  PRMT R2, R0, 0x7610, R2 ;  /* 0x0000761000027816 */ /* 0x000fce0000000002 */
.L_x_19241:
[----:B------:R-:W-:Y:S05]  /*7d00*/  BSYNC B0 ;  /* 0x0000000000007941 */ /* 0x000fea0003800000 */
.L_x_19240:
[----:B------:R-:W-:Y:S01]  /*7d10*/  STG.E.U8 desc[UR36][R4.64], R2 ;  /* 0x0000000204007986 */ /* 0x000fe2000c101124 */
[----:B------:R-:W-:Y:S05]  /*7d20*/  EXIT ;  /* 0x000000000000794d */ /* 0x000fea0003800000 */
.L_x_19238:
        /* <DEDUP_REMOVED lines=17> */
.L_x_19245:
[----:B------:R-:W-:-:S04]  /*7e40*/  LOP3.LUT R2, R17, 0x80000000, RZ, 0xc0, !PT ;  /* 0x8000000011027812 */ /* 0x000fc800078ec0ff */
[----:B------:R-:W-:-:S04]  /*7e50*/  SHF.R.U32.HI R3, RZ, 0x18, R2 ;  /* 0x00000018ff037819 */ /* 0x000fc80000011602 */
[----:B------:R-:W-:-:S04]  /*7e60*/  LOP3.LUT R0, R0, R3, RZ, 0xfc, !PT ;  /* 0x0000000300007212 */ /* 0x000fc800078efcff */
[----:B------:R-:W-:-:S07]  /*7e70*/  PRMT R2, R0, 0x7610, R2 ;  /* 0x0000761000027816 */ /* 0x000fce0000000002 */
.L_x_19244:
[----:B------:R-:W-:Y:S05]  /*7e80*/  BSYNC B0 ;  /* 0x0000000000007941 */ /* 0x000fea0003800000 */
.L_x_19243:
[----:B------:R-:W-:Y:S01]  /*7e90*/  STG.E.U8 desc[UR36][R4.64], R2 ;  /* 0x0000000204007986 */ /* 0x000fe2000c101124 */
[----:B------:R-:W-:Y:S05]  /*7ea0*/  EXIT ;  /* 0x000000000000794d */ /* 0x000fea0003800000 */
.L_x_19237:
        /* <DEDUP_REMOVED lines=22> */
.L_x_19220:
        /* <DEDUP_REMOVED lines=10> */
[----:B----4-:R-:W-:Y:S02]  /*80b0*/  IMAD.U32 R11, RZ, RZ, UR7 ;  /* 0x00000007ff0b7e24 */ /* 0x010fe4000f8e00ff */
[----:B------:R-:W-:Y:S02]  /*80c0*/  IMAD.MOV.U32 R8, RZ, RZ, 0x65 ;  /* 0x00000065ff087424 */ /* 0x000fe400078e00ff */
[----:B------:R-:W-:Y:S02]  /*80d0*/  IMAD.MOV.U32 R12, RZ, RZ, 0x1 ;  /* 0x00000001ff0c7424 */ /* 0x000fe400078e00ff */
[----:B0-----:R-:W-:-:S07]  /*80e0*/  IMAD.MOV.U32 R13, RZ, RZ, RZ ;  /* 0x000000ffff0d7224 */ /* 0x001fce00078e00ff */
[----:B------:R-:W-:-:S07]  /*80f0*/  LEPC R20, `(.L_x_19248) ;  /* 0x000000001014794e */ /* 0x000fce0000000000 */
[----:B-1----:R-:W-:Y:S05]  /*8100*/  CALL.ABS.NOINC R2 ;  /* 0x0000000002007343 */ /* 0x002fea0003c00000 */
.L_x_19248:
[----:B------:R-:W-:Y:S05]  /*8110*/  EXIT ;  /* 0x000000000000794d */ /* 0x000fea0003800000 */
.L_x_19247:
[----:B------:R-:W-:Y:S02]  /*8120*/  IMAD.MOV.U32 R2, RZ, RZ, R17 ;  /* 0x000000ffff027224 */ /* 0x000fe400078e0011 */
[----:B------:R-:W-:-:S05]  /*8130*/  IMAD.MOV.U32 R3, RZ, RZ, RZ ;  /* 0x000000ffff037224 */ /* 0x000fca00078e00ff */
[----:B------:R-:W-:Y:S01]  /*8140*/  STG.E.64 desc[UR36][R4.64], R2 ;  /* 0x0000000204007986 */ /* 0x000fe2000c101b24 */
[----:B------:R-:W-:Y:S05]  /*8150*/  EXIT ;  /* 0x000000000000794d */ /* 0x000fea0003800000 */
.L_x_19246:
[----:B------:R-:W-:Y:S01]  /*8160*/  STG.E desc[UR36][R4.64], R17 ;  /* 0x0000001104007986 */ /* 0x000fe2000c101924 */
[----:B------:R-:W-:Y:S05]  /*8170*/  EXIT ;  /* 0x000000000000794d */ /* 0x000fea0003800000 */
.L_x_19249:
        /* <DEDUP_REMOVED lines=16> */
.L_x_23653:


//--------------------- .text._ZN2at6native18elementwise_kernelILi128ELi4EZNS0_22gpu_kernel_impl_nocastIZZZNS0_23logical_not_kernel_cudaERNS_18TensorIteratorBaseEENKUlvE0_clEvENKUlvE6_clEvEUlN3c107complexIdEEE_EEvS4_RKT_EUliE_EEviT1_ --------------------------
	.section	.text._ZN2at6native18elementwise_kernelILi128ELi4EZNS0_22gpu_kernel_impl_nocastIZZZNS0_23logical_not_kernel_cudaERNS_18TensorIteratorBaseEENKUlvE0_clEvENKUlvE6_clEvEUlN3c107complexIdEEE_EEvS4_RKT_EUliE_EEviT1_,"ax",@progbits
	.align	128
        .global         _ZN2at6native18elementwise_kernelILi128ELi4EZNS0_22gpu_kernel_impl_nocastIZZZNS0_23logical_not_kernel_cudaERNS_18TensorIteratorBaseEENKUlvE0_clEvENKUlvE6_clEvEUlN3c107complexIdEEE_EEvS4_RKT_EUliE_EEviT1_
        .type           _ZN2at6native18elementwise_kernelILi128ELi4EZNS0_22gpu_kernel_impl_nocastIZZZNS0_23logical_not_kernel_cudaERNS_18TensorIteratorBaseEENKUlvE0_clEvENKUlvE6_clEvEUlN3c107complexIdEEE_EEvS4_RKT_EUliE_EEviT1_,@function
        .size           _ZN2at6native18elementwise_kernelILi128ELi4EZNS0_22gpu_kernel_impl_nocastIZZZNS0_23logical_not_kernel_cudaERNS_18TensorIteratorBaseEENKUlvE0_clEvENKUlvE6_clEvEUlN3c107complexIdEEE_EEvS4_RKT_EUliE_EEviT1_,(.L_x_23654 - _ZN2at6native18elementwise_kernelILi128ELi4EZNS0_22gpu_kernel_impl_nocastIZZZNS0_23logical_not_kernel_cudaERNS_18TensorIteratorBaseEENKUlvE0_clEvENKUlvE6_clEvEUlN3c107complexIdEEE_EEvS4_RKT_EUliE_EEviT1_)
        .other          _ZN2at6native18elementwise_kernelILi128ELi4EZNS0_22gpu_kernel_impl_nocastIZZZNS0_23logical_not_kernel_cudaERNS_18TensorIteratorBaseEENKUlvE0_clEvENKUlvE6_clEvEUlN3c107complexIdEEE_EEvS4_RKT_EUliE_EEviT1_,@"STO_CUDA_ENTRY STV_DEFAULT"
_ZN2at6native18elementwise_kernelILi128ELi4EZNS0_22gpu_kernel_impl_nocastIZZZNS0_23logical_not_kernel_cudaERNS_18TensorIteratorBaseEENKUlvE0_clEvENKUlvE6_clEvEUlN3c107complexIdEEE_EEvS4_RKT_EUliE_EEviT1_:
.text._ZN2at6native18elementwise_kernelILi128ELi4EZNS0_22gpu_kernel_impl_nocastIZZZNS0_23logical_not_kernel_cudaERNS_18TensorIteratorBaseEENKUlvE0_clEvENKUlvE6_clEvEUlN3c107complexIdEEE_EEvS4_RKT_EUliE_EEviT1_:
        /* <DEDUP_REMOVED lines=11> */
[----:B------:R-:W-:Y:S02]  /*00b0*/  MOV R5, RZ ;  /* 0x000000ff00057202 */ /* 0x000fe40000000f00 */
        /* <DEDUP_REMOVED lines=288> */
[----:B------:R-:W1:Y:S01]  /*12c0*/  @P0 LDC R15, c[0x0][0x33c] ;  /* 0x0000cf00ff0f0b82 */ /* 0x000e620000000800 */
[----:B------:R-:W-:Y:S01]  /*12d0*/  IMAD R6, R6, UR8, R7 ;  /* 0x0000000806067c24 */ /* 0x000fe2000f8e0207 */
[----:B------:R-:W-:-:S03]  /*12e0*/  ULDC.64 UR8, c[0x0][0x400] ;  /* 0x0001000000087ab9 */ /* 0x000fc60000000a00 */
        /* <DEDUP_REMOVED lines=9> */
.L_x_19252:
[----:B------:R-:W-:Y:S02]  /*1380*/  ULDC.64 UR8, c[0x0][0x418] ;  /* 0x0001060000087ab9 */ /* 0x000fe40000000a00 */
[----:B------:R-:W-:-:S04]  /*1390*/  IADD3 R8, P0, R0, UR8, RZ ;  /* 0x0000000800087c10 */ /* 0x000fc8000ff1e0ff */
[----:B------:R-:W-:Y:S01]  /*13a0*/  IADD3.X R9, RZ, UR9, RZ, P0, !PT ;  /* 0x00000009ff097c10 */ /* 0x000fe200087fe4ff */
[----:B------:R-:W-:-:S05]  /*13b0*/  ULDC.64 UR8, c[0x0][0x410] ;  /* 0x0001040000087ab9 */ /* 0x000fca0000000a00 */
[----:B------:R-:W2:Y:S01]  /*13c0*/  LDG.E.128 R8, desc[UR4][R8.64] ;  /* 0x0000000408087981 */ /* 0x000ea2000c1e1d00 */
[----:B------:R-:W-:Y:S02]  /*13d0*/  IADD3 R4, P1, R5, UR8, RZ ;  /* 0x0000000805047c10 */ /* 0x000fe4000ff3e0ff */
[----:B------:R-:W-:-:S03]  /*13e0*/  IADD3 R3, R3, 0x80, RZ ;  /* 0x0000008003037810 */ /* 0x000fc60007ffe0ff */
[----:B------:R-:W-:Y:S01]  /*13f0*/  IMAD.X R5, RZ, RZ, UR9, P1 ;  /* 0x00000009ff057e24 */ /* 0x000fe200088e06ff */
[----:B--2---:R-:W-:-:S06]  /*1400*/  DSETP.NEU.AND P0, PT, R8, RZ, PT ;  /* 0x000000ff0800722a */ /* 0x004fcc0003f0d000 */
[----:B------:R-:W-:-:S06]  /*1410*/  DSETP.EQ.AND P0, PT, R10, RZ, !P0 ;  /* 0x000000ff0a00722a */ /* 0x000fcc0004702000 */
[----:B------:R-:W-:-:S05]  /*1420*/  SEL R7, RZ, 0x1, !P0 ;  /* 0x00000001ff077807 */ /* 0x000fca0004000000 */
[----:B------:R0:W-:Y:S03]  /*1430*/  STG.E.U8 desc[UR4][R4.64], R7 ;  /* 0x0000000704007986 */ /* 0x0001e6000c101104 */
.L_x_19251:
[----:B------:R-:W-:Y:S05]  /*1440*/  BSYNC B0 ;  /* 0x0000000000007941 */ /* 0x000fea0003800000 */
.L_x_19250:
[----:B------:R-:W-:Y:S01]  /*1450*/  ISETP.GE.AND P0, PT, R3, UR6, PT ;  /* 0x0000000603007c0c */ /* 0x000fe2000bf06270 */
[----:B------:R-:W-:-:S12]  /*1460*/  BSSY B0, `(.L_x_19253) ;  /* 0x0000278000007945 */ /* 0x000fd80003800000 */
[----:B------:R-:W-:Y:S05]  /*1470*/  @P0 BRA `(.L_x_19254) ;  /* 0x0000002400d80947 */ /* 0x000fea0003800000 */
[----:B0-----:R-:W0:Y:S01]  /*1480*/  LDC R4, c[0x0][0x218] ;  /* 0x00008600ff047b82 */ /* 0x001e220000000800 */
[----:B------:R-:W-:Y:S01]  /*1490*/  HFMA2.MMA R5, -RZ, RZ, 0, 0 ;  /* 0x00000000ff057435 */ /* 0x000fe200000001ff */
[----:B------:R-:W-:Y:S02]  /*14a0*/  MOV R0, RZ ;  /* 0x000000ff00007202 */ /* 0x000fe40000000f00 */
[----:B0-----:R-:W-:-:S13]  /*14b0*/  ISETP.NE.AND P0, PT, R4, RZ, PT ;  /* 0x000000ff0400720c */ /* 0x001fda0003f05270 */
[----:B------:R-:W-:Y:S05]  /*14c0*/  @!P0 BRA `(.L_x_19255) ;  /* 0x0000001000a48947 */ /* 0x000fea0003800000 */
        /* <DEDUP_REMOVED lines=284> */
[----:B------:R-:W-:Y:S01]  /*2690*/  IADD3 R6, -R11, RZ, RZ ;  /* 0x000000ff0b067210 */ /* 0x000fe20007ffe1ff */
[----:B------:R-:W1:Y:S04]  /*26a0*/  @P0 LDC R15, c[0x0][0x33c] ;  /* 0x0000cf00ff0f0b82 */ /* 0x000e680000000800 */
[----:B------:R-:W-:Y:S01]  /*26b0*/  IMAD R6, R6, UR8, R7 ;  /* 0x0000000806067c24 */ /* 0x000fe2000f8e0207 */
[----:B------:R-:W-:-:S03]  /*26c0*/  ULDC.64 UR8, c[0x0][0x400] ;  /* 0x0001000000087ab9 */ /* 0x000fc60000000a00 */
        /* <DEDUP_REMOVED lines=9> */
.L_x_19255:
[----:B------:R-:W-:Y:S02]  /*2760*/  ULDC.64 UR8, c[0x0][0x418] ;  /* 0x0001060000087ab9 */ /* 0x000fe40000000a00 */
[----:B------:R-:W-:-:S04]  /*2770*/  IADD3 R8, P0, R0, UR8, RZ ;  /* 0x0000000800087c10 */ /* 0x000fc8000ff1e0ff */
[----:B------:R-:W-:Y:S01]  /*2780*/  IADD3.X R9, RZ, UR9, RZ, P0, !PT ;  /* 0x00000009ff097c10 */ /* 0x000fe200087fe4ff */
[----:B------:R-:W-:-:S05]  /*2790*/  ULDC.64 UR8, c[0x0][0x410] ;  /* 0x0001040000087ab9 */ /* 0x000fca0000000a00 */
[----:B------:R-:W2:Y:S01]  /*27a0*/  LDG.E.128 R8, desc[UR4][R8.64] ;  /* 0x0000000408087981 */ /* 0x000ea2000c1e1d00 */
[----:B------:R-:W-:Y:S02]  /*27b0*/  IADD3 R4, P1, R5, UR8, RZ ;  /* 0x0000000805047c10 */ /* 0x000fe4000ff3e0ff */
[----:B------:R-:W-:Y:S02]  /*27c0*/  IADD3 R3, R3, 0x80, RZ ;  /* 0x0000008003037810 */ /* 0x000fe40007ffe0ff */
[----:B------:R-:W-:Y:S01]  /*27d0*/  IADD3.X R5, RZ, UR9, RZ, P1, !PT ;  /* 0x00000009ff057c10 */ /* 0x000fe20008ffe4ff */
[----:B--2---:R-:W-:-:S06]  /*27e0*/  DSETP.NEU.AND P0, PT, R8, RZ, PT ;  /* 0x000000ff0800722a */ /* 0x004fcc0003f0d000 */
[----:B------:R-:W-:-:S06]  /*27f0*/  DSETP.EQ.AND P0, PT, R10, RZ, !P0 ;  /* 0x000000ff0a00722a */ /* 0x000fcc0004702000 */
[----:B------:R-:W-:Y:S02]  /*2800*/  SEL R7, RZ, 0x1, !P0 ;  /* 0x00000001ff077807 */ /* 0x000fe40004000000 */
[----:B------:R-:W-:-:S03]  /*2810*/  ISETP.GE.AND P0, PT, R3, UR6, PT ;  /* 0x0000000603007c0c */ /* 0x000fc6000bf06270 */
[----:B------:R1:W-:Y:S10]  /*2820*/  STG.E.U8 desc[UR4][R4.64], R7 ;  /* 0x0000000704007986 */ /* 0x0003f4000c101104 */
[----:B------:R-:W-:Y:S05]  /*2830*/  @P0 BRA `(.L_x_19254) ;  /* 0x0000001000e80947 */ /* 0x000fea0003800000 */
[----:B-1----:R-:W0:Y:S01]  /*2840*/  LDC R4, c[0x0][0x218] ;  /* 0x00008600ff047b82 */ /* 0x002e220000000800 */
[----:B------:R-:W-:Y:S01]  /*2850*/  MOV R0, RZ ;  /* 0x000000ff00007202 */ /* 0x000fe20000000f00 */
[----:B------:R-:W-:Y:S01]  /*2860*/  IMAD.MOV.U32 R5, RZ, RZ, RZ ;  /* 0x000000ffff057224 */ /* 0x000fe200078e00ff */
        /* <DEDUP_REMOVED lines=299> */
.L_x_19256:
        /* <DEDUP_REMOVED lines=10> */
[----:B------:R-:W-:-:S05]  /*3bc0*/  SEL R7, RZ, 0x1, !P0 ;  /* 0x00000001ff077807 */ /* 0x000fca0004000000 */
[----:B------:R2:W-:Y:S03]  /*3bd0*/  STG.E.U8 desc[UR4][R4.64], R7 ;  /* 0x0000000704007986 */ /* 0x0005e6000c101104 */
.L_x_19254:
[----:B------:R-:W-:Y:S05]  /*3be0*/  BSYNC B0 ;  /* 0x0000000000007941 */ /* 0x000fea0003800000 */
.L_x_19253:
[----:B------:R-:W-:-:S13]  /*3bf0*/  ISETP.GE.AND P0, PT, R3, UR6, PT ;  /* 0x0000000603007c0c */ /* 0x000fda000bf06270 */
[----:B------:R-:W-:Y:S05]  /*3c00*/  @P0 EXIT ;  /* 0x000000000000094d */ /* 0x000fea0003800000 */
[----:B012---:R-:W0:Y:S01]  /*3c10*/  LDC R4, c[0x0][0x218] ;  /* 0x00008600ff047b82 */ /* 0x007e220000000800 */
[----:B------:R-:W-:Y:S01]  /*3c20*/  HFMA2.MMA R5, -RZ, RZ, 0, 0 ;  /* 0x00000000ff057435 */ /* 0x000fe200000001ff */
[----:B------:R-:W-:Y:S02]  /*3c30*/  MOV R0, RZ ;  /* 0x000000ff00007202 */ /* 0x000fe40000000f00 */
[----:B0-----:R-:W-:-:S13]  /*3c40*/  ISETP.NE.AND P0, PT, R4, RZ, PT ;  /* 0x000000ff0400720c */ /* 0x001fda0003f05270 */
[----:B------:R-:W-:Y:S05]  /*3c50*/  @!P0 BRA `(.L_x_19257) ;  /* 0x0000001000a48947 */ /* 0x000fea0003800000 */
        /* <DEDUP_REMOVED lines=286> */
[----:B------:R-:W1:Y:S08]  /*4e40*/  @P0 LDC R13, c[0x0][0x33c] ;  /* 0x0000cf00ff0d0b82 */ /* 0x000e700000000800 */
[----:B------:R-:W2:Y:S01]  /*4e50*/  @P0 LDC.64 R14, c[0x0][0x408] ;  /* 0x00010200ff0e0b82 */ /* 0x000ea20000000a00 */
[----:B0-----:R-:W-:-:S05]  /*4e60*/  @P0 IMAD.HI.U32 R2, R7, R10, R6 ;  /* 0x0000000a07020227 */ /* 0x001fca00078e0006 */
[----:B------:R-:W-:Y:S01]  /*4e70*/  @P0 SHF.R.U32.HI R4, RZ, R11, R2 ;  /* 0x0000000bff040219 */ /* 0x000fe20000011602 */
[----:B------:R-:W-:-:S03]  /*4e80*/  IMAD R2, R9, UR8, R3 ;  /* 0x0000000809027c24 */ /* 0x000fc6000f8e0203 */
[----:B------:R-:W-:Y:S01]  /*4e90*/  @P0 IADD3 R6, -R4, RZ, RZ ;  /* 0x000000ff04060210 */ /* 0x000fe20007ffe1ff */
[C---:B------:R-:W-:Y:S02]  /*4ea0*/  IMAD R5, R2.reuse, UR6, R5 ;  /* 0x0000000602057c24 */ /* 0x040fe4000f8e0205 */
[----:B------:R-:W-:Y:S02]  /*4eb0*/  IMAD R0, R2, UR7, R0 ;  /* 0x0000000702007c24 */ /* 0x000fe4000f8e0200 */
[----:B-1----:R-:W-:-:S04]  /*4ec0*/  @P0 IMAD R6, R13, R6, R7 ;  /* 0x000000060d060224 */ /* 0x002fc800078e0207 */
[C---:B--2---:R-:W-:Y:S02]  /*4ed0*/  @P0 IMAD R5, R6.reuse, R14, R5 ;  /* 0x0000000e06050224 */ /* 0x044fe400078e0205 */
[----:B------:R-:W-:-:S07]  /*4ee0*/  @P0 IMAD R0, R6, R15, R0 ;  /* 0x0000000f06000224 */ /* 0x000fce00078e0200 */
.L_x_19257:
[----:B------:R-:W-:Y:S02]  /*4ef0*/  ULDC.64 UR6, c[0x0][0x418] ;  /* 0x0001060000067ab9 */ /* 0x000fe40000000a00 */
[----:B------:R-:W-:-:S04]  /*4f00*/  IADD3 R8, P0, R0, UR6, RZ ;  /* 0x0000000600087c10 */ /* 0x000fc8000ff1e0ff */
[----:B------:R-:W-:Y:S01]  /*4f10*/  IADD3.X R9, RZ, UR7, RZ, P0, !PT ;  /* 0x00000007ff097c10 */ /* 0x000fe200087fe4ff */
[----:B------:R-:W-:-:S05]  /*4f20*/  ULDC.64 UR6, c[0x0][0x410] ;  /* 0x0001040000067ab9 */ /* 0x000fca0000000a00 */
[----:B------:R-:W2:Y:S01]  /*4f30*/  LDG.E.128 R8, desc[UR4][R8.64] ;  /* 0x0000000408087981 */ /* 0x000ea2000c1e1d00 */
[----:B------:R-:W-:-:S04]  /*4f40*/  IADD3 R2, P1, R5, UR6, RZ ;  /* 0x0000000605027c10 */ /* 0x000fc8000ff3e0ff */
[----:B------:R-:W-:Y:S01]  /*4f50*/  IADD3.X R3, RZ, UR7, RZ, P1, !PT ;  /* 0x00000007ff037c10 */ /* 0x000fe20008ffe4ff */
[----:B--2---:R-:W-:-:S06]  /*4f60*/  DSETP.NEU.AND P0, PT, R8, RZ, PT ;  /* 0x000000ff0800722a */ /* 0x004fcc0003f0d000 */
[----:B------:R-:W-:-:S06]  /*4f70*/  DSETP.EQ.AND P0, PT, R10, RZ, !P0 ;  /* 0x000000ff0a00722a */ /* 0x000fcc0004702000 */
[----:B------:R-:W-:-:S05]  /*4f80*/  SEL R5, RZ, 0x1, !P0 ;  /* 0x00000001ff057807 */ /* 0x000fca0004000000 */
[----:B------:R-:W-:Y:S01]  /*4f90*/  STG.E.U8 desc[UR4][R2.64], R5 ;  /* 0x0000000502007986 */ /* 0x000fe2000c101104 */
[----:B------:R-:W-:Y:S05]  /*4fa0*/  EXIT ;  /* 0x000000000000794d */ /* 0x000fea0003800000 */
.L_x_19258:
        /* <DEDUP_REMOVED lines=13> */
.L_x_23654:


//--------------------- .text._ZN2at6native27unrolled_elementwise_kernelIZZZNS0_23logical_not_kernel_cudaERNS_18TensorIteratorBaseEENKUlvE0_clEvENKUlvE6_clEvEUlN3c107complexIdEEE_St5arrayIPcLm2EELi4E23TrivialOffsetCalculatorILi1EjESE_NS0_6memory15LoadWithoutCastENSF_16StoreWithoutCastEEEviT_T0_T2_T3_T4_T5_ --------------------------
	.section	.text._ZN2at6native27unrolled_elementwise_kernelIZZZNS0_23logical_not_kernel_cudaERNS_18TensorIteratorBaseEENKUlvE0_clEvENKUlvE6_clEvEUlN3c107complexIdEEE_St5arrayIPcLm2EELi4E23TrivialOffsetCalculatorILi1EjESE_NS0_6memory15LoadWithoutCastENSF_16StoreWithoutCastEEEviT_T0_T2_T3_T4_T5_,"ax",@progbits
	.align	128
        .global         _ZN2at6native27unrolled_elementwise_kernelIZZZNS0_23logical_not_kernel_cudaERNS_18TensorIteratorBaseEENKUlvE0_clEvENKUlvE6_clEvEUlN3c107complexIdEEE_St5arrayIPcLm2EELi4E23TrivialOffsetCalculatorILi1EjESE_NS0_6memory15LoadWithoutCastENSF_16StoreWithoutCastEEEviT_T0_T2_T3_T4_T5_
        .type           _ZN2at6native27unrolled_elementwise_kernelIZZZNS0_23logical_not_kernel_cudaERNS_18TensorIteratorBaseEENKUlvE0_clEvENKUlvE6_clEvEUlN3c107complexIdEEE_St5arrayIPcLm2EELi4E23TrivialOffsetCalculatorILi1EjESE_NS0_6memory15LoadWithoutCastENSF_16StoreWithoutCastEEEviT_T0_T2_T3_T4_T5_,@function
        .size           _ZN2at6native27unrolled_elementwise_kernelIZZZNS0_23logical_not_kernel_cudaERNS_18TensorIteratorBaseEENKUlvE0_clEvENKUlvE6_clEvEUlN3c107complexIdEEE_St5arrayIPcLm2EELi4E23TrivialOffsetCalculatorILi1EjESE_NS0_6memory15LoadWithoutCastENSF_16StoreWithoutCastEEEviT_T0_T2_T3_T4_T5_,(.L_x_23655 - _ZN2at6native27unrolled_elementwise_kernelIZZZNS0_23logical_not_kernel_cudaERNS_18TensorIteratorBaseEENKUlvE0_clEvENKUlvE6_clEvEUlN3c107complexIdEEE_St5arrayIPcLm2EELi4E23TrivialOffsetCalculatorILi1EjESE_NS0_6memory15LoadWithoutCastENSF_16StoreWithoutCastEEEviT_T0_T2_T3_T4_T5_)
        .other          _ZN2at6native27unrolled_elementwise_kernelIZZZNS0_23logical_not_kernel_cudaERNS_18TensorIteratorBaseEENKUlvE0_clEvENKUlvE6_clEvEUlN3c107complexIdEEE_St5arrayIPcLm2EELi4E23TrivialOffsetCalculatorILi1EjESE_NS0_6memory15LoadWithoutCastENSF_16StoreWithoutCastEEEviT_T0_T2_T3_T4_T5_,@"STO_CUDA_ENTRY STV_DEFAULT"
_ZN2at6native27unrolled_elementwise_kernelIZZZNS0_23logical_not_kernel_cudaERNS_18TensorIteratorBaseEENKUlvE0_clEvENKUlvE6_clEvEUlN3c107complexIdEEE_St5arrayIPcLm2EELi4E23TrivialOffsetCalculatorILi1EjESE_NS0_6memory15LoadWithoutCastENSF_16StoreWithoutCastEEEviT_T0_T2_T3_T4_T5_:
.text._ZN2at6native27unrolled_elementwise_kernelIZZZNS0_23logical_not_kernel_cudaERNS_18TensorIteratorBaseEENKUlvE0_clEvENKUlvE6_clEvEUlN3c107complexIdEEE_St5arrayIPcLm2EELi4E23TrivialOffsetCalculatorILi1EjESE_NS0_6memory15LoadWithoutCastENSF_16StoreWithoutCastEEEviT_T0_T2_T3_T4_T5_:
        /* <DEDUP_REMOVED lines=12> */
[----:B------:R-:W-:Y:S01]  /*00c0*/  @!P5 IMAD R11, R0, 0x200, R17 ;  /* 0x00000200000bd824 */ /* 0x000fe200078e0211 */
[----:B------:R-:W1:Y:S01]  /*00d0*/  @!P5 LDC.64 R8, c[0x0][0x220] ;  /* 0x00008800ff08db82 */ /* 0x000e620000000a00 */
[----:B------:R-:W-:Y:S02]  /*00e0*/  @!P5 VIADD R17, R17, 0x80 ;  /* 0x000000801111d836 */ /* 0x000fe40000000000 */
[----:B0-----:R-:W-:-:S03]  /*00f0*/  @!P6 IMAD.WIDE.U32 R4, R7, 0x10, R4 ;  /* 0x000000100704e825 */ /* 0x001fc600078e0004 */
[----:B------:R-:W-:-:S03]  /*0100*/  ISETP.GE.AND P4, PT, R17, R2, PT ;  /* 0x000000021100720c */ /* 0x000fc60003f86270 */
[----:B------:R-:W2:Y:S10]  /*0110*/  @!P6 LDG.E.128 R4, desc[UR4][R4.64] ;  /* 0x000000040404e981 */ /* 0x000eb4000c1e1d00 */
[----:B------:R-:W0:Y:S01]  /*0120*/  @!P4 LDC.64 R12, c[0x0][0x220] ;  /* 0x00008800ff0ccb82 */ /* 0x000e220000000a00 */
[----:B------:R-:W-:-:S02]  /*0130*/  @!P4 IMAD R15, R0, 0x200, R17 ;  /* 0x00000200000fc824 */ /* 0x000fc400078e0211 */
[----:B-1----:R-:W-:-:S06]  /*0140*/  @!P5 IMAD.WIDE.U32 R8, R11, 0x10, R8 ;  /* 0x000000100b08d825 */ /* 0x002fcc00078e0008 */
[----:B------:R-:W3:Y:S01]  /*0150*/  @!P5 LDG.E.128 R8, desc[UR4][R8.64] ;  /* 0x000000040808d981 */ /* 0x000ee2000c1e1d00 */
[----:B0-----:R-:W-:-:S06]  /*0160*/  @!P4 IMAD.WIDE.U32 R12, R15, 0x10, R12 ;  /* 0x000000100f0cc825 */ /* 0x001fcc00078e000c */
[----:B------:R-:W4:Y:S01]  /*0170*/  @!P4 LDG.E.128 R12, desc[UR4][R12.64] ;  /* 0x000000040c0cc981 */ /* 0x000f22000c1e1d00 */
[----:B------:R-:W-:Y:S02]  /*0180*/  PLOP3.LUT P3, PT, PT, PT, PT, 0x8, 0x0 ;  /* 0x000000000000781c */ /* 0x000fe40003f6e170 */
[----:B------:R-:W-:Y:S02]  /*0190*/  PLOP3.LUT P2, PT, PT, PT, PT, 0x8, 0x0 ;  /* 0x000000000000781c */ /* 0x000fe40003f4e170 */
[----:B------:R-:W-:Y:S02]  /*01a0*/  PLOP3.LUT P0, PT, PT, PT, PT, 0x8, 0x0 ;  /* 0x000000000000781c */ /* 0x000fe40003f0e170 */
[----:B------:R-:W-:Y:S01]  /*01b0*/  PLOP3.LUT P1, PT, PT, PT, PT, 0x8, 0x0 ;  /* 0x000000000000781c */ /* 0x000fe20003f2e170 */
[----:B------:R-:W-:Y:S01]  /*01c0*/  @!P4 VIADD R17, R17, 0x80 ;  /* 0x000000801111c836 */ /* 0x000fe20000000000 */
[----:B------:R-:W-:Y:S01]  /*01d0*/  BSSY B0, `(.L_x_19259) ;  /* 0x0000029000007945 */ /* 0x000fe20003800000 */
[----:B--2---:R-:W-:-:S02]  /*01e0*/  @!P6 DSETP.NEU.AND P3, PT, R4, RZ, PT ;  /* 0x000000ff0400e22a */ /* 0x004fc40003f6d000 */
[----:B------:R-:W-:-:S06]  /*01f0*/  @!P6 DSETP.NEU.AND P2, PT, R6, RZ, PT ;  /* 0x000000ff0600e22a */ /* 0x000fcc0003f4d000 */
[----:B------:R-:W-:Y:S02]  /*0200*/  PLOP3.LUT P2, PT, P2, P3, PT, 0x2, 0x0 ;  /* 0x000000000000781c */ /* 0x000fe40001746072 */
[----:B------:R-:W-:Y:S01]  /*0210*/  PLOP3.LUT P3, PT, PT, PT, PT, 0x8, 0x0 ;  /* 0x000000000000781c */ /* 0x000fe20003f6e170 */
[----:B---3--:R-:W-:Y:S02]  /*0220*/  @!P5 DSETP.NEU.AND P0, PT, R8, RZ, PT ;  /* 0x000000ff0800d22a */ /* 0x008fe40003f0d000 */
[----:B------:R-:W-:Y:S01]  /*0230*/  @!P5 DSETP.NEU.AND P1, PT, R10, RZ, PT ;  /* 0x000000ff0a00d22a */ /* 0x000fe20003f2d000 */
[----:B------:R-:W-:-:S03]  /*0240*/  PLOP3.LUT P5, PT, PT, PT, PT, 0x8, 0x0 ;  /* 0x000000000000781c */ /* 0x000fc60003fae170 */
[----:B----4-:R-:W-:-:S04]  /*0250*/  @!P4 DSETP.NEU.AND P3, PT, R12, RZ, PT ;  /* 0x000000ff0c00c22a */ /* 0x010fc80003f6d000 */
[----:B------:R-:W-:Y:S01]  /*0260*/  @!P4 DSETP.NEU.AND P5, PT, R14, RZ, PT ;  /* 0x000000ff0e00c22a */ /* 0x000fe20003fad000 */
[----:B------:R-:W-:Y:S01]  /*0270*/  ISETP.GE.AND P4, PT, R17, R2, PT ;  /* 0x000000021100720c */ /* 0x000fe20003f86270 */
[----:B------:R-:W0:-:S12]  /*0280*/  @!P6 LDC.64 R14, c[0x0][0x218] ;  /* 0x00008600ff0eeb82 */ /* 0x000e180000000a00 */
[----:B------:R-:W1:Y:S01]  /*0290*/  @!P4 LDC.64 R4, c[0x0][0x220] ;  /* 0x00008800ff04cb82 */ /* 0x000e620000000a00 */
[C---:B------:R-:W-:Y:S01]  /*02a0*/  @!P6 IMAD R13, R0.reuse, 0x200, R3 ;  /* 0x00000200000de824 */ /* 0x040fe200078e0203 */
[----:B------:R-:W-:Y:S01]  /*02b0*/  @!P6 SEL R11, RZ, 0x1, !P2 ;  /* 0x00000001ff0be807 */ /* 0x000fe20005000000 */
[----:B------:R-:W-:Y:S02]  /*02c0*/  @!P4 IMAD R7, R0, 0x200, R17 ;  /* 0x000002000007c824 */ /* 0x000fe400078e0211 */
[----:B------:R-:W-:Y:S01]  /*02d0*/  VIADD R9, R3, 0x80 ;  /* 0x0000008003097836 */ /* 0x000fe20000000000 */
[----:B0-----:R-:W-:-:S03]  /*02e0*/  @!P6 IADD3 R8, P2, R13, R14, RZ ;  /* 0x0000000e0d08e210 */ /* 0x001fc60007f5e0ff */
[----:B------:R-:W-:Y:S02]  /*02f0*/  @!P6 IMAD.MOV.U32 R3, RZ, RZ, R9 ;  /* 0x000000ffff03e224 */ /* 0x000fe400078e0009 */
[----:B------:R-:W-:Y:S02]  /*0300*/  @!P6 IMAD.X R9, RZ, RZ, R15, P2 ;  /* 0x000000ffff09e224 */ /* 0x000fe400010e060f */
[----:B-1----:R-:W-:Y:S01]  /*0310*/  @!P4 IMAD.WIDE.U32 R4, R7, 0x10, R4 ;  /* 0x000000100704c825 */ /* 0x002fe200078e0004 */
[----:B------:R-:W-:-:S05]  /*0320*/  PLOP3.LUT P0, PT, P1, P0, PT, 0x2, 0x0 ;  /* 0x000000000000781c */ /* 0x000fca0000f00072 */
[----:B------:R-:W5:Y:S04]  /*0330*/  @!P4 LDG.E.128 R4, desc[UR4][R4.64] ;  /* 0x000000040404c981 */ /* 0x000f68000c1e1d00 */
[----:B------:R0:W-:Y:S01]  /*0340*/  @!P6 STG.E.U8 desc[UR4][R8.64], R11 ;  /* 0x0000000b0800e986 */ /* 0x0001e2000c101104 */
[----:B------:R-:W-:Y:S02]  /*0350*/  ISETP.GE.AND P1, PT, R3, R2, PT ;  /* 0x000000020300720c */ /* 0x000fe40003f26270 */
[----:B------:R-:W-:Y:S02]  /*0360*/  PLOP3.LUT P3, PT, P5, P3, PT, 0x2, 0x0 ;  /* 0x000000000000781c */ /* 0x000fe40002f66072 */
[----:B------:R-:W-:Y:S02]  /*0370*/  SEL R13, RZ, 0x1, !P0 ;  /* 0x00000001ff0d7807 */ /* 0x000fe40004000000 */
[----:B------:R-:W-:-:S07]  /*0380*/  SEL R15, RZ, 0x1, !P3 ;  /* 0x00000001ff0f7807 */ /* 0x000fce0005800000 */
[----:B0-----:R-:W-:Y:S05]  /*0390*/  @P1 BRA `(.L_x_19260) ;  /* 0x0000000000301947 */ /* 0x001fea0003800000 */
        /* <DEDUP_REMOVED lines=12> */
.L_x_19260:
[----:B------:R-:W-:Y:S05]  /*0460*/  BSYNC B0 ;  /* 0x0000000000007941 */ /* 0x000fea0003800000 */
.L_x_19259:
[----:B------:R-:W-:Y:S02]  /*0470*/  ISETP.GE.AND P2, PT, R3, R2, PT ;  /* 0x000000020300720c */ /* 0x000fe40003f46270 */
[----:B------:R-:W-:Y:S02]  /*0480*/  PLOP3.LUT P1, PT, PT, PT, PT, 0x80, 0x0 ;  /* 0x000000000000781c */ /* 0x000fe40003f2f070 */
[----:B------:R-:W-:-:S05]  /*0490*/  PLOP3.LUT P0, PT, PT, PT, PT, 0x80, 0x0 ;  /* 0x000000000000781c */ /* 0x000fca0003f0f070 */
[----:B-----5:R-:W-:Y:S02]  /*04a0*/  @!P4 DSETP.EQ.AND P1, PT, R4, RZ, PT ;  /* 0x000000ff0400c22a */ /* 0x020fe40003f22000 */
[----:B------:R-:W-:Y:S02]  /*04b0*/  @!P4 DSETP.EQ.AND P0, PT, R6, RZ, PT ;  /* 0x000000ff0600c22a */ /* 0x000fe40003f02000 */
[----:B------:R-:W-:-:S12]  /*04c0*/  @P2 EXIT ;  /* 0x000000000000294d */ /* 0x000fd80003800000 */
[----:B------:R-:W-:Y:S01]  /*04d0*/  IMAD R3, R0, 0x200, R3 ;  /* 0x0000020000037824 */ /* 0x000fe200078e0203 */
[----:B------:R-:W-:Y:S01]  /*04e0*/  ULDC.64 UR6, c[0x0][0x218] ;  /* 0x0000860000067ab9 */ /* 0x000fe20000000a00 */
[----:B------:R-:W-:-:S03]  /*04f0*/  PLOP3.LUT P0, PT, P0, P1, PT, 0x80, 0x0 ;  /* 0x000000000000781c */ /* 0x000fc60000703070 */
[----:B------:R-:W-:Y:S02]  /*0500*/  IADD3 R2, P2, R3, UR6, RZ ;  /* 0x0000000603027c10 */ /* 0x000fe4000ff5e0ff */
[----:B------:R-:W-:-:S03]  /*0510*/  SEL R5, RZ, 0x1, !P0 ;  /* 0x00000001ff057807 */ /* 0x000fc60004000000 */
[----:B------:R-:W-:-:S05]  /*0520*/  IMAD.X R3, RZ, RZ, UR7, P2 ;  /* 0x00000007ff037e24 */ /* 0x000fca00090e06ff */
[----:B------:R-:W-:Y:S01]  /*0530*/  STG.E.U8 desc[UR4][R2.64], R5 ;  /* 0x0000000502007986 */ /* 0x000fe2000c101104 */
[----:B------:R-:W-:Y:S05]  /*0540*/  EXIT ;  /* 0x000000000000794d */ /* 0x000fea0003800000 */
.L_x_19261:
        /* <DEDUP_REMOVED lines=11> */
.L_x_23655:


//--------------------- .text._ZN2at6native29vectorized_elementwise_kernelILi2EZZZNS0_23logical_not_kernel_cudaERNS_18TensorIteratorBaseEENKUlvE0_clEvENKUlvE6_clEvEUlN3c107complexIdEEE_St5arrayIPcLm2EEEEviT0_T1_ --------------------------
	.section	.text._ZN2at6native29vectorized_elementwise_kernelILi2EZZZNS0_23logical_not_kernel_cudaERNS_18TensorIteratorBaseEENKUlvE0_clEvENKUlvE6_clEvEUlN3c107complexIdEEE_St5arrayIPcLm2EEEEviT0_T1_,"ax",@progbits
	.align	128
        .global         _ZN2at6native29vectorized_elementwise_kernelILi2EZZZNS0_23logical_not_kernel_cudaERNS_18TensorIteratorBaseEENKUlvE0_clEvENKUlvE6_clEvEUlN3c107complexIdEEE_St5arrayIPcLm2EEEEviT0_T1_
        .type           _ZN2at6native29vectorized_elementwise_kernelILi2EZZZNS0_23logical_not_kernel_cudaERNS_18TensorIteratorBaseEENKUlvE0_clEvENKUlvE6_clEvEUlN3c107complexIdEEE_St5arrayIPcLm2EEEEviT0_T1_,@function
        .size           _ZN2at6native29vectorized_elementwise_kernelILi2EZZZNS0_23logical_not_kernel_cudaERNS_18TensorIteratorBaseEENKUlvE0_clEvENKUlvE6_clEvEUlN3c107complexIdEEE_St5arrayIPcLm2EEEEviT0_T1_,(.L_x_23656 - _ZN2at6native29vectorized_elementwise_kernelILi2EZZZNS0_23logical_not_kernel_cudaERNS_18TensorIteratorBaseEENKUlvE0_clEvENKUlvE6_clEvEUlN3c107complexIdEEE_St5arrayIPcLm2EEEEviT0_T1_)
        .other          _ZN2at6native29vectorized_elementwise_kernelILi2EZZZNS0_23logical_not_kernel_cudaERNS_18TensorIteratorBaseEENKUlvE0_clEvENKUlvE6_clEvEUlN3c107complexIdEEE_St5arrayIPcLm2EEEEviT0_T1_,@"STO_CUDA_ENTRY STV_DEFAULT"
_ZN2at6native29vectorized_elementwise_kernelILi2EZZZNS0_23logical_not_kernel_cudaERNS_18TensorIteratorBaseEENKUlvE0_clEvENKUlvE6_clEvEUlN3c107complexIdEEE_St5arrayIPcLm2EEEEviT0_T1_:
.text._ZN2at6native29vectorized_elementwise_kernelILi2EZZZNS0_23logical_not_kernel_cudaERNS_18TensorIteratorBaseEENKUlvE0_clEvENKUlvE6_clEvEUlN3c107complexIdEEE_St5arrayIPcLm2EEEEviT0_T1_:
        /* <DEDUP_REMOVED lines=16> */
[----:B------:R-:W5:Y:S04]  /*0100*/  LDG.E.128 R28, desc[UR4][R2.64+0x10] ;  /* 0x00001004021c7981 */ /* 0x000f68000c1e1d00 */
[----:B------:R-:W5:Y:S04]  /*0110*/  LDG.E.128 R20, desc[UR4][R2.64+0x1010] ;  /* 0x0010100402147981 */ /* 0x000f68000c1e1d00 */
[----:B------:R-:W5:Y:S04]  /*0120*/  LDG.E.128 R24, desc[UR4][R2.64+0x2000] ;  /* 0x0020000402187981 */ /* 0x000f68000c1e1d00 */
[----:B------:R-:W5:Y:S04]  /*0130*/  LDG.E.128 R8, desc[UR4][R2.64+0x3000] ;  /* 0x0030000402087981 */ /* 0x000f68000c1e1d00 */
[----:B------:R-:W5:Y:S01]  /*0140*/  LDG.E.128 R12, desc[UR4][R2.64+0x3010] ;  /* 0x00301004020c7981 */ /* 0x000f62000c1e1d00 */
[----:B--2---:R-:W-:Y:S01]  /*0150*/  DSETP.NEU.AND P4, PT, R16, RZ, PT ;  /* 0x000000ff1000722a */ /* 0x004fe20003f8d000 */
[----:B------:R-:W0:Y:S01]  /*0160*/  S2R R17, SR_TID.X ;  /* 0x0000000000117919 */ /* 0x000e220000002100 */
[----:B---3--:R-:W-:-:S02]  /*0170*/  DSETP.NEU.AND P5, PT, R32, RZ, PT ;  /* 0x000000ff2000722a */ /* 0x008fc40003fad000 */
[----:B----4-:R-:W-:-:S04]  /*0180*/  DSETP.NEU.AND P6, PT, R4, RZ, PT ;  /* 0x000000ff0400722a */ /* 0x010fc80003fcd000 */
[----:B------:R-:W-:Y:S01]  /*0190*/  DSETP.EQ.AND P5, PT, R34, RZ, !P5 ;  /* 0x000000ff2200722a */ /* 0x000fe20006fa2000 */
[----:B------:R-:W-:Y:S01]  /*01a0*/  IADD3 R4, P1, R0, UR6, RZ ;  /* 0x0000000600047c10 */ /* 0x000fe2000ff3e0ff */
[----:B-----5:R-:W-:-:S04]  /*01b0*/  DSETP.NEU.AND P0, PT, R28, RZ, PT ;  /* 0x000000ff1c00722a */ /* 0x020fc80003f0d000 */
[----:B------:R-:W-:Y:S01]  /*01c0*/  SEL R0, RZ, 0x1, !P5 ;  /* 0x00000001ff007807 */ /* 0x000fe20006800000 */
[----:B------:R-:W-:Y:S01]  /*01d0*/  IMAD.X R5, RZ, RZ, UR7, P1 ;  /* 0x00000007ff057e24 */ /* 0x000fe200088e06ff */
[----:B------:R-:W-:Y:S02]  /*01e0*/  DSETP.NEU.AND P3, PT, R20, RZ, PT ;  /* 0x000000ff1400722a */ /* 0x000fe40003f6d000 */
[----:B------:R-:W-:Y:S02]  /*01f0*/  DSETP.NEU.AND P2, PT, R24, RZ, PT ;  /* 0x000000ff1800722a */ /* 0x000fe40003f4d000 */
[----:B------:R-:W-:Y:S02]  /*0200*/  DSETP.NEU.AND P5, PT, R8, RZ, PT ;  /* 0x000000ff0800722a */ /* 0x000fe40003fad000 */
[----:B------:R-:W-:Y:S02]  /*0210*/  DSETP.NEU.AND P1, PT, R12, RZ, PT ;  /* 0x000000ff0c00722a */ /* 0x000fe40003f2d000 */
[----:B------:R-:W-:-:S02]  /*0220*/  DSETP.EQ.AND P0, PT, R30, RZ, !P0 ;  /* 0x000000ff1e00722a */ /* 0x000fc40004702000 */
[----:B------:R-:W-:Y:S02]  /*0230*/  DSETP.EQ.AND P4, PT, R18, RZ, !P4 ;  /* 0x000000ff1200722a */ /* 0x000fe40006782000 */
[----:B------:R-:W-:Y:S02]  /*0240*/  DSETP.EQ.AND P3, PT, R22, RZ, !P3 ;  /* 0x000000ff1600722a */ /* 0x000fe40005f62000 */
[----:B------:R-:W-:Y:S02]  /*0250*/  DSETP.EQ.AND P2, PT, R26, RZ, !P2 ;  /* 0x000000ff1a00722a */ /* 0x000fe40005742000 */
[----:B------:R-:W-:Y:S02]  /*0260*/  DSETP.EQ.AND P6, PT, R6, RZ, !P6 ;  /* 0x000000ff0600722a */ /* 0x000fe400077c2000 */
[----:B------:R-:W-:Y:S02]  /*0270*/  DSETP.EQ.AND P5, PT, R10, RZ, !P5 ;  /* 0x000000ff0a00722a */ /* 0x000fe40006fa2000 */
[----:B------:R-:W-:Y:S01]  /*0280*/  DSETP.EQ.AND P1, PT, R14, RZ, !P1 ;  /* 0x000000ff0e00722a */ /* 0x000fe20004f22000 */
[----:B0-----:R-:W-:Y:S01]  /*0290*/  IMAD.WIDE R2, R17, 0x2, R4 ;  /* 0x0000000211027825 */ /* 0x001fe200078e0204 */
[----:B------:R-:W-:-:S02]  /*02a0*/  SEL R5, RZ, 0x1, !P0 ;  /* 0x00000001ff057807 */ /* 0x000fc40004000000 */
[----:B------:R-:W-:Y:S02]  /*02b0*/  SEL R4, RZ, 0x1, !P4 ;  /* 0x00000001ff047807 */ /* 0x000fe40006000000 */
[----:B------:R-:W-:Y:S02]  /*02c0*/  SEL R7, RZ, 0x1, !P3 ;  /* 0x00000001ff077807 */ /* 0x000fe40005800000 */
[----:B------:R-:W-:Y:S02]  /*02d0*/  SEL R6, RZ, 0x1, !P2 ;  /* 0x00000001ff067807 */ /* 0x000fe40005000000 */
[----:B------:R-:W-:Y:S02]  /*02e0*/  SEL R9, RZ, 0x1, !P6 ;  /* 0x00000001ff097807 */ /* 0x000fe40007000000 */
[----:B------:R-:W-:Y:S02]  /*02f0*/  SEL R8, RZ, 0x1, !P5 ;  /* 0x00000001ff087807 */ /* 0x000fe40006800000 */
[----:B------:R-:W-:-:S02]  /*0300*/  SEL R11, RZ, 0x1, !P1 ;  /* 0x00000001ff0b7807 */ /* 0x000fc40004800000 */
        /* <DEDUP_REMOVED lines=9> */
.L_x_19262:
[----:B------:R-:W0:Y:S02]  /*03a0*/  S2R R21, SR_TID.X ;  /* 0x0000000000157919 */ /* 0x000e240000002100 */
[----:B0-----:R-:W-:Y:S01]  /*03b0*/  ISETP.GE.AND P3, PT, R21, R2, PT ;  /* 0x000000021500720c */ /* 0x001fe20003f66270 */
[----:B------:R-:W-:-:S12]  /*03c0*/  IMAD.MOV.U32 R11, RZ, RZ, R21 ;  /* 0x000000ffff0b7224 */ /* 0x000fd800078e0015 */
[----:B------:R-:W-:Y:S01]  /*03d0*/  @!P3 IMAD.IADD R16, R0, 0x1, R11 ;  /* 0x000000010010b824 */ /* 0x000fe200078e020b */
[----:B------:R-:W-:Y:S01]  /*03e0*/  PLOP3.LUT P1, PT, PT, PT, PT, 0x8, 0x0 ;  /* 0x000000000000781c */ /* 0x000fe20003f2e170 */
[----:B------:R-:W-:Y:S01]  /*03f0*/  @!P3 VIADD R11, R11, 0x80 ;  /* 0x000000800b0bb836 */ /* 0x000fe20000000000 */
[----:B------:R-:W0:Y:S04]  /*0400*/  @!P3 LDC.64 R24, c[0x0][0x218] ;  /* 0x00008600ff18bb82 */ /* 0x000e280000000a00 */
[----:B------:R-:W-:-:S04]  /*0410*/  ISETP.GE.AND P2, PT, R11, R2, PT ;  /* 0x000000020b00720c */ /* 0x000fc80003f46270 */
[----:B------:R-:W1:Y:S09]  /*0420*/  @!P3 LDC.64 R30, c[0x0][0x220] ;  /* 0x00008800ff1ebb82 */ /* 0x000e720000000a00 */
[----:B------:R-:W-:Y:S02]  /*0430*/  @!P2 IMAD.IADD R9, R0, 0x1, R11 ;  /* 0x000000010009a824 */ /* 0x000fe400078e020b */
[----:B------:R-:W-:-:S05]  /*0440*/  @!P2 VIADD R11, R11, 0x80 ;  /* 0x000000800b0ba836 */ /* 0x000fca0000000000 */
[----:B------:R-:W-:-:S13]  /*0450*/  ISETP.GE.AND P4, PT, R11, R2, PT ;  /* 0x000000020b00720c */ /* 0x000fda0003f86270 */
[----:B------:R-:W-:Y:S01]  /*0460*/  @!P4 IMAD.IADD R8, R0, 0x1, R11 ;  /* 0x000000010008c824 */ /* 0x000fe200078e020b */
[----:B------:R-:W2:Y:S01]  /*0470*/  @!P4 LDC.64 R28, c[0x0][0x220] ;  /* 0x00008800ff1ccb82 */ /* 0x000ea20000000a00 */
[----:B------:R-:W-:-:S05]  /*0480*/  @!P4 VIADD R11, R11, 0x80 ;  /* 0x000000800b0bc836 */ /* 0x000fca0000000000 */
[----:B------:R-:W-:-:S13]  /*0490*/  ISETP.GE.AND P5, PT, R11, R2, PT ;  /* 0x000000020b00720c */ /* 0x000fda0003fa6270 */
[----:B------:R-:W-:Y:S01]  /*04a0*/  @!P5 IMAD.IADD R12, R0, 0x1, R11 ;  /* 0x00000001000cd824 */ /* 0x000fe200078e020b */
[----:B------:R-:W3:Y:S01]  /*04b0*/  @!P5 LDC.64 R26, c[0x0][0x220] ;  /* 0x00008800ff1adb82 */ /* 0x000ee20000000a00 */
[----:B------:R-:W-:-:S05]  /*04c0*/  @!P5 VIADD R11, R11, 0x80 ;  /* 0x000000800b0bd836 */ /* 0x000fca0000000000 */
[----:B------:R-:W-:-:S13]  /*04d0*/  ISETP.GE.AND P0, PT, R11, R2, PT ;  /* 0x000000020b00720c */ /* 0x000fda0003f06270 */
[----:B------:R-:W4:Y:S01]  /*04e0*/  @!P0 LDC.64 R4, c[0x0][0x220] ;  /* 0x00008800ff048b82 */ /* 0x000f220000000a00 */
[----:B------:R-:W-:-:S04]  /*04f0*/  @!P0 IMAD.IADD R15, R0, 0x1, R11 ;  /* 0x00000001000f8824 */ /* 0x000fc800078e020b */
[----:B----4-:R-:W-:-:S05]  /*0500*/  @!P0 IMAD.WIDE.U32 R14, R15, 0x10, R4 ;  /* 0x000000100f0e8825 */ /* 0x010fca00078e0004 */
[----:B------:R-:W4:Y:S01]  /*0510*/  @!P0 LDG.E.128 R4, desc[UR4][R14.64] ;  /* 0x000000040e048981 */ /* 0x000f22000c1e1d00 */
[----:B------:R-:W-:Y:S01]  /*0520*/  @!P0 VIADD R11, R11, 0x80 ;  /* 0x000000800b0b8836 */ /* 0x000fe20000000000 */
[----:B----4-:R-:W-:-:S06]  /*0530*/  @!P0 DSETP.NEU.AND P1, PT, R4, RZ, PT ;  /* 0x000000ff0400822a */ /* 0x010fcc0003f2d000 */
[----:B------:R-:W-:Y:S02]  /*0540*/  P2R R10, PR, RZ, 0x2 ;  /* 0x00000002ff0a7803 */ /* 0x000fe40000000000 */
[----:B------:R-:W-:-:S07]  /*0550*/  PLOP3.LUT P1, PT, PT, PT, PT, 0x8, 0x0 ;  /* 0x000000000000781c */ /* 0x000fce0003f2e170 */
[----:B------:R-:W-:Y:S01]  /*0560*/  @!P0 DSETP.NEU.AND P1, PT, R6, RZ, PT ;  /* 0x000000ff0600822a */ /* 0x000fe20003f2d000 */
[----:B------:R-:W-:-:S05]  /*0570*/  ISETP.GE.AND P0, PT, R11, R2, PT ;  /* 0x000000020b00720c */ /* 0x000fca0003f06270 */
[----:B------:R-:W-:-:S08]  /*0580*/  P2R R3, PR, RZ, 0x2 ;  /* 0x00000002ff037803 */ /* 0x000fd00000000000 */
[----:B------:R-:W4:Y:S01]  /*0590*/  @!P0 LDC.64 R4, c[0x0][0x220] ;  /* 0x00008800ff048b82 */ /* 0x000f220000000a00 */
[----:B------:R-:W-:-:S04]  /*05a0*/  @!P0 IMAD.IADD R19, R0, 0x1, R11 ;  /* 0x0000000100138824 */ /* 0x000fc800078e020b */
[----:B----4-:R-:W-:-:S05]  /*05b0*/  @!P0 IMAD.WIDE.U32 R18, R19, 0x10, R4 ;  /* 0x0000001013128825 */ /* 0x010fca00078e0004 */
[----:B------:R4:W5:Y:S01]  /*05c0*/  @!P0 LDG.E.128 R4, desc[UR4][R18.64] ;  /* 0x0000000412048981 */ /* 0x000962000c1e1d00 */
[----:B------:R-:W-:Y:S01]  /*05d0*/  PLOP3.LUT P1, PT, PT, PT, PT, 0x8, 0x0 ;  /* 0x000000000000781c */ /* 0x000fe20003f2e170 */
[----:B------:R-:W-:Y:S01]  /*05e0*/  @!P0 VIADD R11, R11, 0x80 ;  /* 0x000000800b0b8836 */ /* 0x000fe20000000000 */
[----:B----4-:R-:W4:Y:S05]  /*05f0*/  @!P2 LDC.64 R18, c[0x0][0x220] ;  /* 0x00008800ff12ab82 */ /* 0x010f2a0000000a00 */
[----:B-----5:R-:W-:-:S06]  /*0600*/  @!P0 DSETP.NEU.AND P1, PT, R4, RZ, PT ;  /* 0x000000ff0400822a */ /* 0x020fcc0003f2d000 */
[----:B------:R-:W-:Y:S02]  /*0610*/  P2R R14, PR, RZ, 0x2 ;  /* 0x00000002ff0e7803 */ /* 0x000fe40000000000 */
[----:B------:R-:W-:-:S07]  /*0620*/  PLOP3.LUT P1, PT, PT, PT, PT, 0x8, 0x0 ;  /* 0x000000000000781c */ /* 0x000fce0003f2e170 */
[----:B------:R-:W-:Y:S01]  /*0630*/  @!P0 DSETP.NEU.AND P1, PT, R6, RZ, PT ;  /* 0x000000ff0600822a */ /* 0x000fe20003f2d000 */
[----:B------:R-:W-:-:S05]  /*0640*/  ISETP.GE.AND P0, PT, R11, R2, PT ;  /* 0x000000020b00720c */ /* 0x000fca0003f06270 */
[----:B------:R-:W-:-:S08]  /*0650*/  P2R R13, PR, RZ, 0x2 ;  /* 0x00000002ff0d7803 */ /* 0x000fd00000000000 */
[----:B------:R-:W5:Y:S01]  /*0660*/  @!P0 LDC.64 R4, c[0x0][0x220] ;  /* 0x00008800ff048b82 */ /* 0x000f620000000a00 */
[----:B------:R-:W-:-:S04]  /*0670*/  @!P0 IMAD.IADD R23, R0, 0x1, R11 ;  /* 0x0000000100178824 */ /* 0x000fc800078e020b */
[----:B-----5:R-:W-:-:S05]  /*0680*/  @!P0 IMAD.WIDE.U32 R22, R23, 0x10, R4 ;  /* 0x0000001017168825 */ /* 0x020fca00078e0004 */
[----:B------:R-:W5:Y:S01]  /*0690*/  @!P0 LDG.E.128 R4, desc[UR4][R22.64] ;  /* 0x0000000416048981 */ /* 0x000f62000c1e1d00 */
[----:B------:R-:W-:Y:S01]  /*06a0*/  @!P0 VIADD R11, R11, 0x80 ;  /* 0x000000800b0b8836 */ /* 0x000fe20000000000 */
[----:B------:R-:W-:-:S04]  /*06b0*/  PLOP3.LUT P1, PT, PT, PT, PT, 0x8, 0x0 ;  /* 0x000000000000781c */ /* 0x000fc80003f2e170 */
[----:B------:R-:W-:-:S03]  /*06c0*/  ISETP.GE.AND P6, PT, R11, R2, PT ;  /* 0x000000020b00720c */ /* 0x000fc60003fc6270 */
[----:B-----5:R-:W-:-:S10]  /*06d0*/  @!P0 DSETP.NEU.AND P1, PT, R4, RZ, PT ;  /* 0x000000ff0400822a */ /* 0x020fd40003f2d000 */
[----:B------:R-:W5:Y:S01]  /*06e0*/  @!P6 LDC.64 R4, c[0x0][0x220] ;  /* 0x00008800ff04eb82 */ /* 0x000f620000000a00 */
[----:B------:R-:W-:Y:S02]  /*06f0*/  P2R R17, PR, RZ, 0x2 ;  /* 0x00000002ff117803 */ /* 0x000fe40000000000 */
[----:B------:R-:W-:-:S07]  /*0700*/  PLOP3.LUT P1, PT, PT, PT, PT, 0x8, 0x0 ;  /* 0x000000000000781c */ /* 0x000fce0003f2e170 */
[----:B------:R-:W-:Y:S01]  /*0710*/  @!P0 DSETP.NEU.AND P1, PT, R6, RZ, PT ;  /* 0x000000ff0600822a */ /* 0x000fe20003f2d000 */
[----:B------:R-:W-:Y:S01]  /*0720*/  @!P6 IMAD.IADD R7, R0, 0x1, R11 ;  /* 0x000000010007e824 */ /* 0x000fe200078e020b */
[----:B------:R-:W-:-:S04]  /*0730*/  PLOP3.LUT P0, PT, PT, PT, PT, 0x80, 0x0 ;  /* 0x000000000000781c */ /* 0x000fc80003f0f070 */
[----:B------:R-:W-:Y:S01]  /*0740*/  P2R R11, PR, RZ, 0x2 ;  /* 0x00000002ff0b7803 */ /* 0x000fe20000000000 */
[----:B-----5:R-:W-:-:S06]  /*0750*/  @!P6 IMAD.WIDE.U32 R4, R7, 0x10, R4 ;  /* 0x000000100704e825 */ /* 0x020fcc00078e0004 */
[----:B------:R-:W5:Y:S01]  /*0760*/  @!P6 LDG.E.128 R4, desc[UR4][R4.64] ;  /* 0x000000040404e981 */ /* 0x000f62000c1e1d00 */
[----:B------:R-:W-:Y:S01]  /*0770*/  PLOP3.LUT P1, PT, PT, PT, PT, 0x80, 0x0 ;  /* 0x000000000000781c */ /* 0x000fe20003f2f070 */
[----:B----4-:R-:W-:-:S04]  /*0780*/  @!P2 IMAD.WIDE.U32 R18, R9, 0x10, R18 ;  /* 0x000000100912a825 */ /* 0x010fc800078e0012 */
[----:B--2---:R-:W-:Y:S01]  /*0790*/  @!P4 IMAD.WIDE.U32 R28, R8, 0x10, R28 ;  /* 0x00000010081cc825 */ /* 0x004fe200078e001c */
[----:B------:R-:W-:-:S03]  /*07a0*/  CS2R R8, SRZ ;  /* 0x0000000000087805 */ /* 0x000fc6000001ff00 */
[----:B---3--:R-:W-:-:S04]  /*07b0*/  @!P5 IMAD.WIDE.U32 R26, R12, 0x10, R26 ;  /* 0x000000100c1ad825 */ /* 0x008fc800078e001a */
[----:B-1----:R-:W-:Y:S01]  /*07c0*/  @!P3 IMAD.WIDE.U32 R30, R16, 0x10, R30 ;  /* 0x00000010101eb825 */ /* 0x002fe200078e001e */
[----:B-----5:R-:W-:Y:S02]  /*07d0*/  @!P6 DSETP.EQ.AND P0, PT, R4, RZ, PT ;  /* 0x000000ff0400e22a */ /* 0x020fe40003f02000 */
[----:B------:R-:W-:Y:S01]  /*07e0*/  @!P6 DSETP.EQ.AND P1, PT, R6, RZ, PT ;  /* 0x000000ff0600e22a */ /* 0x000fe20003f22000 */
[----:B------:R-:W-:Y:S01]  /*07f0*/  CS2R R4, SRZ ;  /* 0x0000000000047805 */ /* 0x000fe2000001ff00 */
[----:B------:R-:W-:Y:S02]  /*0800*/  @!P3 IMAD.IADD R7, R0, 0x1, R21 ;  /* 0x000000010007b824 */ /* 0x000fe400078e0215 */
[----:B------:R-:W-:Y:S02]  /*0810*/  P2R R20, PR, RZ, 0x1 ;  /* 0x00000001ff147803 */ /* 0x000fe40000000000 */
[----:B------:R-:W-:Y:S02]  /*0820*/  ISETP.NE.AND P0, PT, R14, RZ, PT ;  /* 0x000000ff0e00720c */ /* 0x000fe40003f05270 */
[----:B0-----:R-:W-:-:S02]  /*0830*/  @!P3 IADD3 R24, P6, R7, R24, RZ ;  /* 0x000000180718b210 */ /* 0x001fc40007fde0ff */
[----:B------:R-:W-:Y:S02]  /*0840*/  CS2R R14, SRZ ;  /* 0x00000000000e7805 */ /* 0x000fe4000001ff00 */
[----:B------:R-:W-:Y:S02]  /*0850*/  P2R R22, PR, RZ, 0x1 ;  /* 0x00000001ff167803 */ /* 0x000fe40000000000 */
[----:B------:R-:W-:Y:S02]  /*0860*/  CS2R R6, SRZ ;  /* 0x0000000000067805 */ /* 0x000fe4000001ff00 */
[----:B------:R-:W-:Y:S01]  /*0870*/  ISETP.NE.AND P0, PT, R10, RZ, PT ;  /* 0x000000ff0a00720c */ /* 0x000fe20003f05270 */
[----:B------:R-:W-:Y:S01]  /*0880*/  @!P3 IMAD.X R25, RZ, RZ, R25, P6 ;  /* 0x000000ffff19b224 */ /* 0x000fe200030e0619 */
[----:B------:R-:W-:Y:S02]  /*0890*/  ISETP.NE.AND P6, PT, R11, RZ, PT ;  /* 0x000000ff0b00720c */ /* 0x000fe40003fc5270 */
[----:B------:R-:W-:Y:S01]  /*08a0*/  CS2R R10, SRZ ;  /* 0x00000000000a7805 */ /* 0x000fe2000001ff00 */
[----:B------:R0:W2:Y:S05]  /*08b0*/  @!P2 LDG.E.128 R4, desc[UR4][R18.64] ;  /* 0x000000041204a981 */ /* 0x0000aa000c1e1d00 */
[----:B------:R-:W3:Y:S01]  /*08c0*/  @!P4 LDG.E.128 R8, desc[UR4][R28.64] ;  /* 0x000000041c08c981 */ /* 0x000ee2000c1e1d00 */
[----:B------:R-:W-:-:S02]  /*08d0*/  ISETP.NE.AND P4, PT, R13, RZ, PT ;  /* 0x000000ff0d00720c */ /* 0x000fc40003f85270 */
[----:B------:R-:W-:Y:S02]  /*08e0*/  CS2R R12, SRZ ;  /* 0x00000000000c7805 */ /* 0x000fe4000001ff00 */
[----:B0-----:R-:W-:-:S04]  /*08f0*/  CS2R R18, SRZ ;  /* 0x0000000000127805 */ /* 0x001fc8000001ff00 */
[----:B------:R-:W4:Y:S01]  /*0900*/  @!P5 LDG.E.128 R12, desc[UR4][R26.64] ;  /* 0x000000041a0cd981 */ /* 0x000f22000c1e1d00 */
[----:B------:R-:W-:Y:S02]  /*0910*/  ISETP.NE.AND P5, PT, R17, RZ, PT ;  /* 0x000000ff1100720c */ /* 0x000fe40003fa5270 */
[----:B------:R-:W-:-:S06]  /*0920*/  CS2R R16, SRZ ;  /* 0x0000000000107805 */ /* 0x000fcc000001ff00 */
[----:B------:R-:W5:Y:S01]  /*0930*/  @!P3 LDG.E.128 R16, desc[UR4][R30.64] ;  /* 0x000000041e10b981 */ /* 0x000f62000c1e1d00 */
[----:B------:R-:W-:Y:S01]  /*0940*/  PLOP3.LUT P5, PT, P6, P5, PT, 0x2, 0x0 ;  /* 0x000000000000781c */ /* 0x000fe200037aa072 */
[----:B------:R-:W-:Y:S04]  /*0950*/  BSSY B0, `(.L_x_19263) ;  /* 0x000004b000007945 */ /* 0x000fe80003800000 */
[----:B------:R-:W-:Y:S01]  /*0960*/  BSSY B1, `(.L_x_19264) ;  /* 0x0000042000017945 */ /* 0x000fe20003800000 */
[----:B----4-:R-:W-:Y:S02]  /*0970*/  DSETP.NEU.AND P6, PT, R12, RZ, PT ;  /* 0x000000ff0c00722a */ /* 0x010fe40003fcd000 */
[----:B-----5:R-:W-:-:S06]  /*0980*/  DSETP.NEU.AND P2, PT, R16, RZ, PT ;  /* 0x000000ff1000722a */ /* 0x020fcc0003f4d000 */
[----:B------:R-:W-:-:S06]  /*0990*/  DSETP.EQ.AND P2, PT, R18, RZ, !P2 ;  /* 0x000000ff1200722a */ /* 0x000fcc0005742000 */
[----:B------:R-:W-:Y:S01]  /*09a0*/  @!P3 SEL R17, RZ, 0x1, !P2 ;  /* 0x00000001ff11b807 */ /* 0x000fe20005000000 */
[----:B--2---:R-:W-:-:S04]  /*09b0*/  DSETP.NEU.AND P2, PT, R4, RZ, PT ;  /* 0x000000ff0400722a */ /* 0x004fc80003f4d000 */
[----:B------:R0:W-:Y:S02]  /*09c0*/  @!P3 STG.E.U8 desc[UR4][R24.64], R17 ;  /* 0x000000111800b986 */ /* 0x0001e4000c101104 */
[----:B------:R-:W-:-:S06]  /*09d0*/  DSETP.EQ.AND P2, PT, R6, RZ, !P2 ;  /* 0x000000ff0600722a */ /* 0x000fcc0005742000 */
[----:B------:R-:W-:Y:S01]  /*09e0*/  SEL R7, RZ, 0x1, !P2 ;  /* 0x00000001ff077807 */ /* 0x000fe20005000000 */
[----:B---3--:R-:W-:-:S06]  /*09f0*/  DSETP.NEU.AND P2, PT, R8, RZ, PT ;  /* 0x000000ff0800722a */ /* 0x008fcc0003f4d000 */
[----:B------:R-:W-:-:S06]  /*0a00*/  DSETP.EQ.AND P2, PT, R10, RZ, !P2 ;  /* 0x000000ff0a00722a */ /* 0x000fcc0005742000 */
[----:B------:R-:W-:Y:S02]  /*0a10*/  SEL R9, RZ, 0x1, !P2 ;  /* 0x00000001ff097807 */ /* 0x000fe40005000000 */
[----:B------:R-:W-:Y:S01]  /*0a20*/  ISETP.NE.AND P2, PT, R3, RZ, PT ;  /* 0x000000ff0300720c */ /* 0x000fe20003f45270 */
[----:B------:R-:W-:-:S03]  /*0a30*/  VIADD R3, R21, 0x80 ;  /* 0x0000008015037836 */ /* 0x000fc60000000000 */
[----:B------:R-:W-:Y:S01]  /*0a40*/  PLOP3.LUT P2, PT, P2, P0, PT, 0x2, 0x0 ;  /* 0x000000000000781c */ /* 0x000fe20001740072 */
[----:B------:R-:W-:Y:S01]  /*0a50*/  @!P3 IMAD.MOV.U32 R21, RZ, RZ, R3 ;  /* 0x000000ffff15b224 */ /* 0x000fe200078e0003 */
[----:B------:R-:W-:Y:S01]  /*0a60*/  ISETP.NE.AND P0, PT, R22, RZ, PT ;  /* 0x000000ff1600720c */ /* 0x000fe20003f05270 */
[----:B------:R-:W-:Y:S01]  /*0a70*/  DSETP.EQ.AND P3, PT, R14, RZ, !P6 ;  /* 0x000000ff0e00722a */ /* 0x000fe20007762000 */
[----:B------:R-:W-:Y:S02]  /*0a80*/  SEL R11, RZ, 0x1, !P2 ;  /* 0x00000001ff0b7807 */ /* 0x000fe40005000000 */
[----:B------:R-:W-:Y:S02]  /*0a90*/  PLOP3.LUT P4, PT, P4, P0, PT, 0x2, 0x0 ;  /* 0x000000000000781c */ /* 0x000fe40002780072 */
[----:B------:R-:W-:Y:S02]  /*0aa0*/  ISETP.NE.AND P0, PT, R20, RZ, PT ;  /* 0x000000ff1400720c */ /* 0x000fe40003f05270 */
[----:B------:R-:W-:-:S02]  /*0ab0*/  SEL R3, RZ, 0x1, !P3 ;  /* 0x00000001ff037807 */ /* 0x000fc40005800000 */
[----:B------:R-:W-:Y:S02]  /*0ac0*/  PLOP3.LUT P0, PT, P1, P0, PT, 0x80, 0x0 ;  /* 0x000000000000781c */ /* 0x000fe40000f01070 */
[----:B------:R-:W-:Y:S02]  /*0ad0*/  ISETP.GE.AND P1, PT, R21, R2, PT ;  /* 0x000000021500720c */ /* 0x000fe40003f26270 */
[----:B------:R-:W-:Y:S02]  /*0ae0*/  SEL R13, RZ, 0x1, !P4 ;  /* 0x00000001ff0d7807 */ /* 0x000fe40006000000 */
[----:B------:R-:W-:-:S09]  /*0af0*/  SEL R15, RZ, 0x1, !P5 ;  /* 0x00000001ff0f7807 */ /* 0x000fd20006800000 */
[----:B0-----:R-:W-:Y:S05]  /*0b00*/  @P1 BRA `(.L_x_19265) ;  /* 0x0000000000381947 */ /* 0x001fea0003800000 */
        /* <DEDUP_REMOVED lines=14> */
.L_x_19265:
        /* <DEDUP_REMOVED lines=8> */
.L_x_19266:
        /* <DEDUP_REMOVED lines=8> */
.L_x_19267:
        /* <DEDUP_REMOVED lines=9> */
.L_x_19268:
[----:B------:R-:W-:Y:S05]  /*0d80*/  BSYNC B1 ;  /* 0x0000000000017941 */ /* 0x000fea0003800000 */
.L_x_19264:
[----:B------:R-:W-:-:S13]  /*0d90*/  ISETP.GE.AND P1, PT, R21, R2, PT ;  /* 0x000000021500720c */ /* 0x000fda0003f26270 */
[----:B0-----:R-:W0:Y:S01]  /*0da0*/  @!P1 LDC.64 R6, c[0x0][0x218] ;  /* 0x00008600ff069b82 */ /* 0x001e220000000a00 */
[----:B-12---:R-:W-:Y:S02]  /*0db0*/  @!P1 IMAD.IADD R5, R0, 0x1, R21 ;  /* 0x0000000100059824 */ /* 0x006fe400078e0215 */
[----:B------:R-:W-:-:S03]  /*0dc0*/  @!P1 VIADD R21, R21, 0x80 ;  /* 0x0000008015159836 */ /* 0x000fc60000000000 */
[----:B0-----:R-:W-:-:S05]  /*0dd0*/  @!P1 IADD3 R4, P2, R5, R6, RZ ;  /* 0x0000000605049210 */ /* 0x001fca0007f5e0ff */
[----:B------:R-:W-:-:S05]  /*0de0*/  @!P1 IMAD.X R5, RZ, RZ, R7, P2 ;  /* 0x000000ffff059224 */ /* 0x000fca00010e0607 */
[----:B------:R2:W-:Y:S03]  /*0df0*/  @!P1 STG.E.U8 desc[UR4][R4.64], R15 ;  /* 0x0000000f04009986 */ /* 0x0005e6000c101104 */
.L_x_19269:
[----:B------:R-:W-:Y:S05]  /*0e00*/  BSYNC B0 ;  /* 0x0000000000007941 */ /* 0x000fea0003800000 */
.L_x_19263:
[----:B------:R-:W-:Y:S05]  /*0e10*/  WARPSYNC.ALL ;  /* 0x0000000000007948 */ /* 0x000fea0003800000 */
[----:B------:R-:W-:-:S13]  /*0e20*/  ISETP.GE.AND P1, PT, R21, R2, PT ;  /* 0x000000021500720c */ /* 0x000fda0003f26270 */
[----:B------:R-:W-:Y:S05]  /*0e30*/  @P1 EXIT ;  /* 0x000000000000194d */ /* 0x000fea0003800000 */
[----:B------:R-:W-:Y:S01]  /*0e40*/  IMAD.IADD R0, R0, 0x1, R21 ;  /* 0x0000000100007824 */ /* 0x000fe200078e0215 */
[----:B------:R-:W-:Y:S01]  /*0e50*/  ULDC.64 UR6, c[0x0][0x218] ;  /* 0x0000860000067ab9 */ /* 0x000fe20000000a00 */
[----:B012---:R-:W-:-:S03]  /*0e60*/  SEL R5, RZ, 0x1, !P0 ;  /* 0x00000001ff057807 */ /* 0x007fc60004000000 */
[----:B------:R-:W-:-:S05]  /*0e70*/  IADD3 R2, P1, R0, UR6, RZ ;  /* 0x0000000600027c10 */ /* 0x000fca000ff3e0ff */
[----:B------:R-:W-:-:S05]  /*0e80*/  IMAD.X R3, RZ, RZ, UR7, P1 ;  /* 0x00000007ff037e24 */ /* 0x000fca00088e06ff */
[----:B------:R-:W-:Y:S01]  /*0e90*/  STG.E.U8 desc[UR4][R2.64], R5 ;  /* 0x0000000502007986 */ /* 0x000fe2000c101104 */
[----:B------:R-:W-:Y:S05]  /*0ea0*/  EXIT ;  /* 0x000000000000794d */ /* 0x000fea0003800000 */
.L_x_19270:
        /* <DEDUP_REMOVED lines=13> */
.L_x_23656:


//--------------------- .text._ZN2at6native29vectorized_elementwise_kernelILi4EZZZNS0_23logical_not_kernel_cudaERNS_18TensorIteratorBaseEENKUlvE0_clEvENKUlvE6_clEvEUlN3c107complexIdEEE_St5arrayIPcLm2EEEEviT0_T1_ --------------------------
	.section	.text._ZN2at6native29vectorized_elementwise_kernelILi4EZZZNS0_23logical_not_kernel_cudaERNS_18TensorIteratorBaseEENKUlvE0_clEvENKUlvE6_clEvEUlN3c107complexIdEEE_St5arrayIPcLm2EEEEviT0_T1_,"ax",@progbits
	.align	128
        .global         _ZN2at6native29vectorized_elementwise_kernelILi4EZZZNS0_23logical_not_kernel_cudaERNS_18TensorIteratorBaseEENKUlvE0_clEvENKUlvE6_clEvEUlN3c107complexIdEEE_St5arrayIPcLm2EEEEviT0_T1_
        .type           _ZN2at6native29vectorized_elementwise_kernelILi4EZZZNS0_23logical_not_kernel_cudaERNS_18TensorIteratorBaseEENKUlvE0_clEvENKUlvE6_clEvEUlN3c107complexIdEEE_St5arrayIPcLm2EEEEviT0_T1_,@function
        .size           _ZN2at6native29vectorized_elementwise_kernelILi4EZZZNS0_23logical_not_kernel_cudaERNS_18TensorIteratorBaseEENKUlvE0_clEvENKUlvE6_clEvEUlN3c107complexIdEEE_St5arrayIPcLm2EEEEviT0_T1_,(.L_x_23657 - _ZN2at6native29vectorized_elementwise_kernelILi4EZZZNS0_23logical_not_kernel_cudaERNS_18TensorIteratorBaseEENKUlvE0_clEvENKUlvE6_clEvEUlN3c107complexIdEEE_St5arrayIPcLm2EEEEviT0_T1_)
        .other          _ZN2at6native29vectorized_elementwise_kernelILi4EZZZNS0_23logical_not_kernel_cudaERNS_18TensorIteratorBaseEENKUlvE0_clEvENKUlvE6_clEvEUlN3c107complexIdEEE_St5arrayIPcLm2EEEEviT0_T1_,@"STO_CUDA_ENTRY STV_DEFAULT"
_ZN2at6native29vectorized_elementwise_kernelILi4EZZZNS0_23logical_not_kernel_cudaERNS_18TensorIteratorBaseEENKUlvE0_clEvENKUlvE6_clEvEUlN3c107complexIdEEE_St5arrayIPcLm2EEEEviT0_T1_:
.text._ZN2at6native29vectorized_elementwise_kernelILi4EZZZNS0_23logical_not_kernel_cudaERNS_18TensorIteratorBaseEENKUlvE0_clEvENKUlvE6_clEvEUlN3c107complexIdEEE_St5arrayIPcLm2EEEEviT0_T1_:
        /* <DEDUP_REMOVED lines=19> */
[----:B------:R-:W5:Y:S01]  /*0130*/  LDG.E.128 R8, desc[UR4][R2.64+0x2030] ;  /* 0x0020300402087981 */ /* 0x000f62000c1e1d00 */
[----:B--2---:R-:W-:-:S06]  /*0140*/  DSETP.NEU.AND P6, PT, R4, RZ, PT ;  /* 0x000000ff0400722a */ /* 0x004fcc0003fcd000 */
[----:B------:R-:W-:Y:S01]  /*0150*/  DSETP.EQ.AND P6, PT, R6, RZ, !P6 ;  /* 0x000000ff0600722a */ /* 0x000fe200077c2000 */
[----:B------:R0:W2:Y:S01]  /*0160*/  LDG.E.128 R4, desc[UR4][R2.64+0x2020] ;  /* 0x0020200402047981 */ /* 0x0000a2000c1e1d00 */
[----:B---3--:R-:W-:Y:S01]  /*0170*/  DSETP.NEU.AND P1, PT, R12, RZ, PT ;  /* 0x000000ff0c00722a */ /* 0x008fe20003f2d000 */
[----:B------:R-:W1:Y:S01]  /*0180*/  S2R R12, SR_TID.X ;  /* 0x00000000000c7919 */ /* 0x000e620000002100 */
[----:B----4-:R-:W-:Y:S02]  /*0190*/  DSETP.NEU.AND P4, PT, R16, RZ, PT ;  /* 0x000000ff1000722a */ /* 0x010fe40003f8d000 */
[----:B-----5:R-:W-:Y:S02]  /*01a0*/  DSETP.NEU.AND P3, PT, R20, RZ, PT ;  /* 0x000000ff1400722a */ /* 0x020fe40003f6d000 */
[----:B------:R-:W-:Y:S02]  /*01b0*/  DSETP.NEU.AND P5, PT, R28, RZ, PT ;  /* 0x000000ff1c00722a */ /* 0x000fe40003fad000 */
[----:B------:R-:W-:-:S02]  /*01c0*/  DSETP.EQ.AND P4, PT, R18, RZ, !P4 ;  /* 0x000000ff1200722a */ /* 0x000fc40006782000 */
[----:B------:R-:W-:Y:S02]  /*01d0*/  DSETP.EQ.AND P3, PT, R22, RZ, !P3 ;  /* 0x000000ff1600722a */ /* 0x000fe40005f62000 */
[----:B------:R-:W-:Y:S02]  /*01e0*/  DSETP.EQ.AND P5, PT, R30, RZ, !P5 ;  /* 0x000000ff1e00722a */ /* 0x000fe40006fa2000 */
[----:B------:R-:W-:Y:S01]  /*01f0*/  DSETP.NEU.AND P2, PT, R24, RZ, PT ;  /* 0x000000ff1800722a */ /* 0x000fe20003f4d000 */
[----:B0-----:R-:W-:Y:S01]  /*0200*/  SEL R2, RZ, 0x1, !P4 ;  /* 0x00000001ff027807 */ /* 0x001fe20006000000 */
[----:B------:R-:W-:Y:S02]  /*0210*/  DSETP.EQ.AND P1, PT, R14, RZ, !P1 ;  /* 0x000000ff0e00722a */ /* 0x000fe40004f22000 */
[----:B------:R-:W-:Y:S02]  /*0220*/  SEL R3, RZ, 0x1, !P5 ;  /* 0x00000001ff037807 */ /* 0x000fe40006800000 */
[----:B------:R-:W-:-:S02]  /*0230*/  DSETP.EQ.AND P2, PT, R26, RZ, !P2 ;  /* 0x000000ff1a00722a */ /* 0x000fc40005742000 */
[----:B--2---:R-:W-:Y:S01]  /*0240*/  DSETP.NEU.AND P0, PT, R4, RZ, PT ;  /* 0x000000ff0400722a */ /* 0x004fe20003f0d000 */
[----:B------:R-:W-:Y:S01]  /*0250*/  SEL R4, RZ, 0x1, !P6 ;  /* 0x00000001ff047807 */ /* 0x000fe20007000000 */
[----:B------:R-:W-:Y:S01]  /*0260*/  DSETP.NEU.AND P6, PT, R8, RZ, PT ;  /* 0x000000ff0800722a */ /* 0x000fe20003fcd000 */
[----:B------:R-:W-:-:S03]  /*0270*/  SEL R5, RZ, 0x1, !P3 ;  /* 0x00000001ff057807 */ /* 0x000fc60005800000 */
[----:B------:R-:W-:Y:S01]  /*0280*/  DSETP.EQ.AND P0, PT, R6, RZ, !P0 ;  /* 0x000000ff0600722a */ /* 0x000fe20004702000 */
[----:B------:R-:W-:Y:S02]  /*0290*/  PRMT R9, R3, 0x7604, R4 ;  /* 0x0000760403097816 */ /* 0x000fe40000000004 */
[----:B------:R-:W-:Y:S01]  /*02a0*/  PRMT R5, R5, 0x7604, R2 ;  /* 0x0000760405057816 */ /* 0x000fe20000000002 */
[----:B------:R-:W-:Y:S01]  /*02b0*/  DSETP.EQ.AND P6, PT, R10, RZ, !P6 ;  /* 0x000000ff0a00722a */ /* 0x000fe200077c2000 */
[----:B------:R-:W-:Y:S02]  /*02c0*/  IADD3 R2, P3, R0, UR6, RZ ;  /* 0x0000000600027c10 */ /* 0x000fe4000ff7e0ff */
[----:B------:R-:W-:Y:S02]  /*02d0*/  SEL R0, RZ, 0x1, !P1 ;  /* 0x00000001ff007807 */ /* 0x000fe40004800000 */
[----:B------:R-:W-:Y:S01]  /*02e0*/  SEL R4, RZ, 0x1, !P0 ;  /* 0x00000001ff047807 */ /* 0x000fe20004000000 */
[----:B------:R-:W-:Y:S01]  /*02f0*/  IMAD.X R3, RZ, RZ, UR7, P3 ;  /* 0x00000007ff037e24 */ /* 0x000fe200098e06ff */
[----:B------:R-:W-:-:S02]  /*0300*/  PRMT R9, R0, 0x7054, R9 ;  /* 0x0000705400097816 */ /* 0x000fc40000000009 */
[----:B------:R-:W-:Y:S02]  /*0310*/  PRMT R5, R4, 0x7054, R5 ;  /* 0x0000705404057816 */ /* 0x000fe40000000005 */
[----:B------:R-:W-:Y:S02]  /*0320*/  SEL R0, RZ, 0x1, !P2 ;  /* 0x00000001ff007807 */ /* 0x000fe40005000000 */
[----:B------:R-:W-:Y:S01]  /*0330*/  SEL R4, RZ, 0x1, !P6 ;  /* 0x00000001ff047807 */ /* 0x000fe20007000000 */
[----:B-1----:R-:W-:Y:S01]  /*0340*/  IMAD.WIDE R12, R12, 0x4, R2 ;  /* 0x000000040c0c7825 */ /* 0x002fe200078e0202 */
[----:B------:R-:W-:Y:S02]  /*0350*/  PRMT R9, R0, 0x654, R9 ;  /* 0x0000065400097816 */ /* 0x000fe40000000009 */
[----:B------:R-:W-:-:S03]  /*0360*/  PRMT R5, R4, 0x654, R5 ;  /* 0x0000065404057816 */ /* 0x000fc60000000005 */
[----:B------:R-:W-:Y:S04]  /*0370*/  STG.E desc[UR4][R12.64], R9 ;  /* 0x000000090c007986 */ /* 0x000fe8000c101904 */
[----:B------:R-:W-:Y:S01]  /*0380*/  STG.E desc[UR4][R12.64+0x200], R5 ;  /* 0x000200050c007986 */ /* 0x000fe2000c101904 */
[----:B------:R-:W-:Y:S05]  /*0390*/  EXIT ;  /* 0x000000000000794d */ /* 0x000fea0003800000 */
.L_x_19271:
        /* <DEDUP_REMOVED lines=133> */
.L_x_19274:
        /* <DEDUP_REMOVED lines=8> */
.L_x_19275:
        /* <DEDUP_REMOVED lines=8> */
.L_x_19276:
        /* <DEDUP_REMOVED lines=9> */
.L_x_19277:
[----:B------:R-:W-:Y:S05]  /*0d80*/  BSYNC B1 ;  /* 0x0000000000017941 */ /* 0x000fea0003800000 */
.L_x_19273:
[----:B------:R-:W-:-:S13]  /*0d90*/  ISETP.GE.AND P1, PT, R21, R2, PT ;  /* 0x000000021500720c */ /* 0x000fda0003f26270 */
[----:B0-----:R-:W0:Y:S01]  /*0da0*/  @!P1 LDC.64 R6, c[0x0][0x218] ;  /* 0x00008600ff069b82 */ /* 0x001e220000000a00 */
[----:B-12---:R-:W-:Y:S02]  /*0db0*/  @!P1 IMAD.IADD R5, R0, 0x1, R21 ;  /* 0x0000000100059824 */ /* 0x006fe400078e0215 */
[----:B------:R-:W-:-:S03]  /*0dc0*/  @!P1 VIADD R21, R21, 0x80 ;  /* 0x0000008015159836 */ /* 0x000fc60000000000 */
[----:B0-----:R-:W-:-:S05]  /*0dd0*/  @!P1 IADD3 R4, P2, R5, R6, RZ ;  /* 0x0000000605049210 */ /* 0x001fca0007f5e0ff */
[----:B------:R-:W-:-:S05]  /*0de0*/  @!P1 IMAD.X R5, RZ, RZ, R7, P2 ;  /* 0x000000ffff059224 */ /* 0x000fca00010e0607 */
[----:B------:R2:W-:Y:S03]  /*0df0*/  @!P1 STG.E.U8 desc[UR4][R4.64], R15 ;  /* 0x0000000f04009986 */ /* 0x0005e6000c101104 */
.L_x_19278:
[----:B------:R-:W-:Y:S05]  /*0e00*/  BSYNC B0 ;  /* 0x0000000000007941 */ /* 0x000fea0003800000 */
.L_x_19272:
        /* <DEDUP_REMOVED lines=10> */
.L_x_19279:
        /* <DEDUP_REMOVED lines=13> */
.L_x_23657:


//--------------------- .text._ZN2at6native29vectorized_elementwise_kernelILi8EZZZNS0_23logical_not_kernel_cudaERNS_18TensorIteratorBaseEENKUlvE0_clEvENKUlvE6_clEvEUlN3c107complexIdEEE_St5arrayIPcLm2EEEEviT0_T1_ --------------------------
	.section	.text._ZN2at6native29vectorized_elementwise_kernelILi8EZZZNS0_23logical_not_kernel_cudaERNS_18TensorIteratorBaseEENKUlvE0_clEvENKUlvE6_clEvEUlN3c107complexIdEEE_St5arrayIPcLm2EEEEviT0_T1_,"ax",@progbits
	.align	128
        .global         _ZN2at6native29vectorized_elementwise_kernelILi8EZZZNS0_23logical_not_kernel_cudaERNS_18TensorIteratorBaseEENKUlvE0_clEvENKUlvE6_clEvEUlN3c107complexIdEEE_St5arrayIPcLm2EEEEviT0_T1_
        .type           _ZN2at6native29vectorized_elementwise_kernelILi8EZZZNS0_23logical_not_kernel_cudaERNS_18TensorIteratorBaseEENKUlvE0_clEvENKUlvE6_clEvEUlN3c107complexIdEEE_St5arrayIPcLm2EEEEviT0_T1_,@function
        .size           _ZN2at6native29vectorized_elementwise_kernelILi8EZZZNS0_23logical_not_kernel_cudaERNS_18TensorIteratorBaseEENKUlvE0_clEvENKUlvE6_clEvEUlN3c107complexIdEEE_St5arrayIPcLm2EEEEviT0_T1_,(.L_x_23658 - _ZN2at6native29vectorized_elementwise_kernelILi8EZZZNS0_23logical_not_kernel_cudaERNS_18TensorIteratorBaseEENKUlvE0_clEvENKUlvE6_clEvEUlN3c107complexIdEEE_St5arrayIPcLm2EEEEviT0_T1_)
        .other          _ZN2at6native29vectorized_elementwise_kernelILi8EZZZNS0_23logical_not_kernel_cudaERNS_18TensorIteratorBaseEENKUlvE0_clEvENKUlvE6_clEvEUlN3c107complexIdEEE_St5arrayIPcLm2EEEEviT0_T1_,@"STO_CUDA_ENTRY STV_DEFAULT"
_ZN2at6native29vectorized_elementwise_kernelILi8EZZZNS0_23logical_not_kernel_cudaERNS_18TensorIteratorBaseEENKUlvE0_clEvENKUlvE6_clEvEUlN3c107complexIdEEE_St5arrayIPcLm2EEEEviT0_T1_:
.text._ZN2at6native29vectorized_elementwise_kernelILi8EZZZNS0_23logical_not_kernel_cudaERNS_18TensorIteratorBaseEENKUlvE0_clEvENKUlvE6_clEvEUlN3c107complexIdEEE_St5arrayIPcLm2EEEEviT0_T1_:
        /* <DEDUP_REMOVED lines=22> */
[----:B------:R-:W2:Y:S01]  /*0160*/  LDG.E.128 R4, desc[UR4][R2.64+0x10] ;  /* 0x0000100402047981 */ /* 0x000ea2000c1e1d00 */
[----:B---3--:R-:W-:Y:S01]  /*0170*/  DSETP.NEU.AND P4, PT, R12, RZ, PT ;  /* 0x000000ff0c00722a */ /* 0x008fe20003f8d000 */
[----:B------:R-:W0:Y:S01]  /*0180*/  S2R R12, SR_TID.X ;  /* 0x00000000000c7919 */ /* 0x000e220000002100 */
[----:B----4-:R-:W-:Y:S02]  /*0190*/  DSETP.NEU.AND P2, PT, R20, RZ, PT ;  /* 0x000000ff1400722a */ /* 0x010fe40003f4d000 */
[----:B-----5:R-:W-:Y:S02]  /*01a0*/  DSETP.NEU.AND P5, PT, R28, RZ, PT ;  /* 0x000000ff1c00722a */ /* 0x020fe40003fad000 */
[----:B------:R-:W-:Y:S02]  /*01b0*/  DSETP.NEU.AND P3, PT, R16, RZ, PT ;  /* 0x000000ff1000722a */ /* 0x000fe40003f6d000 */
[----:B------:R-:W-:-:S02]  /*01c0*/  DSETP.EQ.AND P4, PT, R14, RZ, !P4 ;  /* 0x000000ff0e00722a */ /* 0x000fc40006782000 */
[----:B------:R-:W-:Y:S02]  /*01d0*/  DSETP.EQ.AND P2, PT, R22, RZ, !P2 ;  /* 0x000000ff1600722a */ /* 0x000fe40005742000 */
[----:B------:R-:W-:Y:S02]  /*01e0*/  DSETP.NEU.AND P1, PT, R24, RZ, PT ;  /* 0x000000ff1800722a */ /* 0x000fe40003f2d000 */
[----:B------:R-:W-:Y:S02]  /*01f0*/  DSETP.EQ.AND P5, PT, R30, RZ, !P5 ;  /* 0x000000ff1e00722a */ /* 0x000fe40006fa2000 */
[----:B------:R-:W-:Y:S02]  /*0200*/  DSETP.EQ.AND P3, PT, R18, RZ, !P3 ;  /* 0x000000ff1200722a */ /* 0x000fe40005f62000 */
[----:B------:R-:W-:Y:S02]  /*0210*/  DSETP.EQ.AND P1, PT, R26, RZ, !P1 ;  /* 0x000000ff1a00722a */ /* 0x000fe40004f22000 */
[----:B--2---:R-:W-:Y:S01]  /*0220*/  DSETP.NEU.AND P0, PT, R4, RZ, PT ;  /* 0x000000ff0400722a */ /* 0x004fe20003f0d000 */
[----:B------:R-:W-:Y:S01]  /*0230*/  SEL R5, RZ, 0xffffffff, !P6 ;  /* 0xffffffffff057807 */ /* 0x000fe20007000000 */
[----:B------:R-:W-:-:S04]  /*0240*/  DSETP.NEU.AND P6, PT, R8, RZ, PT ;  /* 0x000000ff0800722a */ /* 0x000fc80003fcd000 */
[----:B------:R-:W-:Y:S01]  /*0250*/  DSETP.EQ.AND P0, PT, R6, RZ, !P0 ;  /* 0x000000ff0600722a */ /* 0x000fe20004702000 */
[----:B------:R-:W-:Y:S01]  /*0260*/  SEL R8, RZ, 0xffffffff, !P2 ;  /* 0xffffffffff087807 */ /* 0x000fe20005000000 */
[----:B------:R-:W-:Y:S01]  /*0270*/  DSETP.EQ.AND P6, PT, R10, RZ, !P6 ;  /* 0x000000ff0a00722a */ /* 0x000fe200077c2000 */
[----:B------:R-:W-:-:S03]  /*0280*/  SEL R6, RZ, 0xffffffff, !P4 ;  /* 0xffffffffff067807 */ /* 0x000fc60006000000 */
[----:B------:R-:W-:Y:S01]  /*0290*/  SEL R10, RZ, 0xffffffff, !P0 ;  /* 0xffffffffff0a7807 */ /* 0x000fe20004000000 */
[----:B------:R-:W-:Y:S01]  /*02a0*/  IMAD.SHL.U32 R5, R5, 0x100, RZ ;  /* 0x0000010005057824 */ /* 0x000fe200078e00ff */
[----:B------:R-:W-:Y:S01]  /*02b0*/  SEL R4, RZ, 0x1, !P5 ;  /* 0x00000001ff047807 */ /* 0x000fe20006800000 */
[----:B------:R-:W-:Y:S01]  /*02c0*/  IMAD.SHL.U32 R11, R6, 0x100, RZ ;  /* 0x00000100060b7824 */ /* 0x000fe200078e00ff */
[----:B------:R-:W-:Y:S01]  /*02d0*/  IADD3 R2, P5, R0, UR6, RZ ;  /* 0x0000000600027c10 */ /* 0x000fe2000ffbe0ff */
[----:B------:R-:W-:Y:S01]  /*02e0*/  IMAD.SHL.U32 R8, R8, 0x100, RZ ;  /* 0x0000010008087824 */ /* 0x000fe200078e00ff */
[----:B------:R-:W-:Y:S01]  /*02f0*/  SEL R0, RZ, 0x1, !P3 ;  /* 0x00000001ff007807 */ /* 0x000fe20005800000 */
[----:B------:R-:W-:Y:S01]  /*0300*/  IMAD.SHL.U32 R10, R10, 0x100, RZ ;  /* 0x000001000a0a7824 */ /* 0x000fe200078e00ff */
[----:B------:R-:W-:Y:S02]  /*0310*/  SEL R7, RZ, 0x1, !P1 ;  /* 0x00000001ff077807 */ /* 0x000fe40004800000 */
[----:B------:R-:W-:-:S02]  /*0320*/  SEL R9, RZ, 0x1, !P6 ;  /* 0x00000001ff097807 */ /* 0x000fc40007000000 */
[----:B------:R-:W-:Y:S01]  /*0330*/  LOP3.LUT R4, R5, 0x100, R4, 0xe2, !PT ;  /* 0x0000010005047812 */ /* 0x000fe200078ee204 */
[----:B------:R-:W-:Y:S01]  /*0340*/  IMAD.X R3, RZ, RZ, UR7, P5 ;  /* 0x00000007ff037e24 */ /* 0x000fe2000a8e06ff */
[----:B------:R-:W-:Y:S02]  /*0350*/  LOP3.LUT R5, R11, 0x100, R0, 0xe2, !PT ;  /* 0x000001000b057812 */ /* 0x000fe400078ee200 */
[----:B------:R-:W-:Y:S02]  /*0360*/  LOP3.LUT R7, R8, 0x100, R7, 0xe2, !PT ;  /* 0x0000010008077812 */ /* 0x000fe400078ee207 */
[----:B------:R-:W-:Y:S01]  /*0370*/  LOP3.LUT R0, R10, 0x100, R9, 0xe2, !PT ;  /* 0x000001000a007812 */ /* 0x000fe200078ee209 */
[----:B0-----:R-:W-:Y:S01]  /*0380*/  IMAD.WIDE R2, R12, 0x8, R2 ;  /* 0x000000080c027825 */ /* 0x001fe200078e0202 */
[----:B------:R-:W-:Y:S02]  /*0390*/  PRMT R5, R5, 0x5410, R4 ;  /* 0x0000541005057816 */ /* 0x000fe40000000004 */
[----:B------:R-:W-:-:S05]  /*03a0*/  PRMT R4, R0, 0x5410, R7 ;  /* 0x0000541000047816 */ /* 0x000fca0000000007 */
[----:B------:R-:W-:Y:S01]  /*03b0*/  STG.E.64 desc[UR4][R2.64], R4 ;  /* 0x0000000402007986 */ /* 0x000fe2000c101b04 */
[----:B------:R-:W-:Y:S05]  /*03c0*/  EXIT ;  /* 0x000000000000794d */ /* 0x000fea0003800000 */
.L_x_19280:
        /* <DEDUP_REMOVED lines=133> */
.L_x_19283:
        /* <DEDUP_REMOVED lines=8> */
.L_x_19284:
        /* <DEDUP_REMOVED lines=8> */
.L_x_19285:
        /* <DEDUP_REMOVED lines=9> */
.L_x_19286:
[----:B------:R-:W-:Y:S05]  /*0db0*/  BSYNC B1 ;  /* 0x0000000000017941 */ /* 0x000fea0003800000 */
.L_x_19282:
[----:B------:R-:W-:-:S13]  /*0dc0*/  ISETP.GE.AND P1, PT, R21, R2, PT ;  /* 0x000000021500720c */ /* 0x000fda0003f26270 */
[----:B0-----:R-:W0:Y:S01]  /*0dd0*/  @!P1 LDC.64 R6, c[0x0][0x218] ;  /* 0x00008600ff069b82 */ /* 0x001e220000000a00 */
[----:B-12---:R-:W-:Y:S02]  /*0de0*/  @!P1 IMAD.IADD R5, R0, 0x1, R21 ;  /* 0x0000000100059824 */ /* 0x006fe400078e0215 */
[----:B------:R-:W-:-:S03]  /*0df0*/  @!P1 VIADD R21, R21, 0x80 ;  /* 0x0000008015159836 */ /* 0x000fc60000000000 */
[----:B0-----:R-:W-:-:S05]  /*0e00*/  @!P1 IADD3 R4, P2, R5, R6, RZ ;  /* 0x0000000605049210 */ /* 0x001fca0007f5e0ff */
[----:B------:R-:W-:-:S05]  /*0e10*/  @!P1 IMAD.X R5, RZ, RZ, R7, P2 ;  /* 0x000000ffff059224 */ /* 0x000fca00010e0607 */
[----:B------:R2:W-:Y:S03]  /*0e20*/  @!P1 STG.E.U8 desc[UR4][R4.64], R15 ;  /* 0x0000000f04009986 */ /* 0x0005e6000c101104 */
.L_x_19287:
[----:B------:R-:W-:Y:S05]  /*0e30*/  BSYNC B0 ;  /* 0x0000000000007941 */ /* 0x000fea0003800000 */
.L_x_19281:
        /* <DEDUP_REMOVED lines=10> */
.L_x_19288:
        /* <DEDUP_REMOVED lines=10> */
.L_x_23658:


//--------------------- .text._ZN2at6native18elementwise_kernelILi128ELi4EZNS0_15gpu_kernel_implIZZZNS0_23logical_not_kernel_cudaERNS_18TensorIteratorBaseEENKUlvE0_clEvENKUlvE5_clEvEUlfE_EEvS4_RKT_EUliE_EEviT1_ --------------------------
	.section	.text._ZN2at6native18elementwise_kernelILi128ELi4EZNS0_15gpu_kernel_implIZZZNS0_23logical_not_kernel_cudaERNS_18TensorIteratorBaseEENKUlvE0_clEvENKUlvE5_clEvEUlfE_EEvS4_RKT_EUliE_EEviT1_,"ax",@progbits
	.align	128
        .global         _ZN2at6native18elementwise_kernelILi128ELi4EZNS0_15gpu_kernel_implIZZZNS0_23logical_not_kernel_cudaERNS_18TensorIteratorBaseEENKUlvE0_clEvENKUlvE5_clEvEUlfE_EEvS4_RKT_EUliE_EEviT1_
        .type           _ZN2at6native18elementwise_kernelILi128ELi4EZNS0_15gpu_kernel_implIZZZNS0_23logical_not_kernel_cudaERNS_18TensorIteratorBaseEENKUlvE0_clEvENKUlvE5_clEvEUlfE_EEvS4_RKT_EUliE_EEviT1_,@function
        .size           _ZN2at6native18elementwise_kernelILi128ELi4EZNS0_15gpu_kernel_implIZZZNS0_23logical_not_kernel_cudaERNS_18TensorIteratorBaseEENKUlvE0_clEvENKUlvE5_clEvEUlfE_EEvS4_RKT_EUliE_EEviT1_,(.L_x_23659 - _ZN2at6native18elementwise_kernelILi128ELi4EZNS0_15gpu_kernel_implIZZZNS0_23logical_not_kernel_cudaERNS_18TensorIteratorBaseEENKUlvE0_clEvENKUlvE5_clEvEUlfE_EEvS4_RKT_EUliE_EEviT1_)
        .other          _ZN2at6native18elementwise_kernelILi128ELi4EZNS0_15gpu_kernel_implIZZZNS0_23logical_not_kernel_cudaERNS_18TensorIteratorBaseEENKUlvE0_clEvENKUlvE5_clEvEUlfE_EEvS4_RKT_EUliE_EEviT1_,@"STO_CUDA_ENTRY STV_DEFAULT"
_ZN2at6native18elementwise_kernelILi128ELi4EZNS0_15gpu_kernel_implIZZZNS0_23logical_not_kernel_cudaERNS_18TensorIteratorBaseEENKUlvE0_clEvENKUlvE5_clEvEUlfE_EEvS4_RKT_EUliE_EEviT1_:
.text._ZN2at6native18elementwise_kernelILi128ELi4EZNS0_15gpu_kernel_implIZZZNS0_23logical_not_kernel_cudaERNS_18TensorIteratorBaseEENKUlvE0_clEvENKUlvE5_clEvEUlfE_EEvS4_RKT_EUliE_EEviT1_:
        /* <DEDUP_REMOVED lines=313> */
.L_x_19291:
        /* <DEDUP_REMOVED lines=22> */
.L_x_19296:
[----:B------:R-:W2:Y:S02]  /*14f0*/  LDG.E.U8 R0, desc[UR36][R2.64] ;  /* 0x0000002402007981 */ /* 0x000ea4000c1e1100 */
[----:B--2---:R-:W-:Y:S01]  /*1500*/  I2FP.F32.U32 R0, R0 ;  /* 0x0000000000007245 */ /* 0x004fe20000201000 */
[----:B------:R-:W-:Y:S06]  /*1510*/  BRA `(.L_x_19298) ;  /* 0x0000000c002c7947 */ /* 0x000fec0003800000 */
.L_x_19295:
        /* <DEDUP_REMOVED lines=9> */
.L_x_19300:
[----:B------:R-:W2:Y:S02]  /*15b0*/  LDG.E R0, desc[UR36][R2.64] ;  /* 0x0000002402007981 */ /* 0x000ea4000c1e1900 */
[----:B--2---:R-:W-:Y:S01]  /*15c0*/  I2FP.F32.S32 R0, R0 ;  /* 0x0000000000007245 */ /* 0x004fe20000201400 */
[----:B------:R-:W-:Y:S06]  /*15d0*/  BRA `(.L_x_19298) ;  /* 0x0000000800fc7947 */ /* 0x000fec0003800000 */
.L_x_19299:
[----:B------:R-:W2:Y:S02]  /*15e0*/  LDG.E.U16 R0, desc[UR36][R2.64] ;  /* 0x0000002402007981 */ /* 0x000ea4000c1e1500 */
[----:B--2---:R-:W0:Y:S01]  /*15f0*/  I2F.S16 R0, R0 ;  /* 0x0000000000007306 */ /* 0x004e220000101400 */
[----:B------:R-:W-:Y:S05]  /*1600*/  BRA `(.L_x_19298) ;  /* 0x0000000800f07947 */ /* 0x000fea0003800000 */
.L_x_19294:
        /* <DEDUP_REMOVED lines=8> */
.L_x_19302:
[----:B------:R-:W2:Y:S02]  /*1690*/  LDG.E.U16 R0, desc[UR36][R2.64] ;  /* 0x0000002402007981 */ /* 0x000ea4000c1e1500 */
[----:B--2---:R-:W-:Y:S01]  /*16a0*/  HADD2.F32 R0, -RZ, R0.H0_H0 ;  /* 0x20000000ff007230 */ /* 0x004fe20000004100 */
[----:B------:R-:W-:Y:S06]  /*16b0*/  BRA `(.L_x_19298) ;  /* 0x0000000800c47947 */ /* 0x000fec0003800000 */
.L_x_19301:
        /* <DEDUP_REMOVED lines=8> */
.L_x_19304:
[----:B------:R-:W2:Y:S02]  /*1740*/  LDG.E.U16 R0, desc[UR36][R2.64] ;  /* 0x0000002402007981 */ /* 0x000ea4000c1e1500 */
[----:B--2---:R-:W-:Y:S01]  /*1750*/  HADD2.F32 R0, -RZ, R0.H0_H0 ;  /* 0x20000000ff007230 */ /* 0x004fe20000004100 */
[----:B------:R-:W-:Y:S06]  /*1760*/  BRA `(.L_x_19298) ;  /* 0x0000000800987947 */ /* 0x000fec0003800000 */
.L_x_19303:
[----:B------:R-:W2:Y:S01]  /*1770*/  LDG.E.64 R2, desc[UR36][R2.64] ;  /* 0x0000002402027981 */ /* 0x000ea2000c1e1b00 */
[----:B------:R-:W-:Y:S01]  /*1780*/  UMOV UR4, 0xf0000000 ;  /* 0xf000000000047882 */ /* 0x000fe20000000000 */
[----:B------:R-:W-:Y:S01]  /*1790*/  UMOV UR5, 0x380fffff ;  /* 0x380fffff00057882 */ /* 0x000fe20000000000 */
[----:B--2---:R-:W0:Y:S01]  /*17a0*/  F2F.F32.F64 R0, R2 ;  /* 0x0000000200007310 */ /* 0x004e220000301000 */
[----:B------:R-:W-:-:S14]  /*17b0*/  DSETP.GEU.AND P0, PT, |R2|, UR4, PT ;  /* 0x0000000402007e2a */ /* 0x000fdc000bf0e200 */
[----:B0-----:R-:W-:Y:S01]  /*17c0*/  @!P0 FMUL R0, R0, 1.175494350822287508e-38 ;  /* 0x0080000000008820 */ /* 0x001fe20000400000 */
[----:B------:R-:W-:Y:S06]  /*17d0*/  BRA `(.L_x_19298) ;  /* 0x00000008007c7947 */ /* 0x000fec0003800000 */
.L_x_19293:
        /* <DEDUP_REMOVED lines=12> */
.L_x_19307:
[----:B------:R-:W2:Y:S01]  /*18a0*/  LDG.E.64 R2, desc[UR36][R2.64] ;  /* 0x0000002402027981 */ /* 0x000ea2000c1e1b00 */
[----:B------:R-:W-:Y:S01]  /*18b0*/  UMOV UR4, 0xf0000000 ;  /* 0xf000000000047882 */ /* 0x000fe20000000000 */
[----:B------:R-:W-:Y:S01]  /*18c0*/  UMOV UR5, 0x380fffff ;  /* 0x380fffff00057882 */ /* 0x000fe20000000000 */
[----:B--2---:R-:W0:Y:S01]  /*18d0*/  F2F.F32.F64 R0, R2 ;  /* 0x0000000200007310 */ /* 0x004e220000301000 */
[----:B------:R-:W-:-:S14]  /*18e0*/  DSETP.GEU.AND P0, PT, |R2|, UR4, PT ;  /* 0x0000000402007e2a */ /* 0x000fdc000bf0e200 */
[----:B0-----:R-:W-:Y:S01]  /*18f0*/  @!P0 FMUL R0, R0, 1.175494350822287508e-38 ;  /* 0x0080000000008820 */ /* 0x001fe20000400000 */
[----:B------:R-:W-:Y:S06]  /*1900*/  BRA `(.L_x_19298) ;  /* 0x0000000800307947 */ /* 0x000fec0003800000 */
.L_x_19306:
        /* <DEDUP_REMOVED lines=26> */
.L_x_19309:
        /* <DEDUP_REMOVED lines=13> */
.L_x_19308:
[----:B------:R-:W2:Y:S02]  /*1b80*/  LDG.E.U16 R0, desc[UR36][R2.64] ;  /* 0x0000002402007981 */ /* 0x000ea4000c1e1500 */
[----:B--2---:R-:W-:Y:S01]  /*1b90*/  IMAD.U32 R0, R0, 0x10000, RZ ;  /* 0x0001000000007824 */ /* 0x004fe200078e00ff */
[----:B------:R-:W-:Y:S06]  /*1ba0*/  BRA `(.L_x_19298) ;  /* 0x0000000400887947 */ /* 0x000fec0003800000 */
.L_x_19305:
        /* <DEDUP_REMOVED lines=11> */
.L_x_19312:
        /* <DEDUP_REMOVED lines=20> */
.L_x_19314:
[----:B------:R-:W-:Y:S05]  /*1da0*/  BSYNC B0 ;  /* 0x0000000000007941 */ /* 0x000fea0003800000 */
.L_x_19313:
[----:B------:R-:W-:Y:S01]  /*1db0*/  LEA R3, R0, 0x3b800000, 0x17 ;  /* 0x3b80000000037811 */ /* 0x000fe200078eb8ff */
[----:B------:R-:W-:-:S05]  /*1dc0*/  IMAD.SHL.U32 R0, R2, 0x100000, RZ ;  /* 0x0010000002007824 */ /* 0x000fca00078e00ff */
[----:B------:R-:W-:Y:S01]  /*1dd0*/  LOP3.LUT R0, R3, R0, R4, 0xfe, !PT ;  /* 0x0000000003007212 */ /* 0x000fe200078efe04 */
[----:B------:R-:W-:Y:S06]  /*1de0*/  BRA `(.L_x_19298) ;  /* 0x0000000000f87947 */ /* 0x000fec0003800000 */
.L_x_19311:
        /* <DEDUP_REMOVED lines=20> */
.L_x_19316:
[----:B------:R-:W-:Y:S05]  /*1f30*/  BSYNC B0 ;  /* 0x0000000000007941 */ /* 0x000fea0003800000 */
.L_x_19315:
[----:B------:R-:W-:Y:S01]  /*1f40*/  LEA R3, R0, 0x37800000, 0x17 ;  /* 0x3780000000037811 */ /* 0x000fe200078eb8ff */
[----:B------:R-:W-:-:S05]  /*1f50*/  IMAD.SHL.U32 R0, R2, 0x200000, RZ ;  /* 0x0020000002007824 */ /* 0x000fca00078e00ff */
[----:B------:R-:W-:Y:S01]  /*1f60*/  LOP3.LUT R0, R3, R0, R4, 0xfe, !PT ;  /* 0x0000000003007212 */ /* 0x000fe200078efe04 */
[----:B------:R-:W-:Y:S06]  /*1f70*/  BRA `(.L_x_19298) ;  /* 0x0000000000947947 */ /* 0x000fec0003800000 */
.L_x_19310:
        /* <DEDUP_REMOVED lines=14> */
.L_x_19297:
        /* <DEDUP_REMOVED lines=16> */
.L_x_19319:
[----:B------:R-:W-:Y:S01]  /*2160*/  IMAD.MOV.U32 R0, RZ, RZ, RZ ;  /* 0x000000ffff007224 */ /* 0x000fe200078e00ff */
[----:B------:R-:W-:Y:S06]  /*2170*/  BRA `(.L_x_19298) ;  /* 0x0000000000147947 */ /* 0x000fec0003800000 */
.L_x_19318:
[----:B------:R-:W2:Y:S02]  /*2180*/  LDG.E.64 R2, desc[UR36][R2.64] ;  /* 0x0000002402027981 */ /* 0x000ea4000c1e1b00 */
[----:B--2---:R0:W1:Y:S01]  /*2190*/  I2F.U64 R0, R2 ;  /* 0x0000000200007312 */ /* 0x0040620000301000 */
[----:B------:R-:W-:Y:S05]  /*21a0*/  BRA `(.L_x_19298) ;  /* 0x0000000000087947 */ /* 0x000fea0003800000 */
.L_x_19317:
[----:B------:R-:W2:Y:S02]  /*21b0*/  LDG.E R0, desc[UR36][R2.64] ;  /* 0x0000002402007981 */ /* 0x000ea4000c1e1900 */
[----:B--2---:R-:W-:-:S07]  /*21c0*/  I2FP.F32.U32 R0, R0 ;  /* 0x0000000000007245 */ /* 0x004fce0000201000 */
.L_x_19298:
[----:B------:R-:W-:Y:S05]  /*21d0*/  BSYNC B6 ;  /* 0x0000000000067941 */ /* 0x000fea0003800000 */
.L_x_19292:
[----:B0-234-:R-:W0:Y:S01]  /*21e0*/  LDC.U8 R3, c[0x0][0x421] ;  /* 0x00010840ff037b82 */ /* 0x01de220000000000 */
[----:B-1---5:R-:W-:Y:S01]  /*21f0*/  FSETP.NEU.FTZ.AND P0, PT, R0, RZ, PT ;  /* 0x000000ff0000720b */ /* 0x022fe20003f1d000 */
[----:B------:R-:W-:Y:S03]  /*2200*/  BSSY B6, `(.L_x_19320) ;  /* 0x00000d6000067945 */ /* 0x000fe60003800000 */
        /* <DEDUP_REMOVED lines=14> */
.L_x_19324:
[----:B------:R0:W-:Y:S01]  /*22f0*/  STG.E.U8 desc[UR36][R16.64], R5 ;  /* 0x0000000510007986 */ /* 0x0001e2000c101124 */
[----:B------:R-:W-:Y:S05]  /*2300*/  BRA `(.L_x_19326) ;  /* 0x0000000c00147947 */ /* 0x000fea0003800000 */
.L_x_19323:
        /* <DEDUP_REMOVED lines=10> */
.L_x_19328:
[----:B------:R0:W-:Y:S01]  /*23b0*/  STG.E desc[UR36][R16.64], R5 ;  /* 0x0000000510007986 */ /* 0x0001e2000c101924 */
[----:B------:R-:W-:Y:S05]  /*23c0*/  BRA `(.L_x_19326) ;  /* 0x0000000800e47947 */ /* 0x000fea0003800000 */
.L_x_19327:
[----:B------:R0:W-:Y:S01]  /*23d0*/  STG.E.U16 desc[UR36][R16.64], R5 ;  /* 0x0000000510007986 */ /* 0x0001e2000c101524 */
[----:B------:R-:W-:Y:S05]  /*23e0*/  BRA `(.L_x_19326) ;  /* 0x0000000800dc7947 */ /* 0x000fea0003800000 */
.L_x_19322:
        /* <DEDUP_REMOVED lines=9> */
.L_x_19330:
[----:B------:R-:W-:-:S04]  /*2480*/  FSET.BF.EQ.FTZ.AND R0, R0, RZ, PT ;  /* 0x000000ff0000720a */ /* 0x000fc80003812000 */
[----:B------:R-:W-:-:S05]  /*2490*/  F2FP.F16.F32.PACK_AB R0, RZ, R0 ;  /* 0x00000000ff00723e */ /* 0x000fca00000000ff */
[----:B------:R0:W-:Y:S01]  /*24a0*/  STG.E.U16 desc[UR36][R16.64], R0 ;  /* 0x0000000010007986 */ /* 0x0001e2000c101524 */
[----:B------:R-:W-:Y:S05]  /*24b0*/  BRA `(.L_x_19326) ;  /* 0x0000000800a87947 */ /* 0x000fea0003800000 */
.L_x_19329:
        /* <DEDUP_REMOVED lines=10> */
.L_x_19332:
[----:B------:R-:W-:-:S04]  /*2560*/  FSET.BF.EQ.FTZ.AND R0, R0, RZ, PT ;  /* 0x000000ff0000720a */ /* 0x000fc80003812000 */
[----:B------:R-:W-:-:S04]  /*2570*/  F2FP.F16.F32.PACK_AB R3, RZ, R0 ;  /* 0x00000000ff03723e */ /* 0x000fc800000000ff */
[----:B------:R-:W-:-:S05]  /*2580*/  PRMT R3, R3, 0x5410, RZ ;  /* 0x0000541003037816 */ /* 0x000fca00000000ff */
[----:B------:R0:W-:Y:S01]  /*2590*/  STG.E desc[UR36][R16.64], R3 ;  /* 0x0000000310007986 */ /* 0x0001e2000c101924 */
[----:B------:R-:W-:Y:S05]  /*25a0*/  BRA `(.L_x_19326) ;  /* 0x00000008006c7947 */ /* 0x000fea0003800000 */
.L_x_19331:
[----:B------:R-:W-:Y:S01]  /*25b0*/  FSEL R3, RZ, 1.875, P0 ;  /* 0x3ff00000ff037808 */ /* 0x000fe20000000000 */
[----:B------:R-:W-:-:S05]  /*25c0*/  IMAD.MOV.U32 R2, RZ, RZ, RZ ;  /* 0x000000ffff027224 */ /* 0x000fca00078e00ff */
[----:B------:R0:W-:Y:S01]  /*25d0*/  STG.E.64 desc[UR36][R16.64], R2 ;  /* 0x0000000210007986 */ /* 0x0001e2000c101b24 */
[----:B------:R-:W-:Y:S05]  /*25e0*/  BRA `(.L_x_19326) ;  /* 0x00000008005c7947 */ /* 0x000fea0003800000 */
.L_x_19321:
        /* <DEDUP_REMOVED lines=10> */
.L_x_19335:
[----:B------:R-:W-:Y:S02]  /*2690*/  FSEL R5, RZ, 1.875, P0 ;  /* 0x3ff00000ff057808 */ /* 0x000fe40000000000 */
[----:B------:R-:W-:Y:S01]  /*26a0*/  CS2R R6, SRZ ;  /* 0x0000000000067805 */ /* 0x000fe2000001ff00 */
[----:B------:R-:W-:-:S05]  /*26b0*/  IMAD.MOV.U32 R4, RZ, RZ, RZ ;  /* 0x000000ffff047224 */ /* 0x000fca00078e00ff */
[----:B------:R0:W-:Y:S01]  /*26c0*/  STG.E.128 desc[UR36][R16.64], R4 ;  /* 0x0000000410007986 */ /* 0x0001e2000c101d24 */
[----:B------:R-:W-:Y:S05]  /*26d0*/  BRA `(.L_x_19326) ;  /* 0x0000000800207947 */ /* 0x000fea0003800000 */
.L_x_19334:
        /* <DEDUP_REMOVED lines=18> */
.L_x_19339:
[----:B------:R-:W-:Y:S05]  /*2800*/  BSYNC B0 ;  /* 0x0000000000007941 */ /* 0x000fea0003800000 */
.L_x_19338:
[----:B------:R0:W-:Y:S01]  /*2810*/  STG.E.U8 desc[UR36][R16.64], R3 ;  /* 0x0000000310007986 */ /* 0x0001e2000c101124 */
[----:B------:R-:W-:Y:S05]  /*2820*/  BRA `(.L_x_19326) ;  /* 0x0000000400cc7947 */ /* 0x000fea0003800000 */
.L_x_19337:
        /* <DEDUP_REMOVED lines=13> */
.L_x_19340:
[----:B------:R-:W-:Y:S01]  /*2900*/  ISETP.GT.U32.AND P0, PT, R3, 0x7f800000, PT ;  /* 0x7f8000000300780c */ /* 0x000fe20003f04070 */
[----:B------:R-:W-:-:S05]  /*2910*/  IMAD.MOV.U32 R3, RZ, RZ, 0x7f ;  /* 0x0000007fff037424 */ /* 0x000fca00078e00ff */
[----:B------:R-:W-:-:S05]  /*2920*/  SEL R3, R3, 0x7c, P0 ;  /* 0x0000007c03037807 */ /* 0x000fca0000000000 */
[----:B------:R0:W-:Y:S01]  /*2930*/  STG.E.U8 desc[UR36][R16.64], R3 ;  /* 0x0000000310007986 */ /* 0x0001e2000c101124 */
[----:B------:R-:W-:Y:S05]  /*2940*/  BRA `(.L_x_19326) ;  /* 0x0000000400847947 */ /* 0x000fea0003800000 */
.L_x_19336:
[----:B------:R-:W-:-:S04]  /*2950*/  FSET.BF.EQ.FTZ.AND R0, R0, RZ, PT ;  /* 0x000000ff0000720a */ /* 0x000fc80003812000 */
[----:B------:R-:W-:-:S05]  /*2960*/  F2FP.BF16.F32.PACK_AB R0, RZ, R0 ;  /* 0x00000000ff00723e */ /* 0x000fca00000010ff */
[----:B------:R0:W-:Y:S01]  /*2970*/  STG.E.U16 desc[UR36][R16.64], R0 ;  /* 0x0000000010007986 */ /* 0x0001e2000c101524 */
[----:B------:R-:W-:Y:S05]  /*2980*/  BRA `(.L_x_19326) ;  /* 0x0000000400747947 */ /* 0x000fea0003800000 */
.L_x_19333:
        /* <DEDUP_REMOVED lines=10> */
.L_x_19343:
        /* <DEDUP_REMOVED lines=16> */
.L_x_19346:
[----:B------:R-:W-:-:S07]  /*2b30*/  PRMT R8, R0, 0x7610, R8 ;  /* 0x0000761000087816 */ /* 0x000fce0000000008 */
.L_x_19345:
[----:B------:R-:W-:Y:S05]  /*2b40*/  BSYNC B0 ;  /* 0x0000000000007941 */ /* 0x000fea0003800000 */
.L_x_19344:
[----:B------:R4:W-:Y:S01]  /*2b50*/  STG.E.U8 desc[UR36][R16.64], R8 ;  /* 0x0000000810007986 */ /* 0x0009e2000c101124 */
[----:B------:R-:W-:Y:S05]  /*2b60*/  BRA `(.L_x_19326) ;  /* 0x0000000000fc7947 */ /* 0x000fea0003800000 */
.L_x_19342:
        /* <DEDUP_REMOVED lines=16> */
.L_x_19349:
[----:B------:R-:W-:-:S07]  /*2c70*/  PRMT R8, R0, 0x7610, R8 ;  /* 0x0000761000087816 */ /* 0x000fce0000000008 */
.L_x_19348:
[----:B------:R-:W-:Y:S05]  /*2c80*/  BSYNC B0 ;  /* 0x0000000000007941 */ /* 0x000fea0003800000 */
.L_x_19347:
[----:B------:R3:W-:Y:S01]  /*2c90*/  STG.E.U8 desc[UR36][R16.64], R8 ;  /* 0x0000000810007986 */ /* 0x0007e2000c101124 */
[----:B------:R-:W-:Y:S05]  /*2ca0*/  BRA `(.L_x_19326) ;  /* 0x0000000000ac7947 */ /* 0x000fea0003800000 */
.L_x_19341:
        /* <DEDUP_REMOVED lines=21> */
.L_x_19325:
        /* <DEDUP_REMOVED lines=16> */
.L_x_19352:
[----:B------:R-:W-:Y:S05]  /*2f00*/  BRA `(.L_x_19326) ;  /* 0x0000000000147947 */ /* 0x000fea0003800000 */
.L_x_19351:
[----:B------:R-:W-:Y:S02]  /*2f10*/  IMAD.MOV.U32 R2, RZ, RZ, R5 ;  /* 0x000000ffff027224 */ /* 0x000fe400078e0005 */
[----:B------:R-:W-:-:S05]  /*2f20*/  IMAD.MOV.U32 R3, RZ, RZ, RZ ;  /* 0x000000ffff037224 */ /* 0x000fca00078e00ff */
[----:B------:R2:W-:Y:S01]  /*2f30*/  STG.E.64 desc[UR36][R16.64], R2 ;  /* 0x0000000210007986 */ /* 0x0005e2000c101b24 */
[----:B------:R-:W-:Y:S05]  /*2f40*/  BRA `(.L_x_19326) ;  /* 0x0000000000047947 */ /* 0x000fea0003800000 */
.L_x_19350:
[----:B------:R0:W-:Y:S02]  /*2f50*/  STG.E desc[UR36][R16.64], R5 ;  /* 0x0000000510007986 */ /* 0x0001e4000c101924 */
.L_x_19326:
[----:B------:R-:W-:Y:S05]  /*2f60*/  BSYNC B6 ;  /* 0x0000000000067941 */ /* 0x000fea0003800000 */
.L_x_19320:
[----:B------:R-:W-:-:S04]  /*2f70*/  IMAD R18, R23, 0x200, R18 ;  /* 0x0000020017127824 */ /* 0x000fc800078e0212 */
[----:B------:R-:W-:-:S07]  /*2f80*/  VIADD R19, R18, 0x80 ;  /* 0x0000008012137836 */ /* 0x000fce0000000000 */
.L_x_19290:
[----:B------:R-:W-:Y:S05]  /*2f90*/  BSYNC B7 ;  /* 0x0000000000077941 */ /* 0x000fea0003800000 */
.L_x_19289:
        /* <DEDUP_REMOVED lines=307> */
.L_x_19355:
        /* <DEDUP_REMOVED lines=20> */
[----:B--2---:R-:W4:Y:S01]  /*4410*/  I2F.S16 R0, R0 ;  /* 0x0000000000007306 */ /* 0x004f220000101400 */
[----:B------:R-:W-:Y:S05]  /*4420*/  BRA `(.L_x_19362) ;  /* 0x0000000c00387947 */ /* 0x000fea0003800000 */
.L_x_19360:
[----:B------:R-:W2:Y:S02]  /*4430*/  LDG.E.U8 R0, desc[UR36][R2.64] ;  /* 0x0000002402007981 */ /* 0x000ea4000c1e1100 */
[----:B--2---:R-:W-:Y:S01]  /*4440*/  I2FP.F32.U32 R0, R0 ;  /* 0x0000000000007245 */ /* 0x004fe20000201000 */
[----:B------:R-:W-:Y:S06]  /*4450*/  BRA `(.L_x_19362) ;  /* 0x0000000c002c7947 */ /* 0x000fec0003800000 */
.L_x_19359:
        /* <DEDUP_REMOVED lines=9> */
.L_x_19364:
[----:B------:R-:W2:Y:S02]  /*44f0*/  LDG.E R0, desc[UR36][R2.64] ;  /* 0x0000002402007981 */ /* 0x000ea4000c1e1900 */
[----:B--2---:R-:W-:Y:S01]  /*4500*/  I2FP.F32.S32 R0, R0 ;  /* 0x0000000000007245 */ /* 0x004fe20000201400 */
[----:B------:R-:W-:Y:S06]  /*4510*/  BRA `(.L_x_19362) ;  /* 0x0000000800fc7947 */ /* 0x000fec0003800000 */
.L_x_19363:
[----:B------:R-:W2:Y:S02]  /*4520*/  LDG.E.U16 R0, desc[UR36][R2.64] ;  /* 0x0000002402007981 */ /* 0x000ea4000c1e1500 */
[----:B--2---:R-:W0:Y:S01]  /*4530*/  I2F.S16 R0, R0 ;  /* 0x0000000000007306 */ /* 0x004e220000101400 */
[----:B------:R-:W-:Y:S05]  /*4540*/  BRA `(.L_x_19362) ;  /* 0x0000000800f07947 */ /* 0x000fea0003800000 */
.L_x_19358:
        /* <DEDUP_REMOVED lines=8> */
.L_x_19366:
[----:B------:R-:W2:Y:S02]  /*45d0*/  LDG.E.U16 R0, desc[UR36][R2.64] ;  /* 0x0000002402007981 */ /* 0x000ea4000c1e1500 */
[----:B--2---:R-:W-:Y:S01]  /*45e0*/  HADD2.F32 R0, -RZ, R0.H0_H0 ;  /* 0x20000000ff007230 */ /* 0x004fe20000004100 */
[----:B------:R-:W-:Y:S06]  /*45f0*/  BRA `(.L_x_19362) ;  /* 0x0000000800c47947 */ /* 0x000fec0003800000 */
.L_x_19365:
        /* <DEDUP_REMOVED lines=8> */
.L_x_19368:
[----:B------:R-:W2:Y:S02]  /*4680*/  LDG.E.U16 R0, desc[UR36][R2.64] ;  /* 0x0000002402007981 */ /* 0x000ea4000c1e1500 */
[----:B--2---:R-:W-:Y:S01]  /*4690*/  HADD2.F32 R0, -RZ, R0.H0_H0 ;  /* 0x20000000ff007230 */ /* 0x004fe20000004100 */
[----:B------:R-:W-:Y:S06]  /*46a0*/  BRA `(.L_x_19362) ;  /* 0x0000000800987947 */ /* 0x000fec0003800000 */
.L_x_19367:
[----:B------:R-:W2:Y:S01]  /*46b0*/  LDG.E.64 R2, desc[UR36][R2.64] ;  /* 0x0000002402027981 */ /* 0x000ea2000c1e1b00 */
[----:B------:R-:W-:Y:S01]  /*46c0*/  UMOV UR4, 0xf0000000 ;  /* 0xf000000000047882 */ /* 0x000fe20000000000 */
[----:B------:R-:W-:Y:S01]  /*46d0*/  UMOV UR5, 0x380fffff ;  /* 0x380fffff00057882 */ /* 0x000fe20000000000 */
[----:B--2---:R-:W0:Y:S01]  /*46e0*/  F2F.F32.F64 R0, R2 ;  /* 0x0000000200007310 */ /* 0x004e220000301000 */
[----:B------:R-:W-:-:S14]  /*46f0*/  DSETP.GEU.AND P0, PT, |R2|, UR4, PT ;  /* 0x0000000402007e2a */ /* 0x000fdc000bf0e200 */
[----:B0-----:R-:W-:Y:S01]  /*4700*/  @!P0 FMUL R0, R0, 1.175494350822287508e-38 ;  /* 0x0080000000008820 */ /* 0x001fe20000400000 */
[----:B------:R-:W-:Y:S06]  /*4710*/  BRA `(.L_x_19362) ;  /* 0x00000008007c7947 */ /* 0x000fec0003800000 */
.L_x_19357:
        /* <DEDUP_REMOVED lines=12> */
.L_x_19371:
[----:B------:R-:W2:Y:S01]  /*47e0*/  LDG.E.64 R2, desc[UR36][R2.64] ;  /* 0x0000002402027981 */ /* 0x000ea2000c1e1b00 */
[----:B------:R-:W-:Y:S01]  /*47f0*/  UMOV UR4, 0xf0000000 ;  /* 0xf000000000047882 */ /* 0x000fe20000000000 */
[----:B------:R-:W-:Y:S01]  /*4800*/  UMOV UR5, 0x380fffff ;  /* 0x380fffff00057882 */ /* 0x000fe20000000000 */
[----:B--2---:R-:W0:Y:S01]  /*4810*/  F2F.F32.F64 R0, R2 ;  /* 0x0000000200007310 */ /* 0x004e220000301000 */
[----:B------:R-:W-:-:S14]  /*4820*/  DSETP.GEU.AND P0, PT, |R2|, UR4, PT ;  /* 0x0000000402007e2a */ /* 0x000fdc000bf0e200 */
[----:B0-----:R-:W-:Y:S01]  /*4830*/  @!P0 FMUL R0, R0, 1.175494350822287508e-38 ;  /* 0x0080000000008820 */ /* 0x001fe20000400000 */
[----:B------:R-:W-:Y:S06]  /*4840*/  BRA `(.L_x_19362) ;  /* 0x0000000800307947 */ /* 0x000fec0003800000 */
.L_x_19370:
        /* <DEDUP_REMOVED lines=26> */
.L_x_19373:
        /* <DEDUP_REMOVED lines=13> */
.L_x_19372:
[----:B------:R-:W2:Y:S02]  /*4ac0*/  LDG.E.U16 R0, desc[UR36][R2.64] ;  /* 0x0000002402007981 */ /* 0x000ea4000c1e1500 */
[----:B--2---:R-:W-:Y:S01]  /*4ad0*/  IMAD.U32 R0, R0, 0x10000, RZ ;  /* 0x0001000000007824 */ /* 0x004fe200078e00ff */
[----:B------:R-:W-:Y:S06]  /*4ae0*/  BRA `(.L_x_19362) ;  /* 0x0000000400887947 */ /* 0x000fec0003800000 */
.L_x_19369:
        /* <DEDUP_REMOVED lines=11> */
.L_x_19376:
        /* <DEDUP_REMOVED lines=20> */
.L_x_19378:
[----:B------:R-:W-:Y:S05]  /*4ce0*/  BSYNC B0 ;  /* 0x0000000000007941 */ /* 0x000fea0003800000 */
.L_x_19377:
[----:B------:R-:W-:Y:S01]  /*4cf0*/  LEA R3, R0, 0x3b800000, 0x17 ;  /* 0x3b80000000037811 */ /* 0x000fe200078eb8ff */
[----:B------:R-:W-:-:S05]  /*4d00*/  IMAD.SHL.U32 R0, R2, 0x100000, RZ ;  /* 0x0010000002007824 */ /* 0x000fca00078e00ff */
[----:B------:R-:W-:Y:S01]  /*4d10*/  LOP3.LUT R0, R3, R0, R4, 0xfe, !PT ;  /* 0x0000000003007212 */ /* 0x000fe200078efe04 */
[----:B------:R-:W-:Y:S06]  /*4d20*/  BRA `(.L_x_19362) ;  /* 0x0000000000f87947 */ /* 0x000fec0003800000 */
.L_x_19375:
        /* <DEDUP_REMOVED lines=20> */
.L_x_19380:
[----:B------:R-:W-:Y:S05]  /*4e70*/  BSYNC B0 ;  /* 0x0000000000007941 */ /* 0x000fea0003800000 */
.L_x_19379:
[----:B------:R-:W-:Y:S01]  /*4e80*/  LEA R3, R0, 0x37800000, 0x17 ;  /* 0x3780000000037811 */ /* 0x000fe200078eb8ff */
[----:B------:R-:W-:-:S05]  /*4e90*/  IMAD.SHL.U32 R0, R2, 0x200000, RZ ;  /* 0x0020000002007824 */ /* 0x000fca00078e00ff */
[----:B------:R-:W-:Y:S01]  /*4ea0*/  LOP3.LUT R0, R3, R0, R4, 0xfe, !PT ;  /* 0x0000000003007212 */ /* 0x000fe200078efe04 */
[----:B------:R-:W-:Y:S06]  /*4eb0*/  BRA `(.L_x_19362) ;  /* 0x0000000000947947 */ /* 0x000fec0003800000 */
.L_x_19374:
        /* <DEDUP_REMOVED lines=14> */
.L_x_19361:
        /* <DEDUP_REMOVED lines=16> */
.L_x_19383:
[----:B------:R-:W-:Y:S01]  /*50a0*/  IMAD.MOV.U32 R0, RZ, RZ, RZ ;  /* 0x000000ffff007224 */ /* 0x000fe200078e00ff */
[----:B------:R-:W-:Y:S06]  /*50b0*/  BRA `(.L_x_19362) ;  /* 0x0000000000147947 */ /* 0x000fec0003800000 */
.L_x_19382:
[----:B------:R-:W2:Y:S02]  /*50c0*/  LDG.E.64 R2, desc[UR36][R2.64] ;  /* 0x0000002402027981 */ /* 0x000ea4000c1e1b00 */
[----:B--2---:R0:W1:Y:S01]  /*50d0*/  I2F.U64 R0, R2 ;  /* 0x0000000200007312 */ /* 0x0040620000301000 */
[----:B------:R-:W-:Y:S05]  /*50e0*/  BRA `(.L_x_19362) ;  /* 0x0000000000087947 */ /* 0x000fea0003800000 */
.L_x_19381:
[----:B------:R-:W2:Y:S02]  /*50f0*/  LDG.E R0, desc[UR36][R2.64] ;  /* 0x0000002402007981 */ /* 0x000ea4000c1e1900 */
[----:B--2---:R-:W-:-:S07]  /*5100*/  I2FP.F32.U32 R0, R0 ;  /* 0x0000000000007245 */ /* 0x004fce0000201000 */
.L_x_19362:
[----:B------:R-:W-:Y:S05]  /*5110*/  BSYNC B6 ;  /* 0x0000000000067941 */ /* 0x000fea0003800000 */
.L_x_19356:
[----:B------:R-:W2:Y:S01]  /*5120*/  LDC.U8 R4, c[0x0][0x421] ;  /* 0x00010840ff047b82 */ /* 0x000ea20000000000 */
[----:B01--45:R-:W-:Y:S01]  /*5130*/  FSETP.NEU.FTZ.AND P0, PT, R0, RZ, PT ;  /* 0x000000ff0000720b */ /* 0x033fe20003f1d000 */
[----:B------:R-:W-:Y:S03]  /*5140*/  BSSY B6, `(.L_x_19384) ;  /* 0x00000d4000067945 */ /* 0x000fe60003800000 */
[----:B--23--:R-:W-:Y:S02]  /*5150*/  SEL R2, RZ, 0x1, P0 ;  /* 0x00000001ff027807 */ /* 0x00cfe40000000000 */
        /* <DEDUP_REMOVED lines=13> */
.L_x_19388:
[----:B------:R0:W-:Y:S01]  /*5230*/  STG.E.U8 desc[UR36][R16.64], R2 ;  /* 0x0000000210007986 */ /* 0x0001e2000c101124 */
[----:B------:R-:W-:Y:S05]  /*5240*/  BRA `(.L_x_19390) ;  /* 0x0000000c000c7947 */ /* 0x000fea0003800000 */
.L_x_19387:
        /* <DEDUP_REMOVED lines=9> */
.L_x_19392:
[----:B------:R0:W-:Y:S01]  /*52e0*/  STG.E desc[UR36][R16.64], R2 ;  /* 0x0000000210007986 */ /* 0x0001e2000c101924 */
[----:B------:R-:W-:Y:S05]  /*52f0*/  BRA `(.L_x_19390) ;  /* 0x0000000800e07947 */ /* 0x000fea0003800000 */
.L_x_19391:
[----:B------:R0:W-:Y:S01]  /*5300*/  STG.E.U16 desc[UR36][R16.64], R2 ;  /* 0x0000000210007986 */ /* 0x0001e2000c101524 */
[----:B------:R-:W-:Y:S05]  /*5310*/  BRA `(.L_x_19390) ;  /* 0x0000000800d87947 */ /* 0x000fea0003800000 */
.L_x_19386:
        /* <DEDUP_REMOVED lines=9> */
.L_x_19394:
[----:B------:R-:W-:-:S04]  /*53b0*/  FSET.BF.EQ.FTZ.AND R0, R0, RZ, PT ;  /* 0x000000ff0000720a */ /* 0x000fc80003812000 */
[----:B------:R-:W-:-:S05]  /*53c0*/  F2FP.F16.F32.PACK_AB R0, RZ, R0 ;  /* 0x00000000ff00723e */ /* 0x000fca00000000ff */
[----:B------:R0:W-:Y:S01]  /*53d0*/  STG.E.U16 desc[UR36][R16.64], R0 ;  /* 0x0000000010007986 */ /* 0x0001e2000c101524 */
[----:B------:R-:W-:Y:S05]  /*53e0*/  BRA `(.L_x_19390) ;  /* 0x0000000800a47947 */ /* 0x000fea0003800000 */
.L_x_19393:
        /* <DEDUP_REMOVED lines=10> */
.L_x_19396:
[----:B------:R-:W-:-:S04]  /*5490*/  FSET.BF.EQ.FTZ.AND R0, R0, RZ, PT ;  /* 0x000000ff0000720a */ /* 0x000fc80003812000 */
[----:B------:R-:W-:-:S04]  /*54a0*/  F2FP.F16.F32.PACK_AB R3, RZ, R0 ;  /* 0x00000000ff03723e */ /* 0x000fc800000000ff */
[----:B------:R-:W-:-:S05]  /*54b0*/  PRMT R3, R3, 0x5410, RZ ;  /* 0x0000541003037816 */ /* 0x000fca00000000ff */
[----:B------:R0:W-:Y:S01]  /*54c0*/  STG.E desc[UR36][R16.64], R3 ;  /* 0x0000000310007986 */ /* 0x0001e2000c101924 */
[----:B------:R-:W-:Y:S05]  /*54d0*/  BRA `(.L_x_19390) ;  /* 0x0000000800687947 */ /* 0x000fea0003800000 */
.L_x_19395:
[----:B------:R-:W-:Y:S01]  /*54e0*/  FSEL R3, RZ, 1.875, P0 ;  /* 0x3ff00000ff037808 */ /* 0x000fe20000000000 */
[----:B------:R-:W-:-:S05]  /*54f0*/  IMAD.MOV.U32 R2, RZ, RZ, RZ ;  /* 0x000000ffff027224 */ /* 0x000fca00078e00ff */
[----:B------:R0:W-:Y:S01]  /*5500*/  STG.E.64 desc[UR36][R16.64], R2 ;  /* 0x0000000210007986 */ /* 0x0001e2000c101b24 */
[----:B------:R-:W-:Y:S05]  /*5510*/  BRA `(.L_x_19390) ;  /* 0x0000000800587947 */ /* 0x000fea0003800000 */
.L_x_19385:
        /* <DEDUP_REMOVED lines=10> */
.L_x_19399:
[----:B------:R-:W-:Y:S02]  /*55c0*/  FSEL R5, RZ, 1.875, P0 ;  /* 0x3ff00000ff057808 */ /* 0x000fe40000000000 */
[----:B------:R-:W-:Y:S01]  /*55d0*/  CS2R R6, SRZ ;  /* 0x0000000000067805 */ /* 0x000fe2000001ff00 */
[----:B------:R-:W-:-:S05]  /*55e0*/  IMAD.MOV.U32 R4, RZ, RZ, RZ ;  /* 0x000000ffff047224 */ /* 0x000fca00078e00ff */
[----:B------:R0:W-:Y:S01]  /*55f0*/  STG.E.128 desc[UR36][R16.64], R4 ;  /* 0x0000000410007986 */ /* 0x0001e2000c101d24 */
[----:B------:R-:W-:Y:S05]  /*5600*/  BRA `(.L_x_19390) ;  /* 0x00000008001c7947 */ /* 0x000fea0003800000 */
.L_x_19398:
        /* <DEDUP_REMOVED lines=18> */
.L_x_19403:
[----:B------:R-:W-:Y:S05]  /*5730*/  BSYNC B0 ;  /* 0x0000000000007941 */ /* 0x000fea0003800000 */
.L_x_19402:
[----:B------:R0:W-:Y:S01]  /*5740*/  STG.E.U8 desc[UR36][R16.64], R3 ;  /* 0x0000000310007986 */ /* 0x0001e2000c101124 */
[----:B------:R-:W-:Y:S05]  /*5750*/  BRA `(.L_x_19390) ;  /* 0x0000000400c87947 */ /* 0x000fea0003800000 */
.L_x_19401:
        /* <DEDUP_REMOVED lines=13> */
.L_x_19404:
[----:B------:R-:W-:Y:S01]  /*5830*/  ISETP.GT.U32.AND P0, PT, R3, 0x7f800000, PT ;  /* 0x7f8000000300780c */ /* 0x000fe20003f04070 */
[----:B------:R-:W-:-:S05]  /*5840*/  IMAD.MOV.U32 R3, RZ, RZ, 0x7f ;  /* 0x0000007fff037424 */ /* 0x000fca00078e00ff */
[----:B------:R-:W-:-:S05]  /*5850*/  SEL R3, R3, 0x7c, P0 ;  /* 0x0000007c03037807 */ /* 0x000fca0000000000 */
[----:B------:R0:W-:Y:S01]  /*5860*/  STG.E.U8 desc[UR36][R16.64], R3 ;  /* 0x0000000310007986 */ /* 0x0001e2000c101124 */
[----:B------:R-:W-:Y:S05]  /*5870*/  BRA `(.L_x_19390) ;  /* 0x0000000400807947 */ /* 0x000fea0003800000 */
.L_x_19400:
[----:B------:R-:W-:-:S04]  /*5880*/  FSET.BF.EQ.FTZ.AND R0, R0, RZ, PT ;  /* 0x000000ff0000720a */ /* 0x000fc80003812000 */
[----:B------:R-:W-:-:S05]  /*5890*/  F2FP.BF16.F32.PACK_AB R0, RZ, R0 ;  /* 0x00000000ff00723e */ /* 0x000fca00000010ff */
[----:B------:R0:W-:Y:S01]  /*58a0*/  STG.E.U16 desc[UR36][R16.64], R0 ;  /* 0x0000000010007986 */ /* 0x0001e2000c101524 */
[----:B------:R-:W-:Y:S05]  /*58b0*/  BRA `(.L_x_19390) ;  /* 0x0000000400707947 */ /* 0x000fea0003800000 */
.L_x_19397:
        /* <DEDUP_REMOVED lines=10> */
.L_x_19407:
        /* <DEDUP_REMOVED lines=16> */
.L_x_19410:
[----:B------:R-:W-:-:S07]  /*5a60*/  PRMT R8, R0, 0x7610, R8 ;  /* 0x0000761000087816 */ /* 0x000fce0000000008 */
.L_x_19409:
[----:B------:R-:W-:Y:S05]  /*5a70*/  BSYNC B0 ;  /* 0x0000000000007941 */ /* 0x000fea0003800000 */
.L_x_19408:
[----:B------:R3:W-:Y:S01]  /*5a80*/  STG.E.U8 desc[UR36][R16.64], R8 ;  /* 0x0000000810007986 */ /* 0x0007e2000c101124 */
[----:B------:R-:W-:Y:S05]  /*5a90*/  BRA `(.L_x_19390) ;  /* 0x0000000000f87947 */ /* 0x000fea0003800000 */
.L_x_19406:
        /* <DEDUP_REMOVED lines=16> */
.L_x_19413:
[----:B------:R-:W-:-:S07]  /*5ba0*/  PRMT R8, R0, 0x7610, R8 ;  /* 0x0000761000087816 */ /* 0x000fce0000000008 */
.L_x_19412:
[----:B------:R-:W-:Y:S05]  /*5bb0*/  BSYNC B0 ;  /* 0x0000000000007941 */ /* 0x000fea0003800000 */
.L_x_19411:
[----:B------:R0:W-:Y:S01]  /*5bc0*/  STG.E.U8 desc[UR36][R16.64], R8 ;  /* 0x0000000810007986 */ /* 0x0001e2000c101124 */
[----:B------:R-:W-:Y:S05]  /*5bd0*/  BRA `(.L_x_19390) ;  /* 0x0000000000a87947 */ /* 0x000fea0003800000 */
.L_x_19405:
        /* <DEDUP_REMOVED lines=21> */
.L_x_19389:
        /* <DEDUP_REMOVED lines=16> */
.L_x_19416:
[----:B------:R-:W-:Y:S05]  /*5e30*/  BRA `(.L_x_19390) ;  /* 0x0000000000107947 */ /* 0x000fea0003800000 */
.L_x_19415:
[----:B------:R-:W-:-:S05]  /*5e40*/  IMAD.MOV.U32 R3, RZ, RZ, RZ ;  /* 0x000000ffff037224 */ /* 0x000fca00078e00ff */
[----:B------:R1:W-:Y:S01]  /*5e50*/  STG.E.64 desc[UR36][R16.64], R2 ;  /* 0x0000000210007986 */ /* 0x0003e2000c101b24 */
[----:B------:R-:W-:Y:S05]  /*5e60*/  BRA `(.L_x_19390) ;  /* 0x0000000000047947 */ /* 0x000fea0003800000 */
.L_x_19414:
[----:B------:R0:W-:Y:S02]  /*5e70*/  STG.E desc[UR36][R16.64], R2 ;  /* 0x0000000210007986 */ /* 0x0001e4000c101924 */
.L_x_19390:
[----:B------:R-:W-:Y:S05]  /*5e80*/  BSYNC B6 ;  /* 0x0000000000067941 */ /* 0x000fea0003800000 */
.L_x_19384:
[----:B------:R-:W-:-:S07]  /*5e90*/  VIADD R19, R19, 0x80 ;  /* 0x0000008013137836 */ /* 0x000fce0000000000 */
.L_x_19354:
[----:B------:R-:W-:Y:S05]  /*5ea0*/  BSYNC B7 ;  /* 0x0000000000077941 */ /* 0x000fea0003800000 */
.L_x_19353:
        /* <DEDUP_REMOVED lines=307> */
.L_x_19419:
        /* <DEDUP_REMOVED lines=22> */
.L_x_19424:
[----:B------:R-:W2:Y:S02]  /*7340*/  LDG.E.U8 R0, desc[UR36][R2.64] ;  /* 0x0000002402007981 */ /* 0x000ea4000c1e1100 */
[----:B--2---:R-:W-:Y:S01]  /*7350*/  I2FP.F32.U32 R0, R0 ;  /* 0x0000000000007245 */ /* 0x004fe20000201000 */
[----:B------:R-:W-:Y:S06]  /*7360*/  BRA `(.L_x_19426) ;  /* 0x0000000c002c7947 */ /* 0x000fec0003800000 */
.L_x_19423:
        /* <DEDUP_REMOVED lines=9> */
.L_x_19428:
[----:B------:R-:W2:Y:S02]  /*7400*/  LDG.E R0, desc[UR36][R2.64] ;  /* 0x0000002402007981 */ /* 0x000ea4000c1e1900 */
[----:B--2---:R-:W-:Y:S01]  /*7410*/  I2FP.F32.S32 R0, R0 ;  /* 0x0000000000007245 */ /* 0x004fe20000201400 */
[----:B------:R-:W-:Y:S06]  /*7420*/  BRA `(.L_x_19426) ;  /* 0x0000000800fc7947 */ /* 0x000fec0003800000 */
.L_x_19427:
[----:B------:R-:W2:Y:S02]  /*7430*/  LDG.E.U16 R0, desc[UR36][R2.64] ;  /* 0x0000002402007981 */ /* 0x000ea4000c1e1500 */
[----:B--2---:R-:W0:Y:S01]  /*7440*/  I2F.S16 R0, R0 ;  /* 0x0000000000007306 */ /* 0x004e220000101400 */
[----:B------:R-:W-:Y:S05]  /*7450*/  BRA `(.L_x_19426) ;  /* 0x0000000800f07947 */ /* 0x000fea0003800000 */
.L_x_19422:
        /* <DEDUP_REMOVED lines=8> */
.L_x_19430:
[----:B------:R-:W2:Y:S02]  /*74e0*/  LDG.E.U16 R0, desc[UR36][R2.64] ;  /* 0x0000002402007981 */ /* 0x000ea4000c1e1500 */
[----:B--2---:R-:W-:Y:S01]  /*74f0*/  HADD2.F32 R0, -RZ, R0.H0_H0 ;  /* 0x20000000ff007230 */ /* 0x004fe20000004100 */
[----:B------:R-:W-:Y:S06]  /*7500*/  BRA `(.L_x_19426) ;  /* 0x0000000800c47947 */ /* 0x000fec0003800000 */
.L_x_19429:
        /* <DEDUP_REMOVED lines=8> */
.L_x_19432:
[----:B------:R-:W2:Y:S02]  /*7590*/  LDG.E.U16 R0, desc[UR36][R2.64] ;  /* 0x0000002402007981 */ /* 0x000ea4000c1e1500 */
[----:B--2---:R-:W-:Y:S01]  /*75a0*/  HADD2.F32 R0, -RZ, R0.H0_H0 ;  /* 0x20000000ff007230 */ /* 0x004fe20000004100 */
[----:B------:R-:W-:Y:S06]  /*75b0*/  BRA `(.L_x_19426) ;  /* 0x0000000800987947 */ /* 0x000fec0003800000 */
.L_x_19431:
[----:B------:R-:W2:Y:S01]  /*75c0*/  LDG.E.64 R2, desc[UR36][R2.64] ;  /* 0x0000002402027981 */ /* 0x000ea2000c1e1b00 */
[----:B------:R-:W-:Y:S01]  /*75d0*/  UMOV UR4, 0xf0000000 ;  /* 0xf000000000047882 */ /* 0x000fe20000000000 */
[----:B------:R-:W-:Y:S01]  /*75e0*/  UMOV UR5, 0x380fffff ;  /* 0x380fffff00057882 */ /* 0x000fe20000000000 */
[----:B--2---:R-:W0:Y:S01]  /*75f0*/  F2F.F32.F64 R0, R2 ;  /* 0x0000000200007310 */ /* 0x004e220000301000 */
[----:B------:R-:W-:-:S14]  /*7600*/  DSETP.GEU.AND P0, PT, |R2|, UR4, PT ;  /* 0x0000000402007e2a */ /* 0x000fdc000bf0e200 */
[----:B0-----:R-:W-:Y:S01]  /*7610*/  @!P0 FMUL R0, R0, 1.175494350822287508e-38 ;  /* 0x0080000000008820 */ /* 0x001fe20000400000 */
[----:B------:R-:W-:Y:S06]  /*7620*/  BRA `(.L_x_19426) ;  /* 0x00000008007c7947 */ /* 0x000fec0003800000 */
.L_x_19421:
        /* <DEDUP_REMOVED lines=12> */
.L_x_19435:
[----:B------:R-:W2:Y:S01]  /*76f0*/  LDG.E.64 R2, desc[UR36][R2.64] ;  /* 0x0000002402027981 */ /* 0x000ea2000c1e1b00 */
[----:B------:R-:W-:Y:S01]  /*7700*/  UMOV UR4, 0xf0000000 ;  /* 0xf000000000047882 */ /* 0x000fe20000000000 */
[----:B------:R-:W-:Y:S01]  /*7710*/  UMOV UR5, 0x380fffff ;  /* 0x380fffff00057882 */ /* 0x000fe20000000000 */
[----:B--2---:R-:W0:Y:S01]  /*7720*/  F2F.F32.F64 R0, R2 ;  /* 0x0000000200007310 */ /* 0x004e220000301000 */
[----:B------:R-:W-:-:S14]  /*7730*/  DSETP.GEU.AND P0, PT, |R2|, UR4, PT ;  /* 0x0000000402007e2a */ /* 0x000fdc000bf0e200 */
[----:B0-----:R-:W-:Y:S01]  /*7740*/  @!P0 FMUL R0, R0, 1.175494350822287508e-38 ;  /* 0x0080000000008820 */ /* 0x001fe20000400000 */
[----:B------:R-:W-:Y:S06]  /*7750*/  BRA `(.L_x_19426) ;  /* 0x0000000800307947 */ /* 0x000fec0003800000 */
.L_x_19434:
        /* <DEDUP_REMOVED lines=26> */
.L_x_19437:
        /* <DEDUP_REMOVED lines=13> */
.L_x_19436:
[----:B------:R-:W2:Y:S02]  /*79d0*/  LDG.E.U16 R0, desc[UR36][R2.64] ;  /* 0x0000002402007981 */ /* 0x000ea4000c1e1500 */
[----:B--2---:R-:W-:Y:S01]  /*79e0*/  IMAD.U32 R0, R0, 0x10000, RZ ;  /* 0x0001000000007824 */ /* 0x004fe200078e00ff */
[----:B------:R-:W-:Y:S06]  /*79f0*/  BRA `(.L_x_19426) ;  /* 0x0000000400887947 */ /* 0x000fec0003800000 */
.L_x_19433:
        /* <DEDUP_REMOVED lines=11> */
.L_x_19440:
        /* <DEDUP_REMOVED lines=20> */
.L_x_19442:
[----:B------:R-:W-:Y:S05]  /*7bf0*/  BSYNC B0 ;  /* 0x0000000000007941 */ /* 0x000fea0003800000 */
.L_x_19441:
[----:B------:R-:W-:Y:S01]  /*7c00*/  LEA R3, R0, 0x3b800000, 0x17 ;  /* 0x3b80000000037811 */ /* 0x000fe200078eb8ff */
[----:B------:R-:W-:-:S05]  /*7c10*/  IMAD.SHL.U32 R0, R2, 0x100000, RZ ;  /* 0x0010000002007824 */ /* 0x000fca00078e00ff */
[----:B------:R-:W-:Y:S01]  /*7c20*/  LOP3.LUT R0, R3, R0, R4, 0xfe, !PT ;  /* 0x0000000003007212 */ /* 0x000fe200078efe04 */
[----:B------:R-:W-:Y:S06]  /*7c30*/  BRA `(.L_x_19426) ;  /* 0x0000000000f87947 */ /* 0x000fec0003800000 */
.L_x_19439:
        /* <DEDUP_REMOVED lines=20> */
.L_x_19444:
[----:B------:R-:W-:Y:S05]  /*7d80*/  BSYNC B0 ;  /* 0x0000000000007941 */ /* 0x000fea0003800000 */
.L_x_19443:
[----:B------:R-:W-:Y:S01]  /*7d90*/  LEA R3, R0, 0x37800000, 0x17 ;  /* 0x3780000000037811 */ /* 0x000fe200078eb8ff */
[----:B------:R-:W-:-:S05]  /*7da0*/  IMAD.SHL.U32 R0, R2, 0x200000, RZ ;  /* 0x0020000002007824 */ /* 0x000fca00078e00ff */
[----:B------:R-:W-:Y:S01]  /*7db0*/  LOP3.LUT R0, R3, R0, R4, 0xfe, !PT ;  /* 0x0000000003007212 */ /* 0x000fe200078efe04 */
[----:B------:R-:W-:Y:S06]  /*7dc0*/  BRA `(.L_x_19426) ;  /* 0x0000000000947947 */ /* 0x000fec0003800000 */
.L_x_19438:
        /* <DEDUP_REMOVED lines=14> */
.L_x_19425:
        /* <DEDUP_REMOVED lines=16> */
.L_x_19447:
[----:B------:R-:W-:Y:S01]  /*7fb0*/  IMAD.MOV.U32 R0, RZ, RZ, RZ ;  /* 0x000000ffff007224 */ /* 0x000fe200078e00ff */
[----:B------:R-:W-:Y:S06]  /*7fc0*/  BRA `(.L_x_19426) ;  /* 0x0000000000147947 */ /* 0x000fec0003800000 */
.L_x_19446:
[----:B------:R-:W2:Y:S02]  /*7fd0*/  LDG.E.64 R2, desc[UR36][R2.64] ;  /* 0x0000002402027981 */ /* 0x000ea4000c1e1b00 */
[----:B--2---:R0:W1:Y:S01]  /*7fe0*/  I2F.U64 R0, R2 ;  /* 0x0000000200007312 */ /* 0x0040620000301000 */
[----:B------:R-:W-:Y:S05]  /*7ff0*/  BRA `(.L_x_19426) ;  /* 0x0000000000087947 */ /* 0x000fea0003800000 */
.L_x_19445:
[----:B------:R-:W2:Y:S02]  /*8000*/  LDG.E R0, desc[UR36][R2.64] ;  /* 0x0000002402007981 */ /* 0x000ea4000c1e1900 */
[----:B--2---:R-:W-:-:S07]  /*8010*/  I2FP.F32.U32 R0, R0 ;  /* 0x0000000000007245 */ /* 0x004fce0000201000 */
.L_x_19426:
[----:B------:R-:W-:Y:S05]  /*8020*/  BSYNC B6 ;  /* 0x0000000000067941 */ /* 0x000fea0003800000 */
.L_x_19420:
[----:B------:R-:W3:Y:S01]  /*8030*/  LDC.U8 R4, c[0x0][0x421] ;  /* 0x00010840ff047b82 */ /* 0x000ee20000000000 */
[----:B012-45:R-:W-:Y:S01]  /*8040*/  FSETP.NEU.FTZ.AND P0, PT, R0, RZ, PT ;  /* 0x000000ff0000720b */ /* 0x037fe20003f1d000 */
[----:B------:R-:W-:Y:S03]  /*8050*/  BSSY B6, `(.L_x_19448) ;  /* 0x00000d4000067945 */ /* 0x000fe60003800000 */
[----:B---3--:R-:W-:Y:S02]  /*8060*/  SEL R2, RZ, 0x1, P0 ;  /* 0x00000001ff027807 */ /* 0x008fe40000000000 */
        /* <DEDUP_REMOVED lines=13> */
.L_x_19452:
[----:B------:R0:W-:Y:S01]  /*8140*/  STG.E.U8 desc[UR36][R16.64], R2 ;  /* 0x0000000210007986 */ /* 0x0001e2000c101124 */
[----:B------:R-:W-:Y:S05]  /*8150*/  BRA `(.L_x_19454) ;  /* 0x0000000c000c7947 */ /* 0x000fea0003800000 */
.L_x_19451:
        /* <DEDUP_REMOVED lines=9> */
.L_x_19456:
[----:B------:R0:W-:Y:S01]  /*81f0*/  STG.E desc[UR36][R16.64], R2 ;  /* 0x0000000210007986 */ /* 0x0001e2000c101924 */
[----:B------:R-:W-:Y:S05]  /*8200*/  BRA `(.L_x_19454) ;  /* 0x0000000800e07947 */ /* 0x000fea0003800000 */
.L_x_19455:
[----:B------:R0:W-:Y:S01]  /*8210*/  STG.E.U16 desc[UR36][R16.64], R2 ;  /* 0x0000000210007986 */ /* 0x0001e2000c101524 */
[----:B------:R-:W-:Y:S05]  /*8220*/  BRA `(.L_x_19454) ;  /* 0x0000000800d87947 */ /* 0x000fea0003800000 */
.L_x_19450:
        /* <DEDUP_REMOVED lines=9> */
.L_x_19458:
[----:B------:R-:W-:-:S04]  /*82c0*/  FSET.BF.EQ.FTZ.AND R0, R0, RZ, PT ;  /* 0x000000ff0000720a */ /* 0x000fc80003812000 */
[----:B------:R-:W-:-:S05]  /*82d0*/  F2FP.F16.F32.PACK_AB R0, RZ, R0 ;  /* 0x00000000ff00723e */ /* 0x000fca00000000ff */
[----:B------:R0:W-:Y:S01]  /*82e0*/  STG.E.U16 desc[UR36][R16.64], R0 ;  /* 0x0000000010007986 */ /* 0x0001e2000c101524 */
[----:B------:R-:W-:Y:S05]  /*82f0*/  BRA `(.L_x_19454) ;  /* 0x0000000800a47947 */ /* 0x000fea0003800000 */
.L_x_19457:
        /* <DEDUP_REMOVED lines=10> */
.L_x_19460:
[----:B------:R-:W-:-:S04]  /*83a0*/  FSET.BF.EQ.FTZ.AND R0, R0, RZ, PT ;  /* 0x000000ff0000720a */ /* 0x000fc80003812000 */
[----:B------:R-:W-:-:S04]  /*83b0*/  F2FP.F16.F32.PACK_AB R3, RZ, R0 ;  /* 0x00000000ff03723e */ /* 0x000fc800000000ff */
[----:B------:R-:W-:-:S05]  /*83c0*/  PRMT R3, R3, 0x5410, RZ ;  /* 0x0000541003037816 */ /* 0x000fca00000000ff */
[----:B------:R0:W-:Y:S01]  /*83d0*/  STG.E desc[UR36][R16.64], R3 ;  /* 0x0000000310007986 */ /* 0x0001e2000c101924 */
[----:B------:R-:W-:Y:S05]  /*83e0*/  BRA `(.L_x_19454) ;  /* 0x0000000800687947 */ /* 0x000fea0003800000 */
.L_x_19459:
[----:B------:R-:W-:Y:S01]  /*83f0*/  FSEL R3, RZ, 1.875, P0 ;  /* 0x3ff00000ff037808 */ /* 0x000fe20000000000 */
[----:B------:R-:W-:-:S05]  /*8400*/  IMAD.MOV.U32 R2, RZ, RZ, RZ ;  /* 0x000000ffff027224 */ /* 0x000fca00078e00ff */
[----:B------:R0:W-:Y:S01]  /*8410*/  STG.E.64 desc[UR36][R16.64], R2 ;  /* 0x0000000210007986 */ /* 0x0001e2000c101b24 */
[----:B------:R-:W-:Y:S05]  /*8420*/  BRA `(.L_x_19454) ;  /* 0x0000000800587947 */ /* 0x000fea0003800000 */
.L_x_19449:
        /* <DEDUP_REMOVED lines=10> */
.L_x_19463:
[----:B------:R-:W-:Y:S02]  /*84d0*/  FSEL R5, RZ, 1.875, P0 ;  /* 0x3ff00000ff057808 */ /* 0x000fe40000000000 */
[----:B------:R-:W-:Y:S01]  /*84e0*/  CS2R R6, SRZ ;  /* 0x0000000000067805 */ /* 0x000fe2000001ff00 */
[----:B------:R-:W-:-:S05]  /*84f0*/  IMAD.MOV.U32 R4, RZ, RZ, RZ ;  /* 0x000000ffff047224 */ /* 0x000fca00078e00ff */
[----:B------:R0:W-:Y:S01]  /*8500*/  STG.E.128 desc[UR36][R16.64], R4 ;  /* 0x0000000410007986 */ /* 0x0001e2000c101d24 */
[----:B------:R-:W-:Y:S05]  /*8510*/  BRA `(.L_x_19454) ;  /* 0x00000008001c7947 */ /* 0x000fea0003800000 */
.L_x_19462:
        /* <DEDUP_REMOVED lines=18> */
.L_x_19467:
[----:B------:R-:W-:Y:S05]  /*8640*/  BSYNC B0 ;  /* 0x0000000000007941 */ /* 0x000fea0003800000 */
.L_x_19466:
[----:B------:R0:W-:Y:S01]  /*8650*/  STG.E.U8 desc[UR36][R16.64], R3 ;  /* 0x0000000310007986 */ /* 0x0001e2000c101124 */
[----:B------:R-:W-:Y:S05]  /*8660*/  BRA `(.L_x_19454) ;  /* 0x0000000400c87947 */ /* 0x000fea0003800000 */
.L_x_19465:
        /* <DEDUP_REMOVED lines=13> */
.L_x_19468:
[----:B------:R-:W-:Y:S01]  /*8740*/  ISETP.GT.U32.AND P0, PT, R3, 0x7f800000, PT ;  /* 0x7f8000000300780c */ /* 0x000fe20003f04070 */
[----:B------:R-:W-:-:S05]  /*8750*/  IMAD.MOV.U32 R3, RZ, RZ, 0x7f ;  /* 0x0000007fff037424 */ /* 0x000fca00078e00ff */
[----:B------:R-:W-:-:S05]  /*8760*/  SEL R3, R3, 0x7c, P0 ;  /* 0x0000007c03037807 */ /* 0x000fca0000000000 */
[----:B------:R0:W-:Y:S01]  /*8770*/  STG.E.U8 desc[UR36][R16.64], R3 ;  /* 0x0000000310007986 */ /* 0x0001e2000c101124 */
[----:B------:R-:W-:Y:S05]  /*8780*/  BRA `(.L_x_19454) ;  /* 0x0000000400807947 */ /* 0x000fea0003800000 */
.L_x_19464:
[----:B------:R-:W-:-:S04]  /*8790*/  FSET.BF.EQ.FTZ.AND R0, R0, RZ, PT ;  /* 0x000000ff0000720a */ /* 0x000fc80003812000 */
[----:B------:R-:W-:-:S05]  /*87a0*/  F2FP.BF16.F32.PACK_AB R0, RZ, R0 ;  /* 0x00000000ff00723e */ /* 0x000fca00000010ff */
[----:B------:R0:W-:Y:S01]  /*87b0*/  STG.E.U16 desc[UR36][R16.64], R0 ;  /* 0x0000000010007986 */ /* 0x0001e2000c101524 */
[----:B------:R-:W-:Y:S05]  /*87c0*/  BRA `(.L_x_19454) ;  /* 0x0000000400707947 */ /* 0x000fea0003800000 */
.L_x_19461:
        /* <DEDUP_REMOVED lines=10> */
.L_x_19471:
        /* <DEDUP_REMOVED lines=16> */
.L_x_19474:
[----:B------:R-:W-:-:S07]  /*8970*/  PRMT R8, R0, 0x7610, R8 ;  /* 0x0000761000087816 */ /* 0x000fce0000000008 */
.L_x_19473:
[----:B------:R-:W-:Y:S05]  /*8980*/  BSYNC B0 ;  /* 0x0000000000007941 */ /* 0x000fea0003800000 */
.L_x_19472:
[----:B------:R3:W-:Y:S01]  /*8990*/  STG.E.U8 desc[UR36][R16.64], R8 ;  /* 0x0000000810007986 */ /* 0x0007e2000c101124 */
[----:B------:R-:W-:Y:S05]  /*89a0*/  BRA `(.L_x_19454) ;  /* 0x0000000000f87947 */ /* 0x000fea0003800000 */
.L_x_19470:
        /* <DEDUP_REMOVED lines=16> */
.L_x_19477:
[----:B------:R-:W-:-:S07]  /*8ab0*/  PRMT R8, R0, 0x7610, R8 ;  /* 0x0000761000087816 */ /* 0x000fce0000000008 */
.L_x_19476:
[----:B------:R-:W-:Y:S05]  /*8ac0*/  BSYNC B0 ;  /* 0x0000000000007941 */ /* 0x000fea0003800000 */
.L_x_19475:
[----:B------:R0:W-:Y:S01]  /*8ad0*/  STG.E.U8 desc[UR36][R16.64], R8 ;  /* 0x0000000810007986 */ /* 0x0001e2000c101124 */
[----:B------:R-:W-:Y:S05]  /*8ae0*/  BRA `(.L_x_19454) ;  /* 0x0000000000a87947 */ /* 0x000fea0003800000 */
.L_x_19469:
        /* <DEDUP_REMOVED lines=21> */
.L_x_19453:
        /* <DEDUP_REMOVED lines=16> */
.L_x_19480:
[----:B------:R-:W-:Y:S05]  /*8d40*/  BRA `(.L_x_19454) ;  /* 0x0000000000107947 */ /* 0x000fea0003800000 */
.L_x_19479:
[----:B------:R-:W-:-:S05]  /*8d50*/  IMAD.MOV.U32 R3, RZ, RZ, RZ ;  /* 0x000000ffff037224 */ /* 0x000fca00078e00ff */
[----:B------:R1:W-:Y:S01]  /*8d60*/  STG.E.64 desc[UR36][R16.64], R2 ;  /* 0x0000000210007986 */ /* 0x0003e2000c101b24 */
[----:B------:R-:W-:Y:S05]  /*8d70*/  BRA `(.L_x_19454) ;  /* 0x0000000000047947 */ /* 0x000fea0003800000 */
.L_x_19478:
[----:B------:R0:W-:Y:S02]  /*8d80*/  STG.E desc[UR36][R16.64], R2 ;  /* 0x0000000210007986 */ /* 0x0001e4000c101924 */
.L_x_19454:
[----:B------:R-:W-:Y:S05]  /*8d90*/  BSYNC B6 ;  /* 0x0000000000067941 */ /* 0x000fea0003800000 */
.L_x_19448:
[----:B------:R-:W-:-:S07]  /*8da0*/  VIADD R19, R19, 0x80 ;  /* 0x0000008013137836 */ /* 0x000fce0000000000 */
.L_x_19418:
[----:B------:R-:W-:Y:S05]  /*8db0*/  BSYNC B7 ;  /* 0x0000000000077941 */ /* 0x000fea0003800000 */
.L_x_19417:
        /* <DEDUP_REMOVED lines=306> */
.L_x_19481:
        /* <DEDUP_REMOVED lines=22> */
.L_x_19486:
[----:B------:R-:W2:Y:S02]  /*a240*/  LDG.E.U8 R0, desc[UR36][R2.64] ;  /* 0x0000002402007981 */ /* 0x000ea4000c1e1100 */
[----:B--2---:R-:W-:Y:S01]  /*a250*/  I2FP.F32.U32 R0, R0 ;  /* 0x0000000000007245 */ /* 0x004fe20000201000 */
[----:B------:R-:W-:Y:S06]  /*a260*/  BRA `(.L_x_19488) ;  /* 0x0000000c002c7947 */ /* 0x000fec0003800000 */
.L_x_19485:
        /* <DEDUP_REMOVED lines=9> */
.L_x_19490:
[----:B------:R-:W2:Y:S02]  /*a300*/  LDG.E R0, desc[UR36][R2.64] ;  /* 0x0000002402007981 */ /* 0x000ea4000c1e1900 */
[----:B--2---:R-:W-:Y:S01]  /*a310*/  I2FP.F32.S32 R0, R0 ;  /* 0x0000000000007245 */ /* 0x004fe20000201400 */
[----:B------:R-:W-:Y:S06]  /*a320*/  BRA `(.L_x_19488) ;  /* 0x0000000800fc7947 */ /* 0x000fec0003800000 */
.L_x_19489:
[----:B------:R-:W2:Y:S02]  /*a330*/  LDG.E.U16 R0, desc[UR36][R2.64] ;  /* 0x0000002402007981 */ /* 0x000ea4000c1e1500 */
[----:B--2---:R-:W3:Y:S01]  /*a340*/  I2F.S16 R0, R0 ;  /* 0x0000000000007306 */ /* 0x004ee20000101400 */
[----:B------:R-:W-:Y:S05]  /*a350*/  BRA `(.L_x_19488) ;  /* 0x0000000800f07947 */ /* 0x000fea0003800000 */
.L_x_19484:
        /* <DEDUP_REMOVED lines=8> */
.L_x_19492:
[----:B------:R-:W2:Y:S02]  /*a3e0*/  LDG.E.U16 R0, desc[UR36][R2.64] ;  /* 0x0000002402007981 */ /* 0x000ea4000c1e1500 */
[----:B--2---:R-:W-:Y:S01]  /*a3f0*/  HADD2.F32 R0, -RZ, R0.H0_H0 ;  /* 0x20000000ff007230 */ /* 0x004fe20000004100 */
[----:B------:R-:W-:Y:S06]  /*a400*/  BRA `(.L_x_19488) ;  /* 0x0000000800c47947 */ /* 0x000fec0003800000 */
.L_x_19491:
        /* <DEDUP_REMOVED lines=8> */
.L_x_19494:
[----:B------:R-:W2:Y:S02]  /*a490*/  LDG.E.U16 R0, desc[UR36][R2.64] ;  /* 0x0000002402007981 */ /* 0x000ea4000c1e1500 */
[----:B--2---:R-:W-:Y:S01]  /*a4a0*/  HADD2.F32 R0, -RZ, R0.H0_H0 ;  /* 0x20000000ff007230 */ /* 0x004fe20000004100 */
[----:B------:R-:W-:Y:S06]  /*a4b0*/  BRA `(.L_x_19488) ;  /* 0x0000000800987947 */ /* 0x000fec0003800000 */
.L_x_19493:
[----:B------:R-:W2:Y:S01]  /*a4c0*/  LDG.E.64 R2, desc[UR36][R2.64] ;  /* 0x0000002402027981 */ /* 0x000ea2000c1e1b00 */
[----:B------:R-:W-:Y:S01]  /*a4d0*/  UMOV UR4, 0xf0000000 ;  /* 0xf000000000047882 */ /* 0x000fe20000000000 */
[----:B------:R-:W-:Y:S01]  /*a4e0*/  UMOV UR5, 0x380fffff ;  /* 0x380fffff00057882 */ /* 0x000fe20000000000 */
[----:B--2---:R-:W0:Y:S01]  /*a4f0*/  F2F.F32.F64 R0, R2 ;  /* 0x0000000200007310 */ /* 0x004e220000301000 */
[----:B------:R-:W-:-:S14]  /*a500*/  DSETP.GEU.AND P0, PT, |R2|, UR4, PT ;  /* 0x0000000402007e2a */ /* 0x000fdc000bf0e200 */
[----:B0-----:R-:W-:Y:S01]  /*a510*/  @!P0 FMUL R0, R0, 1.175494350822287508e-38 ;  /* 0x0080000000008820 */ /* 0x001fe20000400000 */
[----:B------:R-:W-:Y:S06]  /*a520*/  BRA `(.L_x_19488) ;  /* 0x00000008007c7947 */ /* 0x000fec0003800000 */
.L_x_19483:
        /* <DEDUP_REMOVED lines=12> */
.L_x_19497:
[----:B------:R-:W2:Y:S01]  /*a5f0*/  LDG.E.64 R2, desc[UR36][R2.64] ;  /* 0x0000002402027981 */ /* 0x000ea2000c1e1b00 */
[----:B------:R-:W-:Y:S01]  /*a600*/  UMOV UR4, 0xf0000000 ;  /* 0xf000000000047882 */ /* 0x000fe20000000000 */
[----:B------:R-:W-:Y:S01]  /*a610*/  UMOV UR5, 0x380fffff ;  /* 0x380fffff00057882 */ /* 0x000fe20000000000 */
[----:B--2---:R-:W0:Y:S01]  /*a620*/  F2F.F32.F64 R0, R2 ;  /* 0x0000000200007310 */ /* 0x004e220000301000 */
[----:B------:R-:W-:-:S14]  /*a630*/  DSETP.GEU.AND P0, PT, |R2|, UR4, PT ;  /* 0x0000000402007e2a */ /* 0x000fdc000bf0e200 */
[----:B0-----:R-:W-:Y:S01]  /*a640*/  @!P0 FMUL R0, R0, 1.175494350822287508e-38 ;  /* 0x0080000000008820 */ /* 0x001fe20000400000 */
[----:B------:R-:W-:Y:S06]  /*a650*/  BRA `(.L_x_19488) ;  /* 0x0000000800307947 */ /* 0x000fec0003800000 */
.L_x_19496:
        /* <DEDUP_REMOVED lines=26> */
.L_x_19499:
        /* <DEDUP_REMOVED lines=13> */
.L_x_19498:
[----:B------:R-:W2:Y:S02]  /*a8d0*/  LDG.E.U16 R0, desc[UR36][R2.64] ;  /* 0x0000002402007981 */ /* 0x000ea4000c1e1500 */
[----:B--2---:R-:W-:Y:S01]  /*a8e0*/  IMAD.U32 R0, R0, 0x10000, RZ ;  /* 0x0001000000007824 */ /* 0x004fe200078e00ff */
[----:B------:R-:W-:Y:S06]  /*a8f0*/  BRA `(.L_x_19488) ;  /* 0x0000000400887947 */ /* 0x000fec0003800000 */
.L_x_19495:
        /* <DEDUP_REMOVED lines=11> */
.L_x_19502:
        /* <DEDUP_REMOVED lines=20> */
.L_x_19504:
[----:B------:R-:W-:Y:S05]  /*aaf0*/  BSYNC B0 ;  /* 0x0000000000007941 */ /* 0x000fea0003800000 */
.L_x_19503:
[----:B------:R-:W-:Y:S01]  /*ab00*/  LEA R3, R0, 0x3b800000, 0x17 ;  /* 0x3b80000000037811 */ /* 0x000fe200078eb8ff */
[----:B------:R-:W-:-:S05]  /*ab10*/  IMAD.SHL.U32 R0, R2, 0x100000, RZ ;  /* 0x0010000002007824 */ /* 0x000fca00078e00ff */
[----:B------:R-:W-:Y:S01]  /*ab20*/  LOP3.LUT R0, R3, R0, R4, 0xfe, !PT ;  /* 0x0000000003007212 */ /* 0x000fe200078efe04 */
[----:B------:R-:W-:Y:S06]  /*ab30*/  BRA `(.L_x_19488) ;  /* 0x0000000000f87947 */ /* 0x000fec0003800000 */
.L_x_19501:
        /* <DEDUP_REMOVED lines=20> */
.L_x_19506:
[----:B------:R-:W-:Y:S05]  /*ac80*/  BSYNC B0 ;  /* 0x0000000000007941 */ /* 0x000fea0003800000 */
.L_x_19505:
[----:B------:R-:W-:Y:S01]  /*ac90*/  LEA R3, R0, 0x37800000, 0x17 ;  /* 0x3780000000037811 */ /* 0x000fe200078eb8ff */
[----:B------:R-:W-:-:S05]  /*aca0*/  IMAD.SHL.U32 R0, R2, 0x200000, RZ ;  /* 0x0020000002007824 */ /* 0x000fca00078e00ff */
[----:B------:R-:W-:Y:S01]  /*acb0*/  LOP3.LUT R0, R3, R0, R4, 0xfe, !PT ;  /* 0x0000000003007212 */ /* 0x000fe200078efe04 */
[----:B------:R-:W-:Y:S06]  /*acc0*/  BRA `(.L_x_19488) ;  /* 0x0000000000947947 */ /* 0x000fec0003800000 */
.L_x_19500:
        /* <DEDUP_REMOVED lines=14> */
.L_x_19487:
        /* <DEDUP_REMOVED lines=16> */
.L_x_19509:
[----:B------:R-:W-:Y:S01]  /*aeb0*/  IMAD.MOV.U32 R0, RZ, RZ, RZ ;  /* 0x000000ffff007224 */ /* 0x000fe200078e00ff */
[----:B------:R-:W-:Y:S06]  /*aec0*/  BRA `(.L_x_19488) ;  /* 0x0000000000147947 */ /* 0x000fec0003800000 */
.L_x_19508:
[----:B------:R-:W2:Y:S02]  /*aed0*/  LDG.E.64 R2, desc[UR36][R2.64] ;  /* 0x0000002402027981 */ /* 0x000ea4000c1e1b00 */
[----:B--2---:R0:W1:Y:S01]  /*aee0*/  I2F.U64 R0, R2 ;  /* 0x0000000200007312 */ /* 0x0040620000301000 */
[----:B------:R-:W-:Y:S05]  /*aef0*/  BRA `(.L_x_19488) ;  /* 0x0000000000087947 */ /* 0x000fea0003800000 */
.L_x_19507:
[----:B------:R-:W2:Y:S02]  /*af00*/  LDG.E R0, desc[UR36][R2.64] ;  /* 0x0000002402007981 */ /* 0x000ea4000c1e1900 */
[----:B--2---:R-:W-:-:S07]  /*af10*/  I2FP.F32.U32 R0, R0 ;  /* 0x0000000000007245 */ /* 0x004fce0000201000 */
.L_x_19488:
[----:B------:R-:W-:Y:S05]  /*af20*/  BSYNC B6 ;  /* 0x0000000000067941 */ /* 0x000fea0003800000 */
.L_x_19482:
[----:B------:R-:W4:Y:S01]  /*af30*/  LDC.U8 R4, c[0x0][0x421] ;  /* 0x00010840ff047b82 */ /* 0x000f220000000000 */
[----:B0123-5:R-:W-:-:S04]  /*af40*/  FSETP.NEU.FTZ.AND P0, PT, R0, RZ, PT ;  /* 0x000000ff0000720b */ /* 0x02ffc80003f1d000 */
[----:B----4-:R-:W-:Y:S02]  /*af50*/  SEL R2, RZ, 0x1, P0 ;  /* 0x00000001ff027807 */ /* 0x010fe40000000000 */
        /* <DEDUP_REMOVED lines=13> */
.L_x_19513:
[----:B------:R-:W-:Y:S01]  /*b030*/  STG.E.U8 desc[UR36][R16.64], R2 ;  /* 0x0000000210007986 */ /* 0x000fe2000c101124 */
[----:B------:R-:W-:Y:S05]  /*b040*/  EXIT ;  /* 0x000000000000794d */ /* 0x000fea0003800000 */
.L_x_19512:
        /* <DEDUP_REMOVED lines=9> */
.L_x_19516:
[----:B------:R-:W-:Y:S01]  /*b0e0*/  STG.E desc[UR36][R16.64], R2 ;  /* 0x0000000210007986 */ /* 0x000fe2000c101924 */
[----:B------:R-:W-:Y:S05]  /*b0f0*/  EXIT ;  /* 0x000000000000794d */ /* 0x000fea0003800000 */
.L_x_19515:
[----:B------:R-:W-:Y:S01]  /*b100*/  STG.E.U16 desc[UR36][R16.64], R2 ;  /* 0x0000000210007986 */ /* 0x000fe2000c101524 */
[----:B------:R-:W-:Y:S05]  /*b110*/  EXIT ;  /* 0x000000000000794d */ /* 0x000fea0003800000 */
.L_x_19511:
        /* <DEDUP_REMOVED lines=9> */
.L_x_19518:
[----:B------:R-:W-:-:S04]  /*b1b0*/  FSET.BF.EQ.FTZ.AND R0, R0, RZ, PT ;  /* 0x000000ff0000720a */ /* 0x000fc80003812000 */
[----:B------:R-:W-:-:S05]  /*b1c0*/  F2FP.F16.F32.PACK_AB R0, RZ, R0 ;  /* 0x00000000ff00723e */ /* 0x000fca00000000ff */
[----:B------:R-:W-:Y:S01]  /*b1d0*/  STG.E.U16 desc[UR36][R16.64], R0 ;  /* 0x0000000010007986 */ /* 0x000fe2000c101524 */
[----:B------:R-:W-:Y:S05]  /*b1e0*/  EXIT ;  /* 0x000000000000794d */ /* 0x000fea0003800000 */
.L_x_19517:
        /* <DEDUP_REMOVED lines=10> */
.L_x_19520:
[----:B------:R-:W-:-:S04]  /*b290*/  FSET.BF.EQ.FTZ.AND R0, R0, RZ, PT ;  /* 0x000000ff0000720a */ /* 0x000fc80003812000 */
[----:B------:R-:W-:-:S04]  /*b2a0*/  F2FP.F16.F32.PACK_AB R3, RZ, R0 ;  /* 0x00000000ff03723e */ /* 0x000fc800000000ff */
[----:B------:R-:W-:-:S05]  /*b2b0*/  PRMT R3, R3, 0x5410, RZ ;  /* 0x0000541003037816 */ /* 0x000fca00000000ff */
[----:B------:R-:W-:Y:S01]  /*b2c0*/  STG.E desc[UR36][R16.64], R3 ;  /* 0x0000000310007986 */ /* 0x000fe2000c101924 */
[----:B------:R-:W-:Y:S05]  /*b2d0*/  EXIT ;  /* 0x000000000000794d */ /* 0x000fea0003800000 */
.L_x_19519:
[----:B------:R-:W-:Y:S01]  /*b2e0*/  FSEL R3, RZ, 1.875, P0 ;  /* 0x3ff00000ff037808 */ /* 0x000fe20000000000 */
[----:B------:R-:W-:-:S05]  /*b2f0*/  IMAD.MOV.U32 R2, RZ, RZ, RZ ;  /* 0x000000ffff027224 */ /* 0x000fca00078e00ff */
[----:B------:R-:W-:Y:S01]  /*b300*/  STG.E.64 desc[UR36][R16.64], R2 ;  /* 0x0000000210007986 */ /* 0x000fe2000c101b24 */
[----:B------:R-:W-:Y:S05]  /*b310*/  EXIT ;  /* 0x000000000000794d */ /* 0x000fea0003800000 */
.L_x_19510:
        /* <DEDUP_REMOVED lines=10> */
.L_x_19523:
[----:B------:R-:W-:Y:S02]  /*b3c0*/  FSEL R5, RZ, 1.875, P0 ;  /* 0x3ff00000ff057808 */ /* 0x000fe40000000000 */
[----:B------:R-:W-:Y:S01]  /*b3d0*/  CS2R R6, SRZ ;  /* 0x0000000000067805 */ /* 0x000fe2000001ff00 */
[----:B------:R-:W-:-:S05]  /*b3e0*/  IMAD.MOV.U32 R4, RZ, RZ, RZ ;  /* 0x000000ffff047224 */ /* 0x000fca00078e00ff */
[----:B------:R-:W-:Y:S01]  /*b3f0*/  STG.E.128 desc[UR36][R16.64], R4 ;  /* 0x0000000410007986 */ /* 0x000fe2000c101d24 */
[----:B------:R-:W-:Y:S05]  /*b400*/  EXIT ;  /* 0x000000000000794d */ /* 0x000fea0003800000 */
.L_x_19522:
        /* <DEDUP_REMOVED lines=18> */
.L_x_19527:
[----:B------:R-:W-:Y:S05]  /*b530*/  BSYNC B0 ;  /* 0x0000000000007941 */ /* 0x000fea0003800000 */
.L_x_19526:
[----:B------:R-:W-:Y:S01]  /*b540*/  STG.E.U8 desc[UR36][R16.64], R3 ;  /* 0x0000000310007986 */ /* 0x000fe2000c101124 */
[----:B------:R-:W-:Y:S05]  /*b550*/  EXIT ;  /* 0x000000000000794d */ /* 0x000fea0003800000 */
.L_x_19525:
        /* <DEDUP_REMOVED lines=14> */
.L_x_19528:
[----:B------:R-:W-:Y:S01]  /*b640*/  IMAD.MOV.U32 R3, RZ, RZ, 0x7f ;  /* 0x0000007fff037424 */ /* 0x000fe200078e00ff */
[----:B------:R-:W-:-:S04]  /*b650*/  ISETP.GT.U32.AND P0, PT, R5, 0x7f800000, PT ;  /* 0x7f8000000500780c */ /* 0x000fc80003f04070 */
[----:B------:R-:W-:-:S05]  /*b660*/  SEL R3, R3, 0x7c, P0 ;  /* 0x0000007c03037807 */ /* 0x000fca0000000000 */
[----:B------:R-:W-:Y:S01]  /*b670*/  STG.E.U8 desc[UR36][R16.64], R3 ;  /* 0x0000000310007986 */ /* 0x000fe2000c101124 */
[----:B------:R-:W-:Y:S05]  /*b680*/  EXIT ;  /* 0x000000000000794d */ /* 0x000fea0003800000 */
.L_x_19524:
[----:B------:R-:W-:-:S04]  /*b690*/  FSET.BF.EQ.FTZ.AND R0, R0, RZ, PT ;  /* 0x000000ff0000720a */ /* 0x000fc80003812000 */
[----:B------:R-:W-:-:S05]  /*b6a0*/  F2FP.BF16.F32.PACK_AB R0, RZ, R0 ;  /* 0x00000000ff00723e */ /* 0x000fca00000010ff */
[----:B------:R-:W-:Y:S01]  /*b6b0*/  STG.E.U16 desc[UR36][R16.64], R0 ;  /* 0x0000000010007986 */ /* 0x000fe2000c101524 */
[----:B------:R-:W-:Y:S05]  /*b6c0*/  EXIT ;  /* 0x000000000000794d */ /* 0x000fea0003800000 */
.L_x_19521:
        /* <DEDUP_REMOVED lines=10> */
.L_x_19531:
        /* <DEDUP_REMOVED lines=16> */
.L_x_19534:
[----:B------:R-:W-:-:S07]  /*b870*/  PRMT R8, R0, 0x7610, R8 ;  /* 0x0000761000087816 */ /* 0x000fce0000000008 */
.L_x_19533:
[----:B------:R-:W-:Y:S05]  /*b880*/  BSYNC B0 ;  /* 0x0000000000007941 */ /* 0x000fea0003800000 */
.L_x_19532:
[----:B------:R-:W-:Y:S01]  /*b890*/  STG.E.U8 desc[UR36][R16.64], R8 ;  /* 0x0000000810007986 */ /* 0x000fe2000c101124 */
[----:B------:R-:W-:Y:S05]  /*b8a0*/  EXIT ;  /* 0x000000000000794d */ /* 0x000fea0003800000 */
.L_x_19530:
        /* <DEDUP_REMOVED lines=16> */
.L_x_19537:
[----:B------:R-:W-:-:S07]  /*b9b0*/  PRMT R8, R0, 0x7610, R8 ;  /* 0x0000761000087816 */ /* 0x000fce0000000008 */
.L_x_19536:
[----:B------:R-:W-:Y:S05]  /*b9c0*/  BSYNC B0 ;  /* 0x0000000000007941 */ /* 0x000fea0003800000 */
.L_x_19535:
[----:B------:R-:W-:Y:S01]  /*b9d0*/  STG.E.U8 desc[UR36][R16.64], R8 ;  /* 0x0000000810007986 */ /* 0x000fe2000c101124 */
[----:B------:R-:W-:Y:S05]  /*b9e0*/  EXIT ;  /* 0x000000000000794d */ /* 0x000fea0003800000 */
.L_x_19529:
        /* <DEDUP_REMOVED lines=21> */
.L_x_19514:
        /* <DEDUP_REMOVED lines=16> */
.L_x_19540:
[----:B------:R-:W-:Y:S05]  /*bc40*/  EXIT ;  /* 0x000000000000794d */ /* 0x000fea0003800000 */
.L_x_19539:
[----:B------:R-:W-:-:S05]  /*bc50*/  IMAD.MOV.U32 R3, RZ, RZ, RZ ;  /* 0x000000ffff037224 */ /* 0x000fca00078e00ff */
[----:B------:R-:W-:Y:S01]  /*bc60*/  STG.E.64 desc[UR36][R16.64], R2 ;  /* 0x0000000210007986 */ /* 0x000fe2000c101b24 */
[----:B------:R-:W-:Y:S05]  /*bc70*/  EXIT ;  /* 0x000000000000794d */ /* 0x000fea0003800000 */
.L_x_19538:
[----:B------:R-:W-:Y:S01]  /*bc80*/  STG.E desc[UR36][R16.64], R2 ;  /* 0x0000000210007986 */ /* 0x000fe2000c101924 */
[----:B------:R-:W-:Y:S05]  /*bc90*/  EXIT ;  /* 0x000000000000794d */ /* 0x000fea0003800000 */
.L_x_19541:
        /* <DEDUP_REMOVED lines=14> */
.L_x_23659:


//--------------------- .text._ZN2at6native27unrolled_elementwise_kernelIZZZNS0_23logical_not_kernel_cudaERNS_18TensorIteratorBaseEENKUlvE0_clEvENKUlvE5_clEvEUlfE_St5arrayIPcLm2EELi4E23TrivialOffsetCalculatorILi1EjESB_NS0_6memory12LoadWithCastILi1EEENSC_13StoreWithCastILi1EEEEEviT_T0_T2_T3_T4_T5_ --------------------------
	.section	.text._ZN2at6native27unrolled_elementwise_kernelIZZZNS0_23logical_not_kernel_cudaERNS_18TensorIteratorBaseEENKUlvE0_clEvENKUlvE5_clEvEUlfE_St5arrayIPcLm2EELi4E23TrivialOffsetCalculatorILi1EjESB_NS0_6memory12LoadWithCastILi1EEENSC_13StoreWithCastILi1EEEEEviT_T0_T2_T3_T4_T5_,"ax",@progbits
	.align	128
        .global         _ZN2at6native27unrolled_elementwise_kernelIZZZNS0_23logical_not_kernel_cudaERNS_18TensorIteratorBaseEENKUlvE0_clEvENKUlvE5_clEvEUlfE_St5arrayIPcLm2EELi4E23TrivialOffsetCalculatorILi1EjESB_NS0_6memory12LoadWithCastILi1EEENSC_13StoreWithCastILi1EEEEEviT_T0_T2_T3_T4_T5_
        .type           _ZN2at6native27unrolled_elementwise_kernelIZZZNS0_23logical_not_kernel_cudaERNS_18TensorIteratorBaseEENKUlvE0_clEvENKUlvE5_clEvEUlfE_St5arrayIPcLm2EELi4E23TrivialOffsetCalculatorILi1EjESB_NS0_6memory12LoadWithCastILi1EEENSC_13StoreWithCastILi1EEEEEviT_T0_T2_T3_T4_T5_,@function
        .size           _ZN2at6native27unrolled_elementwise_kernelIZZZNS0_23logical_not_kernel_cudaERNS_18TensorIteratorBaseEENKUlvE0_clEvENKUlvE5_clEvEUlfE_St5arrayIPcLm2EELi4E23TrivialOffsetCalculatorILi1EjESB_NS0_6memory12LoadWithCastILi1EEENSC_13StoreWithCastILi1EEEEEviT_T0_T2_T3_T4_T5_,(.L_x_23660 - _ZN2at6native27unrolled_elementwise_kernelIZZZNS0_23logical_not_kernel_cudaERNS_18TensorIteratorBaseEENKUlvE0_clEvENKUlvE5_clEvEUlfE_St5arrayIPcLm2EELi4E23TrivialOffsetCalculatorILi1EjESB_NS0_6memory12LoadWithCastILi1EEENSC_13StoreWithCastILi1EEEEEviT_T0_T2_T3_T4_T5_)
        .other          _ZN2at6native27unrolled_elementwise_kernelIZZZNS0_23logical_not_kernel_cudaERNS_18TensorIteratorBaseEENKUlvE0_clEvENKUlvE5_clEvEUlfE_St5arrayIPcLm2EELi4E23TrivialOffsetCalculatorILi1EjESB_NS0_6memory12LoadWithCastILi1EEENSC_13StoreWithCastILi1EEEEEviT_T0_T2_T3_T4_T5_,@"STO_CUDA_ENTRY STV_DEFAULT"
_ZN2at6native27unrolled_elementwise_kernelIZZZNS0_23logical_not_kernel_cudaERNS_18TensorIteratorBaseEENKUlvE0_clEvENKUlvE5_clEvEUlfE_St5arrayIPcLm2EELi4E23TrivialOffsetCalculatorILi1EjESB_NS0_6memory12LoadWithCastILi1EEENSC_13StoreWithCastILi1EEEEEviT_T0_T2_T3_T4_T5_:
.text._ZN2at6native27unrolled_elementwise_kernelIZZZNS0_23logical_not_kernel_cudaERNS_18TensorIteratorBaseEENKUlvE0_clEvENKUlvE5_clEvEUlfE_St5arrayIPcLm2EELi4E23TrivialOffsetCalculatorILi1EjESB_NS0_6memory12LoadWithCastILi1EEENSC_13StoreWithCastILi1EEEEEviT_T0_T2_T3_T4_T5_:
        /* <DEDUP_REMOVED lines=33> */
.L_x_19548:
[----:B------:R-:W2:Y:S02]  /*0210*/  LDG.E.U8 R2, desc[UR36][R2.64] ;  /* 0x0000002402027981 */ /* 0x000ea4000c1e1100 */
[----:B--2---:R-:W-:Y:S01]  /*0220*/  I2FP.F32.U32 R18, R2 ;  /* 0x0000000200127245 */ /* 0x004fe20000201000 */
[----:B------:R-:W-:Y:S06]  /*0230*/  BRA `(.L_x_19550) ;  /* 0x0000000c00307947 */ /* 0x000fec0003800000 */
.L_x_19547:
        /* <DEDUP_REMOVED lines=9> */
.L_x_19552:
[----:B------:R-:W2:Y:S02]  /*02d0*/  LDG.E R2, desc[UR36][R2.64] ;  /* 0x0000002402027981 */ /* 0x000ea4000c1e1900 */
[----:B--2---:R-:W-:Y:S01]  /*02e0*/  I2FP.F32.S32 R18, R2 ;  /* 0x0000000200127245 */ /* 0x004fe20000201400 */
[----:B------:R-:W-:Y:S06]  /*02f0*/  BRA `(.L_x_19550) ;  /* 0x0000000c00007947 */ /* 0x000fec0003800000 */
.L_x_19551:
[----:B------:R-:W2:Y:S02]  /*0300*/  LDG.E.U16 R2, desc[UR36][R2.64] ;  /* 0x0000002402027981 */ /* 0x000ea4000c1e1500 */
[----:B--2---:R2:W3:Y:S01]  /*0310*/  I2F.S16 R18, R2 ;  /* 0x0000000200127306 */ /* 0x0044e20000101400 */
[----:B------:R-:W-:Y:S05]  /*0320*/  BRA `(.L_x_19550) ;  /* 0x0000000800f47947 */ /* 0x000fea0003800000 */
.L_x_19546:
        /* <DEDUP_REMOVED lines=8> */
.L_x_19554:
[----:B------:R-:W2:Y:S02]  /*03b0*/  LDG.E.U16 R2, desc[UR36][R2.64] ;  /* 0x0000002402027981 */ /* 0x000ea4000c1e1500 */
[----:B--2---:R-:W-:Y:S01]  /*03c0*/  HADD2.F32 R18, -RZ, R2.H0_H0 ;  /* 0x20000002ff127230 */ /* 0x004fe20000004100 */
[----:B------:R-:W-:Y:S06]  /*03d0*/  BRA `(.L_x_19550) ;  /* 0x0000000800c87947 */ /* 0x000fec0003800000 */
.L_x_19553:
        /* <DEDUP_REMOVED lines=8> */
.L_x_19556:
[----:B------:R-:W2:Y:S02]  /*0460*/  LDG.E.U16 R2, desc[UR36][R2.64] ;  /* 0x0000002402027981 */ /* 0x000ea4000c1e1500 */
[----:B--2---:R-:W-:Y:S01]  /*0470*/  HADD2.F32 R18, -RZ, R2.H0_H0 ;  /* 0x20000002ff127230 */ /* 0x004fe20000004100 */
[----:B------:R-:W-:Y:S06]  /*0480*/  BRA `(.L_x_19550) ;  /* 0x00000008009c7947 */ /* 0x000fec0003800000 */
.L_x_19555:
[----:B------:R-:W2:Y:S01]  /*0490*/  LDG.E.64 R2, desc[UR36][R2.64] ;  /* 0x0000002402027981 */ /* 0x000ea2000c1e1b00 */
[----:B------:R-:W-:Y:S01]  /*04a0*/  UMOV UR4, 0xf0000000 ;  /* 0xf000000000047882 */ /* 0x000fe20000000000 */
[----:B------:R-:W-:Y:S01]  /*04b0*/  UMOV UR5, 0x380fffff ;  /* 0x380fffff00057882 */ /* 0x000fe20000000000 */
[----:B--2---:R-:W0:Y:S01]  /*04c0*/  F2F.F32.F64 R18, R2 ;  /* 0x0000000200127310 */ /* 0x004e220000301000 */
[----:B------:R-:W-:-:S14]  /*04d0*/  DSETP.GEU.AND P0, PT, |R2|, UR4, PT ;  /* 0x0000000402007e2a */ /* 0x000fdc000bf0e200 */
[----:B0-----:R-:W-:Y:S01]  /*04e0*/  @!P0 FMUL R18, R18, 1.175494350822287508e-38 ;  /* 0x0080000012128820 */ /* 0x001fe20000400000 */
[----:B------:R-:W-:Y:S06]  /*04f0*/  BRA `(.L_x_19550) ;  /* 0x0000000800807947 */ /* 0x000fec0003800000 */
.L_x_19545:
        /* <DEDUP_REMOVED lines=12> */
.L_x_19559:
[----:B------:R-:W2:Y:S01]  /*05c0*/  LDG.E.64 R2, desc[UR36][R2.64] ;  /* 0x0000002402027981 */ /* 0x000ea2000c1e1b00 */
[----:B------:R-:W-:Y:S01]  /*05d0*/  UMOV UR4, 0xf0000000 ;  /* 0xf000000000047882 */ /* 0x000fe20000000000 */
[----:B------:R-:W-:Y:S01]  /*05e0*/  UMOV UR5, 0x380fffff ;  /* 0x380fffff00057882 */ /* 0x000fe20000000000 */
[----:B--2---:R-:W0:Y:S01]  /*05f0*/  F2F.F32.F64 R18, R2 ;  /* 0x0000000200127310 */ /* 0x004e220000301000 */
[----:B------:R-:W-:-:S14]  /*0600*/  DSETP.GEU.AND P0, PT, |R2|, UR4, PT ;  /* 0x0000000402007e2a */ /* 0x000fdc000bf0e200 */
[----:B0-----:R-:W-:Y:S01]  /*0610*/  @!P0 FMUL R18, R18, 1.175494350822287508e-38 ;  /* 0x0080000012128820 */ /* 0x001fe20000400000 */
[----:B------:R-:W-:Y:S06]  /*0620*/  BRA `(.L_x_19550) ;  /* 0x0000000800347947 */ /* 0x000fec0003800000 */
.L_x_19558:
        /* <DEDUP_REMOVED lines=26> */
.L_x_19561:
        /* <DEDUP_REMOVED lines=12> */
[----:B------:R-:W-:Y:S01]  /*0890*/  LOP3.LUT R18, R18, 0x80000000, R3, 0xf8, !PT ;  /* 0x8000000012127812 */ /* 0x000fe200078ef803 */
[----:B------:R-:W-:Y:S06]  /*08a0*/  BRA `(.L_x_19550) ;  /* 0x0000000400947947 */ /* 0x000fec0003800000 */
.L_x_19560:
[----:B------:R-:W2:Y:S02]  /*08b0*/  LDG.E.U16 R2, desc[UR36][R2.64] ;  /* 0x0000002402027981 */ /* 0x000ea4000c1e1500 */
[----:B--2---:R-:W-:Y:S01]  /*08c0*/  IMAD.U32 R18, R2, 0x10000, RZ ;  /* 0x0001000002127824 */ /* 0x004fe200078e00ff */
[----:B------:R-:W-:Y:S06]  /*08d0*/  BRA `(.L_x_19550) ;  /* 0x0000000400887947 */ /* 0x000fec0003800000 */
.L_x_19557:
        /* <DEDUP_REMOVED lines=11> */
.L_x_19564:
        /* <DEDUP_REMOVED lines=20> */
.L_x_19566:
[----:B------:R-:W-:Y:S05]  /*0ad0*/  BSYNC B0 ;  /* 0x0000000000007941 */ /* 0x000fea0003800000 */
.L_x_19565:
[----:B------:R-:W-:Y:S01]  /*0ae0*/  IMAD.SHL.U32 R2, R2, 0x100000, RZ ;  /* 0x0010000002027824 */ /* 0x000fe200078e00ff */
[----:B------:R-:W-:-:S04]  /*0af0*/  LEA R3, R0, 0x3b800000, 0x17 ;  /* 0x3b80000000037811 */ /* 0x000fc800078eb8ff */
[----:B------:R-:W-:Y:S01]  /*0b00*/  LOP3.LUT R18, R3, R2, R18, 0xfe, !PT ;  /* 0x0000000203127212 */ /* 0x000fe200078efe12 */
[----:B------:R-:W-:Y:S06]  /*0b10*/  BRA `(.L_x_19550) ;  /* 0x0000000000f87947 */ /* 0x000fec0003800000 */
.L_x_19563:
        /* <DEDUP_REMOVED lines=20> */
.L_x_19568:
[----:B------:R-:W-:Y:S05]  /*0c60*/  BSYNC B0 ;  /* 0x0000000000007941 */ /* 0x000fea0003800000 */
.L_x_19567:
[----:B------:R-:W-:Y:S01]  /*0c70*/  IMAD.SHL.U32 R2, R2, 0x200000, RZ ;  /* 0x0020000002027824 */ /* 0x000fe200078e00ff */
[----:B------:R-:W-:-:S04]  /*0c80*/  LEA R3, R0, 0x37800000, 0x17 ;  /* 0x3780000000037811 */ /* 0x000fc800078eb8ff */
[----:B------:R-:W-:Y:S01]  /*0c90*/  LOP3.LUT R18, R3, R2, R18, 0xfe, !PT ;  /* 0x0000000203127212 */ /* 0x000fe200078efe12 */
[----:B------:R-:W-:Y:S06]  /*0ca0*/  BRA `(.L_x_19550) ;  /* 0x0000000000947947 */ /* 0x000fec0003800000 */
.L_x_19562:
        /* <DEDUP_REMOVED lines=14> */
.L_x_19549:
        /* <DEDUP_REMOVED lines=16> */
.L_x_19571:
[----:B------:R-:W-:Y:S01]  /*0e90*/  IMAD.MOV.U32 R18, RZ, RZ, RZ ;  /* 0x000000ffff127224 */ /* 0x000fe200078e00ff */
[----:B------:R-:W-:Y:S06]  /*0ea0*/  BRA `(.L_x_19550) ;  /* 0x0000000000147947 */ /* 0x000fec0003800000 */
.L_x_19570:
[----:B------:R-:W2:Y:S02]  /*0eb0*/  LDG.E.64 R2, desc[UR36][R2.64] ;  /* 0x0000002402027981 */ /* 0x000ea4000c1e1b00 */
[----:B--2---:R0:W1:Y:S01]  /*0ec0*/  I2F.U64 R18, R2 ;  /* 0x0000000200127312 */ /* 0x0040620000301000 */
[----:B------:R-:W-:Y:S05]  /*0ed0*/  BRA `(.L_x_19550) ;  /* 0x0000000000087947 */ /* 0x000fea0003800000 */
.L_x_19569:
[----:B------:R-:W2:Y:S02]  /*0ee0*/  LDG.E R2, desc[UR36][R2.64] ;  /* 0x0000002402027981 */ /* 0x000ea4000c1e1900 */
[----:B--2---:R-:W-:-:S07]  /*0ef0*/  I2FP.F32.U32 R18, R2 ;  /* 0x0000000200127245 */ /* 0x004fce0000201000 */
.L_x_19550:
[----:B------:R-:W-:Y:S05]  /*0f00*/  BSYNC B6 ;  /* 0x0000000000067941 */ /* 0x000fea0003800000 */
.L_x_19544:
[----:B------:R-:W2:Y:S02]  /*0f10*/  S2R R26, SR_TID.X ;  /* 0x00000000001a7919 */ /* 0x000ea40000002100 */
[----:B--2---:R-:W-:-:S07]  /*0f20*/  VIADD R26, R26, 0x80 ;  /* 0x000000801a1a7836 */ /* 0x004fce0000000000 */
.L_x_19543:
[----:B------:R-:W-:Y:S05]  /*0f30*/  BSYNC B7 ;  /* 0x0000000000077941 */ /* 0x000fea0003800000 */
.L_x_19542:
        /* <DEDUP_REMOVED lines=25> */
.L_x_19578:
[----:B------:R-:W2:Y:S02]  /*10d0*/  LDG.E.U8 R2, desc[UR36][R2.64] ;  /* 0x0000002402027981 */ /* 0x000ea4000c1e1100 */
[----:B--2---:R-:W-:Y:S01]  /*10e0*/  I2FP.F32.U32 R22, R2 ;  /* 0x0000000200167245 */ /* 0x004fe20000201000 */
[----:B------:R-:W-:Y:S06]  /*10f0*/  BRA `(.L_x_19580) ;  /* 0x0000000c002c7947 */ /* 0x000fec0003800000 */
.L_x_19577:
        /* <DEDUP_REMOVED lines=9> */
.L_x_19582:
[----:B------:R-:W2:Y:S02]  /*1190*/  LDG.E R2, desc[UR36][R2.64] ;  /* 0x0000002402027981 */ /* 0x000ea4000c1e1900 */
[----:B--2---:R-:W-:Y:S01]  /*11a0*/  I2FP.F32.S32 R22, R2 ;  /* 0x0000000200167245 */ /* 0x004fe20000201400 */
[----:B------:R-:W-:Y:S06]  /*11b0*/  BRA `(.L_x_19580) ;  /* 0x0000000800fc7947 */ /* 0x000fec0003800000 */
.L_x_19581:
[----:B------:R-:W2:Y:S02]  /*11c0*/  LDG.E.U16 R2, desc[UR36][R2.64] ;  /* 0x0000002402027981 */ /* 0x000ea4000c1e1500 */
[----:B--2---:R0:W2:Y:S01]  /*11d0*/  I2F.S16 R22, R2 ;  /* 0x0000000200167306 */ /* 0x0040a20000101400 */
[----:B------:R-:W-:Y:S05]  /*11e0*/  BRA `(.L_x_19580) ;  /* 0x0000000800f07947 */ /* 0x000fea0003800000 */
.L_x_19576:
        /* <DEDUP_REMOVED lines=8> */
.L_x_19584:
[----:B------:R-:W2:Y:S02]  /*1270*/  LDG.E.U16 R2, desc[UR36][R2.64] ;  /* 0x0000002402027981 */ /* 0x000ea4000c1e1500 */
[----:B--2---:R-:W-:Y:S01]  /*1280*/  HADD2.F32 R22, -RZ, R2.H0_H0 ;  /* 0x20000002ff167230 */ /* 0x004fe20000004100 */
[----:B------:R-:W-:Y:S06]  /*1290*/  BRA `(.L_x_19580) ;  /* 0x0000000800c47947 */ /* 0x000fec0003800000 */
.L_x_19583:
        /* <DEDUP_REMOVED lines=8> */
.L_x_19586:
[----:B------:R-:W2:Y:S02]  /*1320*/  LDG.E.U16 R2, desc[UR36][R2.64] ;  /* 0x0000002402027981 */ /* 0x000ea4000c1e1500 */
[----:B--2---:R-:W-:Y:S01]  /*1330*/  HADD2.F32 R22, -RZ, R2.H0_H0 ;  /* 0x20000002ff167230 */ /* 0x004fe20000004100 */
[----:B------:R-:W-:Y:S06]  /*1340*/  BRA `(.L_x_19580) ;  /* 0x0000000800987947 */ /* 0x000fec0003800000 */
.L_x_19585:
[----:B------:R-:W2:Y:S01]  /*1350*/  LDG.E.64 R2, desc[UR36][R2.64] ;  /* 0x0000002402027981 */ /* 0x000ea2000c1e1b00 */
[----:B------:R-:W-:Y:S01]  /*1360*/  UMOV UR4, 0xf0000000 ;  /* 0xf000000000047882 */ /* 0x000fe20000000000 */
[----:B------:R-:W-:Y:S01]  /*1370*/  UMOV UR5, 0x380fffff ;  /* 0x380fffff00057882 */ /* 0x000fe20000000000 */
[----:B--2---:R-:W0:Y:S01]  /*1380*/  F2F.F32.F64 R22, R2 ;  /* 0x0000000200167310 */ /* 0x004e220000301000 */
[----:B------:R-:W-:-:S14]  /*1390*/  DSETP.GEU.AND P0, PT, |R2|, UR4, PT ;  /* 0x0000000402007e2a */ /* 0x000fdc000bf0e200 */
[----:B0-----:R-:W-:Y:S01]  /*13a0*/  @!P0 FMUL R22, R22, 1.175494350822287508e-38 ;  /* 0x0080000016168820 */ /* 0x001fe20000400000 */
[----:B------:R-:W-:Y:S06]  /*13b0*/  BRA `(.L_x_19580) ;  /* 0x00000008007c7947 */ /* 0x000fec0003800000 */
.L_x_19575:
        /* <DEDUP_REMOVED lines=12> */
.L_x_19589:
[----:B------:R-:W2:Y:S01]  /*1480*/  LDG.E.64 R2, desc[UR36][R2.64] ;  /* 0x0000002402027981 */ /* 0x000ea2000c1e1b00 */
[----:B------:R-:W-:Y:S01]  /*1490*/  UMOV UR4, 0xf0000000 ;  /* 0xf000000000047882 */ /* 0x000fe20000000000 */
[----:B------:R-:W-:Y:S01]  /*14a0*/  UMOV UR5, 0x380fffff ;  /* 0x380fffff00057882 */ /* 0x000fe20000000000 */
[----:B--2---:R-:W0:Y:S01]  /*14b0*/  F2F.F32.F64 R22, R2 ;  /* 0x0000000200167310 */ /* 0x004e220000301000 */
[----:B------:R-:W-:-:S14]  /*14c0*/  DSETP.GEU.AND P0, PT, |R2|, UR4, PT ;  /* 0x0000000402007e2a */ /* 0x000fdc000bf0e200 */
[----:B0-----:R-:W-:Y:S01]  /*14d0*/  @!P0 FMUL R22, R22, 1.175494350822287508e-38 ;  /* 0x0080000016168820 */ /* 0x001fe20000400000 */
[----:B------:R-:W-:Y:S06]  /*14e0*/  BRA `(.L_x_19580) ;  /* 0x0000000800307947 */ /* 0x000fec0003800000 */
.L_x_19588:
        /* <DEDUP_REMOVED lines=26> */
.L_x_19591:
        /* <DEDUP_REMOVED lines=13> */
.L_x_19590:
[----:B------:R-:W2:Y:S02]  /*1760*/  LDG.E.U16 R2, desc[UR36][R2.64] ;  /* 0x0000002402027981 */ /* 0x000ea4000c1e1500 */
[----:B--2---:R-:W-:Y:S01]  /*1770*/  IMAD.U32 R22, R2, 0x10000, RZ ;  /* 0x0001000002167824 */ /* 0x004fe200078e00ff */
[----:B------:R-:W-:Y:S06]  /*1780*/  BRA `(.L_x_19580) ;  /* 0x0000000400887947 */ /* 0x000fec0003800000 */
.L_x_19587:
        /* <DEDUP_REMOVED lines=11> */
.L_x_19594:
        /* <DEDUP_REMOVED lines=20> */
.L_x_19596:
[----:B------:R-:W-:Y:S05]  /*1980*/  BSYNC B0 ;  /* 0x0000000000007941 */ /* 0x000fea0003800000 */
.L_x_19595:
[----:B------:R-:W-:Y:S01]  /*1990*/  IMAD.SHL.U32 R2, R2, 0x100000, RZ ;  /* 0x0010000002027824 */ /* 0x000fe200078e00ff */
[----:B------:R-:W-:-:S04]  /*19a0*/  LEA R3, R0, 0x3b800000, 0x17 ;  /* 0x3b80000000037811 */ /* 0x000fc800078eb8ff */
[----:B------:R-:W-:Y:S01]  /*19b0*/  LOP3.LUT R22, R3, R2, R22, 0xfe, !PT ;  /* 0x0000000203167212 */ /* 0x000fe200078efe16 */
[----:B------:R-:W-:Y:S06]  /*19c0*/  BRA `(.L_x_19580) ;  /* 0x0000000000f87947 */ /* 0x000fec0003800000 */
.L_x_19593:
        /* <DEDUP_REMOVED lines=20> */
.L_x_19598:
[----:B------:R-:W-:Y:S05]  /*1b10*/  BSYNC B0 ;  /* 0x0000000000007941 */ /* 0x000fea0003800000 */
.L_x_19597:
[----:B------:R-:W-:Y:S01]  /*1b20*/  IMAD.SHL.U32 R2, R2, 0x200000, RZ ;  /* 0x0020000002027824 */ /* 0x000fe200078e00ff */
[----:B------:R-:W-:-:S04]  /*1b30*/  LEA R3, R0, 0x37800000, 0x17 ;  /* 0x3780000000037811 */ /* 0x000fc800078eb8ff */
[----:B------:R-:W-:Y:S01]  /*1b40*/  LOP3.LUT R22, R3, R2, R22, 0xfe, !PT ;  /* 0x0000000203167212 */ /* 0x000fe200078efe16 */
[----:B------:R-:W-:Y:S06]  /*1b50*/  BRA `(.L_x_19580) ;  /* 0x0000000000947947 */ /* 0x000fec0003800000 */
.L_x_19592:
        /* <DEDUP_REMOVED lines=14> */
.L_x_19579:
        /* <DEDUP_REMOVED lines=16> */
.L_x_19601:
[----:B------:R-:W-:Y:S01]  /*1d40*/  IMAD.MOV.U32 R22, RZ, RZ, RZ ;  /* 0x000000ffff167224 */ /* 0x000fe200078e00ff */
[----:B------:R-:W-:Y:S06]  /*1d50*/  BRA `(.L_x_19580) ;  /* 0x0000000000147947 */ /* 0x000fec0003800000 */
.L_x_19600:
[----:B------:R-:W2:Y:S02]  /*1d60*/  LDG.E.64 R2, desc[UR36][R2.64] ;  /* 0x0000002402027981 */ /* 0x000ea4000c1e1b00 */
[----:B--2---:R0:W2:Y:S01]  /*1d70*/  I2F.U64 R22, R2 ;  /* 0x0000000200167312 */ /* 0x0040a20000301000 */
[----:B------:R-:W-:Y:S05]  /*1d80*/  BRA `(.L_x_19580) ;  /* 0x0000000000087947 */ /* 0x000fea0003800000 */
.L_x_19599:
[----:B------:R-:W2:Y:S02]  /*1d90*/  LDG.E R2, desc[UR36][R2.64] ;  /* 0x0000002402027981 */ /* 0x000ea4000c1e1900 */
[----:B--2---:R-:W-:-:S07]  /*1da0*/  I2FP.F32.U32 R22, R2 ;  /* 0x0000000200167245 */ /* 0x004fce0000201000 */
.L_x_19580:
[----:B------:R-:W-:Y:S05]  /*1db0*/  BSYNC B6 ;  /* 0x0000000000067941 */ /* 0x000fea0003800000 */
.L_x_19574:
[----:B------:R-:W-:-:S07]  /*1dc0*/  VIADD R26, R26, 0x80 ;  /* 0x000000801a1a7836 */ /* 0x000fce0000000000 */
.L_x_19573:
[----:B------:R-:W-:Y:S05]  /*1dd0*/  BSYNC B7 ;  /* 0x0000000000077941 */ /* 0x000fea0003800000 */
.L_x_19572:
        /* <DEDUP_REMOVED lines=27> */
.L_x_19608:
[----:B------:R-:W2:Y:S02]  /*1f90*/  LDG.E.U8 R2, desc[UR36][R2.64] ;  /* 0x0000002402027981 */ /* 0x000ea4000c1e1100 */
[----:B--2---:R-:W-:Y:S01]  /*1fa0*/  I2FP.F32.U32 R24, R2 ;  /* 0x0000000200187245 */ /* 0x004fe20000201000 */
[----:B------:R-:W-:Y:S06]  /*1fb0*/  BRA `(.L_x_19610) ;  /* 0x0000000c002c7947 */ /* 0x000fec0003800000 */
.L_x_19607:
        /* <DEDUP_REMOVED lines=9> */
.L_x_19612:
[----:B------:R-:W2:Y:S02]  /*2050*/  LDG.E R2, desc[UR36][R2.64] ;  /* 0x0000002402027981 */ /* 0x000ea4000c1e1900 */
[----:B--2---:R-:W-:Y:S01]  /*2060*/  I2FP.F32.S32 R24, R2 ;  /* 0x0000000200187245 */ /* 0x004fe20000201400 */
[----:B------:R-:W-:Y:S06]  /*2070*/  BRA `(.L_x_19610) ;  /* 0x0000000800fc7947 */ /* 0x000fec0003800000 */
.L_x_19611:
[----:B------:R-:W2:Y:S02]  /*2080*/  LDG.E.U16 R2, desc[UR36][R2.64] ;  /* 0x0000002402027981 */ /* 0x000ea4000c1e1500 */
[----:B--2---:R4:W0:Y:S01]  /*2090*/  I2F.S16 R24, R2 ;  /* 0x0000000200187306 */ /* 0x0048220000101400 */
[----:B------:R-:W-:Y:S05]  /*20a0*/  BRA `(.L_x_19610) ;  /* 0x0000000800f07947 */ /* 0x000fea0003800000 */
.L_x_19606:
        /* <DEDUP_REMOVED lines=8> */
.L_x_19614:
[----:B------:R-:W2:Y:S02]  /*2130*/  LDG.E.U16 R2, desc[UR36][R2.64] ;  /* 0x0000002402027981 */ /* 0x000ea4000c1e1500 */
[----:B--2---:R-:W-:Y:S01]  /*2140*/  HADD2.F32 R24, -RZ, R2.H0_H0 ;  /* 0x20000002ff187230 */ /* 0x004fe20000004100 */
[----:B------:R-:W-:Y:S06]  /*2150*/  BRA `(.L_x_19610) ;  /* 0x0000000800c47947 */ /* 0x000fec0003800000 */
.L_x_19613:
        /* <DEDUP_REMOVED lines=8> */
.L_x_19616:
[----:B------:R-:W2:Y:S02]  /*21e0*/  LDG.E.U16 R2, desc[UR36][R2.64] ;  /* 0x0000002402027981 */ /* 0x000ea4000c1e1500 */
[----:B--2---:R-:W-:Y:S01]  /*21f0*/  HADD2.F32 R24, -RZ, R2.H0_H0 ;  /* 0x20000002ff187230 */ /* 0x004fe20000004100 */
[----:B------:R-:W-:Y:S06]  /*2200*/  BRA `(.L_x_19610) ;  /* 0x0000000800987947 */ /* 0x000fec0003800000 */
.L_x_19615:
[----:B------:R-:W2:Y:S01]  /*2210*/  LDG.E.64 R2, desc[UR36][R2.64] ;  /* 0x0000002402027981 */ /* 0x000ea2000c1e1b00 */
[----:B------:R-:W-:Y:S01]  /*2220*/  UMOV UR4, 0xf0000000 ;  /* 0xf000000000047882 */ /* 0x000fe20000000000 */
[----:B------:R-:W-:Y:S01]  /*2230*/  UMOV UR5, 0x380fffff ;  /* 0x380fffff00057882 */ /* 0x000fe20000000000 */
[----:B--2---:R-:W0:Y:S01]  /*2240*/  F2F.F32.F64 R24, R2 ;  /* 0x0000000200187310 */ /* 0x004e220000301000 */
[----:B------:R-:W-:-:S14]  /*2250*/  DSETP.GEU.AND P0, PT, |R2|, UR4, PT ;  /* 0x0000000402007e2a */ /* 0x000fdc000bf0e200 */
[----:B0-----:R-:W-:Y:S01]  /*2260*/  @!P0 FMUL R24, R24, 1.175494350822287508e-38 ;  /* 0x0080000018188820 */ /* 0x001fe20000400000 */
[----:B------:R-:W-:Y:S06]  /*2270*/  BRA `(.L_x_19610) ;  /* 0x00000008007c7947 */ /* 0x000fec0003800000 */
.L_x_19605:
        /* <DEDUP_REMOVED lines=12> */
.L_x_19619:
[----:B------:R-:W2:Y:S01]  /*2340*/  LDG.E.64 R2, desc[UR36][R2.64] ;  /* 0x0000002402027981 */ /* 0x000ea2000c1e1b00 */
[----:B------:R-:W-:Y:S01]  /*2350*/  UMOV UR4, 0xf0000000 ;  /* 0xf000000000047882 */ /* 0x000fe20000000000 */
[----:B------:R-:W-:Y:S01]  /*2360*/  UMOV UR5, 0x380fffff ;  /* 0x380fffff00057882 */ /* 0x000fe20000000000 */
[----:B--2---:R-:W0:Y:S01]  /*2370*/  F2F.F32.F64 R24, R2 ;  /* 0x0000000200187310 */ /* 0x004e220000301000 */
[----:B------:R-:W-:-:S14]  /*2380*/  DSETP.GEU.AND P0, PT, |R2|, UR4, PT ;  /* 0x0000000402007e2a */ /* 0x000fdc000bf0e200 */
[----:B0-----:R-:W-:Y:S01]  /*2390*/  @!P0 FMUL R24, R24, 1.175494350822287508e-38 ;  /* 0x0080000018188820 */ /* 0x001fe20000400000 */
[----:B------:R-:W-:Y:S06]  /*23a0*/  BRA `(.L_x_19610) ;  /* 0x0000000800307947 */ /* 0x000fec0003800000 */
.L_x_19618:
        /* <DEDUP_REMOVED lines=26> */
.L_x_19621:
        /* <DEDUP_REMOVED lines=13> */
.L_x_19620:
[----:B------:R-:W2:Y:S02]  /*2620*/  LDG.E.U16 R2, desc[UR36][R2.64] ;  /* 0x0000002402027981 */ /* 0x000ea4000c1e1500 */
[----:B--2---:R-:W-:Y:S01]  /*2630*/  IMAD.U32 R24, R2, 0x10000, RZ ;  /* 0x0001000002187824 */ /* 0x004fe200078e00ff */
[----:B------:R-:W-:Y:S06]  /*2640*/  BRA `(.L_x_19610) ;  /* 0x0000000400887947 */ /* 0x000fec0003800000 */
.L_x_19617:
        /* <DEDUP_REMOVED lines=11> */
.L_x_19624:
        /* <DEDUP_REMOVED lines=20> */
.L_x_19626:
[----:B------:R-:W-:Y:S05]  /*2840*/  BSYNC B0 ;  /* 0x0000000000007941 */ /* 0x000fea0003800000 */
.L_x_19625:
[----:B------:R-:W-:Y:S01]  /*2850*/  IMAD.SHL.U32 R2, R2, 0x100000, RZ ;  /* 0x0010000002027824 */ /* 0x000fe200078e00ff */
[----:B------:R-:W-:-:S04]  /*2860*/  LEA R3, R0, 0x3b800000, 0x17 ;  /* 0x3b80000000037811 */ /* 0x000fc800078eb8ff */
[----:B------:R-:W-:Y:S01]  /*2870*/  LOP3.LUT R24, R3, R2, R24, 0xfe, !PT ;  /* 0x0000000203187212 */ /* 0x000fe200078efe18 */
[----:B------:R-:W-:Y:S06]  /*2880*/  BRA `(.L_x_19610) ;  /* 0x0000000000f87947 */ /* 0x000fec0003800000 */
.L_x_19623:
        /* <DEDUP_REMOVED lines=20> */
.L_x_19628:
[----:B------:R-:W-:Y:S05]  /*29d0*/  BSYNC B0 ;  /* 0x0000000000007941 */ /* 0x000fea0003800000 */
.L_x_19627:
[----:B------:R-:W-:Y:S01]  /*29e0*/  IMAD.SHL.U32 R2, R2, 0x200000, RZ ;  /* 0x0020000002027824 */ /* 0x000fe200078e00ff */
[----:B------:R-:W-:-:S04]  /*29f0*/  LEA R3, R0, 0x37800000, 0x17 ;  /* 0x3780000000037811 */ /* 0x000fc800078eb8ff */
[----:B------:R-:W-:Y:S01]  /*2a00*/  LOP3.LUT R24, R3, R2, R24, 0xfe, !PT ;  /* 0x0000000203187212 */ /* 0x000fe200078efe18 */
[----:B------:R-:W-:Y:S06]  /*2a10*/  BRA `(.L_x_19610) ;  /* 0x0000000000947947 */ /* 0x000fec0003800000 */
.L_x_19622:
        /* <DEDUP_REMOVED lines=14> */
.L_x_19609:
        /* <DEDUP_REMOVED lines=16> */
.L_x_19631:
[----:B------:R-:W-:Y:S01]  /*2c00*/  IMAD.MOV.U32 R24, RZ, RZ, RZ ;  /* 0x000000ffff187224 */ /* 0x000fe200078e00ff */
[----:B------:R-:W-:Y:S06]  /*2c10*/  BRA `(.L_x_19610) ;  /* 0x0000000000147947 */ /* 0x000fec0003800000 */
.L_x_19630:
[----:B------:R-:W2:Y:S02]  /*2c20*/  LDG.E.64 R24, desc[UR36][R2.64] ;  /* 0x0000002402187981 */ /* 0x000ea4000c1e1b00 */
[----:B--2---:R0:W2:Y:S01]  /*2c30*/  I2F.U64 R24, R24 ;  /* 0x0000001800187312 */ /* 0x0040a20000301000 */
[----:B------:R-:W-:Y:S05]  /*2c40*/  BRA `(.L_x_19610) ;  /* 0x0000000000087947 */ /* 0x000fea0003800000 */
.L_x_19629:
[----:B------:R-:W2:Y:S02]  /*2c50*/  LDG.E R2, desc[UR36][R2.64] ;  /* 0x0000002402027981 */ /* 0x000ea4000c1e1900 */
[----:B--2---:R-:W-:-:S07]  /*2c60*/  I2FP.F32.U32 R24, R2 ;  /* 0x0000000200187245 */ /* 0x004fce0000201000 */
.L_x_19610:
[----:B------:R-:W-:Y:S05]  /*2c70*/  BSYNC B6 ;  /* 0x0000000000067941 */ /* 0x000fea0003800000 */
.L_x_19604:
[----:B------:R-:W-:-:S07]  /*2c80*/  VIADD R26, R26, 0x80 ;  /* 0x000000801a1a7836 */ /* 0x000fce0000000000 */
.L_x_19603:
[----:B------:R-:W-:Y:S05]  /*2c90*/  BSYNC B7 ;  /* 0x0000000000077941 */ /* 0x000fea0003800000 */
.L_x_19602:
        /* <DEDUP_REMOVED lines=23> */
.L_x_19637:
[----:B------:R-:W2:Y:S02]  /*2e10*/  LDG.E.U8 R2, desc[UR36][R2.64] ;  /* 0x0000002402027981 */ /* 0x000ea4000c1e1100 */
[----:B--2---:R-:W-:Y:S01]  /*2e20*/  I2FP.F32.U32 R16, R2 ;  /* 0x0000000200107245 */ /* 0x004fe20000201000 */
[----:B------:R-:W-:Y:S06]  /*2e30*/  BRA `(.L_x_19633) ;  /* 0x0000000c00207947 */ /* 0x000fec0003800000 */
.L_x_19636:
        /* <DEDUP_REMOVED lines=9> */
.L_x_19640:
[----:B------:R-:W2:Y:S02]  /*2ed0*/  LDG.E R2, desc[UR36][R2.64] ;  /* 0x0000002402027981 */ /* 0x000ea4000c1e1900 */
[----:B--2---:R-:W-:Y:S01]  /*2ee0*/  I2FP.F32.S32 R16, R2 ;  /* 0x0000000200107245 */ /* 0x004fe20000201400 */
[----:B------:R-:W-:Y:S06]  /*2ef0*/  BRA `(.L_x_19633) ;  /* 0x0000000800f07947 */ /* 0x000fec0003800000 */
.L_x_19639:
[----:B------:R-:W2:Y:S02]  /*2f00*/  LDG.E.U16 R2, desc[UR36][R2.64] ;  /* 0x0000002402027981 */ /* 0x000ea4000c1e1500 */
[----:B--2---:R0:W2:Y:S01]  /*2f10*/  I2F.S16 R16, R2 ;  /* 0x0000000200107306 */ /* 0x0040a20000101400 */
[----:B------:R-:W-:Y:S05]  /*2f20*/  BRA `(.L_x_19633) ;  /* 0x0000000800e47947 */ /* 0x000fea0003800000 */
.L_x_19635:
        /* <DEDUP_REMOVED lines=8> */
.L_x_19642:
[----:B------:R-:W2:Y:S02]  /*2fb0*/  LDG.E.U16 R2, desc[UR36][R2.64] ;  /* 0x0000002402027981 */ /* 0x000ea4000c1e1500 */
[----:B--2---:R-:W-:Y:S01]  /*2fc0*/  HADD2.F32 R16, -RZ, R2.H0_H0 ;  /* 0x20000002ff107230 */ /* 0x004fe20000004100 */
[----:B------:R-:W-:Y:S06]  /*2fd0*/  BRA `(.L_x_19633) ;  /* 0x0000000800b87947 */ /* 0x000fec0003800000 */
.L_x_19641:
        /* <DEDUP_REMOVED lines=8> */
.L_x_19644:
[----:B------:R-:W2:Y:S02]  /*3060*/  LDG.E.U16 R2, desc[UR36][R2.64] ;  /* 0x0000002402027981 */ /* 0x000ea4000c1e1500 */
[----:B--2---:R-:W-:Y:S01]  /*3070*/  HADD2.F32 R16, -RZ, R2.H0_H0 ;  /* 0x20000002ff107230 */ /* 0x004fe20000004100 */
[----:B------:R-:W-:Y:S06]  /*3080*/  BRA `(.L_x_19633) ;  /* 0x00000008008c7947 */ /* 0x000fec0003800000 */
.L_x_19643:
[----:B------:R-:W2:Y:S01]  /*3090*/  LDG.E.64 R2, desc[UR36][R2.64] ;  /* 0x0000002402027981 */ /* 0x000ea2000c1e1b00 */
[----:B------:R-:W-:Y:S01]  /*30a0*/  UMOV UR4, 0xf0000000 ;  /* 0xf000000000047882 */ /* 0x000fe20000000000 */
[----:B------:R-:W-:Y:S01]  /*30b0*/  UMOV UR5, 0x380fffff ;  /* 0x380fffff00057882 */ /* 0x000fe20000000000 */
[----:B--2---:R-:W0:Y:S01]  /*30c0*/  F2F.F32.F64 R16, R2 ;  /* 0x0000000200107310 */ /* 0x004e220000301000 */
[----:B------:R-:W-:-:S14]  /*30d0*/  DSETP.GEU.AND P0, PT, |R2|, UR4, PT ;  /* 0x0000000402007e2a */ /* 0x000fdc000bf0e200 */
[----:B0-----:R-:W-:Y:S01]  /*30e0*/  @!P0 FMUL R16, R16, 1.175494350822287508e-38 ;  /* 0x0080000010108820 */ /* 0x001fe20000400000 */
[----:B------:R-:W-:Y:S06]  /*30f0*/  BRA `(.L_x_19633) ;  /* 0x0000000800707947 */ /* 0x000fec0003800000 */
.L_x_19634:
        /* <DEDUP_REMOVED lines=12> */
.L_x_19647:
[----:B------:R-:W2:Y:S01]  /*31c0*/  LDG.E.64 R2, desc[UR36][R2.64] ;  /* 0x0000002402027981 */ /* 0x000ea2000c1e1b00 */
[----:B------:R-:W-:Y:S01]  /*31d0*/  UMOV UR4, 0xf0000000 ;  /* 0xf000000000047882 */ /* 0x000fe20000000000 */
[----:B------:R-:W-:Y:S01]  /*31e0*/  UMOV UR5, 0x380fffff ;  /* 0x380fffff00057882 */ /* 0x000fe20000000000 */
[----:B--2---:R-:W0:Y:S01]  /*31f0*/  F2F.F32.F64 R16, R2 ;  /* 0x0000000200107310 */ /* 0x004e220000301000 */
[----:B------:R-:W-:-:S14]  /*3200*/  DSETP.GEU.AND P0, PT, |R2|, UR4, PT ;  /* 0x0000000402007e2a */ /* 0x000fdc000bf0e200 */
[----:B0-----:R-:W-:Y:S01]  /*3210*/  @!P0 FMUL R16, R16, 1.175494350822287508e-38 ;  /* 0x0080000010108820 */ /* 0x001fe20000400000 */
[----:B------:R-:W-:Y:S06]  /*3220*/  BRA `(.L_x_19633) ;  /* 0x0000000800247947 */ /* 0x000fec0003800000 */
.L_x_19646:
        /* <DEDUP_REMOVED lines=26> */
.L_x_19649:
        /* <DEDUP_REMOVED lines=13> */
.L_x_19648:
[----:B------:R-:W2:Y:S02]  /*34a0*/  LDG.E.U16 R2, desc[UR36][R2.64] ;  /* 0x0000002402027981 */ /* 0x000ea4000c1e1500 */
[----:B--2---:R-:W-:Y:S01]  /*34b0*/  IMAD.U32 R16, R2, 0x10000, RZ ;  /* 0x0001000002107824 */ /* 0x004fe200078e00ff */
[----:B------:R-:W-:Y:S06]  /*34c0*/  BRA `(.L_x_19633) ;  /* 0x00000004007c7947 */ /* 0x000fec0003800000 */
.L_x_19645:
        /* <DEDUP_REMOVED lines=11> */
.L_x_19652:
        /* <DEDUP_REMOVED lines=19> */
.L_x_19654:
[----:B------:R-:W-:Y:S05]  /*36b0*/  BSYNC B0 ;  /* 0x0000000000007941 */ /* 0x000fea0003800000 */
.L_x_19653:
[----:B------:R-:W-:Y:S01]  /*36c0*/  IMAD.SHL.U32 R2, R2, 0x100000, RZ ;  /* 0x0010000002027824 */ /* 0x000fe200078e00ff */
[----:B------:R-:W-:-:S04]  /*36d0*/  LEA R3, R0, 0x3b800000, 0x17 ;  /* 0x3b80000000037811 */ /* 0x000fc800078eb8ff */
[----:B------:R-:W-:Y:S01]  /*36e0*/  LOP3.LUT R16, R3, R2, R16, 0xfe, !PT ;  /* 0x0000000203107212 */ /* 0x000fe200078efe10 */
[----:B------:R-:W-:Y:S06]  /*36f0*/  BRA `(.L_x_19633) ;  /* 0x0000000000f07947 */ /* 0x000fec0003800000 */
.L_x_19651:
        /* <DEDUP_REMOVED lines=19> */
.L_x_19656:
[----:B------:R-:W-:Y:S05]  /*3830*/  BSYNC B0 ;  /* 0x0000000000007941 */ /* 0x000fea0003800000 */
.L_x_19655:
[----:B------:R-:W-:Y:S01]  /*3840*/  IMAD.SHL.U32 R2, R2, 0x200000, RZ ;  /* 0x0020000002027824 */ /* 0x000fe200078e00ff */
[----:B------:R-:W-:-:S04]  /*3850*/  LEA R3, R0, 0x37800000, 0x17 ;  /* 0x3780000000037811 */ /* 0x000fc800078eb8ff */
[----:B------:R-:W-:Y:S01]  /*3860*/  LOP3.LUT R16, R3, R2, R16, 0xfe, !PT ;  /* 0x0000000203107212 */ /* 0x000fe200078efe10 */
[----:B------:R-:W-:Y:S06]  /*3870*/  BRA `(.L_x_19633) ;  /* 0x0000000000907947 */ /* 0x000fec0003800000 */
.L_x_19650:
        /* <DEDUP_REMOVED lines=14> */
.L_x_19638:
        /* <DEDUP_REMOVED lines=16> */
.L_x_19659:
[----:B------:R-:W-:Y:S05]  /*3a60*/  BRA `(.L_x_19633) ;  /* 0x0000000000147947 */ /* 0x000fea0003800000 */
.L_x_19658:
[----:B------:R-:W2:Y:S02]  /*3a70*/  LDG.E.64 R16, desc[UR36][R2.64] ;  /* 0x0000002402107981 */ /* 0x000ea4000c1e1b00 */
[----:B--2---:R0:W2:Y:S01]  /*3a80*/  I2F.U64 R16, R16 ;  /* 0x0000001000107312 */ /* 0x0040a20000301000 */
[----:B------:R-:W-:Y:S05]  /*3a90*/  BRA `(.L_x_19633) ;  /* 0x0000000000087947 */ /* 0x000fea0003800000 */
.L_x_19657:
[----:B------:R-:W2:Y:S02]  /*3aa0*/  LDG.E R2, desc[UR36][R2.64] ;  /* 0x0000002402027981 */ /* 0x000ea4000c1e1900 */
[----:B--2---:R-:W-:-:S07]  /*3ab0*/  I2FP.F32.U32 R16, R2 ;  /* 0x0000000200107245 */ /* 0x004fce0000201000 */
.L_x_19633:
[----:B------:R-:W-:Y:S05]  /*3ac0*/  BSYNC B6 ;  /* 0x0000000000067941 */ /* 0x000fea0003800000 */
.L_x_19632:
[----:B0-2-4-:R-:W0:Y:S01]  /*3ad0*/  S2R R2, SR_TID.X ;  /* 0x0000000000027919 */ /* 0x015e220000002100 */
[----:B------:R-:W2:Y:S01]  /*3ae0*/  LDC.U8 R17, c[0x0][0x234] ;  /* 0x00008d00ff117b82 */ /* 0x000ea20000000000 */
[----:B-1-3-5:R-:W-:Y:S01]  /*3af0*/  FSETP.NEU.FTZ.AND P0, PT, R18, RZ, PT ;  /* 0x000000ff1200720b */ /* 0x02afe20003f1d000 */
[----:B------:R-:W-:Y:S01]  /*3b00*/  BSSY B6, `(.L_x_19660) ;  /* 0x00000f6000067945 */ /* 0x000fe20003800000 */
[----:B------:R-:W-:Y:S02]  /*3b10*/  FSETP.NEU.FTZ.AND P1, PT, R22, RZ, PT ;  /* 0x000000ff1600720b */ /* 0x000fe40003f3d000 */
[----:B------:R-:W-:Y:S02]  /*3b20*/  FSETP.NEU.FTZ.AND P2, PT, R24, RZ, PT ;  /* 0x000000ff1800720b */ /* 0x000fe40003f5d000 */
[----:B------:R-:W-:Y:S02]  /*3b30*/  FSETP.NEU.FTZ.AND P3, PT, R16, RZ, PT ;  /* 0x000000ff1000720b */ /* 0x000fe40003f7d000 */
[----:B------:R-:W-:-:S02]  /*3b40*/  SEL R3, RZ, 0x1, P0 ;  /* 0x00000001ff037807 */ /* 0x000fc40000000000 */
[----:B------:R-:W-:Y:S02]  /*3b50*/  SEL R22, RZ, 0x1, P1 ;  /* 0x00000001ff167807 */ /* 0x000fe40000800000 */
[----:B------:R-:W-:Y:S02]  /*3b60*/  SEL R18, RZ, 0x1, P2 ;  /* 0x00000001ff127807 */ /* 0x000fe40001000000 */
[----:B------:R-:W-:Y:S02]  /*3b70*/  SEL R16, RZ, 0x1, P3 ;  /* 0x00000001ff107807 */ /* 0x000fe40001800000 */
[----:B0-----:R-:W-:-:S13]  /*3b80*/  ISETP.GE.AND P4, PT, R2, R19, PT ;  /* 0x000000130200720c */ /* 0x001fda0003f86270 */
[----:B------:R-:W-:Y:S05]  /*3b90*/  @P4 BRA `(.L_x_19661) ;  /* 0x0000000c00b04947 */ /* 0x000fea0003800000 */
[----:B------:R-:W0:Y:S01]  /*3ba0*/  LDC.64 R8, c[0x0][0x218] ;  /* 0x00008600ff087b82 */ /* 0x000e220000000a00 */
[----:B------:R-:W-:Y:S01]  /*3bb0*/  IMAD R0, R23, 0x200, R2 ;  /* 0x0000020017007824 */ /* 0x000fe200078e0202 */
[----:B--2---:R-:W-:Y:S01]  /*3bc0*/  PRMT R4, R17, 0x9910, RZ ;  /* 0x0000991011047816 */ /* 0x004fe200000000ff */
        /* <DEDUP_REMOVED lines=18> */
.L_x_19665:
[----:B------:R0:W-:Y:S01]  /*3cf0*/  STG.E.U8 desc[UR36][R8.64], R3 ;  /* 0x0000000308007986 */ /* 0x0001e2000c101124 */
[----:B------:R-:W-:Y:S05]  /*3d00*/  BRA `(.L_x_19661) ;  /* 0x0000000c00547947 */ /* 0x000fea0003800000 */
.L_x_19664:
        /* <DEDUP_REMOVED lines=10> */
.L_x_19668:
[----:B------:R0:W-:Y:S01]  /*3db0*/  STG.E desc[UR36][R8.64], R3 ;  /* 0x0000000308007986 */ /* 0x0001e2000c101924 */
[----:B------:R-:W-:Y:S05]  /*3dc0*/  BRA `(.L_x_19661) ;  /* 0x0000000c00247947 */ /* 0x000fea0003800000 */
.L_x_19667:
[----:B------:R0:W-:Y:S01]  /*3dd0*/  STG.E.U16 desc[UR36][R8.64], R3 ;  /* 0x0000000308007986 */ /* 0x0001e2000c101524 */
[----:B------:R-:W-:Y:S05]  /*3de0*/  BRA `(.L_x_19661) ;  /* 0x0000000c001c7947 */ /* 0x000fea0003800000 */
.L_x_19663:
        /* <DEDUP_REMOVED lines=9> */
.L_x_19670:
[----:B------:R-:W0:Y:S02]  /*3e80*/  I2F.S16 R0, R3 ;  /* 0x0000000300007306 */ /* 0x000e240000101400 */
[----:B0-----:R-:W-:-:S05]  /*3e90*/  F2FP.F16.F32.PACK_AB R0, RZ, R0 ;  /* 0x00000000ff00723e */ /* 0x001fca00000000ff */
[----:B------:R0:W-:Y:S01]  /*3ea0*/  STG.E.U16 desc[UR36][R8.64], R0 ;  /* 0x0000000008007986 */ /* 0x0001e2000c101524 */
[----:B------:R-:W-:Y:S05]  /*3eb0*/  BRA `(.L_x_19661) ;  /* 0x0000000800e87947 */ /* 0x000fea0003800000 */
.L_x_19669:
        /* <DEDUP_REMOVED lines=10> */
.L_x_19672:
[----:B------:R-:W0:Y:S02]  /*3f60*/  I2F.S16 R3, R3 ;  /* 0x0000000300037306 */ /* 0x000e240000101400 */
[----:B0-----:R-:W-:-:S04]  /*3f70*/  F2FP.F16.F32.PACK_AB R3, RZ, R3 ;  /* 0x00000003ff03723e */ /* 0x001fc800000000ff */
[----:B------:R-:W-:-:S05]  /*3f80*/  PRMT R3, R3, 0x5410, RZ ;  /* 0x0000541003037816 */ /* 0x000fca00000000ff */
[----:B------:R0:W-:Y:S01]  /*3f90*/  STG.E desc[UR36][R8.64], R3 ;  /* 0x0000000308007986 */ /* 0x0001e2000c101924 */
[----:B------:R-:W-:Y:S05]  /*3fa0*/  BRA `(.L_x_19661) ;  /* 0x0000000800ac7947 */ /* 0x000fea0003800000 */
.L_x_19671:
[----:B------:R-:W0:Y:S02]  /*3fb0*/  I2F.F64.S16 R4, R3 ;  /* 0x0000000300047312 */ /* 0x000e240000101c00 */
[----:B0-----:R0:W-:Y:S01]  /*3fc0*/  STG.E.64 desc[UR36][R8.64], R4 ;  /* 0x0000000408007986 */ /* 0x0011e2000c101b24 */
[----:B------:R-:W-:Y:S05]  /*3fd0*/  BRA `(.L_x_19661) ;  /* 0x0000000800a07947 */ /* 0x000fea0003800000 */
.L_x_19662:
        /* <DEDUP_REMOVED lines=10> */
.L_x_19675:
[----:B------:R-:W0:Y:S01]  /*4080*/  I2F.F64.S16 R4, R3 ;  /* 0x0000000300047312 */ /* 0x000e220000101c00 */
[----:B------:R-:W-:-:S05]  /*4090*/  CS2R R6, SRZ ;  /* 0x0000000000067805 */ /* 0x000fca000001ff00 */
[----:B0-----:R0:W-:Y:S01]  /*40a0*/  STG.E.128 desc[UR36][R8.64], R4 ;  /* 0x0000000408007986 */ /* 0x0011e2000c101d24 */
[----:B------:R-:W-:Y:S05]  /*40b0*/  BRA `(.L_x_19661) ;  /* 0x0000000800687947 */ /* 0x000fea0003800000 */
.L_x_19674:
        /* <DEDUP_REMOVED lines=21> */
.L_x_19679:
[----:B------:R-:W-:Y:S05]  /*4210*/  BSYNC B0 ;  /* 0x0000000000007941 */ /* 0x000fea0003800000 */
.L_x_19678:
[----:B------:R-:W-:-:S05]  /*4220*/  LOP3.LUT R5, R0, R5, RZ, 0xfc, !PT ;  /* 0x0000000500057212 */ /* 0x000fca00078efcff */
[----:B------:R0:W-:Y:S01]  /*4230*/  STG.E.U8 desc[UR36][R8.64], R5 ;  /* 0x0000000508007986 */ /* 0x0001e2000c101124 */
[----:B------:R-:W-:Y:S05]  /*4240*/  BRA `(.L_x_19661) ;  /* 0x0000000800047947 */ /* 0x000fea0003800000 */
.L_x_19677:
        /* <DEDUP_REMOVED lines=13> */
.L_x_19681:
[----:B------:R-:W-:Y:S01]  /*4320*/  IMAD.MOV.U32 R0, RZ, RZ, 0x7f ;  /* 0x0000007fff007424 */ /* 0x000fe200078e00ff */
[----:B------:R-:W-:-:S04]  /*4330*/  ISETP.GT.U32.AND P0, PT, R4, 0x7f800000, PT ;  /* 0x7f8000000400780c */ /* 0x000fc80003f04070 */
[----:B------:R-:W-:-:S09]  /*4340*/  SEL R0, R0, 0x7c, P0 ;  /* 0x0000007c00007807 */ /* 0x000fd20000000000 */
.L_x_19682:
[----:B------:R-:W-:Y:S05]  /*4350*/  BSYNC B0 ;  /* 0x0000000000007941 */ /* 0x000fea0003800000 */
.L_x_19680:
[----:B------:R-:W-:-:S04]  /*4360*/  LOP3.LUT R3, R5, 0x80000000, RZ, 0xc0, !PT ;  /* 0x8000000005037812 */ /* 0x000fc800078ec0ff */
[----:B------:R-:W-:-:S04]  /*4370*/  SHF.R.U32.HI R3, RZ, 0x18, R3 ;  /* 0x00000018ff037819 */ /* 0x000fc80000011603 */
[----:B------:R-:W-:-:S05]  /*4380*/  LOP3.LUT R3, R0, R3, RZ, 0xfc, !PT ;  /* 0x0000000300037212 */ /* 0x000fca00078efcff */
[----:B------:R0:W-:Y:S01]  /*4390*/  STG.E.U8 desc[UR36][R8.64], R3 ;  /* 0x0000000308007986 */ /* 0x0001e2000c101124 */
[----:B------:R-:W-:Y:S05]  /*43a0*/  BRA `(.L_x_19661) ;  /* 0x0000000400ac7947 */ /* 0x000fea0003800000 */
.L_x_19676:
[----:B------:R-:W0:Y:S02]  /*43b0*/  I2F.S16 R0, R3 ;  /* 0x0000000300007306 */ /* 0x000e240000101400 */
[----:B0-----:R-:W-:-:S05]  /*43c0*/  F2FP.BF16.F32.PACK_AB R0, RZ, R0 ;  /* 0x00000000ff00723e */ /* 0x001fca00000010ff */
[----:B------:R0:W-:Y:S01]  /*43d0*/  STG.E.U16 desc[UR36][R8.64], R0 ;  /* 0x0000000008007986 */ /* 0x0001e2000c101524 */
[----:B------:R-:W-:Y:S05]  /*43e0*/  BRA `(.L_x_19661) ;  /* 0x00000004009c7947 */ /* 0x000fea0003800000 */
.L_x_19673:
        /* <DEDUP_REMOVED lines=10> */
.L_x_19685:
        /* <DEDUP_REMOVED lines=17> */
.L_x_19688:
[----:B------:R-:W-:-:S04]  /*45a0*/  LOP3.LUT R3, R3, 0x80000000, RZ, 0xc0, !PT ;  /* 0x8000000003037812 */ /* 0x000fc800078ec0ff */
[----:B------:R-:W-:-:S04]  /*45b0*/  SHF.R.U32.HI R3, RZ, 0x18, R3 ;  /* 0x00000018ff037819 */ /* 0x000fc80000011603 */
[----:B------:R-:W-:-:S04]  /*45c0*/  LOP3.LUT R0, R0, R3, RZ, 0xfc, !PT ;  /* 0x0000000300007212 */ /* 0x000fc800078efcff */
[----:B------:R-:W-:-:S07]  /*45d0*/  PRMT R4, R0, 0x7610, R4 ;  /* 0x0000761000047816 */ /* 0x000fce0000000004 */
.L_x_19687:
[----:B------:R-:W-:Y:S05]  /*45e0*/  BSYNC B0 ;  /* 0x0000000000007941 */ /* 0x000fea0003800000 */
.L_x_19686:
[----:B------:R4:W-:Y:S01]  /*45f0*/  STG.E.U8 desc[UR36][R8.64], R4 ;  /* 0x0000000408007986 */ /* 0x0009e2000c101124 */
[----:B------:R-:W-:Y:S05]  /*4600*/  BRA `(.L_x_19661) ;  /* 0x0000000400147947 */ /* 0x000fea0003800000 */
.L_x_19684:
        /* <DEDUP_REMOVED lines=17> */
.L_x_19691:
[----:B------:R-:W-:-:S04]  /*4720*/  LOP3.LUT R3, R3, 0x80000000, RZ, 0xc0, !PT ;  /* 0x8000000003037812 */ /* 0x000fc800078ec0ff */
[----:B------:R-:W-:-:S04]  /*4730*/  SHF.R.U32.HI R3, RZ, 0x18, R3 ;  /* 0x00000018ff037819 */ /* 0x000fc80000011603 */
[----:B------:R-:W-:-:S04]  /*4740*/  LOP3.LUT R0, R0, R3, RZ, 0xfc, !PT ;  /* 0x0000000300007212 */ /* 0x000fc800078efcff */
[----:B------:R-:W-:-:S07]  /*4750*/  PRMT R4, R0, 0x7610, R4 ;  /* 0x0000761000047816 */ /* 0x000fce0000000004 */
.L_x_19690:
[----:B------:R-:W-:Y:S05]  /*4760*/  BSYNC B0 ;  /* 0x0000000000007941 */ /* 0x000fea0003800000 */
.L_x_19689:
[----:B------:R0:W-:Y:S01]  /*4770*/  STG.E.U8 desc[UR36][R8.64], R4 ;  /* 0x0000000408007986 */ /* 0x0001e2000c101124 */
[----:B------:R-:W-:Y:S05]  /*4780*/  BRA `(.L_x_19661) ;  /* 0x0000000000b47947 */ /* 0x000fea0003800000 */
.L_x_19683:
        /* <DEDUP_REMOVED lines=23> */
.L_x_19666:
        /* <DEDUP_REMOVED lines=16> */
.L_x_19694:
[----:B------:R-:W-:Y:S05]  /*4a00*/  BRA `(.L_x_19661) ;  /* 0x0000000000147947 */ /* 0x000fea0003800000 */
.L_x_19693:
[----:B------:R-:W-:Y:S02]  /*4a10*/  IMAD.MOV.U32 R4, RZ, RZ, R3 ;  /* 0x000000ffff047224 */ /* 0x000fe400078e0003 */
[----:B------:R-:W-:-:S05]  /*4a20*/  IMAD.MOV.U32 R5, RZ, RZ, RZ ;  /* 0x000000ffff057224 */ /* 0x000fca00078e00ff */
[----:B------:R3:W-:Y:S01]  /*4a30*/  STG.E.64 desc[UR36][R8.64], R4 ;  /* 0x0000000408007986 */ /* 0x0007e2000c101b24 */
[----:B------:R-:W-:Y:S05]  /*4a40*/  BRA `(.L_x_19661) ;  /* 0x0000000000047947 */ /* 0x000fea0003800000 */
.L_x_19692:
[----:B------:R0:W-:Y:S02]  /*4a50*/  STG.E desc[UR36][R8.64], R3 ;  /* 0x0000000308007986 */ /* 0x0001e4000c101924 */
.L_x_19661:
[----:B------:R-:W-:Y:S05]  /*4a60*/  BSYNC B6 ;  /* 0x0000000000067941 */ /* 0x000fea0003800000 */
.L_x_19660:
[----:B------:R-:W-:Y:S01]  /*4a70*/  ISETP.GE.AND P0, PT, R2, R19, PT ;  /* 0x000000130200720c */ /* 0x000fe20003f06270 */
[----:B------:R-:W-:-:S12]  /*4a80*/  BSSY B6, `(.L_x_19695) ;  /* 0x00001da000067945 */ /* 0x000fd80003800000 */
        /* <DEDUP_REMOVED lines=21> */
.L_x_19700:
[----:B------:R0:W-:Y:S01]  /*4be0*/  STG.E.U8 desc[UR36][R8.64], R22 ;  /* 0x0000001608007986 */ /* 0x0001e2000c101124 */
[----:B------:R-:W-:Y:S05]  /*4bf0*/  BRA `(.L_x_19702) ;  /* 0x0000000c00507947 */ /* 0x000fea0003800000 */
.L_x_19699:
        /* <DEDUP_REMOVED lines=10> */
.L_x_19704:
[----:B------:R0:W-:Y:S01]  /*4ca0*/  STG.E desc[UR36][R8.64], R22 ;  /* 0x0000001608007986 */ /* 0x0001e2000c101924 */
[----:B------:R-:W-:Y:S05]  /*4cb0*/  BRA `(.L_x_19702) ;  /* 0x0000000c00207947 */ /* 0x000fea0003800000 */
.L_x_19703:
[----:B------:R0:W-:Y:S01]  /*4cc0*/  STG.E.U16 desc[UR36][R8.64], R22 ;  /* 0x0000001608007986 */ /* 0x0001e2000c101524 */
[----:B------:R-:W-:Y:S05]  /*4cd0*/  BRA `(.L_x_19702) ;  /* 0x0000000c00187947 */ /* 0x000fea0003800000 */
.L_x_19698:
        /* <DEDUP_REMOVED lines=9> */
.L_x_19706:
[----:B------:R-:W0:Y:S02]  /*4d70*/  I2F.S16 R0, R22 ;  /* 0x0000001600007306 */ /* 0x000e240000101400 */
[----:B0-----:R-:W-:-:S05]  /*4d80*/  F2FP.F16.F32.PACK_AB R0, RZ, R0 ;  /* 0x00000000ff00723e */ /* 0x001fca00000000ff */
[----:B------:R0:W-:Y:S01]  /*4d90*/  STG.E.U16 desc[UR36][R8.64], R0 ;  /* 0x0000000008007986 */ /* 0x0001e2000c101524 */
[----:B------:R-:W-:Y:S05]  /*4da0*/  BRA `(.L_x_19702) ;  /* 0x0000000800e47947 */ /* 0x000fea0003800000 */
.L_x_19705:
        /* <DEDUP_REMOVED lines=10> */
.L_x_19708:
[----:B------:R-:W0:Y:S02]  /*4e50*/  I2F.S16 R22, R22 ;  /* 0x0000001600167306 */ /* 0x000e240000101400 */
[----:B0-----:R-:W-:-:S04]  /*4e60*/  F2FP.F16.F32.PACK_AB R3, RZ, R22 ;  /* 0x00000016ff03723e */ /* 0x001fc800000000ff */
[----:B------:R-:W-:-:S05]  /*4e70*/  PRMT R3, R3, 0x5410, RZ ;  /* 0x0000541003037816 */ /* 0x000fca00000000ff */
[----:B------:R0:W-:Y:S01]  /*4e80*/  STG.E desc[UR36][R8.64], R3 ;  /* 0x0000000308007986 */ /* 0x0001e2000c101924 */
[----:B------:R-:W-:Y:S05]  /*4e90*/  BRA `(.L_x_19702) ;  /* 0x0000000800a87947 */ /* 0x000fea0003800000 */
.L_x_19707:
[----:B------:R-:W0:Y:S02]  /*4ea0*/  I2F.F64.S16 R4, R22 ;  /* 0x0000001600047312 */ /* 0x000e240000101c00 */
[----:B0-----:R0:W-:Y:S01]  /*4eb0*/  STG.E.64 desc[UR36][R8.64], R4 ;  /* 0x0000000408007986 */ /* 0x0011e2000c101b24 */
[----:B------:R-:W-:Y:S05]  /*4ec0*/  BRA `(.L_x_19702) ;  /* 0x00000008009c7947 */ /* 0x000fea0003800000 */
.L_x_19697:
        /* <DEDUP_REMOVED lines=10> */
.L_x_19711:
[----:B------:R-:W0:Y:S01]  /*4f70*/  I2F.F64.S16 R4, R22 ;  /* 0x0000001600047312 */ /* 0x000e220000101c00 */
[----:B------:R-:W-:-:S05]  /*4f80*/  CS2R R6, SRZ ;  /* 0x0000000000067805 */ /* 0x000fca000001ff00 */
[----:B0-----:R0:W-:Y:S01]  /*4f90*/  STG.E.128 desc[UR36][R8.64], R4 ;  /* 0x0000000408007986 */ /* 0x0011e2000c101d24 */
[----:B------:R-:W-:Y:S05]  /*4fa0*/  BRA `(.L_x_19702) ;  /* 0x0000000800647947 */ /* 0x000fea0003800000 */
.L_x_19710:
        /* <DEDUP_REMOVED lines=21> */
.L_x_19715:
[----:B------:R-:W-:Y:S05]  /*5100*/  BSYNC B0 ;  /* 0x0000000000007941 */ /* 0x000fea0003800000 */
.L_x_19714:
[----:B------:R-:W-:-:S05]  /*5110*/  LOP3.LUT R5, R0, R5, RZ, 0xfc, !PT ;  /* 0x0000000500057212 */ /* 0x000fca00078efcff */
[----:B------:R0:W-:Y:S01]  /*5120*/  STG.E.U8 desc[UR36][R8.64], R5 ;  /* 0x0000000508007986 */ /* 0x0001e2000c101124 */
[----:B------:R-:W-:Y:S05]  /*5130*/  BRA `(.L_x_19702) ;  /* 0x0000000800007947 */ /* 0x000fea0003800000 */
.L_x_19713:
        /* <DEDUP_REMOVED lines=13> */
.L_x_19717:
[----:B------:R-:W-:Y:S01]  /*5210*/  IMAD.MOV.U32 R0, RZ, RZ, 0x7f ;  /* 0x0000007fff007424 */ /* 0x000fe200078e00ff */
[----:B------:R-:W-:-:S04]  /*5220*/  ISETP.GT.U32.AND P0, PT, R3, 0x7f800000, PT ;  /* 0x7f8000000300780c */ /* 0x000fc80003f04070 */
[----:B------:R-:W-:-:S09]  /*5230*/  SEL R0, R0, 0x7c, P0 ;  /* 0x0000007c00007807 */ /* 0x000fd20000000000 */
.L_x_19718:
[----:B------:R-:W-:Y:S05]  /*5240*/  BSYNC B0 ;  /* 0x0000000000007941 */ /* 0x000fea0003800000 */
.L_x_19716:
[----:B------:R-:W-:-:S04]  /*5250*/  LOP3.LUT R3, R5, 0x80000000, RZ, 0xc0, !PT ;  /* 0x8000000005037812 */ /* 0x000fc800078ec0ff */
[----:B------:R-:W-:-:S04]  /*5260*/  SHF.R.U32.HI R3, RZ, 0x18, R3 ;  /* 0x00000018ff037819 */ /* 0x000fc80000011603 */
[----:B------:R-:W-:-:S05]  /*5270*/  LOP3.LUT R3, R0, R3, RZ, 0xfc, !PT ;  /* 0x0000000300037212 */ /* 0x000fca00078efcff */
[----:B------:R0:W-:Y:S01]  /*5280*/  STG.E.U8 desc[UR36][R8.64], R3 ;  /* 0x0000000308007986 */ /* 0x0001e2000c101124 */
[----:B------:R-:W-:Y:S05]  /*5290*/  BRA `(.L_x_19702) ;  /* 0x0000000400a87947 */ /* 0x000fea0003800000 */
.L_x_19712:
[----:B------:R-:W0:Y:S02]  /*52a0*/  I2F.S16 R0, R22 ;  /* 0x0000001600007306 */ /* 0x000e240000101400 */
[----:B0-----:R-:W-:-:S05]  /*52b0*/  F2FP.BF16.F32.PACK_AB R0, RZ, R0 ;  /* 0x00000000ff00723e */ /* 0x001fca00000010ff */
[----:B------:R0:W-:Y:S01]  /*52c0*/  STG.E.U16 desc[UR36][R8.64], R0 ;  /* 0x0000000008007986 */ /* 0x0001e2000c101524 */
[----:B------:R-:W-:Y:S05]  /*52d0*/  BRA `(.L_x_19702) ;  /* 0x0000000400987947 */ /* 0x000fea0003800000 */
.L_x_19709:
        /* <DEDUP_REMOVED lines=10> */
.L_x_19721:
        /* <DEDUP_REMOVED lines=17> */
.L_x_19724:
[----:B------:R-:W-:-:S04]  /*5490*/  LOP3.LUT R3, R5, 0x80000000, RZ, 0xc0, !PT ;  /* 0x8000000005037812 */ /* 0x000fc800078ec0ff */
[----:B------:R-:W-:-:S04]  /*54a0*/  SHF.R.U32.HI R3, RZ, 0x18, R3 ;  /* 0x00000018ff037819 */ /* 0x000fc80000011603 */
[----:B------:R-:W-:-:S04]  /*54b0*/  LOP3.LUT R0, R0, R3, RZ, 0xfc, !PT ;  /* 0x0000000300007212 */ /* 0x000fc800078efcff */
[----:B------:R-:W-:-:S07]  /*54c0*/  PRMT R4, R0, 0x7610, R4 ;  /* 0x0000761000047816 */ /* 0x000fce0000000004 */
.L_x_19723:
[----:B------:R-:W-:Y:S05]  /*54d0*/  BSYNC B0 ;  /* 0x0000000000007941 */ /* 0x000fea0003800000 */
.L_x_19722:
[----:B------:R3:W-:Y:S01]  /*54e0*/  STG.E.U8 desc[UR36][R8.64], R4 ;  /* 0x0000000408007986 */ /* 0x0007e2000c101124 */
[----:B------:R-:W-:Y:S05]  /*54f0*/  BRA `(.L_x_19702) ;  /* 0x0000000400107947 */ /* 0x000fea0003800000 */
.L_x_19720:
        /* <DEDUP_REMOVED lines=17> */
.L_x_19727:
[----:B------:R-:W-:-:S04]  /*5610*/  LOP3.LUT R3, R5, 0x80000000, RZ, 0xc0, !PT ;  /* 0x8000000005037812 */ /* 0x000fc800078ec0ff */
[----:B------:R-:W-:-:S04]  /*5620*/  SHF.R.U32.HI R3, RZ, 0x18, R3 ;  /* 0x00000018ff037819 */ /* 0x000fc80000011603 */
[----:B------:R-:W-:-:S04]  /*5630*/  LOP3.LUT R0, R0, R3, RZ, 0xfc, !PT ;  /* 0x0000000300007212 */ /* 0x000fc800078efcff */
[----:B------:R-:W-:-:S07]  /*5640*/  PRMT R4, R0, 0x7610, R4 ;  /* 0x0000761000047816 */ /* 0x000fce0000000004 */
.L_x_19726:
[----:B------:R-:W-:Y:S05]  /*5650*/  BSYNC B0 ;  /* 0x0000000000007941 */ /* 0x000fea0003800000 */
.L_x_19725:
[----:B------:R0:W-:Y:S01]  /*5660*/  STG.E.U8 desc[UR36][R8.64], R4 ;  /* 0x0000000408007986 */ /* 0x0001e2000c101124 */
[----:B------:R-:W-:Y:S05]  /*5670*/  BRA `(.L_x_19702) ;  /* 0x0000000000b07947 */ /* 0x000fea0003800000 */
.L_x_19719:
        /* <DEDUP_REMOVED lines=22> */
.L_x_19701:
        /* <DEDUP_REMOVED lines=16> */
.L_x_19730:
[----:B------:R-:W-:Y:S05]  /*58e0*/  BRA `(.L_x_19702) ;  /* 0x0000000000147947 */ /* 0x000fea0003800000 */
.L_x_19729:
[----:B------:R-:W-:Y:S02]  /*58f0*/  IMAD.MOV.U32 R4, RZ, RZ, R22 ;  /* 0x000000ffff047224 */ /* 0x000fe400078e0016 */
[----:B------:R-:W-:-:S05]  /*5900*/  IMAD.MOV.U32 R5, RZ, RZ, RZ ;  /* 0x000000ffff057224 */ /* 0x000fca00078e00ff */
[----:B------:R2:W-:Y:S01]  /*5910*/  STG.E.64 desc[UR36][R8.64], R4 ;  /* 0x0000000408007986 */ /* 0x0005e2000c101b24 */
[----:B------:R-:W-:Y:S05]  /*5920*/  BRA `(.L_x_19702) ;  /* 0x0000000000047947 */ /* 0x000fea0003800000 */
.L_x_19728:
[----:B------:R0:W-:Y:S02]  /*5930*/  STG.E desc[UR36][R8.64], R22 ;  /* 0x0000001608007986 */ /* 0x0001e4000c101924 */
.L_x_19702:
        /* <DEDUP_REMOVED lines=23> */
.L_x_19734:
[----:B------:R0:W-:Y:S01]  /*5ab0*/  STG.E.U8 desc[UR36][R8.64], R18 ;  /* 0x0000001208007986 */ /* 0x0001e2000c101124 */
[----:B------:R-:W-:Y:S05]  /*5ac0*/  BRA `(.L_x_19736) ;  /* 0x0000000c00507947 */ /* 0x000fea0003800000 */
.L_x_19733:
        /* <DEDUP_REMOVED lines=10> */
.L_x_19738:
[----:B------:R3:W-:Y:S01]  /*5b70*/  STG.E desc[UR36][R8.64], R18 ;  /* 0x0000001208007986 */ /* 0x0007e2000c101924 */
[----:B------:R-:W-:Y:S05]  /*5b80*/  BRA `(.L_x_19736) ;  /* 0x0000000c00207947 */ /* 0x000fea0003800000 */
.L_x_19737:
[----:B------:R2:W-:Y:S01]  /*5b90*/  STG.E.U16 desc[UR36][R8.64], R18 ;  /* 0x0000001208007986 */ /* 0x0005e2000c101524 */
[----:B------:R-:W-:Y:S05]  /*5ba0*/  BRA `(.L_x_19736) ;  /* 0x0000000c00187947 */ /* 0x000fea0003800000 */
.L_x_19732:
        /* <DEDUP_REMOVED lines=9> */
.L_x_19740:
[----:B------:R-:W0:Y:S02]  /*5c40*/  I2F.S16 R0, R18 ;  /* 0x0000001200007306 */ /* 0x000e240000101400 */
[----:B0-----:R-:W-:-:S05]  /*5c50*/  F2FP.F16.F32.PACK_AB R0, RZ, R0 ;  /* 0x00000000ff00723e */ /* 0x001fca00000000ff */
[----:B------:R0:W-:Y:S01]  /*5c60*/  STG.E.U16 desc[UR36][R8.64], R0 ;  /* 0x0000000008007986 */ /* 0x0001e2000c101524 */
[----:B------:R-:W-:Y:S05]  /*5c70*/  BRA `(.L_x_19736) ;  /* 0x0000000800e47947 */ /* 0x000fea0003800000 */
.L_x_19739:
        /* <DEDUP_REMOVED lines=10> */
.L_x_19742:
[----:B------:R-:W0:Y:S02]  /*5d20*/  I2F.S16 R18, R18 ;  /* 0x0000001200127306 */ /* 0x000e240000101400 */
[----:B0-----:R-:W-:-:S04]  /*5d30*/  F2FP.F16.F32.PACK_AB R3, RZ, R18 ;  /* 0x00000012ff03723e */ /* 0x001fc800000000ff */
[----:B------:R-:W-:-:S05]  /*5d40*/  PRMT R3, R3, 0x5410, RZ ;  /* 0x0000541003037816 */ /* 0x000fca00000000ff */
[----:B------:R0:W-:Y:S01]  /*5d50*/  STG.E desc[UR36][R8.64], R3 ;  /* 0x0000000308007986 */ /* 0x0001e2000c101924 */
[----:B------:R-:W-:Y:S05]  /*5d60*/  BRA `(.L_x_19736) ;  /* 0x0000000800a87947 */ /* 0x000fea0003800000 */
.L_x_19741:
[----:B------:R-:W0:Y:S02]  /*5d70*/  I2F.F64.S16 R4, R18 ;  /* 0x0000001200047312 */ /* 0x000e240000101c00 */
[----:B0-----:R0:W-:Y:S01]  /*5d80*/  STG.E.64 desc[UR36][R8.64], R4 ;  /* 0x0000000408007986 */ /* 0x0011e2000c101b24 */
[----:B------:R-:W-:Y:S05]  /*5d90*/  BRA `(.L_x_19736) ;  /* 0x00000008009c7947 */ /* 0x000fea0003800000 */
.L_x_19731:
        /* <DEDUP_REMOVED lines=10> */
.L_x_19745:
[----:B------:R-:W0:Y:S01]  /*5e40*/  I2F.F64.S16 R4, R18 ;  /* 0x0000001200047312 */ /* 0x000e220000101c00 */
[----:B------:R-:W-:-:S05]  /*5e50*/  CS2R R6, SRZ ;  /* 0x0000000000067805 */ /* 0x000fca000001ff00 */
[----:B0-----:R0:W-:Y:S01]  /*5e60*/  STG.E.128 desc[UR36][R8.64], R4 ;  /* 0x0000000408007986 */ /* 0x0011e2000c101d24 */
[----:B------:R-:W-:Y:S05]  /*5e70*/  BRA `(.L_x_19736) ;  /* 0x0000000800647947 */ /* 0x000fea0003800000 */
.L_x_19744:
        /* <DEDUP_REMOVED lines=21> */
.L_x_19749:
[----:B------:R-:W-:Y:S05]  /*5fd0*/  BSYNC B0 ;  /* 0x0000000000007941 */ /* 0x000fea0003800000 */
.L_x_19748:
[----:B------:R-:W-:-:S05]  /*5fe0*/  LOP3.LUT R5, R0, R5, RZ, 0xfc, !PT ;  /* 0x0000000500057212 */ /* 0x000fca00078efcff */
[----:B------:R0:W-:Y:S01]  /*5ff0*/  STG.E.U8 desc[UR36][R8.64], R5 ;  /* 0x0000000508007986 */ /* 0x0001e2000c101124 */
[----:B------:R-:W-:Y:S05]  /*6000*/  BRA `(.L_x_19736) ;  /* 0x0000000800007947 */ /* 0x000fea0003800000 */
.L_x_19747:
        /* <DEDUP_REMOVED lines=13> */
.L_x_19751:
[----:B------:R-:W-:Y:S01]  /*60e0*/  IMAD.MOV.U32 R0, RZ, RZ, 0x7f ;  /* 0x0000007fff007424 */ /* 0x000fe200078e00ff */
[----:B------:R-:W-:-:S04]  /*60f0*/  ISETP.GT.U32.AND P0, PT, R3, 0x7f800000, PT ;  /* 0x7f8000000300780c */ /* 0x000fc80003f04070 */
[----:B------:R-:W-:-:S09]  /*6100*/  SEL R0, R0, 0x7c, P0 ;  /* 0x0000007c00007807 */ /* 0x000fd20000000000 */
.L_x_19752:
[----:B------:R-:W-:Y:S05]  /*6110*/  BSYNC B0 ;  /* 0x0000000000007941 */ /* 0x000fea0003800000 */
.L_x_19750:
[----:B------:R-:W-:-:S04]  /*6120*/  LOP3.LUT R3, R5, 0x80000000, RZ, 0xc0, !PT ;  /* 0x8000000005037812 */ /* 0x000fc800078ec0ff */
[----:B------:R-:W-:-:S04]  /*6130*/  SHF.R.U32.HI R3, RZ, 0x18, R3 ;  /* 0x00000018ff037819 */ /* 0x000fc80000011603 */
[----:B------:R-:W-:-:S05]  /*6140*/  LOP3.LUT R3, R0, R3, RZ, 0xfc, !PT ;  /* 0x0000000300037212 */ /* 0x000fca00078efcff */
[----:B------:R0:W-:Y:S01]  /*6150*/  STG.E.U8 desc[UR36][R8.64], R3 ;  /* 0x0000000308007986 */ /* 0x0001e2000c101124 */
[----:B------:R-:W-:Y:S05]  /*6160*/  BRA `(.L_x_19736) ;  /* 0x0000000400a87947 */ /* 0x000fea0003800000 */
.L_x_19746:
[----:B------:R-:W0:Y:S02]  /*6170*/  I2F.S16 R0, R18 ;  /* 0x0000001200007306 */ /* 0x000e240000101400 */
[----:B0-----:R-:W-:-:S05]  /*6180*/  F2FP.BF16.F32.PACK_AB R0, RZ, R0 ;  /* 0x00000000ff00723e */ /* 0x001fca00000010ff */
[----:B------:R0:W-:Y:S01]  /*6190*/  STG.E.U16 desc[UR36][R8.64], R0 ;  /* 0x0000000008007986 */ /* 0x0001e2000c101524 */
[----:B------:R-:W-:Y:S05]  /*61a0*/  BRA `(.L_x_19736) ;  /* 0x0000000400987947 */ /* 0x000fea0003800000 */
.L_x_19743:
        /* <DEDUP_REMOVED lines=10> */
.L_x_19755:
        /* <DEDUP_REMOVED lines=17> */
.L_x_19758:
[----:B------:R-:W-:-:S04]  /*6360*/  LOP3.LUT R3, R5, 0x80000000, RZ, 0xc0, !PT ;  /* 0x8000000005037812 */ /* 0x000fc800078ec0ff */
[----:B------:R-:W-:-:S04]  /*6370*/  SHF.R.U32.HI R3, RZ, 0x18, R3 ;  /* 0x00000018ff037819 */ /* 0x000fc80000011603 */
[----:B------:R-:W-:-:S04]  /*6380*/  LOP3.LUT R0, R0, R3, RZ, 0xfc, !PT ;  /* 0x0000000300007212 */ /* 0x000fc800078efcff */
[----:B------:R-:W-:-:S07]  /*6390*/  PRMT R4, R0, 0x7610, R4 ;  /* 0x0000761000047816 */ /* 0x000fce0000000004 */
.L_x_19757:
[----:B------:R-:W-:Y:S05]  /*63a0*/  BSYNC B0 ;  /* 0x0000000000007941 */ /* 0x000fea0003800000 */
.L_x_19756:
[----:B------:R0:W-:Y:S01]  /*63b0*/  STG.E.U8 desc[UR36][R8.64], R4 ;  /* 0x0000000408007986 */ /* 0x0001e2000c101124 */
[----:B------:R-:W-:Y:S05]  /*63c0*/  BRA `(.L_x_19736) ;  /* 0x0000000400107947 */ /* 0x000fea0003800000 */
.L_x_19754:
        /* <DEDUP_REMOVED lines=17> */
.L_x_19761:
[----:B------:R-:W-:-:S04]  /*64e0*/  LOP3.LUT R3, R5, 0x80000000, RZ, 0xc0, !PT ;  /* 0x8000000005037812 */ /* 0x000fc800078ec0ff */
[----:B------:R-:W-:-:S04]  /*64f0*/  SHF.R.U32.HI R3, RZ, 0x18, R3 ;  /* 0x00000018ff037819 */ /* 0x000fc80000011603 */
[----:B------:R-:W-:-:S04]  /*6500*/  LOP3.LUT R0, R0, R3, RZ, 0xfc, !PT ;  /* 0x0000000300007212 */ /* 0x000fc800078efcff */
[----:B------:R-:W-:-:S07]  /*6510*/  PRMT R4, R0, 0x7610, R4 ;  /* 0x0000761000047816 */ /* 0x000fce0000000004 */
.L_x_19760:
[----:B------:R-:W-:Y:S05]  /*6520*/  BSYNC B0 ;  /* 0x0000000000007941 */ /* 0x000fea0003800000 */
.L_x_19759:
[----:B------:R0:W-:Y:S01]  /*6530*/  STG.E.U8 desc[UR36][R8.64], R4 ;  /* 0x0000000408007986 */ /* 0x0001e2000c101124 */
[----:B------:R-:W-:Y:S05]  /*6540*/  BRA `(.L_x_19736) ;  /* 0x0000000000b07947 */ /* 0x000fea0003800000 */
.L_x_19753:
        /* <DEDUP_REMOVED lines=22> */
.L_x_19735:
        /* <DEDUP_REMOVED lines=16> */
.L_x_19764:
[----:B------:R-:W-:Y:S05]  /*67b0*/  BRA `(.L_x_19736) ;  /* 0x0000000000147947 */ /* 0x000fea0003800000 */
.L_x_19763:
[----:B------:R-:W-:Y:S02]  /*67c0*/  IMAD.MOV.U32 R4, RZ, RZ, R18 ;  /* 0x000000ffff047224 */ /* 0x000fe400078e0012 */
[----:B------:R-:W-:-:S05]  /*67d0*/  IMAD.MOV.U32 R5, RZ, RZ, RZ ;  /* 0x000000ffff057224 */ /* 0x000fca00078e00ff */
[----:B------:R0:W-:Y:S01]  /*67e0*/  STG.E.64 desc[UR36][R8.64], R4 ;  /* 0x0000000408007986 */ /* 0x0001e2000c101b24 */
[----:B------:R-:W-:Y:S05]  /*67f0*/  BRA `(.L_x_19736) ;  /* 0x0000000000047947 */ /* 0x000fea0003800000 */
.L_x_19762:
[----:B------:R0:W-:Y:S02]  /*6800*/  STG.E desc[UR36][R8.64], R18 ;  /* 0x0000001208007986 */ /* 0x0001e4000c101924 */
.L_x_19736:
[----:B------:R-:W-:-:S07]  /*6810*/  VIADD R2, R2, 0x80 ;  /* 0x0000008002027836 */ /* 0x000fce0000000000 */
.L_x_19696:
[----:B------:R-:W-:Y:S05]  /*6820*/  BSYNC B6 ;  /* 0x0000000000067941 */ /* 0x000fea0003800000 */
.L_x_19695:
[----:B------:R-:W-:-:S13]  /*6830*/  ISETP.GE.AND P0, PT, R2, R19, PT ;  /* 0x000000130200720c */ /* 0x000fda0003f06270 */
[----:B------:R-:W-:Y:S05]  /*6840*/  @P0 EXIT ;  /* 0x000000000000094d */ /* 0x000fea0003800000 */
[----:B0-234-:R-:W0:Y:S01]  /*6850*/  LDC.64 R4, c[0x0][0x218] ;  /* 0x00008600ff047b82 */ /* 0x01de220000000a00 */
[----:B------:R-:W-:Y:S01]  /*6860*/  PRMT R0, R17, 0x9910, RZ ;  /* 0x0000991011007816 */ /* 0x000fe200000000ff */
[----:B------:R-:W-:Y:S01]  /*6870*/  IMAD R2, R23, 0x200, R2 ;  /* 0x0000020017027824 */ /* 0x000fe200078e0202 */
[----:B------:R-:W-:Y:S02]  /*6880*/  ULDC UR4, c[0x0][0x238] ;  /* 0x00008e0000047ab9 */ /* 0x000fe40000000800 */
[----:B------:R-:W-:Y:S01]  /*6890*/  ISETP.GT.AND P1, PT, R0, 0x9, PT ;  /* 0x000000090000780c */ /* 0x000fe20003f24270 */
[----:B-1----:R-:W-:-:S05]  /*68a0*/  IMAD R3, R2, UR4, RZ ;  /* 0x0000000402037c24 */ /* 0x002fca000f8e02ff */
        /* <DEDUP_REMOVED lines=13> */
.L_x_19768:
[----:B------:R-:W-:Y:S01]  /*6980*/  STG.E.U8 desc[UR36][R2.64], R16 ;  /* 0x0000001002007986 */ /* 0x000fe2000c101124 */
[----:B------:R-:W-:Y:S05]  /*6990*/  EXIT ;  /* 0x000000000000794d */ /* 0x000fea0003800000 */
.L_x_19767:
        /* <DEDUP_REMOVED lines=9> */
.L_x_19771:
[----:B------:R-:W-:Y:S01]  /*6a30*/  STG.E desc[UR36][R2.64], R16 ;  /* 0x0000001002007986 */ /* 0x000fe2000c101924 */
[----:B------:R-:W-:Y:S05]  /*6a40*/  EXIT ;  /* 0x000000000000794d */ /* 0x000fea0003800000 */
.L_x_19770:
[----:B------:R-:W-:Y:S01]  /*6a50*/  STG.E.U16 desc[UR36][R2.64], R16 ;  /* 0x0000001002007986 */ /* 0x000fe2000c101524 */
[----:B------:R-:W-:Y:S05]  /*6a60*/  EXIT ;  /* 0x000000000000794d */ /* 0x000fea0003800000 */
.L_x_19766:
        /* <DEDUP_REMOVED lines=9> */
.L_x_19773:
[----:B------:R-:W0:Y:S02]  /*6b00*/  I2F.S16 R0, R16 ;  /* 0x0000001000007306 */ /* 0x000e240000101400 */
[----:B0-----:R-:W-:-:S05]  /*6b10*/  F2FP.F16.F32.PACK_AB R0, RZ, R0 ;  /* 0x00000000ff00723e */ /* 0x001fca00000000ff */
[----:B------:R-:W-:Y:S01]  /*6b20*/  STG.E.U16 desc[UR36][R2.64], R0 ;  /* 0x0000000002007986 */ /* 0x000fe2000c101524 */
[----:B------:R-:W-:Y:S05]  /*6b30*/  EXIT ;  /* 0x000000000000794d */ /* 0x000fea0003800000 */
.L_x_19772:
        /* <DEDUP_REMOVED lines=10> */
.L_x_19775:
[----:B------:R-:W0:Y:S02]  /*6be0*/  I2F.S16 R16, R16 ;  /* 0x0000001000107306 */ /* 0x000e240000101400 */
[----:B0-----:R-:W-:-:S04]  /*6bf0*/  F2FP.F16.F32.PACK_AB R5, RZ, R16 ;  /* 0x00000010ff05723e */ /* 0x001fc800000000ff */
[----:B------:R-:W-:-:S05]  /*6c00*/  PRMT R5, R5, 0x5410, RZ ;  /* 0x0000541005057816 */ /* 0x000fca00000000ff */
[----:B------:R-:W-:Y:S01]  /*6c10*/  STG.E desc[UR36][R2.64], R5 ;  /* 0x0000000502007986 */ /* 0x000fe2000c101924 */
[----:B------:R-:W-:Y:S05]  /*6c20*/  EXIT ;  /* 0x000000000000794d */ /* 0x000fea0003800000 */
.L_x_19774:
[----:B------:R-:W0:Y:S02]  /*6c30*/  I2F.F64.S16 R16, R16 ;  /* 0x0000001000107312 */ /* 0x000e240000101c00 */
[----:B0-----:R-:W-:Y:S01]  /*6c40*/  STG.E.64 desc[UR36][R2.64], R16 ;  /* 0x0000001002007986 */ /* 0x001fe2000c101b24 */
[----:B------:R-:W-:Y:S05]  /*6c50*/  EXIT ;  /* 0x000000000000794d */ /* 0x000fea0003800000 */
.L_x_19765:
        /* <DEDUP_REMOVED lines=10> */
.L_x_19778:
[----:B------:R-:W0:Y:S01]  /*6d00*/  I2F.F64.S16 R16, R16 ;  /* 0x0000001000107312 */ /* 0x000e220000101c00 */
[----:B------:R-:W-:-:S05]  /*6d10*/  CS2R R18, SRZ ;  /* 0x0000000000127805 */ /* 0x000fca000001ff00 */
[----:B0-----:R-:W-:Y:S01]  /*6d20*/  STG.E.128 desc[UR36][R2.64], R16 ;  /* 0x0000001002007986 */ /* 0x001fe2000c101d24 */
[----:B------:R-:W-:Y:S05]  /*6d30*/  EXIT ;  /* 0x000000000000794d */ /* 0x000fea0003800000 */
.L_x_19777:
        /* <DEDUP_REMOVED lines=21> */
.L_x_19782:
[----:B------:R-:W-:Y:S05]  /*6e90*/  BSYNC B0 ;  /* 0x0000000000007941 */ /* 0x000fea0003800000 */
.L_x_19781:
[----:B------:R-:W-:-:S05]  /*6ea0*/  LOP3.LUT R5, R0, R5, RZ, 0xfc, !PT ;  /* 0x0000000500057212 */ /* 0x000fca00078efcff */
[----:B------:R-:W-:Y:S01]  /*6eb0*/  STG.E.U8 desc[UR36][R2.64], R5 ;  /* 0x0000000502007986 */ /* 0x000fe2000c101124 */
[----:B------:R-:W-:Y:S05]  /*6ec0*/  EXIT ;  /* 0x000000000000794d */ /* 0x000fea0003800000 */
.L_x_19780:
        /* <DEDUP_REMOVED lines=13> */
.L_x_19784:
[----:B------:R-:W-:Y:S01]  /*6fa0*/  IMAD.MOV.U32 R0, RZ, RZ, 0x7f ;  /* 0x0000007fff007424 */ /* 0x000fe200078e00ff */
[----:B------:R-:W-:-:S04]  /*6fb0*/  ISETP.GT.U32.AND P0, PT, R4, 0x7f800000, PT ;  /* 0x7f8000000400780c */ /* 0x000fc80003f04070 */
[----:B------:R-:W-:-:S09]  /*6fc0*/  SEL R0, R0, 0x7c, P0 ;  /* 0x0000007c00007807 */ /* 0x000fd20000000000 */
.L_x_19785:
[----:B------:R-:W-:Y:S05]  /*6fd0*/  BSYNC B0 ;  /* 0x0000000000007941 */ /* 0x000fea0003800000 */
.L_x_19783:
[----:B------:R-:W-:-:S04]  /*6fe0*/  LOP3.LUT R4, R5, 0x80000000, RZ, 0xc0, !PT ;  /* 0x8000000005047812 */ /* 0x000fc800078ec0ff */
[----:B------:R-:W-:-:S04]  /*6ff0*/  SHF.R.U32.HI R5, RZ, 0x18, R4 ;  /* 0x00000018ff057819 */ /* 0x000fc80000011604 */
[----:B------:R-:W-:-:S05]  /*7000*/  LOP3.LUT R5, R0, R5, RZ, 0xfc, !PT ;  /* 0x0000000500057212 */ /* 0x000fca00078efcff */
[----:B------:R-:W-:Y:S01]  /*7010*/  STG.E.U8 desc[UR36][R2.64], R5 ;  /* 0x0000000502007986 */ /* 0x000fe2000c101124 */
[----:B------:R-:W-:Y:S05]  /*7020*/  EXIT ;  /* 0x000000000000794d */ /* 0x000fea0003800000 */
.L_x_19779:
[----:B------:R-:W0:Y:S02]  /*7030*/  I2F.S16 R0, R16 ;  /* 0x0000001000007306 */ /* 0x000e240000101400 */
[----:B0-----:R-:W-:-:S05]  /*7040*/  F2FP.BF16.F32.PACK_AB R0, RZ, R0 ;  /* 0x00000000ff00723e */ /* 0x001fca00000010ff */
[----:B------:R-:W-:Y:S01]  /*7050*/  STG.E.U16 desc[UR36][R2.64], R0 ;  /* 0x0000000002007986 */ /* 0x000fe2000c101524 */
[----:B------:R-:W-:Y:S05]  /*7060*/  EXIT ;  /* 0x000000000000794d */ /* 0x000fea0003800000 */
.L_x_19776:
        /* <DEDUP_REMOVED lines=10> */
.L_x_19788:
        /* <DEDUP_REMOVED lines=17> */
.L_x_19791:
[----:B------:R-:W-:-:S04]  /*7220*/  LOP3.LUT R0, R7, 0x80000000, RZ, 0xc0, !PT ;  /* 0x8000000007007812 */ /* 0x000fc800078ec0ff */
[----:B------:R-:W-:-:S04]  /*7230*/  SHF.R.U32.HI R5, RZ, 0x18, R0 ;  /* 0x00000018ff057819 */ /* 0x000fc80000011600 */
[----:B------:R-:W-:-:S04]  /*7240*/  LOP3.LUT R4, R4, R5, RZ, 0xfc, !PT ;  /* 0x0000000504047212 */ /* 0x000fc800078efcff */
[----:B------:R-:W-:-:S07]  /*7250*/  PRMT R0, R4, 0x7610, R0 ;  /* 0x0000761004007816 */ /* 0x000fce0000000000 */
.L_x_19790:
[----:B------:R-:W-:Y:S05]  /*7260*/  BSYNC B0 ;  /* 0x0000000000007941 */ /* 0x000fea0003800000 */
.L_x_19789:
[----:B------:R-:W-:Y:S01]  /*7270*/  STG.E.U8 desc[UR36][R2.64], R0 ;  /* 0x0000000002007986 */ /* 0x000fe2000c101124 */
[----:B------:R-:W-:Y:S05]  /*7280*/  EXIT ;  /* 0x000000000000794d */ /* 0x000fea0003800000 */
.L_x_19787:
        /* <DEDUP_REMOVED lines=17> */
.L_x_19794:
[----:B------:R-:W-:-:S04]  /*73a0*/  LOP3.LUT R0, R7, 0x80000000, RZ, 0xc0, !PT ;  /* 0x8000000007007812 */ /* 0x000fc800078ec0ff */
[----:B------:R-:W-:-:S04]  /*73b0*/  SHF.R.U32.HI R5, RZ, 0x18, R0 ;  /* 0x00000018ff057819 */ /* 0x000fc80000011600 */
[----:B------:R-:W-:-:S04]  /*73c0*/  LOP3.LUT R4, R4, R5, RZ, 0xfc, !PT ;  /* 0x0000000504047212 */ /* 0x000fc800078efcff */
[----:B------:R-:W-:-:S07]  /*73d0*/  PRMT R0, R4, 0x7610, R0 ;  /* 0x0000761004007816 */ /* 0x000fce0000000000 */
.L_x_19793:
[----:B------:R-:W-:Y:S05]  /*73e0*/  BSYNC B0 ;  /* 0x0000000000007941 */ /* 0x000fea0003800000 */
.L_x_19792:
[----:B------:R-:W-:Y:S01]  /*73f0*/  STG.E.U8 desc[UR36][R2.64], R0 ;  /* 0x0000000002007986 */ /* 0x000fe2000c101124 */
[----:B------:R-:W-:Y:S05]  /*7400*/  EXIT ;  /* 0x000000000000794d */ /* 0x000fea0003800000 */
.L_x_19786:
        /* <DEDUP_REMOVED lines=22> */
.L_x_19769:
        /* <DEDUP_REMOVED lines=16> */
.L_x_19797:
[----:B------:R-:W-:Y:S05]  /*7670*/  EXIT ;  /* 0x000000000000794d */ /* 0x000fea0003800000 */
.L_x_19796:
[----:B------:R-:W-:-:S05]  /*7680*/  IMAD.MOV.U32 R17, RZ, RZ, RZ ;  /* 0x000000ffff117224 */ /* 0x000fca00078e00ff */
[----:B------:R-:W-:Y:S01]  /*7690*/  STG.E.64 desc[UR36][R2.64], R16 ;  /* 0x0000001002007986 */ /* 0x000fe2000c101b24 */
[----:B------:R-:W-:Y:S05]  /*76a0*/  EXIT ;  /* 0x000000000000794d */ /* 0x000fea0003800000 */
.L_x_19795:
[----:B------:R-:W-:Y:S01]  /*76b0*/  STG.E desc[UR36][R2.64], R16 ;  /* 0x0000001002007986 */ /* 0x000fe2000c101924 */
[----:B------:R-:W-:Y:S05]  /*76c0*/  EXIT ;  /* 0x000000000000794d */ /* 0x000fea0003800000 */
.L_x_19798:
        /* <DEDUP_REMOVED lines=11> */
.L_x_23660:


//--------------------- .text._ZN2at6native18elementwise_kernelILi128ELi4EZNS0_22gpu_kernel_impl_nocastIZZZNS0_23logical_not_kernel_cudaERNS_18TensorIteratorBaseEENKUlvE0_clEvENKUlvE5_clEvEUlfE_EEvS4_RKT_EUliE_EEviT1_ --------------------------
	.section	.text._ZN2at6native18elementwise_kernelILi128ELi4EZNS0_22gpu_kernel_impl_nocastIZZZNS0_23logical_not_kernel_cudaERNS_18TensorIteratorBaseEENKUlvE0_clEvENKUlvE5_clEvEUlfE_EEvS4_RKT_EUliE_EEviT1_,"ax",@progbits
	.align	128
        .global         _ZN2at6native18elementwise_kernelILi128ELi4EZNS0_22gpu_kernel_impl_nocastIZZZNS0_23logical_not_kernel_cudaERNS_18TensorIteratorBaseEENKUlvE0_clEvENKUlvE5_clEvEUlfE_EEvS4_RKT_EUliE_EEviT1_
        .type           _ZN2at6native18elementwise_kernelILi128ELi4EZNS0_22gpu_kernel_impl_nocastIZZZNS0_23logical_not_kernel_cudaERNS_18TensorIteratorBaseEENKUlvE0_clEvENKUlvE5_clEvEUlfE_EEvS4_RKT_EUliE_EEviT1_,@function
        .size           _ZN2at6native18elementwise_kernelILi128ELi4EZNS0_22gpu_kernel_impl_nocastIZZZNS0_23logical_not_kernel_cudaERNS_18TensorIteratorBaseEENKUlvE0_clEvENKUlvE5_clEvEUlfE_EEvS4_RKT_EUliE_EEviT1_,(.L_x_23661 - _ZN2at6native18elementwise_kernelILi128ELi4EZNS0_22gpu_kernel_impl_nocastIZZZNS0_23logical_not_kernel_cudaERNS_18TensorIteratorBaseEENKUlvE0_clEvENKUlvE5_clEvEUlfE_EEvS4_RKT_EUliE_EEviT1_)
        .other          _ZN2at6native18elementwise_kernelILi128ELi4EZNS0_22gpu_kernel_impl_nocastIZZZNS0_23logical_not_kernel_cudaERNS_18TensorIteratorBaseEENKUlvE0_clEvENKUlvE5_clEvEUlfE_EEvS4_RKT_EUliE_EEviT1_,@"STO_CUDA_ENTRY STV_DEFAULT"
_ZN2at6native18elementwise_kernelILi128ELi4EZNS0_22gpu_kernel_impl_nocastIZZZNS0_23logical_not_kernel_cudaERNS_18TensorIteratorBaseEENKUlvE0_clEvENKUlvE5_clEvEUlfE_EEvS4_RKT_EUliE_EEviT1_:
.text._ZN2at6native18elementwise_kernelILi128ELi4EZNS0_22gpu_kernel_impl_nocastIZZZNS0_23logical_not_kernel_cudaERNS_18TensorIteratorBaseEENKUlvE0_clEvENKUlvE5_clEvEUlfE_EEvS4_RKT_EUliE_EEviT1_:
        /* <DEDUP_REMOVED lines=311> */
.L_x_19801:
        /* <DEDUP_REMOVED lines=8> */
[----:B--2---:R-:W-:-:S04]  /*13f0*/  FSETP.NEU.FTZ.AND P0, PT, R4, RZ, PT ;  /* 0x000000ff0400720b */ /* 0x004fc80003f1d000 */
[----:B------:R-:W-:-:S05]  /*1400*/  SEL R7, RZ, 0x1, P0 ;  /* 0x00000001ff077807 */ /* 0x000fca0000000000 */
[----:B------:R0:W-:Y:S04]  /*1410*/  STG.E.U8 desc[UR4][R2.64], R7 ;  /* 0x0000000702007986 */ /* 0x0001e8000c101104 */
.L_x_19800:
[----:B------:R-:W-:Y:S05]  /*1420*/  BSYNC B0 ;  /* 0x0000000000007941 */ /* 0x000fea0003800000 */
.L_x_19799:
        /* <DEDUP_REMOVED lines=305> */
.L_x_19804:
        /* <DEDUP_REMOVED lines=315> */
.L_x_19805:
[----:B------:R-:W-:Y:S02]  /*3af0*/  ULDC.64 UR8, c[0x0][0x418] ;  /* 0x0001060000087ab9 */ /* 0x000fe40000000a00 */
[----:B------:R-:W-:-:S04]  /*3b00*/  IADD3 R4, P0, R2, UR8, RZ ;  /* 0x0000000802047c10 */ /* 0x000fc8000ff1e0ff */
[----:B------:R-:W-:Y:S01]  /*3b10*/  IADD3.X R5, RZ, UR9, RZ, P0, !PT ;  /* 0x00000009ff057c10 */ /* 0x000fe200087fe4ff */
[----:B------:R-:W-:-:S04]  /*3b20*/  ULDC.64 UR8, c[0x0][0x410] ;  /* 0x0001040000087ab9 */ /* 0x000fc80000000a00 */
[----:B------:R-:W2:Y:S01]  /*3b30*/  LDG.E R4, desc[UR4][R4.64] ;  /* 0x0000000404047981 */ /* 0x000ea2000c1e1900 */
[----:B------:R-:W-:Y:S02]  /*3b40*/  IADD3 R2, P1, R3, UR8, RZ ;  /* 0x0000000803027c10 */ /* 0x000fe4000ff3e0ff */
[----:B------:R-:W-:-:S03]  /*3b50*/  IADD3 R0, R0, 0x80, RZ ;  /* 0x0000008000007810 */ /* 0x000fc60007ffe0ff */
[----:B------:R-:W-:Y:S01]  /*3b60*/  IMAD.X R3, RZ, RZ, UR9, P1 ;  /* 0x00000009ff037e24 */ /* 0x000fe200088e06ff */
[----:B--2---:R-:W-:-:S04]  /*3b70*/  FSETP.NEU.FTZ.AND P0, PT, R4, RZ, PT ;  /* 0x000000ff0400720b */ /* 0x004fc80003f1d000 */
[----:B------:R-:W-:-:S05]  /*3b80*/  SEL R7, RZ, 0x1, P0 ;  /* 0x00000001ff077807 */ /* 0x000fca0000000000 */
[----:B------:R2:W-:Y:S04]  /*3b90*/  STG.E.U8 desc[UR4][R2.64], R7 ;  /* 0x0000000702007986 */ /* 0x0005e8000c101104 */
.L_x_19803:
[----:B------:R-:W-:Y:S05]  /*3ba0*/  BSYNC B0 ;  /* 0x0000000000007941 */ /* 0x000fea0003800000 */
.L_x_19802:
        /* <DEDUP_REMOVED lines=304> */
.L_x_19806:
[----:B------:R-:W-:Y:S02]  /*4eb0*/  ULDC.64 UR6, c[0x0][0x418] ;  /* 0x0001060000067ab9 */ /* 0x000fe40000000a00 */
[----:B------:R-:W-:-:S04]  /*4ec0*/  IADD3 R4, P0, R2, UR6, RZ ;  /* 0x0000000602047c10 */ /* 0x000fc8000ff1e0ff */
[----:B------:R-:W-:Y:S01]  /*4ed0*/  IADD3.X R5, RZ, UR7, RZ, P0, !PT ;  /* 0x00000007ff057c10 */ /* 0x000fe200087fe4ff */
[----:B------:R-:W-:-:S04]  /*4ee0*/  ULDC.64 UR6, c[0x0][0x410] ;  /* 0x0001040000067ab9 */ /* 0x000fc80000000a00 */
[----:B------:R-:W2:Y:S01]  /*4ef0*/  LDG.E R4, desc[UR4][R4.64] ;  /* 0x0000000404047981 */ /* 0x000ea2000c1e1900 */
[----:B------:R-:W-:-:S04]  /*4f00*/  IADD3 R2, P1, R3, UR6, RZ ;  /* 0x0000000603027c10 */ /* 0x000fc8000ff3e0ff */
[----:B------:R-:W-:Y:S02]  /*4f10*/  IADD3.X R3, RZ, UR7, RZ, P1, !PT ;  /* 0x00000007ff037c10 */ /* 0x000fe40008ffe4ff */
[----:B--2---:R-:W-:-:S04]  /*4f20*/  FSETP.NEU.FTZ.AND P0, PT, R4, RZ, PT ;  /* 0x000000ff0400720b */ /* 0x004fc80003f1d000 */
[----:B------:R-:W-:-:S05]  /*4f30*/  SEL R7, RZ, 0x1, P0 ;  /* 0x00000001ff077807 */ /* 0x000fca0000000000 */
[----:B------:R-:W-:Y:S01]  /*4f40*/  STG.E.U8 desc[UR4][R2.64], R7 ;  /* 0x0000000702007986 */ /* 0x000fe2000c101104 */
[----:B------:R-:W-:Y:S05]  /*4f50*/  EXIT ;  /* 0x000000000000794d */ /* 0x000fea0003800000 */
.L_x_19807:
        /* <DEDUP_REMOVED lines=10> */
.L_x_23661:


//--------------------- .text._ZN2at6native27unrolled_elementwise_kernelIZZZNS0_23logical_not_kernel_cudaERNS_18TensorIteratorBaseEENKUlvE0_clEvENKUlvE5_clEvEUlfE_St5arrayIPcLm2EELi4E23TrivialOffsetCalculatorILi1EjESB_NS0_6memory15LoadWithoutCastENSC_16StoreWithoutCastEEEviT_T0_T2_T3_T4_T5_ --------------------------
	.section	.text._ZN2at6native27unrolled_elementwise_kernelIZZZNS0_23logical_not_kernel_cudaERNS_18TensorIteratorBaseEENKUlvE0_clEvENKUlvE5_clEvEUlfE_St5arrayIPcLm2EELi4E23TrivialOffsetCalculatorILi1EjESB_NS0_6memory15LoadWithoutCastENSC_16StoreWithoutCastEEEviT_T0_T2_T3_T4_T5_,"ax",@progbits
	.align	128
        .global         _ZN2at6native27unrolled_elementwise_kernelIZZZNS0_23logical_not_kernel_cudaERNS_18TensorIteratorBaseEENKUlvE0_clEvENKUlvE5_clEvEUlfE_St5arrayIPcLm2EELi4E23TrivialOffsetCalculatorILi1EjESB_NS0_6memory15LoadWithoutCastENSC_16StoreWithoutCastEEEviT_T0_T2_T3_T4_T5_
        .type           _ZN2at6native27unrolled_elementwise_kernelIZZZNS0_23logical_not_kernel_cudaERNS_18TensorIteratorBaseEENKUlvE0_clEvENKUlvE5_clEvEUlfE_St5arrayIPcLm2EELi4E23TrivialOffsetCalculatorILi1EjESB_NS0_6memory15LoadWithoutCastENSC_16StoreWithoutCastEEEviT_T0_T2_T3_T4_T5_,@function
        .size           _ZN2at6native27unrolled_elementwise_kernelIZZZNS0_23logical_not_kernel_cudaERNS_18TensorIteratorBaseEENKUlvE0_clEvENKUlvE5_clEvEUlfE_St5arrayIPcLm2EELi4E23TrivialOffsetCalculatorILi1EjESB_NS0_6memory15LoadWithoutCastENSC_16StoreWithoutCastEEEviT_T0_T2_T3_T4_T5_,(.L_x_23662 - _ZN2at6native27unrolled_elementwise_kernelIZZZNS0_23logical_not_kernel_cudaERNS_18TensorIteratorBaseEENKUlvE0_clEvENKUlvE5_clEvEUlfE_St5arrayIPcLm2EELi4E23TrivialOffsetCalculatorILi1EjESB_NS0_6memory15LoadWithoutCastENSC_16StoreWithoutCastEEEviT_T0_T2_T3_T4_T5_)
        .other          _ZN2at6native27unrolled_elementwise_kernelIZZZNS0_23logical_not_kernel_cudaERNS_18TensorIteratorBaseEENKUlvE0_clEvENKUlvE5_clEvEUlfE_St5arrayIPcLm2EELi4E23TrivialOffsetCalculatorILi1EjESB_NS0_6memory15LoadWithoutCastENSC_16StoreWithoutCastEEEviT_T0_T2_T3_T4_T5_,@"STO_CUDA_ENTRY STV_DEFAULT"
_ZN2at6native27unrolled_elementwise_kernelIZZZNS0_23logical_not_kernel_cudaERNS_18TensorIteratorBaseEENKUlvE0_clEvENKUlvE5_clEvEUlfE_St5arrayIPcLm2EELi4E23TrivialOffsetCalculatorILi1EjESB_NS0_6memory15LoadWithoutCastENSC_16StoreWithoutCastEEEviT_T0_T2_T3_T4_T5_:
.text._ZN2at6native27unrolled_elementwise_kernelIZZZNS0_23logical_not_kernel_cudaERNS_18TensorIteratorBaseEENKUlvE0_clEvENKUlvE5_clEvEUlfE_St5arrayIPcLm2EELi4E23TrivialOffsetCalculatorILi1EjESB_NS0_6memory15LoadWithoutCastENSC_16StoreWithoutCastEEEviT_T0_T2_T3_T4_T5_:
        /* <DEDUP_REMOVED lines=19> */
[C---:B------:R-:W-:Y:S01]  /*0130*/  @!P0 IMAD R7, R0.reuse, 0x200, R7 ;  /* 0x0000020000078824 */ /* 0x040fe200078e0207 */
[----:B------:R-:W-:-:S03]  /*0140*/  @!P1 LEA R13, R0, R3, 0x9 ;  /* 0x00000003000d9211 */ /* 0x000fc600078e48ff */
[----:B--2---:R-:W-:-:S03]  /*0150*/  @!P0 IMAD.WIDE.U32 R4, R7, 0x4, R4 ;  /* 0x0000000407048825 */ /* 0x004fc600078e0004 */
[----:B------:R-:W2:Y:S01]  /*0160*/  @!P1 LDC.64 R6, c[0x0][0x220] ;  /* 0x00008800ff069b82 */ /* 0x000ea20000000a00 */
[----:B------:R-:W-:Y:S02]  /*0170*/  IMAD.MOV.U32 R14, RZ, RZ, RZ ;  /* 0x000000ffff0e7224 */ /* 0x000fe400078e00ff */
[----:B0-----:R-:W-:Y:S01]  /*0180*/  @!P2 IMAD.WIDE.U32 R8, R15, 0x4, R8 ;  /* 0x000000040f08a825 */ /* 0x001fe200078e0008 */
[----:B------:R0:W5:Y:S03]  /*0190*/  @!P0 LDG.E R4, desc[UR4][R4.64] ;  /* 0x0000000404048981 */ /* 0x000166000c1e1900 */
        /* <DEDUP_REMOVED lines=8> */
[----:B0-----:R-:W-:Y:S01]  /*0220*/  IMAD R6, R0, 0x200, R3 ;  /* 0x0000020000067824 */ /* 0x001fe200078e0203 */
[----:B------:R-:W-:Y:S01]  /*0230*/  ULDC.64 UR6, c[0x0][0x218] ;  /* 0x0000860000067ab9 */ /* 0x000fe20000000a00 */
[----:B-----5:R-:W-:Y:S01]  /*0240*/  FSETP.NEU.FTZ.AND P1, PT, R13, RZ, PT ;  /* 0x000000ff0d00720b */ /* 0x020fe20003f3d000 */
[----:B------:R-:W-:Y:S02]  /*0250*/  VIADD R3, R3, 0x80 ;  /* 0x0000008003037836 */ /* 0x000fe40000000000 */
[----:B------:R-:W-:Y:S02]  /*0260*/  IADD3 R6, P2, R6, UR6, RZ ;  /* 0x0000000606067c10 */ /* 0x000fe4000ff5e0ff */
[----:B------:R-:W-:-:S03]  /*0270*/  SEL R5, RZ, 0x1, P1 ;  /* 0x00000001ff057807 */ /* 0x000fc60000800000 */
[----:B------:R-:W-:-:S05]  /*0280*/  IMAD.X R7, RZ, RZ, UR7, P2 ;  /* 0x00000007ff077e24 */ /* 0x000fca00090e06ff */
[----:B------:R1:W-:Y:S03]  /*0290*/  STG.E.U8 desc[UR4][R6.64], R5 ;  /* 0x0000000506007986 */ /* 0x0003e6000c101104 */
.L_x_19809:
[----:B------:R-:W-:Y:S05]  /*02a0*/  BSYNC B0 ;  /* 0x0000000000007941 */ /* 0x000fea0003800000 */
.L_x_19808:
[----:B------:R-:W-:Y:S01]  /*02b0*/  ISETP.GE.AND P1, PT, R3, R2, PT ;  /* 0x000000020300720c */ /* 0x000fe20003f26270 */
[----:B------:R-:W-:-:S12]  /*02c0*/  BSSY B0, `(.L_x_19810) ;  /* 0x0000014000007945 */ /* 0x000fd80003800000 */
[----:B------:R-:W-:Y:S05]  /*02d0*/  @P1 BRA `(.L_x_19811) ;  /* 0x0000000000481947 */ /* 0x000fea0003800000 */
[----:B01----:R-:W-:Y:S01]  /*02e0*/  LEA R6, R0, R3, 0x9 ;  /* 0x0000000300067211 */ /* 0x003fe200078e48ff */
[----:B------:R-:W-:Y:S01]  /*02f0*/  ULDC.64 UR6, c[0x0][0x218] ;  /* 0x0000860000067ab9 */ /* 0x000fe20000000a00 */
[----:B-----5:R-:W-:Y:S01]  /*0300*/  FSETP.NEU.FTZ.AND P1, PT, R12, RZ, PT ;  /* 0x000000ff0c00720b */ /* 0x020fe20003f3d000 */
[----:B------:R-:W-:Y:S01]  /*0310*/  VIADD R3, R3, 0x80 ;  /* 0x0000008003037836 */ /* 0x000fe20000000000 */
[----:B------:R-:W-:Y:S02]  /*0320*/  IADD3 R6, P2, R6, UR6, RZ ;  /* 0x0000000606067c10 */ /* 0x000fe4000ff5e0ff */
[----:B------:R-:W-:Y:S02]  /*0330*/  SEL R5, RZ, 0x1, P1 ;  /* 0x00000001ff057807 */ /* 0x000fe40000800000 */
[----:B------:R-:W-:Y:S01]  /*0340*/  ISETP.GE.AND P1, PT, R3, R2, PT ;  /* 0x000000020300720c */ /* 0x000fe20003f26270 */
[----:B------:R-:W-:-:S05]  /*0350*/  IMAD.X R7, RZ, RZ, UR7, P2 ;  /* 0x00000007ff077e24 */ /* 0x000fca00090e06ff */
[----:B------:R2:W-:Y:S07]  /*0360*/  STG.E.U8 desc[UR4][R6.64], R5 ;  /* 0x0000000506007986 */ /* 0x0005ee000c101104 */
[----:B------:R-:W-:Y:S05]  /*0370*/  @P1 BRA `(.L_x_19811) ;  /* 0x0000000000201947 */ /* 0x000fea0003800000 */
[----:B--2---:R-:W-:Y:S01]  /*0380*/  IMAD R6, R0, 0x200, R3 ;  /* 0x0000020000067824 */ /* 0x004fe200078e0203 */
[----:B------:R-:W-:Y:S01]  /*0390*/  ULDC.64 UR6, c[0x0][0x218] ;  /* 0x0000860000067ab9 */ /* 0x000fe20000000a00 */
[----:B------:R-:W-:Y:S02]  /*03a0*/  FSETP.NEU.FTZ.AND P1, PT, R14, RZ, PT ;  /* 0x000000ff0e00720b */ /* 0x000fe40003f3d000 */
[----:B------:R-:W-:Y:S02]  /*03b0*/  IADD3 R3, R3, 0x80, RZ ;  /* 0x0000008003037810 */ /* 0x000fe40007ffe0ff */
[----:B------:R-:W-:Y:S02]  /*03c0*/  IADD3 R6, P2, R6, UR6, RZ ;  /* 0x0000000606067c10 */ /* 0x000fe4000ff5e0ff */
[----:B------:R-:W-:-:S03]  /*03d0*/  SEL R5, RZ, 0x1, P1 ;  /* 0x00000001ff057807 */ /* 0x000fc60000800000 */
[----:B------:R-:W-:-:S05]  /*03e0*/  IMAD.X R7, RZ, RZ, UR7, P2 ;  /* 0x00000007ff077e24 */ /* 0x000fca00090e06ff */
[----:B------:R3:W-:Y:S03]  /*03f0*/  STG.E.U8 desc[UR4][R6.64], R5 ;  /* 0x0000000506007986 */ /* 0x0007e6000c101104 */
.L_x_19811:
[----:B------:R-:W-:Y:S05]  /*0400*/  BSYNC B0 ;  /* 0x0000000000007941 */ /* 0x000fea0003800000 */
.L_x_19810:
[----:B------:R-:W-:Y:S01]  /*0410*/  ISETP.GE.AND P1, PT, R3, R2, PT ;  /* 0x000000020300720c */ /* 0x000fe20003f26270 */
[----:B------:R-:W-:-:S12]  /*0420*/  IMAD.MOV.U32 R2, RZ, RZ, 0x1 ;  /* 0x00000001ff027424 */ /* 0x000fd800078e00ff */
[----:B------:R-:W-:Y:S05]  /*0430*/  @P1 EXIT ;  /* 0x000000000000194d */ /* 0x000fea0003800000 */
[----:B------:R-:W-:Y:S01]  /*0440*/  IMAD R3, R0, 0x200, R3 ;  /* 0x0000020000037824 */ /* 0x000fe200078e0203 */
[----:B-----5:R-:W-:Y:S01]  /*0450*/  @!P0 FSETP.NEU.FTZ.AND P1, PT, R4, RZ, PT ;  /* 0x000000ff0400820b */ /* 0x020fe20003f3d000 */
        /* <DEDUP_REMOVED lines=8> */
.L_x_19812:
        /* <DEDUP_REMOVED lines=10> */
.L_x_23662:


//--------------------- .text._ZN2at6native29vectorized_elementwise_kernelILi2EZZZNS0_23logical_not_kernel_cudaERNS_18TensorIteratorBaseEENKUlvE0_clEvENKUlvE5_clEvEUlfE_St5arrayIPcLm2EEEEviT0_T1_ --------------------------
	.section	.text._ZN2at6native29vectorized_elementwise_kernelILi2EZZZNS0_23logical_not_kernel_cudaERNS_18TensorIteratorBaseEENKUlvE0_clEvENKUlvE5_clEvEUlfE_St5arrayIPcLm2EEEEviT0_T1_,"ax",@progbits
	.align	128
        .global         _ZN2at6native29vectorized_elementwise_kernelILi2EZZZNS0_23logical_not_kernel_cudaERNS_18TensorIteratorBaseEENKUlvE0_clEvENKUlvE5_clEvEUlfE_St5arrayIPcLm2EEEEviT0_T1_
        .type           _ZN2at6native29vectorized_elementwise_kernelILi2EZZZNS0_23logical_not_kernel_cudaERNS_18TensorIteratorBaseEENKUlvE0_clEvENKUlvE5_clEvEUlfE_St5arrayIPcLm2EEEEviT0_T1_,@function
        .size           _ZN2at6native29vectorized_elementwise_kernelILi2EZZZNS0_23logical_not_kernel_cudaERNS_18TensorIteratorBaseEENKUlvE0_clEvENKUlvE5_clEvEUlfE_St5arrayIPcLm2EEEEviT0_T1_,(.L_x_23663 - _ZN2at6native29vectorized_elementwise_kernelILi2EZZZNS0_23logical_not_kernel_cudaERNS_18TensorIteratorBaseEENKUlvE0_clEvENKUlvE5_clEvEUlfE_St5arrayIPcLm2EEEEviT0_T1_)
        .other          _ZN2at6native29vectorized_elementwise_kernelILi2EZZZNS0_23logical_not_kernel_cudaERNS_18TensorIteratorBaseEENKUlvE0_clEvENKUlvE5_clEvEUlfE_St5arrayIPcLm2EEEEviT0_T1_,@"STO_CUDA_ENTRY STV_DEFAULT"
_ZN2at6native29vectorized_elementwise_kernelILi2EZZZNS0_23logical_not_kernel_cudaERNS_18TensorIteratorBaseEENKUlvE0_clEvENKUlvE5_clEvEUlfE_St5arrayIPcLm2EEEEviT0_T1_:
.text._ZN2at6native29vectorized_elementwise_kernelILi2EZZZNS0_23logical_not_kernel_cudaERNS_18TensorIteratorBaseEENKUlvE0_clEvENKUlvE5_clEvEUlfE_St5arrayIPcLm2EEEEviT0_T1_:
        /* <DEDUP_REMOVED lines=20> */
[----:B--2---:R-:W-:Y:S02]  /*0140*/  FSETP.NEU.FTZ.AND P6, PT, R14, RZ, PT ;  /* 0x000000ff0e00720b */ /* 0x004fe40003fdd000 */
[----:B------:R-:W-:Y:S02]  /*0150*/  FSETP.NEU.FTZ.AND P5, PT, R15, RZ, PT ;  /* 0x000000ff0f00720b */ /* 0x000fe40003fbd000 */
[----:B------:R-:W-:Y:S02]  /*0160*/  SEL R0, RZ, 0x1, P6 ;  /* 0x00000001ff007807 */ /* 0x000fe40003000000 */
[----:B---3--:R-:W-:Y:S02]  /*0170*/  FSETP.NEU.FTZ.AND P4, PT, R6, RZ, PT ;  /* 0x000000ff0600720b */ /* 0x008fe40003f9d000 */
[----:B------:R-:W-:-:S02]  /*0180*/  FSETP.NEU.FTZ.AND P3, PT, R7, RZ, PT ;  /* 0x000000ff0700720b */ /* 0x000fc40003f7d000 */
[----:B----4-:R-:W-:Y:S02]  /*0190*/  FSETP.NEU.FTZ.AND P2, PT, R8, RZ, PT ;  /* 0x000000ff0800720b */ /* 0x010fe40003f5d000 */
[----:B------:R-:W-:Y:S02]  /*01a0*/  FSETP.NEU.FTZ.AND P1, PT, R9, RZ, PT ;  /* 0x000000ff0900720b */ /* 0x000fe40003f3d000 */
[----:B-----5:R-:W-:Y:S02]  /*01b0*/  FSETP.NEU.FTZ.AND P0, PT, R10, RZ, PT ;  /* 0x000000ff0a00720b */ /* 0x020fe40003f1d000 */
[----:B------:R-:W-:Y:S02]  /*01c0*/  FSETP.NEU.FTZ.AND P6, PT, R11, RZ, PT ;  /* 0x000000ff0b00720b */ /* 0x000fe40003fdd000 */
[----:B------:R-:W-:Y:S02]  /*01d0*/  SEL R5, RZ, 0x1, P5 ;  /* 0x00000001ff057807 */ /* 0x000fe40002800000 */
[----:B------:R-:W-:-:S02]  /*01e0*/  SEL R4, RZ, 0x1, P4 ;  /* 0x00000001ff047807 */ /* 0x000fc40002000000 */
[----:B------:R-:W-:Y:S02]  /*01f0*/  SEL R7, RZ, 0x1, P3 ;  /* 0x00000001ff077807 */ /* 0x000fe40001800000 */
[----:B------:R-:W-:Y:S02]  /*0200*/  SEL R6, RZ, 0x1, P2 ;  /* 0x00000001ff067807 */ /* 0x000fe40001000000 */
[----:B------:R-:W-:Y:S02]  /*0210*/  SEL R9, RZ, 0x1, P1 ;  /* 0x00000001ff097807 */ /* 0x000fe40000800000 */
[----:B------:R-:W-:Y:S02]  /*0220*/  SEL R8, RZ, 0x1, P0 ;  /* 0x00000001ff087807 */ /* 0x000fe40000000000 */
[----:B------:R-:W-:Y:S02]  /*0230*/  SEL R11, RZ, 0x1, P6 ;  /* 0x00000001ff0b7807 */ /* 0x000fe40003000000 */
        /* <DEDUP_REMOVED lines=9> */
.L_x_19813:
[----:B------:R-:W0:Y:S01]  /*02d0*/  S2R R15, SR_TID.X ;  /* 0x00000000000f7919 */ /* 0x000e220000002100 */
[----:B------:R-:W-:Y:S01]  /*02e0*/  IMAD.MOV.U32 R20, RZ, RZ, RZ ;  /* 0x000000ffff147224 */ /* 0x000fe200078e00ff */
        /* <DEDUP_REMOVED lines=12> */
[C---:B------:R-:W-:Y:S02]  /*03b0*/  ISETP.GE.AND P2, PT, R3.reuse, R14, PT ;  /* 0x0000000e0300720c */ /* 0x040fe40003f46270 */
[----:B------:R-:W5:Y:S11]  /*03c0*/  @!P6 LDG.E R20, desc[UR4][R28.64] ;  /* 0x000000041c14e981 */ /* 0x000f76000c1e1900 */
[----:B------:R-:W-:Y:S01]  /*03d0*/  @!P2 IMAD.IADD R25, R0, 0x1, R3 ;  /* 0x000000010019a824 */ /* 0x000fe200078e0203 */
[----:B------:R-:W0:Y:S01]  /*03e0*/  @!P2 LDC.64 R10, c[0x0][0x220] ;  /* 0x00008800ff0aab82 */ /* 0x000e220000000a00 */
        /* <DEDUP_REMOVED lines=14> */
[----:B------:R-:W0:Y:S01]  /*04d0*/  @!P6 LDC.64 R22, c[0x0][0x220] ;  /* 0x00008800ff16eb82 */ /* 0x000e220000000a00 */
[----:B------:R-:W-:-:S07]  /*04e0*/  @!P6 IMAD.IADD R16, R0, 0x1, R3 ;  /* 0x000000010010e824 */ /* 0x000fce00078e0203 */
[----:B------:R-:W4:Y:S01]  /*04f0*/  @!P0 LDC.64 R2, c[0x0][0x220] ;  /* 0x00008800ff028b82 */ /* 0x000f220000000a00 */
[----:B------:R-:W-:Y:S02]  /*0500*/  IMAD.MOV.U32 R18, RZ, RZ, RZ ;  /* 0x000000ffff127224 */ /* 0x000fe400078e00ff */
[----:B-1----:R-:W-:-:S04]  /*0510*/  @!P1 IMAD.WIDE.U32 R12, R27, 0x4, R12 ;  /* 0x000000041b0c9825 */ /* 0x002fc800078e000c */
[----:B------:R-:W-:Y:S01]  /*0520*/  @!P0 IMAD.IADD R27, R0, 0x1, R15 ;  /* 0x00000001001b8824 */ /* 0x000fe200078e020f */
[----:B------:R1:W5:Y:S01]  /*0530*/  @!P1 LDG.E R18, desc[UR4][R12.64] ;  /* 0x000000040c129981 */ /* 0x000362000c1e1900 */
[----:B--2---:R-:W-:-:S04]  /*0540*/  @!P3 IMAD.WIDE.U32 R8, R21, 0x4, R8 ;  /* 0x000000041508b825 */ /* 0x004fc800078e0008 */
[----:B---3--:R-:W-:-:S04]  /*0550*/  @!P4 IMAD.WIDE.U32 R6, R19, 0x4, R6 ;  /* 0x000000041306c825 */ /* 0x008fc800078e0006 */
[----:B0-----:R-:W-:-:S04]  /*0560*/  @!P6 IMAD.WIDE.U32 R22, R16, 0x4, R22 ;  /* 0x000000041016e825 */ /* 0x001fc800078e0016 */
[----:B----4-:R-:W-:Y:S01]  /*0570*/  @!P5 IMAD.WIDE.U32 R4, R17, 0x4, R4 ;  /* 0x000000041104d825 */ /* 0x010fe200078e0004 */
[----:B------:R-:W2:Y:S03]  /*0580*/  @!P6 LDG.E R16, desc[UR4][R22.64] ;  /* 0x000000041610e981 */ /* 0x000ea6000c1e1900 */
[----:B------:R-:W-:Y:S02]  /*0590*/  IMAD.MOV.U32 R24, RZ, RZ, RZ ;  /* 0x000000ffff187224 */ /* 0x000fe400078e00ff */
[----:B------:R-:W-:Y:S02]  /*05a0*/  IMAD.MOV.U32 R21, RZ, RZ, RZ ;  /* 0x000000ffff157224 */ /* 0x000fe400078e00ff */
[----:B------:R-:W-:Y:S02]  /*05b0*/  IMAD.MOV.U32 R17, RZ, RZ, RZ ;  /* 0x000000ffff117224 */ /* 0x000fe400078e00ff */
[----:B------:R-:W-:-:S02]  /*05c0*/  IMAD.MOV.U32 R19, RZ, RZ, RZ ;  /* 0x000000ffff137224 */ /* 0x000fc400078e00ff */
[----:B-1----:R-:W-:Y:S01]  /*05d0*/  IMAD.MOV.U32 R12, RZ, RZ, RZ ;  /* 0x000000ffff0c7224 */ /* 0x002fe200078e00ff */
[----:B------:R0:W5:Y:S01]  /*05e0*/  @!P3 LDG.E R21, desc[UR4][R8.64] ;  /* 0x000000040815b981 */ /* 0x000162000c1e1900 */
[----:B------:R-:W-:-:S03]  /*05f0*/  @!P2 IMAD.WIDE.U32 R10, R25, 0x4, R10 ;  /* 0x00000004190aa825 */ /* 0x000fc600078e000a */
[----:B------:R0:W5:Y:S01]  /*0600*/  @!P4 LDG.E R17, desc[UR4][R6.64] ;  /* 0x000000040611c981 */ /* 0x000162000c1e1900 */
[----:B------:R-:W-:-:S03]  /*0610*/  @!P0 IMAD.WIDE.U32 R2, R27, 0x4, R2 ;  /* 0x000000041b028825 */ /* 0x000fc600078e0002 */
[----:B------:R0:W5:Y:S04]  /*0620*/  @!P2 LDG.E R24, desc[UR4][R10.64] ;  /* 0x000000040a18a981 */ /* 0x000168000c1e1900 */
[----:B------:R0:W5:Y:S04]  /*0630*/  @!P5 LDG.E R19, desc[UR4][R4.64] ;  /* 0x000000040413d981 */ /* 0x000168000c1e1900 */
[----:B------:R0:W5:Y:S01]  /*0640*/  @!P0 LDG.E R12, desc[UR4][R2.64] ;  /* 0x00000004020c8981 */ /* 0x000162000c1e1900 */
[----:B------:R-:W-:Y:S01]  /*0650*/  BSSY B0, `(.L_x_19814) ;  /* 0x000000c000007945 */ /* 0x000fe20003800000 */
[----:B------:R-:W-:Y:S01]  /*0660*/  IMAD.MOV.U32 R13, RZ, RZ, 0x1 ;  /* 0x00000001ff0d7424 */ /* 0x000fe200078e00ff */
[----:B--2---:R-:W-:-:S02]  /*0670*/  @!P6 FSETP.NEU.FTZ.AND P1, PT, R16, RZ, PT ;  /* 0x000000ff1000e20b */ /* 0x004fc40003f3d000 */
[----:B0-----:R-:W-:Y:S11]  /*0680*/  @P0 BRA `(.L_x_19815) ;  /* 0x0000000000200947 */ /* 0x001ff60003800000 */
[----:B------:R-:W-:Y:S01]  /*0690*/  IMAD.IADD R2, R0, 0x1, R15 ;  /* 0x0000000100027824 */ /* 0x000fe200078e020f */
[----:B------:R-:W-:Y:S01]  /*06a0*/  ULDC.64 UR6, c[0x0][0x218] ;  /* 0x0000860000067ab9 */ /* 0x000fe20000000a00 */
[----:B-----5:R-:W-:Y:S01]  /*06b0*/  FSETP.NEU.FTZ.AND P0, PT, R12, RZ, PT ;  /* 0x000000ff0c00720b */ /* 0x020fe20003f1d000 */
[----:B------:R-:W-:Y:S02]  /*06c0*/  VIADD R15, R15, 0x80 ;  /* 0x000000800f0f7836 */ /* 0x000fe40000000000 */
[----:B------:R-:W-:Y:S02]  /*06d0*/  IADD3 R2, P2, R2, UR6, RZ ;  /* 0x0000000602027c10 */ /* 0x000fe4000ff5e0ff */
[----:B------:R-:W-:-:S03]  /*06e0*/  SEL R5, RZ, 0x1, P0 ;  /* 0x00000001ff057807 */ /* 0x000fc60000000000 */
[----:B------:R-:W-:-:S05]  /*06f0*/  IMAD.X R3, RZ, RZ, UR7, P2 ;  /* 0x00000007ff037e24 */ /* 0x000fca00090e06ff */
[----:B------:R0:W-:Y:S03]  /*0700*/  STG.E.U8 desc[UR4][R2.64], R5 ;  /* 0x0000000502007986 */ /* 0x0001e6000c101104 */
.L_x_19815:
[----:B------:R-:W-:Y:S05]  /*0710*/  BSYNC B0 ;  /* 0x0000000000007941 */ /* 0x000fea0003800000 */
.L_x_19814:
[----:B------:R-:W-:Y:S01]  /*0720*/  ISETP.GE.AND P0, PT, R15, R14, PT ;  /* 0x0000000e0f00720c */ /* 0x000fe20003f06270 */
[----:B------:R-:W-:Y:S01]  /*0730*/  BSSY B0, `(.L_x_19816) ;  /* 0x0000043000007945 */ /* 0x000fe20003800000 */
[----:B0-----:R-:W-:-:S03]  /*0740*/  PRMT R2, R13, 0x7610, R2 ;  /* 0x000076100d027816 */ /* 0x001fc60000000002 */
[----:B------:R-:W-:Y:S01]  /*0750*/  BSSY B1, `(.L_x_19817) ;  /* 0x0000038000017945 */ /* 0x000fe20003800000 */
[----:B------:R-:W-:-:S04]  /*0760*/  @!P6 SEL R3, RZ, 0x1, P1 ;  /* 0x00000001ff03e807 */ /* 0x000fc80000800000 */
[----:B------:R-:W-:-:S03]  /*0770*/  @!P6 PRMT R2, R3, 0x7610, R2 ;  /* 0x000076100302e816 */ /* 0x000fc60000000002 */
[----:B------:R-:W-:Y:S05]  /*0780*/  @P0 BRA `(.L_x_19818) ;  /* 0x0000000000480947 */ /* 0x000fea0003800000 */
[----:B------:R-:W-:Y:S01]  /*0790*/  IMAD.IADD R4, R0, 0x1, R15 ;  /* 0x0000000100047824 */ /* 0x000fe200078e020f */
[----:B------:R-:W-:Y:S01]  /*07a0*/  ULDC.64 UR6, c[0x0][0x218] ;  /* 0x0000860000067ab9 */ /* 0x000fe20000000a00 */
[----:B-----5:R-:W-:Y:S01]  /*07b0*/  FSETP.NEU.FTZ.AND P0, PT, R20, RZ, PT ;  /* 0x000000ff1400720b */ /* 0x020fe20003f1d000 */
[----:B------:R-:W-:Y:S02]  /*07c0*/  VIADD R15, R15, 0x80 ;  /* 0x000000800f0f7836 */ /* 0x000fe40000000000 */
[----:B------:R-:W-:Y:S02]  /*07d0*/  IADD3 R4, P1, R4, UR6, RZ ;  /* 0x0000000604047c10 */ /* 0x000fe4000ff3e0ff */
[----:B------:R-:W-:Y:S02]  /*07e0*/  SEL R3, RZ, 0x1, P0 ;  /* 0x00000001ff037807 */ /* 0x000fe40000000000 */
[----:B------:R-:W-:Y:S01]  /*07f0*/  ISETP.GE.AND P0, PT, R15, R14, PT ;  /* 0x0000000e0f00720c */ /* 0x000fe20003f06270 */
[----:B------:R-:W-:-:S05]  /*0800*/  IMAD.X R5, RZ, RZ, UR7, P1 ;  /* 0x00000007ff057e24 */ /* 0x000fca00088e06ff */
[----:B------:R0:W-:Y:S07]  /*0810*/  STG.E.U8 desc[UR4][R4.64], R3 ;  /* 0x0000000304007986 */ /* 0x0001ee000c101104 */
[----:B------:R-:W-:Y:S05]  /*0820*/  @P0 BRA `(.L_x_19819) ;  /* 0x0000000000480947 */ /* 0x000fea0003800000 */
[----:B0-----:R-:W-:Y:S01]  /*0830*/  IMAD.IADD R4, R0, 0x1, R15 ;  /* 0x0000000100047824 */ /* 0x001fe200078e020f */
[----:B------:R-:W-:Y:S01]  /*0840*/  ULDC.64 UR6, c[0x0][0x218] ;  /* 0x0000860000067ab9 */ /* 0x000fe20000000a00 */
[----:B------:R-:W-:Y:S01]  /*0850*/  FSETP.NEU.FTZ.AND P0, PT, R18, RZ, PT ;  /* 0x000000ff1200720b */ /* 0x000fe20003f1d000 */
[----:B------:R-:W-:Y:S02]  /*0860*/  VIADD R15, R15, 0x80 ;  /* 0x000000800f0f7836 */ /* 0x000fe40000000000 */
[----:B------:R-:W-:Y:S02]  /*0870*/  IADD3 R4, P1, R4, UR6, RZ ;  /* 0x0000000604047c10 */ /* 0x000fe4000ff3e0ff */
[----:B------:R-:W-:-:S03]  /*0880*/  SEL R3, RZ, 0x1, P0 ;  /* 0x00000001ff037807 */ /* 0x000fc60000000000 */
[----:B------:R-:W-:-:S05]  /*0890*/  IMAD.X R5, RZ, RZ, UR7, P1 ;  /* 0x00000007ff057e24 */ /* 0x000fca00088e06ff */
[----:B------:R0:W-:Y:S03]  /*08a0*/  STG.E.U8 desc[UR4][R4.64], R3 ;  /* 0x0000000304007986 */ /* 0x0001e6000c101104 */
.L_x_19818:
[----:B------:R-:W-:-:S13]  /*08b0*/  ISETP.GE.AND P0, PT, R15, R14, PT ;  /* 0x0000000e0f00720c */ /* 0x000fda0003f06270 */
[----:B------:R-:W-:Y:S05]  /*08c0*/  @P0 BRA `(.L_x_19820) ;  /* 0x0000000000480947 */ /* 0x000fea0003800000 */
[----:B0-----:R-:W-:Y:S01]  /*08d0*/  IMAD.IADD R4, R0, 0x1, R15 ;  /* 0x0000000100047824 */ /* 0x001fe200078e020f */
[----:B------:R-:W-:Y:S01]  /*08e0*/  ULDC.64 UR6, c[0x0][0x218] ;  /* 0x0000860000067ab9 */ /* 0x000fe20000000a00 */
[----:B-----5:R-:W-:Y:S01]  /*08f0*/  FSETP.NEU.FTZ.AND P0, PT, R24, RZ, PT ;  /* 0x000000ff1800720b */ /* 0x020fe20003f1d000 */
[----:B------:R-:W-:Y:S02]  /*0900*/  VIADD R15, R15, 0x80 ;  /* 0x000000800f0f7836 */ /* 0x000fe40000000000 */
[----:B------:R-:W-:Y:S02]  /*0910*/  IADD3 R4, P1, R4, UR6, RZ ;  /* 0x0000000604047c10 */ /* 0x000fe4000ff3e0ff */
[----:B------:R-:W-:-:S03]  /*0920*/  SEL R3, RZ, 0x1, P0 ;  /* 0x00000001ff037807 */ /* 0x000fc60000000000 */
[----:B------:R-:W-:-:S05]  /*0930*/  IMAD.X R5, RZ, RZ, UR7, P1 ;  /* 0x00000007ff057e24 */ /* 0x000fca00088e06ff */
[----:B------:R1:W-:Y:S03]  /*0940*/  STG.E.U8 desc[UR4][R4.64], R3 ;  /* 0x0000000304007986 */ /* 0x0003e6000c101104 */
.L_x_19819:
[----:B------:R-:W-:-:S13]  /*0950*/  ISETP.GE.AND P0, PT, R15, R14, PT ;  /* 0x0000000e0f00720c */ /* 0x000fda0003f06270 */
[----:B------:R-:W-:Y:S05]  /*0960*/  @P0 BRA `(.L_x_19821) ;  /* 0x00000000004c0947 */ /* 0x000fea0003800000 */
[----:B01----:R-:W-:Y:S01]  /*0970*/  IMAD.IADD R4, R0, 0x1, R15 ;  /* 0x0000000100047824 */ /* 0x003fe200078e020f */
[----:B------:R-:W-:Y:S01]  /*0980*/  ULDC.64 UR6, c[0x0][0x218] ;  /* 0x0000860000067ab9 */ /* 0x000fe20000000a00 */
[----:B------:R-:W-:Y:S01]  /*0990*/  FSETP.NEU.FTZ.AND P0, PT, R21, RZ, PT ;  /* 0x000000ff1500720b */ /* 0x000fe20003f1d000 */
[----:B------:R-:W-:Y:S02]  /*09a0*/  VIADD R15, R15, 0x80 ;  /* 0x000000800f0f7836 */ /* 0x000fe40000000000 */
[----:B------:R-:W-:Y:S02]  /*09b0*/  IADD3 R4, P1, R4, UR6, RZ ;  /* 0x0000000604047c10 */ /* 0x000fe4000ff3e0ff */
[----:B------:R-:W-:-:S03]  /*09c0*/  SEL R3, RZ, 0x1, P0 ;  /* 0x00000001ff037807 */ /* 0x000fc60000000000 */
[----:B------:R-:W-:-:S05]  /*09d0*/  IMAD.X R5, RZ, RZ, UR7, P1 ;  /* 0x00000007ff057e24 */ /* 0x000fca00088e06ff */
[----:B------:R1:W-:Y:S03]  /*09e0*/  STG.E.U8 desc[UR4][R4.64], R3 ;  /* 0x0000000304007986 */ /* 0x0003e6000c101104 */
.L_x_19820:
[----:B------:R-:W-:-:S13]  /*09f0*/  ISETP.GE.AND P0, PT, R15, R14, PT ;  /* 0x0000000e0f00720c */ /* 0x000fda0003f06270 */
[----:B------:R-:W-:Y:S05]  /*0a00*/  @P0 BREAK B1 ;  /* 0x0000000000010942 */ /* 0x000fea0003800000 */
[----:B------:R-:W-:Y:S05]  /*0a10*/  @P0 BRA `(.L_x_19822) ;  /* 0x0000000000500947 */ /* 0x000fea0003800000 */
[----:B01----:R-:W-:Y:S01]  /*0a20*/  IMAD.IADD R4, R0, 0x1, R15 ;  /* 0x0000000100047824 */ /* 0x003fe200078e020f */
[----:B------:R-:W-:Y:S01]  /*0a30*/  ULDC.64 UR6, c[0x0][0x218] ;  /* 0x0000860000067ab9 */ /* 0x000fe20000000a00 */
[----:B-----5:R-:W-:Y:S01]  /*0a40*/  FSETP.NEU.FTZ.AND P0, PT, R17, RZ, PT ;  /* 0x000000ff1100720b */ /* 0x020fe20003f1d000 */
[----:B------:R-:W-:Y:S02]  /*0a50*/  VIADD R15, R15, 0x80 ;  /* 0x000000800f0f7836 */ /* 0x000fe40000000000 */
[----:B------:R-:W-:Y:S02]  /*0a60*/  IADD3 R4, P1, R4, UR6, RZ ;  /* 0x0000000604047c10 */ /* 0x000fe4000ff3e0ff */
[----:B------:R-:W-:-:S03]  /*0a70*/  SEL R3, RZ, 0x1, P0 ;  /* 0x00000001ff037807 */ /* 0x000fc60000000000 */
[----:B------:R-:W-:-:S05]  /*0a80*/  IMAD.X R5, RZ, RZ, UR7, P1 ;  /* 0x00000007ff057e24 */ /* 0x000fca00088e06ff */
[----:B------:R2:W-:Y:S03]  /*0a90*/  STG.E.U8 desc[UR4][R4.64], R3 ;  /* 0x0000000304007986 */ /* 0x0005e6000c101104 */
.L_x_19821:
[----:B------:R-:W-:-:S13]  /*0aa0*/  ISETP.GE.AND P0, PT, R15, R14, PT ;  /* 0x0000000e0f00720c */ /* 0x000fda0003f06270 */
[----:B------:R-:W-:Y:S05]  /*0ab0*/  @P0 BREAK B1 ;  /* 0x0000000000010942 */ /* 0x000fea0003800000 */
[----:B------:R-:W-:Y:S05]  /*0ac0*/  @P0 BRA `(.L_x_19822) ;  /* 0x0000000000240947 */ /* 0x000fea0003800000 */
[----:B------:R-:W-:Y:S05]  /*0ad0*/  BSYNC B1 ;  /* 0x0000000000017941 */ /* 0x000fea0003800000 */
.L_x_19817:
[----:B012---:R-:W-:Y:S01]  /*0ae0*/  IMAD.IADD R4, R0, 0x1, R15 ;  /* 0x0000000100047824 */ /* 0x007fe200078e020f */
[----:B------:R-:W-:Y:S01]  /*0af0*/  ULDC.64 UR6, c[0x0][0x218] ;  /* 0x0000860000067ab9 */ /* 0x000fe20000000a00 */
[----:B------:R-:W-:Y:S01]  /*0b00*/  FSETP.NEU.FTZ.AND P0, PT, R19, RZ, PT ;  /* 0x000000ff1300720b */ /* 0x000fe20003f1d000 */
[----:B------:R-:W-:Y:S02]  /*0b10*/  VIADD R15, R15, 0x80 ;  /* 0x000000800f0f7836 */ /* 0x000fe40000000000 */
[----:B------:R-:W-:Y:S02]  /*0b20*/  IADD3 R4, P1, R4, UR6, RZ ;  /* 0x0000000604047c10 */ /* 0x000fe4000ff3e0ff */
[----:B------:R-:W-:-:S03]  /*0b30*/  SEL R3, RZ, 0x1, P0 ;  /* 0x00000001ff037807 */ /* 0x000fc60000000000 */
[----:B------:R-:W-:-:S05]  /*0b40*/  IMAD.X R5, RZ, RZ, UR7, P1 ;  /* 0x00000007ff057e24 */ /* 0x000fca00088e06ff */
[----:B------:R3:W-:Y:S03]  /*0b50*/  STG.E.U8 desc[UR4][R4.64], R3 ;  /* 0x0000000304007986 */ /* 0x0007e6000c101104 */
.L_x_19822:
[----:B------:R-:W-:Y:S05]  /*0b60*/  BSYNC B0 ;  /* 0x0000000000007941 */ /* 0x000fea0003800000 */
.L_x_19816:
[----:B------:R-:W-:Y:S05]  /*0b70*/  WARPSYNC.ALL ;  /* 0x0000000000007948 */ /* 0x000fea0003800000 */
[----:B------:R-:W-:-:S13]  /*0b80*/  ISETP.GE.AND P0, PT, R15, R14, PT ;  /* 0x0000000e0f00720c */ /* 0x000fda0003f06270 */
[----:B------:R-:W-:Y:S05]  /*0b90*/  @P0 EXIT ;  /* 0x000000000000094d */ /* 0x000fea0003800000 */
[----:B------:R-:W-:Y:S01]  /*0ba0*/  IMAD.IADD R0, R0, 0x1, R15 ;  /* 0x0000000100007824 */ /* 0x000fe200078e020f */
[----:B------:R-:W-:-:S04]  /*0bb0*/  ULDC.64 UR6, c[0x0][0x218] ;  /* 0x0000860000067ab9 */ /* 0x000fc80000000a00 */
[----:B0123--:R-:W-:-:S05]  /*0bc0*/  IADD3 R4, P0, R0, UR6, RZ ;  /* 0x0000000600047c10 */ /* 0x00ffca000ff1e0ff */
[----:B------:R-:W-:-:S05]  /*0bd0*/  IMAD.X R5, RZ, RZ, UR7, P0 ;  /* 0x00000007ff057e24 */ /* 0x000fca00080e06ff */
[----:B------:R-:W-:Y:S01]  /*0be0*/  STG.E.U8 desc[UR4][R4.64], R2 ;  /* 0x0000000204007986 */ /* 0x000fe2000c101104 */
[----:B------:R-:W-:Y:S05]  /*0bf0*/  EXIT ;  /* 0x000000000000794d */ /* 0x000fea0003800000 */
.L_x_19823:
        /* <DEDUP_REMOVED lines=16> */
.L_x_23663:


//--------------------- .text._ZN2at6native29vectorized_elementwise_kernelILi4EZZZNS0_23logical_not_kernel_cudaERNS_18TensorIteratorBaseEENKUlvE0_clEvENKUlvE5_clEvEUlfE_St5arrayIPcLm2EEEEviT0_T1_ --------------------------
	.section	.text._ZN2at6native29vectorized_elementwise_kernelILi4EZZZNS0_23logical_not_kernel_cudaERNS_18TensorIteratorBaseEENKUlvE0_clEvENKUlvE5_clEvEUlfE_St5arrayIPcLm2EEEEviT0_T1_,"ax",@progbits
	.align	128
        .global         _ZN2at6native29vectorized_elementwise_kernelILi4EZZZNS0_23logical_not_kernel_cudaERNS_18TensorIteratorBaseEENKUlvE0_clEvENKUlvE5_clEvEUlfE_St5arrayIPcLm2EEEEviT0_T1_
        .type           _ZN2at6native29vectorized_elementwise_kernelILi4EZZZNS0_23logical_not_kernel_cudaERNS_18TensorIteratorBaseEENKUlvE0_clEvENKUlvE5_clEvEUlfE_St5arrayIPcLm2EEEEviT0_T1_,@function
        .size           _ZN2at6native29vectorized_elementwise_kernelILi4EZZZNS0_23logical_not_kernel_cudaERNS_18TensorIteratorBaseEENKUlvE0_clEvENKUlvE5_clEvEUlfE_St5arrayIPcLm2EEEEviT0_T1_,(.L_x_23664 - _ZN2at6native29vectorized_elementwise_kernelILi4EZZZNS0_23logical_not_kernel_cudaERNS_18TensorIteratorBaseEENKUlvE0_clEvENKUlvE5_clEvEUlfE_St5arrayIPcLm2EEEEviT0_T1_)
        .other          _ZN2at6native29vectorized_elementwise_kernelILi4EZZZNS0_23logical_not_kernel_cudaERNS_18TensorIteratorBaseEENKUlvE0_clEvENKUlvE5_clEvEUlfE_St5arrayIPcLm2EEEEviT0_T1_,@"STO_CUDA_ENTRY STV_DEFAULT"
_ZN2at6native29vectorized_elementwise_kernelILi4EZZZNS0_23logical_not_kernel_cudaERNS_18TensorIteratorBaseEENKUlvE0_clEvENKUlvE5_clEvEUlfE_St5arrayIPcLm2EEEEviT0_T1_:
.text._ZN2at6native29vectorized_elementwise_kernelILi4EZZZNS0_23logical_not_kernel_cudaERNS_18TensorIteratorBaseEENKUlvE0_clEvENKUlvE5_clEvEUlfE_St5arrayIPcLm2EEEEviT0_T1_:
        /* <DEDUP_REMOVED lines=15> */
[----:B--2---:R-:W-:Y:S02]  /*00f0*/  FSETP.NEU.FTZ.AND P1, PT, R12, RZ, PT ;  /* 0x000000ff0c00720b */ /* 0x004fe40003f3d000 */
[----:B------:R-:W-:Y:S02]  /*0100*/  FSETP.NEU.FTZ.AND P2, PT, R13, RZ, PT ;  /* 0x000000ff0d00720b */ /* 0x000fe40003f5d000 */
[----:B---3--:R-:W-:Y:S02]  /*0110*/  FSETP.NEU.FTZ.AND P3, PT, R4, RZ, PT ;  /* 0x000000ff0400720b */ /* 0x008fe40003f7d000 */
[----:B------:R-:W-:-:S02]  /*0120*/  FSETP.NEU.FTZ.AND P4, PT, R5, RZ, PT ;  /* 0x000000ff0500720b */ /* 0x000fc40003f9d000 */
[----:B------:R-:W-:Y:S02]  /*0130*/  SEL R3, RZ, 0x1, P1 ;  /* 0x00000001ff037807 */ /* 0x000fe40000800000 */
[----:B------:R-:W-:Y:S02]  /*0140*/  SEL R4, RZ, 0x1, P2 ;  /* 0x00000001ff047807 */ /* 0x000fe40001000000 */
[----:B------:R-:W-:Y:S02]  /*0150*/  FSETP.NEU.FTZ.AND P0, PT, R14, RZ, PT ;  /* 0x000000ff0e00720b */ /* 0x000fe40003f1d000 */
[----:B------:R-:W-:Y:S02]  /*0160*/  SEL R5, RZ, 0x1, P3 ;  /* 0x00000001ff057807 */ /* 0x000fe40001800000 */
[----:B------:R-:W-:Y:S02]  /*0170*/  SEL R10, RZ, 0x1, P4 ;  /* 0x00000001ff0a7807 */ /* 0x000fe40002000000 */
[----:B------:R-:W-:-:S02]  /*0180*/  FSETP.NEU.FTZ.AND P2, PT, R6, RZ, PT ;  /* 0x000000ff0600720b */ /* 0x000fc40003f5d000 */
[----:B------:R-:W-:Y:S02]  /*0190*/  PRMT R9, R4, 0x7604, R3 ;  /* 0x0000760404097816 */ /* 0x000fe40000000003 */
[----:B------:R-:W-:Y:S02]  /*01a0*/  IADD3 R4, P3, R0, UR6, RZ ;  /* 0x0000000600047c10 */ /* 0x000fe4000ff7e0ff */
[----:B------:R-:W-:Y:S02]  /*01b0*/  SEL R0, RZ, 0x1, P0 ;  /* 0x00000001ff007807 */ /* 0x000fe40000000000 */
[----:B------:R-:W-:Y:S02]  /*01c0*/  FSETP.NEU.FTZ.AND P1, PT, R15, RZ, PT ;  /* 0x000000ff0f00720b */ /* 0x000fe40003f3d000 */
[----:B------:R-:W-:Y:S01]  /*01d0*/  PRMT R10, R10, 0x7604, R5 ;  /* 0x000076040a0a7816 */ /* 0x000fe20000000005 */
[----:B------:R-:W-:Y:S01]  /*01e0*/  IMAD.X R5, RZ, RZ, UR7, P3 ;  /* 0x00000007ff057e24 */ /* 0x000fe200098e06ff */
[----:B------:R-:W-:-:S02]  /*01f0*/  SEL R3, RZ, 0x1, P2 ;  /* 0x00000001ff037807 */ /* 0x000fc40001000000 */
[----:B------:R-:W-:Y:S02]  /*0200*/  FSETP.NEU.FTZ.AND P0, PT, R7, RZ, PT ;  /* 0x000000ff0700720b */ /* 0x000fe40003f1d000 */
        /* <DEDUP_REMOVED lines=10> */
.L_x_19824:
        /* <DEDUP_REMOVED lines=68> */
.L_x_19826:
[----:B------:R-:W-:Y:S05]  /*06f0*/  BSYNC B0 ;  /* 0x0000000000007941 */ /* 0x000fea0003800000 */
.L_x_19825:
        /* <DEDUP_REMOVED lines=25> */
.L_x_19829:
        /* <DEDUP_REMOVED lines=10> */
.L_x_19830:
        /* <DEDUP_REMOVED lines=10> */
.L_x_19831:
        /* <DEDUP_REMOVED lines=11> */
.L_x_19832:
[----:B------:R-:W-:-:S13]  /*0a80*/  ISETP.GE.AND P0, PT, R15, R14, PT ;  /* 0x0000000e0f00720c */ /* 0x000fda0003f06270 */
[----:B------:R-:W-:Y:S05]  /*0a90*/  @P0 BREAK B1 ;  /* 0x0000000000010942 */ /* 0x000fea0003800000 */
[----:B------:R-:W-:Y:S05]  /*0aa0*/  @P0 BRA `(.L_x_19833) ;  /* 0x0000000000240947 */ /* 0x000fea0003800000 */
[----:B------:R-:W-:Y:S05]  /*0ab0*/  BSYNC B1 ;  /* 0x0000000000017941 */ /* 0x000fea0003800000 */
.L_x_19828:
        /* <DEDUP_REMOVED lines=8> */
.L_x_19833:
[----:B------:R-:W-:Y:S05]  /*0b40*/  BSYNC B0 ;  /* 0x0000000000007941 */ /* 0x000fea0003800000 */
.L_x_19827:
        /* <DEDUP_REMOVED lines=9> */
.L_x_19834:
        /* <DEDUP_REMOVED lines=10> */
.L_x_23664:


//--------------------- .text._ZN2at6native29vectorized_elementwise_kernelILi8EZZZNS0_23logical_not_kernel_cudaERNS_18TensorIteratorBaseEENKUlvE0_clEvENKUlvE5_clEvEUlfE_St5arrayIPcLm2EEEEviT0_T1_ --------------------------
	.section	.text._ZN2at6native29vectorized_elementwise_kernelILi8EZZZNS0_23logical_not_kernel_cudaERNS_18TensorIteratorBaseEENKUlvE0_clEvENKUlvE5_clEvEUlfE_St5arrayIPcLm2EEEEviT0_T1_,"ax",@progbits
	.align	128
        .global         _ZN2at6native29vectorized_elementwise_kernelILi8EZZZNS0_23logical_not_kernel_cudaERNS_18TensorIteratorBaseEENKUlvE0_clEvENKUlvE5_clEvEUlfE_St5arrayIPcLm2EEEEviT0_T1_
        .type           _ZN2at6native29vectorized_elementwise_kernelILi8EZZZNS0_23logical_not_kernel_cudaERNS_18TensorIteratorBaseEENKUlvE0_clEvENKUlvE5_clEvEUlfE_St5arrayIPcLm2EEEEviT0_T1_,@function
        .size           _ZN2at6native29vectorized_elementwise_kernelILi8EZZZNS0_23logical_not_kernel_cudaERNS_18TensorIteratorBaseEENKUlvE0_clEvENKUlvE5_clEvEUlfE_St5arrayIPcLm2EEEEviT0_T1_,(.L_x_23665 - _ZN2at6native29vectorized_elementwise_kernelILi8EZZZNS0_23logical_not_kernel_cudaERNS_18TensorIteratorBaseEENKUlvE0_clEvENKUlvE5_clEvEUlfE_St5arrayIPcLm2EEEEviT0_T1_)
        .other          _ZN2at6native29vectorized_elementwise_kernelILi8EZZZNS0_23logical_not_kernel_cudaERNS_18TensorIteratorBaseEENKUlvE0_clEvENKUlvE5_clEvEUlfE_St5arrayIPcLm2EEEEviT0_T1_,@"STO_CUDA_ENTRY STV_DEFAULT"
_ZN2at6native29vectorized_elementwise_kernelILi8EZZZNS0_23logical_not_kernel_cudaERNS_18TensorIteratorBaseEENKUlvE0_clEvENKUlvE5_clEvEUlfE_St5arrayIPcLm2EEEEviT0_T1_:
.text._ZN2at6native29vectorized_elementwise_kernelILi8EZZZNS0_23logical_not_kernel_cudaERNS_18TensorIteratorBaseEENKUlvE0_clEvENKUlvE5_clEvEUlfE_St5arrayIPcLm2EEEEviT0_T1_:
        /* <DEDUP_REMOVED lines=18> */
[----:B--2---:R-:W-:Y:S02]  /*0120*/  FSETP.NEU.FTZ.AND P6, PT, R14, RZ, PT ;  /* 0x000000ff0e00720b */ /* 0x004fe40003fdd000 */
[----:B------:R-:W-:Y:S02]  /*0130*/  FSETP.NEU.FTZ.AND P0, PT, R15, RZ, PT ;  /* 0x000000ff0f00720b */ /* 0x000fe40003f1d000 */
[----:B---3--:R-:W-:Y:S02]  /*0140*/  FSETP.NEU.FTZ.AND P3, PT, R10, RZ, PT ;  /* 0x000000ff0a00720b */ /* 0x008fe40003f7d000 */
[----:B------:R-:W-:Y:S02]  /*0150*/  SEL R10, RZ, 0x1, P6 ;  /* 0x00000001ff0a7807 */ /* 0x000fe40003000000 */
[----:B------:R-:W-:-:S02]  /*0160*/  FSETP.NEU.FTZ.AND P6, PT, R8, RZ, PT ;  /* 0x000000ff0800720b */ /* 0x000fc40003fdd000 */
[----:B------:R-:W-:Y:S02]  /*0170*/  FSETP.NEU.FTZ.AND P2, PT, R13, RZ, PT ;  /* 0x000000ff0d00720b */ /* 0x000fe40003f5d000 */
[----:B------:R-:W-:Y:S02]  /*0180*/  SEL R8, RZ, 0xffffffff, P0 ;  /* 0xffffffffff087807 */ /* 0x000fe40000000000 */
[----:B------:R-:W-:Y:S02]  /*0190*/  FSETP.NEU.FTZ.AND P4, PT, R11, RZ, PT ;  /* 0x000000ff0b00720b */ /* 0x000fe40003f9d000 */
[----:B------:R-:W-:Y:S01]  /*01a0*/  FSETP.NEU.FTZ.AND P0, PT, R9, RZ, PT ;  /* 0x000000ff0900720b */ /* 0x000fe20003f1d000 */
[----:B------:R-:W-:Y:S01]  /*01b0*/  IMAD.SHL.U32 R13, R8, 0x100, RZ ;  /* 0x00000100080d7824 */ /* 0x000fe200078e00ff */
[----:B------:R-:W-:Y:S02]  /*01c0*/  SEL R11, RZ, 0xffffffff, P2 ;  /* 0xffffffffff0b7807 */ /* 0x000fe40001000000 */
[----:B------:R-:W-:-:S02]  /*01d0*/  SEL R4, RZ, 0xffffffff, P4 ;  /* 0xffffffffff047807 */ /* 0x000fc40002000000 */
[----:B------:R-:W-:Y:S01]  /*01e0*/  SEL R7, RZ, 0xffffffff, P0 ;  /* 0xffffffffff077807 */ /* 0x000fe20000000000 */
[----:B------:R-:W-:Y:S01]  /*01f0*/  IMAD.SHL.U32 R8, R11, 0x100, RZ ;  /* 0x000001000b087824 */ /* 0x000fe200078e00ff */
[----:B------:R-:W-:Y:S01]  /*0200*/  FSETP.NEU.FTZ.AND P1, PT, R12, RZ, PT ;  /* 0x000000ff0c00720b */ /* 0x000fe20003f3d000 */
[----:B------:R-:W-:Y:S01]  /*0210*/  IMAD.SHL.U32 R11, R4, 0x100, RZ ;  /* 0x00000100040b7824 */ /* 0x000fe200078e00ff */
[----:B------:R-:W-:Y:S01]  /*0220*/  SEL R0, RZ, 0x1, P3 ;  /* 0x00000001ff007807 */ /* 0x000fe20001800000 */
[----:B------:R-:W-:Y:S01]  /*0230*/  IMAD.SHL.U32 R7, R7, 0x100, RZ ;  /* 0x0000010007077824 */ /* 0x000fe200078e00ff */
[----:B------:R-:W-:Y:S02]  /*0240*/  SEL R9, RZ, 0x1, P1 ;  /* 0x00000001ff097807 */ /* 0x000fe40000800000 */
[----:B------:R-:W-:Y:S02]  /*0250*/  SEL R6, RZ, 0x1, P6 ;  /* 0x00000001ff067807 */ /* 0x000fe40003000000 */
        /* <DEDUP_REMOVED lines=8> */
.L_x_19835:
        /* <DEDUP_REMOVED lines=68> */
.L_x_19837:
[----:B------:R-:W-:Y:S05]  /*0720*/  BSYNC B0 ;  /* 0x0000000000007941 */ /* 0x000fea0003800000 */
.L_x_19836:
        /* <DEDUP_REMOVED lines=25> */
.L_x_19840:
        /* <DEDUP_REMOVED lines=10> */
.L_x_19841:
        /* <DEDUP_REMOVED lines=10> */
.L_x_19842:
        /* <DEDUP_REMOVED lines=11> */
.L_x_19843:
[----:B------:R-:W-:-:S13]  /*0ab0*/  ISETP.GE.AND P0, PT, R15, R14, PT ;  /* 0x0000000e0f00720c */ /* 0x000fda0003f06270 */
[----:B------:R-:W-:Y:S05]  /*0ac0*/  @P0 BREAK B1 ;  /* 0x0000000000010942 */ /* 0x000fea0003800000 */
[----:B------:R-:W-:Y:S05]  /*0ad0*/  @P0 BRA `(.L_x_19844) ;  /* 0x0000000000240947 */ /* 0x000fea0003800000 */
[----:B------:R-:W-:Y:S05]  /*0ae0*/  BSYNC B1 ;  /* 0x0000000000017941 */ /* 0x000fea0003800000 */
.L_x_19839:
        /* <DEDUP_REMOVED lines=8> */
.L_x_19844:
[----:B------:R-:W-:Y:S05]  /*0b70*/  BSYNC B0 ;  /* 0x0000000000007941 */ /* 0x000fea0003800000 */
.L_x_19838:
        /* <DEDUP_REMOVED lines=9> */
.L_x_19845:
        /* <DEDUP_REMOVED lines=15> */
.L_x_23665:


//--------------------- .text._ZN2at6native18elementwise_kernelILi128ELi4EZNS0_15gpu_kernel_implIZZZNS0_23logical_not_kernel_cudaERNS_18TensorIteratorBaseEENKUlvE0_clEvENKUlvE4_clEvEUldE_EEvS4_RKT_EUliE_EEviT1_ --------------------------
	.section	.text._ZN2at6native18elementwise_kernelILi128ELi4EZNS0_15gpu_kernel_implIZZZNS0_23logical_not_kernel_cudaERNS_18TensorIteratorBaseEENKUlvE0_clEvENKUlvE4_clEvEUldE_EEvS4_RKT_EUliE_EEviT1_,"ax",@progbits
	.align	128
        .global         _ZN2at6native18elementwise_kernelILi128ELi4EZNS0_15gpu_kernel_implIZZZNS0_23logical_not_kernel_cudaERNS_18TensorIteratorBaseEENKUlvE0_clEvENKUlvE4_clEvEUldE_EEvS4_RKT_EUliE_EEviT1_
        .type           _ZN2at6native18elementwise_kernelILi128ELi4EZNS0_15gpu_kernel_implIZZZNS0_23logical_not_kernel_cudaERNS_18TensorIteratorBaseEENKUlvE0_clEvENKUlvE4_clEvEUldE_EEvS4_RKT_EUliE_EEviT1_,@function
        .size           _ZN2at6native18elementwise_kernelILi128ELi4EZNS0_15gpu_kernel_implIZZZNS0_23logical_not_kernel_cudaERNS_18TensorIteratorBaseEENKUlvE0_clEvENKUlvE4_clEvEUldE_EEvS4_RKT_EUliE_EEviT1_,(.L_x_23666 - _ZN2at6native18elementwise_kernelILi128ELi4EZNS0_15gpu_kernel_implIZZZNS0_23logical_not_kernel_cudaERNS_18TensorIteratorBaseEENKUlvE0_clEvENKUlvE4_clEvEUldE_EEvS4_RKT_EUliE_EEviT1_)
        .other          _ZN2at6native18elementwise_kernelILi128ELi4EZNS0_15gpu_kernel_implIZZZNS0_23logical_not_kernel_cudaERNS_18TensorIteratorBaseEENKUlvE0_clEvENKUlvE4_clEvEUldE_EEvS4_RKT_EUliE_EEviT1_,@"STO_CUDA_ENTRY STV_DEFAULT"
_ZN2at6native18elementwise_kernelILi128ELi4EZNS0_15gpu_kernel_implIZZZNS0_23logical_not_kernel_cudaERNS_18TensorIteratorBaseEENKUlvE0_clEvENKUlvE4_clEvEUldE_EEvS4_RKT_EUliE_EEviT1_:
.text._ZN2at6native18elementwise_kernelILi128ELi4EZNS0_15gpu_kernel_implIZZZNS0_23logical_not_kernel_cudaERNS_18TensorIteratorBaseEENKUlvE0_clEvENKUlvE4_clEvEUldE_EEvS4_RKT_EUliE_EEviT1_:
        /* <DEDUP_REMOVED lines=313> */
.L_x_19848:
        /* <DEDUP_REMOVED lines=21> */
.L_x_19852:
[----:B------:R-:W2:Y:S02]  /*14e0*/  LDG.E.U8 R2, desc[UR36][R4.64] ;  /* 0x0000002404027981 */ /* 0x000ea4000c1e1100 */
[----:B--2---:R-:W0:Y:S01]  /*14f0*/  I2F.F64.U16 R2, R2 ;  /* 0x0000000200027312 */ /* 0x004e220000101800 */
[----:B------:R-:W-:Y:S05]  /*1500*/  BRA `(.L_x_19854) ;  /* 0x0000000c00707947 */ /* 0x000fea0003800000 */
.L_x_19851:
        /* <DEDUP_REMOVED lines=9> */
.L_x_19856:
[----:B------:R-:W2:Y:S02]  /*15a0*/  LDG.E R2, desc[UR36][R4.64] ;  /* 0x0000002404027981 */ /* 0x000ea4000c1e1900 */
[----:B--2---:R-:W0:Y:S01]  /*15b0*/  I2F.F64 R2, R2 ;  /* 0x0000000200027312 */ /* 0x004e220000201c00 */
[----:B------:R-:W-:Y:S05]  /*15c0*/  BRA `(.L_x_19854) ;  /* 0x0000000c00407947 */ /* 0x000fea0003800000 */
.L_x_19855:
[----:B------:R-:W2:Y:S02]  /*15d0*/  LDG.E.U16 R2, desc[UR36][R4.64] ;  /* 0x0000002404027981 */ /* 0x000ea4000c1e1500 */
[----:B--2---:R-:W0:Y:S01]  /*15e0*/  I2F.F64.S16 R2, R2 ;  /* 0x0000000200027312 */ /* 0x004e220000101c00 */
[----:B------:R-:W-:Y:S05]  /*15f0*/  BRA `(.L_x_19854) ;  /* 0x0000000c00347947 */ /* 0x000fea0003800000 */
.L_x_19850:
        /* <DEDUP_REMOVED lines=10> */
.L_x_19858:
[----:B------:R-:W2:Y:S02]  /*16a0*/  LDG.E.U16 R0, desc[UR36][R4.64] ;  /* 0x0000002404007981 */ /* 0x000ea4000c1e1500 */
[----:B--2---:R-:W-:-:S05]  /*16b0*/  HADD2.F32 R0, -RZ, R0.H0_H0 ;  /* 0x20000000ff007230 */ /* 0x004fca0000004100 */
[----:B------:R-:W-:-:S04]  /*16c0*/  FMUL.FTZ R0, R0, 1 ;  /* 0x3f80000000007820 */ /* 0x000fc80000410000 */
[----:B------:R0:W1:Y:S01]  /*16d0*/  F2F.F64.F32 R2, R0 ;  /* 0x0000000000027310 */ /* 0x0000620000201800 */
[----:B------:R-:W-:Y:S05]  /*16e0*/  BRA `(.L_x_19854) ;  /* 0x0000000800f87947 */ /* 0x000fea0003800000 */
.L_x_19857:
        /* <DEDUP_REMOVED lines=10> */
.L_x_19860:
[----:B------:R-:W2:Y:S02]  /*1790*/  LDG.E.U16 R4, desc[UR36][R4.64] ;  /* 0x0000002404047981 */ /* 0x000ea4000c1e1500 */
[----:B--2---:R-:W-:-:S05]  /*17a0*/  HADD2.F32 R0, -RZ, R4.H0_H0 ;  /* 0x20000004ff007230 */ /* 0x004fca0000004100 */
[----:B------:R-:W-:-:S04]  /*17b0*/  FMUL.FTZ R0, R0, 1 ;  /* 0x3f80000000007820 */ /* 0x000fc80000410000 */
[----:B------:R0:W1:Y:S01]  /*17c0*/  F2F.F64.F32 R2, R0 ;  /* 0x0000000000027310 */ /* 0x0000620000201800 */
[----:B------:R-:W-:Y:S05]  /*17d0*/  BRA `(.L_x_19854) ;  /* 0x0000000800bc7947 */ /* 0x000fea0003800000 */
.L_x_19859:
[----:B------:R0:W5:Y:S01]  /*17e0*/  LDG.E.64 R2, desc[UR36][R4.64] ;  /* 0x0000002404027981 */ /* 0x000162000c1e1b00 */
[----:B------:R-:W-:Y:S05]  /*17f0*/  BRA `(.L_x_19854) ;  /* 0x0000000800b47947 */ /* 0x000fea0003800000 */
.L_x_19849:
        /* <DEDUP_REMOVED lines=13> */
.L_x_19863:
[----:B------:R0:W5:Y:S01]  /*18d0*/  LDG.E.64 R2, desc[UR36][R4.64] ;  /* 0x0000002404027981 */ /* 0x000162000c1e1b00 */
[----:B------:R-:W-:Y:S05]  /*18e0*/  BRA `(.L_x_19854) ;  /* 0x0000000800787947 */ /* 0x000fea0003800000 */
.L_x_19862:
        /* <DEDUP_REMOVED lines=28> */
.L_x_19865:
        /* <DEDUP_REMOVED lines=15> */
.L_x_19864:
[----:B------:R-:W2:Y:S02]  /*1ba0*/  LDG.E.U16 R0, desc[UR36][R4.64] ;  /* 0x0000002404007981 */ /* 0x000ea4000c1e1500 */
[----:B--2---:R-:W-:-:S04]  /*1bb0*/  IMAD.U32 R0, R0, 0x10000, RZ ;  /* 0x0001000000007824 */ /* 0x004fc800078e00ff */
[----:B------:R-:W-:-:S04]  /*1bc0*/  FMUL.FTZ R0, R0, 1 ;  /* 0x3f80000000007820 */ /* 0x000fc80000410000 */
[----:B------:R0:W1:Y:S01]  /*1bd0*/  F2F.F64.F32 R2, R0 ;  /* 0x0000000000027310 */ /* 0x0000620000201800 */
[----:B------:R-:W-:Y:S05]  /*1be0*/  BRA `(.L_x_19854) ;  /* 0x0000000400b87947 */ /* 0x000fea0003800000 */
.L_x_19861:
        /* <DEDUP_REMOVED lines=11> */
.L_x_19868:
        /* <DEDUP_REMOVED lines=21> */
.L_x_19872:
[----:B------:R-:W-:Y:S05]  /*1df0*/  BSYNC B1 ;  /* 0x0000000000017941 */ /* 0x000fea0003800000 */
.L_x_19871:
[----:B------:R-:W-:Y:S01]  /*1e00*/  LEA R3, R0, 0x3b800000, 0x17 ;  /* 0x3b80000000037811 */ /* 0x000fe200078eb8ff */
[----:B------:R-:W-:-:S05]  /*1e10*/  IMAD.SHL.U32 R0, R2, 0x100000, RZ ;  /* 0x0010000002007824 */ /* 0x000fca00078e00ff */
[----:B------:R-:W-:-:S07]  /*1e20*/  LOP3.LUT R0, R3, R0, R4, 0xfe, !PT ;  /* 0x0000000003007212 */ /* 0x000fce00078efe04 */
.L_x_19870:
[----:B------:R-:W-:Y:S05]  /*1e30*/  BSYNC B0 ;  /* 0x0000000000007941 */ /* 0x000fea0003800000 */
.L_x_19869:
[----:B------:R-:W-:-:S04]  /*1e40*/  FMUL.FTZ R0, R0, 1 ;  /* 0x3f80000000007820 */ /* 0x000fc80000410000 */
[----:B------:R1:W2:Y:S01]  /*1e50*/  F2F.F64.F32 R2, R0 ;  /* 0x0000000000027310 */ /* 0x0002a20000201800 */
[----:B------:R-:W-:Y:S05]  /*1e60*/  BRA `(.L_x_19854) ;  /* 0x0000000400187947 */ /* 0x000fea0003800000 */
.L_x_19867:
[----:B------:R-:W2:Y:S01]  /*1e70*/  LDG.E.U8 R2, desc[UR36][R4.64] ;  /* 0x0000002404027981 */ /* 0x000ea2000c1e1100 */
[----:B------:R-:W-:Y:S01]  /*1e80*/  BSSY B0, `(.L_x_19873) ;  /* 0x0000018000007945 */ /* 0x000fe20003800000 */
[----:B------:R-:W-:Y:S01]  /*1e90*/  IMAD.MOV.U32 R0, RZ, RZ, RZ ;  /* 0x000000ffff007224 */ /* 0x000fe200078e00ff */
[----:B--2---:R-:W-:-:S13]  /*1ea0*/  ISETP.NE.AND P0, PT, R2, RZ, PT ;  /* 0x000000ff0200720c */ /* 0x004fda0003f05270 */
[----:B------:R-:W-:Y:S05]  /*1eb0*/  @!P0 BRA `(.L_x_19874) ;  /* 0x0000000000508947 */ /* 0x000fea0003800000 */
[----:B------:R-:W-:-:S13]  /*1ec0*/  ISETP.NE.AND P0, PT, R2, 0x80, PT ;  /* 0x000000800200780c */ /* 0x000fda0003f05270 */
[----:B------:R-:W-:Y:S01]  /*1ed0*/  @!P0 MOV R0, 0x7f800001 ;  /* 0x7f80000100008802 */ /* 0x000fe20000000f00 */
        /* <DEDUP_REMOVED lines=14> */
.L_x_19876:
[----:B------:R-:W-:Y:S05]  /*1fc0*/  BSYNC B1 ;  /* 0x0000000000017941 */ /* 0x000fea0003800000 */
.L_x_19875:
[----:B------:R-:W-:Y:S01]  /*1fd0*/  LEA R3, R0, 0x37800000, 0x17 ;  /* 0x3780000000037811 */ /* 0x000fe200078eb8ff */
[----:B------:R-:W-:-:S05]  /*1fe0*/  IMAD.SHL.U32 R0, R2, 0x200000, RZ ;  /* 0x0020000002007824 */ /* 0x000fca00078e00ff */
[----:B------:R-:W-:-:S07]  /*1ff0*/  LOP3.LUT R0, R3, R0, R4, 0xfe, !PT ;  /* 0x0000000003007212 */ /* 0x000fce00078efe04 */
.L_x_19874:
[----:B------:R-:W-:Y:S05]  /*2000*/  BSYNC B0 ;  /* 0x0000000000007941 */ /* 0x000fea0003800000 */
.L_x_19873:
[----:B------:R-:W-:-:S04]  /*2010*/  FMUL.FTZ R0, R0, 1 ;  /* 0x3f80000000007820 */ /* 0x000fc80000410000 */
[----:B------:R3:W4:Y:S01]  /*2020*/  F2F.F64.F32 R2, R0 ;  /* 0x0000000000027310 */ /* 0x0007220000201800 */
[----:B------:R-:W-:Y:S05]  /*2030*/  BRA `(.L_x_19854) ;  /* 0x0000000000a47947 */ /* 0x000fea0003800000 */
.L_x_19866:
        /* <DEDUP_REMOVED lines=14> */
.L_x_19880:
[----:B------:R-:W-:Y:S05]  /*2120*/  BSYNC B0 ;  /* 0x0000000000007941 */ /* 0x000fea0003800000 */
.L_x_19879:
[----:B------:R-:W-:-:S04]  /*2130*/  FMUL.FTZ R0, R0, 1 ;  /* 0x3f80000000007820 */ /* 0x000fc80000410000 */
[----:B------:R0:W1:Y:S01]  /*2140*/  F2F.F64.F32 R2, R0 ;  /* 0x0000000000027310 */ /* 0x0000620000201800 */
[----:B------:R-:W-:Y:S05]  /*2150*/  BRA `(.L_x_19854) ;  /* 0x00000000005c7947 */ /* 0x000fea0003800000 */
.L_x_19853:
        /* <DEDUP_REMOVED lines=16> */
.L_x_19881:
[----:B------:R-:W-:Y:S01]  /*2260*/  CS2R R2, SRZ ;  /* 0x0000000000027805 */ /* 0x000fe2000001ff00 */
[----:B------:R-:W-:Y:S06]  /*2270*/  BRA `(.L_x_19854) ;  /* 0x0000000000147947 */ /* 0x000fec0003800000 */
.L_x_19878:
[----:B------:R-:W2:Y:S02]  /*2280*/  LDG.E.64 R2, desc[UR36][R4.64] ;  /* 0x0000002404027981 */ /* 0x000ea4000c1e1b00 */
[----:B--2---:R-:W0:Y:S01]  /*2290*/  I2F.F64.U64 R2, R2 ;  /* 0x0000000200027312 */ /* 0x004e220000301800 */
[----:B------:R-:W-:Y:S05]  /*22a0*/  BRA `(.L_x_19854) ;  /* 0x0000000000087947 */ /* 0x000fea0003800000 */
.L_x_19877:
[----:B------:R-:W2:Y:S02]  /*22b0*/  LDG.E R2, desc[UR36][R4.64] ;  /* 0x0000002404027981 */ /* 0x000ea4000c1e1900 */
[----:B--2---:R-:W0:Y:S02]  /*22c0*/  I2F.F64.U32 R2, R2 ;  /* 0x0000000200027312 */ /* 0x004e240000201800 */
.L_x_19854:
[----:B0-----:R-:W3:Y:S01]  /*22d0*/  LDC.U8 R4, c[0x0][0x421] ;  /* 0x00010840ff047b82 */ /* 0x001ee20000000000 */
[----:B-12-45:R-:W-:Y:S01]  /*22e0*/  DSETP.NEU.AND P0, PT, R2, RZ, PT ;  /* 0x000000ff0200722a */ /* 0x036fe20003f0d000 */
[----:B------:R-:W-:Y:S05]  /*22f0*/  BSSY B6, `(.L_x_19882) ;  /* 0x00000d4000067945 */ /* 0x000fea0003800000 */
[----:B------:R-:W-:Y:S02]  /*2300*/  SEL R2, RZ, 0x1, P0 ;  /* 0x00000001ff027807 */ /* 0x000fe40000000000 */
        /* <DEDUP_REMOVED lines=13> */
.L_x_19886:
[----:B------:R3:W-:Y:S01]  /*23e0*/  STG.E.U8 desc[UR36][R16.64], R2 ;  /* 0x0000000210007986 */ /* 0x0007e2000c101124 */
[----:B------:R-:W-:Y:S05]  /*23f0*/  BRA `(.L_x_19888) ;  /* 0x0000000c000c7947 */ /* 0x000fea0003800000 */
.L_x_19885:
        /* <DEDUP_REMOVED lines=9> */
.L_x_19890:
[----:B------:R1:W-:Y:S01]  /*2490*/  STG.E desc[UR36][R16.64], R2 ;  /* 0x0000000210007986 */ /* 0x0003e2000c101924 */
[----:B------:R-:W-:Y:S05]  /*24a0*/  BRA `(.L_x_19888) ;  /* 0x0000000800e07947 */ /* 0x000fea0003800000 */
.L_x_19889:
[----:B------:R2:W-:Y:S01]  /*24b0*/  STG.E.U16 desc[UR36][R16.64], R2 ;  /* 0x0000000210007986 */ /* 0x0005e2000c101524 */
[----:B------:R-:W-:Y:S05]  /*24c0*/  BRA `(.L_x_19888) ;  /* 0x0000000800d87947 */ /* 0x000fea0003800000 */
.L_x_19884:
[----:B------:R-:W-:-:S13]  /*24d0*/  ISETP.GT.AND P1, PT, R0, 0x6, PT ;  /* 0x000000060000780c */ /* 0x000fda0003f24270 */
[----:B------:R-:W-:Y:S05]  /*24e0*/  @P1 BRA `(.L_x_19891) ;  /* 0x00000000002c1947 */ /* 0x000fea0003800000 */
[----:B------:R-:W-:-:S13]  /*24f0*/  ISETP.NE.AND P1, PT, R0, 0x5, PT ;  /* 0x000000050000780c */ /* 0x000fda0003f25270 */
[----:B------:R-:W-:Y:S05]  /*2500*/  @!P1 BRA `(.L_x_19892) ;  /* 0x0000000000149947 */ /* 0x000fea0003800000 */
[----:B------:R-:W-:-:S13]  /*2510*/  ISETP.NE.AND P1, PT, R0, 0x6, PT ;  /* 0x000000060000780c */ /* 0x000fda0003f25270 */
[----:B------:R-:W-:Y:S05]  /*2520*/  @P1 BRA `(.L_x_19887) ;  /* 0x00000008006c1947 */ /* 0x000fea0003800000 */
[----:B------:R-:W-:-:S05]  /*2530*/  FSEL R3, RZ, 1, P0 ;  /* 0x3f800000ff037808 */ /* 0x000fca0000000000 */
[----:B------:R0:W-:Y:S01]  /*2540*/  STG.E desc[UR36][R16.64], R3 ;  /* 0x0000000310007986 */ /* 0x0001e2000c101924 */
[----:B------:R-:W-:Y:S05]  /*2550*/  BRA `(.L_x_19888) ;  /* 0x0000000800b47947 */ /* 0x000fea0003800000 */
.L_x_19892:
[----:B------:R-:W-:-:S04]  /*2560*/  FSEL R0, RZ, 1, P0 ;  /* 0x3f800000ff007808 */ /* 0x000fc80000000000 */
[----:B------:R-:W-:-:S05]  /*2570*/  F2FP.F16.F32.PACK_AB R0, RZ, R0 ;  /* 0x00000000ff00723e */ /* 0x000fca00000000ff */
[----:B------:R0:W-:Y:S01]  /*2580*/  STG.E.U16 desc[UR36][R16.64], R0 ;  /* 0x0000000010007986 */ /* 0x0001e2000c101524 */
[----:B------:R-:W-:Y:S05]  /*2590*/  BRA `(.L_x_19888) ;  /* 0x0000000800a47947 */ /* 0x000fea0003800000 */
.L_x_19891:
[----:B------:R-:W-:-:S13]  /*25a0*/  ISETP.NE.AND P1, PT, R0, 0x7, PT ;  /* 0x000000070000780c */ /* 0x000fda0003f25270 */
[----:B------:R-:W-:Y:S05]  /*25b0*/  @!P1 BRA `(.L_x_19893) ;  /* 0x0000000000349947 */ /* 0x000fea0003800000 */
[----:B------:R-:W-:-:S13]  /*25c0*/  ISETP.NE.AND P1, PT, R0, 0x8, PT ;  /* 0x000000080000780c */ /* 0x000fda0003f25270 */
[----:B------:R-:W-:Y:S05]  /*25d0*/  @!P1 BRA `(.L_x_19894) ;  /* 0x0000000000189947 */ /* 0x000fea0003800000 */
[----:B------:R-:W-:-:S13]  /*25e0*/  ISETP.NE.AND P1, PT, R0, 0x9, PT ;  /* 0x000000090000780c */ /* 0x000fda0003f25270 */
[----:B------:R-:W-:Y:S05]  /*25f0*/  @P1 BRA `(.L_x_19887) ;  /* 0x0000000800381947 */ /* 0x000fea0003800000 */
[----:B------:R-:W-:Y:S01]  /*2600*/  FSEL R2, RZ, 1, P0 ;  /* 0x3f800000ff027808 */ /* 0x000fe20000000000 */
[----:B------:R-:W-:-:S05]  /*2610*/  IMAD.MOV.U32 R3, RZ, RZ, RZ ;  /* 0x000000ffff037224 */ /* 0x000fca00078e00ff */
[----:B------:R0:W-:Y:S01]  /*2620*/  STG.E.64 desc[UR36][R16.64], R2 ;  /* 0x0000000210007986 */ /* 0x0001e2000c101b24 */
[----:B------:R-:W-:Y:S05]  /*2630*/  BRA `(.L_x_19888) ;  /* 0x00000008007c7947 */ /* 0x000fea0003800000 */
.L_x_19894:
[----:B------:R-:W-:-:S04]  /*2640*/  FSEL R0, RZ, 1, P0 ;  /* 0x3f800000ff007808 */ /* 0x000fc80000000000 */
[----:B------:R-:W-:-:S04]  /*2650*/  F2FP.F16.F32.PACK_AB R3, RZ, R0 ;  /* 0x00000000ff03723e */ /* 0x000fc800000000ff */
[----:B------:R-:W-:-:S05]  /*2660*/  PRMT R3, R3, 0x5410, RZ ;  /* 0x0000541003037816 */ /* 0x000fca00000000ff */
[----:B------:R0:W-:Y:S01]  /*2670*/  STG.E desc[UR36][R16.64], R3 ;  /* 0x0000000310007986 */ /* 0x0001e2000c101924 */
[----:B------:R-:W-:Y:S05]  /*2680*/  BRA `(.L_x_19888) ;  /* 0x0000000800687947 */ /* 0x000fea0003800000 */
.L_x_19893:
[----:B------:R-:W-:Y:S02]  /*2690*/  FSEL R3, RZ, 1.875, P0 ;  /* 0x3ff00000ff037808 */ /* 0x000fe40000000000 */
[----:B------:R-:W-:-:S05]  /*26a0*/  MOV R2, RZ ;  /* 0x000000ff00027202 */ /* 0x000fca0000000f00 */
[----:B------:R0:W-:Y:S01]  /*26b0*/  STG.E.64 desc[UR36][R16.64], R2 ;  /* 0x0000000210007986 */ /* 0x0001e2000c101b24 */
[----:B------:R-:W-:Y:S05]  /*26c0*/  BRA `(.L_x_19888) ;  /* 0x0000000800587947 */ /* 0x000fea0003800000 */
.L_x_19883:
        /* <DEDUP_REMOVED lines=10> */
.L_x_19897:
[----:B------:R-:W-:Y:S02]  /*2770*/  FSEL R5, RZ, 1.875, P0 ;  /* 0x3ff00000ff057808 */ /* 0x000fe40000000000 */
[----:B------:R-:W-:Y:S01]  /*2780*/  CS2R R6, SRZ ;  /* 0x0000000000067805 */ /* 0x000fe2000001ff00 */
[----:B------:R-:W-:-:S05]  /*2790*/  IMAD.MOV.U32 R4, RZ, RZ, RZ ;  /* 0x000000ffff047224 */ /* 0x000fca00078e00ff */
[----:B------:R0:W-:Y:S01]  /*27a0*/  STG.E.128 desc[UR36][R16.64], R4 ;  /* 0x0000000410007986 */ /* 0x0001e2000c101d24 */
[----:B------:R-:W-:Y:S05]  /*27b0*/  BRA `(.L_x_19888) ;  /* 0x00000008001c7947 */ /* 0x000fea0003800000 */
.L_x_19896:
[----:B------:R-:W-:-:S13]  /*27c0*/  ISETP.NE.AND P1, PT, R0, 0xf, PT ;  /* 0x0000000f0000780c */ /* 0x000fda0003f25270 */
[----:B------:R-:W-:Y:S05]  /*27d0*/  @!P1 BRA `(.L_x_19898) ;  /* 0x0000000000949947 */ /* 0x000fea0003800000 */
[----:B------:R-:W-:-:S13]  /*27e0*/  ISETP.NE.AND P1, PT, R0, 0x17, PT ;  /* 0x000000170000780c */ /* 0x000fda0003f25270 */
[----:B------:R-:W-:Y:S05]  /*27f0*/  @!P1 BRA `(.L_x_19899) ;  /* 0x0000000000449947 */ /* 0x000fea0003800000 */
[----:B------:R-:W-:-:S13]  /*2800*/  ISETP.NE.AND P1, PT, R0, 0x18, PT ;  /* 0x000000180000780c */ /* 0x000fda0003f25270 */
[----:B------:R-:W-:Y:S05]  /*2810*/  @P1 BRA `(.L_x_19887) ;  /* 0x0000000400b01947 */ /* 0x000fea0003800000 */
[----:B------:R-:W-:Y:S01]  /*2820*/  FSEL R5, RZ, 1, P0 ;  /* 0x3f800000ff057808 */ /* 0x000fe20000000000 */
        /* <DEDUP_REMOVED lines=11> */
.L_x_19901:
[----:B------:R-:W-:Y:S05]  /*28e0*/  BSYNC B0 ;  /* 0x0000000000007941 */ /* 0x000fea0003800000 */
.L_x_19900:
[----:B------:R0:W-:Y:S01]  /*28f0*/  STG.E.U8 desc[UR36][R16.64], R3 ;  /* 0x0000000310007986 */ /* 0x0001e2000c101124 */
[----:B------:R-:W-:Y:S05]  /*2900*/  BRA `(.L_x_19888) ;  /* 0x0000000400c87947 */ /* 0x000fea0003800000 */
.L_x_19899:
[----:B------:R-:W-:-:S04]  /*2910*/  FSEL R3, RZ, 1, P0 ;  /* 0x3f800000ff037808 */ /* 0x000fc80000000000 */
        /* <DEDUP_REMOVED lines=12> */
.L_x_19902:
[----:B------:R-:W-:Y:S01]  /*29e0*/  ISETP.GT.U32.AND P0, PT, R3, 0x7f800000, PT ;  /* 0x7f8000000300780c */ /* 0x000fe20003f04070 */
[----:B------:R-:W-:-:S05]  /*29f0*/  IMAD.MOV.U32 R3, RZ, RZ, 0x7f ;  /* 0x0000007fff037424 */ /* 0x000fca00078e00ff */
[----:B------:R-:W-:-:S05]  /*2a00*/  SEL R3, R3, 0x7c, P0 ;  /* 0x0000007c03037807 */ /* 0x000fca0000000000 */
[----:B------:R0:W-:Y:S01]  /*2a10*/  STG.E.U8 desc[UR36][R16.64], R3 ;  /* 0x0000000310007986 */ /* 0x0001e2000c101124 */
[----:B------:R-:W-:Y:S05]  /*2a20*/  BRA `(.L_x_19888) ;  /* 0x0000000400807947 */ /* 0x000fea0003800000 */
.L_x_19898:
[----:B------:R-:W-:-:S04]  /*2a30*/  FSEL R0, RZ, 1, P0 ;  /* 0x3f800000ff007808 */ /* 0x000fc80000000000 */
[----:B------:R-:W-:-:S05]  /*2a40*/  F2FP.BF16.F32.PACK_AB R0, RZ, R0 ;  /* 0x00000000ff00723e */ /* 0x000fca00000010ff */
[----:B------:R0:W-:Y:S01]  /*2a50*/  STG.E.U16 desc[UR36][R16.64], R0 ;  /* 0x0000000010007986 */ /* 0x0001e2000c101524 */
[----:B------:R-:W-:Y:S05]  /*2a60*/  BRA `(.L_x_19888) ;  /* 0x0000000400707947 */ /* 0x000fea0003800000 */
.L_x_19895:
        /* <DEDUP_REMOVED lines=10> */
.L_x_19905:
        /* <DEDUP_REMOVED lines=16> */
.L_x_19908:
[----:B------:R-:W-:-:S07]  /*2c10*/  PRMT R8, R0, 0x7610, R8 ;  /* 0x0000761000087816 */ /* 0x000fce0000000008 */
.L_x_19907:
[----:B------:R-:W-:Y:S05]  /*2c20*/  BSYNC B0 ;  /* 0x0000000000007941 */ /* 0x000fea0003800000 */
.L_x_19906:
[----:B------:R0:W-:Y:S01]  /*2c30*/  STG.E.U8 desc[UR36][R16.64], R8 ;  /* 0x0000000810007986 */ /* 0x0001e2000c101124 */
[----:B------:R-:W-:Y:S05]  /*2c40*/  BRA `(.L_x_19888) ;  /* 0x0000000000f87947 */ /* 0x000fea0003800000 */
.L_x_19904:
        /* <DEDUP_REMOVED lines=16> */
.L_x_19911:
[----:B------:R-:W-:-:S07]  /*2d50*/  PRMT R8, R0, 0x7610, R8 ;  /* 0x0000761000087816 */ /* 0x000fce0000000008 */
.L_x_19910:
[----:B------:R-:W-:Y:S05]  /*2d60*/  BSYNC B0 ;  /* 0x0000000000007941 */ /* 0x000fea0003800000 */
.L_x_19909:
[----:B------:R0:W-:Y:S01]  /*2d70*/  STG.E.U8 desc[UR36][R16.64], R8 ;  /* 0x0000000810007986 */ /* 0x0001e2000c101124 */
[----:B------:R-:W-:Y:S05]  /*2d80*/  BRA `(.L_x_19888) ;  /* 0x0000000000a87947 */ /* 0x000fea0003800000 */
.L_x_19903:
[----:B------:R-:W-:-:S13]  /*2d90*/  ISETP.NE.AND P1, PT, R0, 0x1c, PT ;  /* 0x0000001c0000780c */ /* 0x000fda0003f25270 */
[----:B------:R-:W-:Y:S05]  /*2da0*/  @!P1 BRA `(.L_x_19912) ;  /* 0x00000000009c9947 */ /* 0x000fea0003800000 */
[----:B------:R-:W-:-:S13]  /*2db0*/  ISETP.NE.AND P1, PT, R0, 0x1d, PT ;  /* 0x0000001d0000780c */ /* 0x000fda0003f25270 */
[----:B------:R-:W-:Y:S05]  /*2dc0*/  @!P1 BRA `(.L_x_19913) ;  /* 0x0000000000889947 */ /* 0x000fea0003800000 */
[----:B------:R-:W-:-:S13]  /*2dd0*/  ISETP.NE.AND P1, PT, R0, 0x2c, PT ;  /* 0x0000002c0000780c */ /* 0x000fda0003f25270 */
[----:B------:R-:W-:Y:S05]  /*2de0*/  @P1 BRA `(.L_x_19887) ;  /* 0x00000000003c1947 */ /* 0x000fea0003800000 */
[----:B------:R-:W-:-:S04]  /*2df0*/  FSEL R3, RZ, 1, P0 ;  /* 0x3f800000ff037808 */ /* 0x000fc80000000000 */
        /* <DEDUP_REMOVED lines=14> */
.L_x_19887:
        /* <DEDUP_REMOVED lines=16> */
.L_x_19914:
[----:B------:R-:W-:Y:S05]  /*2fe0*/  BRA `(.L_x_19888) ;  /* 0x0000000000107947 */ /* 0x000fea0003800000 */
.L_x_19913:
[----:B------:R-:W-:-:S05]  /*2ff0*/  IMAD.MOV.U32 R3, RZ, RZ, RZ ;  /* 0x000000ffff037224 */ /* 0x000fca00078e00ff */
[----:B------:R0:W-:Y:S01]  /*3000*/  STG.E.64 desc[UR36][R16.64], R2 ;  /* 0x0000000210007986 */ /* 0x0001e2000c101b24 */
[----:B------:R-:W-:Y:S05]  /*3010*/  BRA `(.L_x_19888) ;  /* 0x0000000000047947 */ /* 0x000fea0003800000 */
.L_x_19912:
[----:B------:R0:W-:Y:S02]  /*3020*/  STG.E desc[UR36][R16.64], R2 ;  /* 0x0000000210007986 */ /* 0x0001e4000c101924 */
.L_x_19888:
[----:B------:R-:W-:Y:S05]  /*3030*/  BSYNC B6 ;  /* 0x0000000000067941 */ /* 0x000fea0003800000 */
.L_x_19882:
[----:B------:R-:W-:-:S04]  /*3040*/  IMAD R18, R23, 0x200, R18 ;  /* 0x0000020017127824 */ /* 0x000fc800078e0212 */
[----:B------:R-:W-:-:S07]  /*3050*/  VIADD R19, R18, 0x80 ;  /* 0x0000008012137836 */ /* 0x000fce0000000000 */
.L_x_19847:
[----:B------:R-:W-:Y:S05]  /*3060*/  BSYNC B7 ;  /* 0x0000000000077941 */ /* 0x000fea0003800000 */
.L_x_19846:
        /* <DEDUP_REMOVED lines=307> */
.L_x_19917:
        /* <DEDUP_REMOVED lines=21> */
.L_x_19921:
[----:B------:R-:W2:Y:S02]  /*44f0*/  LDG.E.U8 R2, desc[UR36][R4.64] ;  /* 0x0000002404027981 */ /* 0x000ea4000c1e1100 */
[----:B--2---:R-:W0:Y:S01]  /*4500*/  I2F.F64.U16 R2, R2 ;  /* 0x0000000200027312 */ /* 0x004e220000101800 */
[----:B------:R-:W-:Y:S05]  /*4510*/  BRA `(.L_x_19923) ;  /* 0x0000000c00707947 */ /* 0x000fea0003800000 */
.L_x_19920:
        /* <DEDUP_REMOVED lines=9> */
.L_x_19925:
[----:B------:R-:W2:Y:S02]  /*45b0*/  LDG.E R2, desc[UR36][R4.64] ;  /* 0x0000002404027981 */ /* 0x000ea4000c1e1900 */
[----:B--2---:R-:W0:Y:S01]  /*45c0*/  I2F.F64 R2, R2 ;  /* 0x0000000200027312 */ /* 0x004e220000201c00 */
[----:B------:R-:W-:Y:S05]  /*45d0*/  BRA `(.L_x_19923) ;  /* 0x0000000c00407947 */ /* 0x000fea0003800000 */
.L_x_19924:
[----:B------:R-:W2:Y:S02]  /*45e0*/  LDG.E.U16 R2, desc[UR36][R4.64] ;  /* 0x0000002404027981 */ /* 0x000ea4000c1e1500 */
[----:B--2---:R-:W0:Y:S01]  /*45f0*/  I2F.F64.S16 R2, R2 ;  /* 0x0000000200027312 */ /* 0x004e220000101c00 */
[----:B------:R-:W-:Y:S05]  /*4600*/  BRA `(.L_x_19923) ;  /* 0x0000000c00347947 */ /* 0x000fea0003800000 */
.L_x_19919:
        /* <DEDUP_REMOVED lines=10> */
.L_x_19927:
[----:B------:R-:W2:Y:S02]  /*46b0*/  LDG.E.U16 R0, desc[UR36][R4.64] ;  /* 0x0000002404007981 */ /* 0x000ea4000c1e1500 */
[----:B--2---:R-:W-:-:S05]  /*46c0*/  HADD2.F32 R0, -RZ, R0.H0_H0 ;  /* 0x20000000ff007230 */ /* 0x004fca0000004100 */
[----:B------:R-:W-:-:S04]  /*46d0*/  FMUL.FTZ R0, R0, 1 ;  /* 0x3f80000000007820 */ /* 0x000fc80000410000 */
[----:B------:R0:W1:Y:S01]  /*46e0*/  F2F.F64.F32 R2, R0 ;  /* 0x0000000000027310 */ /* 0x0000620000201800 */
[----:B------:R-:W-:Y:S05]  /*46f0*/  BRA `(.L_x_19923) ;  /* 0x0000000800f87947 */ /* 0x000fea0003800000 */
.L_x_19926:
        /* <DEDUP_REMOVED lines=10> */
.L_x_19929:
[----:B------:R-:W2:Y:S02]  /*47a0*/  LDG.E.U16 R4, desc[UR36][R4.64] ;  /* 0x0000002404047981 */ /* 0x000ea4000c1e1500 */
[----:B--2---:R-:W-:-:S05]  /*47b0*/  HADD2.F32 R0, -RZ, R4.H0_H0 ;  /* 0x20000004ff007230 */ /* 0x004fca0000004100 */
[----:B------:R-:W-:-:S04]  /*47c0*/  FMUL.FTZ R0, R0, 1 ;  /* 0x3f80000000007820 */ /* 0x000fc80000410000 */
[----:B------:R0:W1:Y:S01]  /*47d0*/  F2F.F64.F32 R2, R0 ;  /* 0x0000000000027310 */ /* 0x0000620000201800 */
[----:B------:R-:W-:Y:S05]  /*47e0*/  BRA `(.L_x_19923) ;  /* 0x0000000800bc7947 */ /* 0x000fea0003800000 */
.L_x_19928:
[----:B------:R0:W5:Y:S01]  /*47f0*/  LDG.E.64 R2, desc[UR36][R4.64] ;  /* 0x0000002404027981 */ /* 0x000162000c1e1b00 */
[----:B------:R-:W-:Y:S05]  /*4800*/  BRA `(.L_x_19923) ;  /* 0x0000000800b47947 */ /* 0x000fea0003800000 */
.L_x_19918:
        /* <DEDUP_REMOVED lines=13> */
.L_x_19932:
[----:B------:R0:W5:Y:S01]  /*48e0*/  LDG.E.64 R2, desc[UR36][R4.64] ;  /* 0x0000002404027981 */ /* 0x000162000c1e1b00 */
[----:B------:R-:W-:Y:S05]  /*48f0*/  BRA `(.L_x_19923) ;  /* 0x0000000800787947 */ /* 0x000fea0003800000 */
.L_x_19931:
        /* <DEDUP_REMOVED lines=28> */
.L_x_19934:
        /* <DEDUP_REMOVED lines=15> */
.L_x_19933:
[----:B------:R-:W2:Y:S02]  /*4bb0*/  LDG.E.U16 R0, desc[UR36][R4.64] ;  /* 0x0000002404007981 */ /* 0x000ea4000c1e1500 */
[----:B--2---:R-:W-:-:S04]  /*4bc0*/  IMAD.U32 R0, R0, 0x10000, RZ ;  /* 0x0001000000007824 */ /* 0x004fc800078e00ff */
[----:B------:R-:W-:-:S04]  /*4bd0*/  FMUL.FTZ R0, R0, 1 ;  /* 0x3f80000000007820 */ /* 0x000fc80000410000 */
[----:B------:R0:W1:Y:S01]  /*4be0*/  F2F.F64.F32 R2, R0 ;  /* 0x0000000000027310 */ /* 0x0000620000201800 */
[----:B------:R-:W-:Y:S05]  /*4bf0*/  BRA `(.L_x_19923) ;  /* 0x0000000400b87947 */ /* 0x000fea0003800000 */
.L_x_19930:
        /* <DEDUP_REMOVED lines=11> */
.L_x_19937:
        /* <DEDUP_REMOVED lines=21> */
.L_x_19941:
[----:B------:R-:W-:Y:S05]  /*4e00*/  BSYNC B1 ;  /* 0x0000000000017941 */ /* 0x000fea0003800000 */
.L_x_19940:
[----:B------:R-:W-:Y:S01]  /*4e10*/  LEA R3, R0, 0x3b800000, 0x17 ;  /* 0x3b80000000037811 */ /* 0x000fe200078eb8ff */
[----:B------:R-:W-:-:S05]  /*4e20*/  IMAD.SHL.U32 R0, R2, 0x100000, RZ ;  /* 0x0010000002007824 */ /* 0x000fca00078e00ff */
[----:B------:R-:W-:-:S07]  /*4e30*/  LOP3.LUT R0, R3, R0, R4, 0xfe, !PT ;  /* 0x0000000003007212 */ /* 0x000fce00078efe04 */
.L_x_19939:
[----:B------:R-:W-:Y:S05]  /*4e40*/  BSYNC B0 ;  /* 0x0000000000007941 */ /* 0x000fea0003800000 */
.L_x_19938:
[----:B------:R-:W-:-:S04]  /*4e50*/  FMUL.FTZ R0, R0, 1 ;  /* 0x3f80000000007820 */ /* 0x000fc80000410000 */
[----:B------:R1:W2:Y:S01]  /*4e60*/  F2F.F64.F32 R2, R0 ;  /* 0x0000000000027310 */ /* 0x0002a20000201800 */
[----:B------:R-:W-:Y:S05]  /*4e70*/  BRA `(.L_x_19923) ;  /* 0x0000000400187947 */ /* 0x000fea0003800000 */
.L_x_19936:
        /* <DEDUP_REMOVED lines=21> */
.L_x_19945:
[----:B------:R-:W-:Y:S05]  /*4fd0*/  BSYNC B1 ;  /* 0x0000000000017941 */ /* 0x000fea0003800000 */
.L_x_19944:
[----:B------:R-:W-:Y:S01]  /*4fe0*/  LEA R3, R0, 0x37800000, 0x17 ;  /* 0x3780000000037811 */ /* 0x000fe200078eb8ff */
[----:B------:R-:W-:-:S05]  /*4ff0*/  IMAD.SHL.U32 R0, R2, 0x200000, RZ ;  /* 0x0020000002007824 */ /* 0x000fca00078e00ff */
[----:B------:R-:W-:-:S07]  /*5000*/  LOP3.LUT R0, R3, R0, R4, 0xfe, !PT ;  /* 0x0000000003007212 */ /* 0x000fce00078efe04 */
.L_x_19943:
[----:B------:R-:W-:Y:S05]  /*5010*/  BSYNC B0 ;  /* 0x0000000000007941 */ /* 0x000fea0003800000 */
.L_x_19942:
[----:B------:R-:W-:-:S04]  /*5020*/  FMUL.FTZ R0, R0, 1 ;  /* 0x3f80000000007820 */ /* 0x000fc80000410000 */
[----:B------:R3:W4:Y:S01]  /*5030*/  F2F.F64.F32 R2, R0 ;  /* 0x0000000000027310 */ /* 0x0007220000201800 */
[----:B------:R-:W-:Y:S05]  /*5040*/  BRA `(.L_x_19923) ;  /* 0x0000000000a47947 */ /* 0x000fea0003800000 */
.L_x_19935:
        /* <DEDUP_REMOVED lines=14> */
.L_x_19949:
[----:B------:R-:W-:Y:S05]  /*5130*/  BSYNC B0 ;  /* 0x0000000000007941 */ /* 0x000fea0003800000 */
.L_x_19948:
[----:B------:R-:W-:-:S04]  /*5140*/  FMUL.FTZ R0, R0, 1 ;  /* 0x3f80000000007820 */ /* 0x000fc80000410000 */
[----:B------:R0:W1:Y:S01]  /*5150*/  F2F.F64.F32 R2, R0 ;  /* 0x0000000000027310 */ /* 0x0000620000201800 */
[----:B------:R-:W-:Y:S05]  /*5160*/  BRA `(.L_x_19923) ;  /* 0x00000000005c7947 */ /* 0x000fea0003800000 */
.L_x_19922:
[----:B------:R-:W-:Y:S01]  /*5170*/  MOV R2, 0x0 ;  /* 0x0000000000027802 */ /* 0x000fe20000000f00 */
[----:B------:R-:W-:Y:S01]  /*5180*/  ULDC.64 UR4, c[0x4][0x198] ;  /* 0x0100660000047ab9 */ /* 0x000fe20000000a00 */
[----:B------:R-:W-:Y:S01]  /*5190*/  ULDC.64 UR6, c[0x4][0x38] ;  /* 0x01000e0000067ab9 */ /* 0x000fe20000000a00 */
[----:B------:R-:W-:Y:S01]  /*51a0*/  IMAD.U32 R4, RZ, RZ, UR4 ;  /* 0x00000004ff047e24 */ /* 0x000fe2000f8e00ff */
[----:B------:R-:W-:Y:S01]  /*51b0*/  HFMA2.MMA R8, -RZ, RZ, 0, 4.64916229248046875e-06 ;  /* 0x0000004eff087435 */ /* 0x000fe200000001ff */
        /* <DEDUP_REMOVED lines=11> */
.L_x_19950:
[----:B------:R-:W-:Y:S01]  /*5270*/  CS2R R2, SRZ ;  /* 0x0000000000027805 */ /* 0x000fe2000001ff00 */
[----:B------:R-:W-:Y:S06]  /*5280*/  BRA `(.L_x_19923) ;  /* 0x0000000000147947 */ /* 0x000fec0003800000 */
.L_x_19947:
[----:B------:R-:W2:Y:S02]  /*5290*/  LDG.E.64 R2, desc[UR36][R4.64] ;  /* 0x0000002404027981 */ /* 0x000ea4000c1e1b00 */
[----:B--2---:R-:W0:Y:S01]  /*52a0*/  I2F.F64.U64 R2, R2 ;  /* 0x0000000200027312 */ /* 0x004e220000301800 */
[----:B------:R-:W-:Y:S05]  /*52b0*/  BRA `(.L_x_19923) ;  /* 0x0000000000087947 */ /* 0x000fea0003800000 */
.L_x_19946:
[----:B------:R-:W2:Y:S02]  /*52c0*/  LDG.E R2, desc[UR36][R4.64] ;  /* 0x0000002404027981 */ /* 0x000ea4000c1e1900 */
[----:B--2---:R-:W0:Y:S02]  /*52d0*/  I2F.F64.U32 R2, R2 ;  /* 0x0000000200027312 */ /* 0x004e240000201800 */
.L_x_19923:
        /* <DEDUP_REMOVED lines=17> */
.L_x_19955:
[----:B------:R0:W-:Y:S01]  /*53f0*/  STG.E.U8 desc[UR36][R16.64], R2 ;  /* 0x0000000210007986 */ /* 0x0001e2000c101124 */
[----:B------:R-:W-:Y:S05]  /*5400*/  BRA `(.L_x_19957) ;  /* 0x0000000c000c7947 */ /* 0x000fea0003800000 */
.L_x_19954:
        /* <DEDUP_REMOVED lines=9> */
.L_x_19959:
[----:B------:R0:W-:Y:S01]  /*54a0*/  STG.E desc[UR36][R16.64], R2 ;  /* 0x0000000210007986 */ /* 0x0001e2000c101924 */
[----:B------:R-:W-:Y:S05]  /*54b0*/  BRA `(.L_x_19957) ;  /* 0x0000000800e07947 */ /* 0x000fea0003800000 */
.L_x_19958:
[----:B------:R0:W-:Y:S01]  /*54c0*/  STG.E.U16 desc[UR36][R16.64], R2 ;  /* 0x0000000210007986 */ /* 0x0001e2000c101524 */
[----:B------:R-:W-:Y:S05]  /*54d0*/  BRA `(.L_x_19957) ;  /* 0x0000000800d87947 */ /* 0x000fea0003800000 */
.L_x_19953:
        /* <DEDUP_REMOVED lines=9> */
.L_x_19961:
[----:B------:R-:W-:-:S04]  /*5570*/  FSEL R0, RZ, 1, P0 ;  /* 0x3f800000ff007808 */ /* 0x000fc80000000000 */
[----:B------:R-:W-:-:S05]  /*5580*/  F2FP.F16.F32.PACK_AB R0, RZ, R0 ;  /* 0x00000000ff00723e */ /* 0x000fca00000000ff */
[----:B------:R0:W-:Y:S01]  /*5590*/  STG.E.U16 desc[UR36][R16.64], R0 ;  /* 0x0000000010007986 */ /* 0x0001e2000c101524 */
[----:B------:R-:W-:Y:S05]  /*55a0*/  BRA `(.L_x_19957) ;  /* 0x0000000800a47947 */ /* 0x000fea0003800000 */
.L_x_19960:
        /* <DEDUP_REMOVED lines=10> */
.L_x_19963:
[----:B------:R-:W-:-:S04]  /*5650*/  FSEL R0, RZ, 1, P0 ;  /* 0x3f800000ff007808 */ /* 0x000fc80000000000 */
[----:B------:R-:W-:-:S04]  /*5660*/  F2FP.F16.F32.PACK_AB R3, RZ, R0 ;  /* 0x00000000ff03723e */ /* 0x000fc800000000ff */
[----:B------:R-:W-:-:S05]  /*5670*/  PRMT R3, R3, 0x5410, RZ ;  /* 0x0000541003037816 */ /* 0x000fca00000000ff */
[----:B------:R0:W-:Y:S01]  /*5680*/  STG.E desc[UR36][R16.64], R3 ;  /* 0x0000000310007986 */ /* 0x0001e2000c101924 */
[----:B------:R-:W-:Y:S05]  /*5690*/  BRA `(.L_x_19957) ;  /* 0x0000000800687947 */ /* 0x000fea0003800000 */
.L_x_19962:
[----:B------:R-:W-:Y:S01]  /*56a0*/  FSEL R3, RZ, 1.875, P0 ;  /* 0x3ff00000ff037808 */ /* 0x000fe20000000000 */
[----:B------:R-:W-:-:S05]  /*56b0*/  IMAD.MOV.U32 R2, RZ, RZ, RZ ;  /* 0x000000ffff027224 */ /* 0x000fca00078e00ff */
[----:B------:R0:W-:Y:S01]  /*56c0*/  STG.E.64 desc[UR36][R16.64], R2 ;  /* 0x0000000210007986 */ /* 0x0001e2000c101b24 */
[----:B------:R-:W-:Y:S05]  /*56d0*/  BRA `(.L_x_19957) ;  /* 0x0000000800587947 */ /* 0x000fea0003800000 */
.L_x_19952:
        /* <DEDUP_REMOVED lines=10> */
.L_x_19966:
[----:B------:R-:W-:Y:S02]  /*5780*/  FSEL R5, RZ, 1.875, P0 ;  /* 0x3ff00000ff057808 */ /* 0x000fe40000000000 */
[----:B------:R-:W-:Y:S01]  /*5790*/  CS2R R6, SRZ ;  /* 0x0000000000067805 */ /* 0x000fe2000001ff00 */
[----:B------:R-:W-:-:S05]  /*57a0*/  IMAD.MOV.U32 R4, RZ, RZ, RZ ;  /* 0x000000ffff047224 */ /* 0x000fca00078e00ff */
[----:B------:R0:W-:Y:S01]  /*57b0*/  STG.E.128 desc[UR36][R16.64], R4 ;  /* 0x0000000410007986 */ /* 0x0001e2000c101d24 */
[----:B------:R-:W-:Y:S05]  /*57c0*/  BRA `(.L_x_19957) ;  /* 0x00000008001c7947 */ /* 0x000fea0003800000 */
.L_x_19965:
        /* <DEDUP_REMOVED lines=18> */
.L_x_19970:
[----:B------:R-:W-:Y:S05]  /*58f0*/  BSYNC B0 ;  /* 0x0000000000007941 */ /* 0x000fea0003800000 */
.L_x_19969:
[----:B------:R0:W-:Y:S01]  /*5900*/  STG.E.U8 desc[UR36][R16.64], R3 ;  /* 0x0000000310007986 */ /* 0x0001e2000c101124 */
[----:B------:R-:W-:Y:S05]  /*5910*/  BRA `(.L_x_19957) ;  /* 0x0000000400c87947 */ /* 0x000fea0003800000 */
.L_x_19968:
        /* <DEDUP_REMOVED lines=13> */
.L_x_19971:
[----:B------:R-:W-:Y:S01]  /*59f0*/  ISETP.GT.U32.AND P0, PT, R3, 0x7f800000, PT ;  /* 0x7f8000000300780c */ /* 0x000fe20003f04070 */
[----:B------:R-:W-:-:S05]  /*5a00*/  IMAD.MOV.U32 R3, RZ, RZ, 0x7f ;  /* 0x0000007fff037424 */ /* 0x000fca00078e00ff */
[----:B------:R-:W-:-:S05]  /*5a10*/  SEL R3, R3, 0x7c, P0 ;  /* 0x0000007c03037807 */ /* 0x000fca0000000000 */
[----:B------:R0:W-:Y:S01]  /*5a20*/  STG.E.U8 desc[UR36][R16.64], R3 ;  /* 0x0000000310007986 */ /* 0x0001e2000c101124 */
[----:B------:R-:W-:Y:S05]  /*5a30*/  BRA `(.L_x_19957) ;  /* 0x0000000400807947 */ /* 0x000fea0003800000 */
.L_x_19967:
[----:B------:R-:W-:-:S04]  /*5a40*/  FSEL R0, RZ, 1, P0 ;  /* 0x3f800000ff007808 */ /* 0x000fc80000000000 */
[----:B------:R-:W-:-:S05]  /*5a50*/  F2FP.BF16.F32.PACK_AB R0, RZ, R0 ;  /* 0x00000000ff00723e */ /* 0x000fca00000010ff */
[----:B------:R0:W-:Y:S01]  /*5a60*/  STG.E.U16 desc[UR36][R16.64], R0 ;  /* 0x0000000010007986 */ /* 0x0001e2000c101524 */
[----:B------:R-:W-:Y:S05]  /*5a70*/  BRA `(.L_x_19957) ;  /* 0x0000000400707947 */ /* 0x000fea0003800000 */
.L_x_19964:
        /* <DEDUP_REMOVED lines=10> */
.L_x_19974:
        /* <DEDUP_REMOVED lines=16> */
.L_x_19977:
[----:B------:R-:W-:-:S07]  /*5c20*/  PRMT R8, R0, 0x7610, R8 ;  /* 0x0000761000087816 */ /* 0x000fce0000000008 */
.L_x_19976:
[----:B------:R-:W-:Y:S05]  /*5c30*/  BSYNC B0 ;  /* 0x0000000000007941 */ /* 0x000fea0003800000 */
.L_x_19975:
[----:B------:R3:W-:Y:S01]  /*5c40*/  STG.E.U8 desc[UR36][R16.64], R8 ;  /* 0x0000000810007986 */ /* 0x0007e2000c101124 */
[----:B------:R-:W-:Y:S05]  /*5c50*/  BRA `(.L_x_19957) ;  /* 0x0000000000f87947 */ /* 0x000fea0003800000 */
.L_x_19973:
        /* <DEDUP_REMOVED lines=16> */
.L_x_19980:
[----:B------:R-:W-:-:S07]  /*5d60*/  PRMT R8, R0, 0x7610, R8 ;  /* 0x0000761000087816 */ /* 0x000fce0000000008 */
.L_x_19979:
[----:B------:R-:W-:Y:S05]  /*5d70*/  BSYNC B0 ;  /* 0x0000000000007941 */ /* 0x000fea0003800000 */
.L_x_19978:
[----:B------:R0:W-:Y:S01]  /*5d80*/  STG.E.U8 desc[UR36][R16.64], R8 ;  /* 0x0000000810007986 */ /* 0x0001e2000c101124 */
[----:B------:R-:W-:Y:S05]  /*5d90*/  BRA `(.L_x_19957) ;  /* 0x0000000000a87947 */ /* 0x000fea0003800000 */
.L_x_19972:
        /* <DEDUP_REMOVED lines=21> */
.L_x_19956:
        /* <DEDUP_REMOVED lines=16> */
.L_x_19983:
[----:B------:R-:W-:Y:S05]  /*5ff0*/  BRA `(.L_x_19957) ;  /* 0x0000000000107947 */ /* 0x000fea0003800000 */
.L_x_19982:
[----:B------:R-:W-:-:S05]  /*6000*/  IMAD.MOV.U32 R3, RZ, RZ, RZ ;  /* 0x000000ffff037224 */ /* 0x000fca00078e00ff */
[----:B------:R2:W-:Y:S01]  /*6010*/  STG.E.64 desc[UR36][R16.64], R2 ;  /* 0x0000000210007986 */ /* 0x0005e2000c101b24 */
[----:B------:R-:W-:Y:S05]  /*6020*/  BRA `(.L_x_19957) ;  /* 0x0000000000047947 */ /* 0x000fea0003800000 */
.L_x_19981:
[----:B------:R0:W-:Y:S02]  /*6030*/  STG.E desc[UR36][R16.64], R2 ;  /* 0x0000000210007986 */ /* 0x0001e4000c101924 */
.L_x_19957:
[----:B------:R-:W-:Y:S05]  /*6040*/  BSYNC B6 ;  /* 0x0000000000067941 */ /* 0x000fea0003800000 */
.L_x_19951:
[----:B------:R-:W-:-:S07]  /*6050*/  VIADD R19, R19, 0x80 ;  /* 0x0000008013137836 */ /* 0x000fce0000000000 */
.L_x_19916:
[----:B------:R-:W-:Y:S05]  /*6060*/  BSYNC B7 ;  /* 0x0000000000077941 */ /* 0x000fea0003800000 */
.L_x_19915:
        /* <DEDUP_REMOVED lines=307> */
.L_x_19986:
        /* <DEDUP_REMOVED lines=19> */
[----:B--2---:R-:W4:Y:S01]  /*74d0*/  I2F.F64.S16 R2, R2 ;  /* 0x0000000200027312 */ /* 0x004f220000101c00 */
[----:B------:R-:W-:Y:S05]  /*74e0*/  BRA `(.L_x_19992) ;  /* 0x0000000c007c7947 */ /* 0x000fea0003800000 */
.L_x_19990:
[----:B------:R-:W2:Y:S02]  /*74f0*/  LDG.E.U8 R2, desc[UR36][R4.64] ;  /* 0x0000002404027981 */ /* 0x000ea4000c1e1100 */
[----:B--2---:R-:W3:Y:S01]  /*7500*/  I2F.F64.U16 R2, R2 ;  /* 0x0000000200027312 */ /* 0x004ee20000101800 */
[----:B------:R-:W-:Y:S05]  /*7510*/  BRA `(.L_x_19992) ;  /* 0x0000000c00707947 */ /* 0x000fea0003800000 */
.L_x_19989:
        /* <DEDUP_REMOVED lines=9> */
.L_x_19994:
[----:B------:R-:W2:Y:S02]  /*75b0*/  LDG.E R2, desc[UR36][R4.64] ;  /* 0x0000002404027981 */ /* 0x000ea4000c1e1900 */
[----:B--2---:R-:W2:Y:S01]  /*75c0*/  I2F.F64 R2, R2 ;  /* 0x0000000200027312 */ /* 0x004ea20000201c00 */
[----:B------:R-:W-:Y:S05]  /*75d0*/  BRA `(.L_x_19992) ;  /* 0x0000000c00407947 */ /* 0x000fea0003800000 */
.L_x_19993:
[----:B------:R-:W2:Y:S02]  /*75e0*/  LDG.E.U16 R2, desc[UR36][R4.64] ;  /* 0x0000002404027981 */ /* 0x000ea4000c1e1500 */
[----:B--2---:R-:W0:Y:S01]  /*75f0*/  I2F.F64.S16 R2, R2 ;  /* 0x0000000200027312 */ /* 0x004e220000101c00 */
[----:B------:R-:W-:Y:S05]  /*7600*/  BRA `(.L_x_19992) ;  /* 0x0000000c00347947 */ /* 0x000fea0003800000 */
.L_x_19988:
        /* <DEDUP_REMOVED lines=10> */
.L_x_19996:
[----:B------:R-:W2:Y:S02]  /*76b0*/  LDG.E.U16 R0, desc[UR36][R4.64] ;  /* 0x0000002404007981 */ /* 0x000ea4000c1e1500 */
[----:B--2---:R-:W-:-:S05]  /*76c0*/  HADD2.F32 R0, -RZ, R0.H0_H0 ;  /* 0x20000000ff007230 */ /* 0x004fca0000004100 */
[----:B------:R-:W-:-:S04]  /*76d0*/  FMUL.FTZ R0, R0, 1 ;  /* 0x3f80000000007820 */ /* 0x000fc80000410000 */
[----:B------:R0:W1:Y:S01]  /*76e0*/  F2F.F64.F32 R2, R0 ;  /* 0x0000000000027310 */ /* 0x0000620000201800 */
[----:B------:R-:W-:Y:S05]  /*76f0*/  BRA `(.L_x_19992) ;  /* 0x0000000800f87947 */ /* 0x000fea0003800000 */
.L_x_19995:
        /* <DEDUP_REMOVED lines=10> */
.L_x_19998:
[----:B------:R-:W2:Y:S02]  /*77a0*/  LDG.E.U16 R4, desc[UR36][R4.64] ;  /* 0x0000002404047981 */ /* 0x000ea4000c1e1500 */
[----:B--2---:R-:W-:-:S05]  /*77b0*/  HADD2.F32 R0, -RZ, R4.H0_H0 ;  /* 0x20000004ff007230 */ /* 0x004fca0000004100 */
[----:B------:R-:W-:-:S04]  /*77c0*/  FMUL.FTZ R0, R0, 1 ;  /* 0x3f80000000007820 */ /* 0x000fc80000410000 */
[----:B------:R0:W1:Y:S01]  /*77d0*/  F2F.F64.F32 R2, R0 ;  /* 0x0000000000027310 */ /* 0x0000620000201800 */
[----:B------:R-:W-:Y:S05]  /*77e0*/  BRA `(.L_x_19992) ;  /* 0x0000000800bc7947 */ /* 0x000fea0003800000 */
.L_x_19997:
[----:B------:R0:W5:Y:S01]  /*77f0*/  LDG.E.64 R2, desc[UR36][R4.64] ;  /* 0x0000002404027981 */ /* 0x000162000c1e1b00 */
[----:B------:R-:W-:Y:S05]  /*7800*/  BRA `(.L_x_19992) ;  /* 0x0000000800b47947 */ /* 0x000fea0003800000 */
.L_x_19987:
        /* <DEDUP_REMOVED lines=13> */
.L_x_20001:
[----:B------:R0:W5:Y:S01]  /*78e0*/  LDG.E.64 R2, desc[UR36][R4.64] ;  /* 0x0000002404027981 */ /* 0x000162000c1e1b00 */
[----:B------:R-:W-:Y:S05]  /*78f0*/  BRA `(.L_x_19992) ;  /* 0x0000000800787947 */ /* 0x000fea0003800000 */
.L_x_20000:
        /* <DEDUP_REMOVED lines=28> */
.L_x_20003:
[----:B------:R-:W2:Y:S02]  /*7ac0*/  LDG.E.U8 R3, desc[UR36][R4.64] ;  /* 0x0000002404037981 */ /* 0x000ea4000c1e1100 */
[----:B--2---:R-:W-:-:S05]  /*7ad0*/  IMAD.SHL.U32 R0, R3, 0x2000000, RZ ;  /* 0x0200000003007824 */ /* 0x004fca00078e00ff */
[----:B------:R-:W-:-:S13]  /*7ae0*/  ISETP.GE.U32.AND P0, PT, R0, 0x8000000, PT ;  /* 0x080000000000780c */ /* 0x000fda0003f06070 */
[C---:B------:R-:W-:Y:S01]  /*7af0*/  @!P0 SHF.L.U32 R0, R3.reuse, 0x8, RZ ;  /* 0x0000000803008819 */ /* 0x040fe200000006ff */
        /* <DEDUP_REMOVED lines=11> */
.L_x_20002:
[----:B------:R-:W2:Y:S02]  /*7bb0*/  LDG.E.U16 R0, desc[UR36][R4.64] ;  /* 0x0000002404007981 */ /* 0x000ea4000c1e1500 */
[----:B--2---:R-:W-:-:S04]  /*7bc0*/  IMAD.U32 R0, R0, 0x10000, RZ ;  /* 0x0001000000007824 */ /* 0x004fc800078e00ff */
[----:B------:R-:W-:-:S04]  /*7bd0*/  FMUL.FTZ R0, R0, 1 ;  /* 0x3f80000000007820 */ /* 0x000fc80000410000 */
[----:B------:R0:W1:Y:S01]  /*7be0*/  F2F.F64.F32 R2, R0 ;  /* 0x0000000000027310 */ /* 0x0000620000201800 */
[----:B------:R-:W-:Y:S05]  /*7bf0*/  BRA `(.L_x_19992) ;  /* 0x0000000400b87947 */ /* 0x000fea0003800000 */
.L_x_19999:
        /* <DEDUP_REMOVED lines=11> */
.L_x_20006:
        /* <DEDUP_REMOVED lines=21> */
.L_x_20010:
[----:B------:R-:W-:Y:S05]  /*7e00*/  BSYNC B1 ;  /* 0x0000000000017941 */ /* 0x000fea0003800000 */
.L_x_20009:
[----:B------:R-:W-:Y:S01]  /*7e10*/  LEA R3, R0, 0x3b800000, 0x17 ;  /* 0x3b80000000037811 */ /* 0x000fe200078eb8ff */
[----:B------:R-:W-:-:S05]  /*7e20*/  IMAD.SHL.U32 R0, R2, 0x100000, RZ ;  /* 0x0010000002007824 */ /* 0x000fca00078e00ff */
[----:B------:R-:W-:-:S07]  /*7e30*/  LOP3.LUT R0, R3, R0, R4, 0xfe, !PT ;  /* 0x0000000003007212 */ /* 0x000fce00078efe04 */
.L_x_20008:
[----:B------:R-:W-:Y:S05]  /*7e40*/  BSYNC B0 ;  /* 0x0000000000007941 */ /* 0x000fea0003800000 */
.L_x_20007:
[----:B------:R-:W-:-:S04]  /*7e50*/  FMUL.FTZ R0, R0, 1 ;  /* 0x3f80000000007820 */ /* 0x000fc80000410000 */
[----:B------:R0:W1:Y:S01]  /*7e60*/  F2F.F64.F32 R2, R0 ;  /* 0x0000000000027310 */ /* 0x0000620000201800 */
[----:B------:R-:W-:Y:S05]  /*7e70*/  BRA `(.L_x_19992) ;  /* 0x0000000400187947 */ /* 0x000fea0003800000 */
.L_x_20005:
        /* <DEDUP_REMOVED lines=21> */
.L_x_20014:
[----:B------:R-:W-:Y:S05]  /*7fd0*/  BSYNC B1 ;  /* 0x0000000000017941 */ /* 0x000fea0003800000 */
.L_x_20013:
[----:B------:R-:W-:Y:S01]  /*7fe0*/  LEA R3, R0, 0x37800000, 0x17 ;  /* 0x3780000000037811 */ /* 0x000fe200078eb8ff */
[----:B------:R-:W-:-:S05]  /*7ff0*/  IMAD.SHL.U32 R0, R2, 0x200000, RZ ;  /* 0x0020000002007824 */ /* 0x000fca00078e00ff */
[----:B------:R-:W-:-:S07]  /*8000*/  LOP3.LUT R0, R3, R0, R4, 0xfe, !PT ;  /* 0x0000000003007212 */ /* 0x000fce00078efe04 */
.L_x_20012:
[----:B------:R-:W-:Y:S05]  /*8010*/  BSYNC B0 ;  /* 0x0000000000007941 */ /* 0x000fea0003800000 */
.L_x_20011:
[----:B------:R-:W-:-:S04]  /*8020*/  FMUL.FTZ R0, R0, 1 ;  /* 0x3f80000000007820 */ /* 0x000fc80000410000 */
[----:B------:R0:W1:Y:S01]  /*8030*/  F2F.F64.F32 R2, R0 ;  /* 0x0000000000027310 */ /* 0x0000620000201800 */
[----:B------:R-:W-:Y:S05]  /*8040*/  BRA `(.L_x_19992) ;  /* 0x0000000000a47947 */ /* 0x000fea0003800000 */
.L_x_20004:
        /* <DEDUP_REMOVED lines=14> */
.L_x_20018:
[----:B------:R-:W-:Y:S05]  /*8130*/  BSYNC B0 ;  /* 0x0000000000007941 */ /* 0x000fea0003800000 */
.L_x_20017:
[----:B------:R-:W-:-:S04]  /*8140*/  FMUL.FTZ R0, R0, 1 ;  /* 0x3f80000000007820 */ /* 0x000fc80000410000 */
[----:B------:R0:W1:Y:S01]  /*8150*/  F2F.F64.F32 R2, R0 ;  /* 0x0000000000027310 */ /* 0x0000620000201800 */
[----:B------:R-:W-:Y:S05]  /*8160*/  BRA `(.L_x_19992) ;  /* 0x00000000005c7947 */ /* 0x000fea0003800000 */
.L_x_19991:
[----:B------:R-:W-:Y:S01]  /*8170*/  MOV R2, 0x0 ;  /* 0x0000000000027802 */ /* 0x000fe20000000f00 */
[----:B------:R-:W-:Y:S01]  /*8180*/  ULDC.64 UR4, c[0x4][0x198] ;  /* 0x0100660000047ab9 */ /* 0x000fe20000000a00 */
[----:B------:R-:W-:Y:S01]  /*8190*/  ULDC.64 UR6, c[0x4][0x38] ;  /* 0x01000e0000067ab9 */ /* 0x000fe20000000a00 */
[----:B------:R-:W-:Y:S02]  /*81a0*/  IMAD.U32 R4, RZ, RZ, UR4 ;  /* 0x00000004ff047e24 */ /* 0x000fe4000f8e00ff */
[----:B------:R-:W-:Y:S01]  /*81b0*/  IMAD.U32 R5, RZ, RZ, UR5 ;  /* 0x00000005ff057e24 */ /* 0x000fe2000f8e00ff */
[----:B------:R-:W0:Y:S01]  /*81c0*/  LDC.64 R2, c[0x4][R2] ;  /* 0x0100000002027b82 */ /* 0x000e220000000a00 */
[----:B------:R-:W-:Y:S01]  /*81d0*/  ULDC.64 UR4, c[0x4][0x1a0] ;  /* 0x0100680000047ab9 */ /* 0x000fe20000000a00 */
[----:B------:R-:W-:Y:S01]  /*81e0*/  IMAD.U32 R10, RZ, RZ, UR6 ;  /* 0x00000006ff0a7e24 */ /* 0x000fe2000f8e00ff */
[----:B------:R-:W-:Y:S01]  /*81f0*/  MOV R6, UR4 ;  /* 0x0000000400067c02 */ /* 0x000fe20008000f00 */
[----:B------:R-:W-:-:S02]  /*8200*/  IMAD.U32 R7, RZ, RZ, UR5 ;  /* 0x00000005ff077e24 */ /* 0x000fc4000f8e00ff */
[----:B------:R-:W-:Y:S02]  /*8210*/  IMAD.U32 R11, RZ, RZ, UR7 ;  /* 0x00000007ff0b7e24 */ /* 0x000fe4000f8e00ff */
[----:B------:R-:W-:Y:S02]  /*8220*/  IMAD.MOV.U32 R8, RZ, RZ, 0x4e ;  /* 0x0000004eff087424 */ /* 0x000fe400078e00ff */
[----:B------:R-:W-:Y:S02]  /*8230*/  IMAD.MOV.U32 R12, RZ, RZ, 0x1 ;  /* 0x00000001ff0c7424 */ /* 0x000fe400078e00ff */
[----:B------:R-:W-:-:S07]  /*8240*/  IMAD.MOV.U32 R13, RZ, RZ, RZ ;  /* 0x000000ffff0d7224 */ /* 0x000fce00078e00ff */
[----:B------:R-:W-:-:S07]  /*8250*/  LEPC R20, `(.L_x_20019) ;  /* 0x000000001014794e */ /* 0x000fce0000000000 */
[----:B0-----:R-:W-:Y:S05]  /*8260*/  CALL.ABS.NOINC R2 ;  /* 0x0000000002007343 */ /* 0x001fea0003c00000 */
.L_x_20019:
[----:B------:R-:W-:Y:S01]  /*8270*/  CS2R R2, SRZ ;  /* 0x0000000000027805 */ /* 0x000fe2000001ff00 */
[----:B------:R-:W-:Y:S06]  /*8280*/  BRA `(.L_x_19992) ;  /* 0x0000000000147947 */ /* 0x000fec0003800000 */
.L_x_20016:
[----:B------:R-:W2:Y:S02]  /*8290*/  LDG.E.64 R2, desc[UR36][R4.64] ;  /* 0x0000002404027981 */ /* 0x000ea4000c1e1b00 */
[----:B--2---:R-:W0:Y:S01]  /*82a0*/  I2F.F64.U64 R2, R2 ;  /* 0x0000000200027312 */ /* 0x004e220000301800 */
[----:B------:R-:W-:Y:S05]  /*82b0*/  BRA `(.L_x_19992) ;  /* 0x0000000000087947 */ /* 0x000fea0003800000 */
.L_x_20015:
[----:B------:R-:W2:Y:S02]  /*82c0*/  LDG.E R2, desc[UR36][R4.64] ;  /* 0x0000002404027981 */ /* 0x000ea4000c1e1900 */
[----:B--2---:R-:W0:Y:S02]  /*82d0*/  I2F.F64.U32 R2, R2 ;  /* 0x0000000200027312 */ /* 0x004e240000201800 */
.L_x_19992:
[----:B0-----:R-:W0:Y:S01]  /*82e0*/  LDC.U8 R4, c[0x0][0x421] ;  /* 0x00010840ff047b82 */ /* 0x001e220000000000 */
[----:B-12345:R-:W-:Y:S01]  /*82f0*/  DSETP.NEU.AND P0, PT, R2, RZ, PT ;  /* 0x000000ff0200722a */ /* 0x03efe20003f0d000 */
[----:B------:R-:W-:Y:S05]  /*8300*/  BSSY B6, `(.L_x_20020) ;  /* 0x00000d4000067945 */ /* 0x000fea0003800000 */
        /* <DEDUP_REMOVED lines=14> */
.L_x_20024:
[----:B------:R0:W-:Y:S01]  /*83f0*/  STG.E.U8 desc[UR36][R16.64], R2 ;  /* 0x0000000210007986 */ /* 0x0001e2000c101124 */
[----:B------:R-:W-:Y:S05]  /*8400*/  BRA `(.L_x_20026) ;  /* 0x0000000c000c7947 */ /* 0x000fea0003800000 */
.L_x_20023:
        /* <DEDUP_REMOVED lines=9> */
.L_x_20028:
[----:B------:R0:W-:Y:S01]  /*84a0*/  STG.E desc[UR36][R16.64], R2 ;  /* 0x0000000210007986 */ /* 0x0001e2000c101924 */
[----:B------:R-:W-:Y:S05]  /*84b0*/  BRA `(.L_x_20026) ;  /* 0x0000000800e07947 */ /* 0x000fea0003800000 */
.L_x_20027:
[----:B------:R0:W-:Y:S01]  /*84c0*/  STG.E.U16 desc[UR36][R16.64], R2 ;  /* 0x0000000210007986 */ /* 0x0001e2000c101524 */
[----:B------:R-:W-:Y:S05]  /*84d0*/  BRA `(.L_x_20026) ;  /* 0x0000000800d87947 */ /* 0x000fea0003800000 */
.L_x_20022:
        /* <DEDUP_REMOVED lines=9> */
.L_x_20030:
[----:B------:R-:W-:-:S04]  /*8570*/  FSEL R0, RZ, 1, P0 ;  /* 0x3f800000ff007808 */ /* 0x000fc80000000000 */
[----:B------:R-:W-:-:S05]  /*8580*/  F2FP.F16.F32.PACK_AB R0, RZ, R0 ;  /* 0x00000000ff00723e */ /* 0x000fca00000000ff */
[----:B------:R0:W-:Y:S01]  /*8590*/  STG.E.U16 desc[UR36][R16.64], R0 ;  /* 0x0000000010007986 */ /* 0x0001e2000c101524 */
[----:B------:R-:W-:Y:S05]  /*85a0*/  BRA `(.L_x_20026) ;  /* 0x0000000800a47947 */ /* 0x000fea0003800000 */
.L_x_20029:
        /* <DEDUP_REMOVED lines=10> */
.L_x_20032:
[----:B------:R-:W-:-:S04]  /*8650*/  FSEL R0, RZ, 1, P0 ;  /* 0x3f800000ff007808 */ /* 0x000fc80000000000 */
[----:B------:R-:W-:-:S04]  /*8660*/  F2FP.F16.F32.PACK_AB R3, RZ, R0 ;  /* 0x00000000ff03723e */ /* 0x000fc800000000ff */
[----:B------:R-:W-:-:S05]  /*8670*/  PRMT R3, R3, 0x5410, RZ ;  /* 0x0000541003037816 */ /* 0x000fca00000000ff */
[----:B------:R0:W-:Y:S01]  /*8680*/  STG.E desc[UR36][R16.64], R3 ;  /* 0x0000000310007986 */ /* 0x0001e2000c101924 */
[----:B------:R-:W-:Y:S05]  /*8690*/  BRA `(.L_x_20026) ;  /* 0x0000000800687947 */ /* 0x000fea0003800000 */
.L_x_20031:
[----:B------:R-:W-:Y:S01]  /*86a0*/  FSEL R3, RZ, 1.875, P0 ;  /* 0x3ff00000ff037808 */ /* 0x000fe20000000000 */
[----:B------:R-:W-:-:S05]  /*86b0*/  IMAD.MOV.U32 R2, RZ, RZ, RZ ;  /* 0x000000ffff027224 */ /* 0x000fca00078e00ff */
[----:B------:R0:W-:Y:S01]  /*86c0*/  STG.E.64 desc[UR36][R16.64], R2 ;  /* 0x0000000210007986 */ /* 0x0001e2000c101b24 */
[----:B------:R-:W-:Y:S05]  /*86d0*/  BRA `(.L_x_20026) ;  /* 0x0000000800587947 */ /* 0x000fea0003800000 */
.L_x_20021:
        /* <DEDUP_REMOVED lines=10> */
.L_x_20035:
[----:B------:R-:W-:Y:S02]  /*8780*/  FSEL R5, RZ, 1.875, P0 ;  /* 0x3ff00000ff057808 */ /* 0x000fe40000000000 */
[----:B------:R-:W-:Y:S01]  /*8790*/  CS2R R6, SRZ ;  /* 0x0000000000067805 */ /* 0x000fe2000001ff00 */
[----:B------:R-:W-:-:S05]  /*87a0*/  IMAD.MOV.U32 R4, RZ, RZ, RZ ;  /* 0x000000ffff047224 */ /* 0x000fca00078e00ff */
[----:B------:R0:W-:Y:S01]  /*87b0*/  STG.E.128 desc[UR36][R16.64], R4 ;  /* 0x0000000410007986 */ /* 0x0001e2000c101d24 */
[----:B------:R-:W-:Y:S05]  /*87c0*/  BRA `(.L_x_20026) ;  /* 0x00000008001c7947 */ /* 0x000fea0003800000 */
.L_x_20034:
        /* <DEDUP_REMOVED lines=18> */
.L_x_20039:
[----:B------:R-:W-:Y:S05]  /*88f0*/  BSYNC B0 ;  /* 0x0000000000007941 */ /* 0x000fea0003800000 */
.L_x_20038:
[----:B------:R0:W-:Y:S01]  /*8900*/  STG.E.U8 desc[UR36][R16.64], R3 ;  /* 0x0000000310007986 */ /* 0x0001e2000c101124 */
[----:B------:R-:W-:Y:S05]  /*8910*/  BRA `(.L_x_20026) ;  /* 0x0000000400c87947 */ /* 0x000fea0003800000 */
.L_x_20037:
        /* <DEDUP_REMOVED lines=13> */
.L_x_20040:
[----:B------:R-:W-:Y:S01]  /*89f0*/  ISETP.GT.U32.AND P0, PT, R3, 0x7f800000, PT ;  /* 0x7f8000000300780c */ /* 0x000fe20003f04070 */
[----:B------:R-:W-:-:S05]  /*8a00*/  IMAD.MOV.U32 R3, RZ, RZ, 0x7f ;  /* 0x0000007fff037424 */ /* 0x000fca00078e00ff */
[----:B------:R-:W-:-:S05]  /*8a10*/  SEL R3, R3, 0x7c, P0 ;  /* 0x0000007c03037807 */ /* 0x000fca0000000000 */
[----:B------:R0:W-:Y:S01]  /*8a20*/  STG.E.U8 desc[UR36][R16.64], R3 ;  /* 0x0000000310007986 */ /* 0x0001e2000c101124 */
[----:B------:R-:W-:Y:S05]  /*8a30*/  BRA `(.L_x_20026) ;  /* 0x0000000400807947 */ /* 0x000fea0003800000 */
.L_x_20036:
[----:B------:R-:W-:-:S04]  /*8a40*/  FSEL R0, RZ, 1, P0 ;  /* 0x3f800000ff007808 */ /* 0x000fc80000000000 */
[----:B------:R-:W-:-:S05]  /*8a50*/  F2FP.BF16.F32.PACK_AB R0, RZ, R0 ;  /* 0x00000000ff00723e */ /* 0x000fca00000010ff */
[----:B------:R0:W-:Y:S01]  /*8a60*/  STG.E.U16 desc[UR36][R16.64], R0 ;  /* 0x0000000010007986 */ /* 0x0001e2000c101524 */
[----:B------:R-:W-:Y:S05]  /*8a70*/  BRA `(.L_x_20026) ;  /* 0x0000000400707947 */ /* 0x000fea0003800000 */
.L_x_20033:
        /* <DEDUP_REMOVED lines=10> */
.L_x_20043:
        /* <DEDUP_REMOVED lines=16> */
.L_x_20046:
[----:B------:R-:W-:-:S07]  /*8c20*/  PRMT R8, R0, 0x7610, R8 ;  /* 0x0000761000087816 */ /* 0x000fce0000000008 */
.L_x_20045:
[----:B------:R-:W-:Y:S05]  /*8c30*/  BSYNC B0 ;  /* 0x0000000000007941 */ /* 0x000fea0003800000 */
.L_x_20044:
[----:B------:R3:W-:Y:S01]  /*8c40*/  STG.E.U8 desc[UR36][R16.64], R8 ;  /* 0x0000000810007986 */ /* 0x0007e2000c101124 */
[----:B------:R-:W-:Y:S05]  /*8c50*/  BRA `(.L_x_20026) ;  /* 0x0000000000f87947 */ /* 0x000fea0003800000 */
.L_x_20042:
        /* <DEDUP_REMOVED lines=16> */
.L_x_20049:
[----:B------:R-:W-:-:S07]  /*8d60*/  PRMT R8, R0, 0x7610, R8 ;  /* 0x0000761000087816 */ /* 0x000fce0000000008 */
.L_x_20048:
[----:B------:R-:W-:Y:S05]  /*8d70*/  BSYNC B0 ;  /* 0x0000000000007941 */ /* 0x000fea0003800000 */
.L_x_20047:
[----:B------:R0:W-:Y:S01]  /*8d80*/  STG.E.U8 desc[UR36][R16.64], R8 ;  /* 0x0000000810007986 */ /* 0x0001e2000c101124 */
[----:B------:R-:W-:Y:S05]  /*8d90*/  BRA `(.L_x_20026) ;  /* 0x0000000000a87947 */ /* 0x000fea0003800000 */
.L_x_20041:
        /* <DEDUP_REMOVED lines=13> */
[----:B------:R-:W-:Y:S02]  /*8e70*/  @P1 ISETP.EQ.U32.AND P2, PT, R0, 0x1, P0 ;  /* 0x000000010000180c */ /* 0x000fe40000742070 */
[----:B------:R-:W-:Y:S02]  /*8e80*/  PLOP3.LUT P0, PT, PT, PT, PT, 0x80, 0x0 ;  /* 0x000000000000781c */ /* 0x000fe40003f0f070 */
[----:B------:R-:W-:Y:S02]  /*8e90*/  @P1 PLOP3.LUT P0, PT, P2, PT, PT, 0x80, 0x0 ;  /* 0x000000000000181c */ /* 0x000fe4000170f070 */
[----:B------:R-:W-:-:S11]  /*8ea0*/  @P1 IADD3 R0, R2, 0x1, RZ ;  /* 0x0000000102001810 */ /* 0x000fd60007ffe0ff */
[----:B------:R-:W-:-:S04]  /*8eb0*/  @!P0 IMAD.MOV R0, RZ, RZ, R2 ;  /* 0x000000ffff008224 */ /* 0x000fc800078e0202 */
[----:B------:R-:W-:-:S05]  /*8ec0*/  @P1 IMAD.MOV.U32 R3, RZ, RZ, R0 ;  /* 0x000000ffff031224 */ /* 0x000fca00078e0000 */
[----:B------:R1:W-:Y:S01]  /*8ed0*/  STG.E.U8 desc[UR36][R16.64], R3 ;  /* 0x0000000310007986 */ /* 0x0003e2000c101124 */
[----:B------:R-:W-:Y:S05]  /*8ee0*/  BRA `(.L_x_20026) ;  /* 0x0000000000547947 */ /* 0x000fea0003800000 */
.L_x_20025:
        /* <DEDUP_REMOVED lines=16> */
.L_x_20052:
[----:B------:R-:W-:Y:S05]  /*8ff0*/  BRA `(.L_x_20026) ;  /* 0x0000000000107947 */ /* 0x000fea0003800000 */
.L_x_20051:
[----:B------:R-:W-:-:S05]  /*9000*/  IMAD.MOV.U32 R3, RZ, RZ, RZ ;  /* 0x000000ffff037224 */ /* 0x000fca00078e00ff */
[----:B------:R2:W-:Y:S01]  /*9010*/  STG.E.64 desc[UR36][R16.64], R2 ;  /* 0x0000000210007986 */ /* 0x0005e2000c101b24 */
[----:B------:R-:W-:Y:S05]  /*9020*/  BRA `(.L_x_20026) ;  /* 0x0000000000047947 */ /* 0x000fea0003800000 */
.L_x_20050:
[----:B------:R0:W-:Y:S02]  /*9030*/  STG.E desc[UR36][R16.64], R2 ;  /* 0x0000000210007986 */ /* 0x0001e4000c101924 */
.L_x_20026:
[----:B------:R-:W-:Y:S05]  /*9040*/  BSYNC B6 ;  /* 0x0000000000067941 */ /* 0x000fea0003800000 */
.L_x_20020:
[----:B------:R-:W-:-:S07]  /*9050*/  VIADD R19, R19, 0x80 ;  /* 0x0000008013137836 */ /* 0x000fce0000000000 */
.L_x_19985:
[----:B------:R-:W-:Y:S05]  /*9060*/  BSYNC B7 ;  /* 0x0000000000077941 */ /* 0x000fea0003800000 */
.L_x_19984:
        /* <DEDUP_REMOVED lines=306> */
.L_x_20053:
        /* <DEDUP_REMOVED lines=21> */
.L_x_20057:
[----:B------:R-:W2:Y:S02]  /*a4e0*/  LDG.E.U8 R2, desc[UR36][R4.64] ;  /* 0x0000002404027981 */ /* 0x000ea4000c1e1100 */
[----:B--2---:R-:W0:Y:S01]  /*a4f0*/  I2F.F64.U16 R2, R2 ;  /* 0x0000000200027312 */ /* 0x004e220000101800 */
[----:B------:R-:W-:Y:S05]  /*a500*/  BRA `(.L_x_20059) ;  /* 0x0000000c00707947 */ /* 0x000fea0003800000 */
.L_x_20056:
        /* <DEDUP_REMOVED lines=9> */
.L_x_20061:
[----:B------:R-:W2:Y:S02]  /*a5a0*/  LDG.E R2, desc[UR36][R4.64] ;  /* 0x0000002404027981 */ /* 0x000ea4000c1e1900 */
[----:B--2---:R-:W0:Y:S01]  /*a5b0*/  I2F.F64 R2, R2 ;  /* 0x0000000200027312 */ /* 0x004e220000201c00 */
[----:B------:R-:W-:Y:S05]  /*a5c0*/  BRA `(.L_x_20059) ;  /* 0x0000000c00407947 */ /* 0x000fea0003800000 */
.L_x_20060:
[----:B------:R-:W2:Y:S02]  /*a5d0*/  LDG.E.U16 R2, desc[UR36][R4.64] ;  /* 0x0000002404027981 */ /* 0x000ea4000c1e1500 */
[----:B--2---:R-:W0:Y:S01]  /*a5e0*/  I2F.F64.S16 R2, R2 ;  /* 0x0000000200027312 */ /* 0x004e220000101c00 */
[----:B------:R-:W-:Y:S05]  /*a5f0*/  BRA `(.L_x_20059) ;  /* 0x0000000c00347947 */ /* 0x000fea0003800000 */
.L_x_20055:
        /* <DEDUP_REMOVED lines=8> */
[----:B------:R-:W4:Y:S01]  /*a680*/  F2F.F64.F32 R2, R2 ;  /* 0x0000000200027310 */ /* 0x000f220000201800 */
[----:B------:R-:W-:Y:S05]  /*a690*/  BRA `(.L_x_20059) ;  /* 0x0000000c000c7947 */ /* 0x000fea0003800000 */
.L_x_20063:
[----:B------:R-:W2:Y:S02]  /*a6a0*/  LDG.E.U16 R0, desc[UR36][R4.64] ;  /* 0x0000002404007981 */ /* 0x000ea4000c1e1500 */
[----:B--2---:R-:W-:-:S05]  /*a6b0*/  HADD2.F32 R0, -RZ, R0.H0_H0 ;  /* 0x20000000ff007230 */ /* 0x004fca0000004100 */
[----:B------:R-:W-:-:S04]  /*a6c0*/  FMUL.FTZ R0, R0, 1 ;  /* 0x3f80000000007820 */ /* 0x000fc80000410000 */
[----:B------:R0:W1:Y:S01]  /*a6d0*/  F2F.F64.F32 R2, R0 ;  /* 0x0000000000027310 */ /* 0x0000620000201800 */
[----:B------:R-:W-:Y:S05]  /*a6e0*/  BRA `(.L_x_20059) ;  /* 0x0000000800f87947 */ /* 0x000fea0003800000 */
.L_x_20062:
        /* <DEDUP_REMOVED lines=8> */
[----:B------:R-:W1:Y:S01]  /*a770*/  F2F.F64.F32 R2, R2 ;  /* 0x0000000200027310 */ /* 0x000e620000201800 */
[----:B------:R-:W-:Y:S05]  /*a780*/  BRA `(.L_x_20059) ;  /* 0x0000000800d07947 */ /* 0x000fea0003800000 */
.L_x_20065:
[----:B------:R-:W2:Y:S02]  /*a790*/  LDG.E.U16 R4, desc[UR36][R4.64] ;  /* 0x0000002404047981 */ /* 0x000ea4000c1e1500 */
[----:B--2---:R-:W-:-:S05]  /*a7a0*/  HADD2.F32 R0, -RZ, R4.H0_H0 ;  /* 0x20000004ff007230 */ /* 0x004fca0000004100 */
[----:B------:R-:W-:-:S04]  /*a7b0*/  FMUL.FTZ R0, R0, 1 ;  /* 0x3f80000000007820 */ /* 0x000fc80000410000 */
[----:B------:R2:W3:Y:S01]  /*a7c0*/  F2F.F64.F32 R2, R0 ;  /* 0x0000000000027310 */ /* 0x0004e20000201800 */
[----:B------:R-:W-:Y:S05]  /*a7d0*/  BRA `(.L_x_20059) ;  /* 0x0000000800bc7947 */ /* 0x000fea0003800000 */
.L_x_20064:
[----:B------:R0:W5:Y:S01]  /*a7e0*/  LDG.E.64 R2, desc[UR36][R4.64] ;  /* 0x0000002404027981 */ /* 0x000162000c1e1b00 */
[----:B------:R-:W-:Y:S05]  /*a7f0*/  BRA `(.L_x_20059) ;  /* 0x0000000800b47947 */ /* 0x000fea0003800000 */
.L_x_20054:
        /* <DEDUP_REMOVED lines=13> */
.L_x_20068:
[----:B------:R0:W5:Y:S01]  /*a8d0*/  LDG.E.64 R2, desc[UR36][R4.64] ;  /* 0x0000002404027981 */ /* 0x000162000c1e1b00 */
[----:B------:R-:W-:Y:S05]  /*a8e0*/  BRA `(.L_x_20059) ;  /* 0x0000000800787947 */ /* 0x000fea0003800000 */
.L_x_20067:
        /* <DEDUP_REMOVED lines=11> */
[----:B------:R-:W-:-:S04]  /*a9a0*/  IADD3 R6, R2, 0x1000000, RZ ;  /* 0x0100000002067810 */ /* 0x000fc80007ffe0ff */
        /* <DEDUP_REMOVED lines=16> */
.L_x_20070:
        /* <DEDUP_REMOVED lines=15> */
.L_x_20069:
[----:B------:R-:W2:Y:S02]  /*aba0*/  LDG.E.U16 R0, desc[UR36][R4.64] ;  /* 0x0000002404007981 */ /* 0x000ea4000c1e1500 */
[----:B--2---:R-:W-:-:S04]  /*abb0*/  IMAD.U32 R0, R0, 0x10000, RZ ;  /* 0x0001000000007824 */ /* 0x004fc800078e00ff */
[----:B------:R-:W-:-:S04]  /*abc0*/  FMUL.FTZ R0, R0, 1 ;  /* 0x3f80000000007820 */ /* 0x000fc80000410000 */
[----:B------:R0:W1:Y:S01]  /*abd0*/  F2F.F64.F32 R2, R0 ;  /* 0x0000000000027310 */ /* 0x0000620000201800 */
[----:B------:R-:W-:Y:S05]  /*abe0*/  BRA `(.L_x_20059) ;  /* 0x0000000400b87947 */ /* 0x000fea0003800000 */
.L_x_20066:
        /* <DEDUP_REMOVED lines=11> */
.L_x_20073:
        /* <DEDUP_REMOVED lines=21> */
.L_x_20077:
[----:B------:R-:W-:Y:S05]  /*adf0*/  BSYNC B1 ;  /* 0x0000000000017941 */ /* 0x000fea0003800000 */
.L_x_20076:
[----:B------:R-:W-:Y:S01]  /*ae00*/  LEA R3, R0, 0x3b800000, 0x17 ;  /* 0x3b80000000037811 */ /* 0x000fe200078eb8ff */
[----:B------:R-:W-:-:S05]  /*ae10*/  IMAD.SHL.U32 R0, R2, 0x100000, RZ ;  /* 0x0010000002007824 */ /* 0x000fca00078e00ff */
[----:B------:R-:W-:-:S07]  /*ae20*/  LOP3.LUT R0, R3, R0, R4, 0xfe, !PT ;  /* 0x0000000003007212 */ /* 0x000fce00078efe04 */
.L_x_20075:
[----:B------:R-:W-:Y:S05]  /*ae30*/  BSYNC B0 ;  /* 0x0000000000007941 */ /* 0x000fea0003800000 */
.L_x_20074:
[----:B------:R-:W-:-:S04]  /*ae40*/  FMUL.FTZ R0, R0, 1 ;  /* 0x3f80000000007820 */ /* 0x000fc80000410000 */
[----:B------:R0:W1:Y:S01]  /*ae50*/  F2F.F64.F32 R2, R0 ;  /* 0x0000000000027310 */ /* 0x0000620000201800 */
[----:B------:R-:W-:Y:S05]  /*ae60*/  BRA `(.L_x_20059) ;  /* 0x0000000400187947 */ /* 0x000fea0003800000 */
.L_x_20072:
        /* <DEDUP_REMOVED lines=21> */
.L_x_20081:
[----:B------:R-:W-:Y:S05]  /*afc0*/  BSYNC B1 ;  /* 0x0000000000017941 */ /* 0x000fea0003800000 */
.L_x_20080:
[----:B------:R-:W-:Y:S01]  /*afd0*/  LEA R3, R0, 0x37800000, 0x17 ;  /* 0x3780000000037811 */ /* 0x000fe200078eb8ff */
[----:B------:R-:W-:-:S05]  /*afe0*/  IMAD.SHL.U32 R0, R2, 0x200000, RZ ;  /* 0x0020000002007824 */ /* 0x000fca00078e00ff */
[----:B------:R-:W-:-:S07]  /*aff0*/  LOP3.LUT R0, R3, R0, R4, 0xfe, !PT ;  /* 0x0000000003007212 */ /* 0x000fce00078efe04 */
.L_x_20079:
[----:B------:R-:W-:Y:S05]  /*b000*/  BSYNC B0 ;  /* 0x0000000000007941 */ /* 0x000fea0003800000 */
.L_x_20078:
[----:B------:R-:W-:-:S04]  /*b010*/  FMUL.FTZ R0, R0, 1 ;  /* 0x3f80000000007820 */ /* 0x000fc80000410000 */
[----:B------:R0:W1:Y:S01]  /*b020*/  F2F.F64.F32 R2, R0 ;  /* 0x0000000000027310 */ /* 0x0000620000201800 */
[----:B------:R-:W-:Y:S05]  /*b030*/  BRA `(.L_x_20059) ;  /* 0x0000000000a47947 */ /* 0x000fea0003800000 */
.L_x_20071:
        /* <DEDUP_REMOVED lines=14> */
.L_x_20085:
[----:B------:R-:W-:Y:S05]  /*b120*/  BSYNC B0 ;  /* 0x0000000000007941 */ /* 0x000fea0003800000 */
.L_x_20084:
[----:B------:R-:W-:-:S04]  /*b130*/  FMUL.FTZ R0, R0, 1 ;  /* 0x3f80000000007820 */ /* 0x000fc80000410000 */
[----:B------:R0:W1:Y:S01]  /*b140*/  F2F.F64.F32 R2, R0 ;  /* 0x0000000000027310 */ /* 0x0000620000201800 */
[----:B------:R-:W-:Y:S05]  /*b150*/  BRA `(.L_x_20059) ;  /* 0x00000000005c7947 */ /* 0x000fea0003800000 */
.L_x_20058:
        /* <DEDUP_REMOVED lines=16> */
.L_x_20086:
[----:B------:R-:W-:Y:S01]  /*b260*/  CS2R R2, SRZ ;  /* 0x0000000000027805 */ /* 0x000fe2000001ff00 */
[----:B------:R-:W-:Y:S06]  /*b270*/  BRA `(.L_x_20059) ;  /* 0x0000000000147947 */ /* 0x000fec0003800000 */
.L_x_20083:
[----:B------:R-:W2:Y:S02]  /*b280*/  LDG.E.64 R2, desc[UR36][R4.64] ;  /* 0x0000002404027981 */ /* 0x000ea4000c1e1b00 */
[----:B--2---:R-:W0:Y:S01]  /*b290*/  I2F.F64.U64 R2, R2 ;  /* 0x0000000200027312 */ /* 0x004e220000301800 */
[----:B------:R-:W-:Y:S05]  /*b2a0*/  BRA `(.L_x_20059) ;  /* 0x0000000000087947 */ /* 0x000fea0003800000 */
.L_x_20082:
[----:B------:R-:W2:Y:S02]  /*b2b0*/  LDG.E R2, desc[UR36][R4.64] ;  /* 0x0000002404027981 */ /* 0x000ea4000c1e1900 */
[----:B--2---:R-:W0:Y:S02]  /*b2c0*/  I2F.F64.U32 R2, R2 ;  /* 0x0000000200027312 */ /* 0x004e240000201800 */
.L_x_20059:
[----:B0-----:R-:W2:Y:S01]  /*b2d0*/  LDC.U8 R4, c[0x0][0x421] ;  /* 0x00010840ff047b82 */ /* 0x001ea20000000000 */
[----:B-1-345:R-:W-:-:S06]  /*b2e0*/  DSETP.NEU.AND P0, PT, R2, RZ, PT ;  /* 0x000000ff0200722a */ /* 0x03afcc0003f0d000 */
[----:B------:R-:W-:Y:S02]  /*b2f0*/  SEL R2, RZ, 0x1, P0 ;  /* 0x00000001ff027807 */ /* 0x000fe40000000000 */
        /* <DEDUP_REMOVED lines=13> */
.L_x_20090:
[----:B------:R-:W-:Y:S01]  /*b3d0*/  STG.E.U8 desc[UR36][R16.64], R2 ;  /* 0x0000000210007986 */ /* 0x000fe2000c101124 */
[----:B------:R-:W-:Y:S05]  /*b3e0*/  EXIT ;  /* 0x000000000000794d */ /* 0x000fea0003800000 */
.L_x_20089:
        /* <DEDUP_REMOVED lines=9> */
.L_x_20093:
[----:B------:R-:W-:Y:S01]  /*b480*/  STG.E desc[UR36][R16.64], R2 ;  /* 0x0000000210007986 */ /* 0x000fe2000c101924 */
[----:B------:R-:W-:Y:S05]  /*b490*/  EXIT ;  /* 0x000000000000794d */ /* 0x000fea0003800000 */
.L_x_20092:
[----:B------:R-:W-:Y:S01]  /*b4a0*/  STG.E.U16 desc[UR36][R16.64], R2 ;  /* 0x0000000210007986 */ /* 0x000fe2000c101524 */
[----:B------:R-:W-:Y:S05]  /*b4b0*/  EXIT ;  /* 0x000000000000794d */ /* 0x000fea0003800000 */
.L_x_20088:
[----:B------:R-:W-:-:S13]  /*b4c0*/  ISETP.GT.AND P1, PT, R0, 0x6, PT ;  /* 0x000000060000780c */ /* 0x000fda0003f24270 */
[----:B------:R-:W-:Y:S05]  /*b4d0*/  @P1 BRA `(.L_x_20094) ;  /* 0x00000000002c1947 */ /* 0x000fea0003800000 */
[----:B------:R-:W-:-:S13]  /*b4e0*/  ISETP.NE.AND P1, PT, R0, 0x5, PT ;  /* 0x000000050000780c */ /* 0x000fda0003f25270 */
[----:B------:R-:W-:Y:S05]  /*b4f0*/  @!P1 BRA `(.L_x_20095) ;  /* 0x0000000000149947 */ /* 0x000fea0003800000 */
[----:B------:R-:W-:-:S13]  /*b500*/  ISETP.NE.AND P1, PT, R0, 0x6, PT ;  /* 0x000000060000780c */ /* 0x000fda0003f25270 */
[----:B------:R-:W-:Y:S05]  /*b510*/  @P1 BRA `(.L_x_20091) ;  /* 0x0000000800701947 */ /* 0x000fea0003800000 */
[----:B------:R-:W-:-:S05]  /*b520*/  FSEL R3, RZ, 1, P0 ;  /* 0x3f800000ff037808 */ /* 0x000fca0000000000 */
[----:B------:R-:W-:Y:S01]  /*b530*/  STG.E desc[UR36][R16.64], R3 ;  /* 0x0000000310007986 */ /* 0x000fe2000c101924 */
[----:B------:R-:W-:Y:S05]  /*b540*/  EXIT ;  /* 0x000000000000794d */ /* 0x000fea0003800000 */
.L_x_20095:
[----:B------:R-:W-:-:S04]  /*b550*/  FSEL R0, RZ, 1, P0 ;  /* 0x3f800000ff007808 */ /* 0x000fc80000000000 */
[----:B------:R-:W-:-:S05]  /*b560*/  F2FP.F16.F32.PACK_AB R0, RZ, R0 ;  /* 0x00000000ff00723e */ /* 0x000fca00000000ff */
[----:B------:R-:W-:Y:S01]  /*b570*/  STG.E.U16 desc[UR36][R16.64], R0 ;  /* 0x0000000010007986 */ /* 0x000fe2000c101524 */
[----:B------:R-:W-:Y:S05]  /*b580*/  EXIT ;  /* 0x000000000000794d */ /* 0x000fea0003800000 */
.L_x_20094:
        /* <DEDUP_REMOVED lines=8> */
[----:B------:R-:W-:Y:S01]  /*b610*/  STG.E.64 desc[UR36][R16.64], R2 ;  /* 0x0000000210007986 */ /* 0x000fe2000c101b24 */
[----:B------:R-:W-:Y:S05]  /*b620*/  EXIT ;  /* 0x000000000000794d */ /* 0x000fea0003800000 */
.L_x_20097:
[----:B------:R-:W-:-:S04]  /*b630*/  FSEL R0, RZ, 1, P0 ;  /* 0x3f800000ff007808 */ /* 0x000fc80000000000 */
[----:B------:R-:W-:-:S04]  /*b640*/  F2FP.F16.F32.PACK_AB R3, RZ, R0 ;  /* 0x00000000ff03723e */ /* 0x000fc800000000ff */
[----:B------:R-:W-:-:S05]  /*b650*/  PRMT R3, R3, 0x5410, RZ ;  /* 0x0000541003037816 */ /* 0x000fca00000000ff */
[----:B------:R-:W-:Y:S01]  /*b660*/  STG.E desc[UR36][R16.64], R3 ;  /* 0x0000000310007986 */ /* 0x000fe2000c101924 */
[----:B------:R-:W-:Y:S05]  /*b670*/  EXIT ;  /* 0x000000000000794d */ /* 0x000fea0003800000 */
.L_x_20096:
[----:B------:R-:W-:Y:S01]  /*b680*/  FSEL R3, RZ, 1.875, P0 ;  /* 0x3ff00000ff037808 */ /* 0x000fe20000000000 */
[----:B------:R-:W-:-:S05]  /*b690*/  IMAD.MOV.U32 R2, RZ, RZ, RZ ;  /* 0x000000ffff027224 */ /* 0x000fca00078e00ff */
[----:B------:R-:W-:Y:S01]  /*b6a0*/  STG.E.64 desc[UR36][R16.64], R2 ;  /* 0x0000000210007986 */ /* 0x000fe2000c101b24 */
[----:B------:R-:W-:Y:S05]  /*b6b0*/  EXIT ;  /* 0x000000000000794d */ /* 0x000fea0003800000 */
.L_x_20087:
        /* <DEDUP_REMOVED lines=10> */
.L_x_20100:
[----:B------:R-:W-:Y:S02]  /*b760*/  FSEL R5, RZ, 1.875, P0 ;  /* 0x3ff00000ff057808 */ /* 0x000fe40000000000 */
[----:B------:R-:W-:Y:S01]  /*b770*/  CS2R R6, SRZ ;  /* 0x0000000000067805 */ /* 0x000fe2000001ff00 */
[----:B------:R-:W-:-:S05]  /*b780*/  IMAD.MOV.U32 R4, RZ, RZ, RZ ;  /* 0x000000ffff047224 */ /* 0x000fca00078e00ff */
[----:B------:R-:W-:Y:S01]  /*b790*/  STG.E.128 desc[UR36][R16.64], R4 ;  /* 0x0000000410007986 */ /* 0x000fe2000c101d24 */
[----:B------:R-:W-:Y:S05]  /*b7a0*/  EXIT ;  /* 0x000000000000794d */ /* 0x000fea0003800000 */
.L_x_20099:
        /* <DEDUP_REMOVED lines=18> */
.L_x_20104:
[----:B------:R-:W-:Y:S05]  /*b8d0*/  BSYNC B0 ;  /* 0x0000000000007941 */ /* 0x000fea0003800000 */
.L_x_20103:
[----:B------:R-:W-:Y:S01]  /*b8e0*/  STG.E.U8 desc[UR36][R16.64], R3 ;  /* 0x0000000310007986 */ /* 0x000fe2000c101124 */
[----:B------:R-:W-:Y:S05]  /*b8f0*/  EXIT ;  /* 0x000000000000794d */ /* 0x000fea0003800000 */
.L_x_20102:
[----:B------:R-:W-:-:S04]  /*b900*/  FSEL R5, RZ, 1, P0 ;  /* 0x3f800000ff057808 */ /* 0x000fc80000000000 */
        /* <DEDUP_REMOVED lines=13> */
.L_x_20105:
[----:B------:R-:W-:Y:S02]  /*b9e0*/  ISETP.GT.U32.AND P0, PT, R5, 0x7f800000, PT ;  /* 0x7f8000000500780c */ /* 0x000fe40003f04070 */
[----:B------:R-:W-:-:S04]  /*b9f0*/  MOV R3, 0x7f ;  /* 0x0000007f00037802 */ /* 0x000fc80000000f00 */
[----:B------:R-:W-:-:S05]  /*ba00*/  SEL R3, R3, 0x7c, P0 ;  /* 0x0000007c03037807 */ /* 0x000fca0000000000 */
[----:B------:R-:W-:Y:S01]  /*ba10*/  STG.E.U8 desc[UR36][R16.64], R3 ;  /* 0x0000000310007986 */ /* 0x000fe2000c101124 */
[----:B------:R-:W-:Y:S05]  /*ba20*/  EXIT ;  /* 0x000000000000794d */ /* 0x000fea0003800000 */
.L_x_20101:
[----:B------:R-:W-:-:S04]  /*ba30*/  FSEL R0, RZ, 1, P0 ;  /* 0x3f800000ff007808 */ /* 0x000fc80000000000 */
[----:B------:R-:W-:-:S05]  /*ba40*/  F2FP.BF16.F32.PACK_AB R0, RZ, R0 ;  /* 0x00000000ff00723e */ /* 0x000fca00000010ff */
[----:B------:R-:W-:Y:S01]  /*ba50*/  STG.E.U16 desc[UR36][R16.64], R0 ;  /* 0x0000000010007986 */ /* 0x000fe2000c101524 */
[----:B------:R-:W-:Y:S05]  /*ba60*/  EXIT ;  /* 0x000000000000794d */ /* 0x000fea0003800000 */
.L_x_20098:
        /* <DEDUP_REMOVED lines=10> */
.L_x_20108:
        /* <DEDUP_REMOVED lines=16> */
.L_x_20111:
[----:B------:R-:W-:-:S07]  /*bc10*/  PRMT R8, R0, 0x7610, R8 ;  /* 0x0000761000087816 */ /* 0x000fce0000000008 */
.L_x_20110:
[----:B------:R-:W-:Y:S05]  /*bc20*/  BSYNC B0 ;  /* 0x0000000000007941 */ /* 0x000fea0003800000 */
.L_x_20109:
[----:B------:R-:W-:Y:S01]  /*bc30*/  STG.E.U8 desc[UR36][R16.64], R8 ;  /* 0x0000000810007986 */ /* 0x000fe2000c101124 */
[----:B------:R-:W-:Y:S05]  /*bc40*/  EXIT ;  /* 0x000000000000794d */ /* 0x000fea0003800000 */
.L_x_20107:
        /* <DEDUP_REMOVED lines=16> */
.L_x_20114:
[----:B------:R-:W-:-:S07]  /*bd50*/  PRMT R8, R0, 0x7610, R8 ;  /* 0x0000761000087816 */ /* 0x000fce0000000008 */
.L_x_20113:
[----:B------:R-:W-:Y:S05]  /*bd60*/  BSYNC B0 ;  /* 0x0000000000007941 */ /* 0x000fea0003800000 */
.L_x_20112:
[----:B------:R-:W-:Y:S01]  /*bd70*/  STG.E.U8 desc[UR36][R16.64], R8 ;  /* 0x0000000810007986 */ /* 0x000fe2000c101124 */
[----:B------:R-:W-:Y:S05]  /*bd80*/  EXIT ;  /* 0x000000000000794d */ /* 0x000fea0003800000 */
.L_x_20106:
        /* <DEDUP_REMOVED lines=21> */
.L_x_20091:
        /* <DEDUP_REMOVED lines=16> */
.L_x_20117:
[----:B------:R-:W-:Y:S05]  /*bfe0*/  EXIT ;  /* 0x000000000000794d */ /* 0x000fea0003800000 */
.L_x_20116:
[----:B------:R-:W-:-:S05]  /*bff0*/  IMAD.MOV.U32 R3, RZ, RZ, RZ ;  /* 0x000000ffff037224 */ /* 0x000fca00078e00ff */
[----:B------:R-:W-:Y:S01]  /*c000*/  STG.E.64 desc[UR36][R16.64], R2 ;  /* 0x0000000210007986 */ /* 0x000fe2000c101b24 */
[----:B------:R-:W-:Y:S05]  /*c010*/  EXIT ;  /* 0x000000000000794d */ /* 0x000fea0003800000 */
.L_x_20115:
[----:B------:R-:W-:Y:S01]  /*c020*/  STG.E desc[UR36][R16.64], R2 ;  /* 0x0000000210007986 */ /* 0x000fe2000c101924 */
[----:B------:R-:W-:Y:S05]  /*c030*/  EXIT ;  /* 0x000000000000794d */ /* 0x000fea0003800000 */
.L_x_20118:
        /* <DEDUP_REMOVED lines=12> */
.L_x_23666:


//--------------------- .text._ZN2at6native27unrolled_elementwise_kernelIZZZNS0_23logical_not_kernel_cudaERNS_18TensorIteratorBaseEENKUlvE0_clEvENKUlvE4_clEvEUldE_St5arrayIPcLm2EELi4E23TrivialOffsetCalculatorILi1EjESB_NS0_6memory12LoadWithCastILi1EEENSC_13StoreWithCastILi1EEEEEviT_T0_T2_T3_T4_T5_ --------------------------
	.section	.text._ZN2at6native27unrolled_elementwise_kernelIZZZNS0_23logical_not_kernel_cudaERNS_18TensorIteratorBaseEENKUlvE0_clEvENKUlvE4_clEvEUldE_St5arrayIPcLm2EELi4E23TrivialOffsetCalculatorILi1EjESB_NS0_6memory12LoadWithCastILi1EEENSC_13StoreWithCastILi1EEEEEviT_T0_T2_T3_T4_T5_,"ax",@progbits
	.align	128
        .global         _ZN2at6native27unrolled_elementwise_kernelIZZZNS0_23logical_not_kernel_cudaERNS_18TensorIteratorBaseEENKUlvE0_clEvENKUlvE4_clEvEUldE_St5arrayIPcLm2EELi4E23TrivialOffsetCalculatorILi1EjESB_NS0_6memory12LoadWithCastILi1EEENSC_13StoreWithCastILi1EEEEEviT_T0_T2_T3_T4_T5_
        .type           _ZN2at6native27unrolled_elementwise_kernelIZZZNS0_23logical_not_kernel_cudaERNS_18TensorIteratorBaseEENKUlvE0_clEvENKUlvE4_clEvEUldE_St5arrayIPcLm2EELi4E23TrivialOffsetCalculatorILi1EjESB_NS0_6memory12LoadWithCastILi1EEENSC_13StoreWithCastILi1EEEEEviT_T0_T2_T3_T4_T5_,@function
        .size           _ZN2at6native27unrolled_elementwise_kernelIZZZNS0_23logical_not_kernel_cudaERNS_18TensorIteratorBaseEENKUlvE0_clEvENKUlvE4_clEvEUldE_St5arrayIPcLm2EELi4E23TrivialOffsetCalculatorILi1EjESB_NS0_6memory12LoadWithCastILi1EEENSC_13StoreWithCastILi1EEEEEviT_T0_T2_T3_T4_T5_,(.L_x_23667 - _ZN2at6native27unrolled_elementwise_kernelIZZZNS0_23logical_not_kernel_cudaERNS_18TensorIteratorBaseEENKUlvE0_clEvENKUlvE4_clEvEUldE_St5arrayIPcLm2EELi4E23TrivialOffsetCalculatorILi1EjESB_NS0_6memory12LoadWithCastILi1EEENSC_13StoreWithCastILi1EEEEEviT_T0_T2_T3_T4_T5_)
        .other          _ZN2at6native27unrolled_elementwise_kernelIZZZNS0_23logical_not_kernel_cudaERNS_18TensorIteratorBaseEENKUlvE0_clEvENKUlvE4_clEvEUldE_St5arrayIPcLm2EELi4E23TrivialOffsetCalculatorILi1EjESB_NS0_6memory12LoadWithCastILi1EEENSC_13StoreWithCastILi1EEEEEviT_T0_T2_T3_T4_T5_,@"STO_CUDA_ENTRY STV_DEFAULT"
_ZN2at6native27unrolled_elementwise_kernelIZZZNS0_23logical_not_kernel_cudaERNS_18TensorIteratorBaseEENKUlvE0_clEvENKUlvE4_clEvEUldE_St5arrayIPcLm2EELi4E23TrivialOffsetCalculatorILi1EjESB_NS0_6memory12LoadWithCastILi1EEENSC_13StoreWithCastILi1EEEEEviT_T0_T2_T3_T4_T5_:
.text._ZN2at6native27unrolled_elementwise_kernelIZZZNS0_23logical_not_kernel_cudaERNS_18TensorIteratorBaseEENKUlvE0_clEvENKUlvE4_clEvEUldE_St5arrayIPcLm2EELi4E23TrivialOffsetCalculatorILi1EjESB_NS0_6memory12LoadWithCastILi1EEENSC_13StoreWithCastILi1EEEEEviT_T0_T2_T3_T4_T5_:
        /* <DEDUP_REMOVED lines=32> */
.L_x_20124:
[----:B------:R-:W2:Y:S02]  /*0200*/  LDG.E.U8 R4, desc[UR36][R4.64] ;  /* 0x0000002404047981 */ /* 0x000ea4000c1e1100 */
[----:B--2---:R0:W1:Y:S01]  /*0210*/  I2F.F64.U16 R22, R4 ;  /* 0x0000000400167312 */ /* 0x0040620000101800 */
[----:B------:R-:W-:Y:S05]  /*0220*/  BRA `(.L_x_20126) ;  /* 0x0000000c00747947 */ /* 0x000fea0003800000 */
.L_x_20123:
        /* <DEDUP_REMOVED lines=9> */
.L_x_20128:
[----:B------:R-:W2:Y:S02]  /*02c0*/  LDG.E R4, desc[UR36][R4.64] ;  /* 0x0000002404047981 */ /* 0x000ea4000c1e1900 */
[----:B--2---:R1:W2:Y:S01]  /*02d0*/  I2F.F64 R22, R4 ;  /* 0x0000000400167312 */ /* 0x0042a20000201c00 */
[----:B------:R-:W-:Y:S05]  /*02e0*/  BRA `(.L_x_20126) ;  /* 0x0000000c00447947 */ /* 0x000fea0003800000 */
.L_x_20127:
[----:B------:R-:W2:Y:S02]  /*02f0*/  LDG.E.U16 R4, desc[UR36][R4.64] ;  /* 0x0000002404047981 */ /* 0x000ea4000c1e1500 */
[----:B--2---:R3:W4:Y:S01]  /*0300*/  I2F.F64.S16 R22, R4 ;  /* 0x0000000400167312 */ /* 0x0047220000101c00 */
[----:B------:R-:W-:Y:S05]  /*0310*/  BRA `(.L_x_20126) ;  /* 0x0000000c00387947 */ /* 0x000fea0003800000 */
.L_x_20122:
        /* <DEDUP_REMOVED lines=10> */
.L_x_20130:
[----:B------:R-:W2:Y:S02]  /*03c0*/  LDG.E.U16 R0, desc[UR36][R4.64] ;  /* 0x0000002404007981 */ /* 0x000ea4000c1e1500 */
[----:B--2---:R-:W-:-:S05]  /*03d0*/  HADD2.F32 R0, -RZ, R0.H0_H0 ;  /* 0x20000000ff007230 */ /* 0x004fca0000004100 */
[----:B------:R-:W-:-:S04]  /*03e0*/  FMUL.FTZ R0, R0, 1 ;  /* 0x3f80000000007820 */ /* 0x000fc80000410000 */
[----:B------:R0:W1:Y:S01]  /*03f0*/  F2F.F64.F32 R22, R0 ;  /* 0x0000000000167310 */ /* 0x0000620000201800 */
[----:B------:R-:W-:Y:S05]  /*0400*/  BRA `(.L_x_20126) ;  /* 0x0000000800fc7947 */ /* 0x000fea0003800000 */
.L_x_20129:
        /* <DEDUP_REMOVED lines=10> */
.L_x_20132:
[----:B------:R-:W2:Y:S02]  /*04b0*/  LDG.E.U16 R4, desc[UR36][R4.64] ;  /* 0x0000002404047981 */ /* 0x000ea4000c1e1500 */
[----:B--2---:R-:W-:-:S05]  /*04c0*/  HADD2.F32 R0, -RZ, R4.H0_H0 ;  /* 0x20000004ff007230 */ /* 0x004fca0000004100 */
[----:B------:R-:W-:-:S04]  /*04d0*/  FMUL.FTZ R0, R0, 1 ;  /* 0x3f80000000007820 */ /* 0x000fc80000410000 */
[----:B------:R0:W1:Y:S01]  /*04e0*/  F2F.F64.F32 R22, R0 ;  /* 0x0000000000167310 */ /* 0x0000620000201800 */
[----:B------:R-:W-:Y:S05]  /*04f0*/  BRA `(.L_x_20126) ;  /* 0x0000000800c07947 */ /* 0x000fea0003800000 */
.L_x_20131:
[----:B------:R0:W5:Y:S01]  /*0500*/  LDG.E.64 R22, desc[UR36][R4.64] ;  /* 0x0000002404167981 */ /* 0x000162000c1e1b00 */
[----:B------:R-:W-:Y:S05]  /*0510*/  BRA `(.L_x_20126) ;  /* 0x0000000800b87947 */ /* 0x000fea0003800000 */
.L_x_20121:
        /* <DEDUP_REMOVED lines=13> */
.L_x_20135:
[----:B------:R0:W5:Y:S01]  /*05f0*/  LDG.E.64 R22, desc[UR36][R4.64] ;  /* 0x0000002404167981 */ /* 0x000162000c1e1b00 */
[----:B------:R-:W-:Y:S05]  /*0600*/  BRA `(.L_x_20126) ;  /* 0x00000008007c7947 */ /* 0x000fea0003800000 */
.L_x_20134:
        /* <DEDUP_REMOVED lines=28> */
.L_x_20137:
        /* <DEDUP_REMOVED lines=16> */
.L_x_20136:
[----:B------:R-:W2:Y:S02]  /*08d0*/  LDG.E.U16 R0, desc[UR36][R4.64] ;  /* 0x0000002404007981 */ /* 0x000ea4000c1e1500 */
[----:B--2---:R-:W-:-:S04]  /*08e0*/  IMAD.U32 R0, R0, 0x10000, RZ ;  /* 0x0001000000007824 */ /* 0x004fc800078e00ff */
[----:B------:R-:W-:-:S04]  /*08f0*/  FMUL.FTZ R0, R0, 1 ;  /* 0x3f80000000007820 */ /* 0x000fc80000410000 */
[----:B------:R0:W1:Y:S01]  /*0900*/  F2F.F64.F32 R22, R0 ;  /* 0x0000000000167310 */ /* 0x0000620000201800 */
[----:B------:R-:W-:Y:S05]  /*0910*/  BRA `(.L_x_20126) ;  /* 0x0000000400b87947 */ /* 0x000fea0003800000 */
.L_x_20133:
        /* <DEDUP_REMOVED lines=11> */
.L_x_20140:
        /* <DEDUP_REMOVED lines=21> */
.L_x_20144:
[----:B------:R-:W-:Y:S05]  /*0b20*/  BSYNC B1 ;  /* 0x0000000000017941 */ /* 0x000fea0003800000 */
.L_x_20143:
[----:B------:R-:W-:Y:S01]  /*0b30*/  LEA R5, R0, 0x3b800000, 0x17 ;  /* 0x3b80000000057811 */ /* 0x000fe200078eb8ff */
[----:B------:R-:W-:-:S05]  /*0b40*/  IMAD.SHL.U32 R0, R3, 0x100000, RZ ;  /* 0x0010000003007824 */ /* 0x000fca00078e00ff */
[----:B------:R-:W-:-:S07]  /*0b50*/  LOP3.LUT R0, R5, R0, R6, 0xfe, !PT ;  /* 0x0000000005007212 */ /* 0x000fce00078efe06 */
.L_x_20142:
[----:B------:R-:W-:Y:S05]  /*0b60*/  BSYNC B0 ;  /* 0x0000000000007941 */ /* 0x000fea0003800000 */
.L_x_20141:
[----:B------:R-:W-:-:S04]  /*0b70*/  FMUL.FTZ R0, R0, 1 ;  /* 0x3f80000000007820 */ /* 0x000fc80000410000 */
[----:B------:R0:W1:Y:S01]  /*0b80*/  F2F.F64.F32 R22, R0 ;  /* 0x0000000000167310 */ /* 0x0000620000201800 */
[----:B------:R-:W-:Y:S05]  /*0b90*/  BRA `(.L_x_20126) ;  /* 0x0000000400187947 */ /* 0x000fea0003800000 */
.L_x_20139:
        /* <DEDUP_REMOVED lines=21> */
.L_x_20148:
[----:B------:R-:W-:Y:S05]  /*0cf0*/  BSYNC B1 ;  /* 0x0000000000017941 */ /* 0x000fea0003800000 */
.L_x_20147:
[----:B------:R-:W-:Y:S01]  /*0d00*/  LEA R5, R0, 0x37800000, 0x17 ;  /* 0x3780000000057811 */ /* 0x000fe200078eb8ff */
[----:B------:R-:W-:-:S05]  /*0d10*/  IMAD.SHL.U32 R0, R3, 0x200000, RZ ;  /* 0x0020000003007824 */ /* 0x000fca00078e00ff */
[----:B------:R-:W-:-:S07]  /*0d20*/  LOP3.LUT R0, R5, R0, R6, 0xfe, !PT ;  /* 0x0000000005007212 */ /* 0x000fce00078efe06 */
.L_x_20146:
[----:B------:R-:W-:Y:S05]  /*0d30*/  BSYNC B0 ;  /* 0x0000000000007941 */ /* 0x000fea0003800000 */
.L_x_20145:
[----:B------:R-:W-:-:S04]  /*0d40*/  FMUL.FTZ R0, R0, 1 ;  /* 0x3f80000000007820 */ /* 0x000fc80000410000 */
[----:B------:R0:W1:Y:S01]  /*0d50*/  F2F.F64.F32 R22, R0 ;  /* 0x0000000000167310 */ /* 0x0000620000201800 */
[----:B------:R-:W-:Y:S05]  /*0d60*/  BRA `(.L_x_20126) ;  /* 0x0000000000a47947 */ /* 0x000fea0003800000 */
.L_x_20138:
        /* <DEDUP_REMOVED lines=14> */
.L_x_20152:
[----:B------:R-:W-:Y:S05]  /*0e50*/  BSYNC B0 ;  /* 0x0000000000007941 */ /* 0x000fea0003800000 */
.L_x_20151:
[----:B------:R-:W-:-:S04]  /*0e60*/  FMUL.FTZ R0, R0, 1 ;  /* 0x3f80000000007820 */ /* 0x000fc80000410000 */
[----:B------:R0:W1:Y:S01]  /*0e70*/  F2F.F64.F32 R22, R0 ;  /* 0x0000000000167310 */ /* 0x0000620000201800 */
[----:B------:R-:W-:Y:S05]  /*0e80*/  BRA `(.L_x_20126) ;  /* 0x00000000005c7947 */ /* 0x000fea0003800000 */
.L_x_20125:
        /* <DEDUP_REMOVED lines=16> */
.L_x_20153:
[----:B------:R-:W-:Y:S01]  /*0f90*/  CS2R R22, SRZ ;  /* 0x0000000000167805 */ /* 0x000fe2000001ff00 */
[----:B------:R-:W-:Y:S06]  /*0fa0*/  BRA `(.L_x_20126) ;  /* 0x0000000000147947 */ /* 0x000fec0003800000 */
.L_x_20150:
[----:B------:R-:W2:Y:S02]  /*0fb0*/  LDG.E.64 R22, desc[UR36][R4.64] ;  /* 0x0000002404167981 */ /* 0x000ea4000c1e1b00 */
[----:B--2---:R-:W0:Y:S01]  /*0fc0*/  I2F.F64.U64 R22, R22 ;  /* 0x0000001600167312 */ /* 0x004e220000301800 */
[----:B------:R-:W-:Y:S05]  /*0fd0*/  BRA `(.L_x_20126) ;  /* 0x0000000000087947 */ /* 0x000fea0003800000 */
.L_x_20149:
[----:B------:R-:W2:Y:S02]  /*0fe0*/  LDG.E R4, desc[UR36][R4.64] ;  /* 0x0000002404047981 */ /* 0x000ea4000c1e1900 */
[----:B--2---:R0:W1:Y:S02]  /*0ff0*/  I2F.F64.U32 R22, R4 ;  /* 0x0000000400167312 */ /* 0x0040640000201800 */
.L_x_20126:
[----:B------:R-:W3:Y:S02]  /*1000*/  S2R R27, SR_TID.X ;  /* 0x00000000001b7919 */ /* 0x000ee40000002100 */
[----:B---3--:R-:W-:-:S07]  /*1010*/  VIADD R27, R27, 0x80 ;  /* 0x000000801b1b7836 */ /* 0x008fce0000000000 */
.L_x_20120:
[----:B------:R-:W-:Y:S05]  /*1020*/  BSYNC B6 ;  /* 0x0000000000067941 */ /* 0x000fea0003800000 */
.L_x_20119:
        /* <DEDUP_REMOVED lines=24> */
.L_x_20159:
[----:B------:R-:W3:Y:S02]  /*11b0*/  LDG.E.U8 R4, desc[UR36][R4.64] ;  /* 0x0000002404047981 */ /* 0x000ee4000c1e1100 */
[----:B---3--:R0:W1:Y:S01]  /*11c0*/  I2F.F64.U16 R28, R4 ;  /* 0x00000004001c7312 */ /* 0x0080620000101800 */
[----:B------:R-:W-:Y:S05]  /*11d0*/  BRA `(.L_x_20161) ;  /* 0x0000000c00707947 */ /* 0x000fea0003800000 */
.L_x_20158:
        /* <DEDUP_REMOVED lines=9> */
.L_x_20163:
[----:B------:R-:W3:Y:S02]  /*1270*/  LDG.E R4, desc[UR36][R4.64] ;  /* 0x0000002404047981 */ /* 0x000ee4000c1e1900 */
[----:B---3--:R0:W1:Y:S01]  /*1280*/  I2F.F64 R28, R4 ;  /* 0x00000004001c7312 */ /* 0x0080620000201c00 */
[----:B------:R-:W-:Y:S05]  /*1290*/  BRA `(.L_x_20161) ;  /* 0x0000000c00407947 */ /* 0x000fea0003800000 */
.L_x_20162:
[----:B------:R-:W3:Y:S02]  /*12a0*/  LDG.E.U16 R4, desc[UR36][R4.64] ;  /* 0x0000002404047981 */ /* 0x000ee4000c1e1500 */
[----:B---3--:R0:W1:Y:S01]  /*12b0*/  I2F.F64.S16 R28, R4 ;  /* 0x00000004001c7312 */ /* 0x0080620000101c00 */
[----:B------:R-:W-:Y:S05]  /*12c0*/  BRA `(.L_x_20161) ;  /* 0x0000000c00347947 */ /* 0x000fea0003800000 */
.L_x_20157:
        /* <DEDUP_REMOVED lines=10> */
.L_x_20165:
[----:B------:R-:W3:Y:S02]  /*1370*/  LDG.E.U16 R0, desc[UR36][R4.64] ;  /* 0x0000002404007981 */ /* 0x000ee4000c1e1500 */
[----:B---3--:R-:W-:-:S05]  /*1380*/  HADD2.F32 R0, -RZ, R0.H0_H0 ;  /* 0x20000000ff007230 */ /* 0x008fca0000004100 */
[----:B------:R-:W-:-:S04]  /*1390*/  FMUL.FTZ R0, R0, 1 ;  /* 0x3f80000000007820 */ /* 0x000fc80000410000 */
[----:B------:R0:W1:Y:S01]  /*13a0*/  F2F.F64.F32 R28, R0 ;  /* 0x00000000001c7310 */ /* 0x0000620000201800 */
[----:B------:R-:W-:Y:S05]  /*13b0*/  BRA `(.L_x_20161) ;  /* 0x0000000800f87947 */ /* 0x000fea0003800000 */
.L_x_20164:
        /* <DEDUP_REMOVED lines=10> */
.L_x_20167:
[----:B------:R-:W3:Y:S02]  /*1460*/  LDG.E.U16 R4, desc[UR36][R4.64] ;  /* 0x0000002404047981 */ /* 0x000ee4000c1e1500 */
[----:B---3--:R-:W-:-:S05]  /*1470*/  HADD2.F32 R0, -RZ, R4.H0_H0 ;  /* 0x20000004ff007230 */ /* 0x008fca0000004100 */
[----:B------:R-:W-:-:S04]  /*1480*/  FMUL.FTZ R0, R0, 1 ;  /* 0x3f80000000007820 */ /* 0x000fc80000410000 */
[----:B------:R0:W1:Y:S01]  /*1490*/  F2F.F64.F32 R28, R0 ;  /* 0x00000000001c7310 */ /* 0x0000620000201800 */
[----:B------:R-:W-:Y:S05]  /*14a0*/  BRA `(.L_x_20161) ;  /* 0x0000000800bc7947 */ /* 0x000fea0003800000 */
.L_x_20166:
[----:B------:R0:W5:Y:S01]  /*14b0*/  LDG.E.64 R28, desc[UR36][R4.64] ;  /* 0x00000024041c7981 */ /* 0x000162000c1e1b00 */
[----:B------:R-:W-:Y:S05]  /*14c0*/  BRA `(.L_x_20161) ;  /* 0x0000000800b47947 */ /* 0x000fea0003800000 */
.L_x_20156:
        /* <DEDUP_REMOVED lines=13> */
.L_x_20170:
[----:B------:R0:W5:Y:S01]  /*15a0*/  LDG.E.64 R28, desc[UR36][R4.64] ;  /* 0x00000024041c7981 */ /* 0x000162000c1e1b00 */
[----:B------:R-:W-:Y:S05]  /*15b0*/  BRA `(.L_x_20161) ;  /* 0x0000000800787947 */ /* 0x000fea0003800000 */
.L_x_20169:
        /* <DEDUP_REMOVED lines=28> */
.L_x_20172:
        /* <DEDUP_REMOVED lines=15> */
.L_x_20171:
[----:B------:R-:W3:Y:S02]  /*1870*/  LDG.E.U16 R0, desc[UR36][R4.64] ;  /* 0x0000002404007981 */ /* 0x000ee4000c1e1500 */
[----:B---3--:R-:W-:-:S04]  /*1880*/  IMAD.U32 R0, R0, 0x10000, RZ ;  /* 0x0001000000007824 */ /* 0x008fc800078e00ff */
[----:B------:R-:W-:-:S04]  /*1890*/  FMUL.FTZ R0, R0, 1 ;  /* 0x3f80000000007820 */ /* 0x000fc80000410000 */
[----:B------:R0:W1:Y:S01]  /*18a0*/  F2F.F64.F32 R28, R0 ;  /* 0x00000000001c7310 */ /* 0x0000620000201800 */
[----:B------:R-:W-:Y:S05]  /*18b0*/  BRA `(.L_x_20161) ;  /* 0x0000000400b87947 */ /* 0x000fea0003800000 */
.L_x_20168:
        /* <DEDUP_REMOVED lines=11> */
.L_x_20175:
        /* <DEDUP_REMOVED lines=21> */
.L_x_20179:
[----:B------:R-:W-:Y:S05]  /*1ac0*/  BSYNC B1 ;  /* 0x0000000000017941 */ /* 0x000fea0003800000 */
.L_x_20178:
[----:B------:R-:W-:Y:S01]  /*1ad0*/  LEA R5, R0, 0x3b800000, 0x17 ;  /* 0x3b80000000057811 */ /* 0x000fe200078eb8ff */
[----:B------:R-:W-:-:S05]  /*1ae0*/  IMAD.SHL.U32 R0, R3, 0x100000, RZ ;  /* 0x0010000003007824 */ /* 0x000fca00078e00ff */
[----:B------:R-:W-:-:S07]  /*1af0*/  LOP3.LUT R0, R5, R0, R6, 0xfe, !PT ;  /* 0x0000000005007212 */ /* 0x000fce00078efe06 */
.L_x_20177:
[----:B------:R-:W-:Y:S05]  /*1b00*/  BSYNC B0 ;  /* 0x0000000000007941 */ /* 0x000fea0003800000 */
.L_x_20176:
[----:B------:R-:W-:-:S04]  /*1b10*/  FMUL.FTZ R0, R0, 1 ;  /* 0x3f80000000007820 */ /* 0x000fc80000410000 */
[----:B------:R0:W1:Y:S01]  /*1b20*/  F2F.F64.F32 R28, R0 ;  /* 0x00000000001c7310 */ /* 0x0000620000201800 */
[----:B------:R-:W-:Y:S05]  /*1b30*/  BRA `(.L_x_20161) ;  /* 0x0000000400187947 */ /* 0x000fea0003800000 */
.L_x_20174:
        /* <DEDUP_REMOVED lines=21> */
.L_x_20183:
[----:B------:R-:W-:Y:S05]  /*1c90*/  BSYNC B1 ;  /* 0x0000000000017941 */ /* 0x000fea0003800000 */
.L_x_20182:
[----:B------:R-:W-:Y:S01]  /*1ca0*/  LEA R5, R0, 0x37800000, 0x17 ;  /* 0x3780000000057811 */ /* 0x000fe200078eb8ff */
[----:B------:R-:W-:-:S05]  /*1cb0*/  IMAD.SHL.U32 R0, R3, 0x200000, RZ ;  /* 0x0020000003007824 */ /* 0x000fca00078e00ff */
[----:B------:R-:W-:-:S07]  /*1cc0*/  LOP3.LUT R0, R5, R0, R6, 0xfe, !PT ;  /* 0x0000000005007212 */ /* 0x000fce00078efe06 */
.L_x_20181:
[----:B------:R-:W-:Y:S05]  /*1cd0*/  BSYNC B0 ;  /* 0x0000000000007941 */ /* 0x000fea0003800000 */
.L_x_20180:
[----:B------:R-:W-:-:S04]  /*1ce0*/  FMUL.FTZ R0, R0, 1 ;  /* 0x3f80000000007820 */ /* 0x000fc80000410000 */
[----:B------:R0:W1:Y:S01]  /*1cf0*/  F2F.F64.F32 R28, R0 ;  /* 0x00000000001c7310 */ /* 0x0000620000201800 */
[----:B------:R-:W-:Y:S05]  /*1d00*/  BRA `(.L_x_20161) ;  /* 0x0000000000a47947 */ /* 0x000fea0003800000 */
.L_x_20173:
        /* <DEDUP_REMOVED lines=14> */
.L_x_20187:
[----:B------:R-:W-:Y:S05]  /*1df0*/  BSYNC B0 ;  /* 0x0000000000007941 */ /* 0x000fea0003800000 */
.L_x_20186:
[----:B------:R-:W-:-:S04]  /*1e00*/  FMUL.FTZ R0, R0, 1 ;  /* 0x3f80000000007820 */ /* 0x000fc80000410000 */
[----:B------:R0:W1:Y:S01]  /*1e10*/  F2F.F64.F32 R28, R0 ;  /* 0x00000000001c7310 */ /* 0x0000620000201800 */
[----:B------:R-:W-:Y:S05]  /*1e20*/  BRA `(.L_x_20161) ;  /* 0x00000000005c7947 */ /* 0x000fea0003800000 */
.L_x_20160:
        /* <DEDUP_REMOVED lines=16> */
.L_x_20188:
[----:B------:R-:W-:Y:S01]  /*1f30*/  CS2R R28, SRZ ;  /* 0x00000000001c7805 */ /* 0x000fe2000001ff00 */
[----:B------:R-:W-:Y:S06]  /*1f40*/  BRA `(.L_x_20161) ;  /* 0x0000000000147947 */ /* 0x000fec0003800000 */
.L_x_20185:
[----:B------:R-:W3:Y:S02]  /*1f50*/  LDG.E.64 R28, desc[UR36][R4.64] ;  /* 0x00000024041c7981 */ /* 0x000ee4000c1e1b00 */
[----:B---3--:R-:W0:Y:S01]  /*1f60*/  I2F.F64.U64 R28, R28 ;  /* 0x0000001c001c7312 */ /* 0x008e220000301800 */
[----:B------:R-:W-:Y:S05]  /*1f70*/  BRA `(.L_x_20161) ;  /* 0x0000000000087947 */ /* 0x000fea0003800000 */
.L_x_20184:
[----:B------:R-:W3:Y:S02]  /*1f80*/  LDG.E R4, desc[UR36][R4.64] ;  /* 0x0000002404047981 */ /* 0x000ee4000c1e1900 */
[----:B---3--:R0:W1:Y:S02]  /*1f90*/  I2F.F64.U32 R28, R4 ;  /* 0x00000004001c7312 */ /* 0x0080640000201800 */
.L_x_20161:
[----:B------:R-:W-:-:S07]  /*1fa0*/  VIADD R27, R27, 0x80 ;  /* 0x000000801b1b7836 */ /* 0x000fce0000000000 */
.L_x_20155:
[----:B------:R-:W-:Y:S05]  /*1fb0*/  BSYNC B6 ;  /* 0x0000000000067941 */ /* 0x000fea0003800000 */
.L_x_20154:
        /* <DEDUP_REMOVED lines=26> */
.L_x_20194:
[----:B------:R-:W3:Y:S02]  /*2160*/  LDG.E.U8 R4, desc[UR36][R4.64] ;  /* 0x0000002404047981 */ /* 0x000ee4000c1e1100 */
[----:B---3--:R0:W1:Y:S01]  /*2170*/  I2F.F64.U16 R16, R4 ;  /* 0x0000000400107312 */ /* 0x0080620000101800 */
[----:B------:R-:W-:Y:S05]  /*2180*/  BRA `(.L_x_20196) ;  /* 0x0000000c00707947 */ /* 0x000fea0003800000 */
.L_x_20193:
        /* <DEDUP_REMOVED lines=9> */
.L_x_20198:
[----:B------:R-:W3:Y:S02]  /*2220*/  LDG.E R4, desc[UR36][R4.64] ;  /* 0x0000002404047981 */ /* 0x000ee4000c1e1900 */
[----:B---3--:R0:W1:Y:S01]  /*2230*/  I2F.F64 R16, R4 ;  /* 0x0000000400107312 */ /* 0x0080620000201c00 */
[----:B------:R-:W-:Y:S05]  /*2240*/  BRA `(.L_x_20196) ;  /* 0x0000000c00407947 */ /* 0x000fea0003800000 */
.L_x_20197:
[----:B------:R-:W3:Y:S02]  /*2250*/  LDG.E.U16 R4, desc[UR36][R4.64] ;  /* 0x0000002404047981 */ /* 0x000ee4000c1e1500 */
[----:B---3--:R0:W1:Y:S01]  /*2260*/  I2F.F64.S16 R16, R4 ;  /* 0x0000000400107312 */ /* 0x0080620000101c00 */
[----:B------:R-:W-:Y:S05]  /*2270*/  BRA `(.L_x_20196) ;  /* 0x0000000c00347947 */ /* 0x000fea0003800000 */
.L_x_20192:
        /* <DEDUP_REMOVED lines=10> */
.L_x_20200:
[----:B------:R-:W3:Y:S02]  /*2320*/  LDG.E.U16 R0, desc[UR36][R4.64] ;  /* 0x0000002404007981 */ /* 0x000ee4000c1e1500 */
[----:B---3--:R-:W-:-:S05]  /*2330*/  HADD2.F32 R0, -RZ, R0.H0_H0 ;  /* 0x20000000ff007230 */ /* 0x008fca0000004100 */
[----:B------:R-:W-:-:S04]  /*2340*/  FMUL.FTZ R0, R0, 1 ;  /* 0x3f80000000007820 */ /* 0x000fc80000410000 */
[----:B------:R0:W1:Y:S01]  /*2350*/  F2F.F64.F32 R16, R0 ;  /* 0x0000000000107310 */ /* 0x0000620000201800 */
[----:B------:R-:W-:Y:S05]  /*2360*/  BRA `(.L_x_20196) ;  /* 0x0000000800f87947 */ /* 0x000fea0003800000 */
.L_x_20199:
        /* <DEDUP_REMOVED lines=10> */
.L_x_20202:
[----:B------:R-:W3:Y:S02]  /*2410*/  LDG.E.U16 R4, desc[UR36][R4.64] ;  /* 0x0000002404047981 */ /* 0x000ee4000c1e1500 */
[----:B---3--:R-:W-:-:S05]  /*2420*/  HADD2.F32 R0, -RZ, R4.H0_H0 ;  /* 0x20000004ff007230 */ /* 0x008fca0000004100 */
[----:B------:R-:W-:-:S04]  /*2430*/  FMUL.FTZ R0, R0, 1 ;  /* 0x3f80000000007820 */ /* 0x000fc80000410000 */
[----:B------:R0:W1:Y:S01]  /*2440*/  F2F.F64.F32 R16, R0 ;  /* 0x0000000000107310 */ /* 0x0000620000201800 */
[----:B------:R-:W-:Y:S05]  /*2450*/  BRA `(.L_x_20196) ;  /* 0x0000000800bc7947 */ /* 0x000fea0003800000 */
.L_x_20201:
[----:B------:R0:W5:Y:S01]  /*2460*/  LDG.E.64 R16, desc[UR36][R4.64] ;  /* 0x0000002404107981 */ /* 0x000162000c1e1b00 */
[----:B------:R-:W-:Y:S05]  /*2470*/  BRA `(.L_x_20196) ;  /* 0x0000000800b47947 */ /* 0x000fea0003800000 */
.L_x_20191:
        /* <DEDUP_REMOVED lines=13> */
.L_x_20205:
[----:B------:R0:W5:Y:S01]  /*2550*/  LDG.E.64 R16, desc[UR36][R4.64] ;  /* 0x0000002404107981 */ /* 0x000162000c1e1b00 */
[----:B------:R-:W-:Y:S05]  /*2560*/  BRA `(.L_x_20196) ;  /* 0x0000000800787947 */ /* 0x000fea0003800000 */
.L_x_20204:
        /* <DEDUP_REMOVED lines=28> */
.L_x_20207:
        /* <DEDUP_REMOVED lines=15> */
.L_x_20206:
[----:B------:R-:W3:Y:S02]  /*2820*/  LDG.E.U16 R0, desc[UR36][R4.64] ;  /* 0x0000002404007981 */ /* 0x000ee4000c1e1500 */
[----:B---3--:R-:W-:-:S04]  /*2830*/  IMAD.U32 R0, R0, 0x10000, RZ ;  /* 0x0001000000007824 */ /* 0x008fc800078e00ff */
[----:B------:R-:W-:-:S04]  /*2840*/  FMUL.FTZ R0, R0, 1 ;  /* 0x3f80000000007820 */ /* 0x000fc80000410000 */
[----:B------:R0:W1:Y:S01]  /*2850*/  F2F.F64.F32 R16, R0 ;  /* 0x0000000000107310 */ /* 0x0000620000201800 */
[----:B------:R-:W-:Y:S05]  /*2860*/  BRA `(.L_x_20196) ;  /* 0x0000000400b87947 */ /* 0x000fea0003800000 */
.L_x_20203:
        /* <DEDUP_REMOVED lines=11> */
.L_x_20210:
        /* <DEDUP_REMOVED lines=21> */
.L_x_20214:
[----:B------:R-:W-:Y:S05]  /*2a70*/  BSYNC B1 ;  /* 0x0000000000017941 */ /* 0x000fea0003800000 */
.L_x_20213:
[----:B------:R-:W-:Y:S01]  /*2a80*/  LEA R5, R0, 0x3b800000, 0x17 ;  /* 0x3b80000000057811 */ /* 0x000fe200078eb8ff */
[----:B------:R-:W-:-:S05]  /*2a90*/  IMAD.SHL.U32 R0, R3, 0x100000, RZ ;  /* 0x0010000003007824 */ /* 0x000fca00078e00ff */
[----:B------:R-:W-:-:S07]  /*2aa0*/  LOP3.LUT R0, R5, R0, R6, 0xfe, !PT ;  /* 0x0000000005007212 */ /* 0x000fce00078efe06 */
.L_x_20212:
[----:B------:R-:W-:Y:S05]  /*2ab0*/  BSYNC B0 ;  /* 0x0000000000007941 */ /* 0x000fea0003800000 */
.L_x_20211:
[----:B------:R-:W-:-:S04]  /*2ac0*/  FMUL.FTZ R0, R0, 1 ;  /* 0x3f80000000007820 */ /* 0x000fc80000410000 */
[----:B------:R3:W0:Y:S01]  /*2ad0*/  F2F.F64.F32 R16, R0 ;  /* 0x0000000000107310 */ /* 0x0006220000201800 */
[----:B------:R-:W-:Y:S05]  /*2ae0*/  BRA `(.L_x_20196) ;  /* 0x0000000400187947 */ /* 0x000fea0003800000 */
.L_x_20209:
        /* <DEDUP_REMOVED lines=21> */
.L_x_20218:
[----:B------:R-:W-:Y:S05]  /*2c40*/  BSYNC B1 ;  /* 0x0000000000017941 */ /* 0x000fea0003800000 */
.L_x_20217:
[----:B------:R-:W-:Y:S01]  /*2c50*/  LEA R5, R0, 0x37800000, 0x17 ;  /* 0x3780000000057811 */ /* 0x000fe200078eb8ff */
[----:B------:R-:W-:-:S05]  /*2c60*/  IMAD.SHL.U32 R0, R3, 0x200000, RZ ;  /* 0x0020000003007824 */ /* 0x000fca00078e00ff */
[----:B------:R-:W-:-:S07]  /*2c70*/  LOP3.LUT R0, R5, R0, R6, 0xfe, !PT ;  /* 0x0000000005007212 */ /* 0x000fce00078efe06 */
.L_x_20216:
[----:B------:R-:W-:Y:S05]  /*2c80*/  BSYNC B0 ;  /* 0x0000000000007941 */ /* 0x000fea0003800000 */
.L_x_20215:
[----:B------:R-:W-:-:S04]  /*2c90*/  FMUL.FTZ R0, R0, 1 ;  /* 0x3f80000000007820 */ /* 0x000fc80000410000 */
[----:B------:R0:W1:Y:S01]  /*2ca0*/  F2F.F64.F32 R16, R0 ;  /* 0x0000000000107310 */ /* 0x0000620000201800 */
[----:B------:R-:W-:Y:S05]  /*2cb0*/  BRA `(.L_x_20196) ;  /* 0x0000000000a47947 */ /* 0x000fea0003800000 */
.L_x_20208:
        /* <DEDUP_REMOVED lines=14> */
.L_x_20222:
[----:B------:R-:W-:Y:S05]  /*2da0*/  BSYNC B0 ;  /* 0x0000000000007941 */ /* 0x000fea0003800000 */
.L_x_20221:
[----:B------:R-:W-:-:S04]  /*2db0*/  FMUL.FTZ R0, R0, 1 ;  /* 0x3f80000000007820 */ /* 0x000fc80000410000 */
[----:B------:R0:W1:Y:S01]  /*2dc0*/  F2F.F64.F32 R16, R0 ;  /* 0x0000000000107310 */ /* 0x0000620000201800 */
[----:B------:R-:W-:Y:S05]  /*2dd0*/  BRA `(.L_x_20196) ;  /* 0x00000000005c7947 */ /* 0x000fea0003800000 */
.L_x_20195:
        /* <DEDUP_REMOVED lines=16> */
.L_x_20223:
[----:B------:R-:W-:Y:S01]  /*2ee0*/  CS2R R16, SRZ ;  /* 0x0000000000107805 */ /* 0x000fe2000001ff00 */
[----:B------:R-:W-:Y:S06]  /*2ef0*/  BRA `(.L_x_20196) ;  /* 0x0000000000147947 */ /* 0x000fec0003800000 */
.L_x_20220:
[----:B------:R-:W3:Y:S02]  /*2f00*/  LDG.E.64 R16, desc[UR36][R4.64] ;  /* 0x0000002404107981 */ /* 0x000ee4000c1e1b00 */
[----:B---3--:R-:W0:Y:S01]  /*2f10*/  I2F.F64.U64 R16, R16 ;  /* 0x0000001000107312 */ /* 0x008e220000301800 */
[----:B------:R-:W-:Y:S05]  /*2f20*/  BRA `(.L_x_20196) ;  /* 0x0000000000087947 */ /* 0x000fea0003800000 */
.L_x_20219:
[----:B------:R-:W3:Y:S02]  /*2f30*/  LDG.E R4, desc[UR36][R4.64] ;  /* 0x0000002404047981 */ /* 0x000ee4000c1e1900 */
[----:B---3--:R0:W1:Y:S02]  /*2f40*/  I2F.F64.U32 R16, R4 ;  /* 0x0000000400107312 */ /* 0x0080640000201800 */
.L_x_20196:
[----:B------:R-:W-:-:S07]  /*2f50*/  VIADD R27, R27, 0x80 ;  /* 0x000000801b1b7836 */ /* 0x000fce0000000000 */
.L_x_20190:
[----:B------:R-:W-:Y:S05]  /*2f60*/  BSYNC B6 ;  /* 0x0000000000067941 */ /* 0x000fea0003800000 */
.L_x_20189:
        /* <DEDUP_REMOVED lines=23> */
.L_x_20229:
[----:B------:R-:W3:Y:S02]  /*30e0*/  LDG.E.U8 R4, desc[UR36][R4.64] ;  /* 0x0000002404047981 */ /* 0x000ee4000c1e1100 */
[----:B---3--:R0:W1:Y:S01]  /*30f0*/  I2F.F64.U16 R18, R4 ;  /* 0x0000000400127312 */ /* 0x0080620000101800 */
[----:B------:R-:W-:Y:S05]  /*3100*/  BRA `(.L_x_20225) ;  /* 0x0000000c006c7947 */ /* 0x000fea0003800000 */
.L_x_20228:
        /* <DEDUP_REMOVED lines=9> */
.L_x_20232:
[----:B------:R-:W3:Y:S02]  /*31a0*/  LDG.E R4, desc[UR36][R4.64] ;  /* 0x0000002404047981 */ /* 0x000ee4000c1e1900 */
[----:B---3--:R0:W1:Y:S01]  /*31b0*/  I2F.F64 R18, R4 ;  /* 0x0000000400127312 */ /* 0x0080620000201c00 */
[----:B------:R-:W-:Y:S05]  /*31c0*/  BRA `(.L_x_20225) ;  /* 0x0000000c003c7947 */ /* 0x000fea0003800000 */
.L_x_20231:
[----:B------:R-:W3:Y:S02]  /*31d0*/  LDG.E.U16 R4, desc[UR36][R4.64] ;  /* 0x0000002404047981 */ /* 0x000ee4000c1e1500 */
[----:B---3--:R0:W1:Y:S01]  /*31e0*/  I2F.F64.S16 R18, R4 ;  /* 0x0000000400127312 */ /* 0x0080620000101c00 */
[----:B------:R-:W-:Y:S05]  /*31f0*/  BRA `(.L_x_20225) ;  /* 0x0000000c00307947 */ /* 0x000fea0003800000 */
.L_x_20227:
        /* <DEDUP_REMOVED lines=10> */
.L_x_20234:
[----:B------:R-:W3:Y:S02]  /*32a0*/  LDG.E.U16 R0, desc[UR36][R4.64] ;  /* 0x0000002404007981 */ /* 0x000ee4000c1e1500 */
[----:B---3--:R-:W-:-:S05]  /*32b0*/  HADD2.F32 R0, -RZ, R0.H0_H0 ;  /* 0x20000000ff007230 */ /* 0x008fca0000004100 */
[----:B------:R-:W-:-:S04]  /*32c0*/  FMUL.FTZ R0, R0, 1 ;  /* 0x3f80000000007820 */ /* 0x000fc80000410000 */
[----:B------:R0:W1:Y:S01]  /*32d0*/  F2F.F64.F32 R18, R0 ;  /* 0x0000000000127310 */ /* 0x0000620000201800 */
[----:B------:R-:W-:Y:S05]  /*32e0*/  BRA `(.L_x_20225) ;  /* 0x0000000800f47947 */ /* 0x000fea0003800000 */
.L_x_20233:
        /* <DEDUP_REMOVED lines=10> */
.L_x_20236:
[----:B------:R-:W3:Y:S02]  /*3390*/  LDG.E.U16 R4, desc[UR36][R4.64] ;  /* 0x0000002404047981 */ /* 0x000ee4000c1e1500 */
[----:B---3--:R-:W-:-:S05]  /*33a0*/  HADD2.F32 R0, -RZ, R4.H0_H0 ;  /* 0x20000004ff007230 */ /* 0x008fca0000004100 */
[----:B------:R-:W-:-:S04]  /*33b0*/  FMUL.FTZ R0, R0, 1 ;  /* 0x3f80000000007820 */ /* 0x000fc80000410000 */
[----:B------:R0:W1:Y:S01]  /*33c0*/  F2F.F64.F32 R18, R0 ;  /* 0x0000000000127310 */ /* 0x0000620000201800 */
[----:B------:R-:W-:Y:S05]  /*33d0*/  BRA `(.L_x_20225) ;  /* 0x0000000800b87947 */ /* 0x000fea0003800000 */
.L_x_20235:
[----:B------:R0:W5:Y:S01]  /*33e0*/  LDG.E.64 R18, desc[UR36][R4.64] ;  /* 0x0000002404127981 */ /* 0x000162000c1e1b00 */
[----:B------:R-:W-:Y:S05]  /*33f0*/  BRA `(.L_x_20225) ;  /* 0x0000000800b07947 */ /* 0x000fea0003800000 */
.L_x_20226:
        /* <DEDUP_REMOVED lines=13> */
.L_x_20239:
[----:B------:R0:W5:Y:S01]  /*34d0*/  LDG.E.64 R18, desc[UR36][R4.64] ;  /* 0x0000002404127981 */ /* 0x000162000c1e1b00 */
[----:B------:R-:W-:Y:S05]  /*34e0*/  BRA `(.L_x_20225) ;  /* 0x0000000800747947 */ /* 0x000fea0003800000 */
.L_x_20238:
        /* <DEDUP_REMOVED lines=28> */
.L_x_20241:
        /* <DEDUP_REMOVED lines=15> */
.L_x_20240:
[----:B------:R-:W3:Y:S02]  /*37a0*/  LDG.E.U16 R0, desc[UR36][R4.64] ;  /* 0x0000002404007981 */ /* 0x000ee4000c1e1500 */
[----:B---3--:R-:W-:-:S04]  /*37b0*/  IMAD.U32 R0, R0, 0x10000, RZ ;  /* 0x0001000000007824 */ /* 0x008fc800078e00ff */
[----:B------:R-:W-:-:S04]  /*37c0*/  FMUL.FTZ R0, R0, 1 ;  /* 0x3f80000000007820 */ /* 0x000fc80000410000 */
[----:B------:R0:W1:Y:S01]  /*37d0*/  F2F.F64.F32 R18, R0 ;  /* 0x0000000000127310 */ /* 0x0000620000201800 */
[----:B------:R-:W-:Y:S05]  /*37e0*/  BRA `(.L_x_20225) ;  /* 0x0000000400b47947 */ /* 0x000fea0003800000 */
.L_x_20237:
        /* <DEDUP_REMOVED lines=11> */
.L_x_20244:
        /* <DEDUP_REMOVED lines=21> */
.L_x_20248:
[----:B------:R-:W-:Y:S05]  /*39f0*/  BSYNC B1 ;  /* 0x0000000000017941 */ /* 0x000fea0003800000 */
.L_x_20247:
[----:B------:R-:W-:Y:S01]  /*3a00*/  LEA R5, R0, 0x3b800000, 0x17 ;  /* 0x3b80000000057811 */ /* 0x000fe200078eb8ff */
[----:B------:R-:W-:-:S05]  /*3a10*/  IMAD.SHL.U32 R0, R3, 0x100000, RZ ;  /* 0x0010000003007824 */ /* 0x000fca00078e00ff */
[----:B------:R-:W-:-:S07]  /*3a20*/  LOP3.LUT R0, R5, R0, R6, 0xfe, !PT ;  /* 0x0000000005007212 */ /* 0x000fce00078efe06 */
.L_x_20246:
[----:B------:R-:W-:Y:S05]  /*3a30*/  BSYNC B0 ;  /* 0x0000000000007941 */ /* 0x000fea0003800000 */
.L_x_20245:
[----:B------:R-:W-:-:S04]  /*3a40*/  FMUL.FTZ R0, R0, 1 ;  /* 0x3f80000000007820 */ /* 0x000fc80000410000 */
[----:B------:R0:W1:Y:S01]  /*3a50*/  F2F.F64.F32 R18, R0 ;  /* 0x0000000000127310 */ /* 0x0000620000201800 */
[----:B------:R-:W-:Y:S05]  /*3a60*/  BRA `(.L_x_20225) ;  /* 0x0000000400147947 */ /* 0x000fea0003800000 */
.L_x_20243:
        /* <DEDUP_REMOVED lines=21> */
.L_x_20252:
[----:B------:R-:W-:Y:S05]  /*3bc0*/  BSYNC B1 ;  /* 0x0000000000017941 */ /* 0x000fea0003800000 */
.L_x_20251:
[----:B------:R-:W-:Y:S01]  /*3bd0*/  LEA R5, R0, 0x37800000, 0x17 ;  /* 0x3780000000057811 */ /* 0x000fe200078eb8ff */
[----:B------:R-:W-:-:S05]  /*3be0*/  IMAD.SHL.U32 R0, R3, 0x200000, RZ ;  /* 0x0020000003007824 */ /* 0x000fca00078e00ff */
[----:B------:R-:W-:-:S07]  /*3bf0*/  LOP3.LUT R0, R5, R0, R6, 0xfe, !PT ;  /* 0x0000000005007212 */ /* 0x000fce00078efe06 */
.L_x_20250:
[----:B------:R-:W-:Y:S05]  /*3c00*/  BSYNC B0 ;  /* 0x0000000000007941 */ /* 0x000fea0003800000 */
.L_x_20249:
[----:B------:R-:W-:-:S04]  /*3c10*/  FMUL.FTZ R0, R0, 1 ;  /* 0x3f80000000007820 */ /* 0x000fc80000410000 */
[----:B------:R0:W1:Y:S01]  /*3c20*/  F2F.F64.F32 R18, R0 ;  /* 0x0000000000127310 */ /* 0x0000620000201800 */
[----:B------:R-:W-:Y:S05]  /*3c30*/  BRA `(.L_x_20225) ;  /* 0x0000000000a07947 */ /* 0x000fea0003800000 */
.L_x_20242:
        /* <DEDUP_REMOVED lines=14> */
.L_x_20256:
[----:B------:R-:W-:Y:S05]  /*3d20*/  BSYNC B0 ;  /* 0x0000000000007941 */ /* 0x000fea0003800000 */
.L_x_20255:
[----:B------:R-:W-:-:S04]  /*3d30*/  FMUL.FTZ R0, R0, 1 ;  /* 0x3f80000000007820 */ /* 0x000fc80000410000 */
[----:B------:R0:W1:Y:S01]  /*3d40*/  F2F.F64.F32 R18, R0 ;  /* 0x0000000000127310 */ /* 0x0000620000201800 */
[----:B------:R-:W-:Y:S05]  /*3d50*/  BRA `(.L_x_20225) ;  /* 0x0000000000587947 */ /* 0x000fea0003800000 */
.L_x_20230:
        /* <DEDUP_REMOVED lines=16> */
.L_x_20257:
[----:B------:R-:W-:Y:S05]  /*3e60*/  BRA `(.L_x_20225) ;  /* 0x0000000000147947 */ /* 0x000fea0003800000 */
.L_x_20254:
[----:B------:R-:W3:Y:S02]  /*3e70*/  LDG.E.64 R18, desc[UR36][R4.64] ;  /* 0x0000002404127981 */ /* 0x000ee4000c1e1b00 */
[----:B---3--:R-:W0:Y:S01]  /*3e80*/  I2F.F64.U64 R18, R18 ;  /* 0x0000001200127312 */ /* 0x008e220000301800 */
[----:B------:R-:W-:Y:S05]  /*3e90*/  BRA `(.L_x_20225) ;  /* 0x0000000000087947 */ /* 0x000fea0003800000 */
.L_x_20253:
[----:B------:R-:W3:Y:S02]  /*3ea0*/  LDG.E R4, desc[UR36][R4.64] ;  /* 0x0000002404047981 */ /* 0x000ee4000c1e1900 */
[----:B---3--:R0:W1:Y:S02]  /*3eb0*/  I2F.F64.U32 R18, R4 ;  /* 0x0000000400127312 */ /* 0x0080640000201800 */
.L_x_20225:
[----:B------:R-:W-:Y:S05]  /*3ec0*/  BSYNC B6 ;  /* 0x0000000000067941 */ /* 0x000fea0003800000 */
.L_x_20224:
[----:B------:R-:W3:Y:S01]  /*3ed0*/  S2R R25, SR_TID.X ;  /* 0x0000000000197919 */ /* 0x000ee20000002100 */
[----:B------:R-:W3:Y:S01]  /*3ee0*/  LDC.U8 R26, c[0x0][0x234] ;  /* 0x00008d00ff1a7b82 */ /* 0x000ee20000000000 */
[----:B012-45:R-:W-:Y:S01]  /*3ef0*/  DSETP.NEU.AND P0, PT, R22, RZ, PT ;  /* 0x000000ff1600722a */ /* 0x037fe20003f0d000 */
[----:B------:R-:W-:Y:S01]  /*3f00*/  BSSY B6, `(.L_x_20258) ;  /* 0x00000f6000067945 */ /* 0x000fe20003800000 */
[----:B------:R-:W-:Y:S02]  /*3f10*/  DSETP.NEU.AND P1, PT, R28, RZ, PT ;  /* 0x000000ff1c00722a */ /* 0x000fe40003f2d000 */
[----:B------:R-:W-:Y:S02]  /*3f20*/  DSETP.NEU.AND P2, PT, R16, RZ, PT ;  /* 0x000000ff1000722a */ /* 0x000fe40003f4d000 */
[----:B------:R-:W-:Y:S01]  /*3f30*/  DSETP.NEU.AND P3, PT, R18, RZ, PT ;  /* 0x000000ff1200722a */ /* 0x000fe20003f6d000 */
[----:B------:R-:W-:Y:S02]  /*3f40*/  SEL R3, RZ, 0x1, P0 ;  /* 0x00000001ff037807 */ /* 0x000fe40000000000 */
[----:B------:R-:W-:-:S02]  /*3f50*/  SEL R22, RZ, 0x1, P1 ;  /* 0x00000001ff167807 */ /* 0x000fc40000800000 */
[----:B------:R-:W-:Y:S02]  /*3f60*/  SEL R18, RZ, 0x1, P2 ;  /* 0x00000001ff127807 */ /* 0x000fe40001000000 */
[----:B------:R-:W-:Y:S02]  /*3f70*/  SEL R16, RZ, 0x1, P3 ;  /* 0x00000001ff107807 */ /* 0x000fe40001800000 */
[----:B---3--:R-:W-:-:S13]  /*3f80*/  ISETP.GE.AND P4, PT, R25, R2, PT ;  /* 0x000000021900720c */ /* 0x008fda0003f86270 */
        /* <DEDUP_REMOVED lines=22> */
.L_x_20263:
[----:B------:R0:W-:Y:S01]  /*40f0*/  STG.E.U8 desc[UR36][R8.64], R3 ;  /* 0x0000000308007986 */ /* 0x0001e2000c101124 */
[----:B------:R-:W-:Y:S05]  /*4100*/  BRA `(.L_x_20259) ;  /* 0x0000000c00547947 */ /* 0x000fea0003800000 */
.L_x_20262:
        /* <DEDUP_REMOVED lines=10> */
.L_x_20266:
[----:B------:R0:W-:Y:S01]  /*41b0*/  STG.E desc[UR36][R8.64], R3 ;  /* 0x0000000308007986 */ /* 0x0001e2000c101924 */
[----:B------:R-:W-:Y:S05]  /*41c0*/  BRA `(.L_x_20259) ;  /* 0x0000000c00247947 */ /* 0x000fea0003800000 */
.L_x_20265:
[----:B------:R0:W-:Y:S01]  /*41d0*/  STG.E.U16 desc[UR36][R8.64], R3 ;  /* 0x0000000308007986 */ /* 0x0001e2000c101524 */
[----:B------:R-:W-:Y:S05]  /*41e0*/  BRA `(.L_x_20259) ;  /* 0x0000000c001c7947 */ /* 0x000fea0003800000 */
.L_x_20261:
        /* <DEDUP_REMOVED lines=9> */
.L_x_20268:
[----:B------:R-:W0:Y:S02]  /*4280*/  I2F.S16 R0, R3 ;  /* 0x0000000300007306 */ /* 0x000e240000101400 */
[----:B0-----:R-:W-:-:S05]  /*4290*/  F2FP.F16.F32.PACK_AB R0, RZ, R0 ;  /* 0x00000000ff00723e */ /* 0x001fca00000000ff */
[----:B------:R0:W-:Y:S01]  /*42a0*/  STG.E.U16 desc[UR36][R8.64], R0 ;  /* 0x0000000008007986 */ /* 0x0001e2000c101524 */
[----:B------:R-:W-:Y:S05]  /*42b0*/  BRA `(.L_x_20259) ;  /* 0x0000000800e87947 */ /* 0x000fea0003800000 */
.L_x_20267:
        /* <DEDUP_REMOVED lines=10> */
.L_x_20270:
[----:B------:R-:W0:Y:S02]  /*4360*/  I2F.S16 R3, R3 ;  /* 0x0000000300037306 */ /* 0x000e240000101400 */
[----:B0-----:R-:W-:-:S04]  /*4370*/  F2FP.F16.F32.PACK_AB R3, RZ, R3 ;  /* 0x00000003ff03723e */ /* 0x001fc800000000ff */
[----:B------:R-:W-:-:S05]  /*4380*/  PRMT R3, R3, 0x5410, RZ ;  /* 0x0000541003037816 */ /* 0x000fca00000000ff */
[----:B------:R0:W-:Y:S01]  /*4390*/  STG.E desc[UR36][R8.64], R3 ;  /* 0x0000000308007986 */ /* 0x0001e2000c101924 */
[----:B------:R-:W-:Y:S05]  /*43a0*/  BRA `(.L_x_20259) ;  /* 0x0000000800ac7947 */ /* 0x000fea0003800000 */
.L_x_20269:
[----:B------:R-:W0:Y:S02]  /*43b0*/  I2F.F64.S16 R4, R3 ;  /* 0x0000000300047312 */ /* 0x000e240000101c00 */
[----:B0-----:R0:W-:Y:S01]  /*43c0*/  STG.E.64 desc[UR36][R8.64], R4 ;  /* 0x0000000408007986 */ /* 0x0011e2000c101b24 */
[----:B------:R-:W-:Y:S05]  /*43d0*/  BRA `(.L_x_20259) ;  /* 0x0000000800a07947 */ /* 0x000fea0003800000 */
.L_x_20260:
        /* <DEDUP_REMOVED lines=10> */
.L_x_20273:
[----:B------:R-:W0:Y:S01]  /*4480*/  I2F.F64.S16 R4, R3 ;  /* 0x0000000300047312 */ /* 0x000e220000101c00 */
[----:B------:R-:W-:-:S05]  /*4490*/  CS2R R6, SRZ ;  /* 0x0000000000067805 */ /* 0x000fca000001ff00 */
[----:B0-----:R0:W-:Y:S01]  /*44a0*/  STG.E.128 desc[UR36][R8.64], R4 ;  /* 0x0000000408007986 */ /* 0x0011e2000c101d24 */
[----:B------:R-:W-:Y:S05]  /*44b0*/  BRA `(.L_x_20259) ;  /* 0x0000000800687947 */ /* 0x000fea0003800000 */
.L_x_20272:
        /* <DEDUP_REMOVED lines=21> */
.L_x_20277:
[----:B------:R-:W-:Y:S05]  /*4610*/  BSYNC B0 ;  /* 0x0000000000007941 */ /* 0x000fea0003800000 */
.L_x_20276:
[----:B------:R-:W-:-:S05]  /*4620*/  LOP3.LUT R5, R0, R5, RZ, 0xfc, !PT ;  /* 0x0000000500057212 */ /* 0x000fca00078efcff */
[----:B------:R0:W-:Y:S01]  /*4630*/  STG.E.U8 desc[UR36][R8.64], R5 ;  /* 0x0000000508007986 */ /* 0x0001e2000c101124 */
[----:B------:R-:W-:Y:S05]  /*4640*/  BRA `(.L_x_20259) ;  /* 0x0000000800047947 */ /* 0x000fea0003800000 */
.L_x_20275:
        /* <DEDUP_REMOVED lines=13> */
.L_x_20279:
[----:B------:R-:W-:Y:S01]  /*4720*/  IMAD.MOV.U32 R0, RZ, RZ, 0x7f ;  /* 0x0000007fff007424 */ /* 0x000fe200078e00ff */
[----:B------:R-:W-:-:S04]  /*4730*/  ISETP.GT.U32.AND P0, PT, R4, 0x7f800000, PT ;  /* 0x7f8000000400780c */ /* 0x000fc80003f04070 */
[----:B------:R-:W-:-:S09]  /*4740*/  SEL R0, R0, 0x7c, P0 ;  /* 0x0000007c00007807 */ /* 0x000fd20000000000 */
.L_x_20280:
[----:B------:R-:W-:Y:S05]  /*4750*/  BSYNC B0 ;  /* 0x0000000000007941 */ /* 0x000fea0003800000 */
.L_x_20278:
[----:B------:R-:W-:-:S04]  /*4760*/  LOP3.LUT R3, R5, 0x80000000, RZ, 0xc0, !PT ;  /* 0x8000000005037812 */ /* 0x000fc800078ec0ff */
[----:B------:R-:W-:-:S04]  /*4770*/  SHF.R.U32.HI R3, RZ, 0x18, R3 ;  /* 0x00000018ff037819 */ /* 0x000fc80000011603 */
[----:B------:R-:W-:-:S05]  /*4780*/  LOP3.LUT R3, R0, R3, RZ, 0xfc, !PT ;  /* 0x0000000300037212 */ /* 0x000fca00078efcff */
[----:B------:R0:W-:Y:S01]  /*4790*/  STG.E.U8 desc[UR36][R8.64], R3 ;  /* 0x0000000308007986 */ /* 0x0001e2000c101124 */
[----:B------:R-:W-:Y:S05]  /*47a0*/  BRA `(.L_x_20259) ;  /* 0x0000000400ac7947 */ /* 0x000fea0003800000 */
.L_x_20274:
[----:B------:R-:W0:Y:S02]  /*47b0*/  I2F.S16 R0, R3 ;  /* 0x0000000300007306 */ /* 0x000e240000101400 */
[----:B0-----:R-:W-:-:S05]  /*47c0*/  F2FP.BF16.F32.PACK_AB R0, RZ, R0 ;  /* 0x00000000ff00723e */ /* 0x001fca00000010ff */
[----:B------:R0:W-:Y:S01]  /*47d0*/  STG.E.U16 desc[UR36][R8.64], R0 ;  /* 0x0000000008007986 */ /* 0x0001e2000c101524 */
[----:B------:R-:W-:Y:S05]  /*47e0*/  BRA `(.L_x_20259) ;  /* 0x00000004009c7947 */ /* 0x000fea0003800000 */
.L_x_20271:
        /* <DEDUP_REMOVED lines=10> */
.L_x_20283:
        /* <DEDUP_REMOVED lines=17> */
.L_x_20286:
[----:B------:R-:W-:-:S04]  /*49a0*/  LOP3.LUT R3, R3, 0x80000000, RZ, 0xc0, !PT ;  /* 0x8000000003037812 */ /* 0x000fc800078ec0ff */
[----:B------:R-:W-:-:S04]  /*49b0*/  SHF.R.U32.HI R3, RZ, 0x18, R3 ;  /* 0x00000018ff037819 */ /* 0x000fc80000011603 */
[----:B------:R-:W-:-:S04]  /*49c0*/  LOP3.LUT R0, R0, R3, RZ, 0xfc, !PT ;  /* 0x0000000300007212 */ /* 0x000fc800078efcff */
[----:B------:R-:W-:-:S07]  /*49d0*/  PRMT R4, R0, 0x7610, R4 ;  /* 0x0000761000047816 */ /* 0x000fce0000000004 */
.L_x_20285:
[----:B------:R-:W-:Y:S05]  /*49e0*/  BSYNC B0 ;  /* 0x0000000000007941 */ /* 0x000fea0003800000 */
.L_x_20284:
[----:B------:R3:W-:Y:S01]  /*49f0*/  STG.E.U8 desc[UR36][R8.64], R4 ;  /* 0x0000000408007986 */ /* 0x0007e2000c101124 */
[----:B------:R-:W-:Y:S05]  /*4a00*/  BRA `(.L_x_20259) ;  /* 0x0000000400147947 */ /* 0x000fea0003800000 */
.L_x_20282:
        /* <DEDUP_REMOVED lines=17> */
.L_x_20289:
[----:B------:R-:W-:-:S04]  /*4b20*/  LOP3.LUT R3, R3, 0x80000000, RZ, 0xc0, !PT ;  /* 0x8000000003037812 */ /* 0x000fc800078ec0ff */
[----:B------:R-:W-:-:S04]  /*4b30*/  SHF.R.U32.HI R3, RZ, 0x18, R3 ;  /* 0x00000018ff037819 */ /* 0x000fc80000011603 */
[----:B------:R-:W-:-:S04]  /*4b40*/  LOP3.LUT R0, R0, R3, RZ, 0xfc, !PT ;  /* 0x0000000300007212 */ /* 0x000fc800078efcff */
[----:B------:R-:W-:-:S07]  /*4b50*/  PRMT R4, R0, 0x7610, R4 ;  /* 0x0000761000047816 */ /* 0x000fce0000000004 */
.L_x_20288:
[----:B------:R-:W-:Y:S05]  /*4b60*/  BSYNC B0 ;  /* 0x0000000000007941 */ /* 0x000fea0003800000 */
.L_x_20287:
[----:B------:R0:W-:Y:S01]  /*4b70*/  STG.E.U8 desc[UR36][R8.64], R4 ;  /* 0x0000000408007986 */ /* 0x0001e2000c101124 */
[----:B------:R-:W-:Y:S05]  /*4b80*/  BRA `(.L_x_20259) ;  /* 0x0000000000b47947 */ /* 0x000fea0003800000 */
.L_x_20281:
        /* <DEDUP_REMOVED lines=23> */
.L_x_20264:
        /* <DEDUP_REMOVED lines=16> */
.L_x_20292:
[----:B------:R-:W-:Y:S05]  /*4e00*/  BRA `(.L_x_20259) ;  /* 0x0000000000147947 */ /* 0x000fea0003800000 */
.L_x_20291:
[----:B------:R-:W-:Y:S02]  /*4e10*/  IMAD.MOV.U32 R4, RZ, RZ, R3 ;  /* 0x000000ffff047224 */ /* 0x000fe400078e0003 */
[----:B------:R-:W-:-:S05]  /*4e20*/  IMAD.MOV.U32 R5, RZ, RZ, RZ ;  /* 0x000000ffff057224 */ /* 0x000fca00078e00ff */
[----:B------:R2:W-:Y:S01]  /*4e30*/  STG.E.64 desc[UR36][R8.64], R4 ;  /* 0x0000000408007986 */ /* 0x0005e2000c101b24 */
[----:B------:R-:W-:Y:S05]  /*4e40*/  BRA `(.L_x_20259) ;  /* 0x0000000000047947 */ /* 0x000fea0003800000 */
.L_x_20290:
[----:B------:R0:W-:Y:S02]  /*4e50*/  STG.E desc[UR36][R8.64], R3 ;  /* 0x0000000308007986 */ /* 0x0001e4000c101924 */
.L_x_20259:
[----:B------:R-:W-:Y:S05]  /*4e60*/  BSYNC B6 ;  /* 0x0000000000067941 */ /* 0x000fea0003800000 */
.L_x_20258:
        /* <DEDUP_REMOVED lines=23> */
.L_x_20298:
[----:B------:R0:W-:Y:S01]  /*4fe0*/  STG.E.U8 desc[UR36][R8.64], R22 ;  /* 0x0000001608007986 */ /* 0x0001e2000c101124 */
[----:B------:R-:W-:Y:S05]  /*4ff0*/  BRA `(.L_x_20300) ;  /* 0x0000000c00487947 */ /* 0x000fea0003800000 */
.L_x_20297:
        /* <DEDUP_REMOVED lines=9> */
.L_x_20302:
[----:B------:R0:W-:Y:S01]  /*5090*/  STG.E desc[UR36][R8.64], R22 ;  /* 0x0000001608007986 */ /* 0x0001e2000c101924 */
[----:B------:R-:W-:Y:S05]  /*50a0*/  BRA `(.L_x_20300) ;  /* 0x0000000c001c7947 */ /* 0x000fea0003800000 */
.L_x_20301:
[----:B------:R0:W-:Y:S01]  /*50b0*/  STG.E.U16 desc[UR36][R8.64], R22 ;  /* 0x0000001608007986 */ /* 0x0001e2000c101524 */
[----:B------:R-:W-:Y:S05]  /*50c0*/  BRA `(.L_x_20300) ;  /* 0x0000000c00147947 */ /* 0x000fea0003800000 */
.L_x_20296:
        /* <DEDUP_REMOVED lines=9> */
.L_x_20304:
[----:B------:R-:W0:Y:S02]  /*5160*/  I2F.S16 R0, R22 ;  /* 0x0000001600007306 */ /* 0x000e240000101400 */
[----:B0-----:R-:W-:-:S05]  /*5170*/  F2FP.F16.F32.PACK_AB R0, RZ, R0 ;  /* 0x00000000ff00723e */ /* 0x001fca00000000ff */
[----:B------:R0:W-:Y:S01]  /*5180*/  STG.E.U16 desc[UR36][R8.64], R0 ;  /* 0x0000000008007986 */ /* 0x0001e2000c101524 */
[----:B------:R-:W-:Y:S05]  /*5190*/  BRA `(.L_x_20300) ;  /* 0x0000000800e07947 */ /* 0x000fea0003800000 */
.L_x_20303:
        /* <DEDUP_REMOVED lines=10> */
.L_x_20306:
[----:B------:R-:W0:Y:S02]  /*5240*/  I2F.S16 R22, R22 ;  /* 0x0000001600167306 */ /* 0x000e240000101400 */
[----:B0-----:R-:W-:-:S04]  /*5250*/  F2FP.F16.F32.PACK_AB R3, RZ, R22 ;  /* 0x00000016ff03723e */ /* 0x001fc800000000ff */
[----:B------:R-:W-:-:S05]  /*5260*/  PRMT R3, R3, 0x5410, RZ ;  /* 0x0000541003037816 */ /* 0x000fca00000000ff */
[----:B------:R0:W-:Y:S01]  /*5270*/  STG.E desc[UR36][R8.64], R3 ;  /* 0x0000000308007986 */ /* 0x0001e2000c101924 */
[----:B------:R-:W-:Y:S05]  /*5280*/  BRA `(.L_x_20300) ;  /* 0x0000000800a47947 */ /* 0x000fea0003800000 */
.L_x_20305:
[----:B------:R-:W0:Y:S02]  /*5290*/  I2F.F64.S16 R22, R22 ;  /* 0x0000001600167312 */ /* 0x000e240000101c00 */
[----:B0-----:R0:W-:Y:S01]  /*52a0*/  STG.E.64 desc[UR36][R8.64], R22 ;  /* 0x0000001608007986 */ /* 0x0011e2000c101b24 */
[----:B------:R-:W-:Y:S05]  /*52b0*/  BRA `(.L_x_20300) ;  /* 0x0000000800987947 */ /* 0x000fea0003800000 */
.L_x_20295:
        /* <DEDUP_REMOVED lines=10> */
.L_x_20309:
[----:B------:R-:W0:Y:S01]  /*5360*/  I2F.F64.S16 R4, R22 ;  /* 0x0000001600047312 */ /* 0x000e220000101c00 */
[----:B------:R-:W-:-:S05]  /*5370*/  CS2R R6, SRZ ;  /* 0x0000000000067805 */ /* 0x000fca000001ff00 */
[----:B0-----:R0:W-:Y:S01]  /*5380*/  STG.E.128 desc[UR36][R8.64], R4 ;  /* 0x0000000408007986 */ /* 0x0011e2000c101d24 */
[----:B------:R-:W-:Y:S05]  /*5390*/  BRA `(.L_x_20300) ;  /* 0x0000000800607947 */ /* 0x000fea0003800000 */
.L_x_20308:
        /* <DEDUP_REMOVED lines=21> */
.L_x_20313:
[----:B------:R-:W-:Y:S05]  /*54f0*/  BSYNC B0 ;  /* 0x0000000000007941 */ /* 0x000fea0003800000 */
.L_x_20312:
[----:B------:R-:W-:-:S05]  /*5500*/  LOP3.LUT R5, R0, R5, RZ, 0xfc, !PT ;  /* 0x0000000500057212 */ /* 0x000fca00078efcff */
[----:B------:R0:W-:Y:S01]  /*5510*/  STG.E.U8 desc[UR36][R8.64], R5 ;  /* 0x0000000508007986 */ /* 0x0001e2000c101124 */
[----:B------:R-:W-:Y:S05]  /*5520*/  BRA `(.L_x_20300) ;  /* 0x0000000400fc7947 */ /* 0x000fea0003800000 */
.L_x_20311:
        /* <DEDUP_REMOVED lines=13> */
.L_x_20315:
[----:B------:R-:W-:Y:S01]  /*5600*/  IMAD.MOV.U32 R0, RZ, RZ, 0x7f ;  /* 0x0000007fff007424 */ /* 0x000fe200078e00ff */
[----:B------:R-:W-:-:S04]  /*5610*/  ISETP.GT.U32.AND P0, PT, R3, 0x7f800000, PT ;  /* 0x7f8000000300780c */ /* 0x000fc80003f04070 */
[----:B------:R-:W-:-:S09]  /*5620*/  SEL R0, R0, 0x7c, P0 ;  /* 0x0000007c00007807 */ /* 0x000fd20000000000 */
.L_x_20316:
[----:B------:R-:W-:Y:S05]  /*5630*/  BSYNC B0 ;  /* 0x0000000000007941 */ /* 0x000fea0003800000 */
.L_x_20314:
[----:B------:R-:W-:-:S04]  /*5640*/  LOP3.LUT R3, R5, 0x80000000, RZ, 0xc0, !PT ;  /* 0x8000000005037812 */ /* 0x000fc800078ec0ff */
[----:B------:R-:W-:-:S04]  /*5650*/  SHF.R.U32.HI R3, RZ, 0x18, R3 ;  /* 0x00000018ff037819 */ /* 0x000fc80000011603 */
[----:B------:R-:W-:-:S05]  /*5660*/  LOP3.LUT R3, R0, R3, RZ, 0xfc, !PT ;  /* 0x0000000300037212 */ /* 0x000fca00078efcff */
[----:B------:R0:W-:Y:S01]  /*5670*/  STG.E.U8 desc[UR36][R8.64], R3 ;  /* 0x0000000308007986 */ /* 0x0001e2000c101124 */
[----:B------:R-:W-:Y:S05]  /*5680*/  BRA `(.L_x_20300) ;  /* 0x0000000400a47947 */ /* 0x000fea0003800000 */
.L_x_20310:
[----:B------:R-:W0:Y:S02]  /*5690*/  I2F.S16 R0, R22 ;  /* 0x0000001600007306 */ /* 0x000e240000101400 */
[----:B0-----:R-:W-:-:S05]  /*56a0*/  F2FP.BF16.F32.PACK_AB R0, RZ, R0 ;  /* 0x00000000ff00723e */ /* 0x001fca00000010ff */
[----:B------:R0:W-:Y:S01]  /*56b0*/  STG.E.U16 desc[UR36][R8.64], R0 ;  /* 0x0000000008007986 */ /* 0x0001e2000c101524 */
[----:B------:R-:W-:Y:S05]  /*56c0*/  BRA `(.L_x_20300) ;  /* 0x0000000400947947 */ /* 0x000fea0003800000 */
.L_x_20307:
        /* <DEDUP_REMOVED lines=10> */
.L_x_20319:
        /* <DEDUP_REMOVED lines=17> */
.L_x_20322:
[----:B------:R-:W-:-:S04]  /*5880*/  LOP3.LUT R3, R5, 0x80000000, RZ, 0xc0, !PT ;  /* 0x8000000005037812 */ /* 0x000fc800078ec0ff */
[----:B------:R-:W-:-:S04]  /*5890*/  SHF.R.U32.HI R3, RZ, 0x18, R3 ;  /* 0x00000018ff037819 */ /* 0x000fc80000011603 */
[----:B------:R-:W-:-:S04]  /*58a0*/  LOP3.LUT R0, R0, R3, RZ, 0xfc, !PT ;  /* 0x0000000300007212 */ /* 0x000fc800078efcff */
[----:B------:R-:W-:-:S07]  /*58b0*/  PRMT R4, R0, 0x7610, R4 ;  /* 0x0000761000047816 */ /* 0x000fce0000000004 */
.L_x_20321:
[----:B------:R-:W-:Y:S05]  /*58c0*/  BSYNC B0 ;  /* 0x0000000000007941 */ /* 0x000fea0003800000 */
.L_x_20320:
[----:B------:R3:W-:Y:S01]  /*58d0*/  STG.E.U8 desc[UR36][R8.64], R4 ;  /* 0x0000000408007986 */ /* 0x0007e2000c101124 */
[----:B------:R-:W-:Y:S05]  /*58e0*/  BRA `(.L_x_20300) ;  /* 0x00000004000c7947 */ /* 0x000fea0003800000 */
.L_x_20318:
        /* <DEDUP_REMOVED lines=17> */
.L_x_20325:
[----:B------:R-:W-:-:S04]  /*5a00*/  LOP3.LUT R3, R5, 0x80000000, RZ, 0xc0, !PT ;  /* 0x8000000005037812 */ /* 0x000fc800078ec0ff */
[----:B------:R-:W-:-:S04]  /*5a10*/  SHF.R.U32.HI R3, RZ, 0x18, R3 ;  /* 0x00000018ff037819 */ /* 0x000fc80000011603 */
[----:B------:R-:W-:-:S04]  /*5a20*/  LOP3.LUT R0, R0, R3, RZ, 0xfc, !PT ;  /* 0x0000000300007212 */ /* 0x000fc800078efcff */
[----:B------:R-:W-:-:S07]  /*5a30*/  PRMT R4, R0, 0x7610, R4 ;  /* 0x0000761000047816 */ /* 0x000fce0000000004 */
.L_x_20324:
[----:B------:R-:W-:Y:S05]  /*5a40*/  BSYNC B0 ;  /* 0x0000000000007941 */ /* 0x000fea0003800000 */
.L_x_20323:
[----:B------:R0:W-:Y:S01]  /*5a50*/  STG.E.U8 desc[UR36][R8.64], R4 ;  /* 0x0000000408007986 */ /* 0x0001e2000c101124 */
[----:B------:R-:W-:Y:S05]  /*5a60*/  BRA `(.L_x_20300) ;  /* 0x0000000000ac7947 */ /* 0x000fea0003800000 */
.L_x_20317:
        /* <DEDUP_REMOVED lines=22> */
.L_x_20299:
        /* <DEDUP_REMOVED lines=16> */
.L_x_20328:
[----:B------:R-:W-:Y:S05]  /*5cd0*/  BRA `(.L_x_20300) ;  /* 0x0000000000107947 */ /* 0x000fea0003800000 */
.L_x_20327:
[----:B------:R-:W-:-:S05]  /*5ce0*/  IMAD.MOV.U32 R23, RZ, RZ, RZ ;  /* 0x000000ffff177224 */ /* 0x000fca00078e00ff */
[----:B------:R2:W-:Y:S01]  /*5cf0*/  STG.E.64 desc[UR36][R8.64], R22 ;  /* 0x0000001608007986 */ /* 0x0005e2000c101b24 */
[----:B------:R-:W-:Y:S05]  /*5d00*/  BRA `(.L_x_20300) ;  /* 0x0000000000047947 */ /* 0x000fea0003800000 */
.L_x_20326:
[----:B------:R0:W-:Y:S02]  /*5d10*/  STG.E desc[UR36][R8.64], R22 ;  /* 0x0000001608007986 */ /* 0x0001e4000c101924 */
.L_x_20300:
        /* <DEDUP_REMOVED lines=23> */
.L_x_20332:
[----:B------:R3:W-:Y:S01]  /*5e90*/  STG.E.U8 desc[UR36][R8.64], R18 ;  /* 0x0000001208007986 */ /* 0x0007e2000c101124 */
[----:B------:R-:W-:Y:S05]  /*5ea0*/  BRA `(.L_x_20334) ;  /* 0x0000000c00487947 */ /* 0x000fea0003800000 */
.L_x_20331:
        /* <DEDUP_REMOVED lines=9> */
.L_x_20336:
[----:B------:R2:W-:Y:S01]  /*5f40*/  STG.E desc[UR36][R8.64], R18 ;  /* 0x0000001208007986 */ /* 0x0005e2000c101924 */
[----:B------:R-:W-:Y:S05]  /*5f50*/  BRA `(.L_x_20334) ;  /* 0x0000000c001c7947 */ /* 0x000fea0003800000 */
.L_x_20335:
[----:B------:R0:W-:Y:S01]  /*5f60*/  STG.E.U16 desc[UR36][R8.64], R18 ;  /* 0x0000001208007986 */ /* 0x0001e2000c101524 */
[----:B------:R-:W-:Y:S05]  /*5f70*/  BRA `(.L_x_20334) ;  /* 0x0000000c00147947 */ /* 0x000fea0003800000 */
.L_x_20330:
        /* <DEDUP_REMOVED lines=9> */
.L_x_20338:
[----:B------:R-:W0:Y:S02]  /*6010*/  I2F.S16 R0, R18 ;  /* 0x0000001200007306 */ /* 0x000e240000101400 */
[----:B0-----:R-:W-:-:S05]  /*6020*/  F2FP.F16.F32.PACK_AB R0, RZ, R0 ;  /* 0x00000000ff00723e */ /* 0x001fca00000000ff */
[----:B------:R0:W-:Y:S01]  /*6030*/  STG.E.U16 desc[UR36][R8.64], R0 ;  /* 0x0000000008007986 */ /* 0x0001e2000c101524 */
[----:B------:R-:W-:Y:S05]  /*6040*/  BRA `(.L_x_20334) ;  /* 0x0000000800e07947 */ /* 0x000fea0003800000 */
.L_x_20337:
        /* <DEDUP_REMOVED lines=10> */
.L_x_20340:
[----:B------:R-:W0:Y:S02]  /*60f0*/  I2F.S16 R18, R18 ;  /* 0x0000001200127306 */ /* 0x000e240000101400 */
[----:B0-----:R-:W-:-:S04]  /*6100*/  F2FP.F16.F32.PACK_AB R3, RZ, R18 ;  /* 0x00000012ff03723e */ /* 0x001fc800000000ff */
[----:B------:R-:W-:-:S05]  /*6110*/  PRMT R3, R3, 0x5410, RZ ;  /* 0x0000541003037816 */ /* 0x000fca00000000ff */
[----:B------:R0:W-:Y:S01]  /*6120*/  STG.E desc[UR36][R8.64], R3 ;  /* 0x0000000308007986 */ /* 0x0001e2000c101924 */
[----:B------:R-:W-:Y:S05]  /*6130*/  BRA `(.L_x_20334) ;  /* 0x0000000800a47947 */ /* 0x000fea0003800000 */
.L_x_20339:
[----:B------:R-:W0:Y:S02]  /*6140*/  I2F.F64.S16 R18, R18 ;  /* 0x0000001200127312 */ /* 0x000e240000101c00 */
[----:B0-----:R0:W-:Y:S01]  /*6150*/  STG.E.64 desc[UR36][R8.64], R18 ;  /* 0x0000001208007986 */ /* 0x0011e2000c101b24 */
[----:B------:R-:W-:Y:S05]  /*6160*/  BRA `(.L_x_20334) ;  /* 0x0000000800987947 */ /* 0x000fea0003800000 */
.L_x_20329:
        /* <DEDUP_REMOVED lines=10> */
.L_x_20343:
[----:B------:R-:W0:Y:S01]  /*6210*/  I2F.F64.S16 R4, R18 ;  /* 0x0000001200047312 */ /* 0x000e220000101c00 */
[----:B------:R-:W-:-:S05]  /*6220*/  CS2R R6, SRZ ;  /* 0x0000000000067805 */ /* 0x000fca000001ff00 */
[----:B0-----:R0:W-:Y:S01]  /*6230*/  STG.E.128 desc[UR36][R8.64], R4 ;  /* 0x0000000408007986 */ /* 0x0011e2000c101d24 */
[----:B------:R-:W-:Y:S05]  /*6240*/  BRA `(.L_x_20334) ;  /* 0x0000000800607947 */ /* 0x000fea0003800000 */
.L_x_20342:
        /* <DEDUP_REMOVED lines=21> */
.L_x_20347:
[----:B------:R-:W-:Y:S05]  /*63a0*/  BSYNC B0 ;  /* 0x0000000000007941 */ /* 0x000fea0003800000 */
.L_x_20346:
[----:B------:R-:W-:-:S05]  /*63b0*/  LOP3.LUT R5, R0, R5, RZ, 0xfc, !PT ;  /* 0x0000000500057212 */ /* 0x000fca00078efcff */
[----:B------:R0:W-:Y:S01]  /*63c0*/  STG.E.U8 desc[UR36][R8.64], R5 ;  /* 0x0000000508007986 */ /* 0x0001e2000c101124 */
[----:B------:R-:W-:Y:S05]  /*63d0*/  BRA `(.L_x_20334) ;  /* 0x0000000400fc7947 */ /* 0x000fea0003800000 */
.L_x_20345:
        /* <DEDUP_REMOVED lines=13> */
.L_x_20349:
[----:B------:R-:W-:Y:S01]  /*64b0*/  IMAD.MOV.U32 R0, RZ, RZ, 0x7f ;  /* 0x0000007fff007424 */ /* 0x000fe200078e00ff */
[----:B------:R-:W-:-:S04]  /*64c0*/  ISETP.GT.U32.AND P0, PT, R3, 0x7f800000, PT ;  /* 0x7f8000000300780c */ /* 0x000fc80003f04070 */
[----:B------:R-:W-:-:S09]  /*64d0*/  SEL R0, R0, 0x7c, P0 ;  /* 0x0000007c00007807 */ /* 0x000fd20000000000 */
.L_x_20350:
[----:B------:R-:W-:Y:S05]  /*64e0*/  BSYNC B0 ;  /* 0x0000000000007941 */ /* 0x000fea0003800000 */
.L_x_20348:
[----:B------:R-:W-:-:S04]  /*64f0*/  LOP3.LUT R3, R5, 0x80000000, RZ, 0xc0, !PT ;  /* 0x8000000005037812 */ /* 0x000fc800078ec0ff */
[----:B------:R-:W-:-:S04]  /*6500*/  SHF.R.U32.HI R3, RZ, 0x18, R3 ;  /* 0x00000018ff037819 */ /* 0x000fc80000011603 */
[----:B------:R-:W-:-:S05]  /*6510*/  LOP3.LUT R3, R0, R3, RZ, 0xfc, !PT ;  /* 0x0000000300037212 */ /* 0x000fca00078efcff */
[----:B------:R0:W-:Y:S01]  /*6520*/  STG.E.U8 desc[UR36][R8.64], R3 ;  /* 0x0000000308007986 */ /* 0x0001e2000c101124 */
[----:B------:R-:W-:Y:S05]  /*6530*/  BRA `(.L_x_20334) ;  /* 0x0000000400a47947 */ /* 0x000fea0003800000 */
.L_x_20344:
[----:B------:R-:W0:Y:S02]  /*6540*/  I2F.S16 R0, R18 ;  /* 0x0000001200007306 */ /* 0x000e240000101400 */
[----:B0-----:R-:W-:-:S05]  /*6550*/  F2FP.BF16.F32.PACK_AB R0, RZ, R0 ;  /* 0x00000000ff00723e */ /* 0x001fca00000010ff */
[----:B------:R0:W-:Y:S01]  /*6560*/  STG.E.U16 desc[UR36][R8.64], R0 ;  /* 0x0000000008007986 */ /* 0x0001e2000c101524 */
[----:B------:R-:W-:Y:S05]  /*6570*/  BRA `(.L_x_20334) ;  /* 0x0000000400947947 */ /* 0x000fea0003800000 */
.L_x_20341:
        /* <DEDUP_REMOVED lines=10> */
.L_x_20353:
        /* <DEDUP_REMOVED lines=17> */
.L_x_20356:
[----:B------:R-:W-:-:S04]  /*6730*/  LOP3.LUT R3, R5, 0x80000000, RZ, 0xc0, !PT ;  /* 0x8000000005037812 */ /* 0x000fc800078ec0ff */
[----:B------:R-:W-:-:S04]  /*6740*/  SHF.R.U32.HI R3, RZ, 0x18, R3 ;  /* 0x00000018ff037819 */ /* 0x000fc80000011603 */
[----:B------:R-:W-:-:S04]  /*6750*/  LOP3.LUT R0, R0, R3, RZ, 0xfc, !PT ;  /* 0x0000000300007212 */ /* 0x000fc800078efcff */
[----:B------:R-:W-:-:S07]  /*6760*/  PRMT R4, R0, 0x7610, R4 ;  /* 0x0000761000047816 */ /* 0x000fce0000000004 */
.L_x_20355:
[----:B------:R-:W-:Y:S05]  /*6770*/  BSYNC B0 ;  /* 0x0000000000007941 */ /* 0x000fea0003800000 */
.L_x_20354:
[----:B------:R0:W-:Y:S01]  /*6780*/  STG.E.U8 desc[UR36][R8.64], R4 ;  /* 0x0000000408007986 */ /* 0x0001e2000c101124 */
[----:B------:R-:W-:Y:S05]  /*6790*/  BRA `(.L_x_20334) ;  /* 0x00000004000c7947 */ /* 0x000fea0003800000 */
.L_x_20352:
        /* <DEDUP_REMOVED lines=17> */
.L_x_20359:
[----:B------:R-:W-:-:S04]  /*68b0*/  LOP3.LUT R3, R5, 0x80000000, RZ, 0xc0, !PT ;  /* 0x8000000005037812 */ /* 0x000fc800078ec0ff */
[----:B------:R-:W-:-:S04]  /*68c0*/  SHF.R.U32.HI R3, RZ, 0x18, R3 ;  /* 0x00000018ff037819 */ /* 0x000fc80000011603 */
[----:B------:R-:W-:-:S04]  /*68d0*/  LOP3.LUT R0, R0, R3, RZ, 0xfc, !PT ;  /* 0x0000000300007212 */ /* 0x000fc800078efcff */
[----:B------:R-:W-:-:S07]  /*68e0*/  PRMT R4, R0, 0x7610, R4 ;  /* 0x0000761000047816 */ /* 0x000fce0000000004 */
.L_x_20358:
[----:B------:R-:W-:Y:S05]  /*68f0*/  BSYNC B0 ;  /* 0x0000000000007941 */ /* 0x000fea0003800000 */
.L_x_20357:
[----:B------:R0:W-:Y:S01]  /*6900*/  STG.E.U8 desc[UR36][R8.64], R4 ;  /* 0x0000000408007986 */ /* 0x0001e2000c101124 */
[----:B------:R-:W-:Y:S05]  /*6910*/  BRA `(.L_x_20334) ;  /* 0x0000000000ac7947 */ /* 0x000fea0003800000 */
.L_x_20351:
        /* <DEDUP_REMOVED lines=22> */
.L_x_20333:
        /* <DEDUP_REMOVED lines=16> */
.L_x_20362:
[----:B------:R-:W-:Y:S05]  /*6b80*/  BRA `(.L_x_20334) ;  /* 0x0000000000107947 */ /* 0x000fea0003800000 */
.L_x_20361:
[----:B------:R-:W-:-:S05]  /*6b90*/  IMAD.MOV.U32 R19, RZ, RZ, RZ ;  /* 0x000000ffff137224 */ /* 0x000fca00078e00ff */
[----:B------:R0:W-:Y:S01]  /*6ba0*/  STG.E.64 desc[UR36][R8.64], R18 ;  /* 0x0000001208007986 */ /* 0x0001e2000c101b24 */
[----:B------:R-:W-:Y:S05]  /*6bb0*/  BRA `(.L_x_20334) ;  /* 0x0000000000047947 */ /* 0x000fea0003800000 */
.L_x_20360:
[----:B------:R0:W-:Y:S02]  /*6bc0*/  STG.E desc[UR36][R8.64], R18 ;  /* 0x0000001208007986 */ /* 0x0001e4000c101924 */
.L_x_20334:
[----:B------:R-:W-:-:S07]  /*6bd0*/  VIADD R25, R25, 0x80 ;  /* 0x0000008019197836 */ /* 0x000fce0000000000 */
.L_x_20294:
[----:B------:R-:W-:Y:S05]  /*6be0*/  BSYNC B6 ;  /* 0x0000000000067941 */ /* 0x000fea0003800000 */
.L_x_20293:
[----:B------:R-:W-:-:S13]  /*6bf0*/  ISETP.GE.AND P0, PT, R25, R2, PT ;  /* 0x000000021900720c */ /* 0x000fda0003f06270 */
[----:B------:R-:W-:Y:S05]  /*6c00*/  @P0 EXIT ;  /* 0x000000000000094d */ /* 0x000fea0003800000 */
[----:B01--4-:R-:W0:Y:S01]  /*6c10*/  LDC.64 R2, c[0x0][0x218] ;  /* 0x00008600ff027b82 */ /* 0x013e220000000a00 */
[----:B------:R-:W-:Y:S01]  /*6c20*/  PRMT R0, R26, 0x9910, RZ ;  /* 0x000099101a007816 */ /* 0x000fe200000000ff */
        /* <DEDUP_REMOVED lines=17> */
.L_x_20366:
[----:B------:R-:W-:Y:S01]  /*6d40*/  STG.E.U8 desc[UR36][R2.64], R16 ;  /* 0x0000001002007986 */ /* 0x000fe2000c101124 */
[----:B------:R-:W-:Y:S05]  /*6d50*/  EXIT ;  /* 0x000000000000794d */ /* 0x000fea0003800000 */
.L_x_20365:
        /* <DEDUP_REMOVED lines=9> */
.L_x_20369:
[----:B------:R-:W-:Y:S01]  /*6df0*/  STG.E desc[UR36][R2.64], R16 ;  /* 0x0000001002007986 */ /* 0x000fe2000c101924 */
[----:B------:R-:W-:Y:S05]  /*6e00*/  EXIT ;  /* 0x000000000000794d */ /* 0x000fea0003800000 */
.L_x_20368:
[----:B------:R-:W-:Y:S01]  /*6e10*/  STG.E.U16 desc[UR36][R2.64], R16 ;  /* 0x0000001002007986 */ /* 0x000fe2000c101524 */
[----:B------:R-:W-:Y:S05]  /*6e20*/  EXIT ;  /* 0x000000000000794d */ /* 0x000fea0003800000 */
.L_x_20364:
        /* <DEDUP_REMOVED lines=9> */
.L_x_20371:
[----:B------:R-:W0:Y:S02]  /*6ec0*/  I2F.S16 R0, R16 ;  /* 0x0000001000007306 */ /* 0x000e240000101400 */
[----:B0-----:R-:W-:-:S05]  /*6ed0*/  F2FP.F16.F32.PACK_AB R0, RZ, R0 ;  /* 0x00000000ff00723e */ /* 0x001fca00000000ff */
[----:B------:R-:W-:Y:S01]  /*6ee0*/  STG.E.U16 desc[UR36][R2.64], R0 ;  /* 0x0000000002007986 */ /* 0x000fe2000c101524 */
[----:B------:R-:W-:Y:S05]  /*6ef0*/  EXIT ;  /* 0x000000000000794d */ /* 0x000fea0003800000 */
.L_x_20370:
        /* <DEDUP_REMOVED lines=10> */
.L_x_20373:
[----:B------:R-:W0:Y:S02]  /*6fa0*/  I2F.S16 R16, R16 ;  /* 0x0000001000107306 */ /* 0x000e240000101400 */
[----:B0-----:R-:W-:-:S04]  /*6fb0*/  F2FP.F16.F32.PACK_AB R5, RZ, R16 ;  /* 0x00000010ff05723e */ /* 0x001fc800000000ff */
[----:B------:R-:W-:-:S05]  /*6fc0*/  PRMT R5, R5, 0x5410, RZ ;  /* 0x0000541005057816 */ /* 0x000fca00000000ff */
[----:B------:R-:W-:Y:S01]  /*6fd0*/  STG.E desc[UR36][R2.64], R5 ;  /* 0x0000000502007986 */ /* 0x000fe2000c101924 */
[----:B------:R-:W-:Y:S05]  /*6fe0*/  EXIT ;  /* 0x000000000000794d */ /* 0x000fea0003800000 */
.L_x_20372:
[----:B------:R-:W0:Y:S02]  /*6ff0*/  I2F.F64.S16 R16, R16 ;  /* 0x0000001000107312 */ /* 0x000e240000101c00 */
[----:B0-----:R-:W-:Y:S01]  /*7000*/  STG.E.64 desc[UR36][R2.64], R16 ;  /* 0x0000001002007986 */ /* 0x001fe2000c101b24 */
[----:B------:R-:W-:Y:S05]  /*7010*/  EXIT ;  /* 0x000000000000794d */ /* 0x000fea0003800000 */
.L_x_20363:
        /* <DEDUP_REMOVED lines=10> */
.L_x_20376:
[----:B------:R-:W0:Y:S01]  /*70c0*/  I2F.F64.S16 R16, R16 ;  /* 0x0000001000107312 */ /* 0x000e220000101c00 */
[----:B---3--:R-:W-:-:S05]  /*70d0*/  CS2R R18, SRZ ;  /* 0x0000000000127805 */ /* 0x008fca000001ff00 */
[----:B0-----:R-:W-:Y:S01]  /*70e0*/  STG.E.128 desc[UR36][R2.64], R16 ;  /* 0x0000001002007986 */ /* 0x001fe2000c101d24 */
[----:B------:R-:W-:Y:S05]  /*70f0*/  EXIT ;  /* 0x000000000000794d */ /* 0x000fea0003800000 */
.L_x_20375:
[----:B------:R-:W-:-:S13]  /*7100*/  ISETP.NE.AND P0, PT, R0, 0xf, PT ;  /* 0x0000000f0000780c */ /* 0x000fda0003f05270 */
[----:B------:R-:W-:Y:S05]  /*7110*/  @!P0 BRA `(.L_x_20377) ;  /* 0x0000000000b48947 */ /* 0x000fea0003800000 */
[----:B------:R-:W-:-:S13]  /*7120*/  ISETP.NE.AND P0, PT, R0, 0x17, PT ;  /* 0x000000170000780c */ /* 0x000fda0003f05270 */
[----:B------:R-:W-:Y:S05]  /*7130*/  @!P0 BRA `(.L_x_20378) ;  /* 0x0000000000548947 */ /* 0x000fea0003800000 */
[----:B------:R-:W-:-:S13]  /*7140*/  ISETP.NE.AND P0, PT, R0, 0x18, PT ;  /* 0x000000180000780c */ /* 0x000fda0003f05270 */
[----:B------:R-:W-:Y:S05]  /*7150*/  @P0 BRA `(.L_x_20367) ;  /* 0x0000000400f40947 */ /* 0x000fea0003800000 */
[----:B------:R-:W3:Y:S01]  /*7160*/  I2F.S16 R7, R16 ;  /* 0x0000001000077306 */ /* 0x000ee20000101400 */
[----:B------:R-:W-:Y:S01]  /*7170*/  BSSY B0, `(.L_x_20379) ;  /* 0x000000e000007945 */ /* 0x000fe20003800000 */
[C---:B---3--:R-:W-:Y:S02]  /*7180*/  LOP3.LUT R4, R7.reuse, 0x7fffffff, RZ, 0xc0, !PT ;  /* 0x7fffffff07047812 */ /* 0x048fe400078ec0ff */
        /* <DEDUP_REMOVED lines=12> */
.L_x_20380:
[----:B------:R-:W-:Y:S05]  /*7250*/  BSYNC B0 ;  /* 0x0000000000007941 */ /* 0x000fea0003800000 */
.L_x_20379:
[----:B------:R-:W-:-:S05]  /*7260*/  LOP3.LUT R5, R0, R5, RZ, 0xfc, !PT ;  /* 0x0000000500057212 */ /* 0x000fca00078efcff */
[----:B------:R-:W-:Y:S01]  /*7270*/  STG.E.U8 desc[UR36][R2.64], R5 ;  /* 0x0000000502007986 */ /* 0x000fe2000c101124 */
[----:B------:R-:W-:Y:S05]  /*7280*/  EXIT ;  /* 0x000000000000794d */ /* 0x000fea0003800000 */
.L_x_20378:
[----:B------:R-:W3:Y:S01]  /*7290*/  I2F.S16 R5, R16 ;  /* 0x0000001000057306 */ /* 0x000ee20000101400 */
[----:B------:R-:W-:Y:S01]  /*72a0*/  BSSY B0, `(.L_x_20381) ;  /* 0x000000f000007945 */ /* 0x000fe20003800000 */
[----:B---3--:R-:W-:-:S04]  /*72b0*/  LOP3.LUT R4, R5, 0x7fffffff, RZ, 0xc0, !PT ;  /* 0x7fffffff05047812 */ /* 0x008fc800078ec0ff */
        /* <DEDUP_REMOVED lines=10> */
.L_x_20382:
[----:B------:R-:W-:Y:S01]  /*7360*/  IMAD.MOV.U32 R0, RZ, RZ, 0x7f ;  /* 0x0000007fff007424 */ /* 0x000fe200078e00ff */
[----:B------:R-:W-:-:S04]  /*7370*/  ISETP.GT.U32.AND P0, PT, R4, 0x7f800000, PT ;  /* 0x7f8000000400780c */ /* 0x000fc80003f04070 */
[----:B------:R-:W-:-:S09]  /*7380*/  SEL R0, R0, 0x7c, P0 ;  /* 0x0000007c00007807 */ /* 0x000fd20000000000 */
.L_x_20383:
[----:B------:R-:W-:Y:S05]  /*7390*/  BSYNC B0 ;  /* 0x0000000000007941 */ /* 0x000fea0003800000 */
.L_x_20381:
[----:B------:R-:W-:-:S04]  /*73a0*/  LOP3.LUT R4, R5, 0x80000000, RZ, 0xc0, !PT ;  /* 0x8000000005047812 */ /* 0x000fc800078ec0ff */
[----:B------:R-:W-:-:S04]  /*73b0*/  SHF.R.U32.HI R5, RZ, 0x18, R4 ;  /* 0x00000018ff057819 */ /* 0x000fc80000011604 */
[----:B------:R-:W-:-:S05]  /*73c0*/  LOP3.LUT R5, R0, R5, RZ, 0xfc, !PT ;  /* 0x0000000500057212 */ /* 0x000fca00078efcff */
[----:B------:R-:W-:Y:S01]  /*73d0*/  STG.E.U8 desc[UR36][R2.64], R5 ;  /* 0x0000000502007986 */ /* 0x000fe2000c101124 */
[----:B------:R-:W-:Y:S05]  /*73e0*/  EXIT ;  /* 0x000000000000794d */ /* 0x000fea0003800000 */
.L_x_20377:
[----:B------:R-:W0:Y:S02]  /*73f0*/  I2F.S16 R0, R16 ;  /* 0x0000001000007306 */ /* 0x000e240000101400 */
[----:B0-----:R-:W-:-:S05]  /*7400*/  F2FP.BF16.F32.PACK_AB R0, RZ, R0 ;  /* 0x00000000ff00723e */ /* 0x001fca00000010ff */
[----:B------:R-:W-:Y:S01]  /*7410*/  STG.E.U16 desc[UR36][R2.64], R0 ;  /* 0x0000000002007986 */ /* 0x000fe2000c101524 */
[----:B------:R-:W-:Y:S05]  /*7420*/  EXIT ;  /* 0x000000000000794d */ /* 0x000fea0003800000 */
.L_x_20374:
        /* <DEDUP_REMOVED lines=10> */
.L_x_20386:
        /* <DEDUP_REMOVED lines=11> */
[----:B---3--:R-:W-:Y:S01]  /*7580*/  @P0 LOP3.LUT R4, R0, 0xff, RZ, 0xc0, !PT ;  /* 0x000000ff00040812 */ /* 0x008fe200078ec0ff */
[----:B------:R-:W-:Y:S06]  /*7590*/  @P0 BRA `(.L_x_20389) ;  /* 0x0000000000100947 */ /* 0x000fec0003800000 */
[----:B------:R-:W-:-:S05]  /*75a0*/  FADD.FTZ R0, R5, 8192 ;  /* 0x4600000005007421 */ /* 0x000fca0000010000 */
[----:B------:R-:W-:Y:S02]  /*75b0*/  LOP3.LUT P0, R4, R0, 0xff, RZ, 0xc0, !PT ;  /* 0x000000ff00047812 */ /* 0x000fe4000780c0ff */
[----:B------:R-:W-:-:S11]  /*75c0*/  PRMT R0, RZ, 0x7610, R0 ;  /* 0x00007610ff007816 */ /* 0x000fd60000000000 */
[----:B------:R-:W-:Y:S05]  /*75d0*/  @!P0 BRA `(.L_x_20388) ;  /* 0x0000000000108947 */ /* 0x000fea0003800000 */
.L_x_20389:
[----:B------:R-:W-:-:S04]  /*75e0*/  LOP3.LUT R0, R7, 0x80000000, RZ, 0xc0, !PT ;  /* 0x8000000007007812 */ /* 0x000fc800078ec0ff */
[----:B------:R-:W-:-:S04]  /*75f0*/  SHF.R.U32.HI R5, RZ, 0x18, R0 ;  /* 0x00000018ff057819 */ /* 0x000fc80000011600 */
[----:B------:R-:W-:-:S04]  /*7600*/  LOP3.LUT R4, R4, R5, RZ, 0xfc, !PT ;  /* 0x0000000504047212 */ /* 0x000fc800078efcff */
[----:B------:R-:W-:-:S07]  /*7610*/  PRMT R0, R4, 0x7610, R0 ;  /* 0x0000761004007816 */ /* 0x000fce0000000000 */
.L_x_20388:
[----:B------:R-:W-:Y:S05]  /*7620*/  BSYNC B0 ;  /* 0x0000000000007941 */ /* 0x000fea0003800000 */
.L_x_20387:
[----:B------:R-:W-:Y:S01]  /*7630*/  STG.E.U8 desc[UR36][R2.64], R0 ;  /* 0x0000000002007986 */ /* 0x000fe2000c101124 */
[----:B------:R-:W-:Y:S05]  /*7640*/  EXIT ;  /* 0x000000000000794d */ /* 0x000fea0003800000 */
.L_x_20385:
        /* <DEDUP_REMOVED lines=17> */
.L_x_20392:
[----:B------:R-:W-:-:S04]  /*7760*/  LOP3.LUT R0, R7, 0x80000000, RZ, 0xc0, !PT ;  /* 0x8000000007007812 */ /* 0x000fc800078ec0ff */
[----:B------:R-:W-:-:S04]  /*7770*/  SHF.R.U32.HI R5, RZ, 0x18, R0 ;  /* 0x00000018ff057819 */ /* 0x000fc80000011600 */
[----:B------:R-:W-:-:S04]  /*7780*/  LOP3.LUT R4, R4, R5, RZ, 0xfc, !PT ;  /* 0x0000000504047212 */ /* 0x000fc800078efcff */
[----:B------:R-:W-:-:S07]  /*7790*/  PRMT R0, R4, 0x7610, R0 ;  /* 0x0000761004007816 */ /* 0x000fce0000000000 */
.L_x_20391:
[----:B------:R-:W-:Y:S05]  /*77a0*/  BSYNC B0 ;  /* 0x0000000000007941 */ /* 0x000fea0003800000 */
.L_x_20390:
[----:B------:R-:W-:Y:S01]  /*77b0*/  STG.E.U8 desc[UR36][R2.64], R0 ;  /* 0x0000000002007986 */ /* 0x000fe2000c101124 */
[----:B------:R-:W-:Y:S05]  /*77c0*/  EXIT ;  /* 0x000000000000794d */ /* 0x000fea0003800000 */
.L_x_20384:
[----:B------:R-:W-:-:S13]  /*77d0*/  ISETP.NE.AND P0, PT, R0, 0x1c, PT ;  /* 0x0000001c0000780c */ /* 0x000fda0003f05270 */
[----:B------:R-:W-:Y:S05]  /*77e0*/  @!P0 BRA `(.L_x_20393) ;  /* 0x0000000000a08947 */ /* 0x000fea0003800000 */
[----:B------:R-:W-:-:S13]  /*77f0*/  ISETP.NE.AND P0, PT, R0, 0x1d, PT ;  /* 0x0000001d0000780c */ /* 0x000fda0003f05270 */
[----:B------:R-:W-:Y:S05]  /*7800*/  @!P0 BRA `(.L_x_20394) ;  /* 0x00000000008c8947 */ /* 0x000fea0003800000 */
[----:B------:R-:W-:-:S13]  /*7810*/  ISETP.NE.AND P0, PT, R0, 0x2c, PT ;  /* 0x0000002c0000780c */ /* 0x000fda0003f05270 */
[----:B------:R-:W-:Y:S05]  /*7820*/  @P0 BRA `(.L_x_20367) ;  /* 0x0000000000400947 */ /* 0x000fea0003800000 */
[----:B------:R-:W3:Y:S02]  /*7830*/  I2F.S16 R16, R16 ;  /* 0x0000001000107306 */ /* 0x000ee40000101400 */
[----:B---3--:R-:W-:-:S04]  /*7840*/  SHF.R.U32.HI R4, RZ, 0x17, R16 ;  /* 0x00000017ff047819 */ /* 0x008fc80000011610 */
        /* <DEDUP_REMOVED lines=14> */
.L_x_20367:
[----:B------:R-:W-:Y:S01]  /*7930*/  MOV R0, 0x0 ;  /* 0x0000000000007802 */ /* 0x000fe20000000f00 */
[----:B------:R-:W-:Y:S01]  /*7940*/  ULDC.64 UR4, c[0x4][0x198] ;  /* 0x0100660000047ab9 */ /* 0x000fe20000000a00 */
[----:B------:R-:W-:Y:S01]  /*7950*/  ULDC.64 UR6, c[0x4][0x10] ;  /* 0x0100040000067ab9 */ /* 0x000fe20000000a00 */
[----:B---3--:R-:W-:Y:S01]  /*7960*/  IMAD.U32 R4, RZ, RZ, UR4 ;  /* 0x00000004ff047e24 */ /* 0x008fe2000f8e00ff */
        /* <DEDUP_REMOVED lines=12> */
.L_x_20395:
[----:B------:R-:W-:Y:S05]  /*7a30*/  EXIT ;  /* 0x000000000000794d */ /* 0x000fea0003800000 */
.L_x_20394:
[----:B------:R-:W-:-:S05]  /*7a40*/  IMAD.MOV.U32 R17, RZ, RZ, RZ ;  /* 0x000000ffff117224 */ /* 0x000fca00078e00ff */
[----:B------:R-:W-:Y:S01]  /*7a50*/  STG.E.64 desc[UR36][R2.64], R16 ;  /* 0x0000001002007986 */ /* 0x000fe2000c101b24 */
[----:B------:R-:W-:Y:S05]  /*7a60*/  EXIT ;  /* 0x000000000000794d */ /* 0x000fea0003800000 */
.L_x_20393:
[----:B------:R-:W-:Y:S01]  /*7a70*/  STG.E desc[UR36][R2.64], R16 ;  /* 0x0000001002007986 */ /* 0x000fe2000c101924 */
[----:B------:R-:W-:Y:S05]  /*7a80*/  EXIT ;  /* 0x000000000000794d */ /* 0x000fea0003800000 */
.L_x_20396:
        /* <DEDUP_REMOVED lines=15> */
.L_x_23667:


//--------------------- .text._ZN2at6native18elementwise_kernelILi128ELi4EZNS0_22gpu_kernel_impl_nocastIZZZNS0_23logical_not_kernel_cudaERNS_18TensorIteratorBaseEENKUlvE0_clEvENKUlvE4_clEvEUldE_EEvS4_RKT_EUliE_EEviT1_ --------------------------
	.section	.text._ZN2at6native18elementwise_kernelILi128ELi4EZNS0_22gpu_kernel_impl_nocastIZZZNS0_23logical_not_kernel_cudaERNS_18TensorIteratorBaseEENKUlvE0_clEvENKUlvE4_clEvEUldE_EEvS4_RKT_EUliE_EEviT1_,"ax",@progbits
	.align	128
        .global         _ZN2at6native18elementwise_kernelILi128ELi4EZNS0_22gpu_kernel_impl_nocastIZZZNS0_23logical_not_kernel_cudaERNS_18TensorIteratorBaseEENKUlvE0_clEvENKUlvE4_clEvEUldE_EEvS4_RKT_EUliE_EEviT1_
        .type           _ZN2at6native18elementwise_kernelILi128ELi4EZNS0_22gpu_kernel_impl_nocastIZZZNS0_23logical_not_kernel_cudaERNS_18TensorIteratorBaseEENKUlvE0_clEvENKUlvE4_clEvEUldE_EEvS4_RKT_EUliE_EEviT1_,@function
        .size           _ZN2at6native18elementwise_kernelILi128ELi4EZNS0_22gpu_kernel_impl_nocastIZZZNS0_23logical_not_kernel_cudaERNS_18TensorIteratorBaseEENKUlvE0_clEvENKUlvE4_clEvEUldE_EEvS4_RKT_EUliE_EEviT1_,(.L_x_23668 - _ZN2at6native18elementwise_kernelILi128ELi4EZNS0_22gpu_kernel_impl_nocastIZZZNS0_23logical_not_kernel_cudaERNS_18TensorIteratorBaseEENKUlvE0_clEvENKUlvE4_clEvEUldE_EEvS4_RKT_EUliE_EEviT1_)
        .other          _ZN2at6native18elementwise_kernelILi128ELi4EZNS0_22gpu_kernel_impl_nocastIZZZNS0_23logical_not_kernel_cudaERNS_18TensorIteratorBaseEENKUlvE0_clEvENKUlvE4_clEvEUldE_EEvS4_RKT_EUliE_EEviT1_,@"STO_CUDA_ENTRY STV_DEFAULT"
_ZN2at6native18elementwise_kernelILi128ELi4EZNS0_22gpu_kernel_impl_nocastIZZZNS0_23logical_not_kernel_cudaERNS_18TensorIteratorBaseEENKUlvE0_clEvENKUlvE4_clEvEUldE_EEvS4_RKT_EUliE_EEviT1_:
.text._ZN2at6native18elementwise_kernelILi128ELi4EZNS0_22gpu_kernel_impl_nocastIZZZNS0_23logical_not_kernel_cudaERNS_18TensorIteratorBaseEENKUlvE0_clEvENKUlvE4_clEvEUldE_EEvS4_RKT_EUliE_EEviT1_:
        /* <DEDUP_REMOVED lines=312> */
.L_x_20399:
        /* <DEDUP_REMOVED lines=8> */
[----:B--2---:R-:W-:-:S06]  /*1400*/  DSETP.NEU.AND P0, PT, R6, RZ, PT ;  /* 0x000000ff0600722a */ /* 0x004fcc0003f0d000 */
[----:B------:R-:W-:-:S05]  /*1410*/  SEL R9, RZ, 0x1, P0 ;  /* 0x00000001ff097807 */ /* 0x000fca0000000000 */
[----:B------:R0:W-:Y:S03]  /*1420*/  STG.E.U8 desc[UR4][R4.64], R9 ;  /* 0x0000000904007986 */ /* 0x0001e6000c101104 */
.L_x_20398:
[----:B------:R-:W-:Y:S05]  /*1430*/  BSYNC B0 ;  /* 0x0000000000007941 */ /* 0x000fea0003800000 */
.L_x_20397:
        /* <DEDUP_REMOVED lines=305> */
.L_x_20402:
[----:B------:R-:W-:Y:S02]  /*2750*/  ULDC.64 UR8, c[0x0][0x418] ;  /* 0x0001060000087ab9 */ /* 0x000fe40000000a00 */
[----:B------:R-:W-:-:S04]  /*2760*/  IADD3 R6, P0, R0, UR8, RZ ;  /* 0x0000000800067c10 */ /* 0x000fc8000ff1e0ff */
[----:B------:R-:W-:Y:S01]  /*2770*/  IADD3.X R7, RZ, UR9, RZ, P0, !PT ;  /* 0x00000009ff077c10 */ /* 0x000fe200087fe4ff */
[----:B------:R-:W-:-:S05]  /*2780*/  ULDC.64 UR8, c[0x0][0x410] ;  /* 0x0001040000087ab9 */ /* 0x000fca0000000a00 */
[----:B------:R-:W2:Y:S01]  /*2790*/  LDG.E.64 R6, desc[UR4][R6.64] ;  /* 0x0000000406067981 */ /* 0x000ea2000c1e1b00 */
[----:B------:R-:W-:Y:S02]  /*27a0*/  IADD3 R4, P1, R5, UR8, RZ ;  /* 0x0000000805047c10 */ /* 0x000fe4000ff3e0ff */
[----:B------:R-:W-:Y:S02]  /*27b0*/  IADD3 R3, R3, 0x80, RZ ;  /* 0x0000008003037810 */ /* 0x000fe40007ffe0ff */
[----:B------:R-:W-:Y:S01]  /*27c0*/  IADD3.X R5, RZ, UR9, RZ, P1, !PT ;  /* 0x00000009ff057c10 */ /* 0x000fe20008ffe4ff */
[----:B--2---:R-:W-:-:S06]  /*27d0*/  DSETP.NEU.AND P0, PT, R6, RZ, PT ;  /* 0x000000ff0600722a */ /* 0x004fcc0003f0d000 */
[----:B------:R-:W-:Y:S02]  /*27e0*/  SEL R9, RZ, 0x1, P0 ;  /* 0x00000001ff097807 */ /* 0x000fe40000000000 */
        /* <DEDUP_REMOVED lines=305> */
.L_x_20403:
        /* <DEDUP_REMOVED lines=9> */
[----:B------:R-:W-:-:S05]  /*3b90*/  SEL R9, RZ, 0x1, P0 ;  /* 0x00000001ff097807 */ /* 0x000fca0000000000 */
[----:B------:R2:W-:Y:S03]  /*3ba0*/  STG.E.U8 desc[UR4][R4.64], R9 ;  /* 0x0000000904007986 */ /* 0x0005e6000c101104 */
.L_x_20401:
[----:B------:R-:W-:Y:S05]  /*3bb0*/  BSYNC B0 ;  /* 0x0000000000007941 */ /* 0x000fea0003800000 */
.L_x_20400:
        /* <DEDUP_REMOVED lines=304> */
.L_x_20404:
[----:B------:R-:W-:Y:S02]  /*4ec0*/  ULDC.64 UR6, c[0x0][0x418] ;  /* 0x0001060000067ab9 */ /* 0x000fe40000000a00 */
[----:B------:R-:W-:-:S04]  /*4ed0*/  IADD3 R2, P0, R0, UR6, RZ ;  /* 0x0000000600027c10 */ /* 0x000fc8000ff1e0ff */
[----:B------:R-:W-:Y:S01]  /*4ee0*/  IADD3.X R3, RZ, UR7, RZ, P0, !PT ;  /* 0x00000007ff037c10 */ /* 0x000fe200087fe4ff */
[----:B------:R-:W-:-:S05]  /*4ef0*/  ULDC.64 UR6, c[0x0][0x410] ;  /* 0x0001040000067ab9 */ /* 0x000fca0000000a00 */
[----:B------:R-:W2:Y:S01]  /*4f00*/  LDG.E.64 R2, desc[UR4][R2.64] ;  /* 0x0000000402027981 */ /* 0x000ea2000c1e1b00 */
[----:B------:R-:W-:-:S04]  /*4f10*/  IADD3 R4, P1, R5, UR6, RZ ;  /* 0x0000000605047c10 */ /* 0x000fc8000ff3e0ff */
[----:B------:R-:W-:Y:S01]  /*4f20*/  IADD3.X R5, RZ, UR7, RZ, P1, !PT ;  /* 0x00000007ff057c10 */ /* 0x000fe20008ffe4ff */
[----:B--2---:R-:W-:-:S06]  /*4f30*/  DSETP.NEU.AND P0, PT, R2, RZ, PT ;  /* 0x000000ff0200722a */ /* 0x004fcc0003f0d000 */
[----:B------:R-:W-:-:S05]  /*4f40*/  SEL R7, RZ, 0x1, P0 ;  /* 0x00000001ff077807 */ /* 0x000fca0000000000 */
[----:B------:R-:W-:Y:S01]  /*4f50*/  STG.E.U8 desc[UR4][R4.64], R7 ;  /* 0x0000000704007986 */ /* 0x000fe2000c101104 */
[----:B------:R-:W-:Y:S05]  /*4f60*/  EXIT ;  /* 0x000000000000794d */ /* 0x000fea0003800000 */
.L_x_20405:
        /* <DEDUP_REMOVED lines=9> */
.L_x_23668:


//--------------------- .text._ZN2at6native27unrolled_elementwise_kernelIZZZNS0_23logical_not_kernel_cudaERNS_18TensorIteratorBaseEENKUlvE0_clEvENKUlvE4_clEvEUldE_St5arrayIPcLm2EELi4E23TrivialOffsetCalculatorILi1EjESB_NS0_6memory15LoadWithoutCastENSC_16StoreWithoutCastEEEviT_T0_T2_T3_T4_T5_ --------------------------
	.section	.text._ZN2at6native27unrolled_elementwise_kernelIZZZNS0_23logical_not_kernel_cudaERNS_18TensorIteratorBaseEENKUlvE0_clEvENKUlvE4_clEvEUldE_St5arrayIPcLm2EELi4E23TrivialOffsetCalculatorILi1EjESB_NS0_6memory15LoadWithoutCastENSC_16StoreWithoutCastEEEviT_T0_T2_T3_T4_T5_,"ax",@progbits
	.align	128
        .global         _ZN2at6native27unrolled_elementwise_kernelIZZZNS0_23logical_not_kernel_cudaERNS_18TensorIteratorBaseEENKUlvE0_clEvENKUlvE4_clEvEUldE_St5arrayIPcLm2EELi4E23TrivialOffsetCalculatorILi1EjESB_NS0_6memory15LoadWithoutCastENSC_16StoreWithoutCastEEEviT_T0_T2_T3_T4_T5_
        .type           _ZN2at6native27unrolled_elementwise_kernelIZZZNS0_23logical_not_kernel_cudaERNS_18TensorIteratorBaseEENKUlvE0_clEvENKUlvE4_clEvEUldE_St5arrayIPcLm2EELi4E23TrivialOffsetCalculatorILi1EjESB_NS0_6memory15LoadWithoutCastENSC_16StoreWithoutCastEEEviT_T0_T2_T3_T4_T5_,@function
        .size           _ZN2at6native27unrolled_elementwise_kernelIZZZNS0_23logical_not_kernel_cudaERNS_18TensorIteratorBaseEENKUlvE0_clEvENKUlvE4_clEvEUldE_St5arrayIPcLm2EELi4E23TrivialOffsetCalculatorILi1EjESB_NS0_6memory15LoadWithoutCastENSC_16StoreWithoutCastEEEviT_T0_T2_T3_T4_T5_,(.L_x_23669 - _ZN2at6native27unrolled_elementwise_kernelIZZZNS0_23logical_not_kernel_cudaERNS_18TensorIteratorBaseEENKUlvE0_clEvENKUlvE4_clEvEUldE_St5arrayIPcLm2EELi4E23TrivialOffsetCalculatorILi1EjESB_NS0_6memory15LoadWithoutCastENSC_16StoreWithoutCastEEEviT_T0_T2_T3_T4_T5_)
        .other          _ZN2at6native27unrolled_elementwise_kernelIZZZNS0_23logical_not_kernel_cudaERNS_18TensorIteratorBaseEENKUlvE0_clEvENKUlvE4_clEvEUldE_St5arrayIPcLm2EELi4E23TrivialOffsetCalculatorILi1EjESB_NS0_6memory15LoadWithoutCastENSC_16StoreWithoutCastEEEviT_T0_T2_T3_T4_T5_,@"STO_CUDA_ENTRY STV_DEFAULT"
_ZN2at6native27unrolled_elementwise_kernelIZZZNS0_23logical_not_kernel_cudaERNS_18TensorIteratorBaseEENKUlvE0_clEvENKUlvE4_clEvEUldE_St5arrayIPcLm2EELi4E23TrivialOffsetCalculatorILi1EjESB_NS0_6memory15LoadWithoutCastENSC_16StoreWithoutCastEEEviT_T0_T2_T3_T4_T5_:
.text._ZN2at6native27unrolled_elementwise_kernelIZZZNS0_23logical_not_kernel_cudaERNS_18TensorIteratorBaseEENKUlvE0_clEvENKUlvE4_clEvEUldE_St5arrayIPcLm2EELi4E23TrivialOffsetCalculatorILi1EjESB_NS0_6memory15LoadWithoutCastENSC_16StoreWithoutCastEEEviT_T0_T2_T3_T4_T5_:
        /* <DEDUP_REMOVED lines=17> */
[----:B------:R-:W2:Y:S06]  /*0110*/  @!P2 LDG.E.64 R4, desc[UR4][R4.64] ;  /* 0x000000040404a981 */ /* 0x000eac000c1e1b00 */
[----:B------:R-:W0:Y:S01]  /*0120*/  @!P1 LDC.64 R10, c[0x0][0x220] ;  /* 0x00008800ff0a9b82 */ /* 0x000e220000000a00 */
[----:B------:R-:W-:Y:S01]  /*0130*/  @!P1 IMAD R17, R0, 0x200, R13 ;  /* 0x0000020000119824 */ /* 0x000fe200078e020d */
[----:B------:R-:W-:Y:S01]  /*0140*/  @!P1 IADD3 R13, R13, 0x80, RZ ;  /* 0x000000800d0d9810 */ /* 0x000fe20007ffe0ff */
[----:B-1----:R-:W-:-:S03]  /*0150*/  @!P4 IMAD.WIDE.U32 R8, R15, 0x8, R8 ;  /* 0x000000080f08c825 */ /* 0x002fc600078e0008 */
[----:B------:R-:W-:Y:S02]  /*0160*/  ISETP.GE.AND P0, PT, R13, R2, PT ;  /* 0x000000020d00720c */ /* 0x000fe40003f06270 */
[----:B------:R-:W1:Y:S01]  /*0170*/  @!P2 LDC.64 R14, c[0x0][0x218] ;  /* 0x00008600ff0eab82 */ /* 0x000e620000000a00 */
[----:B------:R-:W3:Y:S10]  /*0180*/  @!P4 LDG.E.64 R8, desc[UR4][R8.64] ;  /* 0x000000040808c981 */ /* 0x000ef4000c1e1b00 */
[----:B------:R-:W4:Y:S01]  /*0190*/  @!P0 LDC.64 R6, c[0x0][0x220] ;  /* 0x00008800ff068b82 */ /* 0x000f220000000a00 */
[----:B0-----:R-:W-:-:S06]  /*01a0*/  @!P1 IMAD.WIDE.U32 R10, R17, 0x8, R10 ;  /* 0x00000008110a9825 */ /* 0x001fcc00078e000a */
[----:B------:R-:W3:Y:S01]  /*01b0*/  @!P1 LDG.E.64 R10, desc[UR4][R10.64] ;  /* 0x000000040a0a9981 */ /* 0x000ee2000c1e1b00 */
[----:B------:R-:W-:Y:S01]  /*01c0*/  @!P0 IMAD R13, R0, 0x200, R13 ;  /* 0x00000200000d8824 */ /* 0x000fe200078e020d */
[----:B------:R-:W-:-:S03]  /*01d0*/  PLOP3.LUT P5, PT, PT, PT, PT, 0x8, 0x0 ;  /* 0x000000000000781c */ /* 0x000fc60003fae170 */
[----:B----4-:R-:W-:-:S04]  /*01e0*/  @!P0 IMAD.WIDE.U32 R6, R13, 0x8, R6 ;  /* 0x000000080d068825 */ /* 0x010fc800078e0006 */
[----:B------:R-:W-:Y:S02]  /*01f0*/  @!P2 IMAD R13, R0, 0x200, R3 ;  /* 0x00000200000da824 */ /* 0x000fe400078e0203 */
[----:B------:R-:W5:Y:S01]  /*0200*/  @!P0 LDG.E.64 R6, desc[UR4][R6.64] ;  /* 0x0000000406068981 */ /* 0x000f62000c1e1b00 */
[----:B------:R-:W-:-:S04]  /*0210*/  @!P2 IADD3 R3, R3, 0x80, RZ ;  /* 0x000000800303a810 */ /* 0x000fc80007ffe0ff */
[----:B------:R-:W-:Y:S01]  /*0220*/  ISETP.GE.AND P3, PT, R3, R2, PT ;  /* 0x000000020300720c */ /* 0x000fe20003f66270 */
[----:B------:R-:W-:Y:S01]  /*0230*/  BSSY B0, `(.L_x_20406) ;  /* 0x0000019000007945 */ /* 0x000fe20003800000 */
[----:B--2---:R-:W-:Y:S01]  /*0240*/  @!P2 DSETP.NEU.AND P5, PT, R4, RZ, PT ;  /* 0x000000ff0400a22a */ /* 0x004fe20003fad000 */
[----:B-1----:R-:W-:-:S05]  /*0250*/  @!P2 IADD3 R4, P6, R13, R14, RZ ;  /* 0x0000000e0d04a210 */ /* 0x002fca0007fde0ff */
[----:B------:R-:W-:Y:S01]  /*0260*/  @!P2 SEL R13, RZ, 0x1, P5 ;  /* 0x00000001ff0da807 */ /* 0x000fe20002800000 */
[----:B------:R-:W-:Y:S01]  /*0270*/  @!P2 IMAD.X R5, RZ, RZ, R15, P6 ;  /* 0x000000ffff05a224 */ /* 0x000fe200030e060f */
[----:B------:R-:W-:-:S04]  /*0280*/  PLOP3.LUT P5, PT, PT, PT, PT, 0x8, 0x0 ;  /* 0x000000000000781c */ /* 0x000fc80003fae170 */
[----:B------:R0:W-:Y:S03]  /*0290*/  @!P2 STG.E.U8 desc[UR4][R4.64], R13 ;  /* 0x0000000d0400a986 */ /* 0x0001e6000c101104 */
[----:B---3--:R-:W-:Y:S01]  /*02a0*/  @!P4 DSETP.NEU.AND P5, PT, R8, RZ, PT ;  /* 0x000000ff0800c22a */ /* 0x008fe20003fad000 */
[----:B------:R-:W-:-:S07]  /*02b0*/  PLOP3.LUT P4, PT, PT, PT, PT, 0x8, 0x0 ;  /* 0x000000000000781c */ /* 0x000fce0003f8e170 */
[----:B------:R-:W-:Y:S01]  /*02c0*/  @!P1 DSETP.NEU.AND P4, PT, R10, RZ, PT ;  /* 0x000000ff0a00922a */ /* 0x000fe20003f8d000 */
[----:B0-----:R-:W-:-:S13]  /*02d0*/  @P3 BRA `(.L_x_20407) ;  /* 0x0000000000383947 */ /* 0x001fda0003800000 */
[----:B------:R-:W-:Y:S01]  /*02e0*/  IMAD R4, R0, 0x200, R3 ;  /* 0x0000020000047824 */ /* 0x000fe200078e0203 */
[----:B------:R-:W-:Y:S01]  /*02f0*/  ULDC.64 UR6, c[0x0][0x218] ;  /* 0x0000860000067ab9 */ /* 0x000fe20000000a00 */
[----:B------:R-:W-:Y:S01]  /*0300*/  VIADD R3, R3, 0x80 ;  /* 0x0000008003037836 */ /* 0x000fe20000000000 */
[----:B------:R-:W-:Y:S02]  /*0310*/  SEL R11, RZ, 0x1, P5 ;  /* 0x00000001ff0b7807 */ /* 0x000fe40002800000 */
[----:B------:R-:W-:Y:S02]  /*0320*/  IADD3 R4, P1, R4, UR6, RZ ;  /* 0x0000000604047c10 */ /* 0x000fe4000ff3e0ff */
[----:B------:R-:W-:-:S03]  /*0330*/  ISETP.GE.AND P2, PT, R3, R2, PT ;  /* 0x000000020300720c */ /* 0x000fc60003f46270 */
[----:B------:R-:W-:-:S05]  /*0340*/  IMAD.X R5, RZ, RZ, UR7, P1 ;  /* 0x00000007ff057e24 */ /* 0x000fca00088e06ff */
[----:B------:R0:W-:Y:S05]  /*0350*/  STG.E.U8 desc[UR4][R4.64], R11 ;  /* 0x0000000b04007986 */ /* 0x0001ea000c101104 */
[----:B------:R-:W-:Y:S01]  /*0360*/  @!P2 LEA R8, R0, R3, 0x9 ;  /* 0x000000030008a211 */ /* 0x000fe200078e48ff */
[----:B------:R-:W-:Y:S01]  /*0370*/  @!P2 VIADD R3, R3, 0x80 ;  /* 0x000000800303a836 */ /* 0x000fe20000000000 */
[----:B------:R-:W-:Y:S02]  /*0380*/  @!P2 SEL R13, RZ, 0x1, P4 ;  /* 0x00000001ff0da807 */ /* 0x000fe40002000000 */
[----:B------:R-:W-:-:S05]  /*0390*/  @!P2 IADD3 R8, P3, R8, UR6, RZ ;  /* 0x000000060808ac10 */ /* 0x000fca000ff7e0ff */
[----:B------:R-:W-:-:S05]  /*03a0*/  @!P2 IMAD.X R9, RZ, RZ, UR7, P3 ;  /* 0x00000007ff09ae24 */ /* 0x000fca00098e06ff */
[----:B------:R0:W-:Y:S03]  /*03b0*/  @!P2 STG.E.U8 desc[UR4][R8.64], R13 ;  /* 0x0000000d0800a986 */ /* 0x0001e6000c101104 */
.L_x_20407:
[----:B------:R-:W-:Y:S05]  /*03c0*/  BSYNC B0 ;  /* 0x0000000000007941 */ /* 0x000fea0003800000 */
.L_x_20406:
[----:B------:R-:W-:Y:S01]  /*03d0*/  ISETP.GE.AND P2, PT, R3, R2, PT ;  /* 0x000000020300720c */ /* 0x000fe20003f46270 */
[----:B-----5:R-:W-:Y:S01]  /*03e0*/  @!P0 DSETP.NEU.AND P1, PT, R6, RZ, PT ;  /* 0x000000ff0600822a */ /* 0x020fe20003f2d000 */
[----:B------:R-:W-:-:S11]  /*03f0*/  MOV R2, 0x1 ;  /* 0x0000000100027802 */ /* 0x000fd60000000f00 */
[----:B------:R-:W-:Y:S05]  /*0400*/  @P2 EXIT ;  /* 0x000000000000294d */ /* 0x000fea0003800000 */
[----:B------:R-:W-:Y:S01]  /*0410*/  IMAD R3, R0, 0x200, R3 ;  /* 0x0000020000037824 */ /* 0x000fe200078e0203 */
[----:B------:R-:W-:Y:S01]  /*0420*/  ULDC.64 UR6, c[0x0][0x218] ;  /* 0x0000860000067ab9 */ /* 0x000fe20000000a00 */
[----:B------:R-:W-:Y:S02]  /*0430*/  PRMT R0, R2, 0x7610, R0 ;  /* 0x0000761002007816 */ /* 0x000fe40000000000 */
[----:B0-----:R-:W-:Y:S02]  /*0440*/  @!P0 SEL R4, RZ, 0x1, P1 ;  /* 0x00000001ff048807 */ /* 0x001fe40000800000 */
[----:B------:R-:W-:Y:S02]  /*0450*/  IADD3 R2, P2, R3, UR6, RZ ;  /* 0x0000000603027c10 */ /* 0x000fe4000ff5e0ff */
[----:B------:R-:W-:-:S03]  /*0460*/  @!P0 PRMT R0, R4, 0x7610, R0 ;  /* 0x0000761004008816 */ /* 0x000fc60000000000 */
[----:B------:R-:W-:-:S05]  /*0470*/  IMAD.X R3, RZ, RZ, UR7, P2 ;  /* 0x00000007ff037e24 */ /* 0x000fca00090e06ff */
[----:B------:R-:W-:Y:S01]  /*0480*/  STG.E.U8 desc[UR4][R2.64], R0 ;  /* 0x0000000002007986 */ /* 0x000fe2000c101104 */
[----:B------:R-:W-:Y:S05]  /*0490*/  EXIT ;  /* 0x000000000000794d */ /* 0x000fea0003800000 */
.L_x_20408:
        /* <DEDUP_REMOVED lines=14> */
.L_x_23669:


//--------------------- .text._ZN2at6native29vectorized_elementwise_kernelILi2EZZZNS0_23logical_not_kernel_cudaERNS_18TensorIteratorBaseEENKUlvE0_clEvENKUlvE4_clEvEUldE_St5arrayIPcLm2EEEEviT0_T1_ --------------------------
	.section	.text._ZN2at6native29vectorized_elementwise_kernelILi2EZZZNS0_23logical_not_kernel_cudaERNS_18TensorIteratorBaseEENKUlvE0_clEvENKUlvE4_clEvEUldE_St5arrayIPcLm2EEEEviT0_T1_,"ax",@progbits
	.align	128
        .global         _ZN2at6native29vectorized_elementwise_kernelILi2EZZZNS0_23logical_not_kernel_cudaERNS_18TensorIteratorBaseEENKUlvE0_clEvENKUlvE4_clEvEUldE_St5arrayIPcLm2EEEEviT0_T1_
        .type           _ZN2at6native29vectorized_elementwise_kernelILi2EZZZNS0_23logical_not_kernel_cudaERNS_18TensorIteratorBaseEENKUlvE0_clEvENKUlvE4_clEvEUldE_St5arrayIPcLm2EEEEviT0_T1_,@function
        .size           _ZN2at6native29vectorized_elementwise_kernelILi2EZZZNS0_23logical_not_kernel_cudaERNS_18TensorIteratorBaseEENKUlvE0_clEvENKUlvE4_clEvEUldE_St5arrayIPcLm2EEEEviT0_T1_,(.L_x_23670 - _ZN2at6native29vectorized_elementwise_kernelILi2EZZZNS0_23logical_not_kernel_cudaERNS_18TensorIteratorBaseEENKUlvE0_clEvENKUlvE4_clEvEUldE_St5arrayIPcLm2EEEEviT0_T1_)
        .other          _ZN2at6native29vectorized_elementwise_kernelILi2EZZZNS0_23logical_not_kernel_cudaERNS_18TensorIteratorBaseEENKUlvE0_clEvENKUlvE4_clEvEUldE_St5arrayIPcLm2EEEEviT0_T1_,@"STO_CUDA_ENTRY STV_DEFAULT"
_ZN2at6native29vectorized_elementwise_kernelILi2EZZZNS0_23logical_not_kernel_cudaERNS_18TensorIteratorBaseEENKUlvE0_clEvENKUlvE4_clEvEUldE_St5arrayIPcLm2EEEEviT0_T1_:
.text._ZN2at6native29vectorized_elementwise_kernelILi2EZZZNS0_23logical_not_kernel_cudaERNS_18TensorIteratorBaseEENKUlvE0_clEvENKUlvE4_clEvEUldE_St5arrayIPcLm2EEEEviT0_T1_:
        /* <DEDUP_REMOVED lines=20> */
[----:B--2---:R-:W-:Y:S02]  /*0140*/  DSETP.NEU.AND P6, PT, R20, RZ, PT ;  /* 0x000000ff1400722a */ /* 0x004fe40003fcd000 */
[----:B------:R-:W-:Y:S02]  /*0150*/  DSETP.NEU.AND P5, PT, R22, RZ, PT ;  /* 0x000000ff1600722a */ /* 0x000fe40003fad000 */
[----:B---3--:R-:W-:Y:S02]  /*0160*/  DSETP.NEU.AND P4, PT, R12, RZ, PT ;  /* 0x000000ff0c00722a */ /* 0x008fe40003f8d000 */
[----:B------:R-:W-:Y:S01]  /*0170*/  SEL R0, RZ, 0x1, P6 ;  /* 0x00000001ff007807 */ /* 0x000fe20003000000 */
[----:B------:R-:W-:-:S02]  /*0180*/  DSETP.NEU.AND P3, PT, R14, RZ, PT ;  /* 0x000000ff0e00722a */ /* 0x000fc40003f6d000 */
[----:B----4-:R-:W-:Y:S02]  /*0190*/  DSETP.NEU.AND P2, PT, R8, RZ, PT ;  /* 0x000000ff0800722a */ /* 0x010fe40003f4d000 */
[----:B------:R-:W-:Y:S02]  /*01a0*/  DSETP.NEU.AND P1, PT, R10, RZ, PT ;  /* 0x000000ff0a00722a */ /* 0x000fe40003f2d000 */
[----:B-----5:R-:W-:Y:S02]  /*01b0*/  DSETP.NEU.AND P0, PT, R4, RZ, PT ;  /* 0x000000ff0400722a */ /* 0x020fe40003f0d000 */
[----:B------:R-:W-:Y:S01]  /*01c0*/  DSETP.NEU.AND P6, PT, R6, RZ, PT ;  /* 0x000000ff0600722a */ /* 0x000fe20003fcd000 */
        /* <DEDUP_REMOVED lines=16> */
.L_x_20409:
[----:B------:R-:W0:Y:S01]  /*02d0*/  S2R R21, SR_TID.X ;  /* 0x0000000000157919 */ /* 0x000e220000002100 */
[----:B------:R-:W-:Y:S02]  /*02e0*/  CS2R R22, SRZ ;  /* 0x0000000000167805 */ /* 0x000fe4000001ff00 */
        /* <DEDUP_REMOVED lines=13> */
[----:B------:R-:W0:Y:S01]  /*03c0*/  @!P0 LDC.64 R10, c[0x0][0x220] ;  /* 0x00008800ff0a8b82 */ /* 0x000e220000000a00 */
[----:B------:R2:W5:Y:S10]  /*03d0*/  @!P6 LDG.E.64 R22, desc[UR4][R6.64] ;  /* 0x000000040616e981 */ /* 0x000574000c1e1b00 */
        /* <DEDUP_REMOVED lines=9> */
[----:B--2---:R-:W2:Y:S01]  /*0470*/  @!P4 LDC.64 R6, c[0x0][0x220] ;  /* 0x00008800ff06cb82 */ /* 0x004ea20000000a00 */
[----:B------:R-:W-:-:S05]  /*0480*/  @!P4 VIADD R9, R9, 0x80 ;  /* 0x000000800909c836 */ /* 0x000fca0000000000 */
[----:B------:R-:W-:-:S13]  /*0490*/  ISETP.GE.AND P5, PT, R9, R20, PT ;  /* 0x000000140900720c */ /* 0x000fda0003fa6270 */
[----:B------:R-:W-:Y:S02]  /*04a0*/  @!P5 IMAD.IADD R25, R0, 0x1, R9 ;  /* 0x000000010019d824 */ /* 0x000fe400078e0209 */
[----:B------:R-:W-:-:S05]  /*04b0*/  @!P5 VIADD R9, R9, 0x80 ;  /* 0x000000800909d836 */ /* 0x000fca0000000000 */
[----:B------:R-:W-:-:S13]  /*04c0*/  ISETP.GE.AND P6, PT, R9, R20, PT ;  /* 0x000000140900720c */ /* 0x000fda0003fc6270 */
[----:B------:R-:W1:Y:S01]  /*04d0*/  @!P6 LDC.64 R12, c[0x0][0x220] ;  /* 0x00008800ff0ceb82 */ /* 0x000e620000000a00 */
[----:B------:R-:W-:Y:S02]  /*04e0*/  @!P6 IMAD.IADD R9, R0, 0x1, R9 ;  /* 0x000000010009e824 */ /* 0x000fe400078e0209 */
[----:B---3--:R-:W-:Y:S01]  /*04f0*/  @!P2 IMAD.WIDE.U32 R14, R3, 0x8, R14 ;  /* 0x00000008030ea825 */ /* 0x008fe200078e000e */
[----:B------:R-:W-:-:S03]  /*0500*/  CS2R R2, SRZ ;  /* 0x0000000000027805 */ /* 0x000fc6000001ff00 */
[----:B------:R-:W-:Y:S02]  /*0510*/  @!P0 IMAD.IADD R26, R0, 0x1, R21 ;  /* 0x00000001001a8824 */ /* 0x000fe400078e0215 */
[----:B----4-:R-:W-:Y:S01]  /*0520*/  @!P3 IMAD.WIDE.U32 R18, R17, 0x8, R18 ;  /* 0x000000081112b825 */ /* 0x010fe200078e0012 */
[----:B------:R0:W5:Y:S03]  /*0530*/  @!P2 LDG.E.64 R2, desc[UR4][R14.64] ;  /* 0x000000040e02a981 */ /* 0x000166000c1e1b00 */
[----:B-1----:R-:W-:Y:S02]  /*0540*/  @!P6 IMAD.WIDE.U32 R12, R9, 0x8, R12 ;  /* 0x00000008090ce825 */ /* 0x002fe400078e000c */
[----:B------:R-:W1:Y:S01]  /*0550*/  @!P5 LDC.64 R8, c[0x0][0x220] ;  /* 0x00008800ff08db82 */ /* 0x000e620000000a00 */
[----:B------:R-:W-:Y:S01]  /*0560*/  CS2R R16, SRZ ;  /* 0x0000000000107805 */ /* 0x000fe2000001ff00 */
[----:B--2---:R-:W-:-:S02]  /*0570*/  @!P4 IMAD.WIDE.U32 R6, R27, 0x8, R6 ;  /* 0x000000081b06c825 */ /* 0x004fc400078e0006 */
[----:B------:R-:W2:Y:S02]  /*0580*/  @!P6 LDG.E.64 R12, desc[UR4][R12.64] ;  /* 0x000000040c0ce981 */ /* 0x000ea4000c1e1b00 */
[----:B0-----:R-:W-:Y:S01]  /*0590*/  @!P0 IMAD.WIDE.U32 R14, R26, 0x8, R10 ;  /* 0x000000081a0e8825 */ /* 0x001fe200078e000a */
[----:B------:R-:W-:Y:S02]  /*05a0*/  CS2R R10, SRZ ;  /* 0x00000000000a7805 */ /* 0x000fe4000001ff00 */
[----:B------:R-:W-:Y:S01]  /*05b0*/  CS2R R26, SRZ ;  /* 0x00000000001a7805 */ /* 0x000fe2000001ff00 */
[----:B------:R0:W5:Y:S04]  /*05c0*/  @!P3 LDG.E.64 R16, desc[UR4][R18.64] ;  /* 0x000000041210b981 */ /* 0x000168000c1e1b00 */
[----:B------:R0:W5:Y:S04]  /*05d0*/  @!P4 LDG.E.64 R10, desc[UR4][R6.64] ;  /* 0x00000004060ac981 */ /* 0x000168000c1e1b00 */
[----:B------:R0:W5:Y:S01]  /*05e0*/  @!P0 LDG.E.64 R26, desc[UR4][R14.64] ;  /* 0x000000040e1a8981 */ /* 0x000162000c1e1b00 */
[----:B-1----:R-:W-:Y:S01]  /*05f0*/  @!P5 IMAD.WIDE.U32 R24, R25, 0x8, R8 ;  /* 0x000000081918d825 */ /* 0x002fe200078e0008 */
[----:B------:R-:W-:-:S06]  /*0600*/  CS2R R8, SRZ ;  /* 0x0000000000087805 */ /* 0x000fcc000001ff00 */
[----:B------:R0:W5:Y:S01]  /*0610*/  @!P5 LDG.E.64 R8, desc[UR4][R24.64] ;  /* 0x000000041808d981 */ /* 0x000162000c1e1b00 */
[----:B------:R-:W-:Y:S01]  /*0620*/  @!P1 IMAD.WIDE.U32 R28, R5, 0x8, R28 ;  /* 0x00000008051c9825 */ /* 0x000fe200078e001c */
[----:B------:R-:W-:Y:S01]  /*0630*/  CS2R R4, SRZ ;  /* 0x0000000000047805 */ /* 0x000fe2000001ff00 */
[----:B------:R-:W-:Y:S05]  /*0640*/  BSSY B0, `(.L_x_20410) ;  /* 0x000000d000007945 */ /* 0x000fea0003800000 */
[----:B------:R0:W5:Y:S01]  /*0650*/  @!P1 LDG.E.64 R4, desc[UR4][R28.64] ;  /* 0x000000041c049981 */ /* 0x000162000c1e1b00 */
[----:B--2---:R-:W-:Y:S01]  /*0660*/  @!P6 DSETP.NEU.AND P1, PT, R12, RZ, PT ;  /* 0x000000ff0c00e22a */ /* 0x004fe20003f2d000 */
[----:B------:R-:W-:Y:S01]  /*0670*/  IMAD.MOV.U32 R12, RZ, RZ, 0x1 ;  /* 0x00000001ff0c7424 */ /* 0x000fe200078e00ff */
[----:B0-----:R-:W-:-:S12]  /*0680*/  @P0 BRA `(.L_x_20411) ;  /* 0x0000000000200947 */ /* 0x001fd80003800000 */
[----:B------:R-:W-:Y:S01]  /*0690*/  IMAD.IADD R6, R0, 0x1, R21 ;  /* 0x0000000100067824 */ /* 0x000fe200078e0215 */
[----:B------:R-:W-:Y:S01]  /*06a0*/  ULDC.64 UR6, c[0x0][0x218] ;  /* 0x0000860000067ab9 */ /* 0x000fe20000000a00 */
[----:B-----5:R-:W-:Y:S01]  /*06b0*/  DSETP.NEU.AND P0, PT, R26, RZ, PT ;  /* 0x000000ff1a00722a */ /* 0x020fe20003f0d000 */
[----:B------:R-:W-:Y:S02]  /*06c0*/  VIADD R21, R21, 0x80 ;  /* 0x0000008015157836 */ /* 0x000fe40000000000 */
[----:B------:R-:W-:-:S03]  /*06d0*/  IADD3 R6, P2, R6, UR6, RZ ;  /* 0x0000000606067c10 */ /* 0x000fc6000ff5e0ff */
[----:B------:R-:W-:Y:S02]  /*06e0*/  SEL R13, RZ, 0x1, P0 ;  /* 0x00000001ff0d7807 */ /* 0x000fe40000000000 */
[----:B------:R-:W-:-:S05]  /*06f0*/  IMAD.X R7, RZ, RZ, UR7, P2 ;  /* 0x00000007ff077e24 */ /* 0x000fca00090e06ff */
[----:B------:R0:W-:Y:S03]  /*0700*/  STG.E.U8 desc[UR4][R6.64], R13 ;  /* 0x0000000d06007986 */ /* 0x0001e6000c101104 */
.L_x_20411:
[----:B------:R-:W-:Y:S05]  /*0710*/  BSYNC B0 ;  /* 0x0000000000007941 */ /* 0x000fea0003800000 */
.L_x_20410:
        /* <DEDUP_REMOVED lines=9> */
[----:B-----5:R-:W-:Y:S01]  /*07b0*/  DSETP.NEU.AND P0, PT, R22, RZ, PT ;  /* 0x000000ff1600722a */ /* 0x020fe20003f0d000 */
[----:B------:R-:W-:Y:S02]  /*07c0*/  VIADD R21, R21, 0x80 ;  /* 0x0000008015157836 */ /* 0x000fe40000000000 */
[----:B------:R-:W-:-:S03]  /*07d0*/  IADD3 R12, P1, R12, UR6, RZ ;  /* 0x000000060c0c7c10 */ /* 0x000fc6000ff3e0ff */
[----:B------:R-:W-:Y:S02]  /*07e0*/  SEL R7, RZ, 0x1, P0 ;  /* 0x00000001ff077807 */ /* 0x000fe40000000000 */
[----:B------:R-:W-:Y:S01]  /*07f0*/  IMAD.X R13, RZ, RZ, UR7, P1 ;  /* 0x00000007ff0d7e24 */ /* 0x000fe200088e06ff */
[----:B------:R-:W-:-:S04]  /*0800*/  ISETP.GE.AND P0, PT, R21, R20, PT ;  /* 0x000000141500720c */ /* 0x000fc80003f06270 */
[----:B------:R0:W-:Y:S09]  /*0810*/  STG.E.U8 desc[UR4][R12.64], R7 ;  /* 0x000000070c007986 */ /* 0x0001f2000c101104 */
[----:B------:R-:W-:Y:S05]  /*0820*/  @P0 BRA `(.L_x_20415) ;  /* 0x0000000000480947 */ /* 0x000fea0003800000 */
[----:B0-----:R-:W-:Y:S01]  /*0830*/  IMAD.IADD R7, R0, 0x1, R21 ;  /* 0x0000000100077824 */ /* 0x001fe200078e0215 */
[----:B------:R-:W-:Y:S01]  /*0840*/  ULDC.64 UR6, c[0x0][0x218] ;  /* 0x0000860000067ab9 */ /* 0x000fe20000000a00 */
[----:B------:R-:W-:Y:S01]  /*0850*/  DSETP.NEU.AND P0, PT, R4, RZ, PT ;  /* 0x000000ff0400722a */ /* 0x000fe20003f0d000 */
[----:B------:R-:W-:Y:S02]  /*0860*/  VIADD R21, R21, 0x80 ;  /* 0x0000008015157836 */ /* 0x000fe40000000000 */
[----:B------:R-:W-:-:S03]  /*0870*/  IADD3 R4, P1, R7, UR6, RZ ;  /* 0x0000000607047c10 */ /* 0x000fc6000ff3e0ff */
[----:B------:R-:W-:Y:S02]  /*0880*/  SEL R7, RZ, 0x1, P0 ;  /* 0x00000001ff077807 */ /* 0x000fe40000000000 */
[----:B------:R-:W-:-:S05]  /*0890*/  IMAD.X R5, RZ, RZ, UR7, P1 ;  /* 0x00000007ff057e24 */ /* 0x000fca00088e06ff */
[----:B------:R0:W-:Y:S03]  /*08a0*/  STG.E.U8 desc[UR4][R4.64], R7 ;  /* 0x0000000704007986 */ /* 0x0001e6000c101104 */
.L_x_20414:
[----:B------:R-:W-:-:S13]  /*08b0*/  ISETP.GE.AND P0, PT, R21, R20, PT ;  /* 0x000000141500720c */ /* 0x000fda0003f06270 */
[----:B------:R-:W-:Y:S05]  /*08c0*/  @P0 BRA `(.L_x_20416) ;  /* 0x0000000000480947 */ /* 0x000fea0003800000 */
[----:B0----5:R-:W-:Y:S01]  /*08d0*/  IMAD.IADD R4, R0, 0x1, R21 ;  /* 0x0000000100047824 */ /* 0x021fe200078e0215 */
[----:B------:R-:W-:Y:S01]  /*08e0*/  ULDC.64 UR6, c[0x0][0x218] ;  /* 0x0000860000067ab9 */ /* 0x000fe20000000a00 */
[----:B------:R-:W-:Y:S01]  /*08f0*/  DSETP.NEU.AND P0, PT, R2, RZ, PT ;  /* 0x000000ff0200722a */ /* 0x000fe20003f0d000 */
[----:B------:R-:W-:Y:S02]  /*0900*/  VIADD R21, R21, 0x80 ;  /* 0x0000008015157836 */ /* 0x000fe40000000000 */
[----:B------:R-:W-:-:S03]  /*0910*/  IADD3 R2, P1, R4, UR6, RZ ;  /* 0x0000000604027c10 */ /* 0x000fc6000ff3e0ff */
[----:B------:R-:W-:Y:S02]  /*0920*/  SEL R5, RZ, 0x1, P0 ;  /* 0x00000001ff057807 */ /* 0x000fe40000000000 */
[----:B------:R-:W-:-:S05]  /*0930*/  IMAD.X R3, RZ, RZ, UR7, P1 ;  /* 0x00000007ff037e24 */ /* 0x000fca00088e06ff */
[----:B------:R1:W-:Y:S03]  /*0940*/  STG.E.U8 desc[UR4][R2.64], R5 ;  /* 0x0000000502007986 */ /* 0x0003e6000c101104 */
.L_x_20415:
[----:B------:R-:W-:-:S13]  /*0950*/  ISETP.GE.AND P0, PT, R21, R20, PT ;  /* 0x000000141500720c */ /* 0x000fda0003f06270 */
[----:B------:R-:W-:Y:S05]  /*0960*/  @P0 BRA `(.L_x_20417) ;  /* 0x00000000004c0947 */ /* 0x000fea0003800000 */
[----:B-1----:R-:W-:Y:S01]  /*0970*/  IMAD.IADD R2, R0, 0x1, R21 ;  /* 0x0000000100027824 */ /* 0x002fe200078e0215 */
[----:B------:R-:W-:Y:S01]  /*0980*/  ULDC.64 UR6, c[0x0][0x218] ;  /* 0x0000860000067ab9 */ /* 0x000fe20000000a00 */
[----:B------:R-:W-:Y:S01]  /*0990*/  DSETP.NEU.AND P0, PT, R16, RZ, PT ;  /* 0x000000ff1000722a */ /* 0x000fe20003f0d000 */
[----:B------:R-:W-:Y:S02]  /*09a0*/  VIADD R21, R21, 0x80 ;  /* 0x0000008015157836 */ /* 0x000fe40000000000 */
[----:B------:R-:W-:-:S03]  /*09b0*/  IADD3 R2, P1, R2, UR6, RZ ;  /* 0x0000000602027c10 */ /* 0x000fc6000ff3e0ff */
[----:B------:R-:W-:Y:S02]  /*09c0*/  SEL R5, RZ, 0x1, P0 ;  /* 0x00000001ff057807 */ /* 0x000fe40000000000 */
[----:B------:R-:W-:-:S05]  /*09d0*/  IMAD.X R3, RZ, RZ, UR7, P1 ;  /* 0x00000007ff037e24 */ /* 0x000fca00088e06ff */
[----:B------:R1:W-:Y:S03]  /*09e0*/  STG.E.U8 desc[UR4][R2.64], R5 ;  /* 0x0000000502007986 */ /* 0x0003e6000c101104 */
.L_x_20416:
[----:B------:R-:W-:-:S13]  /*09f0*/  ISETP.GE.AND P0, PT, R21, R20, PT ;  /* 0x000000141500720c */ /* 0x000fda0003f06270 */
[----:B------:R-:W-:Y:S05]  /*0a00*/  @P0 BREAK B1 ;  /* 0x0000000000010942 */ /* 0x000fea0003800000 */
[----:B------:R-:W-:Y:S05]  /*0a10*/  @P0 BRA `(.L_x_20418) ;  /* 0x0000000000500947 */ /* 0x000fea0003800000 */
[----:B-1---5:R-:W-:Y:S01]  /*0a20*/  IMAD.IADD R2, R0, 0x1, R21 ;  /* 0x0000000100027824 */ /* 0x022fe200078e0215 */
[----:B------:R-:W-:Y:S01]  /*0a30*/  ULDC.64 UR6, c[0x0][0x218] ;  /* 0x0000860000067ab9 */ /* 0x000fe20000000a00 */
[----:B------:R-:W-:Y:S01]  /*0a40*/  DSETP.NEU.AND P0, PT, R10, RZ, PT ;  /* 0x000000ff0a00722a */ /* 0x000fe20003f0d000 */
[----:B------:R-:W-:Y:S02]  /*0a50*/  VIADD R21, R21, 0x80 ;  /* 0x0000008015157836 */ /* 0x000fe40000000000 */
[----:B------:R-:W-:-:S03]  /*0a60*/  IADD3 R2, P1, R2, UR6, RZ ;  /* 0x0000000602027c10 */ /* 0x000fc6000ff3e0ff */
[----:B0-----:R-:W-:Y:S02]  /*0a70*/  SEL R5, RZ, 0x1, P0 ;  /* 0x00000001ff057807 */ /* 0x001fe40000000000 */
[----:B------:R-:W-:-:S05]  /*0a80*/  IMAD.X R3, RZ, RZ, UR7, P1 ;  /* 0x00000007ff037e24 */ /* 0x000fca00088e06ff */
[----:B------:R2:W-:Y:S03]  /*0a90*/  STG.E.U8 desc[UR4][R2.64], R5 ;  /* 0x0000000502007986 */ /* 0x0005e6000c101104 */
.L_x_20417:
[----:B------:R-:W-:-:S13]  /*0aa0*/  ISETP.GE.AND P0, PT, R21, R20, PT ;  /* 0x000000141500720c */ /* 0x000fda0003f06270 */
[----:B------:R-:W-:Y:S05]  /*0ab0*/  @P0 BREAK B1 ;  /* 0x0000000000010942 */ /* 0x000fea0003800000 */
[----:B------:R-:W-:Y:S05]  /*0ac0*/  @P0 BRA `(.L_x_20418) ;  /* 0x0000000000240947 */ /* 0x000fea0003800000 */
[----:B------:R-:W-:Y:S05]  /*0ad0*/  BSYNC B1 ;  /* 0x0000000000017941 */ /* 0x000fea0003800000 */
.L_x_20413:
[----:B-12---:R-:W-:Y:S01]  /*0ae0*/  IMAD.IADD R2, R0, 0x1, R21 ;  /* 0x0000000100027824 */ /* 0x006fe200078e0215 */
[----:B------:R-:W-:Y:S01]  /*0af0*/  ULDC.64 UR6, c[0x0][0x218] ;  /* 0x0000860000067ab9 */ /* 0x000fe20000000a00 */
[----:B------:R-:W-:Y:S01]  /*0b00*/  DSETP.NEU.AND P0, PT, R8, RZ, PT ;  /* 0x000000ff0800722a */ /* 0x000fe20003f0d000 */
[----:B------:R-:W-:Y:S02]  /*0b10*/  VIADD R21, R21, 0x80 ;  /* 0x0000008015157836 */ /* 0x000fe40000000000 */
[----:B------:R-:W-:-:S03]  /*0b20*/  IADD3 R2, P1, R2, UR6, RZ ;  /* 0x0000000602027c10 */ /* 0x000fc6000ff3e0ff */
[----:B------:R-:W-:Y:S02]  /*0b30*/  SEL R5, RZ, 0x1, P0 ;  /* 0x00000001ff057807 */ /* 0x000fe40000000000 */
[----:B------:R-:W-:-:S05]  /*0b40*/  IMAD.X R3, RZ, RZ, UR7, P1 ;  /* 0x00000007ff037e24 */ /* 0x000fca00088e06ff */
[----:B------:R3:W-:Y:S03]  /*0b50*/  STG.E.U8 desc[UR4][R2.64], R5 ;  /* 0x0000000502007986 */ /* 0x0007e6000c101104 */
.L_x_20418:
[----:B------:R-:W-:Y:S05]  /*0b60*/  BSYNC B0 ;  /* 0x0000000000007941 */ /* 0x000fea0003800000 */
.L_x_20412:
[----:B------:R-:W-:Y:S05]  /*0b70*/  WARPSYNC.ALL ;  /* 0x0000000000007948 */ /* 0x000fea0003800000 */
[----:B------:R-:W-:-:S13]  /*0b80*/  ISETP.GE.AND P0, PT, R21, R20, PT ;  /* 0x000000141500720c */ /* 0x000fda0003f06270 */
[----:B------:R-:W-:Y:S05]  /*0b90*/  @P0 EXIT ;  /* 0x000000000000094d */ /* 0x000fea0003800000 */
[----:B------:R-:W-:Y:S01]  /*0ba0*/  IMAD.IADD R0, R0, 0x1, R21 ;  /* 0x0000000100007824 */ /* 0x000fe200078e0215 */
[----:B------:R-:W-:-:S04]  /*0bb0*/  ULDC.64 UR6, c[0x0][0x218] ;  /* 0x0000860000067ab9 */ /* 0x000fc80000000a00 */
[----:B-123-5:R-:W-:-:S05]  /*0bc0*/  IADD3 R2, P0, R0, UR6, RZ ;  /* 0x0000000600027c10 */ /* 0x02efca000ff1e0ff */
[----:B------:R-:W-:-:S05]  /*0bd0*/  IMAD.X R3, RZ, RZ, UR7, P0 ;  /* 0x00000007ff037e24 */ /* 0x000fca00080e06ff */
[----:B------:R-:W-:Y:S01]  /*0be0*/  STG.E.U8 desc[UR4][R2.64], R6 ;  /* 0x0000000602007986 */ /* 0x000fe2000c101104 */
[----:B------:R-:W-:Y:S05]  /*0bf0*/  EXIT ;  /* 0x000000000000794d */ /* 0x000fea0003800000 */
.L_x_20419:
        /* <DEDUP_REMOVED lines=16> */
.L_x_23670:


//--------------------- .text._ZN2at6native29vectorized_elementwise_kernelILi4EZZZNS0_23logical_not_kernel_cudaERNS_18TensorIteratorBaseEENKUlvE0_clEvENKUlvE4_clEvEUldE_St5arrayIPcLm2EEEEviT0_T1_ --------------------------
	.section	.text._ZN2at6native29vectorized_elementwise_kernelILi4EZZZNS0_23logical_not_kernel_cudaERNS_18TensorIteratorBaseEENKUlvE0_clEvENKUlvE4_clEvEUldE_St5arrayIPcLm2EEEEviT0_T1_,"ax",@progbits
	.align	128
        .global         _ZN2at6native29vectorized_elementwise_kernelILi4EZZZNS0_23logical_not_kernel_cudaERNS_18TensorIteratorBaseEENKUlvE0_clEvENKUlvE4_clEvEUldE_St5arrayIPcLm2EEEEviT0_T1_
        .type           _ZN2at6native29vectorized_elementwise_kernelILi4EZZZNS0_23logical_not_kernel_cudaERNS_18TensorIteratorBaseEENKUlvE0_clEvENKUlvE4_clEvEUldE_St5arrayIPcLm2EEEEviT0_T1_,@function
        .size           _ZN2at6native29vectorized_elementwise_kernelILi4EZZZNS0_23logical_not_kernel_cudaERNS_18TensorIteratorBaseEENKUlvE0_clEvENKUlvE4_clEvEUldE_St5arrayIPcLm2EEEEviT0_T1_,(.L_x_23671 - _ZN2at6native29vectorized_elementwise_kernelILi4EZZZNS0_23logical_not_kernel_cudaERNS_18TensorIteratorBaseEENKUlvE0_clEvENKUlvE4_clEvEUldE_St5arrayIPcLm2EEEEviT0_T1_)
        .other          _ZN2at6native29vectorized_elementwise_kernelILi4EZZZNS0_23logical_not_kernel_cudaERNS_18TensorIteratorBaseEENKUlvE0_clEvENKUlvE4_clEvEUldE_St5arrayIPcLm2EEEEviT0_T1_,@"STO_CUDA_ENTRY STV_DEFAULT"
_ZN2at6native29vectorized_elementwise_kernelILi4EZZZNS0_23logical_not_kernel_cudaERNS_18TensorIteratorBaseEENKUlvE0_clEvENKUlvE4_clEvEUldE_St5arrayIPcLm2EEEEviT0_T1_:
.text._ZN2at6native29vectorized_elementwise_kernelILi4EZZZNS0_23logical_not_kernel_cudaERNS_18TensorIteratorBaseEENKUlvE0_clEvENKUlvE4_clEvEUldE_St5arrayIPcLm2EEEEviT0_T1_:
        /* <DEDUP_REMOVED lines=17> */
[----:B--2---:R-:W-:-:S02]  /*0110*/  DSETP.NEU.AND P2, PT, R18, RZ, PT ;  /* 0x000000ff1200722a */ /* 0x004fc40003f4d000 */
[----:B------:R-:W-:Y:S02]  /*0120*/  DSETP.NEU.AND P1, PT, R16, RZ, PT ;  /* 0x000000ff1000722a */ /* 0x000fe40003f2d000 */
[----:B---3--:R-:W-:Y:S02]  /*0130*/  DSETP.NEU.AND P3, PT, R4, RZ, PT ;  /* 0x000000ff0400722a */ /* 0x008fe40003f6d000 */
[----:B------:R-:W-:Y:S01]  /*0140*/  DSETP.NEU.AND P4, PT, R6, RZ, PT ;  /* 0x000000ff0600722a */ /* 0x000fe20003f8d000 */
[----:B------:R-:W-:Y:S01]  /*0150*/  SEL R4, RZ, 0x1, P2 ;  /* 0x00000001ff047807 */ /* 0x000fe20001000000 */
[----:B----4-:R-:W-:Y:S01]  /*0160*/  DSETP.NEU.AND P0, PT, R8, RZ, PT ;  /* 0x000000ff0800722a */ /* 0x010fe20003f0d000 */
[----:B------:R-:W-:Y:S01]  /*0170*/  SEL R3, RZ, 0x1, P1 ;  /* 0x00000001ff037807 */ /* 0x000fe20000800000 */
[----:B------:R-:W-:Y:S01]  /*0180*/  DSETP.NEU.AND P1, PT, R10, RZ, PT ;  /* 0x000000ff0a00722a */ /* 0x000fe20003f2d000 */
[----:B------:R-:W-:Y:S01]  /*0190*/  SEL R5, RZ, 0x1, P3 ;  /* 0x00000001ff057807 */ /* 0x000fe20001800000 */
[----:B-----5:R-:W-:Y:S01]  /*01a0*/  DSETP.NEU.AND P2, PT, R12, RZ, PT ;  /* 0x000000ff0c00722a */ /* 0x020fe20003f4d000 */
[----:B------:R-:W-:Y:S01]  /*01b0*/  SEL R6, RZ, 0x1, P4 ;  /* 0x00000001ff067807 */ /* 0x000fe20002000000 */
[----:B------:R-:W-:Y:S01]  /*01c0*/  DSETP.NEU.AND P3, PT, R14, RZ, PT ;  /* 0x000000ff0e00722a */ /* 0x000fe20003f6d000 */
[----:B------:R-:W-:-:S02]  /*01d0*/  PRMT R7, R4, 0x7604, R3 ;  /* 0x0000760404077816 */ /* 0x000fc40000000003 */
[----:B------:R-:W-:Y:S02]  /*01e0*/  IADD3 R4, P4, R0, UR6, RZ ;  /* 0x0000000600047c10 */ /* 0x000fe4000ff9e0ff */
[----:B------:R-:W-:Y:S02]  /*01f0*/  PRMT R6, R6, 0x7604, R5 ;  /* 0x0000760406067816 */ /* 0x000fe40000000005 */
[----:B------:R-:W-:Y:S01]  /*0200*/  SEL R0, RZ, 0x1, P0 ;  /* 0x00000001ff007807 */ /* 0x000fe20000000000 */
[----:B------:R-:W-:Y:S01]  /*0210*/  IMAD.X R5, RZ, RZ, UR7, P4 ;  /* 0x00000007ff057e24 */ /* 0x000fe2000a0e06ff */
[----:B------:R-:W-:Y:S02]  /*0220*/  SEL R3, RZ, 0x1, P2 ;  /* 0x00000001ff037807 */ /* 0x000fe40001000000 */
[----:B------:R-:W-:Y:S02]  /*0230*/  PRMT R7, R0, 0x7054, R7 ;  /* 0x0000705400077816 */ /* 0x000fe40000000007 */
[----:B------:R-:W-:Y:S01]  /*0240*/  PRMT R9, R3, 0x7054, R6 ;  /* 0x0000705403097816 */ /* 0x000fe20000000006 */
[----:B------:R-:W-:Y:S01]  /*0250*/  IMAD.WIDE R2, R2, 0x4, R4 ;  /* 0x0000000402027825 */ /* 0x000fe200078e0204 */
[----:B------:R-:W-:-:S02]  /*0260*/  SEL R0, RZ, 0x1, P1 ;  /* 0x00000001ff007807 */ /* 0x000fc40000800000 */
[----:B------:R-:W-:Y:S02]  /*0270*/  SEL R6, RZ, 0x1, P3 ;  /* 0x00000001ff067807 */ /* 0x000fe40001800000 */
[----:B------:R-:W-:Y:S02]  /*0280*/  PRMT R7, R0, 0x654, R7 ;  /* 0x0000065400077816 */ /* 0x000fe40000000007 */
[----:B------:R-:W-:-:S03]  /*0290*/  PRMT R9, R6, 0x654, R9 ;  /* 0x0000065406097816 */ /* 0x000fc60000000009 */
[----:B------:R-:W-:Y:S04]  /*02a0*/  STG.E desc[UR4][R2.64], R7 ;  /* 0x0000000702007986 */ /* 0x000fe8000c101904 */
[----:B------:R-:W-:Y:S01]  /*02b0*/  STG.E desc[UR4][R2.64+0x200], R9 ;  /* 0x0002000902007986 */ /* 0x000fe2000c101904 */
[----:B------:R-:W-:Y:S05]  /*02c0*/  EXIT ;  /* 0x000000000000794d */ /* 0x000fea0003800000 */
.L_x_20420:
        /* <DEDUP_REMOVED lines=68> */
.L_x_20422:
[----:B------:R-:W-:Y:S05]  /*0710*/  BSYNC B0 ;  /* 0x0000000000007941 */ /* 0x000fea0003800000 */
.L_x_20421:
        /* <DEDUP_REMOVED lines=25> */
.L_x_20425:
        /* <DEDUP_REMOVED lines=10> */
.L_x_20426:
        /* <DEDUP_REMOVED lines=10> */
.L_x_20427:
        /* <DEDUP_REMOVED lines=11> */
.L_x_20428:
[----:B------:R-:W-:-:S13]  /*0aa0*/  ISETP.GE.AND P0, PT, R21, R20, PT ;  /* 0x000000141500720c */ /* 0x000fda0003f06270 */
[----:B------:R-:W-:Y:S05]  /*0ab0*/  @P0 BREAK B1 ;  /* 0x0000000000010942 */ /* 0x000fea0003800000 */
[----:B------:R-:W-:Y:S05]  /*0ac0*/  @P0 BRA `(.L_x_20429) ;  /* 0x0000000000240947 */ /* 0x000fea0003800000 */
[----:B------:R-:W-:Y:S05]  /*0ad0*/  BSYNC B1 ;  /* 0x0000000000017941 */ /* 0x000fea0003800000 */
.L_x_20424:
        /* <DEDUP_REMOVED lines=8> */
.L_x_20429:
[----:B------:R-:W-:Y:S05]  /*0b60*/  BSYNC B0 ;  /* 0x0000000000007941 */ /* 0x000fea0003800000 */
.L_x_20423:
        /* <DEDUP_REMOVED lines=9> */
.L_x_20430:
        /* <DEDUP_REMOVED lines=16> */
.L_x_23671:


//--------------------- .text._ZN2at6native29vectorized_elementwise_kernelILi8EZZZNS0_23logical_not_kernel_cudaERNS_18TensorIteratorBaseEENKUlvE0_clEvENKUlvE4_clEvEUldE_St5arrayIPcLm2EEEEviT0_T1_ --------------------------
	.section	.text._ZN2at6native29vectorized_elementwise_kernelILi8EZZZNS0_23logical_not_kernel_cudaERNS_18TensorIteratorBaseEENKUlvE0_clEvENKUlvE4_clEvEUldE_St5arrayIPcLm2EEEEviT0_T1_,"ax",@progbits
	.align	128
        .global         _ZN2at6native29vectorized_elementwise_kernelILi8EZZZNS0_23logical_not_kernel_cudaERNS_18TensorIteratorBaseEENKUlvE0_clEvENKUlvE4_clEvEUldE_St5arrayIPcLm2EEEEviT0_T1_
        .type           _ZN2at6native29vectorized_elementwise_kernelILi8EZZZNS0_23logical_not_kernel_cudaERNS_18TensorIteratorBaseEENKUlvE0_clEvENKUlvE4_clEvEUldE_St5arrayIPcLm2EEEEviT0_T1_,@function
        .size           _ZN2at6native29vectorized_elementwise_kernelILi8EZZZNS0_23logical_not_kernel_cudaERNS_18TensorIteratorBaseEENKUlvE0_clEvENKUlvE4_clEvEUldE_St5arrayIPcLm2EEEEviT0_T1_,(.L_x_23672 - _ZN2at6native29vectorized_elementwise_kernelILi8EZZZNS0_23logical_not_kernel_cudaERNS_18TensorIteratorBaseEENKUlvE0_clEvENKUlvE4_clEvEUldE_St5arrayIPcLm2EEEEviT0_T1_)
        .other          _ZN2at6native29vectorized_elementwise_kernelILi8EZZZNS0_23logical_not_kernel_cudaERNS_18TensorIteratorBaseEENKUlvE0_clEvENKUlvE4_clEvEUldE_St5arrayIPcLm2EEEEviT0_T1_,@"STO_CUDA_ENTRY STV_DEFAULT"
_ZN2at6native29vectorized_elementwise_kernelILi8EZZZNS0_23logical_not_kernel_cudaERNS_18TensorIteratorBaseEENKUlvE0_clEvENKUlvE4_clEvEUldE_St5arrayIPcLm2EEEEviT0_T1_:
.text._ZN2at6native29vectorized_elementwise_kernelILi8EZZZNS0_23logical_not_kernel_cudaERNS_18TensorIteratorBaseEENKUlvE0_clEvENKUlvE4_clEvEUldE_St5arrayIPcLm2EEEEviT0_T1_:
        /* <DEDUP_REMOVED lines=20> */
[----:B------:R-:W-:Y:S01]  /*0140*/  SEL R11, RZ, 0xffffffff, P0 ;  /* 0xffffffffff0b7807 */ /* 0x000fe20000000000 */
[----:B------:R-:W-:Y:S01]  /*0150*/  DSETP.NEU.AND P1, PT, R8, RZ, PT ;  /* 0x000000ff0800722a */ /* 0x000fe20003f2d000 */
[----:B------:R-:W-:Y:S01]  /*0160*/  SEL R10, RZ, 0x1, P6 ;  /* 0x00000001ff0a7807 */ /* 0x000fe20003000000 */
[----:B----4-:R-:W-:Y:S01]  /*0170*/  DSETP.NEU.AND P4, PT, R14, RZ, PT ;  /* 0x000000ff0e00722a */ /* 0x010fe20003f8d000 */
[----:B------:R-:W-:Y:S01]  /*0180*/  IADD3 R8, P5, R0, UR6, RZ ;  /* 0x0000000600087c10 */ /* 0x000fe2000ffbe0ff */
[----:B------:R-:W-:Y:S01]  /*0190*/  DSETP.NEU.AND P3, PT, R12, RZ, PT ;  /* 0x000000ff0c00722a */ /* 0x000fe20003f6d000 */
[----:B------:R-:W-:Y:S01]  /*01a0*/  IMAD.SHL.U32 R15, R11, 0x100, RZ ;  /* 0x000001000b0f7824 */ /* 0x000fe200078e00ff */
[----:B-----5:R-:W-:-:S02]  /*01b0*/  DSETP.NEU.AND P0, PT, R6, RZ, PT ;  /* 0x000000ff0600722a */ /* 0x020fc40003f0d000 */
[----:B------:R-:W-:Y:S01]  /*01c0*/  DSETP.NEU.AND P6, PT, R4, RZ, PT ;  /* 0x000000ff0400722a */ /* 0x000fe20003fcd000 */
[----:B------:R-:W-:Y:S01]  /*01d0*/  SEL R7, RZ, 0xffffffff, P2 ;  /* 0xffffffffff077807 */ /* 0x000fe20001000000 */
[----:B------:R-:W-:Y:S01]  /*01e0*/  IMAD.X R9, RZ, RZ, UR7, P5 ;  /* 0x00000007ff097e24 */ /* 0x000fe2000a8e06ff */
        /* <DEDUP_REMOVED lines=8> */
[----:B------:R-:W-:Y:S01]  /*0270*/  IMAD.WIDE R8, R2, 0x8, R8 ;  /* 0x0000000802087825 */ /* 0x000fe200078e0208 */
        /* <DEDUP_REMOVED lines=8> */
.L_x_20431:
        /* <DEDUP_REMOVED lines=68> */
.L_x_20433:
[----:B------:R-:W-:Y:S05]  /*0740*/  BSYNC B0 ;  /* 0x0000000000007941 */ /* 0x000fea0003800000 */
.L_x_20432:
        /* <DEDUP_REMOVED lines=25> */
.L_x_20436:
        /* <DEDUP_REMOVED lines=10> */
.L_x_20437:
        /* <DEDUP_REMOVED lines=10> */
.L_x_20438:
        /* <DEDUP_REMOVED lines=11> */
.L_x_20439:
[----:B------:R-:W-:-:S13]  /*0ad0*/  ISETP.GE.AND P0, PT, R21, R20, PT ;  /* 0x000000141500720c */ /* 0x000fda0003f06270 */
[----:B------:R-:W-:Y:S05]  /*0ae0*/  @P0 BREAK B1 ;  /* 0x0000000000010942 */ /* 0x000fea0003800000 */
[----:B------:R-:W-:Y:S05]  /*0af0*/  @P0 BRA `(.L_x_20440) ;  /* 0x0000000000240947 */ /* 0x000fea0003800000 */
[----:B------:R-:W-:Y:S05]  /*0b00*/  BSYNC B1 ;  /* 0x0000000000017941 */ /* 0x000fea0003800000 */
.L_x_20435:
        /* <DEDUP_REMOVED lines=8> */
.L_x_20440:
[----:B------:R-:W-:Y:S05]  /*0b90*/  BSYNC B0 ;  /* 0x0000000000007941 */ /* 0x000fea0003800000 */
.L_x_20434:
        /* <DEDUP_REMOVED lines=9> */
.L_x_20441:
        /* <DEDUP_REMOVED lines=13> */
.L_x_23672:


//--------------------- .text._ZN2at6native18elementwise_kernelILi128ELi4EZNS0_15gpu_kernel_implIZZZNS0_23logical_not_kernel_cudaERNS_18TensorIteratorBaseEENKUlvE0_clEvENKUlvE3_clEvEUlsE_EEvS4_RKT_EUliE_EEviT1_ --------------------------
	.section	.text._ZN2at6native18elementwise_kernelILi128ELi4EZNS0_15gpu_kernel_implIZZZNS0_23logical_not_kernel_cudaERNS_18TensorIteratorBaseEENKUlvE0_clEvENKUlvE3_clEvEUlsE_EEvS4_RKT_EUliE_EEviT1_,"ax",@progbits
	.align	128
        .global         _ZN2at6native18elementwise_kernelILi128ELi4EZNS0_15gpu_kernel_implIZZZNS0_23logical_not_kernel_cudaERNS_18TensorIteratorBaseEENKUlvE0_clEvENKUlvE3_clEvEUlsE_EEvS4_RKT_EUliE_EEviT1_
        .type           _ZN2at6native18elementwise_kernelILi128ELi4EZNS0_15gpu_kernel_implIZZZNS0_23logical_not_kernel_cudaERNS_18TensorIteratorBaseEENKUlvE0_clEvENKUlvE3_clEvEUlsE_EEvS4_RKT_EUliE_EEviT1_,@function
        .size           _ZN2at6native18elementwise_kernelILi128ELi4EZNS0_15gpu_kernel_implIZZZNS0_23logical_not_kernel_cudaERNS_18TensorIteratorBaseEENKUlvE0_clEvENKUlvE3_clEvEUlsE_EEvS4_RKT_EUliE_EEviT1_,(.L_x_23673 - _ZN2at6native18elementwise_kernelILi128ELi4EZNS0_15gpu_kernel_implIZZZNS0_23logical_not_kernel_cudaERNS_18TensorIteratorBaseEENKUlvE0_clEvENKUlvE3_clEvEUlsE_EEvS4_RKT_EUliE_EEviT1_)
        .other          _ZN2at6native18elementwise_kernelILi128ELi4EZNS0_15gpu_kernel_implIZZZNS0_23logical_not_kernel_cudaERNS_18TensorIteratorBaseEENKUlvE0_clEvENKUlvE3_clEvEUlsE_EEvS4_RKT_EUliE_EEviT1_,@"STO_CUDA_ENTRY STV_DEFAULT"
_ZN2at6native18elementwise_kernelILi128ELi4EZNS0_15gpu_kernel_implIZZZNS0_23logical_not_kernel_cudaERNS_18TensorIteratorBaseEENKUlvE0_clEvENKUlvE3_clEvEUlsE_EEvS4_RKT_EUliE_EEviT1_:
.text._ZN2at6native18elementwise_kernelILi128ELi4EZNS0_15gpu_kernel_implIZZZNS0_23logical_not_kernel_cudaERNS_18TensorIteratorBaseEENKUlvE0_clEvENKUlvE3_clEvEUlsE_EEvS4_RKT_EUliE_EEviT1_:
        /* <DEDUP_REMOVED lines=313> */
.L_x_20444:
        /* <DEDUP_REMOVED lines=20> */
.L_x_20448:
[----:B------:R0:W5:Y:S01]  /*14d0*/  LDG.E.U8 R0, desc[UR36][R2.64] ;  /* 0x0000002402007981 */ /* 0x000162000c1e1100 */
[----:B------:R-:W-:Y:S05]  /*14e0*/  BRA `(.L_x_20450) ;  /* 0x0000000c00547947 */ /* 0x000fea0003800000 */
.L_x_20447:
        /* <DEDUP_REMOVED lines=8> */
.L_x_20452:
[----:B------:R0:W5:Y:S01]  /*1570*/  LDG.E.U16 R0, desc[UR36][R2.64] ;  /* 0x0000002402007981 */ /* 0x000162000c1e1500 */
[----:B------:R-:W-:Y:S05]  /*1580*/  BRA `(.L_x_20450) ;  /* 0x0000000c002c7947 */ /* 0x000fea0003800000 */
.L_x_20451:
[----:B------:R0:W5:Y:S01]  /*1590*/  LDG.E.U16 R0, desc[UR36][R2.64] ;  /* 0x0000002402007981 */ /* 0x000162000c1e1500 */
[----:B------:R-:W-:Y:S05]  /*15a0*/  BRA `(.L_x_20450) ;  /* 0x0000000c00247947 */ /* 0x000fea0003800000 */
.L_x_20446:
        /* <DEDUP_REMOVED lines=9> */
.L_x_20454:
[----:B------:R-:W2:Y:S02]  /*1640*/  LDG.E.U16 R4, desc[UR36][R2.64] ;  /* 0x0000002402047981 */ /* 0x000ea4000c1e1500 */
[----:B--2---:R-:W-:-:S06]  /*1650*/  HADD2.F32 R4, -RZ, R4.H0_H0 ;  /* 0x20000004ff047230 */ /* 0x004fcc0000004100 */
[----:B------:R-:W0:Y:S02]  /*1660*/  F2I.FTZ.TRUNC.NTZ R4, R4 ;  /* 0x0000000400047305 */ /* 0x000e24000021f100 */
[----:B0-----:R-:W-:Y:S01]  /*1670*/  PRMT R0, R4, 0x7610, R0 ;  /* 0x0000761004007816 */ /* 0x001fe20000000000 */
[----:B------:R-:W-:Y:S06]  /*1680*/  BRA `(.L_x_20450) ;  /* 0x0000000800ec7947 */ /* 0x000fec0003800000 */
.L_x_20453:
        /* <DEDUP_REMOVED lines=9> */
.L_x_20456:
[----:B------:R-:W2:Y:S02]  /*1720*/  LDG.E.U16 R2, desc[UR36][R2.64] ;  /* 0x0000002402027981 */ /* 0x000ea4000c1e1500 */
[----:B--2---:R-:W-:-:S06]  /*1730*/  HADD2.F32 R4, -RZ, R2.H0_H0 ;  /* 0x20000002ff047230 */ /* 0x004fcc0000004100 */
[----:B------:R-:W0:Y:S02]  /*1740*/  F2I.FTZ.TRUNC.NTZ R4, R4 ;  /* 0x0000000400047305 */ /* 0x000e24000021f100 */
[----:B0-----:R-:W-:Y:S01]  /*1750*/  PRMT R0, R4, 0x7610, R0 ;  /* 0x0000761004007816 */ /* 0x001fe20000000000 */
[----:B------:R-:W-:Y:S06]  /*1760*/  BRA `(.L_x_20450) ;  /* 0x0000000800b47947 */ /* 0x000fec0003800000 */
.L_x_20455:
[----:B------:R-:W2:Y:S02]  /*1770*/  LDG.E.64 R2, desc[UR36][R2.64] ;  /* 0x0000002402027981 */ /* 0x000ea4000c1e1b00 */
[----:B--2---:R0:W1:Y:S01]  /*1780*/  F2I.F64.TRUNC R0, R2 ;  /* 0x0000000200007311 */ /* 0x004062000030d100 */
[----:B------:R-:W-:Y:S05]  /*1790*/  BRA `(.L_x_20450) ;  /* 0x0000000800a87947 */ /* 0x000fea0003800000 */
.L_x_20445:
        /* <DEDUP_REMOVED lines=12> */
.L_x_20459:
[----:B------:R-:W2:Y:S02]  /*1860*/  LDG.E.64 R2, desc[UR36][R2.64] ;  /* 0x0000002402027981 */ /* 0x000ea4000c1e1b00 */
[----:B--2---:R3:W4:Y:S01]  /*1870*/  F2I.F64.TRUNC R0, R2 ;  /* 0x0000000200007311 */ /* 0x004722000030d100 */
[----:B------:R-:W-:Y:S05]  /*1880*/  BRA `(.L_x_20450) ;  /* 0x00000008006c7947 */ /* 0x000fea0003800000 */
.L_x_20458:
        /* <DEDUP_REMOVED lines=28> */
.L_x_20461:
        /* <DEDUP_REMOVED lines=15> */
.L_x_20460:
[----:B------:R-:W2:Y:S02]  /*1b40*/  LDG.E.U16 R4, desc[UR36][R2.64] ;  /* 0x0000002402047981 */ /* 0x000ea4000c1e1500 */
[----:B--2---:R-:W-:-:S06]  /*1b50*/  IMAD.U32 R4, R4, 0x10000, RZ ;  /* 0x0001000004047824 */ /* 0x004fcc00078e00ff */
[----:B------:R-:W0:Y:S02]  /*1b60*/  F2I.FTZ.TRUNC.NTZ R4, R4 ;  /* 0x0000000400047305 */ /* 0x000e24000021f100 */
[----:B0-----:R-:W-:Y:S01]  /*1b70*/  PRMT R0, R4, 0x7610, R0 ;  /* 0x0000761004007816 */ /* 0x001fe20000000000 */
[----:B------:R-:W-:Y:S06]  /*1b80*/  BRA `(.L_x_20450) ;  /* 0x0000000400ac7947 */ /* 0x000fec0003800000 */
.L_x_20457:
        /* <DEDUP_REMOVED lines=10> */
.L_x_20464:
        /* <DEDUP_REMOVED lines=21> */
.L_x_20468:
[----:B------:R-:W-:Y:S05]  /*1d80*/  BSYNC B1 ;  /* 0x0000000000017941 */ /* 0x000fea0003800000 */
.L_x_20467:
[----:B------:R-:W-:Y:S01]  /*1d90*/  IMAD.SHL.U32 R2, R2, 0x100000, RZ ;  /* 0x0010000002027824 */ /* 0x000fe200078e00ff */
[----:B------:R-:W-:-:S04]  /*1da0*/  LEA R3, R0, 0x3b800000, 0x17 ;  /* 0x3b80000000037811 */ /* 0x000fc800078eb8ff */
[----:B------:R-:W-:-:S07]  /*1db0*/  LOP3.LUT R4, R3, R2, R4, 0xfe, !PT ;  /* 0x0000000203047212 */ /* 0x000fce00078efe04 */
.L_x_20466:
[----:B------:R-:W-:Y:S05]  /*1dc0*/  BSYNC B0 ;  /* 0x0000000000007941 */ /* 0x000fea0003800000 */
.L_x_20465:
[----:B------:R-:W0:Y:S02]  /*1dd0*/  F2I.FTZ.TRUNC.NTZ R4, R4 ;  /* 0x0000000400047305 */ /* 0x000e24000021f100 */
[----:B0-----:R-:W-:Y:S01]  /*1de0*/  PRMT R0, R4, 0x7610, R0 ;  /* 0x0000761004007816 */ /* 0x001fe20000000000 */
[----:B------:R-:W-:Y:S06]  /*1df0*/  BRA `(.L_x_20450) ;  /* 0x0000000400107947 */ /* 0x000fec0003800000 */
.L_x_20463:
        /* <DEDUP_REMOVED lines=21> */
.L_x_20472:
[----:B------:R-:W-:Y:S05]  /*1f50*/  BSYNC B1 ;  /* 0x0000000000017941 */ /* 0x000fea0003800000 */
.L_x_20471:
[----:B------:R-:W-:Y:S01]  /*1f60*/  IMAD.SHL.U32 R2, R2, 0x200000, RZ ;  /* 0x0020000002027824 */ /* 0x000fe200078e00ff */
[----:B------:R-:W-:-:S04]  /*1f70*/  LEA R3, R0, 0x37800000, 0x17 ;  /* 0x3780000000037811 */ /* 0x000fc800078eb8ff */
[----:B------:R-:W-:-:S07]  /*1f80*/  LOP3.LUT R4, R3, R2, R4, 0xfe, !PT ;  /* 0x0000000203047212 */ /* 0x000fce00078efe04 */
.L_x_20470:
[----:B------:R-:W-:Y:S05]  /*1f90*/  BSYNC B0 ;  /* 0x0000000000007941 */ /* 0x000fea0003800000 */
.L_x_20469:
[----:B------:R-:W0:Y:S02]  /*1fa0*/  F2I.FTZ.TRUNC.NTZ R4, R4 ;  /* 0x0000000400047305 */ /* 0x000e24000021f100 */
[----:B0-----:R-:W-:Y:S01]  /*1fb0*/  PRMT R0, R4, 0x7610, R0 ;  /* 0x0000761004007816 */ /* 0x001fe20000000000 */
[----:B------:R-:W-:Y:S06]  /*1fc0*/  BRA `(.L_x_20450) ;  /* 0x00000000009c7947 */ /* 0x000fec0003800000 */
.L_x_20462:
        /* <DEDUP_REMOVED lines=14> */
.L_x_20476:
[----:B------:R-:W-:Y:S05]  /*20b0*/  BSYNC B0 ;  /* 0x0000000000007941 */ /* 0x000fea0003800000 */
.L_x_20475:
[----:B------:R-:W0:Y:S02]  /*20c0*/  F2I.FTZ.TRUNC.NTZ R4, R4 ;  /* 0x0000000400047305 */ /* 0x000e24000021f100 */
[----:B0-----:R-:W-:Y:S01]  /*20d0*/  PRMT R0, R4, 0x7610, R0 ;  /* 0x0000761004007816 */ /* 0x001fe20000000000 */
[----:B------:R-:W-:Y:S06]  /*20e0*/  BRA `(.L_x_20450) ;  /* 0x0000000000547947 */ /* 0x000fec0003800000 */
.L_x_20449:
        /* <DEDUP_REMOVED lines=16> */
.L_x_20477:
[----:B------:R-:W-:Y:S01]  /*21f0*/  PRMT R0, RZ, 0x7610, R0 ;  /* 0x00007610ff007816 */ /* 0x000fe20000000000 */
[----:B------:R-:W-:Y:S06]  /*2200*/  BRA `(.L_x_20450) ;  /* 0x00000000000c7947 */ /* 0x000fec0003800000 */
.L_x_20474:
[----:B------:R2:W5:Y:S01]  /*2210*/  LDG.E.U16 R0, desc[UR36][R2.64] ;  /* 0x0000002402007981 */ /* 0x000562000c1e1500 */
[----:B------:R-:W-:Y:S05]  /*2220*/  BRA `(.L_x_20450) ;  /* 0x0000000000047947 */ /* 0x000fea0003800000 */
.L_x_20473:
[----:B------:R1:W5:Y:S02]  /*2230*/  LDG.E.U16 R0, desc[UR36][R2.64] ;  /* 0x0000002402007981 */ /* 0x000364000c1e1500 */
.L_x_20450:
[----:B0123--:R-:W0:Y:S01]  /*2240*/  LDC.U8 R3, c[0x0][0x421] ;  /* 0x00010840ff037b82 */ /* 0x00fe220000000000 */
[----:B----45:R-:W-:Y:S01]  /*2250*/  PRMT R0, R0, 0x9910, RZ ;  /* 0x0000991000007816 */ /* 0x030fe200000000ff */
[----:B------:R-:W-:Y:S03]  /*2260*/  BSSY B6, `(.L_x_20478) ;  /* 0x00000d7000067945 */ /* 0x000fe60003800000 */
[----:B------:R-:W-:-:S04]  /*2270*/  ISETP.NE.AND P0, PT, R0, RZ, PT ;  /* 0x000000ff0000720c */ /* 0x000fc80003f05270 */
        /* <DEDUP_REMOVED lines=14> */
.L_x_20482:
[----:B------:R3:W-:Y:S01]  /*2360*/  STG.E.U8 desc[UR36][R16.64], R5 ;  /* 0x0000000510007986 */ /* 0x0007e2000c101124 */
[----:B------:R-:W-:Y:S05]  /*2370*/  BRA `(.L_x_20484) ;  /* 0x0000000c00147947 */ /* 0x000fea0003800000 */
.L_x_20481:
        /* <DEDUP_REMOVED lines=10> */
.L_x_20486:
[----:B------:R1:W-:Y:S01]  /*2420*/  STG.E desc[UR36][R16.64], R5 ;  /* 0x0000000510007986 */ /* 0x0003e2000c101924 */
[----:B------:R-:W-:Y:S05]  /*2430*/  BRA `(.L_x_20484) ;  /* 0x0000000800e47947 */ /* 0x000fea0003800000 */
.L_x_20485:
[----:B------:R2:W-:Y:S01]  /*2440*/  STG.E.U16 desc[UR36][R16.64], R5 ;  /* 0x0000000510007986 */ /* 0x0005e2000c101524 */
[----:B------:R-:W-:Y:S05]  /*2450*/  BRA `(.L_x_20484) ;  /* 0x0000000800dc7947 */ /* 0x000fea0003800000 */
.L_x_20480:
        /* <DEDUP_REMOVED lines=9> */
.L_x_20488:
[----:B------:R-:W-:-:S04]  /*24f0*/  FSEL R0, RZ, 1, P0 ;  /* 0x3f800000ff007808 */ /* 0x000fc80000000000 */
[----:B------:R-:W-:-:S05]  /*2500*/  F2FP.F16.F32.PACK_AB R0, RZ, R0 ;  /* 0x00000000ff00723e */ /* 0x000fca00000000ff */
[----:B------:R0:W-:Y:S01]  /*2510*/  STG.E.U16 desc[UR36][R16.64], R0 ;  /* 0x0000000010007986 */ /* 0x0001e2000c101524 */
[----:B------:R-:W-:Y:S05]  /*2520*/  BRA `(.L_x_20484) ;  /* 0x0000000800a87947 */ /* 0x000fea0003800000 */
.L_x_20487:
        /* <DEDUP_REMOVED lines=10> */
.L_x_20490:
[----:B------:R-:W-:-:S04]  /*25d0*/  FSEL R0, RZ, 1, P0 ;  /* 0x3f800000ff007808 */ /* 0x000fc80000000000 */
[----:B------:R-:W-:-:S04]  /*25e0*/  F2FP.F16.F32.PACK_AB R3, RZ, R0 ;  /* 0x00000000ff03723e */ /* 0x000fc800000000ff */
[----:B------:R-:W-:-:S05]  /*25f0*/  PRMT R3, R3, 0x5410, RZ ;  /* 0x0000541003037816 */ /* 0x000fca00000000ff */
[----:B------:R0:W-:Y:S01]  /*2600*/  STG.E desc[UR36][R16.64], R3 ;  /* 0x0000000310007986 */ /* 0x0001e2000c101924 */
[----:B------:R-:W-:Y:S05]  /*2610*/  BRA `(.L_x_20484) ;  /* 0x00000008006c7947 */ /* 0x000fea0003800000 */
.L_x_20489:
[----:B------:R-:W-:Y:S01]  /*2620*/  FSEL R3, RZ, 1.875, P0 ;  /* 0x3ff00000ff037808 */ /* 0x000fe20000000000 */
[----:B------:R-:W-:-:S05]  /*2630*/  IMAD.MOV.U32 R2, RZ, RZ, RZ ;  /* 0x000000ffff027224 */ /* 0x000fca00078e00ff */
[----:B------:R0:W-:Y:S01]  /*2640*/  STG.E.64 desc[UR36][R16.64], R2 ;  /* 0x0000000210007986 */ /* 0x0001e2000c101b24 */
[----:B------:R-:W-:Y:S05]  /*2650*/  BRA `(.L_x_20484) ;  /* 0x00000008005c7947 */ /* 0x000fea0003800000 */
.L_x_20479:
        /* <DEDUP_REMOVED lines=10> */
.L_x_20493:
[----:B------:R-:W-:Y:S02]  /*2700*/  FSEL R5, RZ, 1.875, P0 ;  /* 0x3ff00000ff057808 */ /* 0x000fe40000000000 */
[----:B------:R-:W-:Y:S01]  /*2710*/  CS2R R6, SRZ ;  /* 0x0000000000067805 */ /* 0x000fe2000001ff00 */
[----:B------:R-:W-:-:S05]  /*2720*/  IMAD.MOV.U32 R4, RZ, RZ, RZ ;  /* 0x000000ffff047224 */ /* 0x000fca00078e00ff */
[----:B------:R0:W-:Y:S01]  /*2730*/  STG.E.128 desc[UR36][R16.64], R4 ;  /* 0x0000000410007986 */ /* 0x0001e2000c101d24 */
[----:B------:R-:W-:Y:S05]  /*2740*/  BRA `(.L_x_20484) ;  /* 0x0000000800207947 */ /* 0x000fea0003800000 */
.L_x_20492:
        /* <DEDUP_REMOVED lines=18> */
.L_x_20497:
[----:B------:R-:W-:Y:S05]  /*2870*/  BSYNC B0 ;  /* 0x0000000000007941 */ /* 0x000fea0003800000 */
.L_x_20496:
[----:B------:R0:W-:Y:S01]  /*2880*/  STG.E.U8 desc[UR36][R16.64], R3 ;  /* 0x0000000310007986 */ /* 0x0001e2000c101124 */
[----:B------:R-:W-:Y:S05]  /*2890*/  BRA `(.L_x_20484) ;  /* 0x0000000400cc7947 */ /* 0x000fea0003800000 */
.L_x_20495:
        /* <DEDUP_REMOVED lines=13> */
.L_x_20498:
[----:B------:R-:W-:Y:S01]  /*2970*/  ISETP.GT.U32.AND P0, PT, R3, 0x7f800000, PT ;  /* 0x7f8000000300780c */ /* 0x000fe20003f04070 */
[----:B------:R-:W-:-:S05]  /*2980*/  IMAD.MOV.U32 R3, RZ, RZ, 0x7f ;  /* 0x0000007fff037424 */ /* 0x000fca00078e00ff */
[----:B------:R-:W-:-:S05]  /*2990*/  SEL R3, R3, 0x7c, P0 ;  /* 0x0000007c03037807 */ /* 0x000fca0000000000 */
[----:B------:R0:W-:Y:S01]  /*29a0*/  STG.E.U8 desc[UR36][R16.64], R3 ;  /* 0x0000000310007986 */ /* 0x0001e2000c101124 */
[----:B------:R-:W-:Y:S05]  /*29b0*/  BRA `(.L_x_20484) ;  /* 0x0000000400847947 */ /* 0x000fea0003800000 */
.L_x_20494:
[----:B------:R-:W-:-:S04]  /*29c0*/  FSEL R0, RZ, 1, P0 ;  /* 0x3f800000ff007808 */ /* 0x000fc80000000000 */
[----:B------:R-:W-:-:S05]  /*29d0*/  F2FP.BF16.F32.PACK_AB R0, RZ, R0 ;  /* 0x00000000ff00723e */ /* 0x000fca00000010ff */
[----:B------:R0:W-:Y:S01]  /*29e0*/  STG.E.U16 desc[UR36][R16.64], R0 ;  /* 0x0000000010007986 */ /* 0x0001e2000c101524 */
[----:B------:R-:W-:Y:S05]  /*29f0*/  BRA `(.L_x_20484) ;  /* 0x0000000400747947 */ /* 0x000fea0003800000 */
.L_x_20491:
        /* <DEDUP_REMOVED lines=10> */
.L_x_20501:
        /* <DEDUP_REMOVED lines=16> */
.L_x_20504:
[----:B------:R-:W-:-:S07]  /*2ba0*/  PRMT R8, R0, 0x7610, R8 ;  /* 0x0000761000087816 */ /* 0x000fce0000000008 */
.L_x_20503:
[----:B------:R-:W-:Y:S05]  /*2bb0*/  BSYNC B0 ;  /* 0x0000000000007941 */ /* 0x000fea0003800000 */
.L_x_20502:
[----:B------:R0:W-:Y:S01]  /*2bc0*/  STG.E.U8 desc[UR36][R16.64], R8 ;  /* 0x0000000810007986 */ /* 0x0001e2000c101124 */
[----:B------:R-:W-:Y:S05]  /*2bd0*/  BRA `(.L_x_20484) ;  /* 0x0000000000fc7947 */ /* 0x000fea0003800000 */
.L_x_20500:
        /* <DEDUP_REMOVED lines=16> */
.L_x_20507:
[----:B------:R-:W-:-:S07]  /*2ce0*/  PRMT R8, R0, 0x7610, R8 ;  /* 0x0000761000087816 */ /* 0x000fce0000000008 */
.L_x_20506:
[----:B------:R-:W-:Y:S05]  /*2cf0*/  BSYNC B0 ;  /* 0x0000000000007941 */ /* 0x000fea0003800000 */
.L_x_20505:
[----:B------:R0:W-:Y:S01]  /*2d00*/  STG.E.U8 desc[UR36][R16.64], R8 ;  /* 0x0000000810007986 */ /* 0x0001e2000c101124 */
[----:B------:R-:W-:Y:S05]  /*2d10*/  BRA `(.L_x_20484) ;  /* 0x0000000000ac7947 */ /* 0x000fea0003800000 */
.L_x_20499:
        /* <DEDUP_REMOVED lines=21> */
.L_x_20483:
        /* <DEDUP_REMOVED lines=16> */
.L_x_20510:
[----:B------:R-:W-:Y:S05]  /*2f70*/  BRA `(.L_x_20484) ;  /* 0x0000000000147947 */ /* 0x000fea0003800000 */
.L_x_20509:
[----:B------:R-:W-:Y:S02]  /*2f80*/  IMAD.MOV.U32 R2, RZ, RZ, R5 ;  /* 0x000000ffff027224 */ /* 0x000fe400078e0005 */
[----:B------:R-:W-:-:S05]  /*2f90*/  IMAD.MOV.U32 R3, RZ, RZ, RZ ;  /* 0x000000ffff037224 */ /* 0x000fca00078e00ff */
[----:B------:R0:W-:Y:S01]  /*2fa0*/  STG.E.64 desc[UR36][R16.64], R2 ;  /* 0x0000000210007986 */ /* 0x0001e2000c101b24 */
[----:B------:R-:W-:Y:S05]  /*2fb0*/  BRA `(.L_x_20484) ;  /* 0x0000000000047947 */ /* 0x000fea0003800000 */
.L_x_20508:
[----:B------:R0:W-:Y:S02]  /*2fc0*/  STG.E desc[UR36][R16.64], R5 ;  /* 0x0000000510007986 */ /* 0x0001e4000c101924 */
.L_x_20484:
[----:B------:R-:W-:Y:S05]  /*2fd0*/  BSYNC B6 ;  /* 0x0000000000067941 */ /* 0x000fea0003800000 */
.L_x_20478:
[----:B------:R-:W-:-:S04]  /*2fe0*/  IMAD R18, R23, 0x200, R18 ;  /* 0x0000020017127824 */ /* 0x000fc800078e0212 */
[----:B------:R-:W-:-:S07]  /*2ff0*/  VIADD R19, R18, 0x80 ;  /* 0x0000008012137836 */ /* 0x000fce0000000000 */
.L_x_20443:
[----:B------:R-:W-:Y:S05]  /*3000*/  BSYNC B7 ;  /* 0x0000000000077941 */ /* 0x000fea0003800000 */
.L_x_20442:
        /* <DEDUP_REMOVED lines=307> */
.L_x_20513:
        /* <DEDUP_REMOVED lines=20> */
.L_x_20517:
[----:B------:R0:W5:Y:S01]  /*4480*/  LDG.E.U8 R0, desc[UR36][R2.64] ;  /* 0x0000002402007981 */ /* 0x000162000c1e1100 */
[----:B------:R-:W-:Y:S05]  /*4490*/  BRA `(.L_x_20519) ;  /* 0x0000000c00547947 */ /* 0x000fea0003800000 */
.L_x_20516:
        /* <DEDUP_REMOVED lines=8> */
.L_x_20521:
[----:B------:R0:W5:Y:S01]  /*4520*/  LDG.E.U16 R0, desc[UR36][R2.64] ;  /* 0x0000002402007981 */ /* 0x000162000c1e1500 */
[----:B------:R-:W-:Y:S05]  /*4530*/  BRA `(.L_x_20519) ;  /* 0x0000000c002c7947 */ /* 0x000fea0003800000 */
.L_x_20520:
[----:B------:R0:W5:Y:S01]  /*4540*/  LDG.E.U16 R0, desc[UR36][R2.64] ;  /* 0x0000002402007981 */ /* 0x000162000c1e1500 */
[----:B------:R-:W-:Y:S05]  /*4550*/  BRA `(.L_x_20519) ;  /* 0x0000000c00247947 */ /* 0x000fea0003800000 */
.L_x_20515:
        /* <DEDUP_REMOVED lines=9> */
.L_x_20523:
[----:B------:R-:W2:Y:S02]  /*45f0*/  LDG.E.U16 R4, desc[UR36][R2.64] ;  /* 0x0000002402047981 */ /* 0x000ea4000c1e1500 */
[----:B--2---:R-:W-:-:S06]  /*4600*/  HADD2.F32 R4, -RZ, R4.H0_H0 ;  /* 0x20000004ff047230 */ /* 0x004fcc0000004100 */
[----:B------:R-:W0:Y:S02]  /*4610*/  F2I.FTZ.TRUNC.NTZ R4, R4 ;  /* 0x0000000400047305 */ /* 0x000e24000021f100 */
[----:B0-----:R-:W-:Y:S01]  /*4620*/  PRMT R0, R4, 0x7610, R0 ;  /* 0x0000761004007816 */ /* 0x001fe20000000000 */
[----:B------:R-:W-:Y:S06]  /*4630*/  BRA `(.L_x_20519) ;  /* 0x0000000800ec7947 */ /* 0x000fec0003800000 */
.L_x_20522:
        /* <DEDUP_REMOVED lines=9> */
.L_x_20525:
[----:B------:R-:W2:Y:S02]  /*46d0*/  LDG.E.U16 R2, desc[UR36][R2.64] ;  /* 0x0000002402027981 */ /* 0x000ea4000c1e1500 */
[----:B--2---:R-:W-:-:S06]  /*46e0*/  HADD2.F32 R4, -RZ, R2.H0_H0 ;  /* 0x20000002ff047230 */ /* 0x004fcc0000004100 */
[----:B------:R-:W0:Y:S02]  /*46f0*/  F2I.FTZ.TRUNC.NTZ R4, R4 ;  /* 0x0000000400047305 */ /* 0x000e24000021f100 */
[----:B0-----:R-:W-:Y:S01]  /*4700*/  PRMT R0, R4, 0x7610, R0 ;  /* 0x0000761004007816 */ /* 0x001fe20000000000 */
[----:B------:R-:W-:Y:S06]  /*4710*/  BRA `(.L_x_20519) ;  /* 0x0000000800b47947 */ /* 0x000fec0003800000 */
.L_x_20524:
[----:B------:R-:W2:Y:S02]  /*4720*/  LDG.E.64 R2, desc[UR36][R2.64] ;  /* 0x0000002402027981 */ /* 0x000ea4000c1e1b00 */
[----:B--2---:R0:W1:Y:S01]  /*4730*/  F2I.F64.TRUNC R0, R2 ;  /* 0x0000000200007311 */ /* 0x004062000030d100 */
[----:B------:R-:W-:Y:S05]  /*4740*/  BRA `(.L_x_20519) ;  /* 0x0000000800a87947 */ /* 0x000fea0003800000 */
.L_x_20514:
        /* <DEDUP_REMOVED lines=12> */
.L_x_20528:
[----:B------:R-:W2:Y:S02]  /*4810*/  LDG.E.64 R2, desc[UR36][R2.64] ;  /* 0x0000002402027981 */ /* 0x000ea4000c1e1b00 */
[----:B--2---:R3:W4:Y:S01]  /*4820*/  F2I.F64.TRUNC R0, R2 ;  /* 0x0000000200007311 */ /* 0x004722000030d100 */
[----:B------:R-:W-:Y:S05]  /*4830*/  BRA `(.L_x_20519) ;  /* 0x00000008006c7947 */ /* 0x000fea0003800000 */
.L_x_20527:
        /* <DEDUP_REMOVED lines=28> */
.L_x_20530:
        /* <DEDUP_REMOVED lines=15> */
.L_x_20529:
[----:B------:R-:W2:Y:S02]  /*4af0*/  LDG.E.U16 R4, desc[UR36][R2.64] ;  /* 0x0000002402047981 */ /* 0x000ea4000c1e1500 */
[----:B--2---:R-:W-:-:S06]  /*4b00*/  IMAD.U32 R4, R4, 0x10000, RZ ;  /* 0x0001000004047824 */ /* 0x004fcc00078e00ff */
[----:B------:R-:W0:Y:S02]  /*4b10*/  F2I.FTZ.TRUNC.NTZ R4, R4 ;  /* 0x0000000400047305 */ /* 0x000e24000021f100 */
[----:B0-----:R-:W-:Y:S01]  /*4b20*/  PRMT R0, R4, 0x7610, R0 ;  /* 0x0000761004007816 */ /* 0x001fe20000000000 */
[----:B------:R-:W-:Y:S06]  /*4b30*/  BRA `(.L_x_20519) ;  /* 0x0000000400ac7947 */ /* 0x000fec0003800000 */
.L_x_20526:
        /* <DEDUP_REMOVED lines=10> */
.L_x_20533:
        /* <DEDUP_REMOVED lines=21> */
.L_x_20537:
[----:B------:R-:W-:Y:S05]  /*4d30*/  BSYNC B1 ;  /* 0x0000000000017941 */ /* 0x000fea0003800000 */
.L_x_20536:
[----:B------:R-:W-:Y:S01]  /*4d40*/  IMAD.SHL.U32 R2, R2, 0x100000, RZ ;  /* 0x0010000002027824 */ /* 0x000fe200078e00ff */
[----:B------:R-:W-:-:S04]  /*4d50*/  LEA R3, R0, 0x3b800000, 0x17 ;  /* 0x3b80000000037811 */ /* 0x000fc800078eb8ff */
[----:B------:R-:W-:-:S07]  /*4d60*/  LOP3.LUT R4, R3, R2, R4, 0xfe, !PT ;  /* 0x0000000203047212 */ /* 0x000fce00078efe04 */
.L_x_20535:
[----:B------:R-:W-:Y:S05]  /*4d70*/  BSYNC B0 ;  /* 0x0000000000007941 */ /* 0x000fea0003800000 */
.L_x_20534:
[----:B------:R-:W0:Y:S02]  /*4d80*/  F2I.FTZ.TRUNC.NTZ R4, R4 ;  /* 0x0000000400047305 */ /* 0x000e24000021f100 */
[----:B0-----:R-:W-:Y:S01]  /*4d90*/  PRMT R0, R4, 0x7610, R0 ;  /* 0x0000761004007816 */ /* 0x001fe20000000000 */
[----:B------:R-:W-:Y:S06]  /*4da0*/  BRA `(.L_x_20519) ;  /* 0x0000000400107947 */ /* 0x000fec0003800000 */
.L_x_20532:
        /* <DEDUP_REMOVED lines=21> */
.L_x_20541:
[----:B------:R-:W-:Y:S05]  /*4f00*/  BSYNC B1 ;  /* 0x0000000000017941 */ /* 0x000fea0003800000 */
.L_x_20540:
[----:B------:R-:W-:Y:S01]  /*4f10*/  IMAD.SHL.U32 R2, R2, 0x200000, RZ ;  /* 0x0020000002027824 */ /* 0x000fe200078e00ff */
[----:B------:R-:W-:-:S04]  /*4f20*/  LEA R3, R0, 0x37800000, 0x17 ;  /* 0x3780000000037811 */ /* 0x000fc800078eb8ff */
[----:B------:R-:W-:-:S07]  /*4f30*/  LOP3.LUT R4, R3, R2, R4, 0xfe, !PT ;  /* 0x0000000203047212 */ /* 0x000fce00078efe04 */
.L_x_20539:
[----:B------:R-:W-:Y:S05]  /*4f40*/  BSYNC B0 ;  /* 0x0000000000007941 */ /* 0x000fea0003800000 */
.L_x_20538:
[----:B------:R-:W0:Y:S02]  /*4f50*/  F2I.FTZ.TRUNC.NTZ R4, R4 ;  /* 0x0000000400047305 */ /* 0x000e24000021f100 */
[----:B0-----:R-:W-:Y:S01]  /*4f60*/  PRMT R0, R4, 0x7610, R0 ;  /* 0x0000761004007816 */ /* 0x001fe20000000000 */
[----:B------:R-:W-:Y:S06]  /*4f70*/  BRA `(.L_x_20519) ;  /* 0x00000000009c7947 */ /* 0x000fec0003800000 */
.L_x_20531:
        /* <DEDUP_REMOVED lines=14> */
.L_x_20545:
[----:B------:R-:W-:Y:S05]  /*5060*/  BSYNC B0 ;  /* 0x0000000000007941 */ /* 0x000fea0003800000 */
.L_x_20544:
[----:B------:R-:W0:Y:S02]  /*5070*/  F2I.FTZ.TRUNC.NTZ R4, R4 ;  /* 0x0000000400047305 */ /* 0x000e24000021f100 */
[----:B0-----:R-:W-:Y:S01]  /*5080*/  PRMT R0, R4, 0x7610, R0 ;  /* 0x0000761004007816 */ /* 0x001fe20000000000 */
[----:B------:R-:W-:Y:S06]  /*5090*/  BRA `(.L_x_20519) ;  /* 0x0000000000547947 */ /* 0x000fec0003800000 */
.L_x_20518:
        /* <DEDUP_REMOVED lines=16> */
.L_x_20546:
[----:B------:R-:W-:Y:S01]  /*51a0*/  PRMT R0, RZ, 0x7610, R0 ;  /* 0x00007610ff007816 */ /* 0x000fe20000000000 */
[----:B------:R-:W-:Y:S06]  /*51b0*/  BRA `(.L_x_20519) ;  /* 0x00000000000c7947 */ /* 0x000fec0003800000 */
.L_x_20543:
[----:B------:R2:W5:Y:S01]  /*51c0*/  LDG.E.U16 R0, desc[UR36][R2.64] ;  /* 0x0000002402007981 */ /* 0x000562000c1e1500 */
[----:B------:R-:W-:Y:S05]  /*51d0*/  BRA `(.L_x_20519) ;  /* 0x0000000000047947 */ /* 0x000fea0003800000 */
.L_x_20542:
[----:B------:R1:W5:Y:S02]  /*51e0*/  LDG.E.U16 R0, desc[UR36][R2.64] ;  /* 0x0000002402007981 */ /* 0x000364000c1e1500 */
.L_x_20519:
[----:B------:R-:W0:Y:S01]  /*51f0*/  LDC.U8 R4, c[0x0][0x421] ;  /* 0x00010840ff047b82 */ /* 0x000e220000000000 */
[----:B-1--45:R-:W-:Y:S01]  /*5200*/  PRMT R0, R0, 0x9910, RZ ;  /* 0x0000991000007816 */ /* 0x032fe200000000ff */
[----:B------:R-:W-:Y:S03]  /*5210*/  BSSY B6, `(.L_x_20547) ;  /* 0x00000d5000067945 */ /* 0x000fe60003800000 */
[----:B------:R-:W-:-:S04]  /*5220*/  ISETP.NE.AND P0, PT, R0, RZ, PT ;  /* 0x000000ff0000720c */ /* 0x000fc80003f05270 */
[----:B0-23--:R-:W-:Y:S02]  /*5230*/  SEL R2, RZ, 0x1, P0 ;  /* 0x00000001ff027807 */ /* 0x00dfe40000000000 */
        /* <DEDUP_REMOVED lines=13> */
.L_x_20551:
[----:B------:R0:W-:Y:S01]  /*5310*/  STG.E.U8 desc[UR36][R16.64], R2 ;  /* 0x0000000210007986 */ /* 0x0001e2000c101124 */
[----:B------:R-:W-:Y:S05]  /*5320*/  BRA `(.L_x_20553) ;  /* 0x0000000c000c7947 */ /* 0x000fea0003800000 */
.L_x_20550:
        /* <DEDUP_REMOVED lines=9> */
.L_x_20555:
[----:B------:R0:W-:Y:S01]  /*53c0*/  STG.E desc[UR36][R16.64], R2 ;  /* 0x0000000210007986 */ /* 0x0001e2000c101924 */
[----:B------:R-:W-:Y:S05]  /*53d0*/  BRA `(.L_x_20553) ;  /* 0x0000000800e07947 */ /* 0x000fea0003800000 */
.L_x_20554:
[----:B------:R0:W-:Y:S01]  /*53e0*/  STG.E.U16 desc[UR36][R16.64], R2 ;  /* 0x0000000210007986 */ /* 0x0001e2000c101524 */
[----:B------:R-:W-:Y:S05]  /*53f0*/  BRA `(.L_x_20553) ;  /* 0x0000000800d87947 */ /* 0x000fea0003800000 */
.L_x_20549:
        /* <DEDUP_REMOVED lines=9> */
.L_x_20557:
[----:B------:R-:W-:-:S04]  /*5490*/  FSEL R0, RZ, 1, P0 ;  /* 0x3f800000ff007808 */ /* 0x000fc80000000000 */
[----:B------:R-:W-:-:S05]  /*54a0*/  F2FP.F16.F32.PACK_AB R0, RZ, R0 ;  /* 0x00000000ff00723e */ /* 0x000fca00000000ff */
[----:B------:R0:W-:Y:S01]  /*54b0*/  STG.E.U16 desc[UR36][R16.64], R0 ;  /* 0x0000000010007986 */ /* 0x0001e2000c101524 */
[----:B------:R-:W-:Y:S05]  /*54c0*/  BRA `(.L_x_20553) ;  /* 0x0000000800a47947 */ /* 0x000fea0003800000 */
.L_x_20556:
        /* <DEDUP_REMOVED lines=10> */
.L_x_20559:
[----:B------:R-:W-:-:S04]  /*5570*/  FSEL R0, RZ, 1, P0 ;  /* 0x3f800000ff007808 */ /* 0x000fc80000000000 */
[----:B------:R-:W-:-:S04]  /*5580*/  F2FP.F16.F32.PACK_AB R3, RZ, R0 ;  /* 0x00000000ff03723e */ /* 0x000fc800000000ff */
[----:B------:R-:W-:-:S05]  /*5590*/  PRMT R3, R3, 0x5410, RZ ;  /* 0x0000541003037816 */ /* 0x000fca00000000ff */
[----:B------:R0:W-:Y:S01]  /*55a0*/  STG.E desc[UR36][R16.64], R3 ;  /* 0x0000000310007986 */ /* 0x0001e2000c101924 */
[----:B------:R-:W-:Y:S05]  /*55b0*/  BRA `(.L_x_20553) ;  /* 0x0000000800687947 */ /* 0x000fea0003800000 */
.L_x_20558:
[----:B------:R-:W-:Y:S01]  /*55c0*/  FSEL R3, RZ, 1.875, P0 ;  /* 0x3ff00000ff037808 */ /* 0x000fe20000000000 */
[----:B------:R-:W-:-:S05]  /*55d0*/  IMAD.MOV.U32 R2, RZ, RZ, RZ ;  /* 0x000000ffff027224 */ /* 0x000fca00078e00ff */
[----:B------:R0:W-:Y:S01]  /*55e0*/  STG.E.64 desc[UR36][R16.64], R2 ;  /* 0x0000000210007986 */ /* 0x0001e2000c101b24 */
[----:B------:R-:W-:Y:S05]  /*55f0*/  BRA `(.L_x_20553) ;  /* 0x0000000800587947 */ /* 0x000fea0003800000 */
.L_x_20548:
        /* <DEDUP_REMOVED lines=10> */
.L_x_20562:
[----:B------:R-:W-:Y:S02]  /*56a0*/  FSEL R5, RZ, 1.875, P0 ;  /* 0x3ff00000ff057808 */ /* 0x000fe40000000000 */
[----:B------:R-:W-:Y:S01]  /*56b0*/  CS2R R6, SRZ ;  /* 0x0000000000067805 */ /* 0x000fe2000001ff00 */
[----:B------:R-:W-:-:S05]  /*56c0*/  IMAD.MOV.U32 R4, RZ, RZ, RZ ;  /* 0x000000ffff047224 */ /* 0x000fca00078e00ff */
[----:B------:R0:W-:Y:S01]  /*56d0*/  STG.E.128 desc[UR36][R16.64], R4 ;  /* 0x0000000410007986 */ /* 0x0001e2000c101d24 */
[----:B------:R-:W-:Y:S05]  /*56e0*/  BRA `(.L_x_20553) ;  /* 0x00000008001c7947 */ /* 0x000fea0003800000 */
.L_x_20561:
        /* <DEDUP_REMOVED lines=18> */
.L_x_20566:
[----:B------:R-:W-:Y:S05]  /*5810*/  BSYNC B0 ;  /* 0x0000000000007941 */ /* 0x000fea0003800000 */
.L_x_20565:
[----:B------:R0:W-:Y:S01]  /*5820*/  STG.E.U8 desc[UR36][R16.64], R3 ;  /* 0x0000000310007986 */ /* 0x0001e2000c101124 */
[----:B------:R-:W-:Y:S05]  /*5830*/  BRA `(.L_x_20553) ;  /* 0x0000000400c87947 */ /* 0x000fea0003800000 */
.L_x_20564:
        /* <DEDUP_REMOVED lines=13> */
.L_x_20567:
[----:B------:R-:W-:Y:S01]  /*5910*/  ISETP.GT.U32.AND P0, PT, R3, 0x7f800000, PT ;  /* 0x7f8000000300780c */ /* 0x000fe20003f04070 */
[----:B------:R-:W-:-:S05]  /*5920*/  IMAD.MOV.U32 R3, RZ, RZ, 0x7f ;  /* 0x0000007fff037424 */ /* 0x000fca00078e00ff */
[----:B------:R-:W-:-:S05]  /*5930*/  SEL R3, R3, 0x7c, P0 ;  /* 0x0000007c03037807 */ /* 0x000fca0000000000 */
[----:B------:R0:W-:Y:S01]  /*5940*/  STG.E.U8 desc[UR36][R16.64], R3 ;  /* 0x0000000310007986 */ /* 0x0001e2000c101124 */
[----:B------:R-:W-:Y:S05]  /*5950*/  BRA `(.L_x_20553) ;  /* 0x0000000400807947 */ /* 0x000fea0003800000 */
.L_x_20563:
[----:B------:R-:W-:-:S04]  /*5960*/  FSEL R0, RZ, 1, P0 ;  /* 0x3f800000ff007808 */ /* 0x000fc80000000000 */
[----:B------:R-:W-:-:S05]  /*5970*/  F2FP.BF16.F32.PACK_AB R0, RZ, R0 ;  /* 0x00000000ff00723e */ /* 0x000fca00000010ff */
[----:B------:R0:W-:Y:S01]  /*5980*/  STG.E.U16 desc[UR36][R16.64], R0 ;  /* 0x0000000010007986 */ /* 0x0001e2000c101524 */
[----:B------:R-:W-:Y:S05]  /*5990*/  BRA `(.L_x_20553) ;  /* 0x0000000400707947 */ /* 0x000fea0003800000 */
.L_x_20560:
        /* <DEDUP_REMOVED lines=10> */
.L_x_20570:
        /* <DEDUP_REMOVED lines=16> */
.L_x_20573:
[----:B------:R-:W-:-:S07]  /*5b40*/  PRMT R8, R0, 0x7610, R8 ;  /* 0x0000761000087816 */ /* 0x000fce0000000008 */
.L_x_20572:
[----:B------:R-:W-:Y:S05]  /*5b50*/  BSYNC B0 ;  /* 0x0000000000007941 */ /* 0x000fea0003800000 */
.L_x_20571:
[----:B------:R3:W-:Y:S01]  /*5b60*/  STG.E.U8 desc[UR36][R16.64], R8 ;  /* 0x0000000810007986 */ /* 0x0007e2000c101124 */
[----:B------:R-:W-:Y:S05]  /*5b70*/  BRA `(.L_x_20553) ;  /* 0x0000000000f87947 */ /* 0x000fea0003800000 */
.L_x_20569:
        /* <DEDUP_REMOVED lines=16> */
.L_x_20576:
[----:B------:R-:W-:-:S07]  /*5c80*/  PRMT R8, R0, 0x7610, R8 ;  /* 0x0000761000087816 */ /* 0x000fce0000000008 */
.L_x_20575:
[----:B------:R-:W-:Y:S05]  /*5c90*/  BSYNC B0 ;  /* 0x0000000000007941 */ /* 0x000fea0003800000 */
.L_x_20574:
[----:B------:R0:W-:Y:S01]  /*5ca0*/  STG.E.U8 desc[UR36][R16.64], R8 ;  /* 0x0000000810007986 */ /* 0x0001e2000c101124 */
[----:B------:R-:W-:Y:S05]  /*5cb0*/  BRA `(.L_x_20553) ;  /* 0x0000000000a87947 */ /* 0x000fea0003800000 */
.L_x_20568:
        /* <DEDUP_REMOVED lines=21> */
.L_x_20552:
        /* <DEDUP_REMOVED lines=16> */
.L_x_20579:
[----:B------:R-:W-:Y:S05]  /*5f10*/  BRA `(.L_x_20553) ;  /* 0x0000000000107947 */ /* 0x000fea0003800000 */
.L_x_20578:
[----:B------:R-:W-:-:S05]  /*5f20*/  IMAD.MOV.U32 R3, RZ, RZ, RZ ;  /* 0x000000ffff037224 */ /* 0x000fca00078e00ff */
[----:B------:R2:W-:Y:S01]  /*5f30*/  STG.E.64 desc[UR36][R16.64], R2 ;  /* 0x0000000210007986 */ /* 0x0005e2000c101b24 */
[----:B------:R-:W-:Y:S05]  /*5f40*/  BRA `(.L_x_20553) ;  /* 0x0000000000047947 */ /* 0x000fea0003800000 */
.L_x_20577:
[----:B------:R0:W-:Y:S02]  /*5f50*/  STG.E desc[UR36][R16.64], R2 ;  /* 0x0000000210007986 */ /* 0x0001e4000c101924 */
.L_x_20553:
[----:B------:R-:W-:Y:S05]  /*5f60*/  BSYNC B6 ;  /* 0x0000000000067941 */ /* 0x000fea0003800000 */
.L_x_20547:
[----:B------:R-:W-:-:S07]  /*5f70*/  VIADD R19, R19, 0x80 ;  /* 0x0000008013137836 */ /* 0x000fce0000000000 */
.L_x_20512:
[----:B------:R-:W-:Y:S05]  /*5f80*/  BSYNC B7 ;  /* 0x0000000000077941 */ /* 0x000fea0003800000 */
.L_x_20511:
        /* <DEDUP_REMOVED lines=307> */
.L_x_20582:
        /* <DEDUP_REMOVED lines=20> */
.L_x_20586:
[----:B------:R3:W5:Y:S01]  /*7400*/  LDG.E.U8 R0, desc[UR36][R2.64] ;  /* 0x0000002402007981 */ /* 0x000762000c1e1100 */
[----:B------:R-:W-:Y:S05]  /*7410*/  BRA `(.L_x_20588) ;  /* 0x0000000c00547947 */ /* 0x000fea0003800000 */
.L_x_20585:
        /* <DEDUP_REMOVED lines=8> */
.L_x_20590:
[----:B------:R2:W5:Y:S01]  /*74a0*/  LDG.E.U16 R0, desc[UR36][R2.64] ;  /* 0x0000002402007981 */ /* 0x000562000c1e1500 */
[----:B------:R-:W-:Y:S05]  /*74b0*/  BRA `(.L_x_20588) ;  /* 0x0000000c002c7947 */ /* 0x000fea0003800000 */
.L_x_20589:
[----:B------:R0:W5:Y:S01]  /*74c0*/  LDG.E.U16 R0, desc[UR36][R2.64] ;  /* 0x0000002402007981 */ /* 0x000162000c1e1500 */
[----:B------:R-:W-:Y:S05]  /*74d0*/  BRA `(.L_x_20588) ;  /* 0x0000000c00247947 */ /* 0x000fea0003800000 */
.L_x_20584:
        /* <DEDUP_REMOVED lines=9> */
.L_x_20592:
[----:B------:R-:W2:Y:S02]  /*7570*/  LDG.E.U16 R4, desc[UR36][R2.64] ;  /* 0x0000002402047981 */ /* 0x000ea4000c1e1500 */
[----:B--2---:R-:W-:-:S06]  /*7580*/  HADD2.F32 R4, -RZ, R4.H0_H0 ;  /* 0x20000004ff047230 */ /* 0x004fcc0000004100 */
[----:B------:R-:W0:Y:S02]  /*7590*/  F2I.FTZ.TRUNC.NTZ R4, R4 ;  /* 0x0000000400047305 */ /* 0x000e24000021f100 */
[----:B0-----:R-:W-:Y:S01]  /*75a0*/  PRMT R0, R4, 0x7610, R0 ;  /* 0x0000761004007816 */ /* 0x001fe20000000000 */
[----:B------:R-:W-:Y:S06]  /*75b0*/  BRA `(.L_x_20588) ;  /* 0x0000000800ec7947 */ /* 0x000fec0003800000 */
.L_x_20591:
        /* <DEDUP_REMOVED lines=9> */
.L_x_20594:
[----:B------:R-:W2:Y:S02]  /*7650*/  LDG.E.U16 R2, desc[UR36][R2.64] ;  /* 0x0000002402027981 */ /* 0x000ea4000c1e1500 */
[----:B--2---:R-:W-:-:S06]  /*7660*/  HADD2.F32 R4, -RZ, R2.H0_H0 ;  /* 0x20000002ff047230 */ /* 0x004fcc0000004100 */
[----:B------:R-:W0:Y:S02]  /*7670*/  F2I.FTZ.TRUNC.NTZ R4, R4 ;  /* 0x0000000400047305 */ /* 0x000e24000021f100 */
[----:B0-----:R-:W-:Y:S01]  /*7680*/  PRMT R0, R4, 0x7610, R0 ;  /* 0x0000761004007816 */ /* 0x001fe20000000000 */
[----:B------:R-:W-:Y:S06]  /*7690*/  BRA `(.L_x_20588) ;  /* 0x0000000800b47947 */ /* 0x000fec0003800000 */
.L_x_20593:
[----:B------:R-:W2:Y:S02]  /*76a0*/  LDG.E.64 R2, desc[UR36][R2.64] ;  /* 0x0000002402027981 */ /* 0x000ea4000c1e1b00 */
[----:B--2---:R0:W1:Y:S01]  /*76b0*/  F2I.F64.TRUNC R0, R2 ;  /* 0x0000000200007311 */ /* 0x004062000030d100 */
[----:B------:R-:W-:Y:S05]  /*76c0*/  BRA `(.L_x_20588) ;  /* 0x0000000800a87947 */ /* 0x000fea0003800000 */
.L_x_20583:
        /* <DEDUP_REMOVED lines=12> */
.L_x_20597:
[----:B------:R-:W2:Y:S02]  /*7790*/  LDG.E.64 R2, desc[UR36][R2.64] ;  /* 0x0000002402027981 */ /* 0x000ea4000c1e1b00 */
[----:B--2---:R0:W1:Y:S01]  /*77a0*/  F2I.F64.TRUNC R0, R2 ;  /* 0x0000000200007311 */ /* 0x004062000030d100 */
[----:B------:R-:W-:Y:S05]  /*77b0*/  BRA `(.L_x_20588) ;  /* 0x00000008006c7947 */ /* 0x000fea0003800000 */
.L_x_20596:
        /* <DEDUP_REMOVED lines=28> */
.L_x_20599:
        /* <DEDUP_REMOVED lines=15> */
.L_x_20598:
[----:B------:R-:W2:Y:S02]  /*7a70*/  LDG.E.U16 R4, desc[UR36][R2.64] ;  /* 0x0000002402047981 */ /* 0x000ea4000c1e1500 */
[----:B--2---:R-:W-:-:S06]  /*7a80*/  IMAD.U32 R4, R4, 0x10000, RZ ;  /* 0x0001000004047824 */ /* 0x004fcc00078e00ff */
[----:B------:R-:W0:Y:S02]  /*7a90*/  F2I.FTZ.TRUNC.NTZ R4, R4 ;  /* 0x0000000400047305 */ /* 0x000e24000021f100 */
[----:B0-----:R-:W-:Y:S01]  /*7aa0*/  PRMT R0, R4, 0x7610, R0 ;  /* 0x0000761004007816 */ /* 0x001fe20000000000 */
[----:B------:R-:W-:Y:S06]  /*7ab0*/  BRA `(.L_x_20588) ;  /* 0x0000000400ac7947 */ /* 0x000fec0003800000 */
.L_x_20595:
        /* <DEDUP_REMOVED lines=10> */
.L_x_20602:
        /* <DEDUP_REMOVED lines=21> */
.L_x_20606:
[----:B------:R-:W-:Y:S05]  /*7cb0*/  BSYNC B1 ;  /* 0x0000000000017941 */ /* 0x000fea0003800000 */
.L_x_20605:
[----:B------:R-:W-:Y:S01]  /*7cc0*/  IMAD.SHL.U32 R2, R2, 0x100000, RZ ;  /* 0x0010000002027824 */ /* 0x000fe200078e00ff */
[----:B------:R-:W-:-:S04]  /*7cd0*/  LEA R3, R0, 0x3b800000, 0x17 ;  /* 0x3b80000000037811 */ /* 0x000fc800078eb8ff */
[----:B------:R-:W-:-:S07]  /*7ce0*/  LOP3.LUT R4, R3, R2, R4, 0xfe, !PT ;  /* 0x0000000203047212 */ /* 0x000fce00078efe04 */
.L_x_20604:
[----:B------:R-:W-:Y:S05]  /*7cf0*/  BSYNC B0 ;  /* 0x0000000000007941 */ /* 0x000fea0003800000 */
.L_x_20603:
[----:B------:R-:W0:Y:S02]  /*7d00*/  F2I.FTZ.TRUNC.NTZ R4, R4 ;  /* 0x0000000400047305 */ /* 0x000e24000021f100 */
[----:B0-----:R-:W-:Y:S01]  /*7d10*/  PRMT R0, R4, 0x7610, R0 ;  /* 0x0000761004007816 */ /* 0x001fe20000000000 */
[----:B------:R-:W-:Y:S06]  /*7d20*/  BRA `(.L_x_20588) ;  /* 0x0000000400107947 */ /* 0x000fec0003800000 */
.L_x_20601:
        /* <DEDUP_REMOVED lines=21> */
.L_x_20610:
[----:B------:R-:W-:Y:S05]  /*7e80*/  BSYNC B1 ;  /* 0x0000000000017941 */ /* 0x000fea0003800000 */
.L_x_20609:
[----:B------:R-:W-:Y:S01]  /*7e90*/  IMAD.SHL.U32 R2, R2, 0x200000, RZ ;  /* 0x0020000002027824 */ /* 0x000fe200078e00ff */
[----:B------:R-:W-:-:S04]  /*7ea0*/  LEA R3, R0, 0x37800000, 0x17 ;  /* 0x3780000000037811 */ /* 0x000fc800078eb8ff */
[----:B------:R-:W-:-:S07]  /*7eb0*/  LOP3.LUT R4, R3, R2, R4, 0xfe, !PT ;  /* 0x0000000203047212 */ /* 0x000fce00078efe04 */
.L_x_20608:
[----:B------:R-:W-:Y:S05]  /*7ec0*/  BSYNC B0 ;  /* 0x0000000000007941 */ /* 0x000fea0003800000 */
.L_x_20607:
[----:B------:R-:W0:Y:S02]  /*7ed0*/  F2I.FTZ.TRUNC.NTZ R4, R4 ;  /* 0x0000000400047305 */ /* 0x000e24000021f100 */
[----:B0-----:R-:W-:Y:S01]  /*7ee0*/  PRMT R0, R4, 0x7610, R0 ;  /* 0x0000761004007816 */ /* 0x001fe20000000000 */
[----:B------:R-:W-:Y:S06]  /*7ef0*/  BRA `(.L_x_20588) ;  /* 0x00000000009c7947 */ /* 0x000fec0003800000 */
.L_x_20600:
        /* <DEDUP_REMOVED lines=14> */
.L_x_20614:
[----:B------:R-:W-:Y:S05]  /*7fe0*/  BSYNC B0 ;  /* 0x0000000000007941 */ /* 0x000fea0003800000 */
.L_x_20613:
[----:B------:R-:W0:Y:S02]  /*7ff0*/  F2I.FTZ.TRUNC.NTZ R4, R4 ;  /* 0x0000000400047305 */ /* 0x000e24000021f100 */
[----:B0-----:R-:W-:Y:S01]  /*8000*/  PRMT R0, R4, 0x7610, R0 ;  /* 0x0000761004007816 */ /* 0x001fe20000000000 */
[----:B------:R-:W-:Y:S06]  /*8010*/  BRA `(.L_x_20588) ;  /* 0x0000000000547947 */ /* 0x000fec0003800000 */
.L_x_20587:
        /* <DEDUP_REMOVED lines=16> */
.L_x_20615:
[----:B------:R-:W-:Y:S01]  /*8120*/  PRMT R0, RZ, 0x7610, R0 ;  /* 0x00007610ff007816 */ /* 0x000fe20000000000 */
[----:B------:R-:W-:Y:S06]  /*8130*/  BRA `(.L_x_20588) ;  /* 0x00000000000c7947 */ /* 0x000fec0003800000 */
.L_x_20612:
[----:B------:R0:W5:Y:S01]  /*8140*/  LDG.E.U16 R0, desc[UR36][R2.64] ;  /* 0x0000002402007981 */ /* 0x000162000c1e1500 */
[----:B------:R-:W-:Y:S05]  /*8150*/  BRA `(.L_x_20588) ;  /* 0x0000000000047947 */ /* 0x000fea0003800000 */
.L_x_20611:
[----:B------:R0:W5:Y:S02]  /*8160*/  LDG.E.U16 R0, desc[UR36][R2.64] ;  /* 0x0000002402007981 */ /* 0x000164000c1e1500 */
.L_x_20588:
[----:B------:R-:W0:Y:S01]  /*8170*/  LDC.U8 R4, c[0x0][0x421] ;  /* 0x00010840ff047b82 */ /* 0x000e220000000000 */
[----:B-1---5:R-:W-:Y:S01]  /*8180*/  PRMT R0, R0, 0x9910, RZ ;  /* 0x0000991000007816 */ /* 0x022fe200000000ff */
[----:B------:R-:W-:Y:S03]  /*8190*/  BSSY B6, `(.L_x_20616) ;  /* 0x00000d5000067945 */ /* 0x000fe60003800000 */
[----:B------:R-:W-:-:S04]  /*81a0*/  ISETP.NE.AND P0, PT, R0, RZ, PT ;  /* 0x000000ff0000720c */ /* 0x000fc80003f05270 */
[----:B0-234-:R-:W-:Y:S02]  /*81b0*/  SEL R2, RZ, 0x1, P0 ;  /* 0x00000001ff027807 */ /* 0x01dfe40000000000 */
        /* <DEDUP_REMOVED lines=13> */
.L_x_20620:
[----:B------:R0:W-:Y:S01]  /*8290*/  STG.E.U8 desc[UR36][R16.64], R2 ;  /* 0x0000000210007986 */ /* 0x0001e2000c101124 */
[----:B------:R-:W-:Y:S05]  /*82a0*/  BRA `(.L_x_20622) ;  /* 0x0000000c000c7947 */ /* 0x000fea0003800000 */
.L_x_20619:
        /* <DEDUP_REMOVED lines=9> */
.L_x_20624:
[----:B------:R0:W-:Y:S01]  /*8340*/  STG.E desc[UR36][R16.64], R2 ;  /* 0x0000000210007986 */ /* 0x0001e2000c101924 */
[----:B------:R-:W-:Y:S05]  /*8350*/  BRA `(.L_x_20622) ;  /* 0x0000000800e07947 */ /* 0x000fea0003800000 */
.L_x_20623:
[----:B------:R0:W-:Y:S01]  /*8360*/  STG.E.U16 desc[UR36][R16.64], R2 ;  /* 0x0000000210007986 */ /* 0x0001e2000c101524 */
[----:B------:R-:W-:Y:S05]  /*8370*/  BRA `(.L_x_20622) ;  /* 0x0000000800d87947 */ /* 0x000fea0003800000 */
.L_x_20618:
        /* <DEDUP_REMOVED lines=9> */
.L_x_20626:
[----:B------:R-:W-:-:S04]  /*8410*/  FSEL R0, RZ, 1, P0 ;  /* 0x3f800000ff007808 */ /* 0x000fc80000000000 */
[----:B------:R-:W-:-:S05]  /*8420*/  F2FP.F16.F32.PACK_AB R0, RZ, R0 ;  /* 0x00000000ff00723e */ /* 0x000fca00000000ff */
[----:B------:R0:W-:Y:S01]  /*8430*/  STG.E.U16 desc[UR36][R16.64], R0 ;  /* 0x0000000010007986 */ /* 0x0001e2000c101524 */
[----:B------:R-:W-:Y:S05]  /*8440*/  BRA `(.L_x_20622) ;  /* 0x0000000800a47947 */ /* 0x000fea0003800000 */
.L_x_20625:
        /* <DEDUP_REMOVED lines=10> */
.L_x_20628:
[----:B------:R-:W-:-:S04]  /*84f0*/  FSEL R0, RZ, 1, P0 ;  /* 0x3f800000ff007808 */ /* 0x000fc80000000000 */
[----:B------:R-:W-:-:S04]  /*8500*/  F2FP.F16.F32.PACK_AB R3, RZ, R0 ;  /* 0x00000000ff03723e */ /* 0x000fc800000000ff */
[----:B------:R-:W-:-:S05]  /*8510*/  PRMT R3, R3, 0x5410, RZ ;  /* 0x0000541003037816 */ /* 0x000fca00000000ff */
[----:B------:R0:W-:Y:S01]  /*8520*/  STG.E desc[UR36][R16.64], R3 ;  /* 0x0000000310007986 */ /* 0x0001e2000c101924 */
[----:B------:R-:W-:Y:S05]  /*8530*/  BRA `(.L_x_20622) ;  /* 0x0000000800687947 */ /* 0x000fea0003800000 */
.L_x_20627:
[----:B------:R-:W-:Y:S01]  /*8540*/  FSEL R3, RZ, 1.875, P0 ;  /* 0x3ff00000ff037808 */ /* 0x000fe20000000000 */
[----:B------:R-:W-:-:S05]  /*8550*/  IMAD.MOV.U32 R2, RZ, RZ, RZ ;  /* 0x000000ffff027224 */ /* 0x000fca00078e00ff */
[----:B------:R0:W-:Y:S01]  /*8560*/  STG.E.64 desc[UR36][R16.64], R2 ;  /* 0x0000000210007986 */ /* 0x0001e2000c101b24 */
[----:B------:R-:W-:Y:S05]  /*8570*/  BRA `(.L_x_20622) ;  /* 0x0000000800587947 */ /* 0x000fea0003800000 */
.L_x_20617:
        /* <DEDUP_REMOVED lines=10> */
.L_x_20631:
[----:B------:R-:W-:Y:S02]  /*8620*/  FSEL R5, RZ, 1.875, P0 ;  /* 0x3ff00000ff057808 */ /* 0x000fe40000000000 */
[----:B------:R-:W-:Y:S01]  /*8630*/  CS2R R6, SRZ ;  /* 0x0000000000067805 */ /* 0x000fe2000001ff00 */
[----:B------:R-:W-:-:S05]  /*8640*/  IMAD.MOV.U32 R4, RZ, RZ, RZ ;  /* 0x000000ffff047224 */ /* 0x000fca00078e00ff */
[----:B------:R0:W-:Y:S01]  /*8650*/  STG.E.128 desc[UR36][R16.64], R4 ;  /* 0x0000000410007986 */ /* 0x0001e2000c101d24 */
[----:B------:R-:W-:Y:S05]  /*8660*/  BRA `(.L_x_20622) ;  /* 0x00000008001c7947 */ /* 0x000fea0003800000 */
.L_x_20630:
        /* <DEDUP_REMOVED lines=18> */
.L_x_20635:
[----:B------:R-:W-:Y:S05]  /*8790*/  BSYNC B0 ;  /* 0x0000000000007941 */ /* 0x000fea0003800000 */
.L_x_20634:
[----:B------:R0:W-:Y:S01]  /*87a0*/  STG.E.U8 desc[UR36][R16.64], R3 ;  /* 0x0000000310007986 */ /* 0x0001e2000c101124 */
[----:B------:R-:W-:Y:S05]  /*87b0*/  BRA `(.L_x_20622) ;  /* 0x0000000400c87947 */ /* 0x000fea0003800000 */
.L_x_20633:
        /* <DEDUP_REMOVED lines=13> */
.L_x_20636:
[----:B------:R-:W-:Y:S01]  /*8890*/  ISETP.GT.U32.AND P0, PT, R3, 0x7f800000, PT ;  /* 0x7f8000000300780c */ /* 0x000fe20003f04070 */
[----:B------:R-:W-:-:S05]  /*88a0*/  IMAD.MOV.U32 R3, RZ, RZ, 0x7f ;  /* 0x0000007fff037424 */ /* 0x000fca00078e00ff */
[----:B------:R-:W-:-:S05]  /*88b0*/  SEL R3, R3, 0x7c, P0 ;  /* 0x0000007c03037807 */ /* 0x000fca0000000000 */
[----:B------:R0:W-:Y:S01]  /*88c0*/  STG.E.U8 desc[UR36][R16.64], R3 ;  /* 0x0000000310007986 */ /* 0x0001e2000c101124 */
[----:B------:R-:W-:Y:S05]  /*88d0*/  BRA `(.L_x_20622) ;  /* 0x0000000400807947 */ /* 0x000fea0003800000 */
.L_x_20632:
[----:B------:R-:W-:-:S04]  /*88e0*/  FSEL R0, RZ, 1, P0 ;  /* 0x3f800000ff007808 */ /* 0x000fc80000000000 */
[----:B------:R-:W-:-:S05]  /*88f0*/  F2FP.BF16.F32.PACK_AB R0, RZ, R0 ;  /* 0x00000000ff00723e */ /* 0x000fca00000010ff */
[----:B------:R0:W-:Y:S01]  /*8900*/  STG.E.U16 desc[UR36][R16.64], R0 ;  /* 0x0000000010007986 */ /* 0x0001e2000c101524 */
[----:B------:R-:W-:Y:S05]  /*8910*/  BRA `(.L_x_20622) ;  /* 0x0000000400707947 */ /* 0x000fea0003800000 */
.L_x_20629:
        /* <DEDUP_REMOVED lines=10> */
.L_x_20639:
        /* <DEDUP_REMOVED lines=16> */
.L_x_20642:
[----:B------:R-:W-:-:S07]  /*8ac0*/  PRMT R8, R0, 0x7610, R8 ;  /* 0x0000761000087816 */ /* 0x000fce0000000008 */
.L_x_20641:
[----:B------:R-:W-:Y:S05]  /*8ad0*/  BSYNC B0 ;  /* 0x0000000000007941 */ /* 0x000fea0003800000 */
.L_x_20640:
[----:B------:R3:W-:Y:S01]  /*8ae0*/  STG.E.U8 desc[UR36][R16.64], R8 ;  /* 0x0000000810007986 */ /* 0x0007e2000c101124 */
[----:B------:R-:W-:Y:S05]  /*8af0*/  BRA `(.L_x_20622) ;  /* 0x0000000000f87947 */ /* 0x000fea0003800000 */
.L_x_20638:
        /* <DEDUP_REMOVED lines=16> */
.L_x_20645:
[----:B------:R-:W-:-:S07]  /*8c00*/  PRMT R8, R0, 0x7610, R8 ;  /* 0x0000761000087816 */ /* 0x000fce0000000008 */
.L_x_20644:
[----:B------:R-:W-:Y:S05]  /*8c10*/  BSYNC B0 ;  /* 0x0000000000007941 */ /* 0x000fea0003800000 */
.L_x_20643:
[----:B------:R0:W-:Y:S01]  /*8c20*/  STG.E.U8 desc[UR36][R16.64], R8 ;  /* 0x0000000810007986 */ /* 0x0001e2000c101124 */
[----:B------:R-:W-:Y:S05]  /*8c30*/  BRA `(.L_x_20622) ;  /* 0x0000000000a87947 */ /* 0x000fea0003800000 */
.L_x_20637:
        /* <DEDUP_REMOVED lines=21> */
.L_x_20621:
        /* <DEDUP_REMOVED lines=16> */
.L_x_20648:
[----:B------:R-:W-:Y:S05]  /*8e90*/  BRA `(.L_x_20622) ;  /* 0x0000000000107947 */ /* 0x000fea0003800000 */
.L_x_20647:
[----:B------:R-:W-:-:S05]  /*8ea0*/  IMAD.MOV.U32 R3, RZ, RZ, RZ ;  /* 0x000000ffff037224 */ /* 0x000fca00078e00ff */
[----:B------:R2:W-:Y:S01]  /*8eb0*/  STG.E.64 desc[UR36][R16.64], R2 ;  /* 0x0000000210007986 */ /* 0x0005e2000c101b24 */
[----:B------:R-:W-:Y:S05]  /*8ec0*/  BRA `(.L_x_20622) ;  /* 0x0000000000047947 */ /* 0x000fea0003800000 */
.L_x_20646:
[----:B------:R0:W-:Y:S02]  /*8ed0*/  STG.E desc[UR36][R16.64], R2 ;  /* 0x0000000210007986 */ /* 0x0001e4000c101924 */
.L_x_20622:
[----:B------:R-:W-:Y:S05]  /*8ee0*/  BSYNC B6 ;  /* 0x0000000000067941 */ /* 0x000fea0003800000 */
.L_x_20616:
[----:B------:R-:W-:-:S07]  /*8ef0*/  VIADD R19, R19, 0x80 ;  /* 0x0000008013137836 */ /* 0x000fce0000000000 */
.L_x_20581:
[----:B------:R-:W-:Y:S05]  /*8f00*/  BSYNC B7 ;  /* 0x0000000000077941 */ /* 0x000fea0003800000 */
.L_x_20580:
        /* <DEDUP_REMOVED lines=306> */
.L_x_20649:
        /* <DEDUP_REMOVED lines=20> */
.L_x_20653:
[----:B------:R0:W5:Y:S01]  /*a370*/  LDG.E.U8 R0, desc[UR36][R2.64] ;  /* 0x0000002402007981 */ /* 0x000162000c1e1100 */
[----:B------:R-:W-:Y:S05]  /*a380*/  BRA `(.L_x_20655) ;  /* 0x0000000c00547947 */ /* 0x000fea0003800000 */
.L_x_20652:
        /* <DEDUP_REMOVED lines=8> */
.L_x_20657:
[----:B------:R0:W5:Y:S01]  /*a410*/  LDG.E.U16 R0, desc[UR36][R2.64] ;  /* 0x0000002402007981 */ /* 0x000162000c1e1500 */
[----:B------:R-:W-:Y:S05]  /*a420*/  BRA `(.L_x_20655) ;  /* 0x0000000c002c7947 */ /* 0x000fea0003800000 */
.L_x_20656:
[----:B------:R0:W5:Y:S01]  /*a430*/  LDG.E.U16 R0, desc[UR36][R2.64] ;  /* 0x0000002402007981 */ /* 0x000162000c1e1500 */
[----:B------:R-:W-:Y:S05]  /*a440*/  BRA `(.L_x_20655) ;  /* 0x0000000c00247947 */ /* 0x000fea0003800000 */
.L_x_20651:
[----:B------:R-:W-:-:S13]  /*a450*/  ISETP.GT.AND P0, PT, R4, 0x6, PT ;  /* 0x000000060400780c */ /* 0x000fda0003f04270 */
[----:B------:R-:W-:Y:S05]  /*a460*/  @P0 BRA `(.L_x_20658) ;  /* 0x0000000000300947 */ /* 0x000fea0003800000 */
[----:B------:R-:W-:-:S13]  /*a470*/  ISETP.NE.AND P0, PT, R4, 0x5, PT ;  /* 0x000000050400780c */ /* 0x000fda0003f05270 */
[----:B------:R-:W-:Y:S05]  /*a480*/  @!P0 BRA `(.L_x_20659) ;  /* 0x0000000000148947 */ /* 0x000fea0003800000 */
[----:B------:R-:W-:-:S13]  /*a490*/  ISETP.NE.AND P0, PT, R4, 0x6, PT ;  /* 0x000000060400780c */ /* 0x000fda0003f05270 */
[----:B------:R-:W-:Y:S05]  /*a4a0*/  @P0 BRA `(.L_x_20654) ;  /* 0x0000000800b80947 */ /* 0x000fea0003800000 */
[----:B------:R-:W2:Y:S02]  /*a4b0*/  LDG.E R2, desc[UR36][R2.64] ;  /* 0x0000002402027981 */ /* 0x000ea4000c1e1900 */
[----:B--2---:R4:W0:Y:S01]  /*a4c0*/  F2I.FTZ.TRUNC.NTZ R0, R2 ;  /* 0x0000000200007305 */ /* 0x004822000021f100 */
[----:B------:R-:W-:Y:S05]  /*a4d0*/  BRA `(.L_x_20655) ;  /* 0x0000000c00007947 */ /* 0x000fea0003800000 */
.L_x_20659:
[----:B------:R-:W2:Y:S02]  /*a4e0*/  LDG.E.U16 R4, desc[UR36][R2.64] ;  /* 0x0000002402047981 */ /* 0x000ea4000c1e1500 */
[----:B--2---:R-:W-:-:S06]  /*a4f0*/  HADD2.F32 R4, -RZ, R4.H0_H0 ;  /* 0x20000004ff047230 */ /* 0x004fcc0000004100 */
[----:B------:R-:W0:Y:S02]  /*a500*/  F2I.FTZ.TRUNC.NTZ R4, R4 ;  /* 0x0000000400047305 */ /* 0x000e24000021f100 */
[----:B0-----:R-:W-:Y:S01]  /*a510*/  PRMT R0, R4, 0x7610, R0 ;  /* 0x0000761004007816 */ /* 0x001fe20000000000 */
[----:B------:R-:W-:Y:S06]  /*a520*/  BRA `(.L_x_20655) ;  /* 0x0000000800ec7947 */ /* 0x000fec0003800000 */
.L_x_20658:
[----:B------:R-:W-:-:S13]  /*a530*/  ISETP.NE.AND P0, PT, R4, 0x7, PT ;  /* 0x000000070400780c */ /* 0x000fda0003f05270 */
[----:B------:R-:W-:Y:S05]  /*a540*/  @!P0 BRA `(.L_x_20660) ;  /* 0x0000000000308947 */ /* 0x000fea0003800000 */
[----:B------:R-:W-:-:S13]  /*a550*/  ISETP.NE.AND P0, PT, R4, 0x8, PT ;  /* 0x000000080400780c */ /* 0x000fda0003f05270 */
[----:B------:R-:W-:Y:S05]  /*a560*/  @!P0 BRA `(.L_x_20661) ;  /* 0x0000000000148947 */ /* 0x000fea0003800000 */
[----:B------:R-:W-:-:S13]  /*a570*/  ISETP.NE.AND P0, PT, R4, 0x9, PT ;  /* 0x000000090400780c */ /* 0x000fda0003f05270 */
[----:B------:R-:W-:Y:S05]  /*a580*/  @P0 BRA `(.L_x_20654) ;  /* 0x0000000800800947 */ /* 0x000fea0003800000 */
[----:B------:R-:W2:Y:S02]  /*a590*/  LDG.E R2, desc[UR36][R2.64] ;  /* 0x0000002402027981 */ /* 0x000ea4000c1e1900 */
[----:B--2---:R2:W3:Y:S01]  /*a5a0*/  F2I.FTZ.TRUNC.NTZ R0, R2 ;  /* 0x0000000200007305 */ /* 0x0044e2000021f100 */
[----:B------:R-:W-:Y:S05]  /*a5b0*/  BRA `(.L_x_20655) ;  /* 0x0000000800c87947 */ /* 0x000fea0003800000 */
.L_x_20661:
[----:B------:R-:W2:Y:S02]  /*a5c0*/  LDG.E.U16 R2, desc[UR36][R2.64] ;  /* 0x0000002402027981 */ /* 0x000ea4000c1e1500 */
[----:B--2---:R-:W-:-:S06]  /*a5d0*/  HADD2.F32 R4, -RZ, R2.H0_H0 ;  /* 0x20000002ff047230 */ /* 0x004fcc0000004100 */
[----:B------:R-:W0:Y:S02]  /*a5e0*/  F2I.FTZ.TRUNC.NTZ R4, R4 ;  /* 0x0000000400047305 */ /* 0x000e24000021f100 */
[----:B0-----:R-:W-:Y:S01]  /*a5f0*/  PRMT R0, R4, 0x7610, R0 ;  /* 0x0000761004007816 */ /* 0x001fe20000000000 */
[----:B------:R-:W-:Y:S06]  /*a600*/  BRA `(.L_x_20655) ;  /* 0x0000000800b47947 */ /* 0x000fec0003800000 */
.L_x_20660:
[----:B------:R-:W2:Y:S02]  /*a610*/  LDG.E.64 R2, desc[UR36][R2.64] ;  /* 0x0000002402027981 */ /* 0x000ea4000c1e1b00 */
[----:B--2---:R0:W1:Y:S01]  /*a620*/  F2I.F64.TRUNC R0, R2 ;  /* 0x0000000200007311 */ /* 0x004062000030d100 */
[----:B------:R-:W-:Y:S05]  /*a630*/  BRA `(.L_x_20655) ;  /* 0x0000000800a87947 */ /* 0x000fea0003800000 */
.L_x_20650:
        /* <DEDUP_REMOVED lines=12> */
.L_x_20664:
[----:B------:R-:W2:Y:S02]  /*a700*/  LDG.E.64 R2, desc[UR36][R2.64] ;  /* 0x0000002402027981 */ /* 0x000ea4000c1e1b00 */
[----:B--2---:R0:W1:Y:S01]  /*a710*/  F2I.F64.TRUNC R0, R2 ;  /* 0x0000000200007311 */ /* 0x004062000030d100 */
[----:B------:R-:W-:Y:S05]  /*a720*/  BRA `(.L_x_20655) ;  /* 0x00000008006c7947 */ /* 0x000fea0003800000 */
.L_x_20663:
        /* <DEDUP_REMOVED lines=28> */
.L_x_20666:
        /* <DEDUP_REMOVED lines=15> */
.L_x_20665:
[----:B------:R-:W2:Y:S02]  /*a9e0*/  LDG.E.U16 R4, desc[UR36][R2.64] ;  /* 0x0000002402047981 */ /* 0x000ea4000c1e1500 */
[----:B--2---:R-:W-:-:S06]  /*a9f0*/  IMAD.U32 R4, R4, 0x10000, RZ ;  /* 0x0001000004047824 */ /* 0x004fcc00078e00ff */
[----:B------:R-:W0:Y:S02]  /*aa00*/  F2I.FTZ.TRUNC.NTZ R4, R4 ;  /* 0x0000000400047305 */ /* 0x000e24000021f100 */
[----:B0-----:R-:W-:Y:S01]  /*aa10*/  PRMT R0, R4, 0x7610, R0 ;  /* 0x0000761004007816 */ /* 0x001fe20000000000 */
[----:B------:R-:W-:Y:S06]  /*aa20*/  BRA `(.L_x_20655) ;  /* 0x0000000400ac7947 */ /* 0x000fec0003800000 */
.L_x_20662:
        /* <DEDUP_REMOVED lines=10> */
.L_x_20669:
        /* <DEDUP_REMOVED lines=21> */
.L_x_20673:
[----:B------:R-:W-:Y:S05]  /*ac20*/  BSYNC B1 ;  /* 0x0000000000017941 */ /* 0x000fea0003800000 */
.L_x_20672:
[----:B------:R-:W-:Y:S01]  /*ac30*/  IMAD.SHL.U32 R2, R2, 0x100000, RZ ;  /* 0x0010000002027824 */ /* 0x000fe200078e00ff */
[----:B------:R-:W-:-:S04]  /*ac40*/  LEA R3, R0, 0x3b800000, 0x17 ;  /* 0x3b80000000037811 */ /* 0x000fc800078eb8ff */
[----:B------:R-:W-:-:S07]  /*ac50*/  LOP3.LUT R4, R3, R2, R4, 0xfe, !PT ;  /* 0x0000000203047212 */ /* 0x000fce00078efe04 */
.L_x_20671:
[----:B------:R-:W-:Y:S05]  /*ac60*/  BSYNC B0 ;  /* 0x0000000000007941 */ /* 0x000fea0003800000 */
.L_x_20670:
[----:B------:R-:W0:Y:S02]  /*ac70*/  F2I.FTZ.TRUNC.NTZ R4, R4 ;  /* 0x0000000400047305 */ /* 0x000e24000021f100 */
[----:B0-----:R-:W-:Y:S01]  /*ac80*/  PRMT R0, R4, 0x7610, R0 ;  /* 0x0000761004007816 */ /* 0x001fe20000000000 */
[----:B------:R-:W-:Y:S06]  /*ac90*/  BRA `(.L_x_20655) ;  /* 0x0000000400107947 */ /* 0x000fec0003800000 */
.L_x_20668:
        /* <DEDUP_REMOVED lines=21> */
.L_x_20677:
[----:B------:R-:W-:Y:S05]  /*adf0*/  BSYNC B1 ;  /* 0x0000000000017941 */ /* 0x000fea0003800000 */
.L_x_20676:
[----:B------:R-:W-:Y:S01]  /*ae00*/  IMAD.SHL.U32 R2, R2, 0x200000, RZ ;  /* 0x0020000002027824 */ /* 0x000fe200078e00ff */
[----:B------:R-:W-:-:S04]  /*ae10*/  LEA R3, R0, 0x37800000, 0x17 ;  /* 0x3780000000037811 */ /* 0x000fc800078eb8ff */
[----:B------:R-:W-:-:S07]  /*ae20*/  LOP3.LUT R4, R3, R2, R4, 0xfe, !PT ;  /* 0x0000000203047212 */ /* 0x000fce00078efe04 */
.L_x_20675:
[----:B------:R-:W-:Y:S05]  /*ae30*/  BSYNC B0 ;  /* 0x0000000000007941 */ /* 0x000fea0003800000 */
.L_x_20674:
[----:B------:R-:W0:Y:S02]  /*ae40*/  F2I.FTZ.TRUNC.NTZ R4, R4 ;  /* 0x0000000400047305 */ /* 0x000e24000021f100 */
[----:B0-----:R-:W-:Y:S01]  /*ae50*/  PRMT R0, R4, 0x7610, R0 ;  /* 0x0000761004007816 */ /* 0x001fe20000000000 */
[----:B------:R-:W-:Y:S06]  /*ae60*/  BRA `(.L_x_20655) ;  /* 0x00000000009c7947 */ /* 0x000fec0003800000 */
.L_x_20667:
        /* <DEDUP_REMOVED lines=14> */
.L_x_20681:
[----:B------:R-:W-:Y:S05]  /*af50*/  BSYNC B0 ;  /* 0x0000000000007941 */ /* 0x000fea0003800000 */
.L_x_20680:
[----:B------:R-:W0:Y:S02]  /*af60*/  F2I.FTZ.TRUNC.NTZ R4, R4 ;  /* 0x0000000400047305 */ /* 0x000e24000021f100 */
[----:B0-----:R-:W-:Y:S01]  /*af70*/  PRMT R0, R4, 0x7610, R0 ;  /* 0x0000761004007816 */ /* 0x001fe20000000000 */
[----:B------:R-:W-:Y:S06]  /*af80*/  BRA `(.L_x_20655) ;  /* 0x0000000000547947 */ /* 0x000fec0003800000 */
.L_x_20654:
        /* <DEDUP_REMOVED lines=16> */
.L_x_20682:
[----:B------:R-:W-:Y:S01]  /*b090*/  PRMT R0, RZ, 0x7610, R0 ;  /* 0x00007610ff007816 */ /* 0x000fe20000000000 */
[----:B------:R-:W-:Y:S06]  /*b0a0*/  BRA `(.L_x_20655) ;  /* 0x00000000000c7947 */ /* 0x000fec0003800000 */
.L_x_20679:
[----:B------:R0:W5:Y:S01]  /*b0b0*/  LDG.E.U16 R0, desc[UR36][R2.64] ;  /* 0x0000002402007981 */ /* 0x000162000c1e1500 */
[----:B------:R-:W-:Y:S05]  /*b0c0*/  BRA `(.L_x_20655) ;  /* 0x0000000000047947 */ /* 0x000fea0003800000 */
.L_x_20678:
[----:B------:R0:W5:Y:S02]  /*b0d0*/  LDG.E.U16 R0, desc[UR36][R2.64] ;  /* 0x0000002402007981 */ /* 0x000164000c1e1500 */
.L_x_20655:
[----:B------:R-:W2:Y:S01]  /*b0e0*/  LDC.U8 R4, c[0x0][0x421] ;  /* 0x00010840ff047b82 */ /* 0x000ea20000000000 */
[----:B01-3-5:R-:W-:-:S04]  /*b0f0*/  PRMT R0, R0, 0x9910, RZ ;  /* 0x0000991000007816 */ /* 0x02bfc800000000ff */
[----:B------:R-:W-:-:S04]  /*b100*/  ISETP.NE.AND P0, PT, R0, RZ, PT ;  /* 0x000000ff0000720c */ /* 0x000fc80003f05270 */
[----:B--2-4-:R-:W-:Y:S02]  /*b110*/  SEL R2, RZ, 0x1, P0 ;  /* 0x00000001ff027807 */ /* 0x014fe40000000000 */
        /* <DEDUP_REMOVED lines=13> */
.L_x_20686:
[----:B------:R-:W-:Y:S01]  /*b1f0*/  STG.E.U8 desc[UR36][R16.64], R2 ;  /* 0x0000000210007986 */ /* 0x000fe2000c101124 */
[----:B------:R-:W-:Y:S05]  /*b200*/  EXIT ;  /* 0x000000000000794d */ /* 0x000fea0003800000 */
.L_x_20685:
        /* <DEDUP_REMOVED lines=9> */
.L_x_20689:
[----:B------:R-:W-:Y:S01]  /*b2a0*/  STG.E desc[UR36][R16.64], R2 ;  /* 0x0000000210007986 */ /* 0x000fe2000c101924 */
[----:B------:R-:W-:Y:S05]  /*b2b0*/  EXIT ;  /* 0x000000000000794d */ /* 0x000fea0003800000 */
.L_x_20688:
[----:B------:R-:W-:Y:S01]  /*b2c0*/  STG.E.U16 desc[UR36][R16.64], R2 ;  /* 0x0000000210007986 */ /* 0x000fe2000c101524 */
[----:B------:R-:W-:Y:S05]  /*b2d0*/  EXIT ;  /* 0x000000000000794d */ /* 0x000fea0003800000 */
.L_x_20684:
        /* <DEDUP_REMOVED lines=9> */
.L_x_20691:
[----:B------:R-:W-:-:S04]  /*b370*/  FSEL R0, RZ, 1, P0 ;  /* 0x3f800000ff007808 */ /* 0x000fc80000000000 */
[----:B------:R-:W-:-:S05]  /*b380*/  F2FP.F16.F32.PACK_AB R0, RZ, R0 ;  /* 0x00000000ff00723e */ /* 0x000fca00000000ff */
[----:B------:R-:W-:Y:S01]  /*b390*/  STG.E.U16 desc[UR36][R16.64], R0 ;  /* 0x0000000010007986 */ /* 0x000fe2000c101524 */
[----:B------:R-:W-:Y:S05]  /*b3a0*/  EXIT ;  /* 0x000000000000794d */ /* 0x000fea0003800000 */
.L_x_20690:
        /* <DEDUP_REMOVED lines=10> */
.L_x_20693:
[----:B------:R-:W-:-:S04]  /*b450*/  FSEL R0, RZ, 1, P0 ;  /* 0x3f800000ff007808 */ /* 0x000fc80000000000 */
[----:B------:R-:W-:-:S04]  /*b460*/  F2FP.F16.F32.PACK_AB R3, RZ, R0 ;  /* 0x00000000ff03723e */ /* 0x000fc800000000ff */
[----:B------:R-:W-:-:S05]  /*b470*/  PRMT R3, R3, 0x5410, RZ ;  /* 0x0000541003037816 */ /* 0x000fca00000000ff */
[----:B------:R-:W-:Y:S01]  /*b480*/  STG.E desc[UR36][R16.64], R3 ;  /* 0x0000000310007986 */ /* 0x000fe2000c101924 */
[----:B------:R-:W-:Y:S05]  /*b490*/  EXIT ;  /* 0x000000000000794d */ /* 0x000fea0003800000 */
.L_x_20692:
[----:B------:R-:W-:Y:S01]  /*b4a0*/  FSEL R3, RZ, 1.875, P0 ;  /* 0x3ff00000ff037808 */ /* 0x000fe20000000000 */
[----:B------:R-:W-:-:S05]  /*b4b0*/  IMAD.MOV.U32 R2, RZ, RZ, RZ ;  /* 0x000000ffff027224 */ /* 0x000fca00078e00ff */
[----:B------:R-:W-:Y:S01]  /*b4c0*/  STG.E.64 desc[UR36][R16.64], R2 ;  /* 0x0000000210007986 */ /* 0x000fe2000c101b24 */
[----:B------:R-:W-:Y:S05]  /*b4d0*/  EXIT ;  /* 0x000000000000794d */ /* 0x000fea0003800000 */
.L_x_20683:
        /* <DEDUP_REMOVED lines=10> */
.L_x_20696:
[----:B------:R-:W-:Y:S02]  /*b580*/  FSEL R5, RZ, 1.875, P0 ;  /* 0x3ff00000ff057808 */ /* 0x000fe40000000000 */
[----:B------:R-:W-:Y:S01]  /*b590*/  CS2R R6, SRZ ;  /* 0x0000000000067805 */ /* 0x000fe2000001ff00 */
[----:B------:R-:W-:-:S05]  /*b5a0*/  IMAD.MOV.U32 R4, RZ, RZ, RZ ;  /* 0x000000ffff047224 */ /* 0x000fca00078e00ff */
[----:B------:R-:W-:Y:S01]  /*b5b0*/  STG.E.128 desc[UR36][R16.64], R4 ;  /* 0x0000000410007986 */ /* 0x000fe2000c101d24 */
[----:B------:R-:W-:Y:S05]  /*b5c0*/  EXIT ;  /* 0x000000000000794d */ /* 0x000fea0003800000 */
.L_x_20695:
        /* <DEDUP_REMOVED lines=18> */
.L_x_20700:
[----:B------:R-:W-:Y:S05]  /*b6f0*/  BSYNC B0 ;  /* 0x0000000000007941 */ /* 0x000fea0003800000 */
.L_x_20699:
[----:B------:R-:W-:Y:S01]  /*b700*/  STG.E.U8 desc[UR36][R16.64], R3 ;  /* 0x0000000310007986 */ /* 0x000fe2000c101124 */
[----:B------:R-:W-:Y:S05]  /*b710*/  EXIT ;  /* 0x000000000000794d */ /* 0x000fea0003800000 */
.L_x_20698:
        /* <DEDUP_REMOVED lines=14> */
.L_x_20701:
[----:B------:R-:W-:Y:S01]  /*b800*/  IMAD.MOV.U32 R3, RZ, RZ, 0x7f ;  /* 0x0000007fff037424 */ /* 0x000fe200078e00ff */
[----:B------:R-:W-:-:S04]  /*b810*/  ISETP.GT.U32.AND P0, PT, R5, 0x7f800000, PT ;  /* 0x7f8000000500780c */ /* 0x000fc80003f04070 */
[----:B------:R-:W-:-:S05]  /*b820*/  SEL R3, R3, 0x7c, P0 ;  /* 0x0000007c03037807 */ /* 0x000fca0000000000 */
[----:B------:R-:W-:Y:S01]  /*b830*/  STG.E.U8 desc[UR36][R16.64], R3 ;  /* 0x0000000310007986 */ /* 0x000fe2000c101124 */
[----:B------:R-:W-:Y:S05]  /*b840*/  EXIT ;  /* 0x000000000000794d */ /* 0x000fea0003800000 */
.L_x_20697:
[----:B------:R-:W-:-:S04]  /*b850*/  FSEL R0, RZ, 1, P0 ;  /* 0x3f800000ff007808 */ /* 0x000fc80000000000 */
[----:B------:R-:W-:-:S05]  /*b860*/  F2FP.BF16.F32.PACK_AB R0, RZ, R0 ;  /* 0x00000000ff00723e */ /* 0x000fca00000010ff */
[----:B------:R-:W-:Y:S01]  /*b870*/  STG.E.U16 desc[UR36][R16.64], R0 ;  /* 0x0000000010007986 */ /* 0x000fe2000c101524 */
[----:B------:R-:W-:Y:S05]  /*b880*/  EXIT ;  /* 0x000000000000794d */ /* 0x000fea0003800000 */
.L_x_20694:
        /* <DEDUP_REMOVED lines=10> */
.L_x_20704:
        /* <DEDUP_REMOVED lines=16> */
.L_x_20707:
[----:B------:R-:W-:-:S07]  /*ba30*/  PRMT R8, R0, 0x7610, R8 ;  /* 0x0000761000087816 */ /* 0x000fce0000000008 */
.L_x_20706:
[----:B------:R-:W-:Y:S05]  /*ba40*/  BSYNC B0 ;  /* 0x0000000000007941 */ /* 0x000fea0003800000 */
.L_x_20705:
[----:B------:R-:W-:Y:S01]  /*ba50*/  STG.E.U8 desc[UR36][R16.64], R8 ;  /* 0x0000000810007986 */ /* 0x000fe2000c101124 */
[----:B------:R-:W-:Y:S05]  /*ba60*/  EXIT ;  /* 0x000000000000794d */ /* 0x000fea0003800000 */
.L_x_20703:
        /* <DEDUP_REMOVED lines=16> */
.L_x_20710:
[----:B------:R-:W-:-:S07]  /*bb70*/  PRMT R8, R0, 0x7610, R8 ;  /* 0x0000761000087816 */ /* 0x000fce0000000008 */
.L_x_20709:
[----:B------:R-:W-:Y:S05]  /*bb80*/  BSYNC B0 ;  /* 0x0000000000007941 */ /* 0x000fea0003800000 */
.L_x_20708:
[----:B------:R-:W-:Y:S01]  /*bb90*/  STG.E.U8 desc[UR36][R16.64], R8 ;  /* 0x0000000810007986 */ /* 0x000fe2000c101124 */
[----:B------:R-:W-:Y:S05]  /*bba0*/  EXIT ;  /* 0x000000000000794d */ /* 0x000fea0003800000 */
.L_x_20702:
        /* <DEDUP_REMOVED lines=21> */
.L_x_20687:
        /* <DEDUP_REMOVED lines=16> */
.L_x_20713:
[----:B------:R-:W-:Y:S05]  /*be00*/  EXIT ;  /* 0x000000000000794d */ /* 0x000fea0003800000 */
.L_x_20712:
[----:B------:R-:W-:-:S05]  /*be10*/  IMAD.MOV.U32 R3, RZ, RZ, RZ ;  /* 0x000000ffff037224 */ /* 0x000fca00078e00ff */
[----:B------:R-:W-:Y:S01]  /*be20*/  STG.E.64 desc[UR36][R16.64], R2 ;  /* 0x0000000210007986 */ /* 0x000fe2000c101b24 */
[----:B------:R-:W-:Y:S05]  /*be30*/  EXIT ;  /* 0x000000000000794d */ /* 0x000fea0003800000 */
.L_x_20711:
[----:B------:R-:W-:Y:S01]  /*be40*/  STG.E desc[UR36][R16.64], R2 ;  /* 0x0000000210007986 */ /* 0x000fe2000c101924 */
[----:B------:R-:W-:Y:S05]  /*be50*/  EXIT ;  /* 0x000000000000794d */ /* 0x000fea0003800000 */
.L_x_20714:
        /* <DEDUP_REMOVED lines=10> */
.L_x_23673:


//--------------------- .text._ZN2at6native27unrolled_elementwise_kernelIZZZNS0_23logical_not_kernel_cudaERNS_18TensorIteratorBaseEENKUlvE0_clEvENKUlvE3_clEvEUlsE_St5arrayIPcLm2EELi4E23TrivialOffsetCalculatorILi1EjESB_NS0_6memory12LoadWithCastILi1EEENSC_13StoreWithCastILi1EEEEEviT_T0_T2_T3_T4_T5_ --------------------------
	.section	.text._ZN2at6native27unrolled_elementwise_kernelIZZZNS0_23logical_not_kernel_cudaERNS_18TensorIteratorBaseEENKUlvE0_clEvENKUlvE3_clEvEUlsE_St5arrayIPcLm2EELi4E23TrivialOffsetCalculatorILi1EjESB_NS0_6memory12LoadWithCastILi1EEENSC_13StoreWithCastILi1EEEEEviT_T0_T2_T3_T4_T5_,"ax",@progbits
	.align	128
        .global         _ZN2at6native27unrolled_elementwise_kernelIZZZNS0_23logical_not_kernel_cudaERNS_18TensorIteratorBaseEENKUlvE0_clEvENKUlvE3_clEvEUlsE_St5arrayIPcLm2EELi4E23TrivialOffsetCalculatorILi1EjESB_NS0_6memory12LoadWithCastILi1EEENSC_13StoreWithCastILi1EEEEEviT_T0_T2_T3_T4_T5_
        .type           _ZN2at6native27unrolled_elementwise_kernelIZZZNS0_23logical_not_kernel_cudaERNS_18TensorIteratorBaseEENKUlvE0_clEvENKUlvE3_clEvEUlsE_St5arrayIPcLm2EELi4E23TrivialOffsetCalculatorILi1EjESB_NS0_6memory12LoadWithCastILi1EEENSC_13StoreWithCastILi1EEEEEviT_T0_T2_T3_T4_T5_,@function
        .size           _ZN2at6native27unrolled_elementwise_kernelIZZZNS0_23logical_not_kernel_cudaERNS_18TensorIteratorBaseEENKUlvE0_clEvENKUlvE3_clEvEUlsE_St5arrayIPcLm2EELi4E23TrivialOffsetCalculatorILi1EjESB_NS0_6memory12LoadWithCastILi1EEENSC_13StoreWithCastILi1EEEEEviT_T0_T2_T3_T4_T5_,(.L_x_23674 - _ZN2at6native27unrolled_elementwise_kernelIZZZNS0_23logical_not_kernel_cudaERNS_18TensorIteratorBaseEENKUlvE0_clEvENKUlvE3_clEvEUlsE_St5arrayIPcLm2EELi4E23TrivialOffsetCalculatorILi1EjESB_NS0_6memory12LoadWithCastILi1EEENSC_13StoreWithCastILi1EEEEEviT_T0_T2_T3_T4_T5_)
        .other          _ZN2at6native27unrolled_elementwise_kernelIZZZNS0_23logical_not_kernel_cudaERNS_18TensorIteratorBaseEENKUlvE0_clEvENKUlvE3_clEvEUlsE_St5arrayIPcLm2EELi4E23TrivialOffsetCalculatorILi1EjESB_NS0_6memory12LoadWithCastILi1EEENSC_13StoreWithCastILi1EEEEEviT_T0_T2_T3_T4_T5_,@"STO_CUDA_ENTRY STV_DEFAULT"
_ZN2at6native27unrolled_elementwise_kernelIZZZNS0_23logical_not_kernel_cudaERNS_18TensorIteratorBaseEENKUlvE0_clEvENKUlvE3_clEvEUlsE_St5arrayIPcLm2EELi4E23TrivialOffsetCalculatorILi1EjESB_NS0_6memory12LoadWithCastILi1EEENSC_13StoreWithCastILi1EEEEEviT_T0_T2_T3_T4_T5_:
.text._ZN2at6native27unrolled_elementwise_kernelIZZZNS0_23logical_not_kernel_cudaERNS_18TensorIteratorBaseEENKUlvE0_clEvENKUlvE3_clEvEUlsE_St5arrayIPcLm2EELi4E23TrivialOffsetCalculatorILi1EjESB_NS0_6memory12LoadWithCastILi1EEENSC_13StoreWithCastILi1EEEEEviT_T0_T2_T3_T4_T5_:
        /* <DEDUP_REMOVED lines=31> */
.L_x_20720:
[----:B------:R3:W5:Y:S01]  /*01f0*/  LDG.E.U8 R18, desc[UR36][R2.64] ;  /* 0x0000002402127981 */ /* 0x000762000c1e1100 */
[----:B------:R-:W-:Y:S05]  /*0200*/  BRA `(.L_x_20722) ;  /* 0x0000000c00587947 */ /* 0x000fea0003800000 */
.L_x_20719:
        /* <DEDUP_REMOVED lines=8> */
.L_x_20724:
[----:B------:R1:W5:Y:S01]  /*0290*/  LDG.E.U16 R18, desc[UR36][R2.64] ;  /* 0x0000002402127981 */ /* 0x000362000c1e1500 */
[----:B------:R-:W-:Y:S05]  /*02a0*/  BRA `(.L_x_20722) ;  /* 0x0000000c00307947 */ /* 0x000fea0003800000 */
.L_x_20723:
[----:B------:R2:W5:Y:S01]  /*02b0*/  LDG.E.U16 R18, desc[UR36][R2.64] ;  /* 0x0000002402127981 */ /* 0x000562000c1e1500 */
[----:B------:R-:W-:Y:S05]  /*02c0*/  BRA `(.L_x_20722) ;  /* 0x0000000c00287947 */ /* 0x000fea0003800000 */
.L_x_20718:
        /* <DEDUP_REMOVED lines=9> */
.L_x_20726:
[----:B------:R-:W2:Y:S02]  /*0360*/  LDG.E.U16 R0, desc[UR36][R2.64] ;  /* 0x0000002402007981 */ /* 0x000ea4000c1e1500 */
[----:B--2---:R-:W-:-:S06]  /*0370*/  HADD2.F32 R0, -RZ, R0.H0_H0 ;  /* 0x20000000ff007230 */ /* 0x004fcc0000004100 */
[----:B------:R-:W0:Y:S02]  /*0380*/  F2I.FTZ.TRUNC.NTZ R0, R0 ;  /* 0x0000000000007305 */ /* 0x000e24000021f100 */
[----:B0-----:R-:W-:Y:S01]  /*0390*/  PRMT R18, R0, 0x7610, R18 ;  /* 0x0000761000127816 */ /* 0x001fe20000000012 */
[----:B------:R-:W-:Y:S06]  /*03a0*/  BRA `(.L_x_20722) ;  /* 0x0000000800f07947 */ /* 0x000fec0003800000 */
.L_x_20725:
        /* <DEDUP_REMOVED lines=9> */
.L_x_20728:
[----:B------:R-:W2:Y:S02]  /*0440*/  LDG.E.U16 R2, desc[UR36][R2.64] ;  /* 0x0000002402027981 */ /* 0x000ea4000c1e1500 */
[----:B--2---:R-:W-:-:S06]  /*0450*/  HADD2.F32 R0, -RZ, R2.H0_H0 ;  /* 0x20000002ff007230 */ /* 0x004fcc0000004100 */
[----:B------:R-:W0:Y:S02]  /*0460*/  F2I.FTZ.TRUNC.NTZ R0, R0 ;  /* 0x0000000000007305 */ /* 0x000e24000021f100 */
[----:B0-----:R-:W-:Y:S01]  /*0470*/  PRMT R18, R0, 0x7610, R18 ;  /* 0x0000761000127816 */ /* 0x001fe20000000012 */
[----:B------:R-:W-:Y:S06]  /*0480*/  BRA `(.L_x_20722) ;  /* 0x0000000800b87947 */ /* 0x000fec0003800000 */
.L_x_20727:
[----:B------:R-:W2:Y:S02]  /*0490*/  LDG.E.64 R2, desc[UR36][R2.64] ;  /* 0x0000002402027981 */ /* 0x000ea4000c1e1b00 */
[----:B--2---:R0:W1:Y:S01]  /*04a0*/  F2I.F64.TRUNC R18, R2 ;  /* 0x0000000200127311 */ /* 0x004062000030d100 */
[----:B------:R-:W-:Y:S05]  /*04b0*/  BRA `(.L_x_20722) ;  /* 0x0000000800ac7947 */ /* 0x000fea0003800000 */
.L_x_20717:
        /* <DEDUP_REMOVED lines=12> */
.L_x_20731:
[----:B------:R-:W2:Y:S02]  /*0580*/  LDG.E.64 R2, desc[UR36][R2.64] ;  /* 0x0000002402027981 */ /* 0x000ea4000c1e1b00 */
[----:B--2---:R0:W1:Y:S01]  /*0590*/  F2I.F64.TRUNC R18, R2 ;  /* 0x0000000200127311 */ /* 0x004062000030d100 */
[----:B------:R-:W-:Y:S05]  /*05a0*/  BRA `(.L_x_20722) ;  /* 0x0000000800707947 */ /* 0x000fea0003800000 */
.L_x_20730:
        /* <DEDUP_REMOVED lines=28> */
.L_x_20733:
        /* <DEDUP_REMOVED lines=16> */
.L_x_20732:
[----:B------:R-:W2:Y:S02]  /*0870*/  LDG.E.U16 R0, desc[UR36][R2.64] ;  /* 0x0000002402007981 */ /* 0x000ea4000c1e1500 */
[----:B--2---:R-:W-:-:S06]  /*0880*/  IMAD.U32 R0, R0, 0x10000, RZ ;  /* 0x0001000000007824 */ /* 0x004fcc00078e00ff */
[----:B------:R-:W0:Y:S02]  /*0890*/  F2I.FTZ.TRUNC.NTZ R0, R0 ;  /* 0x0000000000007305 */ /* 0x000e24000021f100 */
[----:B0-----:R-:W-:Y:S01]  /*08a0*/  PRMT R18, R0, 0x7610, R18 ;  /* 0x0000761000127816 */ /* 0x001fe20000000012 */
[----:B------:R-:W-:Y:S06]  /*08b0*/  BRA `(.L_x_20722) ;  /* 0x0000000400ac7947 */ /* 0x000fec0003800000 */
.L_x_20729:
        /* <DEDUP_REMOVED lines=10> */
.L_x_20736:
        /* <DEDUP_REMOVED lines=21> */
.L_x_20740:
[----:B------:R-:W-:Y:S05]  /*0ab0*/  BSYNC B1 ;  /* 0x0000000000017941 */ /* 0x000fea0003800000 */
.L_x_20739:
[----:B------:R-:W-:Y:S01]  /*0ac0*/  LEA R3, R0, 0x3b800000, 0x17 ;  /* 0x3b80000000037811 */ /* 0x000fe200078eb8ff */
[----:B------:R-:W-:-:S05]  /*0ad0*/  IMAD.SHL.U32 R0, R2, 0x100000, RZ ;  /* 0x0010000002007824 */ /* 0x000fca00078e00ff */
[----:B------:R-:W-:-:S07]  /*0ae0*/  LOP3.LUT R0, R3, R0, R4, 0xfe, !PT ;  /* 0x0000000003007212 */ /* 0x000fce00078efe04 */
.L_x_20738:
[----:B------:R-:W-:Y:S05]  /*0af0*/  BSYNC B0 ;  /* 0x0000000000007941 */ /* 0x000fea0003800000 */
.L_x_20737:
[----:B------:R-:W0:Y:S02]  /*0b00*/  F2I.FTZ.TRUNC.NTZ R0, R0 ;  /* 0x0000000000007305 */ /* 0x000e24000021f100 */
[----:B0-----:R-:W-:Y:S01]  /*0b10*/  PRMT R18, R0, 0x7610, R18 ;  /* 0x0000761000127816 */ /* 0x001fe20000000012 */
[----:B------:R-:W-:Y:S06]  /*0b20*/  BRA `(.L_x_20722) ;  /* 0x0000000400107947 */ /* 0x000fec0003800000 */
.L_x_20735:
        /* <DEDUP_REMOVED lines=21> */
.L_x_20744:
[----:B------:R-:W-:Y:S05]  /*0c80*/  BSYNC B1 ;  /* 0x0000000000017941 */ /* 0x000fea0003800000 */
.L_x_20743:
[----:B------:R-:W-:Y:S01]  /*0c90*/  LEA R3, R0, 0x37800000, 0x17 ;  /* 0x3780000000037811 */ /* 0x000fe200078eb8ff */
[----:B------:R-:W-:-:S05]  /*0ca0*/  IMAD.SHL.U32 R0, R2, 0x200000, RZ ;  /* 0x0020000002007824 */ /* 0x000fca00078e00ff */
[----:B------:R-:W-:-:S07]  /*0cb0*/  LOP3.LUT R0, R3, R0, R4, 0xfe, !PT ;  /* 0x0000000003007212 */ /* 0x000fce00078efe04 */
.L_x_20742:
[----:B------:R-:W-:Y:S05]  /*0cc0*/  BSYNC B0 ;  /* 0x0000000000007941 */ /* 0x000fea0003800000 */
.L_x_20741:
[----:B------:R-:W0:Y:S02]  /*0cd0*/  F2I.FTZ.TRUNC.NTZ R0, R0 ;  /* 0x0000000000007305 */ /* 0x000e24000021f100 */
[----:B0-----:R-:W-:Y:S01]  /*0ce0*/  PRMT R18, R0, 0x7610, R18 ;  /* 0x0000761000127816 */ /* 0x001fe20000000012 */
[----:B------:R-:W-:Y:S06]  /*0cf0*/  BRA `(.L_x_20722) ;  /* 0x00000000009c7947 */ /* 0x000fec0003800000 */
.L_x_20734:
        /* <DEDUP_REMOVED lines=14> */
.L_x_20748:
[----:B------:R-:W-:Y:S05]  /*0de0*/  BSYNC B0 ;  /* 0x0000000000007941 */ /* 0x000fea0003800000 */
.L_x_20747:
[----:B------:R-:W0:Y:S02]  /*0df0*/  F2I.FTZ.TRUNC.NTZ R0, R0 ;  /* 0x0000000000007305 */ /* 0x000e24000021f100 */
[----:B0-----:R-:W-:Y:S01]  /*0e00*/  PRMT R18, R0, 0x7610, R18 ;  /* 0x0000761000127816 */ /* 0x001fe20000000012 */
[----:B------:R-:W-:Y:S06]  /*0e10*/  BRA `(.L_x_20722) ;  /* 0x0000000000547947 */ /* 0x000fec0003800000 */
.L_x_20721:
        /* <DEDUP_REMOVED lines=16> */
.L_x_20749:
[----:B------:R-:W-:Y:S01]  /*0f20*/  PRMT R18, RZ, 0x7610, R18 ;  /* 0x00007610ff127816 */ /* 0x000fe20000000012 */
[----:B------:R-:W-:Y:S06]  /*0f30*/  BRA `(.L_x_20722) ;  /* 0x00000000000c7947 */ /* 0x000fec0003800000 */
.L_x_20746:
[----:B------:R0:W5:Y:S01]  /*0f40*/  LDG.E.U16 R18, desc[UR36][R2.64] ;  /* 0x0000002402127981 */ /* 0x000162000c1e1500 */
[----:B------:R-:W-:Y:S05]  /*0f50*/  BRA `(.L_x_20722) ;  /* 0x0000000000047947 */ /* 0x000fea0003800000 */
.L_x_20745:
[----:B------:R0:W5:Y:S02]  /*0f60*/  LDG.E.U16 R18, desc[UR36][R2.64] ;  /* 0x0000002402127981 */ /* 0x000164000c1e1500 */
.L_x_20722:
[----:B------:R-:W2:Y:S02]  /*0f70*/  S2R R24, SR_TID.X ;  /* 0x0000000000187919 */ /* 0x000ea40000002100 */
[----:B--2---:R-:W-:-:S07]  /*0f80*/  VIADD R24, R24, 0x80 ;  /* 0x0000008018187836 */ /* 0x004fce0000000000 */
.L_x_20716:
[----:B------:R-:W-:Y:S05]  /*0f90*/  BSYNC B6 ;  /* 0x0000000000067941 */ /* 0x000fea0003800000 */
.L_x_20715:
        /* <DEDUP_REMOVED lines=23> */
.L_x_20755:
[----:B------:R0:W5:Y:S01]  /*1110*/  LDG.E.U8 R17, desc[UR36][R2.64] ;  /* 0x0000002402117981 */ /* 0x000162000c1e1100 */
[----:B------:R-:W-:Y:S05]  /*1120*/  BRA `(.L_x_20757) ;  /* 0x0000000c00547947 */ /* 0x000fea0003800000 */
.L_x_20754:
        /* <DEDUP_REMOVED lines=8> */
.L_x_20759:
[----:B------:R0:W5:Y:S01]  /*11b0*/  LDG.E.U16 R17, desc[UR36][R2.64] ;  /* 0x0000002402117981 */ /* 0x000162000c1e1500 */
[----:B------:R-:W-:Y:S05]  /*11c0*/  BRA `(.L_x_20757) ;  /* 0x0000000c002c7947 */ /* 0x000fea0003800000 */
.L_x_20758:
[----:B------:R0:W5:Y:S01]  /*11d0*/  LDG.E.U16 R17, desc[UR36][R2.64] ;  /* 0x0000002402117981 */ /* 0x000162000c1e1500 */
[----:B------:R-:W-:Y:S05]  /*11e0*/  BRA `(.L_x_20757) ;  /* 0x0000000c00247947 */ /* 0x000fea0003800000 */
.L_x_20753:
        /* <DEDUP_REMOVED lines=9> */
.L_x_20761:
[----:B------:R-:W2:Y:S02]  /*1280*/  LDG.E.U16 R0, desc[UR36][R2.64] ;  /* 0x0000002402007981 */ /* 0x000ea4000c1e1500 */
[----:B--2---:R-:W-:-:S06]  /*1290*/  HADD2.F32 R0, -RZ, R0.H0_H0 ;  /* 0x20000000ff007230 */ /* 0x004fcc0000004100 */
[----:B------:R-:W0:Y:S02]  /*12a0*/  F2I.FTZ.TRUNC.NTZ R0, R0 ;  /* 0x0000000000007305 */ /* 0x000e24000021f100 */
[----:B0-----:R-:W-:Y:S01]  /*12b0*/  PRMT R17, R0, 0x7610, R17 ;  /* 0x0000761000117816 */ /* 0x001fe20000000011 */
[----:B------:R-:W-:Y:S06]  /*12c0*/  BRA `(.L_x_20757) ;  /* 0x0000000800ec7947 */ /* 0x000fec0003800000 */
.L_x_20760:
        /* <DEDUP_REMOVED lines=9> */
.L_x_20763:
[----:B------:R-:W2:Y:S02]  /*1360*/  LDG.E.U16 R2, desc[UR36][R2.64] ;  /* 0x0000002402027981 */ /* 0x000ea4000c1e1500 */
[----:B--2---:R-:W-:-:S06]  /*1370*/  HADD2.F32 R0, -RZ, R2.H0_H0 ;  /* 0x20000002ff007230 */ /* 0x004fcc0000004100 */
[----:B------:R-:W0:Y:S02]  /*1380*/  F2I.FTZ.TRUNC.NTZ R0, R0 ;  /* 0x0000000000007305 */ /* 0x000e24000021f100 */
[----:B0-----:R-:W-:Y:S01]  /*1390*/  PRMT R17, R0, 0x7610, R17 ;  /* 0x0000761000117816 */ /* 0x001fe20000000011 */
[----:B------:R-:W-:Y:S06]  /*13a0*/  BRA `(.L_x_20757) ;  /* 0x0000000800b47947 */ /* 0x000fec0003800000 */
.L_x_20762:
[----:B------:R-:W2:Y:S02]  /*13b0*/  LDG.E.64 R2, desc[UR36][R2.64] ;  /* 0x0000002402027981 */ /* 0x000ea4000c1e1b00 */
[----:B--2---:R0:W1:Y:S01]  /*13c0*/  F2I.F64.TRUNC R17, R2 ;  /* 0x0000000200117311 */ /* 0x004062000030d100 */
[----:B------:R-:W-:Y:S05]  /*13d0*/  BRA `(.L_x_20757) ;  /* 0x0000000800a87947 */ /* 0x000fea0003800000 */
.L_x_20752:
        /* <DEDUP_REMOVED lines=12> */
.L_x_20766:
[----:B------:R-:W2:Y:S02]  /*14a0*/  LDG.E.64 R2, desc[UR36][R2.64] ;  /* 0x0000002402027981 */ /* 0x000ea4000c1e1b00 */
[----:B--2---:R0:W1:Y:S01]  /*14b0*/  F2I.F64.TRUNC R17, R2 ;  /* 0x0000000200117311 */ /* 0x004062000030d100 */
[----:B------:R-:W-:Y:S05]  /*14c0*/  BRA `(.L_x_20757) ;  /* 0x00000008006c7947 */ /* 0x000fea0003800000 */
.L_x_20765:
        /* <DEDUP_REMOVED lines=28> */
.L_x_20768:
        /* <DEDUP_REMOVED lines=15> */
.L_x_20767:
[----:B------:R-:W2:Y:S02]  /*1780*/  LDG.E.U16 R0, desc[UR36][R2.64] ;  /* 0x0000002402007981 */ /* 0x000ea4000c1e1500 */
[----:B--2---:R-:W-:-:S06]  /*1790*/  IMAD.U32 R0, R0, 0x10000, RZ ;  /* 0x0001000000007824 */ /* 0x004fcc00078e00ff */
[----:B------:R-:W0:Y:S02]  /*17a0*/  F2I.FTZ.TRUNC.NTZ R0, R0 ;  /* 0x0000000000007305 */ /* 0x000e24000021f100 */
[----:B0-----:R-:W-:Y:S01]  /*17b0*/  PRMT R17, R0, 0x7610, R17 ;  /* 0x0000761000117816 */ /* 0x001fe20000000011 */
[----:B------:R-:W-:Y:S06]  /*17c0*/  BRA `(.L_x_20757) ;  /* 0x0000000400ac7947 */ /* 0x000fec0003800000 */
.L_x_20764:
        /* <DEDUP_REMOVED lines=10> */
.L_x_20771:
        /* <DEDUP_REMOVED lines=21> */
.L_x_20775:
[----:B------:R-:W-:Y:S05]  /*19c0*/  BSYNC B1 ;  /* 0x0000000000017941 */ /* 0x000fea0003800000 */
.L_x_20774:
[----:B------:R-:W-:Y:S01]  /*19d0*/  LEA R3, R0, 0x3b800000, 0x17 ;  /* 0x3b80000000037811 */ /* 0x000fe200078eb8ff */
[----:B------:R-:W-:-:S05]  /*19e0*/  IMAD.SHL.U32 R0, R2, 0x100000, RZ ;  /* 0x0010000002007824 */ /* 0x000fca00078e00ff */
[----:B------:R-:W-:-:S07]  /*19f0*/  LOP3.LUT R0, R3, R0, R4, 0xfe, !PT ;  /* 0x0000000003007212 */ /* 0x000fce00078efe04 */
.L_x_20773:
[----:B------:R-:W-:Y:S05]  /*1a00*/  BSYNC B0 ;  /* 0x0000000000007941 */ /* 0x000fea0003800000 */
.L_x_20772:
[----:B------:R-:W0:Y:S02]  /*1a10*/  F2I.FTZ.TRUNC.NTZ R0, R0 ;  /* 0x0000000000007305 */ /* 0x000e24000021f100 */
[----:B0-----:R-:W-:Y:S01]  /*1a20*/  PRMT R17, R0, 0x7610, R17 ;  /* 0x0000761000117816 */ /* 0x001fe20000000011 */
[----:B------:R-:W-:Y:S06]  /*1a30*/  BRA `(.L_x_20757) ;  /* 0x0000000400107947 */ /* 0x000fec0003800000 */
.L_x_20770:
        /* <DEDUP_REMOVED lines=21> */
.L_x_20779:
[----:B------:R-:W-:Y:S05]  /*1b90*/  BSYNC B1 ;  /* 0x0000000000017941 */ /* 0x000fea0003800000 */
.L_x_20778:
[----:B------:R-:W-:Y:S01]  /*1ba0*/  LEA R3, R0, 0x37800000, 0x17 ;  /* 0x3780000000037811 */ /* 0x000fe200078eb8ff */
[----:B------:R-:W-:-:S05]  /*1bb0*/  IMAD.SHL.U32 R0, R2, 0x200000, RZ ;  /* 0x0020000002007824 */ /* 0x000fca00078e00ff */
[----:B------:R-:W-:-:S07]  /*1bc0*/  LOP3.LUT R0, R3, R0, R4, 0xfe, !PT ;  /* 0x0000000003007212 */ /* 0x000fce00078efe04 */
.L_x_20777:
[----:B------:R-:W-:Y:S05]  /*1bd0*/  BSYNC B0 ;  /* 0x0000000000007941 */ /* 0x000fea0003800000 */
.L_x_20776:
[----:B------:R-:W0:Y:S02]  /*1be0*/  F2I.FTZ.TRUNC.NTZ R0, R0 ;  /* 0x0000000000007305 */ /* 0x000e24000021f100 */
[----:B0-----:R-:W-:Y:S01]  /*1bf0*/  PRMT R17, R0, 0x7610, R17 ;  /* 0x0000761000117816 */ /* 0x001fe20000000011 */
[----:B------:R-:W-:Y:S06]  /*1c00*/  BRA `(.L_x_20757) ;  /* 0x00000000009c7947 */ /* 0x000fec0003800000 */
.L_x_20769:
        /* <DEDUP_REMOVED lines=14> */
.L_x_20783:
[----:B------:R-:W-:Y:S05]  /*1cf0*/  BSYNC B0 ;  /* 0x0000000000007941 */ /* 0x000fea0003800000 */
.L_x_20782:
[----:B------:R-:W0:Y:S02]  /*1d00*/  F2I.FTZ.TRUNC.NTZ R0, R0 ;  /* 0x0000000000007305 */ /* 0x000e24000021f100 */
[----:B0-----:R-:W-:Y:S01]  /*1d10*/  PRMT R17, R0, 0x7610, R17 ;  /* 0x0000761000117816 */ /* 0x001fe20000000011 */
[----:B------:R-:W-:Y:S06]  /*1d20*/  BRA `(.L_x_20757) ;  /* 0x0000000000547947 */ /* 0x000fec0003800000 */
.L_x_20756:
        /* <DEDUP_REMOVED lines=16> */
.L_x_20784:
[----:B------:R-:W-:Y:S01]  /*1e30*/  PRMT R17, RZ, 0x7610, R17 ;  /* 0x00007610ff117816 */ /* 0x000fe20000000011 */
[----:B------:R-:W-:Y:S06]  /*1e40*/  BRA `(.L_x_20757) ;  /* 0x00000000000c7947 */ /* 0x000fec0003800000 */
.L_x_20781:
[----:B------:R3:W5:Y:S01]  /*1e50*/  LDG.E.U16 R17, desc[UR36][R2.64] ;  /* 0x0000002402117981 */ /* 0x000762000c1e1500 */
[----:B------:R-:W-:Y:S05]  /*1e60*/  BRA `(.L_x_20757) ;  /* 0x0000000000047947 */ /* 0x000fea0003800000 */
.L_x_20780:
[----:B------:R2:W5:Y:S02]  /*1e70*/  LDG.E.U16 R17, desc[UR36][R2.64] ;  /* 0x0000002402117981 */ /* 0x000564000c1e1500 */
.L_x_20757:
[----:B------:R-:W-:-:S07]  /*1e80*/  VIADD R24, R24, 0x80 ;  /* 0x0000008018187836 */ /* 0x000fce0000000000 */
.L_x_20751:
[----:B------:R-:W-:Y:S05]  /*1e90*/  BSYNC B6 ;  /* 0x0000000000067941 */ /* 0x000fea0003800000 */
.L_x_20750:
        /* <DEDUP_REMOVED lines=25> */
.L_x_20790:
[----:B------:R0:W5:Y:S01]  /*2030*/  LDG.E.U8 R22, desc[UR36][R2.64] ;  /* 0x0000002402167981 */ /* 0x000162000c1e1100 */
[----:B------:R-:W-:Y:S05]  /*2040*/  BRA `(.L_x_20792) ;  /* 0x0000000c00547947 */ /* 0x000fea0003800000 */
.L_x_20789:
        /* <DEDUP_REMOVED lines=8> */
.L_x_20794:
[----:B------:R0:W5:Y:S01]  /*20d0*/  LDG.E.U16 R22, desc[UR36][R2.64] ;  /* 0x0000002402167981 */ /* 0x000162000c1e1500 */
[----:B------:R-:W-:Y:S05]  /*20e0*/  BRA `(.L_x_20792) ;  /* 0x0000000c002c7947 */ /* 0x000fea0003800000 */
.L_x_20793:
[----:B------:R0:W5:Y:S01]  /*20f0*/  LDG.E.U16 R22, desc[UR36][R2.64] ;  /* 0x0000002402167981 */ /* 0x000162000c1e1500 */
[----:B------:R-:W-:Y:S05]  /*2100*/  BRA `(.L_x_20792) ;  /* 0x0000000c00247947 */ /* 0x000fea0003800000 */
.L_x_20788:
        /* <DEDUP_REMOVED lines=9> */
.L_x_20796:
[----:B------:R-:W2:Y:S02]  /*21a0*/  LDG.E.U16 R0, desc[UR36][R2.64] ;  /* 0x0000002402007981 */ /* 0x000ea4000c1e1500 */
[----:B--2---:R-:W-:-:S06]  /*21b0*/  HADD2.F32 R0, -RZ, R0.H0_H0 ;  /* 0x20000000ff007230 */ /* 0x004fcc0000004100 */
[----:B------:R-:W0:Y:S02]  /*21c0*/  F2I.FTZ.TRUNC.NTZ R0, R0 ;  /* 0x0000000000007305 */ /* 0x000e24000021f100 */
[----:B0-----:R-:W-:Y:S01]  /*21d0*/  PRMT R22, R0, 0x7610, R22 ;  /* 0x0000761000167816 */ /* 0x001fe20000000016 */
[----:B------:R-:W-:Y:S06]  /*21e0*/  BRA `(.L_x_20792) ;  /* 0x0000000800ec7947 */ /* 0x000fec0003800000 */
.L_x_20795:
        /* <DEDUP_REMOVED lines=9> */
.L_x_20798:
[----:B------:R-:W2:Y:S02]  /*2280*/  LDG.E.U16 R2, desc[UR36][R2.64] ;  /* 0x0000002402027981 */ /* 0x000ea4000c1e1500 */
[----:B--2---:R-:W-:-:S06]  /*2290*/  HADD2.F32 R0, -RZ, R2.H0_H0 ;  /* 0x20000002ff007230 */ /* 0x004fcc0000004100 */
[----:B------:R-:W0:Y:S02]  /*22a0*/  F2I.FTZ.TRUNC.NTZ R0, R0 ;  /* 0x0000000000007305 */ /* 0x000e24000021f100 */
[----:B0-----:R-:W-:Y:S01]  /*22b0*/  PRMT R22, R0, 0x7610, R22 ;  /* 0x0000761000167816 */ /* 0x001fe20000000016 */
[----:B------:R-:W-:Y:S06]  /*22c0*/  BRA `(.L_x_20792) ;  /* 0x0000000800b47947 */ /* 0x000fec0003800000 */
.L_x_20797:
[----:B------:R-:W2:Y:S02]  /*22d0*/  LDG.E.64 R2, desc[UR36][R2.64] ;  /* 0x0000002402027981 */ /* 0x000ea4000c1e1b00 */
[----:B--2---:R0:W1:Y:S01]  /*22e0*/  F2I.F64.TRUNC R22, R2 ;  /* 0x0000000200167311 */ /* 0x004062000030d100 */
[----:B------:R-:W-:Y:S05]  /*22f0*/  BRA `(.L_x_20792) ;  /* 0x0000000800a87947 */ /* 0x000fea0003800000 */
.L_x_20787:
        /* <DEDUP_REMOVED lines=12> */
.L_x_20801:
[----:B------:R-:W2:Y:S02]  /*23c0*/  LDG.E.64 R2, desc[UR36][R2.64] ;  /* 0x0000002402027981 */ /* 0x000ea4000c1e1b00 */
[----:B--2---:R3:W4:Y:S01]  /*23d0*/  F2I.F64.TRUNC R22, R2 ;  /* 0x0000000200167311 */ /* 0x004722000030d100 */
[----:B------:R-:W-:Y:S05]  /*23e0*/  BRA `(.L_x_20792) ;  /* 0x00000008006c7947 */ /* 0x000fea0003800000 */
.L_x_20800:
        /* <DEDUP_REMOVED lines=28> */
.L_x_20803:
        /* <DEDUP_REMOVED lines=15> */
.L_x_20802:
[----:B------:R-:W2:Y:S02]  /*26a0*/  LDG.E.U16 R0, desc[UR36][R2.64] ;  /* 0x0000002402007981 */ /* 0x000ea4000c1e1500 */
[----:B--2---:R-:W-:-:S06]  /*26b0*/  IMAD.U32 R0, R0, 0x10000, RZ ;  /* 0x0001000000007824 */ /* 0x004fcc00078e00ff */
[----:B------:R-:W0:Y:S02]  /*26c0*/  F2I.FTZ.TRUNC.NTZ R0, R0 ;  /* 0x0000000000007305 */ /* 0x000e24000021f100 */
[----:B0-----:R-:W-:Y:S01]  /*26d0*/  PRMT R22, R0, 0x7610, R22 ;  /* 0x0000761000167816 */ /* 0x001fe20000000016 */
[----:B------:R-:W-:Y:S06]  /*26e0*/  BRA `(.L_x_20792) ;  /* 0x0000000400ac7947 */ /* 0x000fec0003800000 */
.L_x_20799:
        /* <DEDUP_REMOVED lines=10> */
.L_x_20806:
        /* <DEDUP_REMOVED lines=21> */
.L_x_20810:
[----:B------:R-:W-:Y:S05]  /*28e0*/  BSYNC B1 ;  /* 0x0000000000017941 */ /* 0x000fea0003800000 */
.L_x_20809:
[----:B------:R-:W-:Y:S01]  /*28f0*/  LEA R3, R0, 0x3b800000, 0x17 ;  /* 0x3b80000000037811 */ /* 0x000fe200078eb8ff */
[----:B------:R-:W-:-:S05]  /*2900*/  IMAD.SHL.U32 R0, R2, 0x100000, RZ ;  /* 0x0010000002007824 */ /* 0x000fca00078e00ff */
[----:B------:R-:W-:-:S07]  /*2910*/  LOP3.LUT R0, R3, R0, R4, 0xfe, !PT ;  /* 0x0000000003007212 */ /* 0x000fce00078efe04 */
.L_x_20808:
[----:B------:R-:W-:Y:S05]  /*2920*/  BSYNC B0 ;  /* 0x0000000000007941 */ /* 0x000fea0003800000 */
.L_x_20807:
[----:B------:R-:W0:Y:S02]  /*2930*/  F2I.FTZ.TRUNC.NTZ R0, R0 ;  /* 0x0000000000007305 */ /* 0x000e24000021f100 */
[----:B0-----:R-:W-:Y:S01]  /*2940*/  PRMT R22, R0, 0x7610, R22 ;  /* 0x0000761000167816 */ /* 0x001fe20000000016 */
[----:B------:R-:W-:Y:S06]  /*2950*/  BRA `(.L_x_20792) ;  /* 0x0000000400107947 */ /* 0x000fec0003800000 */
.L_x_20805:
        /* <DEDUP_REMOVED lines=21> */
.L_x_20814:
[----:B------:R-:W-:Y:S05]  /*2ab0*/  BSYNC B1 ;  /* 0x0000000000017941 */ /* 0x000fea0003800000 */
.L_x_20813:
[----:B------:R-:W-:Y:S01]  /*2ac0*/  LEA R3, R0, 0x37800000, 0x17 ;  /* 0x3780000000037811 */ /* 0x000fe200078eb8ff */
[----:B------:R-:W-:-:S05]  /*2ad0*/  IMAD.SHL.U32 R0, R2, 0x200000, RZ ;  /* 0x0020000002007824 */ /* 0x000fca00078e00ff */
[----:B------:R-:W-:-:S07]  /*2ae0*/  LOP3.LUT R0, R3, R0, R4, 0xfe, !PT ;  /* 0x0000000003007212 */ /* 0x000fce00078efe04 */
.L_x_20812:
[----:B------:R-:W-:Y:S05]  /*2af0*/  BSYNC B0 ;  /* 0x0000000000007941 */ /* 0x000fea0003800000 */
.L_x_20811:
[----:B------:R-:W0:Y:S02]  /*2b00*/  F2I.FTZ.TRUNC.NTZ R0, R0 ;  /* 0x0000000000007305 */ /* 0x000e24000021f100 */
[----:B0-----:R-:W-:Y:S01]  /*2b10*/  PRMT R22, R0, 0x7610, R22 ;  /* 0x0000761000167816 */ /* 0x001fe20000000016 */
[----:B------:R-:W-:Y:S06]  /*2b20*/  BRA `(.L_x_20792) ;  /* 0x00000000009c7947 */ /* 0x000fec0003800000 */
.L_x_20804:
        /* <DEDUP_REMOVED lines=14> */
.L_x_20818:
[----:B------:R-:W-:Y:S05]  /*2c10*/  BSYNC B0 ;  /* 0x0000000000007941 */ /* 0x000fea0003800000 */
.L_x_20817:
[----:B------:R-:W0:Y:S02]  /*2c20*/  F2I.FTZ.TRUNC.NTZ R0, R0 ;  /* 0x0000000000007305 */ /* 0x000e24000021f100 */
[----:B0-----:R-:W-:Y:S01]  /*2c30*/  PRMT R22, R0, 0x7610, R22 ;  /* 0x0000761000167816 */ /* 0x001fe20000000016 */
[----:B------:R-:W-:Y:S06]  /*2c40*/  BRA `(.L_x_20792) ;  /* 0x0000000000547947 */ /* 0x000fec0003800000 */
.L_x_20791:
        /* <DEDUP_REMOVED lines=16> */
.L_x_20819:
[----:B------:R-:W-:Y:S01]  /*2d50*/  PRMT R22, RZ, 0x7610, R22 ;  /* 0x00007610ff167816 */ /* 0x000fe20000000016 */
[----:B------:R-:W-:Y:S06]  /*2d60*/  BRA `(.L_x_20792) ;  /* 0x00000000000c7947 */ /* 0x000fec0003800000 */
.L_x_20816:
[----:B------:R2:W5:Y:S01]  /*2d70*/  LDG.E.U16 R22, desc[UR36][R2.64] ;  /* 0x0000002402167981 */ /* 0x000562000c1e1500 */
[----:B------:R-:W-:Y:S05]  /*2d80*/  BRA `(.L_x_20792) ;  /* 0x0000000000047947 */ /* 0x000fea0003800000 */
.L_x_20815:
[----:B------:R1:W5:Y:S02]  /*2d90*/  LDG.E.U16 R22, desc[UR36][R2.64] ;  /* 0x0000002402167981 */ /* 0x000364000c1e1500 */
.L_x_20792:
[----:B------:R-:W-:-:S07]  /*2da0*/  VIADD R24, R24, 0x80 ;  /* 0x0000008018187836 */ /* 0x000fce0000000000 */
.L_x_20786:
[----:B------:R-:W-:Y:S05]  /*2db0*/  BSYNC B6 ;  /* 0x0000000000067941 */ /* 0x000fea0003800000 */
.L_x_20785:
        /* <DEDUP_REMOVED lines=22> */
.L_x_20825:
[----:B------:R0:W5:Y:S01]  /*2f20*/  LDG.E.U8 R16, desc[UR36][R2.64] ;  /* 0x0000002402107981 */ /* 0x000162000c1e1100 */
[----:B------:R-:W-:Y:S05]  /*2f30*/  BRA `(.L_x_20821) ;  /* 0x0000000c00507947 */ /* 0x000fea0003800000 */
.L_x_20824:
        /* <DEDUP_REMOVED lines=8> */
.L_x_20828:
[----:B------:R0:W5:Y:S01]  /*2fc0*/  LDG.E.U16 R16, desc[UR36][R2.64] ;  /* 0x0000002402107981 */ /* 0x000162000c1e1500 */
[----:B------:R-:W-:Y:S05]  /*2fd0*/  BRA `(.L_x_20821) ;  /* 0x0000000c00287947 */ /* 0x000fea0003800000 */
.L_x_20827:
[----:B------:R0:W5:Y:S01]  /*2fe0*/  LDG.E.U16 R16, desc[UR36][R2.64] ;  /* 0x0000002402107981 */ /* 0x000162000c1e1500 */
[----:B------:R-:W-:Y:S05]  /*2ff0*/  BRA `(.L_x_20821) ;  /* 0x0000000c00207947 */ /* 0x000fea0003800000 */
.L_x_20823:
        /* <DEDUP_REMOVED lines=9> */
.L_x_20830:
[----:B------:R-:W2:Y:S02]  /*3090*/  LDG.E.U16 R0, desc[UR36][R2.64] ;  /* 0x0000002402007981 */ /* 0x000ea4000c1e1500 */
[----:B--2---:R-:W-:-:S06]  /*30a0*/  HADD2.F32 R0, -RZ, R0.H0_H0 ;  /* 0x20000000ff007230 */ /* 0x004fcc0000004100 */
[----:B------:R-:W0:Y:S02]  /*30b0*/  F2I.FTZ.TRUNC.NTZ R0, R0 ;  /* 0x0000000000007305 */ /* 0x000e24000021f100 */
[----:B0-----:R-:W-:Y:S01]  /*30c0*/  PRMT R16, R0, 0x7610, R16 ;  /* 0x0000761000107816 */ /* 0x001fe20000000010 */
[----:B------:R-:W-:Y:S06]  /*30d0*/  BRA `(.L_x_20821) ;  /* 0x0000000800e87947 */ /* 0x000fec0003800000 */
.L_x_20829:
        /* <DEDUP_REMOVED lines=9> */
.L_x_20832:
[----:B------:R-:W2:Y:S02]  /*3170*/  LDG.E.U16 R2, desc[UR36][R2.64] ;  /* 0x0000002402027981 */ /* 0x000ea4000c1e1500 */
[----:B--2---:R-:W-:-:S06]  /*3180*/  HADD2.F32 R0, -RZ, R2.H0_H0 ;  /* 0x20000002ff007230 */ /* 0x004fcc0000004100 */
[----:B------:R-:W0:Y:S02]  /*3190*/  F2I.FTZ.TRUNC.NTZ R0, R0 ;  /* 0x0000000000007305 */ /* 0x000e24000021f100 */
[----:B0-----:R-:W-:Y:S01]  /*31a0*/  PRMT R16, R0, 0x7610, R16 ;  /* 0x0000761000107816 */ /* 0x001fe20000000010 */
[----:B------:R-:W-:Y:S06]  /*31b0*/  BRA `(.L_x_20821) ;  /* 0x0000000800b07947 */ /* 0x000fec0003800000 */
.L_x_20831:
[----:B------:R-:W2:Y:S02]  /*31c0*/  LDG.E.64 R2, desc[UR36][R2.64] ;  /* 0x0000002402027981 */ /* 0x000ea4000c1e1b00 */
[----:B--2---:R0:W1:Y:S01]  /*31d0*/  F2I.F64.TRUNC R16, R2 ;  /* 0x0000000200107311 */ /* 0x004062000030d100 */
[----:B------:R-:W-:Y:S05]  /*31e0*/  BRA `(.L_x_20821) ;  /* 0x0000000800a47947 */ /* 0x000fea0003800000 */
.L_x_20822:
        /* <DEDUP_REMOVED lines=12> */
.L_x_20835:
[----:B------:R-:W2:Y:S02]  /*32b0*/  LDG.E.64 R2, desc[UR36][R2.64] ;  /* 0x0000002402027981 */ /* 0x000ea4000c1e1b00 */
[----:B--2---:R0:W1:Y:S01]  /*32c0*/  F2I.F64.TRUNC R16, R2 ;  /* 0x0000000200107311 */ /* 0x004062000030d100 */
[----:B------:R-:W-:Y:S05]  /*32d0*/  BRA `(.L_x_20821) ;  /* 0x0000000800687947 */ /* 0x000fea0003800000 */
.L_x_20834:
        /* <DEDUP_REMOVED lines=28> */
.L_x_20837:
        /* <DEDUP_REMOVED lines=15> */
.L_x_20836:
[----:B------:R-:W2:Y:S02]  /*3590*/  LDG.E.U16 R0, desc[UR36][R2.64] ;  /* 0x0000002402007981 */ /* 0x000ea4000c1e1500 */
[----:B--2---:R-:W-:-:S06]  /*35a0*/  IMAD.U32 R0, R0, 0x10000, RZ ;  /* 0x0001000000007824 */ /* 0x004fcc00078e00ff */
[----:B------:R-:W0:Y:S02]  /*35b0*/  F2I.FTZ.TRUNC.NTZ R0, R0 ;  /* 0x0000000000007305 */ /* 0x000e24000021f100 */
[----:B0-----:R-:W-:Y:S01]  /*35c0*/  PRMT R16, R0, 0x7610, R16 ;  /* 0x0000761000107816 */ /* 0x001fe20000000010 */
[----:B------:R-:W-:Y:S06]  /*35d0*/  BRA `(.L_x_20821) ;  /* 0x0000000400a87947 */ /* 0x000fec0003800000 */
.L_x_20833:
        /* <DEDUP_REMOVED lines=10> */
.L_x_20840:
        /* <DEDUP_REMOVED lines=21> */
.L_x_20844:
[----:B------:R-:W-:Y:S05]  /*37d0*/  BSYNC B1 ;  /* 0x0000000000017941 */ /* 0x000fea0003800000 */
.L_x_20843:
[----:B------:R-:W-:Y:S01]  /*37e0*/  LEA R3, R0, 0x3b800000, 0x17 ;  /* 0x3b80000000037811 */ /* 0x000fe200078eb8ff */
[----:B------:R-:W-:-:S05]  /*37f0*/  IMAD.SHL.U32 R0, R2, 0x100000, RZ ;  /* 0x0010000002007824 */ /* 0x000fca00078e00ff */
[----:B------:R-:W-:-:S07]  /*3800*/  LOP3.LUT R0, R3, R0, R4, 0xfe, !PT ;  /* 0x0000000003007212 */ /* 0x000fce00078efe04 */
.L_x_20842:
[----:B------:R-:W-:Y:S05]  /*3810*/  BSYNC B0 ;  /* 0x0000000000007941 */ /* 0x000fea0003800000 */
.L_x_20841:
[----:B------:R-:W0:Y:S02]  /*3820*/  F2I.FTZ.TRUNC.NTZ R0, R0 ;  /* 0x0000000000007305 */ /* 0x000e24000021f100 */
[----:B0-----:R-:W-:Y:S01]  /*3830*/  PRMT R16, R0, 0x7610, R16 ;  /* 0x0000761000107816 */ /* 0x001fe20000000010 */
[----:B------:R-:W-:Y:S06]  /*3840*/  BRA `(.L_x_20821) ;  /* 0x00000004000c7947 */ /* 0x000fec0003800000 */
.L_x_20839:
        /* <DEDUP_REMOVED lines=21> */
.L_x_20848:
[----:B------:R-:W-:Y:S05]  /*39a0*/  BSYNC B1 ;  /* 0x0000000000017941 */ /* 0x000fea0003800000 */
.L_x_20847:
[----:B------:R-:W-:Y:S01]  /*39b0*/  LEA R3, R0, 0x37800000, 0x17 ;  /* 0x3780000000037811 */ /* 0x000fe200078eb8ff */
[----:B------:R-:W-:-:S05]  /*39c0*/  IMAD.SHL.U32 R0, R2, 0x200000, RZ ;  /* 0x0020000002007824 */ /* 0x000fca00078e00ff */
[----:B------:R-:W-:-:S07]  /*39d0*/  LOP3.LUT R0, R3, R0, R4, 0xfe, !PT ;  /* 0x0000000003007212 */ /* 0x000fce00078efe04 */
.L_x_20846:
[----:B------:R-:W-:Y:S05]  /*39e0*/  BSYNC B0 ;  /* 0x0000000000007941 */ /* 0x000fea0003800000 */
.L_x_20845:
[----:B------:R-:W0:Y:S02]  /*39f0*/  F2I.FTZ.TRUNC.NTZ R0, R0 ;  /* 0x0000000000007305 */ /* 0x000e24000021f100 */
[----:B0-----:R-:W-:Y:S01]  /*3a00*/  PRMT R16, R0, 0x7610, R16 ;  /* 0x0000761000107816 */ /* 0x001fe20000000010 */
[----:B------:R-:W-:Y:S06]  /*3a10*/  BRA `(.L_x_20821) ;  /* 0x0000000000987947 */ /* 0x000fec0003800000 */
.L_x_20838:
        /* <DEDUP_REMOVED lines=14> */
.L_x_20852:
[----:B------:R-:W-:Y:S05]  /*3b00*/  BSYNC B0 ;  /* 0x0000000000007941 */ /* 0x000fea0003800000 */
.L_x_20851:
[----:B------:R-:W0:Y:S02]  /*3b10*/  F2I.FTZ.TRUNC.NTZ R0, R0 ;  /* 0x0000000000007305 */ /* 0x000e24000021f100 */
[----:B0-----:R-:W-:Y:S01]  /*3b20*/  PRMT R16, R0, 0x7610, R16 ;  /* 0x0000761000107816 */ /* 0x001fe20000000010 */
[----:B------:R-:W-:Y:S06]  /*3b30*/  BRA `(.L_x_20821) ;  /* 0x0000000000507947 */ /* 0x000fec0003800000 */
.L_x_20826:
        /* <DEDUP_REMOVED lines=16> */
.L_x_20853:
[----:B------:R-:W-:Y:S05]  /*3c40*/  BRA `(.L_x_20821) ;  /* 0x00000000000c7947 */ /* 0x000fea0003800000 */
.L_x_20850:
[----:B------:R0:W5:Y:S01]  /*3c50*/  LDG.E.U16 R16, desc[UR36][R2.64] ;  /* 0x0000002402107981 */ /* 0x000162000c1e1500 */
[----:B------:R-:W-:Y:S05]  /*3c60*/  BRA `(.L_x_20821) ;  /* 0x0000000000047947 */ /* 0x000fea0003800000 */
.L_x_20849:
[----:B------:R0:W5:Y:S02]  /*3c70*/  LDG.E.U16 R16, desc[UR36][R2.64] ;  /* 0x0000002402107981 */ /* 0x000164000c1e1500 */
.L_x_20821:
[----:B------:R-:W-:Y:S05]  /*3c80*/  BSYNC B6 ;  /* 0x0000000000067941 */ /* 0x000fea0003800000 */
.L_x_20820:
[----:B01234-:R-:W0:Y:S01]  /*3c90*/  S2R R2, SR_TID.X ;  /* 0x0000000000027919 */ /* 0x01fe220000002100 */
[----:B-----5:R-:W-:Y:S01]  /*3ca0*/  PRMT R3, R17, 0x9910, RZ ;  /* 0x0000991011037816 */ /* 0x020fe200000000ff */
        /* <DEDUP_REMOVED lines=36> */
.L_x_20859:
[----:B------:R0:W-:Y:S01]  /*3ef0*/  STG.E.U8 desc[UR36][R8.64], R3 ;  /* 0x0000000308007986 */ /* 0x0001e2000c101124 */
[----:B------:R-:W-:Y:S05]  /*3f00*/  BRA `(.L_x_20855) ;  /* 0x0000000c00547947 */ /* 0x000fea0003800000 */
.L_x_20858:
        /* <DEDUP_REMOVED lines=10> */
.L_x_20862:
[----:B------:R0:W-:Y:S01]  /*3fb0*/  STG.E desc[UR36][R8.64], R3 ;  /* 0x0000000308007986 */ /* 0x0001e2000c101924 */
[----:B------:R-:W-:Y:S05]  /*3fc0*/  BRA `(.L_x_20855) ;  /* 0x0000000c00247947 */ /* 0x000fea0003800000 */
.L_x_20861:
[----:B------:R0:W-:Y:S01]  /*3fd0*/  STG.E.U16 desc[UR36][R8.64], R3 ;  /* 0x0000000308007986 */ /* 0x0001e2000c101524 */
[----:B------:R-:W-:Y:S05]  /*3fe0*/  BRA `(.L_x_20855) ;  /* 0x0000000c001c7947 */ /* 0x000fea0003800000 */
.L_x_20857:
        /* <DEDUP_REMOVED lines=9> */
.L_x_20864:
[----:B------:R-:W0:Y:S02]  /*4080*/  I2F.S16 R0, R3 ;  /* 0x0000000300007306 */ /* 0x000e240000101400 */
[----:B0-----:R-:W-:-:S05]  /*4090*/  F2FP.F16.F32.PACK_AB R0, RZ, R0 ;  /* 0x00000000ff00723e */ /* 0x001fca00000000ff */
[----:B------:R0:W-:Y:S01]  /*40a0*/  STG.E.U16 desc[UR36][R8.64], R0 ;  /* 0x0000000008007986 */ /* 0x0001e2000c101524 */
[----:B------:R-:W-:Y:S05]  /*40b0*/  BRA `(.L_x_20855) ;  /* 0x0000000800e87947 */ /* 0x000fea0003800000 */
.L_x_20863:
        /* <DEDUP_REMOVED lines=10> */
.L_x_20866:
[----:B------:R-:W0:Y:S02]  /*4160*/  I2F.S16 R3, R3 ;  /* 0x0000000300037306 */ /* 0x000e240000101400 */
[----:B0-----:R-:W-:-:S04]  /*4170*/  F2FP.F16.F32.PACK_AB R3, RZ, R3 ;  /* 0x00000003ff03723e */ /* 0x001fc800000000ff */
[----:B------:R-:W-:-:S05]  /*4180*/  PRMT R3, R3, 0x5410, RZ ;  /* 0x0000541003037816 */ /* 0x000fca00000000ff */
[----:B------:R0:W-:Y:S01]  /*4190*/  STG.E desc[UR36][R8.64], R3 ;  /* 0x0000000308007986 */ /* 0x0001e2000c101924 */
[----:B------:R-:W-:Y:S05]  /*41a0*/  BRA `(.L_x_20855) ;  /* 0x0000000800ac7947 */ /* 0x000fea0003800000 */
.L_x_20865:
[----:B------:R-:W0:Y:S02]  /*41b0*/  I2F.F64.S16 R4, R3 ;  /* 0x0000000300047312 */ /* 0x000e240000101c00 */
[----:B0-----:R0:W-:Y:S01]  /*41c0*/  STG.E.64 desc[UR36][R8.64], R4 ;  /* 0x0000000408007986 */ /* 0x0011e2000c101b24 */
[----:B------:R-:W-:Y:S05]  /*41d0*/  BRA `(.L_x_20855) ;  /* 0x0000000800a07947 */ /* 0x000fea0003800000 */
.L_x_20856:
        /* <DEDUP_REMOVED lines=10> */
.L_x_20869:
[----:B------:R-:W0:Y:S01]  /*4280*/  I2F.F64.S16 R4, R3 ;  /* 0x0000000300047312 */ /* 0x000e220000101c00 */
[----:B------:R-:W-:-:S05]  /*4290*/  CS2R R6, SRZ ;  /* 0x0000000000067805 */ /* 0x000fca000001ff00 */
[----:B0-----:R0:W-:Y:S01]  /*42a0*/  STG.E.128 desc[UR36][R8.64], R4 ;  /* 0x0000000408007986 */ /* 0x0011e2000c101d24 */
[----:B------:R-:W-:Y:S05]  /*42b0*/  BRA `(.L_x_20855) ;  /* 0x0000000800687947 */ /* 0x000fea0003800000 */
.L_x_20868:
        /* <DEDUP_REMOVED lines=21> */
.L_x_20873:
[----:B------:R-:W-:Y:S05]  /*4410*/  BSYNC B0 ;  /* 0x0000000000007941 */ /* 0x000fea0003800000 */
.L_x_20872:
[----:B------:R-:W-:-:S05]  /*4420*/  LOP3.LUT R5, R0, R5, RZ, 0xfc, !PT ;  /* 0x0000000500057212 */ /* 0x000fca00078efcff */
[----:B------:R0:W-:Y:S01]  /*4430*/  STG.E.U8 desc[UR36][R8.64], R5 ;  /* 0x0000000508007986 */ /* 0x0001e2000c101124 */
[----:B------:R-:W-:Y:S05]  /*4440*/  BRA `(.L_x_20855) ;  /* 0x0000000800047947 */ /* 0x000fea0003800000 */
.L_x_20871:
        /* <DEDUP_REMOVED lines=13> */
.L_x_20875:
[----:B------:R-:W-:Y:S01]  /*4520*/  IMAD.MOV.U32 R0, RZ, RZ, 0x7f ;  /* 0x0000007fff007424 */ /* 0x000fe200078e00ff */
[----:B------:R-:W-:-:S04]  /*4530*/  ISETP.GT.U32.AND P0, PT, R4, 0x7f800000, PT ;  /* 0x7f8000000400780c */ /* 0x000fc80003f04070 */
[----:B------:R-:W-:-:S09]  /*4540*/  SEL R0, R0, 0x7c, P0 ;  /* 0x0000007c00007807 */ /* 0x000fd20000000000 */
.L_x_20876:
[----:B------:R-:W-:Y:S05]  /*4550*/  BSYNC B0 ;  /* 0x0000000000007941 */ /* 0x000fea0003800000 */
.L_x_20874:
[----:B------:R-:W-:-:S04]  /*4560*/  LOP3.LUT R3, R5, 0x80000000, RZ, 0xc0, !PT ;  /* 0x8000000005037812 */ /* 0x000fc800078ec0ff */
[----:B------:R-:W-:-:S04]  /*4570*/  SHF.R.U32.HI R3, RZ, 0x18, R3 ;  /* 0x00000018ff037819 */ /* 0x000fc80000011603 */
[----:B------:R-:W-:-:S05]  /*4580*/  LOP3.LUT R3, R0, R3, RZ, 0xfc, !PT ;  /* 0x0000000300037212 */ /* 0x000fca00078efcff */
[----:B------:R0:W-:Y:S01]  /*4590*/  STG.E.U8 desc[UR36][R8.64], R3 ;  /* 0x0000000308007986 */ /* 0x0001e2000c101124 */
[----:B------:R-:W-:Y:S05]  /*45a0*/  BRA `(.L_x_20855) ;  /* 0x0000000400ac7947 */ /* 0x000fea0003800000 */
.L_x_20870:
[----:B------:R-:W0:Y:S02]  /*45b0*/  I2F.S16 R0, R3 ;  /* 0x0000000300007306 */ /* 0x000e240000101400 */
[----:B0-----:R-:W-:-:S05]  /*45c0*/  F2FP.BF16.F32.PACK_AB R0, RZ, R0 ;  /* 0x00000000ff00723e */ /* 0x001fca00000010ff */
[----:B------:R0:W-:Y:S01]  /*45d0*/  STG.E.U16 desc[UR36][R8.64], R0 ;  /* 0x0000000008007986 */ /* 0x0001e2000c101524 */
[----:B------:R-:W-:Y:S05]  /*45e0*/  BRA `(.L_x_20855) ;  /* 0x00000004009c7947 */ /* 0x000fea0003800000 */
.L_x_20867:
        /* <DEDUP_REMOVED lines=10> */
.L_x_20879:
        /* <DEDUP_REMOVED lines=17> */
.L_x_20882:
[----:B------:R-:W-:-:S04]  /*47a0*/  LOP3.LUT R3, R3, 0x80000000, RZ, 0xc0, !PT ;  /* 0x8000000003037812 */ /* 0x000fc800078ec0ff */
[----:B------:R-:W-:-:S04]  /*47b0*/  SHF.R.U32.HI R3, RZ, 0x18, R3 ;  /* 0x00000018ff037819 */ /* 0x000fc80000011603 */
[----:B------:R-:W-:-:S04]  /*47c0*/  LOP3.LUT R0, R0, R3, RZ, 0xfc, !PT ;  /* 0x0000000300007212 */ /* 0x000fc800078efcff */
[----:B------:R-:W-:-:S07]  /*47d0*/  PRMT R4, R0, 0x7610, R4 ;  /* 0x0000761000047816 */ /* 0x000fce0000000004 */
.L_x_20881:
[----:B------:R-:W-:Y:S05]  /*47e0*/  BSYNC B0 ;  /* 0x0000000000007941 */ /* 0x000fea0003800000 */
.L_x_20880:
[----:B------:R4:W-:Y:S01]  /*47f0*/  STG.E.U8 desc[UR36][R8.64], R4 ;  /* 0x0000000408007986 */ /* 0x0009e2000c101124 */
[----:B------:R-:W-:Y:S05]  /*4800*/  BRA `(.L_x_20855) ;  /* 0x0000000400147947 */ /* 0x000fea0003800000 */
.L_x_20878:
        /* <DEDUP_REMOVED lines=17> */
.L_x_20885:
[----:B------:R-:W-:-:S04]  /*4920*/  LOP3.LUT R3, R3, 0x80000000, RZ, 0xc0, !PT ;  /* 0x8000000003037812 */ /* 0x000fc800078ec0ff */
[----:B------:R-:W-:-:S04]  /*4930*/  SHF.R.U32.HI R3, RZ, 0x18, R3 ;  /* 0x00000018ff037819 */ /* 0x000fc80000011603 */
[----:B------:R-:W-:-:S04]  /*4940*/  LOP3.LUT R0, R0, R3, RZ, 0xfc, !PT ;  /* 0x0000000300007212 */ /* 0x000fc800078efcff */
[----:B------:R-:W-:-:S07]  /*4950*/  PRMT R4, R0, 0x7610, R4 ;  /* 0x0000761000047816 */ /* 0x000fce0000000004 */
.L_x_20884:
[----:B------:R-:W-:Y:S05]  /*4960*/  BSYNC B0 ;  /* 0x0000000000007941 */ /* 0x000fea0003800000 */
.L_x_20883:
[----:B------:R0:W-:Y:S01]  /*4970*/  STG.E.U8 desc[UR36][R8.64], R4 ;  /* 0x0000000408007986 */ /* 0x0001e2000c101124 */
[----:B------:R-:W-:Y:S05]  /*4980*/  BRA `(.L_x_20855) ;  /* 0x0000000000b47947 */ /* 0x000fea0003800000 */
.L_x_20877:
        /* <DEDUP_REMOVED lines=23> */
.L_x_20860:
        /* <DEDUP_REMOVED lines=16> */
.L_x_20888:
[----:B------:R-:W-:Y:S05]  /*4c00*/  BRA `(.L_x_20855) ;  /* 0x0000000000147947 */ /* 0x000fea0003800000 */
.L_x_20887:
[----:B------:R-:W-:Y:S02]  /*4c10*/  IMAD.MOV.U32 R4, RZ, RZ, R3 ;  /* 0x000000ffff047224 */ /* 0x000fe400078e0003 */
[----:B------:R-:W-:-:S05]  /*4c20*/  IMAD.MOV.U32 R5, RZ, RZ, RZ ;  /* 0x000000ffff057224 */ /* 0x000fca00078e00ff */
[----:B------:R3:W-:Y:S01]  /*4c30*/  STG.E.64 desc[UR36][R8.64], R4 ;  /* 0x0000000408007986 */ /* 0x0007e2000c101b24 */
[----:B------:R-:W-:Y:S05]  /*4c40*/  BRA `(.L_x_20855) ;  /* 0x0000000000047947 */ /* 0x000fea0003800000 */
.L_x_20886:
[----:B------:R0:W-:Y:S02]  /*4c50*/  STG.E desc[UR36][R8.64], R3 ;  /* 0x0000000308007986 */ /* 0x0001e4000c101924 */
.L_x_20855:
[----:B------:R-:W-:Y:S05]  /*4c60*/  BSYNC B6 ;  /* 0x0000000000067941 */ /* 0x000fea0003800000 */
.L_x_20854:
        /* <DEDUP_REMOVED lines=23> */
.L_x_20894:
[----:B------:R0:W-:Y:S01]  /*4de0*/  STG.E.U8 desc[UR36][R8.64], R22 ;  /* 0x0000001608007986 */ /* 0x0001e2000c101124 */
[----:B------:R-:W-:Y:S05]  /*4df0*/  BRA `(.L_x_20896) ;  /* 0x0000000c00507947 */ /* 0x000fea0003800000 */
.L_x_20893:
        /* <DEDUP_REMOVED lines=10> */
.L_x_20898:
[----:B------:R0:W-:Y:S01]  /*4ea0*/  STG.E desc[UR36][R8.64], R22 ;  /* 0x0000001608007986 */ /* 0x0001e2000c101924 */
[----:B------:R-:W-:Y:S05]  /*4eb0*/  BRA `(.L_x_20896) ;  /* 0x0000000c00207947 */ /* 0x000fea0003800000 */
.L_x_20897:
[----:B------:R0:W-:Y:S01]  /*4ec0*/  STG.E.U16 desc[UR36][R8.64], R22 ;  /* 0x0000001608007986 */ /* 0x0001e2000c101524 */
[----:B------:R-:W-:Y:S05]  /*4ed0*/  BRA `(.L_x_20896) ;  /* 0x0000000c00187947 */ /* 0x000fea0003800000 */
.L_x_20892:
        /* <DEDUP_REMOVED lines=9> */
.L_x_20900:
[----:B------:R-:W0:Y:S02]  /*4f70*/  I2F.S16 R0, R22 ;  /* 0x0000001600007306 */ /* 0x000e240000101400 */
[----:B0-----:R-:W-:-:S05]  /*4f80*/  F2FP.F16.F32.PACK_AB R0, RZ, R0 ;  /* 0x00000000ff00723e */ /* 0x001fca00000000ff */
[----:B------:R0:W-:Y:S01]  /*4f90*/  STG.E.U16 desc[UR36][R8.64], R0 ;  /* 0x0000000008007986 */ /* 0x0001e2000c101524 */
[----:B------:R-:W-:Y:S05]  /*4fa0*/  BRA `(.L_x_20896) ;  /* 0x0000000800e47947 */ /* 0x000fea0003800000 */
.L_x_20899:
        /* <DEDUP_REMOVED lines=10> */
.L_x_20902:
[----:B------:R-:W0:Y:S02]  /*5050*/  I2F.S16 R22, R22 ;  /* 0x0000001600167306 */ /* 0x000e240000101400 */
[----:B0-----:R-:W-:-:S04]  /*5060*/  F2FP.F16.F32.PACK_AB R3, RZ, R22 ;  /* 0x00000016ff03723e */ /* 0x001fc800000000ff */
[----:B------:R-:W-:-:S05]  /*5070*/  PRMT R3, R3, 0x5410, RZ ;  /* 0x0000541003037816 */ /* 0x000fca00000000ff */
[----:B------:R0:W-:Y:S01]  /*5080*/  STG.E desc[UR36][R8.64], R3 ;  /* 0x0000000308007986 */ /* 0x0001e2000c101924 */
[----:B------:R-:W-:Y:S05]  /*5090*/  BRA `(.L_x_20896) ;  /* 0x0000000800a87947 */ /* 0x000fea0003800000 */
.L_x_20901:
[----:B------:R-:W0:Y:S02]  /*50a0*/  I2F.F64.S16 R4, R22 ;  /* 0x0000001600047312 */ /* 0x000e240000101c00 */
[----:B0-----:R0:W-:Y:S01]  /*50b0*/  STG.E.64 desc[UR36][R8.64], R4 ;  /* 0x0000000408007986 */ /* 0x0011e2000c101b24 */
[----:B------:R-:W-:Y:S05]  /*50c0*/  BRA `(.L_x_20896) ;  /* 0x00000008009c7947 */ /* 0x000fea0003800000 */
.L_x_20891:
        /* <DEDUP_REMOVED lines=10> */
.L_x_20905:
[----:B------:R-:W0:Y:S01]  /*5170*/  I2F.F64.S16 R4, R22 ;  /* 0x0000001600047312 */ /* 0x000e220000101c00 */
[----:B------:R-:W-:-:S05]  /*5180*/  CS2R R6, SRZ ;  /* 0x0000000000067805 */ /* 0x000fca000001ff00 */
[----:B0-----:R0:W-:Y:S01]  /*5190*/  STG.E.128 desc[UR36][R8.64], R4 ;  /* 0x0000000408007986 */ /* 0x0011e2000c101d24 */
[----:B------:R-:W-:Y:S05]  /*51a0*/  BRA `(.L_x_20896) ;  /* 0x0000000800647947 */ /* 0x000fea0003800000 */
.L_x_20904:
        /* <DEDUP_REMOVED lines=21> */
.L_x_20909:
[----:B------:R-:W-:Y:S05]  /*5300*/  BSYNC B0 ;  /* 0x0000000000007941 */ /* 0x000fea0003800000 */
.L_x_20908:
[----:B------:R-:W-:-:S05]  /*5310*/  LOP3.LUT R5, R0, R5, RZ, 0xfc, !PT ;  /* 0x0000000500057212 */ /* 0x000fca00078efcff */
[----:B------:R0:W-:Y:S01]  /*5320*/  STG.E.U8 desc[UR36][R8.64], R5 ;  /* 0x0000000508007986 */ /* 0x0001e2000c101124 */
[----:B------:R-:W-:Y:S05]  /*5330*/  BRA `(.L_x_20896) ;  /* 0x0000000800007947 */ /* 0x000fea0003800000 */
.L_x_20907:
        /* <DEDUP_REMOVED lines=13> */
.L_x_20911:
[----:B------:R-:W-:Y:S01]  /*5410*/  IMAD.MOV.U32 R0, RZ, RZ, 0x7f ;  /* 0x0000007fff007424 */ /* 0x000fe200078e00ff */
[----:B------:R-:W-:-:S04]  /*5420*/  ISETP.GT.U32.AND P0, PT, R3, 0x7f800000, PT ;  /* 0x7f8000000300780c */ /* 0x000fc80003f04070 */
[----:B------:R-:W-:-:S09]  /*5430*/  SEL R0, R0, 0x7c, P0 ;  /* 0x0000007c00007807 */ /* 0x000fd20000000000 */
.L_x_20912:
[----:B------:R-:W-:Y:S05]  /*5440*/  BSYNC B0 ;  /* 0x0000000000007941 */ /* 0x000fea0003800000 */
.L_x_20910:
[----:B------:R-:W-:-:S04]  /*5450*/  LOP3.LUT R3, R5, 0x80000000, RZ, 0xc0, !PT ;  /* 0x8000000005037812 */ /* 0x000fc800078ec0ff */
[----:B------:R-:W-:-:S04]  /*5460*/  SHF.R.U32.HI R3, RZ, 0x18, R3 ;  /* 0x00000018ff037819 */ /* 0x000fc80000011603 */
[----:B------:R-:W-:-:S05]  /*5470*/  LOP3.LUT R3, R0, R3, RZ, 0xfc, !PT ;  /* 0x0000000300037212 */ /* 0x000fca00078efcff */
[----:B------:R0:W-:Y:S01]  /*5480*/  STG.E.U8 desc[UR36][R8.64], R3 ;  /* 0x0000000308007986 */ /* 0x0001e2000c101124 */
[----:B------:R-:W-:Y:S05]  /*5490*/  BRA `(.L_x_20896) ;  /* 0x0000000400a87947 */ /* 0x000fea0003800000 */
.L_x_20906:
[----:B------:R-:W0:Y:S02]  /*54a0*/  I2F.S16 R0, R22 ;  /* 0x0000001600007306 */ /* 0x000e240000101400 */
[----:B0-----:R-:W-:-:S05]  /*54b0*/  F2FP.BF16.F32.PACK_AB R0, RZ, R0 ;  /* 0x00000000ff00723e */ /* 0x001fca00000010ff */
[----:B------:R0:W-:Y:S01]  /*54c0*/  STG.E.U16 desc[UR36][R8.64], R0 ;  /* 0x0000000008007986 */ /* 0x0001e2000c101524 */
[----:B------:R-:W-:Y:S05]  /*54d0*/  BRA `(.L_x_20896) ;  /* 0x0000000400987947 */ /* 0x000fea0003800000 */
.L_x_20903:
        /* <DEDUP_REMOVED lines=10> */
.L_x_20915:
        /* <DEDUP_REMOVED lines=17> */
.L_x_20918:
[----:B------:R-:W-:-:S04]  /*5690*/  LOP3.LUT R3, R5, 0x80000000, RZ, 0xc0, !PT ;  /* 0x8000000005037812 */ /* 0x000fc800078ec0ff */
[----:B------:R-:W-:-:S04]  /*56a0*/  SHF.R.U32.HI R3, RZ, 0x18, R3 ;  /* 0x00000018ff037819 */ /* 0x000fc80000011603 */
[----:B------:R-:W-:-:S04]  /*56b0*/  LOP3.LUT R0, R0, R3, RZ, 0xfc, !PT ;  /* 0x0000000300007212 */ /* 0x000fc800078efcff */
[----:B------:R-:W-:-:S07]  /*56c0*/  PRMT R4, R0, 0x7610, R4 ;  /* 0x0000761000047816 */ /* 0x000fce0000000004 */
.L_x_20917:
[----:B------:R-:W-:Y:S05]  /*56d0*/  BSYNC B0 ;  /* 0x0000000000007941 */ /* 0x000fea0003800000 */
.L_x_20916:
[----:B------:R3:W-:Y:S01]  /*56e0*/  STG.E.U8 desc[UR36][R8.64], R4 ;  /* 0x0000000408007986 */ /* 0x0007e2000c101124 */
[----:B------:R-:W-:Y:S05]  /*56f0*/  BRA `(.L_x_20896) ;  /* 0x0000000400107947 */ /* 0x000fea0003800000 */
.L_x_20914:
        /* <DEDUP_REMOVED lines=17> */
.L_x_20921:
[----:B------:R-:W-:-:S04]  /*5810*/  LOP3.LUT R3, R5, 0x80000000, RZ, 0xc0, !PT ;  /* 0x8000000005037812 */ /* 0x000fc800078ec0ff */
[----:B------:R-:W-:-:S04]  /*5820*/  SHF.R.U32.HI R3, RZ, 0x18, R3 ;  /* 0x00000018ff037819 */ /* 0x000fc80000011603 */
[----:B------:R-:W-:-:S04]  /*5830*/  LOP3.LUT R0, R0, R3, RZ, 0xfc, !PT ;  /* 0x0000000300007212 */ /* 0x000fc800078efcff */
[----:B------:R-:W-:-:S07]  /*5840*/  PRMT R4, R0, 0x7610, R4 ;  /* 0x0000761000047816 */ /* 0x000fce0000000004 */
.L_x_20920:
[----:B------:R-:W-:Y:S05]  /*5850*/  BSYNC B0 ;  /* 0x0000000000007941 */ /* 0x000fea0003800000 */
.L_x_20919:
[----:B------:R0:W-:Y:S01]  /*5860*/  STG.E.U8 desc[UR36][R8.64], R4 ;  /* 0x0000000408007986 */ /* 0x0001e2000c101124 */
[----:B------:R-:W-:Y:S05]  /*5870*/  BRA `(.L_x_20896) ;  /* 0x0000000000b07947 */ /* 0x000fea0003800000 */
.L_x_20913:
        /* <DEDUP_REMOVED lines=22> */
.L_x_20895:
        /* <DEDUP_REMOVED lines=16> */
.L_x_20924:
[----:B------:R-:W-:Y:S05]  /*5ae0*/  BRA `(.L_x_20896) ;  /* 0x0000000000147947 */ /* 0x000fea0003800000 */
.L_x_20923:
[----:B------:R-:W-:Y:S02]  /*5af0*/  IMAD.MOV.U32 R4, RZ, RZ, R22 ;  /* 0x000000ffff047224 */ /* 0x000fe400078e0016 */
[----:B------:R-:W-:-:S05]  /*5b00*/  IMAD.MOV.U32 R5, RZ, RZ, RZ ;  /* 0x000000ffff057224 */ /* 0x000fca00078e00ff */
[----:B------:R2:W-:Y:S01]  /*5b10*/  STG.E.64 desc[UR36][R8.64], R4 ;  /* 0x0000000408007986 */ /* 0x0005e2000c101b24 */
[----:B------:R-:W-:Y:S05]  /*5b20*/  BRA `(.L_x_20896) ;  /* 0x0000000000047947 */ /* 0x000fea0003800000 */
.L_x_20922:
[----:B------:R0:W-:Y:S02]  /*5b30*/  STG.E desc[UR36][R8.64], R22 ;  /* 0x0000001608007986 */ /* 0x0001e4000c101924 */
.L_x_20896:
        /* <DEDUP_REMOVED lines=23> */
.L_x_20928:
[----:B------:R3:W-:Y:S01]  /*5cb0*/  STG.E.U8 desc[UR36][R8.64], R18 ;  /* 0x0000001208007986 */ /* 0x0007e2000c101124 */
[----:B------:R-:W-:Y:S05]  /*5cc0*/  BRA `(.L_x_20930) ;  /* 0x0000000c00507947 */ /* 0x000fea0003800000 */
.L_x_20927:
        /* <DEDUP_REMOVED lines=10> */
.L_x_20932:
[----:B------:R2:W-:Y:S01]  /*5d70*/  STG.E desc[UR36][R8.64], R18 ;  /* 0x0000001208007986 */ /* 0x0005e2000c101924 */
[----:B------:R-:W-:Y:S05]  /*5d80*/  BRA `(.L_x_20930) ;  /* 0x0000000c00207947 */ /* 0x000fea0003800000 */
.L_x_20931:
[----:B------:R0:W-:Y:S01]  /*5d90*/  STG.E.U16 desc[UR36][R8.64], R18 ;  /* 0x0000001208007986 */ /* 0x0001e2000c101524 */
[----:B------:R-:W-:Y:S05]  /*5da0*/  BRA `(.L_x_20930) ;  /* 0x0000000c00187947 */ /* 0x000fea0003800000 */
.L_x_20926:
        /* <DEDUP_REMOVED lines=9> */
.L_x_20934:
[----:B------:R-:W0:Y:S02]  /*5e40*/  I2F.S16 R0, R18 ;  /* 0x0000001200007306 */ /* 0x000e240000101400 */
[----:B0-----:R-:W-:-:S05]  /*5e50*/  F2FP.F16.F32.PACK_AB R0, RZ, R0 ;  /* 0x00000000ff00723e */ /* 0x001fca00000000ff */
[----:B------:R0:W-:Y:S01]  /*5e60*/  STG.E.U16 desc[UR36][R8.64], R0 ;  /* 0x0000000008007986 */ /* 0x0001e2000c101524 */
[----:B------:R-:W-:Y:S05]  /*5e70*/  BRA `(.L_x_20930) ;  /* 0x0000000800e47947 */ /* 0x000fea0003800000 */
.L_x_20933:
        /* <DEDUP_REMOVED lines=10> */
.L_x_20936:
[----:B------:R-:W0:Y:S02]  /*5f20*/  I2F.S16 R18, R18 ;  /* 0x0000001200127306 */ /* 0x000e240000101400 */
[----:B0-----:R-:W-:-:S04]  /*5f30*/  F2FP.F16.F32.PACK_AB R3, RZ, R18 ;  /* 0x00000012ff03723e */ /* 0x001fc800000000ff */
[----:B------:R-:W-:-:S05]  /*5f40*/  PRMT R3, R3, 0x5410, RZ ;  /* 0x0000541003037816 */ /* 0x000fca00000000ff */
[----:B------:R0:W-:Y:S01]  /*5f50*/  STG.E desc[UR36][R8.64], R3 ;  /* 0x0000000308007986 */ /* 0x0001e2000c101924 */
[----:B------:R-:W-:Y:S05]  /*5f60*/  BRA `(.L_x_20930) ;  /* 0x0000000800a87947 */ /* 0x000fea0003800000 */
.L_x_20935:
[----:B------:R-:W0:Y:S02]  /*5f70*/  I2F.F64.S16 R4, R18 ;  /* 0x0000001200047312 */ /* 0x000e240000101c00 */
[----:B0-----:R0:W-:Y:S01]  /*5f80*/  STG.E.64 desc[UR36][R8.64], R4 ;  /* 0x0000000408007986 */ /* 0x0011e2000c101b24 */
[----:B------:R-:W-:Y:S05]  /*5f90*/  BRA `(.L_x_20930) ;  /* 0x00000008009c7947 */ /* 0x000fea0003800000 */
.L_x_20925:
        /* <DEDUP_REMOVED lines=10> */
.L_x_20939:
[----:B------:R-:W0:Y:S01]  /*6040*/  I2F.F64.S16 R4, R18 ;  /* 0x0000001200047312 */ /* 0x000e220000101c00 */
[----:B------:R-:W-:-:S05]  /*6050*/  CS2R R6, SRZ ;  /* 0x0000000000067805 */ /* 0x000fca000001ff00 */
[----:B0-----:R0:W-:Y:S01]  /*6060*/  STG.E.128 desc[UR36][R8.64], R4 ;  /* 0x0000000408007986 */ /* 0x0011e2000c101d24 */
[----:B------:R-:W-:Y:S05]  /*6070*/  BRA `(.L_x_20930) ;  /* 0x0000000800647947 */ /* 0x000fea0003800000 */
.L_x_20938:
        /* <DEDUP_REMOVED lines=21> */
.L_x_20943:
[----:B------:R-:W-:Y:S05]  /*61d0*/  BSYNC B0 ;  /* 0x0000000000007941 */ /* 0x000fea0003800000 */
.L_x_20942:
[----:B------:R-:W-:-:S05]  /*61e0*/  LOP3.LUT R5, R0, R5, RZ, 0xfc, !PT ;  /* 0x0000000500057212 */ /* 0x000fca00078efcff */
[----:B------:R0:W-:Y:S01]  /*61f0*/  STG.E.U8 desc[UR36][R8.64], R5 ;  /* 0x0000000508007986 */ /* 0x0001e2000c101124 */
[----:B------:R-:W-:Y:S05]  /*6200*/  BRA `(.L_x_20930) ;  /* 0x0000000800007947 */ /* 0x000fea0003800000 */
.L_x_20941:
        /* <DEDUP_REMOVED lines=13> */
.L_x_20945:
[----:B------:R-:W-:Y:S01]  /*62e0*/  IMAD.MOV.U32 R0, RZ, RZ, 0x7f ;  /* 0x0000007fff007424 */ /* 0x000fe200078e00ff */
[----:B------:R-:W-:-:S04]  /*62f0*/  ISETP.GT.U32.AND P0, PT, R3, 0x7f800000, PT ;  /* 0x7f8000000300780c */ /* 0x000fc80003f04070 */
[----:B------:R-:W-:-:S09]  /*6300*/  SEL R0, R0, 0x7c, P0 ;  /* 0x0000007c00007807 */ /* 0x000fd20000000000 */
.L_x_20946:
[----:B------:R-:W-:Y:S05]  /*6310*/  BSYNC B0 ;  /* 0x0000000000007941 */ /* 0x000fea0003800000 */
.L_x_20944:
[----:B------:R-:W-:-:S04]  /*6320*/  LOP3.LUT R3, R5, 0x80000000, RZ, 0xc0, !PT ;  /* 0x8000000005037812 */ /* 0x000fc800078ec0ff */
[----:B------:R-:W-:-:S04]  /*6330*/  SHF.R.U32.HI R3, RZ, 0x18, R3 ;  /* 0x00000018ff037819 */ /* 0x000fc80000011603 */
[----:B------:R-:W-:-:S05]  /*6340*/  LOP3.LUT R3, R0, R3, RZ, 0xfc, !PT ;  /* 0x0000000300037212 */ /* 0x000fca00078efcff */
[----:B------:R0:W-:Y:S01]  /*6350*/  STG.E.U8 desc[UR36][R8.64], R3 ;  /* 0x0000000308007986 */ /* 0x0001e2000c101124 */
[----:B------:R-:W-:Y:S05]  /*6360*/  BRA `(.L_x_20930) ;  /* 0x0000000400a87947 */ /* 0x000fea0003800000 */
.L_x_20940:
[----:B------:R-:W0:Y:S02]  /*6370*/  I2F.S16 R0, R18 ;  /* 0x0000001200007306 */ /* 0x000e240000101400 */
[----:B0-----:R-:W-:-:S05]  /*6380*/  F2FP.BF16.F32.PACK_AB R0, RZ, R0 ;  /* 0x00000000ff00723e */ /* 0x001fca00000010ff */
[----:B------:R0:W-:Y:S01]  /*6390*/  STG.E.U16 desc[UR36][R8.64], R0 ;  /* 0x0000000008007986 */ /* 0x0001e2000c101524 */
[----:B------:R-:W-:Y:S05]  /*63a0*/  BRA `(.L_x_20930) ;  /* 0x0000000400987947 */ /* 0x000fea0003800000 */
.L_x_20937:
        /* <DEDUP_REMOVED lines=10> */
.L_x_20949:
        /* <DEDUP_REMOVED lines=17> */
.L_x_20952:
[----:B------:R-:W-:-:S04]  /*6560*/  LOP3.LUT R3, R5, 0x80000000, RZ, 0xc0, !PT ;  /* 0x8000000005037812 */ /* 0x000fc800078ec0ff */
[----:B------:R-:W-:-:S04]  /*6570*/  SHF.R.U32.HI R3, RZ, 0x18, R3 ;  /* 0x00000018ff037819 */ /* 0x000fc80000011603 */
[----:B------:R-:W-:-:S04]  /*6580*/  LOP3.LUT R0, R0, R3, RZ, 0xfc, !PT ;  /* 0x0000000300007212 */ /* 0x000fc800078efcff */
[----:B------:R-:W-:-:S07]  /*6590*/  PRMT R4, R0, 0x7610, R4 ;  /* 0x0000761000047816 */ /* 0x000fce0000000004 */
.L_x_20951:
[----:B------:R-:W-:Y:S05]  /*65a0*/  BSYNC B0 ;  /* 0x0000000000007941 */ /* 0x000fea0003800000 */
.L_x_20950:
[----:B------:R0:W-:Y:S01]  /*65b0*/  STG.E.U8 desc[UR36][R8.64], R4 ;  /* 0x0000000408007986 */ /* 0x0001e2000c101124 */
[----:B------:R-:W-:Y:S05]  /*65c0*/  BRA `(.L_x_20930) ;  /* 0x0000000400107947 */ /* 0x000fea0003800000 */
.L_x_20948:
        /* <DEDUP_REMOVED lines=17> */
.L_x_20955:
[----:B------:R-:W-:-:S04]  /*66e0*/  LOP3.LUT R3, R5, 0x80000000, RZ, 0xc0, !PT ;  /* 0x8000000005037812 */ /* 0x000fc800078ec0ff */
[----:B------:R-:W-:-:S04]  /*66f0*/  SHF.R.U32.HI R3, RZ, 0x18, R3 ;  /* 0x00000018ff037819 */ /* 0x000fc80000011603 */
[----:B------:R-:W-:-:S04]  /*6700*/  LOP3.LUT R0, R0, R3, RZ, 0xfc, !PT ;  /* 0x0000000300007212 */ /* 0x000fc800078efcff */
[----:B------:R-:W-:-:S07]  /*6710*/  PRMT R4, R0, 0x7610, R4 ;  /* 0x0000761000047816 */ /* 0x000fce0000000004 */
.L_x_20954:
[----:B------:R-:W-:Y:S05]  /*6720*/  BSYNC B0 ;  /* 0x0000000000007941 */ /* 0x000fea0003800000 */
.L_x_20953:
[----:B------:R0:W-:Y:S01]  /*6730*/  STG.E.U8 desc[UR36][R8.64], R4 ;  /* 0x0000000408007986 */ /* 0x0001e2000c101124 */
[----:B------:R-:W-:Y:S05]  /*6740*/  BRA `(.L_x_20930) ;  /* 0x0000000000b07947 */ /* 0x000fea0003800000 */
.L_x_20947:
        /* <DEDUP_REMOVED lines=22> */
.L_x_20929:
        /* <DEDUP_REMOVED lines=16> */
.L_x_20958:
[----:B------:R-:W-:Y:S05]  /*69b0*/  BRA `(.L_x_20930) ;  /* 0x0000000000147947 */ /* 0x000fea0003800000 */
.L_x_20957:
[----:B------:R-:W-:Y:S02]  /*69c0*/  IMAD.MOV.U32 R4, RZ, RZ, R18 ;  /* 0x000000ffff047224 */ /* 0x000fe400078e0012 */
[----:B------:R-:W-:-:S05]  /*69d0*/  IMAD.MOV.U32 R5, RZ, RZ, RZ ;  /* 0x000000ffff057224 */ /* 0x000fca00078e00ff */
[----:B------:R0:W-:Y:S01]  /*69e0*/  STG.E.64 desc[UR36][R8.64], R4 ;  /* 0x0000000408007986 */ /* 0x0001e2000c101b24 */
[----:B------:R-:W-:Y:S05]  /*69f0*/  BRA `(.L_x_20930) ;  /* 0x0000000000047947 */ /* 0x000fea0003800000 */
.L_x_20956:
[----:B------:R0:W-:Y:S02]  /*6a00*/  STG.E desc[UR36][R8.64], R18 ;  /* 0x0000001208007986 */ /* 0x0001e4000c101924 */
.L_x_20930:
[----:B------:R-:W-:-:S07]  /*6a10*/  VIADD R2, R2, 0x80 ;  /* 0x0000008002027836 */ /* 0x000fce0000000000 */
.L_x_20890:
[----:B------:R-:W-:Y:S05]  /*6a20*/  BSYNC B6 ;  /* 0x0000000000067941 */ /* 0x000fea0003800000 */
.L_x_20889:
        /* <DEDUP_REMOVED lines=21> */
.L_x_20962:
[----:B------:R-:W-:Y:S01]  /*6b80*/  STG.E.U8 desc[UR36][R2.64], R16 ;  /* 0x0000001002007986 */ /* 0x000fe2000c101124 */
[----:B------:R-:W-:Y:S05]  /*6b90*/  EXIT ;  /* 0x000000000000794d */ /* 0x000fea0003800000 */
.L_x_20961:
        /* <DEDUP_REMOVED lines=9> */
.L_x_20965:
[----:B------:R-:W-:Y:S01]  /*6c30*/  STG.E desc[UR36][R2.64], R16 ;  /* 0x0000001002007986 */ /* 0x000fe2000c101924 */
[----:B------:R-:W-:Y:S05]  /*6c40*/  EXIT ;  /* 0x000000000000794d */ /* 0x000fea0003800000 */
.L_x_20964:
[----:B------:R-:W-:Y:S01]  /*6c50*/  STG.E.U16 desc[UR36][R2.64], R16 ;  /* 0x0000001002007986 */ /* 0x000fe2000c101524 */
[----:B------:R-:W-:Y:S05]  /*6c60*/  EXIT ;  /* 0x000000000000794d */ /* 0x000fea0003800000 */
.L_x_20960:
        /* <DEDUP_REMOVED lines=9> */
.L_x_20967:
[----:B------:R-:W0:Y:S02]  /*6d00*/  I2F.S16 R0, R16 ;  /* 0x0000001000007306 */ /* 0x000e240000101400 */
[----:B0-----:R-:W-:-:S05]  /*6d10*/  F2FP.F16.F32.PACK_AB R0, RZ, R0 ;  /* 0x00000000ff00723e */ /* 0x001fca00000000ff */
[----:B------:R-:W-:Y:S01]  /*6d20*/  STG.E.U16 desc[UR36][R2.64], R0 ;  /* 0x0000000002007986 */ /* 0x000fe2000c101524 */
[----:B------:R-:W-:Y:S05]  /*6d30*/  EXIT ;  /* 0x000000000000794d */ /* 0x000fea0003800000 */
.L_x_20966:
        /* <DEDUP_REMOVED lines=10> */
.L_x_20969:
[----:B------:R-:W0:Y:S02]  /*6de0*/  I2F.S16 R16, R16 ;  /* 0x0000001000107306 */ /* 0x000e240000101400 */
[----:B0-----:R-:W-:-:S04]  /*6df0*/  F2FP.F16.F32.PACK_AB R5, RZ, R16 ;  /* 0x00000010ff05723e */ /* 0x001fc800000000ff */
[----:B------:R-:W-:-:S05]  /*6e00*/  PRMT R5, R5, 0x5410, RZ ;  /* 0x0000541005057816 */ /* 0x000fca00000000ff */
[----:B------:R-:W-:Y:S01]  /*6e10*/  STG.E desc[UR36][R2.64], R5 ;  /* 0x0000000502007986 */ /* 0x000fe2000c101924 */
[----:B------:R-:W-:Y:S05]  /*6e20*/  EXIT ;  /* 0x000000000000794d */ /* 0x000fea0003800000 */
.L_x_20968:
[----:B------:R-:W0:Y:S02]  /*6e30*/  I2F.F64.S16 R16, R16 ;  /* 0x0000001000107312 */ /* 0x000e240000101c00 */
[----:B0-----:R-:W-:Y:S01]  /*6e40*/  STG.E.64 desc[UR36][R2.64], R16 ;  /* 0x0000001002007986 */ /* 0x001fe2000c101b24 */
[----:B------:R-:W-:Y:S05]  /*6e50*/  EXIT ;  /* 0x000000000000794d */ /* 0x000fea0003800000 */
.L_x_20959:
        /* <DEDUP_REMOVED lines=10> */
.L_x_20972:
[----:B------:R-:W0:Y:S01]  /*6f00*/  I2F.F64.S16 R16, R16 ;  /* 0x0000001000107312 */ /* 0x000e220000101c00 */
[----:B------:R-:W-:-:S05]  /*6f10*/  CS2R R18, SRZ ;  /* 0x0000000000127805 */ /* 0x000fca000001ff00 */
[----:B0-----:R-:W-:Y:S01]  /*6f20*/  STG.E.128 desc[UR36][R2.64], R16 ;  /* 0x0000001002007986 */ /* 0x001fe2000c101d24 */
[----:B------:R-:W-:Y:S05]  /*6f30*/  EXIT ;  /* 0x000000000000794d */ /* 0x000fea0003800000 */
.L_x_20971:
        /* <DEDUP_REMOVED lines=21> */
.L_x_20976:
[----:B------:R-:W-:Y:S05]  /*7090*/  BSYNC B0 ;  /* 0x0000000000007941 */ /* 0x000fea0003800000 */
.L_x_20975:
[----:B------:R-:W-:-:S05]  /*70a0*/  LOP3.LUT R5, R0, R5, RZ, 0xfc, !PT ;  /* 0x0000000500057212 */ /* 0x000fca00078efcff */
[----:B------:R-:W-:Y:S01]  /*70b0*/  STG.E.U8 desc[UR36][R2.64], R5 ;  /* 0x0000000502007986 */ /* 0x000fe2000c101124 */
[----:B------:R-:W-:Y:S05]  /*70c0*/  EXIT ;  /* 0x000000000000794d */ /* 0x000fea0003800000 */
.L_x_20974:
        /* <DEDUP_REMOVED lines=13> */
.L_x_20978:
[----:B------:R-:W-:Y:S01]  /*71a0*/  IMAD.MOV.U32 R0, RZ, RZ, 0x7f ;  /* 0x0000007fff007424 */ /* 0x000fe200078e00ff */
[----:B------:R-:W-:-:S04]  /*71b0*/  ISETP.GT.U32.AND P0, PT, R4, 0x7f800000, PT ;  /* 0x7f8000000400780c */ /* 0x000fc80003f04070 */
[----:B------:R-:W-:-:S09]  /*71c0*/  SEL R0, R0, 0x7c, P0 ;  /* 0x0000007c00007807 */ /* 0x000fd20000000000 */
.L_x_20979:
[----:B------:R-:W-:Y:S05]  /*71d0*/  BSYNC B0 ;  /* 0x0000000000007941 */ /* 0x000fea0003800000 */
.L_x_20977:
[----:B------:R-:W-:-:S04]  /*71e0*/  LOP3.LUT R4, R5, 0x80000000, RZ, 0xc0, !PT ;  /* 0x8000000005047812 */ /* 0x000fc800078ec0ff */
[----:B------:R-:W-:-:S04]  /*71f0*/  SHF.R.U32.HI R5, RZ, 0x18, R4 ;  /* 0x00000018ff057819 */ /* 0x000fc80000011604 */
[----:B------:R-:W-:-:S05]  /*7200*/  LOP3.LUT R5, R0, R5, RZ, 0xfc, !PT ;  /* 0x0000000500057212 */ /* 0x000fca00078efcff */
[----:B------:R-:W-:Y:S01]  /*7210*/  STG.E.U8 desc[UR36][R2.64], R5 ;  /* 0x0000000502007986 */ /* 0x000fe2000c101124 */
[----:B------:R-:W-:Y:S05]  /*7220*/  EXIT ;  /* 0x000000000000794d */ /* 0x000fea0003800000 */
.L_x_20973:
[----:B------:R-:W0:Y:S02]  /*7230*/  I2F.S16 R0, R16 ;  /* 0x0000001000007306 */ /* 0x000e240000101400 */
[----:B0-----:R-:W-:-:S05]  /*7240*/  F2FP.BF16.F32.PACK_AB R0, RZ, R0 ;  /* 0x00000000ff00723e */ /* 0x001fca00000010ff */
[----:B------:R-:W-:Y:S01]  /*7250*/  STG.E.U16 desc[UR36][R2.64], R0 ;  /* 0x0000000002007986 */ /* 0x000fe2000c101524 */
[----:B------:R-:W-:Y:S05]  /*7260*/  EXIT ;  /* 0x000000000000794d */ /* 0x000fea0003800000 */
.L_x_20970:
        /* <DEDUP_REMOVED lines=10> */
.L_x_20982:
        /* <DEDUP_REMOVED lines=17> */
.L_x_20985:
[----:B------:R-:W-:-:S04]  /*7420*/  LOP3.LUT R0, R7, 0x80000000, RZ, 0xc0, !PT ;  /* 0x8000000007007812 */ /* 0x000fc800078ec0ff */
[----:B------:R-:W-:-:S04]  /*7430*/  SHF.R.U32.HI R5, RZ, 0x18, R0 ;  /* 0x00000018ff057819 */ /* 0x000fc80000011600 */
[----:B------:R-:W-:-:S04]  /*7440*/  LOP3.LUT R4, R4, R5, RZ, 0xfc, !PT ;  /* 0x0000000504047212 */ /* 0x000fc800078efcff */
[----:B------:R-:W-:-:S07]  /*7450*/  PRMT R0, R4, 0x7610, R0 ;  /* 0x0000761004007816 */ /* 0x000fce0000000000 */
.L_x_20984:
[----:B------:R-:W-:Y:S05]  /*7460*/  BSYNC B0 ;  /* 0x0000000000007941 */ /* 0x000fea0003800000 */
.L_x_20983:
[----:B------:R-:W-:Y:S01]  /*7470*/  STG.E.U8 desc[UR36][R2.64], R0 ;  /* 0x0000000002007986 */ /* 0x000fe2000c101124 */
[----:B------:R-:W-:Y:S05]  /*7480*/  EXIT ;  /* 0x000000000000794d */ /* 0x000fea0003800000 */
.L_x_20981:
        /* <DEDUP_REMOVED lines=17> */
.L_x_20988:
[----:B------:R-:W-:-:S04]  /*75a0*/  LOP3.LUT R0, R7, 0x80000000, RZ, 0xc0, !PT ;  /* 0x8000000007007812 */ /* 0x000fc800078ec0ff */
[----:B------:R-:W-:-:S04]  /*75b0*/  SHF.R.U32.HI R5, RZ, 0x18, R0 ;  /* 0x00000018ff057819 */ /* 0x000fc80000011600 */
[----:B------:R-:W-:-:S04]  /*75c0*/  LOP3.LUT R4, R4, R5, RZ, 0xfc, !PT ;  /* 0x0000000504047212 */ /* 0x000fc800078efcff */
[----:B------:R-:W-:-:S07]  /*75d0*/  PRMT R0, R4, 0x7610, R0 ;  /* 0x0000761004007816 */ /* 0x000fce0000000000 */
.L_x_20987:
[----:B------:R-:W-:Y:S05]  /*75e0*/  BSYNC B0 ;  /* 0x0000000000007941 */ /* 0x000fea0003800000 */
.L_x_20986:
[----:B------:R-:W-:Y:S01]  /*75f0*/  STG.E.U8 desc[UR36][R2.64], R0 ;  /* 0x0000000002007986 */ /* 0x000fe2000c101124 */
[----:B------:R-:W-:Y:S05]  /*7600*/  EXIT ;  /* 0x000000000000794d */ /* 0x000fea0003800000 */
.L_x_20980:
        /* <DEDUP_REMOVED lines=22> */
.L_x_20963:
        /* <DEDUP_REMOVED lines=16> */
.L_x_20991:
[----:B------:R-:W-:Y:S05]  /*7870*/  EXIT ;  /* 0x000000000000794d */ /* 0x000fea0003800000 */
.L_x_20990:
[----:B------:R-:W-:-:S05]  /*7880*/  IMAD.MOV.U32 R17, RZ, RZ, RZ ;  /* 0x000000ffff117224 */ /* 0x000fca00078e00ff */
[----:B------:R-:W-:Y:S01]  /*7890*/  STG.E.64 desc[UR36][R2.64], R16 ;  /* 0x0000001002007986 */ /* 0x000fe2000c101b24 */
[----:B------:R-:W-:Y:S05]  /*78a0*/  EXIT ;  /* 0x000000000000794d */ /* 0x000fea0003800000 */
.L_x_20989:
[----:B------:R-:W-:Y:S01]  /*78b0*/  STG.E desc[UR36][R2.64], R16 ;  /* 0x0000001002007986 */ /* 0x000fe2000c101924 */
[----:B------:R-:W-:Y:S05]  /*78c0*/  EXIT ;  /* 0x000000000000794d */ /* 0x000fea0003800000 */
.L_x_20992:
        /* <DEDUP_REMOVED lines=11> */
.L_x_23674:


//--------------------- .text._ZN2at6native18elementwise_kernelILi128ELi4EZNS0_22gpu_kernel_impl_nocastIZZZNS0_23logical_not_kernel_cudaERNS_18TensorIteratorBaseEENKUlvE0_clEvENKUlvE3_clEvEUlsE_EEvS4_RKT_EUliE_EEviT1_ --------------------------
	.section	.text._ZN2at6native18elementwise_kernelILi128ELi4EZNS0_22gpu_kernel_impl_nocastIZZZNS0_23logical_not_kernel_cudaERNS_18TensorIteratorBaseEENKUlvE0_clEvENKUlvE3_clEvEUlsE_EEvS4_RKT_EUliE_EEviT1_,"ax",@progbits
	.align	128
        .global         _ZN2at6native18elementwise_kernelILi128ELi4EZNS0_22gpu_kernel_impl_nocastIZZZNS0_23logical_not_kernel_cudaERNS_18TensorIteratorBaseEENKUlvE0_clEvENKUlvE3_clEvEUlsE_EEvS4_RKT_EUliE_EEviT1_
        .type           _ZN2at6native18elementwise_kernelILi128ELi4EZNS0_22gpu_kernel_impl_nocastIZZZNS0_23logical_not_kernel_cudaERNS_18TensorIteratorBaseEENKUlvE0_clEvENKUlvE3_clEvEUlsE_EEvS4_RKT_EUliE_EEviT1_,@function
        .size           _ZN2at6native18elementwise_kernelILi128ELi4EZNS0_22gpu_kernel_impl_nocastIZZZNS0_23logical_not_kernel_cudaERNS_18TensorIteratorBaseEENKUlvE0_clEvENKUlvE3_clEvEUlsE_EEvS4_RKT_EUliE_EEviT1_,(.L_x_23675 - _ZN2at6native18elementwise_kernelILi128ELi4EZNS0_22gpu_kernel_impl_nocastIZZZNS0_23logical_not_kernel_cudaERNS_18TensorIteratorBaseEENKUlvE0_clEvENKUlvE3_clEvEUlsE_EEvS4_RKT_EUliE_EEviT1_)
        .other          _ZN2at6native18elementwise_kernelILi128ELi4EZNS0_22gpu_kernel_impl_nocastIZZZNS0_23logical_not_kernel_cudaERNS_18TensorIteratorBaseEENKUlvE0_clEvENKUlvE3_clEvEUlsE_EEvS4_RKT_EUliE_EEviT1_,@"STO_CUDA_ENTRY STV_DEFAULT"
_ZN2at6native18elementwise_kernelILi128ELi4EZNS0_22gpu_kernel_impl_nocastIZZZNS0_23logical_not_kernel_cudaERNS_18TensorIteratorBaseEENKUlvE0_clEvENKUlvE3_clEvEUlsE_EEvS4_RKT_EUliE_EEviT1_:
.text._ZN2at6native18elementwise_kernelILi128ELi4EZNS0_22gpu_kernel_impl_nocastIZZZNS0_23logical_not_kernel_cudaERNS_18TensorIteratorBaseEENKUlvE0_clEvENKUlvE3_clEvEUlsE_EEvS4_RKT_EUliE_EEviT1_:
        /* <DEDUP_REMOVED lines=311> */
.L_x_20995:
        /* <DEDUP_REMOVED lines=8> */
[----:B--2---:R-:W-:-:S04]  /*13f0*/  ISETP.NE.AND P0, PT, R4, RZ, PT ;  /* 0x000000ff0400720c */ /* 0x004fc80003f05270 */
[----:B------:R-:W-:-:S05]  /*1400*/  SEL R7, RZ, 0x1, P0 ;  /* 0x00000001ff077807 */ /* 0x000fca0000000000 */
[----:B------:R0:W-:Y:S04]  /*1410*/  STG.E.U8 desc[UR4][R2.64], R7 ;  /* 0x0000000702007986 */ /* 0x0001e8000c101104 */
.L_x_20994:
[----:B------:R-:W-:Y:S05]  /*1420*/  BSYNC B0 ;  /* 0x0000000000007941 */ /* 0x000fea0003800000 */
.L_x_20993:
        /* <DEDUP_REMOVED lines=305> */
.L_x_20998:
        /* <DEDUP_REMOVED lines=315> */
.L_x_20999:
        /* <DEDUP_REMOVED lines=8> */
[----:B--2---:R-:W-:-:S04]  /*3b70*/  ISETP.NE.AND P0, PT, R4, RZ, PT ;  /* 0x000000ff0400720c */ /* 0x004fc80003f05270 */
[----:B------:R-:W-:-:S05]  /*3b80*/  SEL R7, RZ, 0x1, P0 ;  /* 0x00000001ff077807 */ /* 0x000fca0000000000 */
[----:B------:R2:W-:Y:S04]  /*3b90*/  STG.E.U8 desc[UR4][R2.64], R7 ;  /* 0x0000000702007986 */ /* 0x0005e8000c101104 */
.L_x_20997:
[----:B------:R-:W-:Y:S05]  /*3ba0*/  BSYNC B0 ;  /* 0x0000000000007941 */ /* 0x000fea0003800000 */
.L_x_20996:
        /* <DEDUP_REMOVED lines=304> */
.L_x_21000:
[----:B------:R-:W-:Y:S02]  /*4eb0*/  ULDC.64 UR6, c[0x0][0x418] ;  /* 0x0001060000067ab9 */ /* 0x000fe40000000a00 */
[----:B------:R-:W-:-:S04]  /*4ec0*/  IADD3 R4, P0, R2, UR6, RZ ;  /* 0x0000000602047c10 */ /* 0x000fc8000ff1e0ff */
[----:B------:R-:W-:Y:S01]  /*4ed0*/  IADD3.X R5, RZ, UR7, RZ, P0, !PT ;  /* 0x00000007ff057c10 */ /* 0x000fe200087fe4ff */
[----:B------:R-:W-:-:S04]  /*4ee0*/  ULDC.64 UR6, c[0x0][0x410] ;  /* 0x0001040000067ab9 */ /* 0x000fc80000000a00 */
[----:B------:R-:W2:Y:S01]  /*4ef0*/  LDG.E.U16 R4, desc[UR4][R4.64] ;  /* 0x0000000404047981 */ /* 0x000ea2000c1e1500 */
[----:B------:R-:W-:-:S04]  /*4f00*/  IADD3 R2, P1, R3, UR6, RZ ;  /* 0x0000000603027c10 */ /* 0x000fc8000ff3e0ff */
[----:B------:R-:W-:Y:S02]  /*4f10*/  IADD3.X R3, RZ, UR7, RZ, P1, !PT ;  /* 0x00000007ff037c10 */ /* 0x000fe40008ffe4ff */
[----:B--2---:R-:W-:-:S04]  /*4f20*/  ISETP.NE.AND P0, PT, R4, RZ, PT ;  /* 0x000000ff0400720c */ /* 0x004fc80003f05270 */
[----:B------:R-:W-:-:S05]  /*4f30*/  SEL R7, RZ, 0x1, P0 ;  /* 0x00000001ff077807 */ /* 0x000fca0000000000 */
[----:B------:R-:W-:Y:S01]  /*4f40*/  STG.E.U8 desc[UR4][R2.64], R7 ;  /* 0x0000000702007986 */ /* 0x000fe2000c101104 */
[----:B------:R-:W-:Y:S05]  /*4f50*/  EXIT ;  /* 0x000000000000794d */ /* 0x000fea0003800000 */
.L_x_21001:
        /* <DEDUP_REMOVED lines=10> */
.L_x_23675:


//--------------------- .text._ZN2at6native27unrolled_elementwise_kernelIZZZNS0_23logical_not_kernel_cudaERNS_18TensorIteratorBaseEENKUlvE0_clEvENKUlvE3_clEvEUlsE_St5arrayIPcLm2EELi4E23TrivialOffsetCalculatorILi1EjESB_NS0_6memory15LoadWithoutCastENSC_16StoreWithoutCastEEEviT_T0_T2_T3_T4_T5_ --------------------------
	.section	.text._ZN2at6native27unrolled_elementwise_kernelIZZZNS0_23logical_not_kernel_cudaERNS_18TensorIteratorBaseEENKUlvE0_clEvENKUlvE3_clEvEUlsE_St5arrayIPcLm2EELi4E23TrivialOffsetCalculatorILi1EjESB_NS0_6memory15LoadWithoutCastENSC_16StoreWithoutCastEEEviT_T0_T2_T3_T4_T5_,"ax",@progbits
	.align	128
        .global         _ZN2at6native27unrolled_elementwise_kernelIZZZNS0_23logical_not_kernel_cudaERNS_18TensorIteratorBaseEENKUlvE0_clEvENKUlvE3_clEvEUlsE_St5arrayIPcLm2EELi4E23TrivialOffsetCalculatorILi1EjESB_NS0_6memory15LoadWithoutCastENSC_16StoreWithoutCastEEEviT_T0_T2_T3_T4_T5_
        .type           _ZN2at6native27unrolled_elementwise_kernelIZZZNS0_23logical_not_kernel_cudaERNS_18TensorIteratorBaseEENKUlvE0_clEvENKUlvE3_clEvEUlsE_St5arrayIPcLm2EELi4E23TrivialOffsetCalculatorILi1EjESB_NS0_6memory15LoadWithoutCastENSC_16StoreWithoutCastEEEviT_T0_T2_T3_T4_T5_,@function
        .size           _ZN2at6native27unrolled_elementwise_kernelIZZZNS0_23logical_not_kernel_cudaERNS_18TensorIteratorBaseEENKUlvE0_clEvENKUlvE3_clEvEUlsE_St5arrayIPcLm2EELi4E23TrivialOffsetCalculatorILi1EjESB_NS0_6memory15LoadWithoutCastENSC_16StoreWithoutCastEEEviT_T0_T2_T3_T4_T5_,(.L_x_23676 - _ZN2at6native27unrolled_elementwise_kernelIZZZNS0_23logical_not_kernel_cudaERNS_18TensorIteratorBaseEENKUlvE0_clEvENKUlvE3_clEvEUlsE_St5arrayIPcLm2EELi4E23TrivialOffsetCalculatorILi1EjESB_NS0_6memory15LoadWithoutCastENSC_16StoreWithoutCastEEEviT_T0_T2_T3_T4_T5_)
        .other          _ZN2at6native27unrolled_elementwise_kernelIZZZNS0_23logical_not_kernel_cudaERNS_18TensorIteratorBaseEENKUlvE0_clEvENKUlvE3_clEvEUlsE_St5arrayIPcLm2EELi4E23TrivialOffsetCalculatorILi1EjESB_NS0_6memory15LoadWithoutCastENSC_16StoreWithoutCastEEEviT_T0_T2_T3_T4_T5_,@"STO_CUDA_ENTRY STV_DEFAULT"
_ZN2at6native27unrolled_elementwise_kernelIZZZNS0_23logical_not_kernel_cudaERNS_18TensorIteratorBaseEENKUlvE0_clEvENKUlvE3_clEvEUlsE_St5arrayIPcLm2EELi4E23TrivialOffsetCalculatorILi1EjESB_NS0_6memory15LoadWithoutCastENSC_16StoreWithoutCastEEEviT_T0_T2_T3_T4_T5_:
.text._ZN2at6native27unrolled_elementwise_kernelIZZZNS0_23logical_not_kernel_cudaERNS_18TensorIteratorBaseEENKUlvE0_clEvENKUlvE3_clEvEUlsE_St5arrayIPcLm2EELi4E23TrivialOffsetCalculatorILi1EjESB_NS0_6memory15LoadWithoutCastENSC_16StoreWithoutCastEEEviT_T0_T2_T3_T4_T5_:
        /* <DEDUP_REMOVED lines=19> */
[C---:B------:R-:W-:Y:S02]  /*0130*/  @!P0 IMAD R7, R0.reuse, 0x200, R7 ;  /* 0x0000020000078824 */ /* 0x040fe400078e0207 */
        /* <DEDUP_REMOVED lines=15> */
[----:B0-----:R-:W-:Y:S01]  /*0230*/  IMAD R6, R0, 0x200, R3 ;  /* 0x0000020000067824 */ /* 0x001fe200078e0203 */
[----:B-----5:R-:W-:Y:S01]  /*0240*/  PRMT R5, R13, 0x9910, RZ ;  /* 0x000099100d057816 */ /* 0x020fe200000000ff */
[----:B------:R-:W-:Y:S01]  /*0250*/  ULDC.64 UR6, c[0x0][0x218] ;  /* 0x0000860000067ab9 */ /* 0x000fe20000000a00 */
[----:B------:R-:W-:Y:S02]  /*0260*/  VIADD R3, R3, 0x80 ;  /* 0x0000008003037836 */ /* 0x000fe40000000000 */
[----:B------:R-:W-:Y:S02]  /*0270*/  IADD3 R6, P2, R6, UR6, RZ ;  /* 0x0000000606067c10 */ /* 0x000fe4000ff5e0ff */
[----:B------:R-:W-:-:S03]  /*0280*/  ISETP.NE.AND P1, PT, R5, RZ, PT ;  /* 0x000000ff0500720c */ /* 0x000fc60003f25270 */
[----:B------:R-:W-:Y:S01]  /*0290*/  IMAD.X R7, RZ, RZ, UR7, P2 ;  /* 0x00000007ff077e24 */ /* 0x000fe200090e06ff */
[----:B------:R-:W-:-:S05]  /*02a0*/  SEL R5, RZ, 0x1, P1 ;  /* 0x00000001ff057807 */ /* 0x000fca0000800000 */
[----:B------:R1:W-:Y:S04]  /*02b0*/  STG.E.U8 desc[UR4][R6.64], R5 ;  /* 0x0000000506007986 */ /* 0x0003e8000c101104 */
.L_x_21003:
[----:B------:R-:W-:Y:S05]  /*02c0*/  BSYNC B0 ;  /* 0x0000000000007941 */ /* 0x000fea0003800000 */
.L_x_21002:
[----:B------:R-:W-:Y:S01]  /*02d0*/  ISETP.GE.AND P1, PT, R3, R2, PT ;  /* 0x000000020300720c */ /* 0x000fe20003f26270 */
[----:B------:R-:W-:-:S12]  /*02e0*/  BSSY B0, `(.L_x_21004) ;  /* 0x0000016000007945 */ /* 0x000fd80003800000 */
[----:B------:R-:W-:Y:S05]  /*02f0*/  @P1 BRA `(.L_x_21005) ;  /* 0x0000000000501947 */ /* 0x000fea0003800000 */
[----:B01----:R-:W-:Y:S01]  /*0300*/  IMAD R6, R0, 0x200, R3 ;  /* 0x0000020000067824 */ /* 0x003fe200078e0203 */
[----:B-----5:R-:W-:Y:S01]  /*0310*/  PRMT R5, R12, 0x9910, RZ ;  /* 0x000099100c057816 */ /* 0x020fe200000000ff */
        /* <DEDUP_REMOVED lines=9> */
[----:B--2---:R-:W-:Y:S01]  /*03b0*/  IMAD R6, R0, 0x200, R3 ;  /* 0x0000020000067824 */ /* 0x004fe200078e0203 */
        /* <DEDUP_REMOVED lines=8> */
.L_x_21005:
[----:B------:R-:W-:Y:S05]  /*0440*/  BSYNC B0 ;  /* 0x0000000000007941 */ /* 0x000fea0003800000 */
.L_x_21004:
        /* <DEDUP_REMOVED lines=13> */
.L_x_21006:
        /* <DEDUP_REMOVED lines=14> */
.L_x_23676:


//--------------------- .text._ZN2at6native29vectorized_elementwise_kernelILi2EZZZNS0_23logical_not_kernel_cudaERNS_18TensorIteratorBaseEENKUlvE0_clEvENKUlvE3_clEvEUlsE_St5arrayIPcLm2EEEEviT0_T1_ --------------------------
	.section	.text._ZN2at6native29vectorized_elementwise_kernelILi2EZZZNS0_23logical_not_kernel_cudaERNS_18TensorIteratorBaseEENKUlvE0_clEvENKUlvE3_clEvEUlsE_St5arrayIPcLm2EEEEviT0_T1_,"ax",@progbits
	.align	128
        .global         _ZN2at6native29vectorized_elementwise_kernelILi2EZZZNS0_23logical_not_kernel_cudaERNS_18TensorIteratorBaseEENKUlvE0_clEvENKUlvE3_clEvEUlsE_St5arrayIPcLm2EEEEviT0_T1_
        .type           _ZN2at6native29vectorized_elementwise_kernelILi2EZZZNS0_23logical_not_kernel_cudaERNS_18TensorIteratorBaseEENKUlvE0_clEvENKUlvE3_clEvEUlsE_St5arrayIPcLm2EEEEviT0_T1_,@function
        .size           _ZN2at6native29vectorized_elementwise_kernelILi2EZZZNS0_23logical_not_kernel_cudaERNS_18TensorIteratorBaseEENKUlvE0_clEvENKUlvE3_clEvEUlsE_St5arrayIPcLm2EEEEviT0_T1_,(.L_x_23677 - _ZN2at6native29vectorized_elementwise_kernelILi2EZZZNS0_23logical_not_kernel_cudaERNS_18TensorIteratorBaseEENKUlvE0_clEvENKUlvE3_clEvEUlsE_St5arrayIPcLm2EEEEviT0_T1_)
        .other          _ZN2at6native29vectorized_elementwise_kernelILi2EZZZNS0_23logical_not_kernel_cudaERNS_18TensorIteratorBaseEENKUlvE0_clEvENKUlvE3_clEvEUlsE_St5arrayIPcLm2EEEEviT0_T1_,@"STO_CUDA_ENTRY STV_DEFAULT"
_ZN2at6native29vectorized_elementwise_kernelILi2EZZZNS0_23logical_not_kernel_cudaERNS_18TensorIteratorBaseEENKUlvE0_clEvENKUlvE3_clEvEUlsE_St5arrayIPcLm2EEEEviT0_T1_:
.text._ZN2at6native29vectorized_elementwise_kernelILi2EZZZNS0_23logical_not_kernel_cudaERNS_18TensorIteratorBaseEENKUlvE0_clEvENKUlvE3_clEvEUlsE_St5arrayIPcLm2EEEEviT0_T1_:
        /* <DEDUP_REMOVED lines=20> */
[C---:B--2---:R-:W-:Y:S02]  /*0140*/  PRMT R10, R7.reuse, 0x9910, RZ ;  /* 0x00009910070a7816 */ /* 0x044fe400000000ff */
[----:B------:R-:W-:Y:S02]  /*0150*/  PRMT R7, R7, 0xbb32, RZ ;  /* 0x0000bb3207077816 */ /* 0x000fe400000000ff */
[----:B---3--:R-:W-:Y:S01]  /*0160*/  PRMT R0, R6, 0x9910, RZ ;  /* 0x0000991006007816 */ /* 0x008fe200000000ff */
[----:B0-----:R-:W-:-:S03]  /*0170*/  IMAD.MOV.U32 R4, RZ, RZ, R10 ;  /* 0x000000ffff047224 */ /* 0x001fc600078e000a */
[----:B------:R-:W-:Y:S01]  /*0180*/  ISETP.NE.AND P6, PT, R0, RZ, PT ;  /* 0x000000ff0000720c */ /* 0x000fe20003fc5270 */
[----:B------:R-:W-:Y:S01]  /*0190*/  IMAD.MOV.U32 R0, RZ, RZ, R7 ;  /* 0x000000ffff007224 */ /* 0x000fe200078e0007 */
[----:B------:R-:W-:Y:S02]  /*01a0*/  ISETP.NE.AND P4, PT, R4, RZ, PT ;  /* 0x000000ff0400720c */ /* 0x000fe40003f85270 */
[C---:B----4-:R-:W-:Y:S02]  /*01b0*/  PRMT R4, R8.reuse, 0x9910, RZ ;  /* 0x0000991008047816 */ /* 0x050fe400000000ff */
[----:B------:R-:W-:Y:S02]  /*01c0*/  PRMT R8, R8, 0xbb32, RZ ;  /* 0x0000bb3208087816 */ /* 0x000fe400000000ff */
[----:B------:R-:W-:Y:S02]  /*01d0*/  PRMT R6, R6, 0xbb32, RZ ;  /* 0x0000bb3206067816 */ /* 0x000fe400000000ff */
[----:B------:R-:W-:Y:S01]  /*01e0*/  ISETP.NE.AND P3, PT, R0, RZ, PT ;  /* 0x000000ff0000720c */ /* 0x000fe20003f65270 */
[----:B------:R-:W-:Y:S01]  /*01f0*/  IMAD.MOV.U32 R0, RZ, RZ, R4 ;  /* 0x000000ffff007224 */ /* 0x000fe200078e0004 */
[----:B------:R-:W-:Y:S01]  /*0200*/  ISETP.NE.AND P5, PT, R6, RZ, PT ;  /* 0x000000ff0600720c */ /* 0x000fe20003fa5270 */
[----:B------:R-:W-:Y:S01]  /*0210*/  IMAD.MOV.U32 R4, RZ, RZ, R8 ;  /* 0x000000ffff047224 */ /* 0x000fe200078e0008 */
[----:B-----5:R-:W-:-:S02]  /*0220*/  PRMT R5, R9, 0x9910, RZ ;  /* 0x0000991009057816 */ /* 0x020fc400000000ff */
[----:B------:R-:W-:Y:S02]  /*0230*/  PRMT R6, R9, 0xbb32, RZ ;  /* 0x0000bb3209067816 */ /* 0x000fe400000000ff */
[----:B------:R-:W-:Y:S02]  /*0240*/  ISETP.NE.AND P2, PT, R0, RZ, PT ;  /* 0x000000ff0000720c */ /* 0x000fe40003f45270 */
[----:B------:R-:W-:Y:S02]  /*0250*/  SEL R0, RZ, 0x1, P6 ;  /* 0x00000001ff007807 */ /* 0x000fe40003000000 */
        /* <DEDUP_REMOVED lines=19> */
.L_x_21007:
        /* <DEDUP_REMOVED lines=15> */
[----:B------:R-:W5:Y:S11]  /*0480*/  @!P6 LDG.E.U16 R16, desc[UR4][R28.64] ;  /* 0x000000041c10e981 */ /* 0x000f76000c1e1500 */
        /* <DEDUP_REMOVED lines=19> */
[----:B------:R-:W-:Y:S01]  /*05c0*/  PRMT R20, RZ, 0x7610, R20 ;  /* 0x00007610ff147816 */ /* 0x000fe20000000014 */
[----:B-1----:R-:W-:Y:S01]  /*05d0*/  @!P1 IMAD.WIDE.U32 R12, R27, 0x2, R12 ;  /* 0x000000021b0c9825 */ /* 0x002fe200078e000c */
[----:B------:R-:W-:-:S03]  /*05e0*/  PRMT R24, RZ, 0x7610, R24 ;  /* 0x00007610ff187816 */ /* 0x000fc60000000018 */
[----:B------:R-:W-:Y:S01]  /*05f0*/  @!P0 IMAD.IADD R27, R0, 0x1, R15 ;  /* 0x00000001001b8824 */ /* 0x000fe200078e020f */
[----:B------:R1:W5:Y:S01]  /*0600*/  @!P1 LDG.E.U16 R20, desc[UR4][R12.64] ;  /* 0x000000040c149981 */ /* 0x000362000c1e1500 */
[----:B--2---:R-:W-:Y:S01]  /*0610*/  @!P3 IMAD.WIDE.U32 R8, R21, 0x2, R8 ;  /* 0x000000021508b825 */ /* 0x004fe200078e0008 */
[----:B------:R-:W-:-:S03]  /*0620*/  PRMT R21, RZ, 0x7610, R21 ;  /* 0x00007610ff157816 */ /* 0x000fc60000000015 */
[----:B---3--:R-:W-:Y:S01]  /*0630*/  @!P4 IMAD.WIDE.U32 R6, R19, 0x2, R6 ;  /* 0x000000021306c825 */ /* 0x008fe200078e0006 */
[----:B------:R-:W-:Y:S02]  /*0640*/  PRMT R19, RZ, 0x7610, R19 ;  /* 0x00007610ff137816 */ /* 0x000fe40000000013 */
[----:B------:R2:W5:Y:S01]  /*0650*/  @!P3 LDG.E.U16 R21, desc[UR4][R8.64] ;  /* 0x000000040815b981 */ /* 0x000562000c1e1500 */
[----:B0-----:R-:W-:Y:S01]  /*0660*/  @!P6 IMAD.WIDE.U32 R22, R18, 0x2, R22 ;  /* 0x000000021216e825 */ /* 0x001fe200078e0016 */
[----:B-1----:R-:W-:-:S03]  /*0670*/  PRMT R12, RZ, 0x7610, R12 ;  /* 0x00007610ff0c7816 */ /* 0x002fc6000000000c */
[----:B----4-:R-:W-:Y:S01]  /*0680*/  @!P5 IMAD.WIDE.U32 R4, R17, 0x2, R4 ;  /* 0x000000021104d825 */ /* 0x010fe200078e0004 */
[----:B------:R-:W-:Y:S01]  /*0690*/  PRMT R17, RZ, 0x7610, R17 ;  /* 0x00007610ff117816 */ /* 0x000fe20000000011 */
[----:B------:R-:W3:Y:S02]  /*06a0*/  @!P6 LDG.E.U16 R18, desc[UR4][R22.64] ;  /* 0x000000041612e981 */ /* 0x000ee4000c1e1500 */
[----:B------:R-:W-:Y:S02]  /*06b0*/  @!P2 IMAD.WIDE.U32 R10, R25, 0x2, R10 ;  /* 0x00000002190aa825 */ /* 0x000fe400078e000a */
[----:B------:R2:W5:Y:S02]  /*06c0*/  @!P5 LDG.E.U16 R19, desc[UR4][R4.64] ;  /* 0x000000040413d981 */ /* 0x000564000c1e1500 */
[----:B------:R-:W-:Y:S02]  /*06d0*/  @!P0 IMAD.WIDE.U32 R2, R27, 0x2, R2 ;  /* 0x000000021b028825 */ /* 0x000fe400078e0002 */
[----:B------:R2:W5:Y:S04]  /*06e0*/  @!P2 LDG.E.U16 R24, desc[UR4][R10.64] ;  /* 0x000000040a18a981 */ /* 0x000568000c1e1500 */
[----:B------:R2:W5:Y:S04]  /*06f0*/  @!P4 LDG.E.U16 R17, desc[UR4][R6.64] ;  /* 0x000000040611c981 */ /* 0x000568000c1e1500 */
[----:B------:R2:W5:Y:S01]  /*0700*/  @!P0 LDG.E.U16 R12, desc[UR4][R2.64] ;  /* 0x00000004020c8981 */ /* 0x000562000c1e1500 */
[----:B------:R-:W-:Y:S01]  /*0710*/  BSSY B0, `(.L_x_21008) ;  /* 0x000000d000007945 */ /* 0x000fe20003800000 */
[----:B------:R-:W-:Y:S01]  /*0720*/  IMAD.MOV.U32 R13, RZ, RZ, 0x1 ;  /* 0x00000001ff0d7424 */ /* 0x000fe200078e00ff */
[----:B---3--:R-:W-:-:S02]  /*0730*/  @!P6 ISETP.NE.AND P1, PT, R18, RZ, PT ;  /* 0x000000ff1200e20c */ /* 0x008fc40003f25270 */
[----:B--2---:R-:W-:Y:S11]  /*0740*/  @P0 BRA `(.L_x_21009) ;  /* 0x0000000000240947 */ /* 0x004ff60003800000 */
[----:B------:R-:W-:Y:S01]  /*0750*/  IMAD.IADD R2, R0, 0x1, R15 ;  /* 0x0000000100027824 */ /* 0x000fe200078e020f */
        /* <DEDUP_REMOVED lines=8> */
.L_x_21009:
[----:B------:R-:W-:Y:S05]  /*07e0*/  BSYNC B0 ;  /* 0x0000000000007941 */ /* 0x000fea0003800000 */
.L_x_21008:
        /* <DEDUP_REMOVED lines=18> */
[----:B0-----:R-:W-:Y:S01]  /*0910*/  IMAD.IADD R4, R0, 0x1, R15 ;  /* 0x0000000100047824 */ /* 0x001fe200078e020f */
        /* <DEDUP_REMOVED lines=8> */
.L_x_21012:
[----:B------:R-:W-:-:S13]  /*09a0*/  ISETP.GE.AND P0, PT, R15, R14, PT ;  /* 0x0000000e0f00720c */ /* 0x000fda0003f06270 */
[----:B------:R-:W-:Y:S05]  /*09b0*/  @P0 BRA `(.L_x_21014) ;  /* 0x0000000000500947 */ /* 0x000fea0003800000 */
[----:B0-----:R-:W-:Y:S01]  /*09c0*/  IMAD.IADD R4, R0, 0x1, R15 ;  /* 0x0000000100047824 */ /* 0x001fe200078e020f */
        /* <DEDUP_REMOVED lines=8> */
.L_x_21013:
[----:B------:R-:W-:-:S13]  /*0a50*/  ISETP.GE.AND P0, PT, R15, R14, PT ;  /* 0x0000000e0f00720c */ /* 0x000fda0003f06270 */
[----:B------:R-:W-:Y:S05]  /*0a60*/  @P0 BRA `(.L_x_21015) ;  /* 0x0000000000540947 */ /* 0x000fea0003800000 */
[----:B01----:R-:W-:Y:S01]  /*0a70*/  IMAD.IADD R4, R0, 0x1, R15 ;  /* 0x0000000100047824 */ /* 0x003fe200078e020f */
        /* <DEDUP_REMOVED lines=8> */
.L_x_21014:
[----:B------:R-:W-:-:S13]  /*0b00*/  ISETP.GE.AND P0, PT, R15, R14, PT ;  /* 0x0000000e0f00720c */ /* 0x000fda0003f06270 */
[----:B------:R-:W-:Y:S05]  /*0b10*/  @P0 BREAK B1 ;  /* 0x0000000000010942 */ /* 0x000fea0003800000 */
[----:B------:R-:W-:Y:S05]  /*0b20*/  @P0 BRA `(.L_x_21016) ;  /* 0x0000000000580947 */ /* 0x000fea0003800000 */
[----:B01----:R-:W-:Y:S01]  /*0b30*/  IMAD.IADD R4, R0, 0x1, R15 ;  /* 0x0000000100047824 */ /* 0x003fe200078e020f */
        /* <DEDUP_REMOVED lines=8> */
.L_x_21015:
[----:B------:R-:W-:-:S13]  /*0bc0*/  ISETP.GE.AND P0, PT, R15, R14, PT ;  /* 0x0000000e0f00720c */ /* 0x000fda0003f06270 */
[----:B------:R-:W-:Y:S05]  /*0bd0*/  @P0 BREAK B1 ;  /* 0x0000000000010942 */ /* 0x000fea0003800000 */
[----:B------:R-:W-:Y:S05]  /*0be0*/  @P0 BRA `(.L_x_21016) ;  /* 0x0000000000280947 */ /* 0x000fea0003800000 */
[----:B------:R-:W-:Y:S05]  /*0bf0*/  BSYNC B1 ;  /* 0x0000000000017941 */ /* 0x000fea0003800000 */
.L_x_21011:
[----:B012---:R-:W-:Y:S01]  /*0c00*/  IMAD.IADD R4, R0, 0x1, R15 ;  /* 0x0000000100047824 */ /* 0x007fe200078e020f */
        /* <DEDUP_REMOVED lines=8> */
.L_x_21016:
[----:B------:R-:W-:Y:S05]  /*0c90*/  BSYNC B0 ;  /* 0x0000000000007941 */ /* 0x000fea0003800000 */
.L_x_21010:
        /* <DEDUP_REMOVED lines=9> */
.L_x_21017:
        /* <DEDUP_REMOVED lines=13> */
.L_x_23677:


//--------------------- .text._ZN2at6native29vectorized_elementwise_kernelILi4EZZZNS0_23logical_not_kernel_cudaERNS_18TensorIteratorBaseEENKUlvE0_clEvENKUlvE3_clEvEUlsE_St5arrayIPcLm2EEEEviT0_T1_ --------------------------
	.section	.text._ZN2at6native29vectorized_elementwise_kernelILi4EZZZNS0_23logical_not_kernel_cudaERNS_18TensorIteratorBaseEENKUlvE0_clEvENKUlvE3_clEvEUlsE_St5arrayIPcLm2EEEEviT0_T1_,"ax",@progbits
	.align	128
        .global         _ZN2at6native29vectorized_elementwise_kernelILi4EZZZNS0_23logical_not_kernel_cudaERNS_18TensorIteratorBaseEENKUlvE0_clEvENKUlvE3_clEvEUlsE_St5arrayIPcLm2EEEEviT0_T1_
        .type           _ZN2at6native29vectorized_elementwise_kernelILi4EZZZNS0_23logical_not_kernel_cudaERNS_18TensorIteratorBaseEENKUlvE0_clEvENKUlvE3_clEvEUlsE_St5arrayIPcLm2EEEEviT0_T1_,@function
        .size           _ZN2at6native29vectorized_elementwise_kernelILi4EZZZNS0_23logical_not_kernel_cudaERNS_18TensorIteratorBaseEENKUlvE0_clEvENKUlvE3_clEvEUlsE_St5arrayIPcLm2EEEEviT0_T1_,(.L_x_23678 - _ZN2at6native29vectorized_elementwise_kernelILi4EZZZNS0_23logical_not_kernel_cudaERNS_18TensorIteratorBaseEENKUlvE0_clEvENKUlvE3_clEvEUlsE_St5arrayIPcLm2EEEEviT0_T1_)
        .other          _ZN2at6native29vectorized_elementwise_kernelILi4EZZZNS0_23logical_not_kernel_cudaERNS_18TensorIteratorBaseEENKUlvE0_clEvENKUlvE3_clEvEUlsE_St5arrayIPcLm2EEEEviT0_T1_,@"STO_CUDA_ENTRY STV_DEFAULT"
_ZN2at6native29vectorized_elementwise_kernelILi4EZZZNS0_23logical_not_kernel_cudaERNS_18TensorIteratorBaseEENKUlvE0_clEvENKUlvE3_clEvEUlsE_St5arrayIPcLm2EEEEviT0_T1_:
.text._ZN2at6native29vectorized_elementwise_kernelILi4EZZZNS0_23logical_not_kernel_cudaERNS_18TensorIteratorBaseEENKUlvE0_clEvENKUlvE3_clEvEUlsE_St5arrayIPcLm2EEEEviT0_T1_:
        /* <DEDUP_REMOVED lines=15> */
[C---:B--2---:R-:W-:Y:S02]  /*00f0*/  PRMT R5, R8.reuse, 0x9910, RZ ;  /* 0x0000991008057816 */ /* 0x044fe400000000ff */
[----:B------:R-:W-:Y:S02]  /*0100*/  PRMT R8, R8, 0xbb32, RZ ;  /* 0x0000bb3208087816 */ /* 0x000fe400000000ff */
[----:B------:R-:W-:Y:S02]  /*0110*/  ISETP.NE.AND P2, PT, R5, RZ, PT ;  /* 0x000000ff0500720c */ /* 0x000fe40003f45270 */
[----:B------:R-:W-:-:S02]  /*0120*/  ISETP.NE.AND P3, PT, R8, RZ, PT ;  /* 0x000000ff0800720c */ /* 0x000fc40003f65270 */
[C---:B------:R-:W-:Y:S02]  /*0130*/  PRMT R5, R9.reuse, 0x9910, RZ ;  /* 0x0000991009057816 */ /* 0x040fe400000000ff */
[C---:B---3--:R-:W-:Y:S02]  /*0140*/  PRMT R8, R2.reuse, 0x9910, RZ ;  /* 0x0000991002087816 */ /* 0x048fe400000000ff */
[----:B------:R-:W-:Y:S02]  /*0150*/  PRMT R7, R2, 0xbb32, RZ ;  /* 0x0000bb3202077816 */ /* 0x000fe400000000ff */
[----:B------:R-:W-:Y:S01]  /*0160*/  PRMT R9, R9, 0xbb32, RZ ;  /* 0x0000bb3209097816 */ /* 0x000fe200000000ff */
[----:B------:R-:W-:Y:S01]  /*0170*/  IMAD.MOV.U32 R6, RZ, RZ, R8 ;  /* 0x000000ffff067224 */ /* 0x000fe200078e0008 */
[----:B------:R-:W-:Y:S01]  /*0180*/  ISETP.NE.AND P1, PT, R5, RZ, PT ;  /* 0x000000ff0500720c */ /* 0x000fe20003f25270 */
[----:B------:R-:W-:Y:S01]  /*0190*/  IMAD.MOV.U32 R5, RZ, RZ, R7 ;  /* 0x000000ffff057224 */ /* 0x000fe200078e0007 */
[----:B------:R-:W-:Y:S01]  /*01a0*/  PRMT R8, R3, 0x9910, RZ ;  /* 0x0000991003087816 */ /* 0x000fe200000000ff */
[----:B------:R-:W-:Y:S01]  /*01b0*/  IMAD.MOV.U32 R2, RZ, RZ, R9 ;  /* 0x000000ffff027224 */ /* 0x000fe200078e0009 */
[----:B------:R-:W-:-:S02]  /*01c0*/  ISETP.NE.AND P4, PT, R6, RZ, PT ;  /* 0x000000ff0600720c */ /* 0x000fc40003f85270 */
[----:B------:R-:W-:Y:S02]  /*01d0*/  ISETP.NE.AND P5, PT, R5, RZ, PT ;  /* 0x000000ff0500720c */ /* 0x000fe40003fa5270 */
[----:B------:R-:W-:Y:S02]  /*01e0*/  ISETP.NE.AND P0, PT, R2, RZ, PT ;  /* 0x000000ff0200720c */ /* 0x000fe40003f05270 */
[----:B------:R-:W-:Y:S02]  /*01f0*/  SEL R2, RZ, 0x1, P2 ;  /* 0x00000001ff027807 */ /* 0x000fe40001000000 */
[----:B------:R-:W-:Y:S02]  /*0200*/  SEL R5, RZ, 0x1, P3 ;  /* 0x00000001ff057807 */ /* 0x000fe40001800000 */
[----:B------:R-:W-:Y:S02]  /*0210*/  SEL R6, RZ, 0x1, P4 ;  /* 0x00000001ff067807 */ /* 0x000fe40002000000 */
[----:B------:R-:W-:-:S02]  /*0220*/  SEL R7, RZ, 0x1, P5 ;  /* 0x00000001ff077807 */ /* 0x000fc40002800000 */
[----:B------:R-:W-:Y:S02]  /*0230*/  ISETP.NE.AND P2, PT, R8, RZ, PT ;  /* 0x000000ff0800720c */ /* 0x000fe40003f45270 */
[----:B------:R-:W-:Y:S02]  /*0240*/  PRMT R3, R3, 0xbb32, RZ ;  /* 0x0000bb3203037816 */ /* 0x000fe400000000ff */
[----:B------:R-:W-:Y:S02]  /*0250*/  PRMT R9, R5, 0x7604, R2 ;  /* 0x0000760405097816 */ /* 0x000fe40000000002 */
[----:B------:R-:W-:Y:S02]  /*0260*/  IADD3 R2, P3, R0, UR6, RZ ;  /* 0x0000000600027c10 */ /* 0x000fe4000ff7e0ff */
[----:B------:R-:W-:Y:S02]  /*0270*/  PRMT R6, R7, 0x7604, R6 ;  /* 0x0000760407067816 */ /* 0x000fe40000000006 */
[----:B------:R-:W-:-:S02]  /*0280*/  SEL R0, RZ, 0x1, P1 ;  /* 0x00000001ff007807 */ /* 0x000fc40000800000 */
[----:B------:R-:W-:Y:S02]  /*0290*/  SEL R5, RZ, 0x1, P2 ;  /* 0x00000001ff057807 */ /* 0x000fe40001000000 */
[----:B------:R-:W-:Y:S01]  /*02a0*/  ISETP.NE.AND P1, PT, R3, RZ, PT ;  /* 0x000000ff0300720c */ /* 0x000fe20003f25270 */
[----:B------:R-:W-:Y:S01]  /*02b0*/  IMAD.X R3, RZ, RZ, UR7, P3 ;  /* 0x00000007ff037e24 */ /* 0x000fe200098e06ff */
[----:B------:R-:W-:Y:S02]  /*02c0*/  PRMT R9, R0, 0x7054, R9 ;  /* 0x0000705400097816 */ /* 0x000fe40000000009 */
[----:B------:R-:W-:Y:S01]  /*02d0*/  PRMT R7, R5, 0x7054, R6 ;  /* 0x0000705405077816 */ /* 0x000fe20000000006 */
[----:B------:R-:W-:Y:S01]  /*02e0*/  IMAD.WIDE R4, R4, 0x4, R2 ;  /* 0x0000000404047825 */ /* 0x000fe200078e0202 */
[----:B------:R-:W-:Y:S02]  /*02f0*/  SEL R0, RZ, 0x1, P0 ;  /* 0x00000001ff007807 */ /* 0x000fe40000000000 */
[----:B------:R-:W-:-:S02]  /*0300*/  SEL R6, RZ, 0x1, P1 ;  /* 0x00000001ff067807 */ /* 0x000fc40000800000 */
[----:B------:R-:W-:Y:S02]  /*0310*/  PRMT R9, R0, 0x654, R9 ;  /* 0x0000065400097816 */ /* 0x000fe40000000009 */
[----:B------:R-:W-:-:S03]  /*0320*/  PRMT R7, R6, 0x654, R7 ;  /* 0x0000065406077816 */ /* 0x000fc60000000007 */
[----:B------:R-:W-:Y:S04]  /*0330*/  STG.E desc[UR4][R4.64], R9 ;  /* 0x0000000904007986 */ /* 0x000fe8000c101904 */
[----:B------:R-:W-:Y:S01]  /*0340*/  STG.E desc[UR4][R4.64+0x200], R7 ;  /* 0x0002000704007986 */ /* 0x000fe2000c101904 */
[----:B------:R-:W-:Y:S05]  /*0350*/  EXIT ;  /* 0x000000000000794d */ /* 0x000fea0003800000 */
.L_x_21018:
        /* <DEDUP_REMOVED lines=69> */
.L_x_21020:
[----:B------:R-:W-:Y:S05]  /*07b0*/  BSYNC B0 ;  /* 0x0000000000007941 */ /* 0x000fea0003800000 */
.L_x_21019:
        /* <DEDUP_REMOVED lines=27> */
.L_x_21023:
        /* <DEDUP_REMOVED lines=11> */
.L_x_21024:
        /* <DEDUP_REMOVED lines=11> */
.L_x_21025:
        /* <DEDUP_REMOVED lines=12> */
.L_x_21026:
[----:B------:R-:W-:-:S13]  /*0b90*/  ISETP.GE.AND P0, PT, R15, R14, PT ;  /* 0x0000000e0f00720c */ /* 0x000fda0003f06270 */
[----:B------:R-:W-:Y:S05]  /*0ba0*/  @P0 BREAK B1 ;  /* 0x0000000000010942 */ /* 0x000fea0003800000 */
[----:B------:R-:W-:Y:S05]  /*0bb0*/  @P0 BRA `(.L_x_21027) ;  /* 0x0000000000280947 */ /* 0x000fea0003800000 */
[----:B------:R-:W-:Y:S05]  /*0bc0*/  BSYNC B1 ;  /* 0x0000000000017941 */ /* 0x000fea0003800000 */
.L_x_21022:
        /* <DEDUP_REMOVED lines=9> */
.L_x_21027:
[----:B------:R-:W-:Y:S05]  /*0c60*/  BSYNC B0 ;  /* 0x0000000000007941 */ /* 0x000fea0003800000 */
.L_x_21021:
        /* <DEDUP_REMOVED lines=9> */
.L_x_21028:
        /* <DEDUP_REMOVED lines=16> */
.L_x_23678:


//--------------------- .text._ZN2at6native29vectorized_elementwise_kernelILi8EZZZNS0_23logical_not_kernel_cudaERNS_18TensorIteratorBaseEENKUlvE0_clEvENKUlvE3_clEvEUlsE_St5arrayIPcLm2EEEEviT0_T1_ --------------------------
	.section	.text._ZN2at6native29vectorized_elementwise_kernelILi8EZZZNS0_23logical_not_kernel_cudaERNS_18TensorIteratorBaseEENKUlvE0_clEvENKUlvE3_clEvEUlsE_St5arrayIPcLm2EEEEviT0_T1_,"ax",@progbits
	.align	128
        .global         _ZN2at6native29vectorized_elementwise_kernelILi8EZZZNS0_23logical_not_kernel_cudaERNS_18TensorIteratorBaseEENKUlvE0_clEvENKUlvE3_clEvEUlsE_St5arrayIPcLm2EEEEviT0_T1_
        .type           _ZN2at6native29vectorized_elementwise_kernelILi8EZZZNS0_23logical_not_kernel_cudaERNS_18TensorIteratorBaseEENKUlvE0_clEvENKUlvE3_clEvEUlsE_St5arrayIPcLm2EEEEviT0_T1_,@function
        .size           _ZN2at6native29vectorized_elementwise_kernelILi8EZZZNS0_23logical_not_kernel_cudaERNS_18TensorIteratorBaseEENKUlvE0_clEvENKUlvE3_clEvEUlsE_St5arrayIPcLm2EEEEviT0_T1_,(.L_x_23679 - _ZN2at6native29vectorized_elementwise_kernelILi8EZZZNS0_23logical_not_kernel_cudaERNS_18TensorIteratorBaseEENKUlvE0_clEvENKUlvE3_clEvEUlsE_St5arrayIPcLm2EEEEviT0_T1_)
        .other          _ZN2at6native29vectorized_elementwise_kernelILi8EZZZNS0_23logical_not_kernel_cudaERNS_18TensorIteratorBaseEENKUlvE0_clEvENKUlvE3_clEvEUlsE_St5arrayIPcLm2EEEEviT0_T1_,@"STO_CUDA_ENTRY STV_DEFAULT"
_ZN2at6native29vectorized_elementwise_kernelILi8EZZZNS0_23logical_not_kernel_cudaERNS_18TensorIteratorBaseEENKUlvE0_clEvENKUlvE3_clEvEUlsE_St5arrayIPcLm2EEEEviT0_T1_:
.text._ZN2at6native29vectorized_elementwise_kernelILi8EZZZNS0_23logical_not_kernel_cudaERNS_18TensorIteratorBaseEENKUlvE0_clEvENKUlvE3_clEvEUlsE_St5arrayIPcLm2EEEEviT0_T1_:
        /* <DEDUP_REMOVED lines=13> */
[----:B------:R-:W2:Y:S02]  /*00d0*/  LDG.E.128 R8, desc[UR4][R2.64] ;  /* 0x0000000402087981 */ /* 0x000ea4000c1e1d00 */
[C---:B--2---:R-:W-:Y:S02]  /*00e0*/  PRMT R4, R11.reuse, 0x9910, RZ ;  /* 0x000099100b047816 */ /* 0x044fe400000000ff */
[----:B------:R-:W-:Y:S02]  /*00f0*/  PRMT R6, R11, 0xbb32, RZ ;  /* 0x0000bb320b067816 */ /* 0x000fe400000000ff */
[C---:B------:R-:W-:Y:S02]  /*0100*/  PRMT R11, R10.reuse, 0x9910, RZ ;  /* 0x000099100a0b7816 */ /* 0x040fe400000000ff */
[----:B------:R-:W-:Y:S02]  /*0110*/  PRMT R10, R10, 0xbb32, RZ ;  /* 0x0000bb320a0a7816 */ /* 0x000fe400000000ff */
[----:B------:R-:W-:-:S02]  /*0120*/  ISETP.NE.AND P0, PT, R6, RZ, PT ;  /* 0x000000ff0600720c */ /* 0x000fc40003f05270 */
[C---:B------:R-:W-:Y:S01]  /*0130*/  PRMT R7, R8.reuse, 0x9910, RZ ;  /* 0x0000991008077816 */ /* 0x040fe200000000ff */
[----:B------:R-:W-:Y:S01]  /*0140*/  IMAD.MOV.U32 R6, RZ, RZ, R10 ;  /* 0x000000ffff067224 */ /* 0x000fe200078e000a */
[----:B------:R-:W-:Y:S02]  /*0150*/  PRMT R8, R8, 0xbb32, RZ ;  /* 0x0000bb3208087816 */ /* 0x000fe400000000ff */
[C---:B------:R-:W-:Y:S02]  /*0160*/  PRMT R2, R9.reuse, 0x9910, RZ ;  /* 0x0000991009027816 */ /* 0x040fe400000000ff */
[----:B------:R-:W-:Y:S01]  /*0170*/  ISETP.NE.AND P4, PT, R6, RZ, PT ;  /* 0x000000ff0600720c */ /* 0x000fe20003f85270 */
[----:B------:R-:W-:Y:S01]  /*0180*/  IMAD.MOV.U32 R6, RZ, RZ, R8 ;  /* 0x000000ffff067224 */ /* 0x000fe200078e0008 */
[----:B------:R-:W-:Y:S02]  /*0190*/  PRMT R3, R9, 0xbb32, RZ ;  /* 0x0000bb3209037816 */ /* 0x000fe400000000ff */
[----:B------:R-:W-:Y:S01]  /*01a0*/  ISETP.NE.AND P6, PT, R4, RZ, PT ;  /* 0x000000ff0400720c */ /* 0x000fe20003fc5270 */
[----:B------:R-:W-:Y:S01]  /*01b0*/  IMAD.MOV.U32 R4, RZ, RZ, R11 ;  /* 0x000000ffff047224 */ /* 0x000fe200078e000b */
[----:B------:R-:W-:-:S02]  /*01c0*/  ISETP.NE.AND P1, PT, R2, RZ, PT ;  /* 0x000000ff0200720c */ /* 0x000fc40003f25270 */
[----:B------:R-:W-:Y:S02]  /*01d0*/  IADD3 R2, P5, R0, UR6, RZ ;  /* 0x0000000600027c10 */ /* 0x000fe4000ffbe0ff */
[----:B------:R-:W-:Y:S01]  /*01e0*/  ISETP.NE.AND P2, PT, R3, RZ, PT ;  /* 0x000000ff0300720c */ /* 0x000fe20003f45270 */
[----:B------:R-:W-:Y:S01]  /*01f0*/  IMAD.MOV.U32 R3, RZ, RZ, R7 ;  /* 0x000000ffff037224 */ /* 0x000fe200078e0007 */
[----:B------:R-:W-:Y:S02]  /*0200*/  SEL R0, RZ, 0x1, P6 ;  /* 0x00000001ff007807 */ /* 0x000fe40003000000 */
[----:B------:R-:W-:Y:S02]  /*0210*/  ISETP.NE.AND P6, PT, R6, RZ, PT ;  /* 0x000000ff0600720c */ /* 0x000fe40003fc5270 */
[----:B------:R-:W-:Y:S02]  /*0220*/  ISETP.NE.AND P3, PT, R4, RZ, PT ;  /* 0x000000ff0400720c */ /* 0x000fe40003f65270 */
[----:B------:R-:W-:-:S02]  /*0230*/  SEL R9, RZ, 0xffffffff, P2 ;  /* 0xffffffffff097807 */ /* 0x000fc40001000000 */
[----:B------:R-:W-:Y:S02]  /*0240*/  SEL R4, RZ, 0xffffffff, P0 ;  /* 0xffffffffff047807 */ /* 0x000fe40000000000 */
[----:B------:R-:W-:Y:S01]  /*0250*/  SEL R7, RZ, 0xffffffff, P4 ;  /* 0xffffffffff077807 */ /* 0x000fe20002000000 */
[----:B------:R-:W-:Y:S01]  /*0260*/  IMAD.SHL.U32 R9, R9, 0x100, RZ ;  /* 0x0000010009097824 */ /* 0x000fe200078e00ff */
[----:B------:R-:W-:Y:S01]  /*0270*/  SEL R11, RZ, 0xffffffff, P6 ;  /* 0xffffffffff0b7807 */ /* 0x000fe20003000000 */
[----:B------:R-:W-:Y:S01]  /*0280*/  IMAD.SHL.U32 R13, R4, 0x100, RZ ;  /* 0x00000100040d7824 */ /* 0x000fe200078e00ff */
[----:B------:R-:W-:Y:S01]  /*0290*/  ISETP.NE.AND P0, PT, R3, RZ, PT ;  /* 0x000000ff0300720c */ /* 0x000fe20003f05270 */
[----:B------:R-:W-:Y:S01]  /*02a0*/  IMAD.SHL.U32 R7, R7, 0x100, RZ ;  /* 0x0000010007077824 */ /* 0x000fe200078e00ff */
[----:B------:R-:W-:Y:S01]  /*02b0*/  SEL R8, RZ, 0x1, P1 ;  /* 0x00000001ff087807 */ /* 0x000fe20000800000 */
[----:B------:R-:W-:Y:S01]  /*02c0*/  IMAD.SHL.U32 R11, R11, 0x100, RZ ;  /* 0x000001000b0b7824 */ /* 0x000fe200078e00ff */
[----:B------:R-:W-:Y:S01]  /*02d0*/  SEL R6, RZ, 0x1, P3 ;  /* 0x00000001ff067807 */ /* 0x000fe20001800000 */
[----:B------:R-:W-:Y:S01]  /*02e0*/  IMAD.X R3, RZ, RZ, UR7, P5 ;  /* 0x00000007ff037e24 */ /* 0x000fe2000a8e06ff */
[----:B------:R-:W-:-:S02]  /*02f0*/  SEL R10, RZ, 0x1, P0 ;  /* 0x00000001ff0a7807 */ /* 0x000fc40000000000 */
[----:B------:R-:W-:Y:S01]  /*0300*/  LOP3.LUT R8, R9, 0x100, R8, 0xe2, !PT ;  /* 0x0000010009087812 */ /* 0x000fe200078ee208 */
[----:B------:R-:W-:Y:S01]  /*0310*/  IMAD.WIDE R2, R5, 0x8, R2 ;  /* 0x0000000805027825 */ /* 0x000fe200078e0202 */
[----:B------:R-:W-:Y:S02]  /*0320*/  LOP3.LUT R0, R13, 0x100, R0, 0xe2, !PT ;  /* 0x000001000d007812 */ /* 0x000fe400078ee200 */
[----:B------:R-:W-:Y:S02]  /*0330*/  LOP3.LUT R7, R7, 0x100, R6, 0xe2, !PT ;  /* 0x0000010007077812 */ /* 0x000fe400078ee206 */
[----:B------:R-:W-:Y:S02]  /*0340*/  LOP3.LUT R9, R11, 0x100, R10, 0xe2, !PT ;  /* 0x000001000b097812 */ /* 0x000fe400078ee20a */
[----:B------:R-:W-:Y:S02]  /*0350*/  PRMT R7, R7, 0x5410, R0 ;  /* 0x0000541007077816 */ /* 0x000fe40000000000 */
[----:B------:R-:W-:-:S05]  /*0360*/  PRMT R6, R9, 0x5410, R8 ;  /* 0x0000541009067816 */ /* 0x000fca0000000008 */
[----:B------:R-:W-:Y:S01]  /*0370*/  STG.E.64 desc[UR4][R2.64], R6 ;  /* 0x0000000602007986 */ /* 0x000fe2000c101b04 */
[----:B------:R-:W-:Y:S05]  /*0380*/  EXIT ;  /* 0x000000000000794d */ /* 0x000fea0003800000 */
.L_x_21029:
        /* <DEDUP_REMOVED lines=69> */
.L_x_21031:
[----:B------:R-:W-:Y:S05]  /*07e0*/  BSYNC B0 ;  /* 0x0000000000007941 */ /* 0x000fea0003800000 */
.L_x_21030:
        /* <DEDUP_REMOVED lines=27> */
.L_x_21034:
        /* <DEDUP_REMOVED lines=11> */
.L_x_21035:
        /* <DEDUP_REMOVED lines=11> */
.L_x_21036:
        /* <DEDUP_REMOVED lines=12> */
.L_x_21037:
[----:B------:R-:W-:-:S13]  /*0bc0*/  ISETP.GE.AND P0, PT, R15, R14, PT ;  /* 0x0000000e0f00720c */ /* 0x000fda0003f06270 */
[----:B------:R-:W-:Y:S05]  /*0bd0*/  @P0 BREAK B1 ;  /* 0x0000000000010942 */ /* 0x000fea0003800000 */
[----:B------:R-:W-:Y:S05]  /*0be0*/  @P0 BRA `(.L_x_21038) ;  /* 0x0000000000280947 */ /* 0x000fea0003800000 */
[----:B------:R-:W-:Y:S05]  /*0bf0*/  BSYNC B1 ;  /* 0x0000000000017941 */ /* 0x000fea0003800000 */
.L_x_21033:
        /* <DEDUP_REMOVED lines=9> */
.L_x_21038:
[----:B------:R-:W-:Y:S05]  /*0c90*/  BSYNC B0 ;  /* 0x0000000000007941 */ /* 0x000fea0003800000 */
.L_x_21032:
        /* <DEDUP_REMOVED lines=9> */
.L_x_21039:
        /* <DEDUP_REMOVED lines=13> */
.L_x_23679:


//--------------------- .text._ZN2at6native18elementwise_kernelILi128ELi4EZNS0_15gpu_kernel_implIZZZNS0_23logical_not_kernel_cudaERNS_18TensorIteratorBaseEENKUlvE0_clEvENKUlvE2_clEvEUllE_EEvS4_RKT_EUliE_EEviT1_ --------------------------
	.section	.text._ZN2at6native18elementwise_kernelILi128ELi4EZNS0_15gpu_kernel_implIZZZNS0_23logical_not_kernel_cudaERNS_18TensorIteratorBaseEENKUlvE0_clEvENKUlvE2_clEvEUllE_EEvS4_RKT_EUliE_EEviT1_,"ax",@progbits
	.align	128
        .global         _ZN2at6native18elementwise_kernelILi128ELi4EZNS0_15gpu_kernel_implIZZZNS0_23logical_not_kernel_cudaERNS_18TensorIteratorBaseEENKUlvE0_clEvENKUlvE2_clEvEUllE_EEvS4_RKT_EUliE_EEviT1_
        .type           _ZN2at6native18elementwise_kernelILi128ELi4EZNS0_15gpu_kernel_implIZZZNS0_23logical_not_kernel_cudaERNS_18TensorIteratorBaseEENKUlvE0_clEvENKUlvE2_clEvEUllE_EEvS4_RKT_EUliE_EEviT1_,@function
        .size           _ZN2at6native18elementwise_kernelILi128ELi4EZNS0_15gpu_kernel_implIZZZNS0_23logical_not_kernel_cudaERNS_18TensorIteratorBaseEENKUlvE0_clEvENKUlvE2_clEvEUllE_EEvS4_RKT_EUliE_EEviT1_,(.L_x_23680 - _ZN2at6native18elementwise_kernelILi128ELi4EZNS0_15gpu_kernel_implIZZZNS0_23logical_not_kernel_cudaERNS_18TensorIteratorBaseEENKUlvE0_clEvENKUlvE2_clEvEUllE_EEvS4_RKT_EUliE_EEviT1_)
        .other          _ZN2at6native18elementwise_kernelILi128ELi4EZNS0_15gpu_kernel_implIZZZNS0_23logical_not_kernel_cudaERNS_18TensorIteratorBaseEENKUlvE0_clEvENKUlvE2_clEvEUllE_EEvS4_RKT_EUliE_EEviT1_,@"STO_CUDA_ENTRY STV_DEFAULT"
_ZN2at6native18elementwise_kernelILi128ELi4EZNS0_15gpu_kernel_implIZZZNS0_23logical_not_kernel_cudaERNS_18TensorIteratorBaseEENKUlvE0_clEvENKUlvE2_clEvEUllE_EEvS4_RKT_EUliE_EEviT1_:
.text._ZN2at6native18elementwise_kernelILi128ELi4EZNS0_15gpu_kernel_implIZZZNS0_23logical_not_kernel_cudaERNS_18TensorIteratorBaseEENKUlvE0_clEvENKUlvE2_clEvEUllE_EEvS4_RKT_EUliE_EEviT1_:
        /* <DEDUP_REMOVED lines=313> */
.L_x_21042:
        /* <DEDUP_REMOVED lines=21> */
.L_x_21046:
[----:B------:R0:W5:Y:S01]  /*14e0*/  LDG.E.U8 R2, desc[UR36][R4.64] ;  /* 0x0000002404027981 */ /* 0x000162000c1e1100 */
[----:B------:R-:W-:Y:S01]  /*14f0*/  IMAD.MOV.U32 R3, RZ, RZ, RZ ;  /* 0x000000ffff037224 */ /* 0x000fe200078e00ff */
[----:B------:R-:W-:Y:S06]  /*1500*/  BRA `(.L_x_21048) ;  /* 0x0000000c00487947 */ /* 0x000fec0003800000 */
.L_x_21045:
        /* <DEDUP_REMOVED lines=8> */
.L_x_21050:
[----:B------:R-:W2:Y:S02]  /*1590*/  LDG.E R2, desc[UR36][R4.64] ;  /* 0x0000002404027981 */ /* 0x000ea4000c1e1900 */
[----:B--2---:R-:W-:Y:S01]  /*15a0*/  SHF.R.S32.HI R3, RZ, 0x1f, R2 ;  /* 0x0000001fff037819 */ /* 0x004fe20000011402 */
[----:B------:R-:W-:Y:S06]  /*15b0*/  BRA `(.L_x_21048) ;  /* 0x0000000c001c7947 */ /* 0x000fec0003800000 */
.L_x_21049:
[----:B------:R-:W2:Y:S02]  /*15c0*/  LDG.E.S16 R2, desc[UR36][R4.64] ;  /* 0x0000002404027981 */ /* 0x000ea4000c1e1700 */
[----:B--2---:R-:W-:Y:S01]  /*15d0*/  SHF.R.S32.HI R3, RZ, 0x1f, R2 ;  /* 0x0000001fff037819 */ /* 0x004fe20000011402 */
[----:B------:R-:W-:Y:S06]  /*15e0*/  BRA `(.L_x_21048) ;  /* 0x0000000c00107947 */ /* 0x000fec0003800000 */
.L_x_21044:
        /* <DEDUP_REMOVED lines=9> */
.L_x_21052:
[----:B------:R-:W2:Y:S02]  /*1680*/  LDG.E.U16 R4, desc[UR36][R4.64] ;  /* 0x0000002404047981 */ /* 0x000ea4000c1e1500 */
[----:B--2---:R-:W-:-:S06]  /*1690*/  HADD2.F32 R2, -RZ, R4.H0_H0 ;  /* 0x20000004ff027230 */ /* 0x004fcc0000004100 */
[----:B------:R-:W0:Y:S01]  /*16a0*/  F2I.S64.TRUNC R2, R2 ;  /* 0x0000000200027311 */ /* 0x000e22000020d900 */
[----:B------:R-:W-:Y:S05]  /*16b0*/  BRA `(.L_x_21048) ;  /* 0x0000000800dc7947 */ /* 0x000fea0003800000 */
.L_x_21051:
        /* <DEDUP_REMOVED lines=9> */
.L_x_21054:
[----:B------:R-:W2:Y:S02]  /*1750*/  LDG.E.U16 R4, desc[UR36][R4.64] ;  /* 0x0000002404047981 */ /* 0x000ea4000c1e1500 */
[----:B--2---:R-:W-:-:S06]  /*1760*/  HADD2.F32 R2, -RZ, R4.H0_H0 ;  /* 0x20000004ff027230 */ /* 0x004fcc0000004100 */
[----:B------:R-:W0:Y:S01]  /*1770*/  F2I.S64.TRUNC R2, R2 ;  /* 0x0000000200027311 */ /* 0x000e22000020d900 */
[----:B------:R-:W-:Y:S05]  /*1780*/  BRA `(.L_x_21048) ;  /* 0x0000000800a87947 */ /* 0x000fea0003800000 */
.L_x_21053:
[----:B------:R-:W2:Y:S02]  /*1790*/  LDG.E.64 R2, desc[UR36][R4.64] ;  /* 0x0000002404027981 */ /* 0x000ea4000c1e1b00 */
[----:B--2---:R-:W0:Y:S01]  /*17a0*/  F2I.S64.F64.TRUNC R2, R2 ;  /* 0x0000000200027311 */ /* 0x004e22000030d900 */
[----:B------:R-:W-:Y:S05]  /*17b0*/  BRA `(.L_x_21048) ;  /* 0x00000008009c7947 */ /* 0x000fea0003800000 */
.L_x_21043:
        /* <DEDUP_REMOVED lines=13> */
.L_x_21057:
[----:B------:R-:W2:Y:S02]  /*1890*/  LDG.E.64 R2, desc[UR36][R4.64] ;  /* 0x0000002404027981 */ /* 0x000ea4000c1e1b00 */
[----:B--2---:R-:W0:Y:S01]  /*18a0*/  F2I.S64.F64.TRUNC R2, R2 ;  /* 0x0000000200027311 */ /* 0x004e22000030d900 */
[----:B------:R-:W-:Y:S05]  /*18b0*/  BRA `(.L_x_21048) ;  /* 0x00000008005c7947 */ /* 0x000fea0003800000 */
.L_x_21056:
        /* <DEDUP_REMOVED lines=27> */
.L_x_21059:
        /* <DEDUP_REMOVED lines=14> */
.L_x_21058:
[----:B------:R-:W2:Y:S02]  /*1b50*/  LDG.E.U16 R2, desc[UR36][R4.64] ;  /* 0x0000002404027981 */ /* 0x000ea4000c1e1500 */
[----:B--2---:R-:W-:-:S06]  /*1b60*/  IMAD.U32 R2, R2, 0x10000, RZ ;  /* 0x0001000002027824 */ /* 0x004fcc00078e00ff */
[----:B------:R-:W0:Y:S01]  /*1b70*/  F2I.S64.TRUNC R2, R2 ;  /* 0x0000000200027311 */ /* 0x000e22000020d900 */
[----:B------:R-:W-:Y:S05]  /*1b80*/  BRA `(.L_x_21048) ;  /* 0x0000000400a87947 */ /* 0x000fea0003800000 */
.L_x_21055:
        /* <DEDUP_REMOVED lines=11> */
.L_x_21062:
        /* <DEDUP_REMOVED lines=21> */
.L_x_21066:
[----:B------:R-:W-:Y:S05]  /*1d90*/  BSYNC B1 ;  /* 0x0000000000017941 */ /* 0x000fea0003800000 */
.L_x_21065:
[----:B------:R-:W-:Y:S01]  /*1da0*/  IMAD.SHL.U32 R2, R2, 0x100000, RZ ;  /* 0x0010000002027824 */ /* 0x000fe200078e00ff */
[----:B------:R-:W-:-:S04]  /*1db0*/  LEA R3, R0, 0x3b800000, 0x17 ;  /* 0x3b80000000037811 */ /* 0x000fc800078eb8ff */
[----:B------:R-:W-:-:S07]  /*1dc0*/  LOP3.LUT R2, R3, R2, R4, 0xfe, !PT ;  /* 0x0000000203027212 */ /* 0x000fce00078efe04 */
.L_x_21064:
[----:B------:R-:W-:Y:S05]  /*1dd0*/  BSYNC B0 ;  /* 0x0000000000007941 */ /* 0x000fea0003800000 */
.L_x_21063:
[----:B------:R-:W1:Y:S01]  /*1de0*/  F2I.S64.TRUNC R2, R2 ;  /* 0x0000000200027311 */ /* 0x000e62000020d900 */
[----:B------:R-:W-:Y:S05]  /*1df0*/  BRA `(.L_x_21048) ;  /* 0x00000004000c7947 */ /* 0x000fea0003800000 */
.L_x_21061:
        /* <DEDUP_REMOVED lines=21> */
.L_x_21070:
[----:B------:R-:W-:Y:S05]  /*1f50*/  BSYNC B1 ;  /* 0x0000000000017941 */ /* 0x000fea0003800000 */
.L_x_21069:
[----:B------:R-:W-:Y:S01]  /*1f60*/  IMAD.SHL.U32 R2, R2, 0x200000, RZ ;  /* 0x0020000002027824 */ /* 0x000fe200078e00ff */
[----:B------:R-:W-:-:S04]  /*1f70*/  LEA R3, R0, 0x37800000, 0x17 ;  /* 0x3780000000037811 */ /* 0x000fc800078eb8ff */
[----:B------:R-:W-:-:S07]  /*1f80*/  LOP3.LUT R2, R3, R2, R4, 0xfe, !PT ;  /* 0x0000000203027212 */ /* 0x000fce00078efe04 */
.L_x_21068:
[----:B------:R-:W-:Y:S05]  /*1f90*/  BSYNC B0 ;  /* 0x0000000000007941 */ /* 0x000fea0003800000 */
.L_x_21067:
[----:B------:R-:W2:Y:S01]  /*1fa0*/  F2I.S64.TRUNC R2, R2 ;  /* 0x0000000200027311 */ /* 0x000ea2000020d900 */
[----:B------:R-:W-:Y:S05]  /*1fb0*/  BRA `(.L_x_21048) ;  /* 0x00000000009c7947 */ /* 0x000fea0003800000 */
.L_x_21060:
        /* <DEDUP_REMOVED lines=14> */
.L_x_21074:
[----:B------:R-:W-:Y:S05]  /*20a0*/  BSYNC B0 ;  /* 0x0000000000007941 */ /* 0x000fea0003800000 */
.L_x_21073:
[----:B------:R-:W4:Y:S01]  /*20b0*/  F2I.S64.TRUNC R2, R2 ;  /* 0x0000000200027311 */ /* 0x000f22000020d900 */
[----:B------:R-:W-:Y:S05]  /*20c0*/  BRA `(.L_x_21048) ;  /* 0x0000000000587947 */ /* 0x000fea0003800000 */
.L_x_21047:
        /* <DEDUP_REMOVED lines=16> */
.L_x_21075:
[----:B------:R-:W-:Y:S01]  /*21d0*/  CS2R R2, SRZ ;  /* 0x0000000000027805 */ /* 0x000fe2000001ff00 */
[----:B------:R-:W-:Y:S06]  /*21e0*/  BRA `(.L_x_21048) ;  /* 0x0000000000107947 */ /* 0x000fec0003800000 */
.L_x_21072:
[----:B------:R0:W5:Y:S01]  /*21f0*/  LDG.E.64 R2, desc[UR36][R4.64] ;  /* 0x0000002404027981 */ /* 0x000162000c1e1b00 */
[----:B------:R-:W-:Y:S05]  /*2200*/  BRA `(.L_x_21048) ;  /* 0x0000000000087947 */ /* 0x000fea0003800000 */
.L_x_21071:
[----:B------:R3:W5:Y:S01]  /*2210*/  LDG.E R2, desc[UR36][R4.64] ;  /* 0x0000002404027981 */ /* 0x000762000c1e1900 */
[----:B------:R-:W-:-:S07]  /*2220*/  IMAD.MOV.U32 R3, RZ, RZ, RZ ;  /* 0x000000ffff037224 */ /* 0x000fce00078e00ff */
.L_x_21048:
[----:B0--3--:R-:W0:Y:S01]  /*2230*/  LDC.U8 R4, c[0x0][0x421] ;  /* 0x00010840ff047b82 */ /* 0x009e220000000000 */
[----:B-12-45:R-:W-:Y:S01]  /*2240*/  ISETP.NE.U32.AND P0, PT, R2, RZ, PT ;  /* 0x000000ff0200720c */ /* 0x036fe20003f05070 */
[----:B------:R-:W-:Y:S03]  /*2250*/  BSSY B6, `(.L_x_21076) ;  /* 0x00000d5000067945 */ /* 0x000fe60003800000 */
[----:B------:R-:W-:-:S04]  /*2260*/  ISETP.NE.AND.EX P0, PT, R3, RZ, PT, P0 ;  /* 0x000000ff0300720c */ /* 0x000fc80003f05300 */
        /* <DEDUP_REMOVED lines=14> */
.L_x_21080:
[----:B------:R3:W-:Y:S01]  /*2350*/  STG.E.U8 desc[UR36][R16.64], R2 ;  /* 0x0000000210007986 */ /* 0x0007e2000c101124 */
[----:B------:R-:W-:Y:S05]  /*2360*/  BRA `(.L_x_21082) ;  /* 0x0000000c000c7947 */ /* 0x000fea0003800000 */
.L_x_21079:
        /* <DEDUP_REMOVED lines=9> */
.L_x_21084:
[----:B------:R1:W-:Y:S01]  /*2400*/  STG.E desc[UR36][R16.64], R2 ;  /* 0x0000000210007986 */ /* 0x0003e2000c101924 */
[----:B------:R-:W-:Y:S05]  /*2410*/  BRA `(.L_x_21082) ;  /* 0x0000000800e07947 */ /* 0x000fea0003800000 */
.L_x_21083:
[----:B------:R2:W-:Y:S01]  /*2420*/  STG.E.U16 desc[UR36][R16.64], R2 ;  /* 0x0000000210007986 */ /* 0x0005e2000c101524 */
[----:B------:R-:W-:Y:S05]  /*2430*/  BRA `(.L_x_21082) ;  /* 0x0000000800d87947 */ /* 0x000fea0003800000 */
.L_x_21078:
        /* <DEDUP_REMOVED lines=9> */
.L_x_21086:
[----:B------:R-:W-:-:S04]  /*24d0*/  FSEL R0, RZ, 1, P0 ;  /* 0x3f800000ff007808 */ /* 0x000fc80000000000 */
[----:B------:R-:W-:-:S05]  /*24e0*/  F2FP.F16.F32.PACK_AB R0, RZ, R0 ;  /* 0x00000000ff00723e */ /* 0x000fca00000000ff */
[----:B------:R0:W-:Y:S01]  /*24f0*/  STG.E.U16 desc[UR36][R16.64], R0 ;  /* 0x0000000010007986 */ /* 0x0001e2000c101524 */
[----:B------:R-:W-:Y:S05]  /*2500*/  BRA `(.L_x_21082) ;  /* 0x0000000800a47947 */ /* 0x000fea0003800000 */
.L_x_21085:
        /* <DEDUP_REMOVED lines=10> */
.L_x_21088:
[----:B------:R-:W-:-:S04]  /*25b0*/  FSEL R0, RZ, 1, P0 ;  /* 0x3f800000ff007808 */ /* 0x000fc80000000000 */
[----:B------:R-:W-:-:S04]  /*25c0*/  F2FP.F16.F32.PACK_AB R3, RZ, R0 ;  /* 0x00000000ff03723e */ /* 0x000fc800000000ff */
[----:B------:R-:W-:-:S05]  /*25d0*/  PRMT R3, R3, 0x5410, RZ ;  /* 0x0000541003037816 */ /* 0x000fca00000000ff */
[----:B------:R0:W-:Y:S01]  /*25e0*/  STG.E desc[UR36][R16.64], R3 ;  /* 0x0000000310007986 */ /* 0x0001e2000c101924 */
[----:B------:R-:W-:Y:S05]  /*25f0*/  BRA `(.L_x_21082) ;  /* 0x0000000800687947 */ /* 0x000fea0003800000 */
.L_x_21087:
[----:B------:R-:W-:Y:S01]  /*2600*/  FSEL R3, RZ, 1.875, P0 ;  /* 0x3ff00000ff037808 */ /* 0x000fe20000000000 */
[----:B------:R-:W-:-:S05]  /*2610*/  IMAD.MOV.U32 R2, RZ, RZ, RZ ;  /* 0x000000ffff027224 */ /* 0x000fca00078e00ff */
[----:B------:R0:W-:Y:S01]  /*2620*/  STG.E.64 desc[UR36][R16.64], R2 ;  /* 0x0000000210007986 */ /* 0x0001e2000c101b24 */
[----:B------:R-:W-:Y:S05]  /*2630*/  BRA `(.L_x_21082) ;  /* 0x0000000800587947 */ /* 0x000fea0003800000 */
.L_x_21077:
        /* <DEDUP_REMOVED lines=10> */
.L_x_21091:
[----:B------:R-:W-:Y:S02]  /*26e0*/  FSEL R5, RZ, 1.875, P0 ;  /* 0x3ff00000ff057808 */ /* 0x000fe40000000000 */
[----:B------:R-:W-:Y:S01]  /*26f0*/  CS2R R6, SRZ ;  /* 0x0000000000067805 */ /* 0x000fe2000001ff00 */
[----:B------:R-:W-:-:S05]  /*2700*/  IMAD.MOV.U32 R4, RZ, RZ, RZ ;  /* 0x000000ffff047224 */ /* 0x000fca00078e00ff */
[----:B------:R0:W-:Y:S01]  /*2710*/  STG.E.128 desc[UR36][R16.64], R4 ;  /* 0x0000000410007986 */ /* 0x0001e2000c101d24 */
[----:B------:R-:W-:Y:S05]  /*2720*/  BRA `(.L_x_21082) ;  /* 0x00000008001c7947 */ /* 0x000fea0003800000 */
.L_x_21090:
        /* <DEDUP_REMOVED lines=18> */
.L_x_21095:
[----:B------:R-:W-:Y:S05]  /*2850*/  BSYNC B0 ;  /* 0x0000000000007941 */ /* 0x000fea0003800000 */
.L_x_21094:
[----:B------:R0:W-:Y:S01]  /*2860*/  STG.E.U8 desc[UR36][R16.64], R3 ;  /* 0x0000000310007986 */ /* 0x0001e2000c101124 */
[----:B------:R-:W-:Y:S05]  /*2870*/  BRA `(.L_x_21082) ;  /* 0x0000000400c87947 */ /* 0x000fea0003800000 */
.L_x_21093:
        /* <DEDUP_REMOVED lines=13> */
.L_x_21096:
[----:B------:R-:W-:Y:S01]  /*2950*/  ISETP.GT.U32.AND P0, PT, R3, 0x7f800000, PT ;  /* 0x7f8000000300780c */ /* 0x000fe20003f04070 */
[----:B------:R-:W-:-:S05]  /*2960*/  IMAD.MOV.U32 R3, RZ, RZ, 0x7f ;  /* 0x0000007fff037424 */ /* 0x000fca00078e00ff */
[----:B------:R-:W-:-:S05]  /*2970*/  SEL R3, R3, 0x7c, P0 ;  /* 0x0000007c03037807 */ /* 0x000fca0000000000 */
[----:B------:R0:W-:Y:S01]  /*2980*/  STG.E.U8 desc[UR36][R16.64], R3 ;  /* 0x0000000310007986 */ /* 0x0001e2000c101124 */
[----:B------:R-:W-:Y:S05]  /*2990*/  BRA `(.L_x_21082) ;  /* 0x0000000400807947 */ /* 0x000fea0003800000 */
.L_x_21092:
[----:B------:R-:W-:-:S04]  /*29a0*/  FSEL R0, RZ, 1, P0 ;  /* 0x3f800000ff007808 */ /* 0x000fc80000000000 */
[----:B------:R-:W-:-:S05]  /*29b0*/  F2FP.BF16.F32.PACK_AB R0, RZ, R0 ;  /* 0x00000000ff00723e */ /* 0x000fca00000010ff */
[----:B------:R0:W-:Y:S01]  /*29c0*/  STG.E.U16 desc[UR36][R16.64], R0 ;  /* 0x0000000010007986 */ /* 0x0001e2000c101524 */
[----:B------:R-:W-:Y:S05]  /*29d0*/  BRA `(.L_x_21082) ;  /* 0x0000000400707947 */ /* 0x000fea0003800000 */
.L_x_21089:
        /* <DEDUP_REMOVED lines=10> */
.L_x_21099:
        /* <DEDUP_REMOVED lines=16> */
.L_x_21102:
[----:B------:R-:W-:-:S07]  /*2b80*/  PRMT R8, R0, 0x7610, R8 ;  /* 0x0000761000087816 */ /* 0x000fce0000000008 */
.L_x_21101:
[----:B------:R-:W-:Y:S05]  /*2b90*/  BSYNC B0 ;  /* 0x0000000000007941 */ /* 0x000fea0003800000 */
.L_x_21100:
[----:B------:R0:W-:Y:S01]  /*2ba0*/  STG.E.U8 desc[UR36][R16.64], R8 ;  /* 0x0000000810007986 */ /* 0x0001e2000c101124 */
[----:B------:R-:W-:Y:S05]  /*2bb0*/  BRA `(.L_x_21082) ;  /* 0x0000000000f87947 */ /* 0x000fea0003800000 */
.L_x_21098:
        /* <DEDUP_REMOVED lines=16> */
.L_x_21105:
[----:B------:R-:W-:-:S07]  /*2cc0*/  PRMT R8, R0, 0x7610, R8 ;  /* 0x0000761000087816 */ /* 0x000fce0000000008 */
.L_x_21104:
[----:B------:R-:W-:Y:S05]  /*2cd0*/  BSYNC B0 ;  /* 0x0000000000007941 */ /* 0x000fea0003800000 */
.L_x_21103:
[----:B------:R0:W-:Y:S01]  /*2ce0*/  STG.E.U8 desc[UR36][R16.64], R8 ;  /* 0x0000000810007986 */ /* 0x0001e2000c101124 */
[----:B------:R-:W-:Y:S05]  /*2cf0*/  BRA `(.L_x_21082) ;  /* 0x0000000000a87947 */ /* 0x000fea0003800000 */
.L_x_21097:
        /* <DEDUP_REMOVED lines=21> */
.L_x_21081:
        /* <DEDUP_REMOVED lines=16> */
.L_x_21108:
[----:B------:R-:W-:Y:S05]  /*2f50*/  BRA `(.L_x_21082) ;  /* 0x0000000000107947 */ /* 0x000fea0003800000 */
.L_x_21107:
[----:B------:R-:W-:-:S05]  /*2f60*/  IMAD.MOV.U32 R3, RZ, RZ, RZ ;  /* 0x000000ffff037224 */ /* 0x000fca00078e00ff */
[----:B------:R0:W-:Y:S01]  /*2f70*/  STG.E.64 desc[UR36][R16.64], R2 ;  /* 0x0000000210007986 */ /* 0x0001e2000c101b24 */
[----:B------:R-:W-:Y:S05]  /*2f80*/  BRA `(.L_x_21082) ;  /* 0x0000000000047947 */ /* 0x000fea0003800000 */
.L_x_21106:
[----:B------:R0:W-:Y:S02]  /*2f90*/  STG.E desc[UR36][R16.64], R2 ;  /* 0x0000000210007986 */ /* 0x0001e4000c101924 */
.L_x_21082:
[----:B------:R-:W-:Y:S05]  /*2fa0*/  BSYNC B6 ;  /* 0x0000000000067941 */ /* 0x000fea0003800000 */
.L_x_21076:
[----:B------:R-:W-:-:S04]  /*2fb0*/  IMAD R18, R23, 0x200, R18 ;  /* 0x0000020017127824 */ /* 0x000fc800078e0212 */
[----:B------:R-:W-:-:S07]  /*2fc0*/  VIADD R19, R18, 0x80 ;  /* 0x0000008012137836 */ /* 0x000fce0000000000 */
.L_x_21041:
[----:B------:R-:W-:Y:S05]  /*2fd0*/  BSYNC B7 ;  /* 0x0000000000077941 */ /* 0x000fea0003800000 */
.L_x_21040:
        /* <DEDUP_REMOVED lines=307> */
.L_x_21111:
        /* <DEDUP_REMOVED lines=21> */
.L_x_21115:
[----:B------:R0:W5:Y:S01]  /*4460*/  LDG.E.U8 R2, desc[UR36][R4.64] ;  /* 0x0000002404027981 */ /* 0x000162000c1e1100 */
[----:B------:R-:W-:Y:S01]  /*4470*/  IMAD.MOV.U32 R3, RZ, RZ, RZ ;  /* 0x000000ffff037224 */ /* 0x000fe200078e00ff */
[----:B------:R-:W-:Y:S06]  /*4480*/  BRA `(.L_x_21117) ;  /* 0x0000000c00487947 */ /* 0x000fec0003800000 */
.L_x_21114:
        /* <DEDUP_REMOVED lines=8> */
.L_x_21119:
[----:B------:R-:W2:Y:S02]  /*4510*/  LDG.E R2, desc[UR36][R4.64] ;  /* 0x0000002404027981 */ /* 0x000ea4000c1e1900 */
[----:B--2---:R-:W-:Y:S01]  /*4520*/  SHF.R.S32.HI R3, RZ, 0x1f, R2 ;  /* 0x0000001fff037819 */ /* 0x004fe20000011402 */
[----:B------:R-:W-:Y:S06]  /*4530*/  BRA `(.L_x_21117) ;  /* 0x0000000c001c7947 */ /* 0x000fec0003800000 */
.L_x_21118:
[----:B------:R-:W2:Y:S02]  /*4540*/  LDG.E.S16 R2, desc[UR36][R4.64] ;  /* 0x0000002404027981 */ /* 0x000ea4000c1e1700 */
[----:B--2---:R-:W-:Y:S01]  /*4550*/  SHF.R.S32.HI R3, RZ, 0x1f, R2 ;  /* 0x0000001fff037819 */ /* 0x004fe20000011402 */
[----:B------:R-:W-:Y:S06]  /*4560*/  BRA `(.L_x_21117) ;  /* 0x0000000c00107947 */ /* 0x000fec0003800000 */
.L_x_21113:
        /* <DEDUP_REMOVED lines=9> */
.L_x_21121:
[----:B------:R-:W2:Y:S02]  /*4600*/  LDG.E.U16 R4, desc[UR36][R4.64] ;  /* 0x0000002404047981 */ /* 0x000ea4000c1e1500 */
[----:B--2---:R-:W-:-:S06]  /*4610*/  HADD2.F32 R2, -RZ, R4.H0_H0 ;  /* 0x20000004ff027230 */ /* 0x004fcc0000004100 */
[----:B------:R-:W0:Y:S01]  /*4620*/  F2I.S64.TRUNC R2, R2 ;  /* 0x0000000200027311 */ /* 0x000e22000020d900 */
[----:B------:R-:W-:Y:S05]  /*4630*/  BRA `(.L_x_21117) ;  /* 0x0000000800dc7947 */ /* 0x000fea0003800000 */
.L_x_21120:
        /* <DEDUP_REMOVED lines=9> */
.L_x_21123:
[----:B------:R-:W2:Y:S02]  /*46d0*/  LDG.E.U16 R4, desc[UR36][R4.64] ;  /* 0x0000002404047981 */ /* 0x000ea4000c1e1500 */
[----:B--2---:R-:W-:-:S06]  /*46e0*/  HADD2.F32 R2, -RZ, R4.H0_H0 ;  /* 0x20000004ff027230 */ /* 0x004fcc0000004100 */
[----:B------:R-:W0:Y:S01]  /*46f0*/  F2I.S64.TRUNC R2, R2 ;  /* 0x0000000200027311 */ /* 0x000e22000020d900 */
[----:B------:R-:W-:Y:S05]  /*4700*/  BRA `(.L_x_21117) ;  /* 0x0000000800a87947 */ /* 0x000fea0003800000 */
.L_x_21122:
[----:B------:R-:W2:Y:S02]  /*4710*/  LDG.E.64 R2, desc[UR36][R4.64] ;  /* 0x0000002404027981 */ /* 0x000ea4000c1e1b00 */
[----:B--2---:R-:W0:Y:S01]  /*4720*/  F2I.S64.F64.TRUNC R2, R2 ;  /* 0x0000000200027311 */ /* 0x004e22000030d900 */
[----:B------:R-:W-:Y:S05]  /*4730*/  BRA `(.L_x_21117) ;  /* 0x00000008009c7947 */ /* 0x000fea0003800000 */
.L_x_21112:
        /* <DEDUP_REMOVED lines=13> */
.L_x_21126:
[----:B------:R-:W2:Y:S02]  /*4810*/  LDG.E.64 R2, desc[UR36][R4.64] ;  /* 0x0000002404027981 */ /* 0x000ea4000c1e1b00 */
[----:B--2---:R-:W0:Y:S01]  /*4820*/  F2I.S64.F64.TRUNC R2, R2 ;  /* 0x0000000200027311 */ /* 0x004e22000030d900 */
[----:B------:R-:W-:Y:S05]  /*4830*/  BRA `(.L_x_21117) ;  /* 0x00000008005c7947 */ /* 0x000fea0003800000 */
.L_x_21125:
        /* <DEDUP_REMOVED lines=27> */
.L_x_21128:
        /* <DEDUP_REMOVED lines=14> */
.L_x_21127:
[----:B------:R-:W2:Y:S02]  /*4ad0*/  LDG.E.U16 R2, desc[UR36][R4.64] ;  /* 0x0000002404027981 */ /* 0x000ea4000c1e1500 */
[----:B--2---:R-:W-:-:S06]  /*4ae0*/  IMAD.U32 R2, R2, 0x10000, RZ ;  /* 0x0001000002027824 */ /* 0x004fcc00078e00ff */
[----:B------:R-:W0:Y:S01]  /*4af0*/  F2I.S64.TRUNC R2, R2 ;  /* 0x0000000200027311 */ /* 0x000e22000020d900 */
[----:B------:R-:W-:Y:S05]  /*4b00*/  BRA `(.L_x_21117) ;  /* 0x0000000400a87947 */ /* 0x000fea0003800000 */
.L_x_21124:
        /* <DEDUP_REMOVED lines=11> */
.L_x_21131:
        /* <DEDUP_REMOVED lines=21> */
.L_x_21135:
[----:B------:R-:W-:Y:S05]  /*4d10*/  BSYNC B1 ;  /* 0x0000000000017941 */ /* 0x000fea0003800000 */
.L_x_21134:
[----:B------:R-:W-:Y:S01]  /*4d20*/  IMAD.SHL.U32 R2, R2, 0x100000, RZ ;  /* 0x0010000002027824 */ /* 0x000fe200078e00ff */
[----:B------:R-:W-:-:S04]  /*4d30*/  LEA R3, R0, 0x3b800000, 0x17 ;  /* 0x3b80000000037811 */ /* 0x000fc800078eb8ff */
[----:B------:R-:W-:-:S07]  /*4d40*/  LOP3.LUT R2, R3, R2, R4, 0xfe, !PT ;  /* 0x0000000203027212 */ /* 0x000fce00078efe04 */
.L_x_21133:
[----:B------:R-:W-:Y:S05]  /*4d50*/  BSYNC B0 ;  /* 0x0000000000007941 */ /* 0x000fea0003800000 */
.L_x_21132:
[----:B------:R-:W1:Y:S01]  /*4d60*/  F2I.S64.TRUNC R2, R2 ;  /* 0x0000000200027311 */ /* 0x000e62000020d900 */
[----:B------:R-:W-:Y:S05]  /*4d70*/  BRA `(.L_x_21117) ;  /* 0x00000004000c7947 */ /* 0x000fea0003800000 */
.L_x_21130:
        /* <DEDUP_REMOVED lines=21> */
.L_x_21139:
[----:B------:R-:W-:Y:S05]  /*4ed0*/  BSYNC B1 ;  /* 0x0000000000017941 */ /* 0x000fea0003800000 */
.L_x_21138:
[----:B------:R-:W-:Y:S01]  /*4ee0*/  IMAD.SHL.U32 R2, R2, 0x200000, RZ ;  /* 0x0020000002027824 */ /* 0x000fe200078e00ff */
[----:B------:R-:W-:-:S04]  /*4ef0*/  LEA R3, R0, 0x37800000, 0x17 ;  /* 0x3780000000037811 */ /* 0x000fc800078eb8ff */
[----:B------:R-:W-:-:S07]  /*4f00*/  LOP3.LUT R2, R3, R2, R4, 0xfe, !PT ;  /* 0x0000000203027212 */ /* 0x000fce00078efe04 */
.L_x_21137:
[----:B------:R-:W-:Y:S05]  /*4f10*/  BSYNC B0 ;  /* 0x0000000000007941 */ /* 0x000fea0003800000 */
.L_x_21136:
[----:B------:R-:W2:Y:S01]  /*4f20*/  F2I.S64.TRUNC R2, R2 ;  /* 0x0000000200027311 */ /* 0x000ea2000020d900 */
[----:B------:R-:W-:Y:S05]  /*4f30*/  BRA `(.L_x_21117) ;  /* 0x00000000009c7947 */ /* 0x000fea0003800000 */
.L_x_21129:
        /* <DEDUP_REMOVED lines=14> */
.L_x_21143:
[----:B------:R-:W-:Y:S05]  /*5020*/  BSYNC B0 ;  /* 0x0000000000007941 */ /* 0x000fea0003800000 */
.L_x_21142:
[----:B------:R-:W0:Y:S01]  /*5030*/  F2I.S64.TRUNC R2, R2 ;  /* 0x0000000200027311 */ /* 0x000e22000020d900 */
[----:B------:R-:W-:Y:S05]  /*5040*/  BRA `(.L_x_21117) ;  /* 0x0000000000587947 */ /* 0x000fea0003800000 */
.L_x_21116:
        /* <DEDUP_REMOVED lines=16> */
.L_x_21144:
[----:B------:R-:W-:Y:S01]  /*5150*/  CS2R R2, SRZ ;  /* 0x0000000000027805 */ /* 0x000fe2000001ff00 */
[----:B------:R-:W-:Y:S06]  /*5160*/  BRA `(.L_x_21117) ;  /* 0x0000000000107947 */ /* 0x000fec0003800000 */
.L_x_21141:
[----:B------:R4:W5:Y:S01]  /*5170*/  LDG.E.64 R2, desc[UR36][R4.64] ;  /* 0x0000002404027981 */ /* 0x000962000c1e1b00 */
[----:B------:R-:W-:Y:S05]  /*5180*/  BRA `(.L_x_21117) ;  /* 0x0000000000087947 */ /* 0x000fea0003800000 */
.L_x_21140:
[----:B------:R3:W5:Y:S01]  /*5190*/  LDG.E R2, desc[UR36][R4.64] ;  /* 0x0000002404027981 */ /* 0x000762000c1e1900 */
[----:B------:R-:W-:-:S07]  /*51a0*/  IMAD.MOV.U32 R3, RZ, RZ, RZ ;  /* 0x000000ffff037224 */ /* 0x000fce00078e00ff */
.L_x_21117:
[----:B0--34-:R-:W0:Y:S01]  /*51b0*/  LDC.U8 R4, c[0x0][0x421] ;  /* 0x00010840ff047b82 */ /* 0x019e220000000000 */
[----:B-12--5:R-:W-:Y:S01]  /*51c0*/  ISETP.NE.U32.AND P0, PT, R2, RZ, PT ;  /* 0x000000ff0200720c */ /* 0x026fe20003f05070 */
        /* <DEDUP_REMOVED lines=16> */
.L_x_21149:
[----:B------:R0:W-:Y:S01]  /*52d0*/  STG.E.U8 desc[UR36][R16.64], R2 ;  /* 0x0000000210007986 */ /* 0x0001e2000c101124 */
[----:B------:R-:W-:Y:S05]  /*52e0*/  BRA `(.L_x_21151) ;  /* 0x0000000c000c7947 */ /* 0x000fea0003800000 */
.L_x_21148:
        /* <DEDUP_REMOVED lines=9> */
.L_x_21153:
[----:B------:R0:W-:Y:S01]  /*5380*/  STG.E desc[UR36][R16.64], R2 ;  /* 0x0000000210007986 */ /* 0x0001e2000c101924 */
[----:B------:R-:W-:Y:S05]  /*5390*/  BRA `(.L_x_21151) ;  /* 0x0000000800e07947 */ /* 0x000fea0003800000 */
.L_x_21152:
[----:B------:R0:W-:Y:S01]  /*53a0*/  STG.E.U16 desc[UR36][R16.64], R2 ;  /* 0x0000000210007986 */ /* 0x0001e2000c101524 */
[----:B------:R-:W-:Y:S05]  /*53b0*/  BRA `(.L_x_21151) ;  /* 0x0000000800d87947 */ /* 0x000fea0003800000 */
.L_x_21147:
        /* <DEDUP_REMOVED lines=9> */
.L_x_21155:
[----:B------:R-:W-:-:S04]  /*5450*/  FSEL R0, RZ, 1, P0 ;  /* 0x3f800000ff007808 */ /* 0x000fc80000000000 */
[----:B------:R-:W-:-:S05]  /*5460*/  F2FP.F16.F32.PACK_AB R0, RZ, R0 ;  /* 0x00000000ff00723e */ /* 0x000fca00000000ff */
[----:B------:R0:W-:Y:S01]  /*5470*/  STG.E.U16 desc[UR36][R16.64], R0 ;  /* 0x0000000010007986 */ /* 0x0001e2000c101524 */
[----:B------:R-:W-:Y:S05]  /*5480*/  BRA `(.L_x_21151) ;  /* 0x0000000800a47947 */ /* 0x000fea0003800000 */
.L_x_21154:
        /* <DEDUP_REMOVED lines=10> */
.L_x_21157:
[----:B------:R-:W-:-:S04]  /*5530*/  FSEL R0, RZ, 1, P0 ;  /* 0x3f800000ff007808 */ /* 0x000fc80000000000 */
[----:B------:R-:W-:-:S04]  /*5540*/  F2FP.F16.F32.PACK_AB R3, RZ, R0 ;  /* 0x00000000ff03723e */ /* 0x000fc800000000ff */
[----:B------:R-:W-:-:S05]  /*5550*/  PRMT R3, R3, 0x5410, RZ ;  /* 0x0000541003037816 */ /* 0x000fca00000000ff */
[----:B------:R0:W-:Y:S01]  /*5560*/  STG.E desc[UR36][R16.64], R3 ;  /* 0x0000000310007986 */ /* 0x0001e2000c101924 */
[----:B------:R-:W-:Y:S05]  /*5570*/  BRA `(.L_x_21151) ;  /* 0x0000000800687947 */ /* 0x000fea0003800000 */
.L_x_21156:
[----:B------:R-:W-:Y:S01]  /*5580*/  FSEL R3, RZ, 1.875, P0 ;  /* 0x3ff00000ff037808 */ /* 0x000fe20000000000 */
[----:B------:R-:W-:-:S05]  /*5590*/  IMAD.MOV.U32 R2, RZ, RZ, RZ ;  /* 0x000000ffff027224 */ /* 0x000fca00078e00ff */
[----:B------:R0:W-:Y:S01]  /*55a0*/  STG.E.64 desc[UR36][R16.64], R2 ;  /* 0x0000000210007986 */ /* 0x0001e2000c101b24 */
[----:B------:R-:W-:Y:S05]  /*55b0*/  BRA `(.L_x_21151) ;  /* 0x0000000800587947 */ /* 0x000fea0003800000 */
.L_x_21146:
        /* <DEDUP_REMOVED lines=10> */
.L_x_21160:
[----:B------:R-:W-:Y:S02]  /*5660*/  FSEL R5, RZ, 1.875, P0 ;  /* 0x3ff00000ff057808 */ /* 0x000fe40000000000 */
[----:B------:R-:W-:Y:S01]  /*5670*/  CS2R R6, SRZ ;  /* 0x0000000000067805 */ /* 0x000fe2000001ff00 */
[----:B------:R-:W-:-:S05]  /*5680*/  IMAD.MOV.U32 R4, RZ, RZ, RZ ;  /* 0x000000ffff047224 */ /* 0x000fca00078e00ff */
[----:B------:R0:W-:Y:S01]  /*5690*/  STG.E.128 desc[UR36][R16.64], R4 ;  /* 0x0000000410007986 */ /* 0x0001e2000c101d24 */
[----:B------:R-:W-:Y:S05]  /*56a0*/  BRA `(.L_x_21151) ;  /* 0x00000008001c7947 */ /* 0x000fea0003800000 */
.L_x_21159:
        /* <DEDUP_REMOVED lines=18> */
.L_x_21164:
[----:B------:R-:W-:Y:S05]  /*57d0*/  BSYNC B0 ;  /* 0x0000000000007941 */ /* 0x000fea0003800000 */
.L_x_21163:
[----:B------:R0:W-:Y:S01]  /*57e0*/  STG.E.U8 desc[UR36][R16.64], R3 ;  /* 0x0000000310007986 */ /* 0x0001e2000c101124 */
[----:B------:R-:W-:Y:S05]  /*57f0*/  BRA `(.L_x_21151) ;  /* 0x0000000400c87947 */ /* 0x000fea0003800000 */
.L_x_21162:
        /* <DEDUP_REMOVED lines=13> */
.L_x_21165:
[----:B------:R-:W-:Y:S01]  /*58d0*/  ISETP.GT.U32.AND P0, PT, R3, 0x7f800000, PT ;  /* 0x7f8000000300780c */ /* 0x000fe20003f04070 */
[----:B------:R-:W-:-:S05]  /*58e0*/  IMAD.MOV.U32 R3, RZ, RZ, 0x7f ;  /* 0x0000007fff037424 */ /* 0x000fca00078e00ff */
[----:B------:R-:W-:-:S05]  /*58f0*/  SEL R3, R3, 0x7c, P0 ;  /* 0x0000007c03037807 */ /* 0x000fca0000000000 */
[----:B------:R0:W-:Y:S01]  /*5900*/  STG.E.U8 desc[UR36][R16.64], R3 ;  /* 0x0000000310007986 */ /* 0x0001e2000c101124 */
[----:B------:R-:W-:Y:S05]  /*5910*/  BRA `(.L_x_21151) ;  /* 0x0000000400807947 */ /* 0x000fea0003800000 */
.L_x_21161:
[----:B------:R-:W-:-:S04]  /*5920*/  FSEL R0, RZ, 1, P0 ;  /* 0x3f800000ff007808 */ /* 0x000fc80000000000 */
[----:B------:R-:W-:-:S05]  /*5930*/  F2FP.BF16.F32.PACK_AB R0, RZ, R0 ;  /* 0x00000000ff00723e */ /* 0x000fca00000010ff */
[----:B------:R0:W-:Y:S01]  /*5940*/  STG.E.U16 desc[UR36][R16.64], R0 ;  /* 0x0000000010007986 */ /* 0x0001e2000c101524 */
[----:B------:R-:W-:Y:S05]  /*5950*/  BRA `(.L_x_21151) ;  /* 0x0000000400707947 */ /* 0x000fea0003800000 */
.L_x_21158:
        /* <DEDUP_REMOVED lines=10> */
.L_x_21168:
        /* <DEDUP_REMOVED lines=16> */
.L_x_21171:
[----:B------:R-:W-:-:S07]  /*5b00*/  PRMT R8, R0, 0x7610, R8 ;  /* 0x0000761000087816 */ /* 0x000fce0000000008 */
.L_x_21170:
[----:B------:R-:W-:Y:S05]  /*5b10*/  BSYNC B0 ;  /* 0x0000000000007941 */ /* 0x000fea0003800000 */
.L_x_21169:
[----:B------:R3:W-:Y:S01]  /*5b20*/  STG.E.U8 desc[UR36][R16.64], R8 ;  /* 0x0000000810007986 */ /* 0x0007e2000c101124 */
[----:B------:R-:W-:Y:S05]  /*5b30*/  BRA `(.L_x_21151) ;  /* 0x0000000000f87947 */ /* 0x000fea0003800000 */
.L_x_21167:
        /* <DEDUP_REMOVED lines=16> */
.L_x_21174:
[----:B------:R-:W-:-:S07]  /*5c40*/  PRMT R8, R0, 0x7610, R8 ;  /* 0x0000761000087816 */ /* 0x000fce0000000008 */
.L_x_21173:
[----:B------:R-:W-:Y:S05]  /*5c50*/  BSYNC B0 ;  /* 0x0000000000007941 */ /* 0x000fea0003800000 */
.L_x_21172:
[----:B------:R0:W-:Y:S01]  /*5c60*/  STG.E.U8 desc[UR36][R16.64], R8 ;  /* 0x0000000810007986 */ /* 0x0001e2000c101124 */
[----:B------:R-:W-:Y:S05]  /*5c70*/  BRA `(.L_x_21151) ;  /* 0x0000000000a87947 */ /* 0x000fea0003800000 */
.L_x_21166:
        /* <DEDUP_REMOVED lines=21> */
.L_x_21150:
        /* <DEDUP_REMOVED lines=16> */
.L_x_21177:
[----:B------:R-:W-:Y:S05]  /*5ed0*/  BRA `(.L_x_21151) ;  /* 0x0000000000107947 */ /* 0x000fea0003800000 */
.L_x_21176:
[----:B------:R-:W-:-:S05]  /*5ee0*/  IMAD.MOV.U32 R3, RZ, RZ, RZ ;  /* 0x000000ffff037224 */ /* 0x000fca00078e00ff */
[----:B------:R2:W-:Y:S01]  /*5ef0*/  STG.E.64 desc[UR36][R16.64], R2 ;  /* 0x0000000210007986 */ /* 0x0005e2000c101b24 */
[----:B------:R-:W-:Y:S05]  /*5f00*/  BRA `(.L_x_21151) ;  /* 0x0000000000047947 */ /* 0x000fea0003800000 */
.L_x_21175:
[----:B------:R0:W-:Y:S02]  /*5f10*/  STG.E desc[UR36][R16.64], R2 ;  /* 0x0000000210007986 */ /* 0x0001e4000c101924 */
.L_x_21151:
[----:B------:R-:W-:Y:S05]  /*5f20*/  BSYNC B6 ;  /* 0x0000000000067941 */ /* 0x000fea0003800000 */
.L_x_21145:
[----:B------:R-:W-:-:S07]  /*5f30*/  VIADD R19, R19, 0x80 ;  /* 0x0000008013137836 */ /* 0x000fce0000000000 */
.L_x_21110:
[----:B------:R-:W-:Y:S05]  /*5f40*/  BSYNC B7 ;  /* 0x0000000000077941 */ /* 0x000fea0003800000 */
.L_x_21109:
        /* <DEDUP_REMOVED lines=307> */
.L_x_21180:
        /* <DEDUP_REMOVED lines=21> */
.L_x_21184:
[----:B------:R1:W5:Y:S01]  /*73d0*/  LDG.E.U8 R2, desc[UR36][R4.64] ;  /* 0x0000002404027981 */ /* 0x000362000c1e1100 */
[----:B------:R-:W-:Y:S01]  /*73e0*/  IMAD.MOV.U32 R3, RZ, RZ, RZ ;  /* 0x000000ffff037224 */ /* 0x000fe200078e00ff */
[----:B------:R-:W-:Y:S06]  /*73f0*/  BRA `(.L_x_21186) ;  /* 0x0000000c00487947 */ /* 0x000fec0003800000 */
.L_x_21183:
        /* <DEDUP_REMOVED lines=8> */
.L_x_21188:
[----:B------:R-:W2:Y:S02]  /*7480*/  LDG.E R2, desc[UR36][R4.64] ;  /* 0x0000002404027981 */ /* 0x000ea4000c1e1900 */
[----:B--2---:R-:W-:Y:S01]  /*7490*/  SHF.R.S32.HI R3, RZ, 0x1f, R2 ;  /* 0x0000001fff037819 */ /* 0x004fe20000011402 */
[----:B------:R-:W-:Y:S06]  /*74a0*/  BRA `(.L_x_21186) ;  /* 0x0000000c001c7947 */ /* 0x000fec0003800000 */
.L_x_21187:
[----:B------:R-:W2:Y:S02]  /*74b0*/  LDG.E.S16 R2, desc[UR36][R4.64] ;  /* 0x0000002404027981 */ /* 0x000ea4000c1e1700 */
[----:B--2---:R-:W-:Y:S01]  /*74c0*/  SHF.R.S32.HI R3, RZ, 0x1f, R2 ;  /* 0x0000001fff037819 */ /* 0x004fe20000011402 */
[----:B------:R-:W-:Y:S06]  /*74d0*/  BRA `(.L_x_21186) ;  /* 0x0000000c00107947 */ /* 0x000fec0003800000 */
.L_x_21182:
[----:B------:R-:W-:-:S13]  /*74e0*/  ISETP.GT.AND P0, PT, R2, 0x6, PT ;  /* 0x000000060200780c */ /* 0x000fda0003f04270 */
[----:B------:R-:W-:Y:S05]  /*74f0*/  @P0 BRA `(.L_x_21189) ;  /* 0x00000000002c0947 */ /* 0x000fea0003800000 */
[----:B------:R-:W-:-:S13]  /*7500*/  ISETP.NE.AND P0, PT, R2, 0x5, PT ;  /* 0x000000050200780c */ /* 0x000fda0003f05270 */
[----:B------:R-:W-:Y:S05]  /*7510*/  @!P0 BRA `(.L_x_21190) ;  /* 0x0000000000148947 */ /* 0x000fea0003800000 */
[----:B------:R-:W-:-:S13]  /*7520*/  ISETP.NE.AND P0, PT, R2, 0x6, PT ;  /* 0x000000060200780c */ /* 0x000fda0003f05270 */
[----:B------:R-:W-:Y:S05]  /*7530*/  @P0 BRA `(.L_x_21185) ;  /* 0x0000000800a00947 */ /* 0x000fea0003800000 */
[----:B------:R-:W2:Y:S02]  /*7540*/  LDG.E R2, desc[UR36][R4.64] ;  /* 0x0000002404027981 */ /* 0x000ea4000c1e1900 */
[----:B--2---:R-:W3:Y:S01]  /*7550*/  F2I.S64.TRUNC R2, R2 ;  /* 0x0000000200027311 */ /* 0x004ee2000020d900 */
[----:B------:R-:W-:Y:S05]  /*7560*/  BRA `(.L_x_21186) ;  /* 0x0000000800ec7947 */ /* 0x000fea0003800000 */
.L_x_21190:
[----:B------:R-:W2:Y:S02]  /*7570*/  LDG.E.U16 R4, desc[UR36][R4.64] ;  /* 0x0000002404047981 */ /* 0x000ea4000c1e1500 */
[----:B--2---:R-:W-:-:S06]  /*7580*/  HADD2.F32 R2, -RZ, R4.H0_H0 ;  /* 0x20000004ff027230 */ /* 0x004fcc0000004100 */
[----:B------:R-:W2:Y:S01]  /*7590*/  F2I.S64.TRUNC R2, R2 ;  /* 0x0000000200027311 */ /* 0x000ea2000020d900 */
[----:B------:R-:W-:Y:S05]  /*75a0*/  BRA `(.L_x_21186) ;  /* 0x0000000800dc7947 */ /* 0x000fea0003800000 */
.L_x_21189:
        /* <DEDUP_REMOVED lines=9> */
.L_x_21192:
[----:B------:R-:W2:Y:S02]  /*7640*/  LDG.E.U16 R4, desc[UR36][R4.64] ;  /* 0x0000002404047981 */ /* 0x000ea4000c1e1500 */
[----:B--2---:R-:W-:-:S06]  /*7650*/  HADD2.F32 R2, -RZ, R4.H0_H0 ;  /* 0x20000004ff027230 */ /* 0x004fcc0000004100 */
[----:B------:R-:W0:Y:S01]  /*7660*/  F2I.S64.TRUNC R2, R2 ;  /* 0x0000000200027311 */ /* 0x000e22000020d900 */
[----:B------:R-:W-:Y:S05]  /*7670*/  BRA `(.L_x_21186) ;  /* 0x0000000800a87947 */ /* 0x000fea0003800000 */
.L_x_21191:
[----:B------:R-:W2:Y:S02]  /*7680*/  LDG.E.64 R2, desc[UR36][R4.64] ;  /* 0x0000002404027981 */ /* 0x000ea4000c1e1b00 */
[----:B--2---:R-:W4:Y:S01]  /*7690*/  F2I.S64.F64.TRUNC R2, R2 ;  /* 0x0000000200027311 */ /* 0x004f22000030d900 */
[----:B------:R-:W-:Y:S05]  /*76a0*/  BRA `(.L_x_21186) ;  /* 0x00000008009c7947 */ /* 0x000fea0003800000 */
.L_x_21181:
        /* <DEDUP_REMOVED lines=13> */
.L_x_21195:
[----:B------:R-:W2:Y:S02]  /*7780*/  LDG.E.64 R2, desc[UR36][R4.64] ;  /* 0x0000002404027981 */ /* 0x000ea4000c1e1b00 */
[----:B--2---:R-:W0:Y:S01]  /*7790*/  F2I.S64.F64.TRUNC R2, R2 ;  /* 0x0000000200027311 */ /* 0x004e22000030d900 */
[----:B------:R-:W-:Y:S05]  /*77a0*/  BRA `(.L_x_21186) ;  /* 0x00000008005c7947 */ /* 0x000fea0003800000 */
.L_x_21194:
        /* <DEDUP_REMOVED lines=27> */
.L_x_21197:
        /* <DEDUP_REMOVED lines=14> */
.L_x_21196:
[----:B------:R-:W2:Y:S02]  /*7a40*/  LDG.E.U16 R2, desc[UR36][R4.64] ;  /* 0x0000002404027981 */ /* 0x000ea4000c1e1500 */
[----:B--2---:R-:W-:-:S06]  /*7a50*/  IMAD.U32 R2, R2, 0x10000, RZ ;  /* 0x0001000002027824 */ /* 0x004fcc00078e00ff */
[----:B------:R-:W0:Y:S01]  /*7a60*/  F2I.S64.TRUNC R2, R2 ;  /* 0x0000000200027311 */ /* 0x000e22000020d900 */
[----:B------:R-:W-:Y:S05]  /*7a70*/  BRA `(.L_x_21186) ;  /* 0x0000000400a87947 */ /* 0x000fea0003800000 */
.L_x_21193:
        /* <DEDUP_REMOVED lines=11> */
.L_x_21200:
        /* <DEDUP_REMOVED lines=21> */
.L_x_21204:
[----:B------:R-:W-:Y:S05]  /*7c80*/  BSYNC B1 ;  /* 0x0000000000017941 */ /* 0x000fea0003800000 */
.L_x_21203:
[----:B------:R-:W-:Y:S01]  /*7c90*/  IMAD.SHL.U32 R2, R2, 0x100000, RZ ;  /* 0x0010000002027824 */ /* 0x000fe200078e00ff */
[----:B------:R-:W-:-:S04]  /*7ca0*/  LEA R3, R0, 0x3b800000, 0x17 ;  /* 0x3b80000000037811 */ /* 0x000fc800078eb8ff */
[----:B------:R-:W-:-:S07]  /*7cb0*/  LOP3.LUT R2, R3, R2, R4, 0xfe, !PT ;  /* 0x0000000203027212 */ /* 0x000fce00078efe04 */
.L_x_21202:
[----:B------:R-:W-:Y:S05]  /*7cc0*/  BSYNC B0 ;  /* 0x0000000000007941 */ /* 0x000fea0003800000 */
.L_x_21201:
[----:B------:R-:W0:Y:S01]  /*7cd0*/  F2I.S64.TRUNC R2, R2 ;  /* 0x0000000200027311 */ /* 0x000e22000020d900 */
[----:B------:R-:W-:Y:S05]  /*7ce0*/  BRA `(.L_x_21186) ;  /* 0x00000004000c7947 */ /* 0x000fea0003800000 */
.L_x_21199:
        /* <DEDUP_REMOVED lines=21> */
.L_x_21208:
[----:B------:R-:W-:Y:S05]  /*7e40*/  BSYNC B1 ;  /* 0x0000000000017941 */ /* 0x000fea0003800000 */
.L_x_21207:
[----:B------:R-:W-:Y:S01]  /*7e50*/  IMAD.SHL.U32 R2, R2, 0x200000, RZ ;  /* 0x0020000002027824 */ /* 0x000fe200078e00ff */
[----:B------:R-:W-:-:S04]  /*7e60*/  LEA R3, R0, 0x37800000, 0x17 ;  /* 0x3780000000037811 */ /* 0x000fc800078eb8ff */
[----:B------:R-:W-:-:S07]  /*7e70*/  LOP3.LUT R2, R3, R2, R4, 0xfe, !PT ;  /* 0x0000000203027212 */ /* 0x000fce00078efe04 */
.L_x_21206:
[----:B------:R-:W-:Y:S05]  /*7e80*/  BSYNC B0 ;  /* 0x0000000000007941 */ /* 0x000fea0003800000 */
.L_x_21205:
[----:B------:R-:W0:Y:S01]  /*7e90*/  F2I.S64.TRUNC R2, R2 ;  /* 0x0000000200027311 */ /* 0x000e22000020d900 */
[----:B------:R-:W-:Y:S05]  /*7ea0*/  BRA `(.L_x_21186) ;  /* 0x00000000009c7947 */ /* 0x000fea0003800000 */
.L_x_21198:
        /* <DEDUP_REMOVED lines=14> */
.L_x_21212:
[----:B------:R-:W-:Y:S05]  /*7f90*/  BSYNC B0 ;  /* 0x0000000000007941 */ /* 0x000fea0003800000 */
.L_x_21211:
[----:B------:R-:W0:Y:S01]  /*7fa0*/  F2I.S64.TRUNC R2, R2 ;  /* 0x0000000200027311 */ /* 0x000e22000020d900 */
[----:B------:R-:W-:Y:S05]  /*7fb0*/  BRA `(.L_x_21186) ;  /* 0x0000000000587947 */ /* 0x000fea0003800000 */
.L_x_21185:
        /* <DEDUP_REMOVED lines=16> */
.L_x_21213:
[----:B------:R-:W-:Y:S01]  /*80c0*/  CS2R R2, SRZ ;  /* 0x0000000000027805 */ /* 0x000fe2000001ff00 */
[----:B------:R-:W-:Y:S06]  /*80d0*/  BRA `(.L_x_21186) ;  /* 0x0000000000107947 */ /* 0x000fec0003800000 */
.L_x_21210:
[----:B------:R0:W5:Y:S01]  /*80e0*/  LDG.E.64 R2, desc[UR36][R4.64] ;  /* 0x0000002404027981 */ /* 0x000162000c1e1b00 */
[----:B------:R-:W-:Y:S05]  /*80f0*/  BRA `(.L_x_21186) ;  /* 0x0000000000087947 */ /* 0x000fea0003800000 */
.L_x_21209:
[----:B------:R0:W5:Y:S01]  /*8100*/  LDG.E R2, desc[UR36][R4.64] ;  /* 0x0000002404027981 */ /* 0x000162000c1e1900 */
[----:B------:R-:W-:-:S07]  /*8110*/  IMAD.MOV.U32 R3, RZ, RZ, RZ ;  /* 0x000000ffff037224 */ /* 0x000fce00078e00ff */
.L_x_21186:
[----:B01----:R-:W0:Y:S01]  /*8120*/  LDC.U8 R4, c[0x0][0x421] ;  /* 0x00010840ff047b82 */ /* 0x003e220000000000 */
[----:B--2345:R-:W-:Y:S01]  /*8130*/  ISETP.NE.U32.AND P0, PT, R2, RZ, PT ;  /* 0x000000ff0200720c */ /* 0x03cfe20003f05070 */
        /* <DEDUP_REMOVED lines=16> */
.L_x_21218:
[----:B------:R0:W-:Y:S01]  /*8240*/  STG.E.U8 desc[UR36][R16.64], R2 ;  /* 0x0000000210007986 */ /* 0x0001e2000c101124 */
[----:B------:R-:W-:Y:S05]  /*8250*/  BRA `(.L_x_21220) ;  /* 0x0000000c000c7947 */ /* 0x000fea0003800000 */
.L_x_21217:
        /* <DEDUP_REMOVED lines=9> */
.L_x_21222:
[----:B------:R0:W-:Y:S01]  /*82f0*/  STG.E desc[UR36][R16.64], R2 ;  /* 0x0000000210007986 */ /* 0x0001e2000c101924 */
[----:B------:R-:W-:Y:S05]  /*8300*/  BRA `(.L_x_21220) ;  /* 0x0000000800e07947 */ /* 0x000fea0003800000 */
.L_x_21221:
[----:B------:R0:W-:Y:S01]  /*8310*/  STG.E.U16 desc[UR36][R16.64], R2 ;  /* 0x0000000210007986 */ /* 0x0001e2000c101524 */
[----:B------:R-:W-:Y:S05]  /*8320*/  BRA `(.L_x_21220) ;  /* 0x0000000800d87947 */ /* 0x000fea0003800000 */
.L_x_21216:
        /* <DEDUP_REMOVED lines=9> */
.L_x_21224:
[----:B------:R-:W-:-:S04]  /*83c0*/  FSEL R0, RZ, 1, P0 ;  /* 0x3f800000ff007808 */ /* 0x000fc80000000000 */
[----:B------:R-:W-:-:S05]  /*83d0*/  F2FP.F16.F32.PACK_AB R0, RZ, R0 ;  /* 0x00000000ff00723e */ /* 0x000fca00000000ff */
[----:B------:R0:W-:Y:S01]  /*83e0*/  STG.E.U16 desc[UR36][R16.64], R0 ;  /* 0x0000000010007986 */ /* 0x0001e2000c101524 */
[----:B------:R-:W-:Y:S05]  /*83f0*/  BRA `(.L_x_21220) ;  /* 0x0000000800a47947 */ /* 0x000fea0003800000 */
.L_x_21223:
        /* <DEDUP_REMOVED lines=10> */
.L_x_21226:
[----:B------:R-:W-:-:S04]  /*84a0*/  FSEL R0, RZ, 1, P0 ;  /* 0x3f800000ff007808 */ /* 0x000fc80000000000 */
[----:B------:R-:W-:-:S04]  /*84b0*/  F2FP.F16.F32.PACK_AB R3, RZ, R0 ;  /* 0x00000000ff03723e */ /* 0x000fc800000000ff */
[----:B------:R-:W-:-:S05]  /*84c0*/  PRMT R3, R3, 0x5410, RZ ;  /* 0x0000541003037816 */ /* 0x000fca00000000ff */
[----:B------:R0:W-:Y:S01]  /*84d0*/  STG.E desc[UR36][R16.64], R3 ;  /* 0x0000000310007986 */ /* 0x0001e2000c101924 */
[----:B------:R-:W-:Y:S05]  /*84e0*/  BRA `(.L_x_21220) ;  /* 0x0000000800687947 */ /* 0x000fea0003800000 */
.L_x_21225:
[----:B------:R-:W-:Y:S01]  /*84f0*/  FSEL R3, RZ, 1.875, P0 ;  /* 0x3ff00000ff037808 */ /* 0x000fe20000000000 */
[----:B------:R-:W-:-:S05]  /*8500*/  IMAD.MOV.U32 R2, RZ, RZ, RZ ;  /* 0x000000ffff027224 */ /* 0x000fca00078e00ff */
[----:B------:R0:W-:Y:S01]  /*8510*/  STG.E.64 desc[UR36][R16.64], R2 ;  /* 0x0000000210007986 */ /* 0x0001e2000c101b24 */
[----:B------:R-:W-:Y:S05]  /*8520*/  BRA `(.L_x_21220) ;  /* 0x0000000800587947 */ /* 0x000fea0003800000 */
.L_x_21215:
        /* <DEDUP_REMOVED lines=10> */
.L_x_21229:
[----:B------:R-:W-:Y:S02]  /*85d0*/  FSEL R5, RZ, 1.875, P0 ;  /* 0x3ff00000ff057808 */ /* 0x000fe40000000000 */
[----:B------:R-:W-:Y:S01]  /*85e0*/  CS2R R6, SRZ ;  /* 0x0000000000067805 */ /* 0x000fe2000001ff00 */
[----:B------:R-:W-:-:S05]  /*85f0*/  IMAD.MOV.U32 R4, RZ, RZ, RZ ;  /* 0x000000ffff047224 */ /* 0x000fca00078e00ff */
[----:B------:R0:W-:Y:S01]  /*8600*/  STG.E.128 desc[UR36][R16.64], R4 ;  /* 0x0000000410007986 */ /* 0x0001e2000c101d24 */
[----:B------:R-:W-:Y:S05]  /*8610*/  BRA `(.L_x_21220) ;  /* 0x00000008001c7947 */ /* 0x000fea0003800000 */
.L_x_21228:
        /* <DEDUP_REMOVED lines=18> */
.L_x_21233:
[----:B------:R-:W-:Y:S05]  /*8740*/  BSYNC B0 ;  /* 0x0000000000007941 */ /* 0x000fea0003800000 */
.L_x_21232:
[----:B------:R0:W-:Y:S01]  /*8750*/  STG.E.U8 desc[UR36][R16.64], R3 ;  /* 0x0000000310007986 */ /* 0x0001e2000c101124 */
[----:B------:R-:W-:Y:S05]  /*8760*/  BRA `(.L_x_21220) ;  /* 0x0000000400c87947 */ /* 0x000fea0003800000 */
.L_x_21231:
        /* <DEDUP_REMOVED lines=13> */
.L_x_21234:
[----:B------:R-:W-:Y:S01]  /*8840*/  ISETP.GT.U32.AND P0, PT, R3, 0x7f800000, PT ;  /* 0x7f8000000300780c */ /* 0x000fe20003f04070 */
[----:B------:R-:W-:-:S05]  /*8850*/  IMAD.MOV.U32 R3, RZ, RZ, 0x7f ;  /* 0x0000007fff037424 */ /* 0x000fca00078e00ff */
[----:B------:R-:W-:-:S05]  /*8860*/  SEL R3, R3, 0x7c, P0 ;  /* 0x0000007c03037807 */ /* 0x000fca0000000000 */
[----:B------:R0:W-:Y:S01]  /*8870*/  STG.E.U8 desc[UR36][R16.64], R3 ;  /* 0x0000000310007986 */ /* 0x0001e2000c101124 */
[----:B------:R-:W-:Y:S05]  /*8880*/  BRA `(.L_x_21220) ;  /* 0x0000000400807947 */ /* 0x000fea0003800000 */
.L_x_21230:
[----:B------:R-:W-:-:S04]  /*8890*/  FSEL R0, RZ, 1, P0 ;  /* 0x3f800000ff007808 */ /* 0x000fc80000000000 */
[----:B------:R-:W-:-:S05]  /*88a0*/  F2FP.BF16.F32.PACK_AB R0, RZ, R0 ;  /* 0x00000000ff00723e */ /* 0x000fca00000010ff */
[----:B------:R0:W-:Y:S01]  /*88b0*/  STG.E.U16 desc[UR36][R16.64], R0 ;  /* 0x0000000010007986 */ /* 0x0001e2000c101524 */
[----:B------:R-:W-:Y:S05]  /*88c0*/  BRA `(.L_x_21220) ;  /* 0x0000000400707947 */ /* 0x000fea0003800000 */
.L_x_21227:
        /* <DEDUP_REMOVED lines=10> */
.L_x_21237:
        /* <DEDUP_REMOVED lines=16> */
.L_x_21240:
[----:B------:R-:W-:-:S07]  /*8a70*/  PRMT R8, R0, 0x7610, R8 ;  /* 0x0000761000087816 */ /* 0x000fce0000000008 */
.L_x_21239:
[----:B------:R-:W-:Y:S05]  /*8a80*/  BSYNC B0 ;  /* 0x0000000000007941 */ /* 0x000fea0003800000 */
.L_x_21238:
[----:B------:R3:W-:Y:S01]  /*8a90*/  STG.E.U8 desc[UR36][R16.64], R8 ;  /* 0x0000000810007986 */ /* 0x0007e2000c101124 */
[----:B------:R-:W-:Y:S05]  /*8aa0*/  BRA `(.L_x_21220) ;  /* 0x0000000000f87947 */ /* 0x000fea0003800000 */
.L_x_21236:
        /* <DEDUP_REMOVED lines=16> */
.L_x_21243:
[----:B------:R-:W-:-:S07]  /*8bb0*/  PRMT R8, R0, 0x7610, R8 ;  /* 0x0000761000087816 */ /* 0x000fce0000000008 */
.L_x_21242:
[----:B------:R-:W-:Y:S05]  /*8bc0*/  BSYNC B0 ;  /* 0x0000000000007941 */ /* 0x000fea0003800000 */
.L_x_21241:
[----:B------:R0:W-:Y:S01]  /*8bd0*/  STG.E.U8 desc[UR36][R16.64], R8 ;  /* 0x0000000810007986 */ /* 0x0001e2000c101124 */
[----:B------:R-:W-:Y:S05]  /*8be0*/  BRA `(.L_x_21220) ;  /* 0x0000000000a87947 */ /* 0x000fea0003800000 */
.L_x_21235:
        /* <DEDUP_REMOVED lines=21> */
.L_x_21219:
        /* <DEDUP_REMOVED lines=16> */
.L_x_21246:
[----:B------:R-:W-:Y:S05]  /*8e40*/  BRA `(.L_x_21220) ;  /* 0x0000000000107947 */ /* 0x000fea0003800000 */
.L_x_21245:
[----:B------:R-:W-:-:S05]  /*8e50*/  IMAD.MOV.U32 R3, RZ, RZ, RZ ;  /* 0x000000ffff037224 */ /* 0x000fca00078e00ff */
[----:B------:R2:W-:Y:S01]  /*8e60*/  STG.E.64 desc[UR36][R16.64], R2 ;  /* 0x0000000210007986 */ /* 0x0005e2000c101b24 */
[----:B------:R-:W-:Y:S05]  /*8e70*/  BRA `(.L_x_21220) ;  /* 0x0000000000047947 */ /* 0x000fea0003800000 */
.L_x_21244:
[----:B------:R0:W-:Y:S02]  /*8e80*/  STG.E desc[UR36][R16.64], R2 ;  /* 0x0000000210007986 */ /* 0x0001e4000c101924 */
.L_x_21220:
[----:B------:R-:W-:Y:S05]  /*8e90*/  BSYNC B6 ;  /* 0x0000000000067941 */ /* 0x000fea0003800000 */
.L_x_21214:
[----:B------:R-:W-:-:S07]  /*8ea0*/  VIADD R19, R19, 0x80 ;  /* 0x0000008013137836 */ /* 0x000fce0000000000 */
.L_x_21179:
[----:B------:R-:W-:Y:S05]  /*8eb0*/  BSYNC B7 ;  /* 0x0000000000077941 */ /* 0x000fea0003800000 */
.L_x_21178:
        /* <DEDUP_REMOVED lines=306> */
.L_x_21247:
        /* <DEDUP_REMOVED lines=21> */
.L_x_21251:
[----:B------:R0:W5:Y:S01]  /*a330*/  LDG.E.U8 R2, desc[UR36][R4.64] ;  /* 0x0000002404027981 */ /* 0x000162000c1e1100 */
[----:B------:R-:W-:Y:S01]  /*a340*/  IMAD.MOV.U32 R3, RZ, RZ, RZ ;  /* 0x000000ffff037224 */ /* 0x000fe200078e00ff */
[----:B------:R-:W-:Y:S06]  /*a350*/  BRA `(.L_x_21253) ;  /* 0x0000000c00487947 */ /* 0x000fec0003800000 */
.L_x_21250:
        /* <DEDUP_REMOVED lines=8> */
.L_x_21255:
[----:B------:R-:W2:Y:S02]  /*a3e0*/  LDG.E R2, desc[UR36][R4.64] ;  /* 0x0000002404027981 */ /* 0x000ea4000c1e1900 */
[----:B--2---:R-:W-:Y:S01]  /*a3f0*/  SHF.R.S32.HI R3, RZ, 0x1f, R2 ;  /* 0x0000001fff037819 */ /* 0x004fe20000011402 */
[----:B------:R-:W-:Y:S06]  /*a400*/  BRA `(.L_x_21253) ;  /* 0x0000000c001c7947 */ /* 0x000fec0003800000 */
.L_x_21254:
[----:B------:R-:W2:Y:S02]  /*a410*/  LDG.E.S16 R2, desc[UR36][R4.64] ;  /* 0x0000002404027981 */ /* 0x000ea4000c1e1700 */
[----:B--2---:R-:W-:Y:S01]  /*a420*/  SHF.R.S32.HI R3, RZ, 0x1f, R2 ;  /* 0x0000001fff037819 */ /* 0x004fe20000011402 */
[----:B------:R-:W-:Y:S06]  /*a430*/  BRA `(.L_x_21253) ;  /* 0x0000000c00107947 */ /* 0x000fec0003800000 */
.L_x_21249:
        /* <DEDUP_REMOVED lines=9> */
.L_x_21257:
[----:B------:R-:W2:Y:S02]  /*a4d0*/  LDG.E.U16 R4, desc[UR36][R4.64] ;  /* 0x0000002404047981 */ /* 0x000ea4000c1e1500 */
[----:B--2---:R-:W-:-:S06]  /*a4e0*/  HADD2.F32 R2, -RZ, R4.H0_H0 ;  /* 0x20000004ff027230 */ /* 0x004fcc0000004100 */
[----:B------:R-:W4:Y:S01]  /*a4f0*/  F2I.S64.TRUNC R2, R2 ;  /* 0x0000000200027311 */ /* 0x000f22000020d900 */
[----:B------:R-:W-:Y:S05]  /*a500*/  BRA `(.L_x_21253) ;  /* 0x0000000800dc7947 */ /* 0x000fea0003800000 */
.L_x_21256:
[----:B------:R-:W-:-:S13]  /*a510*/  ISETP.NE.AND P0, PT, R2, 0x7, PT ;  /* 0x000000070200780c */ /* 0x000fda0003f05270 */
[----:B------:R-:W-:Y:S05]  /*a520*/  @!P0 BRA `(.L_x_21258) ;  /* 0x00000000002c8947 */ /* 0x000fea0003800000 */
[----:B------:R-:W-:-:S13]  /*a530*/  ISETP.NE.AND P0, PT, R2, 0x8, PT ;  /* 0x000000080200780c */ /* 0x000fda0003f05270 */
[----:B------:R-:W-:Y:S05]  /*a540*/  @!P0 BRA `(.L_x_21259) ;  /* 0x0000000000148947 */ /* 0x000fea0003800000 */
[----:B------:R-:W-:-:S13]  /*a550*/  ISETP.NE.AND P0, PT, R2, 0x9, PT ;  /* 0x000000090200780c */ /* 0x000fda0003f05270 */
[----:B------:R-:W-:Y:S05]  /*a560*/  @P0 BRA `(.L_x_21252) ;  /* 0x00000008006c0947 */ /* 0x000fea0003800000 */
[----:B------:R-:W2:Y:S02]  /*a570*/  LDG.E R2, desc[UR36][R4.64] ;  /* 0x0000002404027981 */ /* 0x000ea4000c1e1900 */
[----:B--2---:R-:W1:Y:S01]  /*a580*/  F2I.S64.TRUNC R2, R2 ;  /* 0x0000000200027311 */ /* 0x004e62000020d900 */
[----:B------:R-:W-:Y:S05]  /*a590*/  BRA `(.L_x_21253) ;  /* 0x0000000800b87947 */ /* 0x000fea0003800000 */
.L_x_21259:
[----:B------:R-:W2:Y:S02]  /*a5a0*/  LDG.E.U16 R4, desc[UR36][R4.64] ;  /* 0x0000002404047981 */ /* 0x000ea4000c1e1500 */
[----:B--2---:R-:W-:-:S06]  /*a5b0*/  HADD2.F32 R2, -RZ, R4.H0_H0 ;  /* 0x20000004ff027230 */ /* 0x004fcc0000004100 */
[----:B------:R-:W2:Y:S01]  /*a5c0*/  F2I.S64.TRUNC R2, R2 ;  /* 0x0000000200027311 */ /* 0x000ea2000020d900 */
[----:B------:R-:W-:Y:S05]  /*a5d0*/  BRA `(.L_x_21253) ;  /* 0x0000000800a87947 */ /* 0x000fea0003800000 */
.L_x_21258:
[----:B------:R-:W2:Y:S02]  /*a5e0*/  LDG.E.64 R2, desc[UR36][R4.64] ;  /* 0x0000002404027981 */ /* 0x000ea4000c1e1b00 */
[----:B--2---:R-:W0:Y:S01]  /*a5f0*/  F2I.S64.F64.TRUNC R2, R2 ;  /* 0x0000000200027311 */ /* 0x004e22000030d900 */
[----:B------:R-:W-:Y:S05]  /*a600*/  BRA `(.L_x_21253) ;  /* 0x00000008009c7947 */ /* 0x000fea0003800000 */
.L_x_21248:
        /* <DEDUP_REMOVED lines=13> */
.L_x_21262:
[----:B------:R-:W2:Y:S02]  /*a6e0*/  LDG.E.64 R2, desc[UR36][R4.64] ;  /* 0x0000002404027981 */ /* 0x000ea4000c1e1b00 */
[----:B--2---:R-:W0:Y:S01]  /*a6f0*/  F2I.S64.F64.TRUNC R2, R2 ;  /* 0x0000000200027311 */ /* 0x004e22000030d900 */
[----:B------:R-:W-:Y:S05]  /*a700*/  BRA `(.L_x_21253) ;  /* 0x00000008005c7947 */ /* 0x000fea0003800000 */
.L_x_21261:
        /* <DEDUP_REMOVED lines=27> */
.L_x_21264:
        /* <DEDUP_REMOVED lines=14> */
.L_x_21263:
[----:B------:R-:W2:Y:S02]  /*a9a0*/  LDG.E.U16 R2, desc[UR36][R4.64] ;  /* 0x0000002404027981 */ /* 0x000ea4000c1e1500 */
[----:B--2---:R-:W-:-:S06]  /*a9b0*/  IMAD.U32 R2, R2, 0x10000, RZ ;  /* 0x0001000002027824 */ /* 0x004fcc00078e00ff */
[----:B------:R-:W0:Y:S01]  /*a9c0*/  F2I.S64.TRUNC R2, R2 ;  /* 0x0000000200027311 */ /* 0x000e22000020d900 */
[----:B------:R-:W-:Y:S05]  /*a9d0*/  BRA `(.L_x_21253) ;  /* 0x0000000400a87947 */ /* 0x000fea0003800000 */
.L_x_21260:
        /* <DEDUP_REMOVED lines=11> */
.L_x_21267:
        /* <DEDUP_REMOVED lines=21> */
.L_x_21271:
[----:B------:R-:W-:Y:S05]  /*abe0*/  BSYNC B1 ;  /* 0x0000000000017941 */ /* 0x000fea0003800000 */
.L_x_21270:
[----:B------:R-:W-:Y:S01]  /*abf0*/  IMAD.SHL.U32 R2, R2, 0x100000, RZ ;  /* 0x0010000002027824 */ /* 0x000fe200078e00ff */
[----:B------:R-:W-:-:S04]  /*ac00*/  LEA R3, R0, 0x3b800000, 0x17 ;  /* 0x3b80000000037811 */ /* 0x000fc800078eb8ff */
[----:B------:R-:W-:-:S07]  /*ac10*/  LOP3.LUT R2, R3, R2, R4, 0xfe, !PT ;  /* 0x0000000203027212 */ /* 0x000fce00078efe04 */
.L_x_21269:
[----:B------:R-:W-:Y:S05]  /*ac20*/  BSYNC B0 ;  /* 0x0000000000007941 */ /* 0x000fea0003800000 */
.L_x_21268:
[----:B------:R-:W0:Y:S01]  /*ac30*/  F2I.S64.TRUNC R2, R2 ;  /* 0x0000000200027311 */ /* 0x000e22000020d900 */
[----:B------:R-:W-:Y:S05]  /*ac40*/  BRA `(.L_x_21253) ;  /* 0x00000004000c7947 */ /* 0x000fea0003800000 */
.L_x_21266:
        /* <DEDUP_REMOVED lines=21> */
.L_x_21275:
[----:B------:R-:W-:Y:S05]  /*ada0*/  BSYNC B1 ;  /* 0x0000000000017941 */ /* 0x000fea0003800000 */
.L_x_21274:
[----:B------:R-:W-:Y:S01]  /*adb0*/  IMAD.SHL.U32 R2, R2, 0x200000, RZ ;  /* 0x0020000002027824 */ /* 0x000fe200078e00ff */
[----:B------:R-:W-:-:S04]  /*adc0*/  LEA R3, R0, 0x37800000, 0x17 ;  /* 0x3780000000037811 */ /* 0x000fc800078eb8ff */
[----:B------:R-:W-:-:S07]  /*add0*/  LOP3.LUT R2, R3, R2, R4, 0xfe, !PT ;  /* 0x0000000203027212 */ /* 0x000fce00078efe04 */
.L_x_21273:
[----:B------:R-:W-:Y:S05]  /*ade0*/  BSYNC B0 ;  /* 0x0000000000007941 */ /* 0x000fea0003800000 */
.L_x_21272:
[----:B------:R-:W0:Y:S01]  /*adf0*/  F2I.S64.TRUNC R2, R2 ;  /* 0x0000000200027311 */ /* 0x000e22000020d900 */
[----:B------:R-:W-:Y:S05]  /*ae00*/  BRA `(.L_x_21253) ;  /* 0x00000000009c7947 */ /* 0x000fea0003800000 */
.L_x_21265:
        /* <DEDUP_REMOVED lines=14> */
.L_x_21279:
[----:B------:R-:W-:Y:S05]  /*aef0*/  BSYNC B0 ;  /* 0x0000000000007941 */ /* 0x000fea0003800000 */
.L_x_21278:
[----:B------:R-:W0:Y:S01]  /*af00*/  F2I.S64.TRUNC R2, R2 ;  /* 0x0000000200027311 */ /* 0x000e22000020d900 */
[----:B------:R-:W-:Y:S05]  /*af10*/  BRA `(.L_x_21253) ;  /* 0x0000000000587947 */ /* 0x000fea0003800000 */
.L_x_21252:
        /* <DEDUP_REMOVED lines=16> */
.L_x_21280:
[----:B------:R-:W-:Y:S01]  /*b020*/  CS2R R2, SRZ ;  /* 0x0000000000027805 */ /* 0x000fe2000001ff00 */
[----:B------:R-:W-:Y:S06]  /*b030*/  BRA `(.L_x_21253) ;  /* 0x0000000000107947 */ /* 0x000fec0003800000 */
.L_x_21277:
[----:B------:R0:W5:Y:S01]  /*b040*/  LDG.E.64 R2, desc[UR36][R4.64] ;  /* 0x0000002404027981 */ /* 0x000162000c1e1b00 */
[----:B------:R-:W-:Y:S05]  /*b050*/  BRA `(.L_x_21253) ;  /* 0x0000000000087947 */ /* 0x000fea0003800000 */
.L_x_21276:
[----:B------:R0:W5:Y:S01]  /*b060*/  LDG.E R2, desc[UR36][R4.64] ;  /* 0x0000002404027981 */ /* 0x000162000c1e1900 */
[----:B------:R-:W-:-:S07]  /*b070*/  IMAD.MOV.U32 R3, RZ, RZ, RZ ;  /* 0x000000ffff037224 */ /* 0x000fce00078e00ff */
.L_x_21253:
[----:B0-----:R-:W0:Y:S01]  /*b080*/  LDC.U8 R4, c[0x0][0x421] ;  /* 0x00010840ff047b82 */ /* 0x001e220000000000 */
[----:B-12345:R-:W-:-:S04]  /*b090*/  ISETP.NE.U32.AND P0, PT, R2, RZ, PT ;  /* 0x000000ff0200720c */ /* 0x03efc80003f05070 */
        /* <DEDUP_REMOVED lines=15> */
.L_x_21284:
[----:B------:R-:W-:Y:S01]  /*b190*/  STG.E.U8 desc[UR36][R16.64], R2 ;  /* 0x0000000210007986 */ /* 0x000fe2000c101124 */
[----:B------:R-:W-:Y:S05]  /*b1a0*/  EXIT ;  /* 0x000000000000794d */ /* 0x000fea0003800000 */
.L_x_21283:
        /* <DEDUP_REMOVED lines=9> */
.L_x_21287:
[----:B------:R-:W-:Y:S01]  /*b240*/  STG.E desc[UR36][R16.64], R2 ;  /* 0x0000000210007986 */ /* 0x000fe2000c101924 */
[----:B------:R-:W-:Y:S05]  /*b250*/  EXIT ;  /* 0x000000000000794d */ /* 0x000fea0003800000 */
.L_x_21286:
[----:B------:R-:W-:Y:S01]  /*b260*/  STG.E.U16 desc[UR36][R16.64], R2 ;  /* 0x0000000210007986 */ /* 0x000fe2000c101524 */
[----:B------:R-:W-:Y:S05]  /*b270*/  EXIT ;  /* 0x000000000000794d */ /* 0x000fea0003800000 */
.L_x_21282:
        /* <DEDUP_REMOVED lines=9> */
.L_x_21289:
[----:B------:R-:W-:-:S04]  /*b310*/  FSEL R0, RZ, 1, P0 ;  /* 0x3f800000ff007808 */ /* 0x000fc80000000000 */
[----:B------:R-:W-:-:S05]  /*b320*/  F2FP.F16.F32.PACK_AB R0, RZ, R0 ;  /* 0x00000000ff00723e */ /* 0x000fca00000000ff */
[----:B------:R-:W-:Y:S01]  /*b330*/  STG.E.U16 desc[UR36][R16.64], R0 ;  /* 0x0000000010007986 */ /* 0x000fe2000c101524 */
[----:B------:R-:W-:Y:S05]  /*b340*/  EXIT ;  /* 0x000000000000794d */ /* 0x000fea0003800000 */
.L_x_21288:
        /* <DEDUP_REMOVED lines=10> */
.L_x_21291:
[----:B------:R-:W-:-:S04]  /*b3f0*/  FSEL R0, RZ, 1, P0 ;  /* 0x3f800000ff007808 */ /* 0x000fc80000000000 */
[----:B------:R-:W-:-:S04]  /*b400*/  F2FP.F16.F32.PACK_AB R3, RZ, R0 ;  /* 0x00000000ff03723e */ /* 0x000fc800000000ff */
[----:B------:R-:W-:-:S05]  /*b410*/  PRMT R3, R3, 0x5410, RZ ;  /* 0x0000541003037816 */ /* 0x000fca00000000ff */
[----:B------:R-:W-:Y:S01]  /*b420*/  STG.E desc[UR36][R16.64], R3 ;  /* 0x0000000310007986 */ /* 0x000fe2000c101924 */
[----:B------:R-:W-:Y:S05]  /*b430*/  EXIT ;  /* 0x000000000000794d */ /* 0x000fea0003800000 */
.L_x_21290:
[----:B------:R-:W-:Y:S01]  /*b440*/  FSEL R3, RZ, 1.875, P0 ;  /* 0x3ff00000ff037808 */ /* 0x000fe20000000000 */
[----:B------:R-:W-:-:S05]  /*b450*/  IMAD.MOV.U32 R2, RZ, RZ, RZ ;  /* 0x000000ffff027224 */ /* 0x000fca00078e00ff */
[----:B------:R-:W-:Y:S01]  /*b460*/  STG.E.64 desc[UR36][R16.64], R2 ;  /* 0x0000000210007986 */ /* 0x000fe2000c101b24 */
[----:B------:R-:W-:Y:S05]  /*b470*/  EXIT ;  /* 0x000000000000794d */ /* 0x000fea0003800000 */
.L_x_21281:
        /* <DEDUP_REMOVED lines=10> */
.L_x_21294:
[----:B------:R-:W-:Y:S02]  /*b520*/  FSEL R5, RZ, 1.875, P0 ;  /* 0x3ff00000ff057808 */ /* 0x000fe40000000000 */
[----:B------:R-:W-:Y:S01]  /*b530*/  CS2R R6, SRZ ;  /* 0x0000000000067805 */ /* 0x000fe2000001ff00 */
[----:B------:R-:W-:-:S05]  /*b540*/  IMAD.MOV.U32 R4, RZ, RZ, RZ ;  /* 0x000000ffff047224 */ /* 0x000fca00078e00ff */
[----:B------:R-:W-:Y:S01]  /*b550*/  STG.E.128 desc[UR36][R16.64], R4 ;  /* 0x0000000410007986 */ /* 0x000fe2000c101d24 */
[----:B------:R-:W-:Y:S05]  /*b560*/  EXIT ;  /* 0x000000000000794d */ /* 0x000fea0003800000 */
.L_x_21293:
        /* <DEDUP_REMOVED lines=18> */
.L_x_21298:
[----:B------:R-:W-:Y:S05]  /*b690*/  BSYNC B0 ;  /* 0x0000000000007941 */ /* 0x000fea0003800000 */
.L_x_21297:
[----:B------:R-:W-:Y:S01]  /*b6a0*/  STG.E.U8 desc[UR36][R16.64], R3 ;  /* 0x0000000310007986 */ /* 0x000fe2000c101124 */
[----:B------:R-:W-:Y:S05]  /*b6b0*/  EXIT ;  /* 0x000000000000794d */ /* 0x000fea0003800000 */
.L_x_21296:
        /* <DEDUP_REMOVED lines=14> */
.L_x_21299:
[----:B------:R-:W-:Y:S01]  /*b7a0*/  IMAD.MOV.U32 R3, RZ, RZ, 0x7f ;  /* 0x0000007fff037424 */ /* 0x000fe200078e00ff */
[----:B------:R-:W-:-:S04]  /*b7b0*/  ISETP.GT.U32.AND P0, PT, R5, 0x7f800000, PT ;  /* 0x7f8000000500780c */ /* 0x000fc80003f04070 */
[----:B------:R-:W-:-:S05]  /*b7c0*/  SEL R3, R3, 0x7c, P0 ;  /* 0x0000007c03037807 */ /* 0x000fca0000000000 */
[----:B------:R-:W-:Y:S01]  /*b7d0*/  STG.E.U8 desc[UR36][R16.64], R3 ;  /* 0x0000000310007986 */ /* 0x000fe2000c101124 */
[----:B------:R-:W-:Y:S05]  /*b7e0*/  EXIT ;  /* 0x000000000000794d */ /* 0x000fea0003800000 */
.L_x_21295:
[----:B------:R-:W-:-:S04]  /*b7f0*/  FSEL R0, RZ, 1, P0 ;  /* 0x3f800000ff007808 */ /* 0x000fc80000000000 */
[----:B------:R-:W-:-:S05]  /*b800*/  F2FP.BF16.F32.PACK_AB R0, RZ, R0 ;  /* 0x00000000ff00723e */ /* 0x000fca00000010ff */
[----:B------:R-:W-:Y:S01]  /*b810*/  STG.E.U16 desc[UR36][R16.64], R0 ;  /* 0x0000000010007986 */ /* 0x000fe2000c101524 */
[----:B------:R-:W-:Y:S05]  /*b820*/  EXIT ;  /* 0x000000000000794d */ /* 0x000fea0003800000 */
.L_x_21292:
        /* <DEDUP_REMOVED lines=10> */
.L_x_21302:
        /* <DEDUP_REMOVED lines=16> */
.L_x_21305:
[----:B------:R-:W-:-:S07]  /*b9d0*/  PRMT R8, R0, 0x7610, R8 ;  /* 0x0000761000087816 */ /* 0x000fce0000000008 */
.L_x_21304:
[----:B------:R-:W-:Y:S05]  /*b9e0*/  BSYNC B0 ;  /* 0x0000000000007941 */ /* 0x000fea0003800000 */
.L_x_21303:
[----:B------:R-:W-:Y:S01]  /*b9f0*/  STG.E.U8 desc[UR36][R16.64], R8 ;  /* 0x0000000810007986 */ /* 0x000fe2000c101124 */
[----:B------:R-:W-:Y:S05]  /*ba00*/  EXIT ;  /* 0x000000000000794d */ /* 0x000fea0003800000 */
.L_x_21301:
        /* <DEDUP_REMOVED lines=16> */
.L_x_21308:
[----:B------:R-:W-:-:S07]  /*bb10*/  PRMT R8, R0, 0x7610, R8 ;  /* 0x0000761000087816 */ /* 0x000fce0000000008 */
.L_x_21307:
[----:B------:R-:W-:Y:S05]  /*bb20*/  BSYNC B0 ;  /* 0x0000000000007941 */ /* 0x000fea0003800000 */
.L_x_21306:
[----:B------:R-:W-:Y:S01]  /*bb30*/  STG.E.U8 desc[UR36][R16.64], R8 ;  /* 0x0000000810007986 */ /* 0x000fe2000c101124 */
[----:B------:R-:W-:Y:S05]  /*bb40*/  EXIT ;  /* 0x000000000000794d */ /* 0x000fea0003800000 */
.L_x_21300:
        /* <DEDUP_REMOVED lines=21> */
.L_x_21285:
        /* <DEDUP_REMOVED lines=16> */
.L_x_21311:
[----:B------:R-:W-:Y:S05]  /*bda0*/  EXIT ;  /* 0x000000000000794d */ /* 0x000fea0003800000 */
.L_x_21310:
[----:B------:R-:W-:-:S05]  /*bdb0*/  IMAD.MOV.U32 R3, RZ, RZ, RZ ;  /* 0x000000ffff037224 */ /* 0x000fca00078e00ff */
[----:B------:R-:W-:Y:S01]  /*bdc0*/  STG.E.64 desc[UR36][R16.64], R2 ;  /* 0x0000000210007986 */ /* 0x000fe2000c101b24 */
[----:B------:R-:W-:Y:S05]  /*bdd0*/  EXIT ;  /* 0x000000000000794d */ /* 0x000fea0003800000 */
.L_x_21309:
[----:B------:R-:W-:Y:S01]  /*bde0*/  STG.E desc[UR36][R16.64], R2 ;  /* 0x0000000210007986 */ /* 0x000fe2000c101924 */
[----:B------:R-:W-:Y:S05]  /*bdf0*/  EXIT ;  /* 0x000000000000794d */ /* 0x000fea0003800000 */
.L_x_21312:
        /* <DEDUP_REMOVED lines=16> */
.L_x_23680:


//--------------------- .text._ZN2at6native27unrolled_elementwise_kernelIZZZNS0_23logical_not_kernel_cudaERNS_18TensorIteratorBaseEENKUlvE0_clEvENKUlvE2_clEvEUllE_St5arrayIPcLm2EELi4E23TrivialOffsetCalculatorILi1EjESB_NS0_6memory12LoadWithCastILi1EEENSC_13StoreWithCastILi1EEEEEviT_T0_T2_T3_T4_T5_ --------------------------
	.section	.text._ZN2at6native27unrolled_elementwise_kernelIZZZNS0_23logical_not_kernel_cudaERNS_18TensorIteratorBaseEENKUlvE0_clEvENKUlvE2_clEvEUllE_St5arrayIPcLm2EELi4E23TrivialOffsetCalculatorILi1EjESB_NS0_6memory12LoadWithCastILi1EEENSC_13StoreWithCastILi1EEEEEviT_T0_T2_T3_T4_T5_,"ax",@progbits
	.align	128
        .global         _ZN2at6native27unrolled_elementwise_kernelIZZZNS0_23logical_not_kernel_cudaERNS_18TensorIteratorBaseEENKUlvE0_clEvENKUlvE2_clEvEUllE_St5arrayIPcLm2EELi4E23TrivialOffsetCalculatorILi1EjESB_NS0_6memory12LoadWithCastILi1EEENSC_13StoreWithCastILi1EEEEEviT_T0_T2_T3_T4_T5_
        .type           _ZN2at6native27unrolled_elementwise_kernelIZZZNS0_23logical_not_kernel_cudaERNS_18TensorIteratorBaseEENKUlvE0_clEvENKUlvE2_clEvEUllE_St5arrayIPcLm2EELi4E23TrivialOffsetCalculatorILi1EjESB_NS0_6memory12LoadWithCastILi1EEENSC_13StoreWithCastILi1EEEEEviT_T0_T2_T3_T4_T5_,@function
        .size           _ZN2at6native27unrolled_elementwise_kernelIZZZNS0_23logical_not_kernel_cudaERNS_18TensorIteratorBaseEENKUlvE0_clEvENKUlvE2_clEvEUllE_St5arrayIPcLm2EELi4E23TrivialOffsetCalculatorILi1EjESB_NS0_6memory12LoadWithCastILi1EEENSC_13StoreWithCastILi1EEEEEviT_T0_T2_T3_T4_T5_,(.L_x_23681 - _ZN2at6native27unrolled_elementwise_kernelIZZZNS0_23logical_not_kernel_cudaERNS_18TensorIteratorBaseEENKUlvE0_clEvENKUlvE2_clEvEUllE_St5arrayIPcLm2EELi4E23TrivialOffsetCalculatorILi1EjESB_NS0_6memory12LoadWithCastILi1EEENSC_13StoreWithCastILi1EEEEEviT_T0_T2_T3_T4_T5_)
        .other          _ZN2at6native27unrolled_elementwise_kernelIZZZNS0_23logical_not_kernel_cudaERNS_18TensorIteratorBaseEENKUlvE0_clEvENKUlvE2_clEvEUllE_St5arrayIPcLm2EELi4E23TrivialOffsetCalculatorILi1EjESB_NS0_6memory12LoadWithCastILi1EEENSC_13StoreWithCastILi1EEEEEviT_T0_T2_T3_T4_T5_,@"STO_CUDA_ENTRY STV_DEFAULT"
_ZN2at6native27unrolled_elementwise_kernelIZZZNS0_23logical_not_kernel_cudaERNS_18TensorIteratorBaseEENKUlvE0_clEvENKUlvE2_clEvEUllE_St5arrayIPcLm2EELi4E23TrivialOffsetCalculatorILi1EjESB_NS0_6memory12LoadWithCastILi1EEENSC_13StoreWithCastILi1EEEEEviT_T0_T2_T3_T4_T5_:
.text._ZN2at6native27unrolled_elementwise_kernelIZZZNS0_23logical_not_kernel_cudaERNS_18TensorIteratorBaseEENKUlvE0_clEvENKUlvE2_clEvEUllE_St5arrayIPcLm2EELi4E23TrivialOffsetCalculatorILi1EjESB_NS0_6memory12LoadWithCastILi1EEENSC_13StoreWithCastILi1EEEEEviT_T0_T2_T3_T4_T5_:
        /* <DEDUP_REMOVED lines=32> */
.L_x_21318:
[----:B------:R1:W5:Y:S01]  /*0200*/  LDG.E.U8 R22, desc[UR36][R4.64] ;  /* 0x0000002404167981 */ /* 0x000362000c1e1100 */
[----:B------:R-:W-:Y:S01]  /*0210*/  IMAD.MOV.U32 R23, RZ, RZ, RZ ;  /* 0x000000ffff177224 */ /* 0x000fe200078e00ff */
[----:B------:R-:W-:Y:S06]  /*0220*/  BRA `(.L_x_21320) ;  /* 0x0000000c004c7947 */ /* 0x000fec0003800000 */
.L_x_21317:
        /* <DEDUP_REMOVED lines=8> */
.L_x_21322:
[----:B------:R-:W2:Y:S02]  /*02b0*/  LDG.E R22, desc[UR36][R4.64] ;  /* 0x0000002404167981 */ /* 0x000ea4000c1e1900 */
[----:B--2---:R-:W-:Y:S01]  /*02c0*/  SHF.R.S32.HI R23, RZ, 0x1f, R22 ;  /* 0x0000001fff177819 */ /* 0x004fe20000011416 */
[----:B------:R-:W-:Y:S06]  /*02d0*/  BRA `(.L_x_21320) ;  /* 0x0000000c00207947 */ /* 0x000fec0003800000 */
.L_x_21321:
[----:B------:R-:W2:Y:S02]  /*02e0*/  LDG.E.S16 R22, desc[UR36][R4.64] ;  /* 0x0000002404167981 */ /* 0x000ea4000c1e1700 */
[----:B--2---:R-:W-:Y:S01]  /*02f0*/  SHF.R.S32.HI R23, RZ, 0x1f, R22 ;  /* 0x0000001fff177819 */ /* 0x004fe20000011416 */
[----:B------:R-:W-:Y:S06]  /*0300*/  BRA `(.L_x_21320) ;  /* 0x0000000c00147947 */ /* 0x000fec0003800000 */
.L_x_21316:
        /* <DEDUP_REMOVED lines=9> */
.L_x_21324:
[----:B------:R-:W2:Y:S02]  /*03a0*/  LDG.E.U16 R4, desc[UR36][R4.64] ;  /* 0x0000002404047981 */ /* 0x000ea4000c1e1500 */
[----:B--2---:R-:W-:-:S06]  /*03b0*/  HADD2.F32 R22, -RZ, R4.H0_H0 ;  /* 0x20000004ff167230 */ /* 0x004fcc0000004100 */
[----:B------:R-:W0:Y:S01]  /*03c0*/  F2I.S64.TRUNC R22, R22 ;  /* 0x0000001600167311 */ /* 0x000e22000020d900 */
[----:B------:R-:W-:Y:S05]  /*03d0*/  BRA `(.L_x_21320) ;  /* 0x0000000800e07947 */ /* 0x000fea0003800000 */
.L_x_21323:
        /* <DEDUP_REMOVED lines=9> */
.L_x_21326:
[----:B------:R-:W2:Y:S02]  /*0470*/  LDG.E.U16 R4, desc[UR36][R4.64] ;  /* 0x0000002404047981 */ /* 0x000ea4000c1e1500 */
[----:B--2---:R-:W-:-:S06]  /*0480*/  HADD2.F32 R22, -RZ, R4.H0_H0 ;  /* 0x20000004ff167230 */ /* 0x004fcc0000004100 */
[----:B------:R-:W4:Y:S01]  /*0490*/  F2I.S64.TRUNC R22, R22 ;  /* 0x0000001600167311 */ /* 0x000f22000020d900 */
[----:B------:R-:W-:Y:S05]  /*04a0*/  BRA `(.L_x_21320) ;  /* 0x0000000800ac7947 */ /* 0x000fea0003800000 */
.L_x_21325:
[----:B------:R-:W2:Y:S02]  /*04b0*/  LDG.E.64 R4, desc[UR36][R4.64] ;  /* 0x0000002404047981 */ /* 0x000ea4000c1e1b00 */
[----:B--2---:R2:W3:Y:S01]  /*04c0*/  F2I.S64.F64.TRUNC R22, R4 ;  /* 0x0000000400167311 */ /* 0x0044e2000030d900 */
[----:B------:R-:W-:Y:S05]  /*04d0*/  BRA `(.L_x_21320) ;  /* 0x0000000800a07947 */ /* 0x000fea0003800000 */
.L_x_21315:
        /* <DEDUP_REMOVED lines=13> */
.L_x_21329:
[----:B------:R-:W2:Y:S02]  /*05b0*/  LDG.E.64 R4, desc[UR36][R4.64] ;  /* 0x0000002404047981 */ /* 0x000ea4000c1e1b00 */
[----:B--2---:R0:W1:Y:S01]  /*05c0*/  F2I.S64.F64.TRUNC R22, R4 ;  /* 0x0000000400167311 */ /* 0x004062000030d900 */
[----:B------:R-:W-:Y:S05]  /*05d0*/  BRA `(.L_x_21320) ;  /* 0x0000000800607947 */ /* 0x000fea0003800000 */
.L_x_21328:
        /* <DEDUP_REMOVED lines=27> */
.L_x_21331:
        /* <DEDUP_REMOVED lines=15> */
.L_x_21330:
[----:B------:R-:W2:Y:S02]  /*0880*/  LDG.E.U16 R22, desc[UR36][R4.64] ;  /* 0x0000002404167981 */ /* 0x000ea4000c1e1500 */
[----:B--2---:R-:W-:-:S06]  /*0890*/  IMAD.U32 R22, R22, 0x10000, RZ ;  /* 0x0001000016167824 */ /* 0x004fcc00078e00ff */
[----:B------:R-:W0:Y:S01]  /*08a0*/  F2I.S64.TRUNC R22, R22 ;  /* 0x0000001600167311 */ /* 0x000e22000020d900 */
[----:B------:R-:W-:Y:S05]  /*08b0*/  BRA `(.L_x_21320) ;  /* 0x0000000400a87947 */ /* 0x000fea0003800000 */
.L_x_21327:
        /* <DEDUP_REMOVED lines=11> */
.L_x_21334:
        /* <DEDUP_REMOVED lines=21> */
.L_x_21338:
[----:B------:R-:W-:Y:S05]  /*0ac0*/  BSYNC B1 ;  /* 0x0000000000017941 */ /* 0x000fea0003800000 */
.L_x_21337:
[----:B------:R-:W-:Y:S01]  /*0ad0*/  IMAD.SHL.U32 R3, R3, 0x100000, RZ ;  /* 0x0010000003037824 */ /* 0x000fe200078e00ff */
[----:B------:R-:W-:-:S04]  /*0ae0*/  LEA R5, R0, 0x3b800000, 0x17 ;  /* 0x3b80000000057811 */ /* 0x000fc800078eb8ff */
[----:B------:R-:W-:-:S07]  /*0af0*/  LOP3.LUT R22, R5, R3, R22, 0xfe, !PT ;  /* 0x0000000305167212 */ /* 0x000fce00078efe16 */
.L_x_21336:
[----:B------:R-:W-:Y:S05]  /*0b00*/  BSYNC B0 ;  /* 0x0000000000007941 */ /* 0x000fea0003800000 */
.L_x_21335:
[----:B------:R-:W0:Y:S01]  /*0b10*/  F2I.S64.TRUNC R22, R22 ;  /* 0x0000001600167311 */ /* 0x000e22000020d900 */
[----:B------:R-:W-:Y:S05]  /*0b20*/  BRA `(.L_x_21320) ;  /* 0x00000004000c7947 */ /* 0x000fea0003800000 */
.L_x_21333:
        /* <DEDUP_REMOVED lines=21> */
.L_x_21342:
[----:B------:R-:W-:Y:S05]  /*0c80*/  BSYNC B1 ;  /* 0x0000000000017941 */ /* 0x000fea0003800000 */
.L_x_21341:
[----:B------:R-:W-:Y:S01]  /*0c90*/  IMAD.SHL.U32 R3, R3, 0x200000, RZ ;  /* 0x0020000003037824 */ /* 0x000fe200078e00ff */
[----:B------:R-:W-:-:S04]  /*0ca0*/  LEA R5, R0, 0x37800000, 0x17 ;  /* 0x3780000000057811 */ /* 0x000fc800078eb8ff */
[----:B------:R-:W-:-:S07]  /*0cb0*/  LOP3.LUT R22, R5, R3, R22, 0xfe, !PT ;  /* 0x0000000305167212 */ /* 0x000fce00078efe16 */
.L_x_21340:
[----:B------:R-:W-:Y:S05]  /*0cc0*/  BSYNC B0 ;  /* 0x0000000000007941 */ /* 0x000fea0003800000 */
.L_x_21339:
[----:B------:R-:W0:Y:S01]  /*0cd0*/  F2I.S64.TRUNC R22, R22 ;  /* 0x0000001600167311 */ /* 0x000e22000020d900 */
[----:B------:R-:W-:Y:S05]  /*0ce0*/  BRA `(.L_x_21320) ;  /* 0x00000000009c7947 */ /* 0x000fea0003800000 */
.L_x_21332:
        /* <DEDUP_REMOVED lines=14> */
.L_x_21346:
[----:B------:R-:W-:Y:S05]  /*0dd0*/  BSYNC B0 ;  /* 0x0000000000007941 */ /* 0x000fea0003800000 */
.L_x_21345:
[----:B------:R-:W0:Y:S01]  /*0de0*/  F2I.S64.TRUNC R22, R22 ;  /* 0x0000001600167311 */ /* 0x000e22000020d900 */
[----:B------:R-:W-:Y:S05]  /*0df0*/  BRA `(.L_x_21320) ;  /* 0x0000000000587947 */ /* 0x000fea0003800000 */
.L_x_21319:
        /* <DEDUP_REMOVED lines=16> */
.L_x_21347:
[----:B------:R-:W-:Y:S01]  /*0f00*/  CS2R R22, SRZ ;  /* 0x0000000000167805 */ /* 0x000fe2000001ff00 */
[----:B------:R-:W-:Y:S06]  /*0f10*/  BRA `(.L_x_21320) ;  /* 0x0000000000107947 */ /* 0x000fec0003800000 */
.L_x_21344:
[----:B------:R0:W5:Y:S01]  /*0f20*/  LDG.E.64 R22, desc[UR36][R4.64] ;  /* 0x0000002404167981 */ /* 0x000162000c1e1b00 */
[----:B------:R-:W-:Y:S05]  /*0f30*/  BRA `(.L_x_21320) ;  /* 0x0000000000087947 */ /* 0x000fea0003800000 */
.L_x_21343:
[----:B------:R0:W5:Y:S01]  /*0f40*/  LDG.E R22, desc[UR36][R4.64] ;  /* 0x0000002404167981 */ /* 0x000162000c1e1900 */
[----:B------:R-:W-:-:S07]  /*0f50*/  IMAD.MOV.U32 R23, RZ, RZ, RZ ;  /* 0x000000ffff177224 */ /* 0x000fce00078e00ff */
.L_x_21320:
[----:B------:R-:W2:Y:S02]  /*0f60*/  S2R R27, SR_TID.X ;  /* 0x00000000001b7919 */ /* 0x000ea40000002100 */
[----:B--2---:R-:W-:-:S07]  /*0f70*/  VIADD R27, R27, 0x80 ;  /* 0x000000801b1b7836 */ /* 0x004fce0000000000 */
.L_x_21314:
[----:B------:R-:W-:Y:S05]  /*0f80*/  BSYNC B6 ;  /* 0x0000000000067941 */ /* 0x000fea0003800000 */
.L_x_21313:
        /* <DEDUP_REMOVED lines=24> */
.L_x_21353:
[----:B------:R0:W5:Y:S01]  /*1110*/  LDG.E.U8 R28, desc[UR36][R4.64] ;  /* 0x00000024041c7981 */ /* 0x000162000c1e1100 */
[----:B------:R-:W-:Y:S01]  /*1120*/  IMAD.MOV.U32 R29, RZ, RZ, RZ ;  /* 0x000000ffff1d7224 */ /* 0x000fe200078e00ff */
[----:B------:R-:W-:Y:S06]  /*1130*/  BRA `(.L_x_21355) ;  /* 0x0000000c00487947 */ /* 0x000fec0003800000 */
.L_x_21352:
        /* <DEDUP_REMOVED lines=8> */
.L_x_21357:
[----:B------:R-:W2:Y:S02]  /*11c0*/  LDG.E R28, desc[UR36][R4.64] ;  /* 0x00000024041c7981 */ /* 0x000ea4000c1e1900 */
[----:B--2---:R-:W-:Y:S01]  /*11d0*/  SHF.R.S32.HI R29, RZ, 0x1f, R28 ;  /* 0x0000001fff1d7819 */ /* 0x004fe2000001141c */
[----:B------:R-:W-:Y:S06]  /*11e0*/  BRA `(.L_x_21355) ;  /* 0x0000000c001c7947 */ /* 0x000fec0003800000 */
.L_x_21356:
[----:B------:R-:W2:Y:S02]  /*11f0*/  LDG.E.S16 R28, desc[UR36][R4.64] ;  /* 0x00000024041c7981 */ /* 0x000ea4000c1e1700 */
[----:B--2---:R-:W-:Y:S01]  /*1200*/  SHF.R.S32.HI R29, RZ, 0x1f, R28 ;  /* 0x0000001fff1d7819 */ /* 0x004fe2000001141c */
[----:B------:R-:W-:Y:S06]  /*1210*/  BRA `(.L_x_21355) ;  /* 0x0000000c00107947 */ /* 0x000fec0003800000 */
.L_x_21351:
        /* <DEDUP_REMOVED lines=9> */
.L_x_21359:
[----:B------:R-:W2:Y:S02]  /*12b0*/  LDG.E.U16 R4, desc[UR36][R4.64] ;  /* 0x0000002404047981 */ /* 0x000ea4000c1e1500 */
[----:B--2---:R-:W-:-:S06]  /*12c0*/  HADD2.F32 R28, -RZ, R4.H0_H0 ;  /* 0x20000004ff1c7230 */ /* 0x004fcc0000004100 */
[----:B------:R-:W0:Y:S01]  /*12d0*/  F2I.S64.TRUNC R28, R28 ;  /* 0x0000001c001c7311 */ /* 0x000e22000020d900 */
[----:B------:R-:W-:Y:S05]  /*12e0*/  BRA `(.L_x_21355) ;  /* 0x0000000800dc7947 */ /* 0x000fea0003800000 */
.L_x_21358:
        /* <DEDUP_REMOVED lines=9> */
.L_x_21361:
[----:B------:R-:W2:Y:S02]  /*1380*/  LDG.E.U16 R4, desc[UR36][R4.64] ;  /* 0x0000002404047981 */ /* 0x000ea4000c1e1500 */
[----:B--2---:R-:W-:-:S06]  /*1390*/  HADD2.F32 R28, -RZ, R4.H0_H0 ;  /* 0x20000004ff1c7230 */ /* 0x004fcc0000004100 */
[----:B------:R-:W0:Y:S01]  /*13a0*/  F2I.S64.TRUNC R28, R28 ;  /* 0x0000001c001c7311 */ /* 0x000e22000020d900 */
[----:B------:R-:W-:Y:S05]  /*13b0*/  BRA `(.L_x_21355) ;  /* 0x0000000800a87947 */ /* 0x000fea0003800000 */
.L_x_21360:
[----:B------:R-:W2:Y:S02]  /*13c0*/  LDG.E.64 R4, desc[UR36][R4.64] ;  /* 0x0000002404047981 */ /* 0x000ea4000c1e1b00 */
[----:B--2---:R0:W1:Y:S01]  /*13d0*/  F2I.S64.F64.TRUNC R28, R4 ;  /* 0x00000004001c7311 */ /* 0x004062000030d900 */
[----:B------:R-:W-:Y:S05]  /*13e0*/  BRA `(.L_x_21355) ;  /* 0x00000008009c7947 */ /* 0x000fea0003800000 */
.L_x_21350:
        /* <DEDUP_REMOVED lines=13> */
.L_x_21364:
[----:B------:R-:W2:Y:S02]  /*14c0*/  LDG.E.64 R4, desc[UR36][R4.64] ;  /* 0x0000002404047981 */ /* 0x000ea4000c1e1b00 */
[----:B--2---:R0:W1:Y:S01]  /*14d0*/  F2I.S64.F64.TRUNC R28, R4 ;  /* 0x00000004001c7311 */ /* 0x004062000030d900 */
[----:B------:R-:W-:Y:S05]  /*14e0*/  BRA `(.L_x_21355) ;  /* 0x00000008005c7947 */ /* 0x000fea0003800000 */
.L_x_21363:
        /* <DEDUP_REMOVED lines=27> */
.L_x_21366:
        /* <DEDUP_REMOVED lines=14> */
.L_x_21365:
[----:B------:R-:W2:Y:S02]  /*1780*/  LDG.E.U16 R28, desc[UR36][R4.64] ;  /* 0x00000024041c7981 */ /* 0x000ea4000c1e1500 */
[----:B--2---:R-:W-:-:S06]  /*1790*/  IMAD.U32 R28, R28, 0x10000, RZ ;  /* 0x000100001c1c7824 */ /* 0x004fcc00078e00ff */
[----:B------:R-:W0:Y:S01]  /*17a0*/  F2I.S64.TRUNC R28, R28 ;  /* 0x0000001c001c7311 */ /* 0x000e22000020d900 */
[----:B------:R-:W-:Y:S05]  /*17b0*/  BRA `(.L_x_21355) ;  /* 0x0000000400a87947 */ /* 0x000fea0003800000 */
.L_x_21362:
        /* <DEDUP_REMOVED lines=11> */
.L_x_21369:
        /* <DEDUP_REMOVED lines=21> */
.L_x_21373:
[----:B------:R-:W-:Y:S05]  /*19c0*/  BSYNC B1 ;  /* 0x0000000000017941 */ /* 0x000fea0003800000 */
.L_x_21372:
[----:B------:R-:W-:Y:S01]  /*19d0*/  IMAD.SHL.U32 R3, R3, 0x100000, RZ ;  /* 0x0010000003037824 */ /* 0x000fe200078e00ff */
[----:B------:R-:W-:-:S04]  /*19e0*/  LEA R5, R0, 0x3b800000, 0x17 ;  /* 0x3b80000000057811 */ /* 0x000fc800078eb8ff */
[----:B------:R-:W-:-:S07]  /*19f0*/  LOP3.LUT R28, R5, R3, R28, 0xfe, !PT ;  /* 0x00000003051c7212 */ /* 0x000fce00078efe1c */
.L_x_21371:
[----:B------:R-:W-:Y:S05]  /*1a00*/  BSYNC B0 ;  /* 0x0000000000007941 */ /* 0x000fea0003800000 */
.L_x_21370:
[----:B------:R-:W0:Y:S01]  /*1a10*/  F2I.S64.TRUNC R28, R28 ;  /* 0x0000001c001c7311 */ /* 0x000e22000020d900 */
[----:B------:R-:W-:Y:S05]  /*1a20*/  BRA `(.L_x_21355) ;  /* 0x00000004000c7947 */ /* 0x000fea0003800000 */
.L_x_21368:
        /* <DEDUP_REMOVED lines=21> */
.L_x_21377:
[----:B------:R-:W-:Y:S05]  /*1b80*/  BSYNC B1 ;  /* 0x0000000000017941 */ /* 0x000fea0003800000 */
.L_x_21376:
[----:B------:R-:W-:Y:S01]  /*1b90*/  IMAD.SHL.U32 R3, R3, 0x200000, RZ ;  /* 0x0020000003037824 */ /* 0x000fe200078e00ff */
[----:B------:R-:W-:-:S04]  /*1ba0*/  LEA R5, R0, 0x37800000, 0x17 ;  /* 0x3780000000057811 */ /* 0x000fc800078eb8ff */
[----:B------:R-:W-:-:S07]  /*1bb0*/  LOP3.LUT R28, R5, R3, R28, 0xfe, !PT ;  /* 0x00000003051c7212 */ /* 0x000fce00078efe1c */
.L_x_21375:
[----:B------:R-:W-:Y:S05]  /*1bc0*/  BSYNC B0 ;  /* 0x0000000000007941 */ /* 0x000fea0003800000 */
.L_x_21374:
[----:B------:R-:W0:Y:S01]  /*1bd0*/  F2I.S64.TRUNC R28, R28 ;  /* 0x0000001c001c7311 */ /* 0x000e22000020d900 */
[----:B------:R-:W-:Y:S05]  /*1be0*/  BRA `(.L_x_21355) ;  /* 0x00000000009c7947 */ /* 0x000fea0003800000 */
.L_x_21367:
        /* <DEDUP_REMOVED lines=14> */
.L_x_21381:
[----:B------:R-:W-:Y:S05]  /*1cd0*/  BSYNC B0 ;  /* 0x0000000000007941 */ /* 0x000fea0003800000 */
.L_x_21380:
[----:B------:R-:W0:Y:S01]  /*1ce0*/  F2I.S64.TRUNC R28, R28 ;  /* 0x0000001c001c7311 */ /* 0x000e22000020d900 */
[----:B------:R-:W-:Y:S05]  /*1cf0*/  BRA `(.L_x_21355) ;  /* 0x0000000000587947 */ /* 0x000fea0003800000 */
.L_x_21354:
        /* <DEDUP_REMOVED lines=16> */
.L_x_21382:
[----:B------:R-:W-:Y:S01]  /*1e00*/  CS2R R28, SRZ ;  /* 0x00000000001c7805 */ /* 0x000fe2000001ff00 */
[----:B------:R-:W-:Y:S06]  /*1e10*/  BRA `(.L_x_21355) ;  /* 0x0000000000107947 */ /* 0x000fec0003800000 */
.L_x_21379:
[----:B------:R0:W5:Y:S01]  /*1e20*/  LDG.E.64 R28, desc[UR36][R4.64] ;  /* 0x00000024041c7981 */ /* 0x000162000c1e1b00 */
[----:B------:R-:W-:Y:S05]  /*1e30*/  BRA `(.L_x_21355) ;  /* 0x0000000000087947 */ /* 0x000fea0003800000 */
.L_x_21378:
[----:B------:R0:W5:Y:S01]  /*1e40*/  LDG.E R28, desc[UR36][R4.64] ;  /* 0x00000024041c7981 */ /* 0x000162000c1e1900 */
[----:B------:R-:W-:-:S07]  /*1e50*/  IMAD.MOV.U32 R29, RZ, RZ, RZ ;  /* 0x000000ffff1d7224 */ /* 0x000fce00078e00ff */
.L_x_21355:
[----:B------:R-:W-:-:S07]  /*1e60*/  VIADD R27, R27, 0x80 ;  /* 0x000000801b1b7836 */ /* 0x000fce0000000000 */
.L_x_21349:
[----:B------:R-:W-:Y:S05]  /*1e70*/  BSYNC B6 ;  /* 0x0000000000067941 */ /* 0x000fea0003800000 */
.L_x_21348:
        /* <DEDUP_REMOVED lines=26> */
.L_x_21388:
[----:B------:R0:W5:Y:S01]  /*2020*/  LDG.E.U8 R16, desc[UR36][R4.64] ;  /* 0x0000002404107981 */ /* 0x000162000c1e1100 */
[----:B------:R-:W-:Y:S01]  /*2030*/  IMAD.MOV.U32 R17, RZ, RZ, RZ ;  /* 0x000000ffff117224 */ /* 0x000fe200078e00ff */
[----:B------:R-:W-:Y:S06]  /*2040*/  BRA `(.L_x_21390) ;  /* 0x0000000c00487947 */ /* 0x000fec0003800000 */
.L_x_21387:
        /* <DEDUP_REMOVED lines=8> */
.L_x_21392:
[----:B------:R-:W2:Y:S02]  /*20d0*/  LDG.E R16, desc[UR36][R4.64] ;  /* 0x0000002404107981 */ /* 0x000ea4000c1e1900 */
[----:B--2---:R-:W-:Y:S01]  /*20e0*/  SHF.R.S32.HI R17, RZ, 0x1f, R16 ;  /* 0x0000001fff117819 */ /* 0x004fe20000011410 */
[----:B------:R-:W-:Y:S06]  /*20f0*/  BRA `(.L_x_21390) ;  /* 0x0000000c001c7947 */ /* 0x000fec0003800000 */
.L_x_21391:
[----:B------:R-:W2:Y:S02]  /*2100*/  LDG.E.S16 R16, desc[UR36][R4.64] ;  /* 0x0000002404107981 */ /* 0x000ea4000c1e1700 */
[----:B--2---:R-:W-:Y:S01]  /*2110*/  SHF.R.S32.HI R17, RZ, 0x1f, R16 ;  /* 0x0000001fff117819 */ /* 0x004fe20000011410 */
[----:B------:R-:W-:Y:S06]  /*2120*/  BRA `(.L_x_21390) ;  /* 0x0000000c00107947 */ /* 0x000fec0003800000 */
.L_x_21386:
        /* <DEDUP_REMOVED lines=9> */
.L_x_21394:
[----:B------:R-:W2:Y:S02]  /*21c0*/  LDG.E.U16 R4, desc[UR36][R4.64] ;  /* 0x0000002404047981 */ /* 0x000ea4000c1e1500 */
[----:B--2---:R-:W-:-:S06]  /*21d0*/  HADD2.F32 R16, -RZ, R4.H0_H0 ;  /* 0x20000004ff107230 */ /* 0x004fcc0000004100 */
[----:B------:R-:W0:Y:S01]  /*21e0*/  F2I.S64.TRUNC R16, R16 ;  /* 0x0000001000107311 */ /* 0x000e22000020d900 */
[----:B------:R-:W-:Y:S05]  /*21f0*/  BRA `(.L_x_21390) ;  /* 0x0000000800dc7947 */ /* 0x000fea0003800000 */
.L_x_21393:
        /* <DEDUP_REMOVED lines=9> */
.L_x_21396:
[----:B------:R-:W2:Y:S02]  /*2290*/  LDG.E.U16 R4, desc[UR36][R4.64] ;  /* 0x0000002404047981 */ /* 0x000ea4000c1e1500 */
[----:B--2---:R-:W-:-:S06]  /*22a0*/  HADD2.F32 R16, -RZ, R4.H0_H0 ;  /* 0x20000004ff107230 */ /* 0x004fcc0000004100 */
[----:B------:R-:W0:Y:S01]  /*22b0*/  F2I.S64.TRUNC R16, R16 ;  /* 0x0000001000107311 */ /* 0x000e22000020d900 */
[----:B------:R-:W-:Y:S05]  /*22c0*/  BRA `(.L_x_21390) ;  /* 0x0000000800a87947 */ /* 0x000fea0003800000 */
.L_x_21395:
[----:B------:R-:W2:Y:S02]  /*22d0*/  LDG.E.64 R4, desc[UR36][R4.64] ;  /* 0x0000002404047981 */ /* 0x000ea4000c1e1b00 */
[----:B--2---:R0:W1:Y:S01]  /*22e0*/  F2I.S64.F64.TRUNC R16, R4 ;  /* 0x0000000400107311 */ /* 0x004062000030d900 */
[----:B------:R-:W-:Y:S05]  /*22f0*/  BRA `(.L_x_21390) ;  /* 0x00000008009c7947 */ /* 0x000fea0003800000 */
.L_x_21385:
        /* <DEDUP_REMOVED lines=13> */
.L_x_21399:
[----:B------:R-:W2:Y:S02]  /*23d0*/  LDG.E.64 R4, desc[UR36][R4.64] ;  /* 0x0000002404047981 */ /* 0x000ea4000c1e1b00 */
[----:B--2---:R0:W1:Y:S01]  /*23e0*/  F2I.S64.F64.TRUNC R16, R4 ;  /* 0x0000000400107311 */ /* 0x004062000030d900 */
[----:B------:R-:W-:Y:S05]  /*23f0*/  BRA `(.L_x_21390) ;  /* 0x00000008005c7947 */ /* 0x000fea0003800000 */
.L_x_21398:
        /* <DEDUP_REMOVED lines=27> */
.L_x_21401:
        /* <DEDUP_REMOVED lines=14> */
.L_x_21400:
[----:B------:R-:W2:Y:S02]  /*2690*/  LDG.E.U16 R16, desc[UR36][R4.64] ;  /* 0x0000002404107981 */ /* 0x000ea4000c1e1500 */
[----:B--2---:R-:W-:-:S06]  /*26a0*/  IMAD.U32 R16, R16, 0x10000, RZ ;  /* 0x0001000010107824 */ /* 0x004fcc00078e00ff */
[----:B------:R-:W0:Y:S01]  /*26b0*/  F2I.S64.TRUNC R16, R16 ;  /* 0x0000001000107311 */ /* 0x000e22000020d900 */
[----:B------:R-:W-:Y:S05]  /*26c0*/  BRA `(.L_x_21390) ;  /* 0x0000000400a87947 */ /* 0x000fea0003800000 */
.L_x_21397:
        /* <DEDUP_REMOVED lines=11> */
.L_x_21404:
        /* <DEDUP_REMOVED lines=21> */
.L_x_21408:
[----:B------:R-:W-:Y:S05]  /*28d0*/  BSYNC B1 ;  /* 0x0000000000017941 */ /* 0x000fea0003800000 */
.L_x_21407:
[----:B------:R-:W-:Y:S01]  /*28e0*/  IMAD.SHL.U32 R3, R3, 0x100000, RZ ;  /* 0x0010000003037824 */ /* 0x000fe200078e00ff */
[----:B------:R-:W-:-:S04]  /*28f0*/  LEA R5, R0, 0x3b800000, 0x17 ;  /* 0x3b80000000057811 */ /* 0x000fc800078eb8ff */
[----:B------:R-:W-:-:S07]  /*2900*/  LOP3.LUT R16, R5, R3, R16, 0xfe, !PT ;  /* 0x0000000305107212 */ /* 0x000fce00078efe10 */
.L_x_21406:
[----:B------:R-:W-:Y:S05]  /*2910*/  BSYNC B0 ;  /* 0x0000000000007941 */ /* 0x000fea0003800000 */
.L_x_21405:
[----:B------:R-:W1:Y:S01]  /*2920*/  F2I.S64.TRUNC R16, R16 ;  /* 0x0000001000107311 */ /* 0x000e62000020d900 */
[----:B------:R-:W-:Y:S05]  /*2930*/  BRA `(.L_x_21390) ;  /* 0x00000004000c7947 */ /* 0x000fea0003800000 */
.L_x_21403:
        /* <DEDUP_REMOVED lines=21> */
.L_x_21412:
[----:B------:R-:W-:Y:S05]  /*2a90*/  BSYNC B1 ;  /* 0x0000000000017941 */ /* 0x000fea0003800000 */
.L_x_21411:
[----:B------:R-:W-:Y:S01]  /*2aa0*/  IMAD.SHL.U32 R3, R3, 0x200000, RZ ;  /* 0x0020000003037824 */ /* 0x000fe200078e00ff */
[----:B------:R-:W-:-:S04]  /*2ab0*/  LEA R5, R0, 0x37800000, 0x17 ;  /* 0x3780000000057811 */ /* 0x000fc800078eb8ff */
[----:B------:R-:W-:-:S07]  /*2ac0*/  LOP3.LUT R16, R5, R3, R16, 0xfe, !PT ;  /* 0x0000000305107212 */ /* 0x000fce00078efe10 */
.L_x_21410:
[----:B------:R-:W-:Y:S05]  /*2ad0*/  BSYNC B0 ;  /* 0x0000000000007941 */ /* 0x000fea0003800000 */
.L_x_21409:
[----:B------:R-:W2:Y:S01]  /*2ae0*/  F2I.S64.TRUNC R16, R16 ;  /* 0x0000001000107311 */ /* 0x000ea2000020d900 */
[----:B------:R-:W-:Y:S05]  /*2af0*/  BRA `(.L_x_21390) ;  /* 0x00000000009c7947 */ /* 0x000fea0003800000 */
.L_x_21402:
        /* <DEDUP_REMOVED lines=14> */
.L_x_21416:
[----:B------:R-:W-:Y:S05]  /*2be0*/  BSYNC B0 ;  /* 0x0000000000007941 */ /* 0x000fea0003800000 */
.L_x_21415:
[----:B------:R-:W0:Y:S01]  /*2bf0*/  F2I.S64.TRUNC R16, R16 ;  /* 0x0000001000107311 */ /* 0x000e22000020d900 */
[----:B------:R-:W-:Y:S05]  /*2c00*/  BRA `(.L_x_21390) ;  /* 0x0000000000587947 */ /* 0x000fea0003800000 */
.L_x_21389:
        /* <DEDUP_REMOVED lines=16> */
.L_x_21417:
[----:B------:R-:W-:Y:S01]  /*2d10*/  CS2R R16, SRZ ;  /* 0x0000000000107805 */ /* 0x000fe2000001ff00 */
[----:B------:R-:W-:Y:S06]  /*2d20*/  BRA `(.L_x_21390) ;  /* 0x0000000000107947 */ /* 0x000fec0003800000 */
.L_x_21414:
[----:B------:R0:W5:Y:S01]  /*2d30*/  LDG.E.64 R16, desc[UR36][R4.64] ;  /* 0x0000002404107981 */ /* 0x000162000c1e1b00 */
[----:B------:R-:W-:Y:S05]  /*2d40*/  BRA `(.L_x_21390) ;  /* 0x0000000000087947 */ /* 0x000fea0003800000 */
.L_x_21413:
[----:B------:R0:W5:Y:S01]  /*2d50*/  LDG.E R16, desc[UR36][R4.64] ;  /* 0x0000002404107981 */ /* 0x000162000c1e1900 */
[----:B------:R-:W-:-:S07]  /*2d60*/  IMAD.MOV.U32 R17, RZ, RZ, RZ ;  /* 0x000000ffff117224 */ /* 0x000fce00078e00ff */
.L_x_21390:
[----:B------:R-:W-:-:S07]  /*2d70*/  VIADD R27, R27, 0x80 ;  /* 0x000000801b1b7836 */ /* 0x000fce0000000000 */
.L_x_21384:
[----:B------:R-:W-:Y:S05]  /*2d80*/  BSYNC B6 ;  /* 0x0000000000067941 */ /* 0x000fea0003800000 */
.L_x_21383:
        /* <DEDUP_REMOVED lines=23> */
.L_x_21423:
[----:B------:R0:W5:Y:S01]  /*2f00*/  LDG.E.U8 R18, desc[UR36][R4.64] ;  /* 0x0000002404127981 */ /* 0x000162000c1e1100 */
[----:B------:R-:W-:Y:S01]  /*2f10*/  IMAD.MOV.U32 R19, RZ, RZ, RZ ;  /* 0x000000ffff137224 */ /* 0x000fe200078e00ff */
[----:B------:R-:W-:Y:S06]  /*2f20*/  BRA `(.L_x_21419) ;  /* 0x0000000c00447947 */ /* 0x000fec0003800000 */
.L_x_21422:
        /* <DEDUP_REMOVED lines=8> */
.L_x_21426:
[----:B------:R-:W2:Y:S02]  /*2fb0*/  LDG.E R18, desc[UR36][R4.64] ;  /* 0x0000002404127981 */ /* 0x000ea4000c1e1900 */
[----:B--2---:R-:W-:Y:S01]  /*2fc0*/  SHF.R.S32.HI R19, RZ, 0x1f, R18 ;  /* 0x0000001fff137819 */ /* 0x004fe20000011412 */
[----:B------:R-:W-:Y:S06]  /*2fd0*/  BRA `(.L_x_21419) ;  /* 0x0000000c00187947 */ /* 0x000fec0003800000 */
.L_x_21425:
[----:B------:R-:W2:Y:S02]  /*2fe0*/  LDG.E.S16 R18, desc[UR36][R4.64] ;  /* 0x0000002404127981 */ /* 0x000ea4000c1e1700 */
[----:B--2---:R-:W-:Y:S01]  /*2ff0*/  SHF.R.S32.HI R19, RZ, 0x1f, R18 ;  /* 0x0000001fff137819 */ /* 0x004fe20000011412 */
[----:B------:R-:W-:Y:S06]  /*3000*/  BRA `(.L_x_21419) ;  /* 0x0000000c000c7947 */ /* 0x000fec0003800000 */
.L_x_21421:
        /* <DEDUP_REMOVED lines=9> */
.L_x_21428:
[----:B------:R-:W2:Y:S02]  /*30a0*/  LDG.E.U16 R4, desc[UR36][R4.64] ;  /* 0x0000002404047981 */ /* 0x000ea4000c1e1500 */
[----:B--2---:R-:W-:-:S06]  /*30b0*/  HADD2.F32 R18, -RZ, R4.H0_H0 ;  /* 0x20000004ff127230 */ /* 0x004fcc0000004100 */
[----:B------:R-:W0:Y:S01]  /*30c0*/  F2I.S64.TRUNC R18, R18 ;  /* 0x0000001200127311 */ /* 0x000e22000020d900 */
[----:B------:R-:W-:Y:S05]  /*30d0*/  BRA `(.L_x_21419) ;  /* 0x0000000800d87947 */ /* 0x000fea0003800000 */
.L_x_21427:
        /* <DEDUP_REMOVED lines=9> */
.L_x_21430:
[----:B------:R-:W2:Y:S02]  /*3170*/  LDG.E.U16 R4, desc[UR36][R4.64] ;  /* 0x0000002404047981 */ /* 0x000ea4000c1e1500 */
[----:B--2---:R-:W-:-:S06]  /*3180*/  HADD2.F32 R18, -RZ, R4.H0_H0 ;  /* 0x20000004ff127230 */ /* 0x004fcc0000004100 */
[----:B------:R-:W0:Y:S01]  /*3190*/  F2I.S64.TRUNC R18, R18 ;  /* 0x0000001200127311 */ /* 0x000e22000020d900 */
[----:B------:R-:W-:Y:S05]  /*31a0*/  BRA `(.L_x_21419) ;  /* 0x0000000800a47947 */ /* 0x000fea0003800000 */
.L_x_21429:
[----:B------:R-:W2:Y:S02]  /*31b0*/  LDG.E.64 R4, desc[UR36][R4.64] ;  /* 0x0000002404047981 */ /* 0x000ea4000c1e1b00 */
[----:B--2---:R0:W1:Y:S01]  /*31c0*/  F2I.S64.F64.TRUNC R18, R4 ;  /* 0x0000000400127311 */ /* 0x004062000030d900 */
[----:B------:R-:W-:Y:S05]  /*31d0*/  BRA `(.L_x_21419) ;  /* 0x0000000800987947 */ /* 0x000fea0003800000 */
.L_x_21420:
        /* <DEDUP_REMOVED lines=13> */
.L_x_21433:
[----:B------:R-:W2:Y:S02]  /*32b0*/  LDG.E.64 R4, desc[UR36][R4.64] ;  /* 0x0000002404047981 */ /* 0x000ea4000c1e1b00 */
[----:B--2---:R0:W1:Y:S01]  /*32c0*/  F2I.S64.F64.TRUNC R18, R4 ;  /* 0x0000000400127311 */ /* 0x004062000030d900 */
[----:B------:R-:W-:Y:S05]  /*32d0*/  BRA `(.L_x_21419) ;  /* 0x0000000800587947 */ /* 0x000fea0003800000 */
.L_x_21432:
        /* <DEDUP_REMOVED lines=27> */
.L_x_21435:
        /* <DEDUP_REMOVED lines=14> */
.L_x_21434:
[----:B------:R-:W2:Y:S02]  /*3570*/  LDG.E.U16 R18, desc[UR36][R4.64] ;  /* 0x0000002404127981 */ /* 0x000ea4000c1e1500 */
[----:B--2---:R-:W-:-:S06]  /*3580*/  IMAD.U32 R18, R18, 0x10000, RZ ;  /* 0x0001000012127824 */ /* 0x004fcc00078e00ff */
[----:B------:R-:W0:Y:S01]  /*3590*/  F2I.S64.TRUNC R18, R18 ;  /* 0x0000001200127311 */ /* 0x000e22000020d900 */
[----:B------:R-:W-:Y:S05]  /*35a0*/  BRA `(.L_x_21419) ;  /* 0x0000000400a47947 */ /* 0x000fea0003800000 */
.L_x_21431:
        /* <DEDUP_REMOVED lines=11> */
.L_x_21438:
        /* <DEDUP_REMOVED lines=21> */
.L_x_21442:
[----:B------:R-:W-:Y:S05]  /*37b0*/  BSYNC B1 ;  /* 0x0000000000017941 */ /* 0x000fea0003800000 */
.L_x_21441:
[----:B------:R-:W-:Y:S01]  /*37c0*/  IMAD.SHL.U32 R3, R3, 0x100000, RZ ;  /* 0x0010000003037824 */ /* 0x000fe200078e00ff */
[----:B------:R-:W-:-:S04]  /*37d0*/  LEA R5, R0, 0x3b800000, 0x17 ;  /* 0x3b80000000057811 */ /* 0x000fc800078eb8ff */
[----:B------:R-:W-:-:S07]  /*37e0*/  LOP3.LUT R18, R5, R3, R18, 0xfe, !PT ;  /* 0x0000000305127212 */ /* 0x000fce00078efe12 */
.L_x_21440:
[----:B------:R-:W-:Y:S05]  /*37f0*/  BSYNC B0 ;  /* 0x0000000000007941 */ /* 0x000fea0003800000 */
.L_x_21439:
[----:B------:R-:W0:Y:S01]  /*3800*/  F2I.S64.TRUNC R18, R18 ;  /* 0x0000001200127311 */ /* 0x000e22000020d900 */
[----:B------:R-:W-:Y:S05]  /*3810*/  BRA `(.L_x_21419) ;  /* 0x0000000400087947 */ /* 0x000fea0003800000 */
.L_x_21437:
        /* <DEDUP_REMOVED lines=21> */
.L_x_21446:
[----:B------:R-:W-:Y:S05]  /*3970*/  BSYNC B1 ;  /* 0x0000000000017941 */ /* 0x000fea0003800000 */
.L_x_21445:
[----:B------:R-:W-:Y:S01]  /*3980*/  IMAD.SHL.U32 R3, R3, 0x200000, RZ ;  /* 0x0020000003037824 */ /* 0x000fe200078e00ff */
[----:B------:R-:W-:-:S04]  /*3990*/  LEA R5, R0, 0x37800000, 0x17 ;  /* 0x3780000000057811 */ /* 0x000fc800078eb8ff */
[----:B------:R-:W-:-:S07]  /*39a0*/  LOP3.LUT R18, R5, R3, R18, 0xfe, !PT ;  /* 0x0000000305127212 */ /* 0x000fce00078efe12 */
.L_x_21444:
[----:B------:R-:W-:Y:S05]  /*39b0*/  BSYNC B0 ;  /* 0x0000000000007941 */ /* 0x000fea0003800000 */
.L_x_21443:
[----:B------:R-:W0:Y:S01]  /*39c0*/  F2I.S64.TRUNC R18, R18 ;  /* 0x0000001200127311 */ /* 0x000e22000020d900 */
[----:B------:R-:W-:Y:S05]  /*39d0*/  BRA `(.L_x_21419) ;  /* 0x0000000000987947 */ /* 0x000fea0003800000 */
.L_x_21436:
        /* <DEDUP_REMOVED lines=14> */
.L_x_21450:
[----:B------:R-:W-:Y:S05]  /*3ac0*/  BSYNC B0 ;  /* 0x0000000000007941 */ /* 0x000fea0003800000 */
.L_x_21449:
[----:B------:R-:W0:Y:S01]  /*3ad0*/  F2I.S64.TRUNC R18, R18 ;  /* 0x0000001200127311 */ /* 0x000e22000020d900 */
[----:B------:R-:W-:Y:S05]  /*3ae0*/  BRA `(.L_x_21419) ;  /* 0x0000000000547947 */ /* 0x000fea0003800000 */
.L_x_21424:
        /* <DEDUP_REMOVED lines=16> */
.L_x_21451:
[----:B------:R-:W-:Y:S05]  /*3bf0*/  BRA `(.L_x_21419) ;  /* 0x0000000000107947 */ /* 0x000fea0003800000 */
.L_x_21448:
[----:B------:R0:W5:Y:S01]  /*3c00*/  LDG.E.64 R18, desc[UR36][R4.64] ;  /* 0x0000002404127981 */ /* 0x000162000c1e1b00 */
[----:B------:R-:W-:Y:S05]  /*3c10*/  BRA `(.L_x_21419) ;  /* 0x0000000000087947 */ /* 0x000fea0003800000 */
.L_x_21447:
[----:B------:R0:W5:Y:S01]  /*3c20*/  LDG.E R18, desc[UR36][R4.64] ;  /* 0x0000002404127981 */ /* 0x000162000c1e1900 */
[----:B------:R-:W-:-:S07]  /*3c30*/  IMAD.MOV.U32 R19, RZ, RZ, RZ ;  /* 0x000000ffff137224 */ /* 0x000fce00078e00ff */
.L_x_21419:
[----:B------:R-:W-:Y:S05]  /*3c40*/  BSYNC B6 ;  /* 0x0000000000067941 */ /* 0x000fea0003800000 */
.L_x_21418:
[----:B------:R-:W2:Y:S01]  /*3c50*/  S2R R25, SR_TID.X ;  /* 0x0000000000197919 */ /* 0x000ea20000002100 */
[----:B------:R-:W2:Y:S01]  /*3c60*/  LDC.U8 R26, c[0x0][0x234] ;  /* 0x00008d00ff1a7b82 */ /* 0x000ea20000000000 */
[----:B01-345:R-:W-:Y:S01]  /*3c70*/  ISETP.NE.U32.AND P0, PT, R22, RZ, PT ;  /* 0x000000ff1600720c */ /* 0x03bfe20003f05070 */
[----:B------:R-:W-:Y:S01]  /*3c80*/  BSSY B6, `(.L_x_21452) ;  /* 0x00000fa000067945 */ /* 0x000fe20003800000 */
[----:B------:R-:W-:Y:S02]  /*3c90*/  ISETP.NE.U32.AND P1, PT, R28, RZ, PT ;  /* 0x000000ff1c00720c */ /* 0x000fe40003f25070 */
[----:B--2---:R-:W-:Y:S02]  /*3ca0*/  ISETP.NE.U32.AND P3, PT, R16, RZ, PT ;  /* 0x000000ff1000720c */ /* 0x004fe40003f65070 */
[----:B------:R-:W-:Y:S02]  /*3cb0*/  ISETP.NE.U32.AND P2, PT, R18, RZ, PT ;  /* 0x000000ff1200720c */ /* 0x000fe40003f45070 */
[----:B------:R-:W-:-:S02]  /*3cc0*/  ISETP.NE.AND.EX P0, PT, R23, RZ, PT, P0 ;  /* 0x000000ff1700720c */ /* 0x000fc40003f05300 */
[----:B------:R-:W-:Y:S02]  /*3cd0*/  ISETP.NE.AND.EX P1, PT, R29, RZ, PT, P1 ;  /* 0x000000ff1d00720c */ /* 0x000fe40003f25310 */
[----:B------:R-:W-:Y:S02]  /*3ce0*/  ISETP.NE.AND.EX P3, PT, R17, RZ, PT, P3 ;  /* 0x000000ff1100720c */ /* 0x000fe40003f65330 */
[----:B------:R-:W-:Y:S02]  /*3cf0*/  ISETP.NE.AND.EX P2, PT, R19, RZ, PT, P2 ;  /* 0x000000ff1300720c */ /* 0x000fe40003f45320 */
[----:B------:R-:W-:Y:S02]  /*3d00*/  SEL R3, RZ, 0x1, P0 ;  /* 0x00000001ff037807 */ /* 0x000fe40000000000 */
[----:B------:R-:W-:Y:S02]  /*3d10*/  SEL R22, RZ, 0x1, P1 ;  /* 0x00000001ff167807 */ /* 0x000fe40000800000 */
[----:B------:R-:W-:-:S02]  /*3d20*/  SEL R18, RZ, 0x1, P3 ;  /* 0x00000001ff127807 */ /* 0x000fc40001800000 */
[----:B------:R-:W-:Y:S02]  /*3d30*/  SEL R16, RZ, 0x1, P2 ;  /* 0x00000001ff107807 */ /* 0x000fe40001000000 */
        /* <DEDUP_REMOVED lines=23> */
.L_x_21457:
[----:B------:R0:W-:Y:S01]  /*3eb0*/  STG.E.U8 desc[UR36][R8.64], R3 ;  /* 0x0000000308007986 */ /* 0x0001e2000c101124 */
[----:B------:R-:W-:Y:S05]  /*3ec0*/  BRA `(.L_x_21453) ;  /* 0x0000000c00547947 */ /* 0x000fea0003800000 */
.L_x_21456:
        /* <DEDUP_REMOVED lines=10> */
.L_x_21460:
[----:B------:R0:W-:Y:S01]  /*3f70*/  STG.E desc[UR36][R8.64], R3 ;  /* 0x0000000308007986 */ /* 0x0001e2000c101924 */
[----:B------:R-:W-:Y:S05]  /*3f80*/  BRA `(.L_x_21453) ;  /* 0x0000000c00247947 */ /* 0x000fea0003800000 */
.L_x_21459:
[----:B------:R0:W-:Y:S01]  /*3f90*/  STG.E.U16 desc[UR36][R8.64], R3 ;  /* 0x0000000308007986 */ /* 0x0001e2000c101524 */
[----:B------:R-:W-:Y:S05]  /*3fa0*/  BRA `(.L_x_21453) ;  /* 0x0000000c001c7947 */ /* 0x000fea0003800000 */
.L_x_21455:
        /* <DEDUP_REMOVED lines=9> */
.L_x_21462:
[----:B------:R-:W0:Y:S02]  /*4040*/  I2F.S16 R0, R3 ;  /* 0x0000000300007306 */ /* 0x000e240000101400 */
[----:B0-----:R-:W-:-:S05]  /*4050*/  F2FP.F16.F32.PACK_AB R0, RZ, R0 ;  /* 0x00000000ff00723e */ /* 0x001fca00000000ff */
[----:B------:R0:W-:Y:S01]  /*4060*/  STG.E.U16 desc[UR36][R8.64], R0 ;  /* 0x0000000008007986 */ /* 0x0001e2000c101524 */
[----:B------:R-:W-:Y:S05]  /*4070*/  BRA `(.L_x_21453) ;  /* 0x0000000800e87947 */ /* 0x000fea0003800000 */
.L_x_21461:
        /* <DEDUP_REMOVED lines=10> */
.L_x_21464:
[----:B------:R-:W0:Y:S02]  /*4120*/  I2F.S16 R3, R3 ;  /* 0x0000000300037306 */ /* 0x000e240000101400 */
[----:B0-----:R-:W-:-:S04]  /*4130*/  F2FP.F16.F32.PACK_AB R3, RZ, R3 ;  /* 0x00000003ff03723e */ /* 0x001fc800000000ff */
[----:B------:R-:W-:-:S05]  /*4140*/  PRMT R3, R3, 0x5410, RZ ;  /* 0x0000541003037816 */ /* 0x000fca00000000ff */
[----:B------:R0:W-:Y:S01]  /*4150*/  STG.E desc[UR36][R8.64], R3 ;  /* 0x0000000308007986 */ /* 0x0001e2000c101924 */
[----:B------:R-:W-:Y:S05]  /*4160*/  BRA `(.L_x_21453) ;  /* 0x0000000800ac7947 */ /* 0x000fea0003800000 */
.L_x_21463:
[----:B------:R-:W0:Y:S02]  /*4170*/  I2F.F64.S16 R4, R3 ;  /* 0x0000000300047312 */ /* 0x000e240000101c00 */
[----:B0-----:R0:W-:Y:S01]  /*4180*/  STG.E.64 desc[UR36][R8.64], R4 ;  /* 0x0000000408007986 */ /* 0x0011e2000c101b24 */
[----:B------:R-:W-:Y:S05]  /*4190*/  BRA `(.L_x_21453) ;  /* 0x0000000800a07947 */ /* 0x000fea0003800000 */
.L_x_21454:
        /* <DEDUP_REMOVED lines=10> */
.L_x_21467:
[----:B------:R-:W0:Y:S01]  /*4240*/  I2F.F64.S16 R4, R3 ;  /* 0x0000000300047312 */ /* 0x000e220000101c00 */
[----:B------:R-:W-:-:S05]  /*4250*/  CS2R R6, SRZ ;  /* 0x0000000000067805 */ /* 0x000fca000001ff00 */
[----:B0-----:R0:W-:Y:S01]  /*4260*/  STG.E.128 desc[UR36][R8.64], R4 ;  /* 0x0000000408007986 */ /* 0x0011e2000c101d24 */
[----:B------:R-:W-:Y:S05]  /*4270*/  BRA `(.L_x_21453) ;  /* 0x0000000800687947 */ /* 0x000fea0003800000 */
.L_x_21466:
        /* <DEDUP_REMOVED lines=21> */
.L_x_21471:
[----:B------:R-:W-:Y:S05]  /*43d0*/  BSYNC B0 ;  /* 0x0000000000007941 */ /* 0x000fea0003800000 */
.L_x_21470:
[----:B------:R-:W-:-:S05]  /*43e0*/  LOP3.LUT R5, R0, R5, RZ, 0xfc, !PT ;  /* 0x0000000500057212 */ /* 0x000fca00078efcff */
[----:B------:R0:W-:Y:S01]  /*43f0*/  STG.E.U8 desc[UR36][R8.64], R5 ;  /* 0x0000000508007986 */ /* 0x0001e2000c101124 */
[----:B------:R-:W-:Y:S05]  /*4400*/  BRA `(.L_x_21453) ;  /* 0x0000000800047947 */ /* 0x000fea0003800000 */
.L_x_21469:
        /* <DEDUP_REMOVED lines=13> */
.L_x_21473:
[----:B------:R-:W-:Y:S01]  /*44e0*/  IMAD.MOV.U32 R0, RZ, RZ, 0x7f ;  /* 0x0000007fff007424 */ /* 0x000fe200078e00ff */
[----:B------:R-:W-:-:S04]  /*44f0*/  ISETP.GT.U32.AND P0, PT, R4, 0x7f800000, PT ;  /* 0x7f8000000400780c */ /* 0x000fc80003f04070 */
[----:B------:R-:W-:-:S09]  /*4500*/  SEL R0, R0, 0x7c, P0 ;  /* 0x0000007c00007807 */ /* 0x000fd20000000000 */
.L_x_21474:
[----:B------:R-:W-:Y:S05]  /*4510*/  BSYNC B0 ;  /* 0x0000000000007941 */ /* 0x000fea0003800000 */
.L_x_21472:
[----:B------:R-:W-:-:S04]  /*4520*/  LOP3.LUT R3, R5, 0x80000000, RZ, 0xc0, !PT ;  /* 0x8000000005037812 */ /* 0x000fc800078ec0ff */
[----:B------:R-:W-:-:S04]  /*4530*/  SHF.R.U32.HI R3, RZ, 0x18, R3 ;  /* 0x00000018ff037819 */ /* 0x000fc80000011603 */
[----:B------:R-:W-:-:S05]  /*4540*/  LOP3.LUT R3, R0, R3, RZ, 0xfc, !PT ;  /* 0x0000000300037212 */ /* 0x000fca00078efcff */
[----:B------:R0:W-:Y:S01]  /*4550*/  STG.E.U8 desc[UR36][R8.64], R3 ;  /* 0x0000000308007986 */ /* 0x0001e2000c101124 */
[----:B------:R-:W-:Y:S05]  /*4560*/  BRA `(.L_x_21453) ;  /* 0x0000000400ac7947 */ /* 0x000fea0003800000 */
.L_x_21468:
[----:B------:R-:W0:Y:S02]  /*4570*/  I2F.S16 R0, R3 ;  /* 0x0000000300007306 */ /* 0x000e240000101400 */
[----:B0-----:R-:W-:-:S05]  /*4580*/  F2FP.BF16.F32.PACK_AB R0, RZ, R0 ;  /* 0x00000000ff00723e */ /* 0x001fca00000010ff */
[----:B------:R0:W-:Y:S01]  /*4590*/  STG.E.U16 desc[UR36][R8.64], R0 ;  /* 0x0000000008007986 */ /* 0x0001e2000c101524 */
[----:B------:R-:W-:Y:S05]  /*45a0*/  BRA `(.L_x_21453) ;  /* 0x00000004009c7947 */ /* 0x000fea0003800000 */
.L_x_21465:
        /* <DEDUP_REMOVED lines=10> */
.L_x_21477:
        /* <DEDUP_REMOVED lines=17> */
.L_x_21480:
[----:B------:R-:W-:-:S04]  /*4760*/  LOP3.LUT R3, R3, 0x80000000, RZ, 0xc0, !PT ;  /* 0x8000000003037812 */ /* 0x000fc800078ec0ff */
[----:B------:R-:W-:-:S04]  /*4770*/  SHF.R.U32.HI R3, RZ, 0x18, R3 ;  /* 0x00000018ff037819 */ /* 0x000fc80000011603 */
[----:B------:R-:W-:-:S04]  /*4780*/  LOP3.LUT R0, R0, R3, RZ, 0xfc, !PT ;  /* 0x0000000300007212 */ /* 0x000fc800078efcff */
[----:B------:R-:W-:-:S07]  /*4790*/  PRMT R4, R0, 0x7610, R4 ;  /* 0x0000761000047816 */ /* 0x000fce0000000004 */
.L_x_21479:
[----:B------:R-:W-:Y:S05]  /*47a0*/  BSYNC B0 ;  /* 0x0000000000007941 */ /* 0x000fea0003800000 */
.L_x_21478:
[----:B------:R3:W-:Y:S01]  /*47b0*/  STG.E.U8 desc[UR36][R8.64], R4 ;  /* 0x0000000408007986 */ /* 0x0007e2000c101124 */
[----:B------:R-:W-:Y:S05]  /*47c0*/  BRA `(.L_x_21453) ;  /* 0x0000000400147947 */ /* 0x000fea0003800000 */
.L_x_21476:
        /* <DEDUP_REMOVED lines=17> */
.L_x_21483:
[----:B------:R-:W-:-:S04]  /*48e0*/  LOP3.LUT R3, R3, 0x80000000, RZ, 0xc0, !PT ;  /* 0x8000000003037812 */ /* 0x000fc800078ec0ff */
[----:B------:R-:W-:-:S04]  /*48f0*/  SHF.R.U32.HI R3, RZ, 0x18, R3 ;  /* 0x00000018ff037819 */ /* 0x000fc80000011603 */
[----:B------:R-:W-:-:S04]  /*4900*/  LOP3.LUT R0, R0, R3, RZ, 0xfc, !PT ;  /* 0x0000000300007212 */ /* 0x000fc800078efcff */
[----:B------:R-:W-:-:S07]  /*4910*/  PRMT R4, R0, 0x7610, R4 ;  /* 0x0000761000047816 */ /* 0x000fce0000000004 */
.L_x_21482:
[----:B------:R-:W-:Y:S05]  /*4920*/  BSYNC B0 ;  /* 0x0000000000007941 */ /* 0x000fea0003800000 */
.L_x_21481:
[----:B------:R0:W-:Y:S01]  /*4930*/  STG.E.U8 desc[UR36][R8.64], R4 ;  /* 0x0000000408007986 */ /* 0x0001e2000c101124 */
[----:B------:R-:W-:Y:S05]  /*4940*/  BRA `(.L_x_21453) ;  /* 0x0000000000b47947 */ /* 0x000fea0003800000 */
.L_x_21475:
        /* <DEDUP_REMOVED lines=23> */
.L_x_21458:
        /* <DEDUP_REMOVED lines=16> */
.L_x_21486:
[----:B------:R-:W-:Y:S05]  /*4bc0*/  BRA `(.L_x_21453) ;  /* 0x0000000000147947 */ /* 0x000fea0003800000 */
.L_x_21485:
[----:B------:R-:W-:Y:S02]  /*4bd0*/  IMAD.MOV.U32 R4, RZ, RZ, R3 ;  /* 0x000000ffff047224 */ /* 0x000fe400078e0003 */
[----:B------:R-:W-:-:S05]  /*4be0*/  IMAD.MOV.U32 R5, RZ, RZ, RZ ;  /* 0x000000ffff057224 */ /* 0x000fca00078e00ff */
[----:B------:R2:W-:Y:S01]  /*4bf0*/  STG.E.64 desc[UR36][R8.64], R4 ;  /* 0x0000000408007986 */ /* 0x0005e2000c101b24 */
[----:B------:R-:W-:Y:S05]  /*4c00*/  BRA `(.L_x_21453) ;  /* 0x0000000000047947 */ /* 0x000fea0003800000 */
.L_x_21484:
[----:B------:R0:W-:Y:S02]  /*4c10*/  STG.E desc[UR36][R8.64], R3 ;  /* 0x0000000308007986 */ /* 0x0001e4000c101924 */
.L_x_21453:
[----:B------:R-:W-:Y:S05]  /*4c20*/  BSYNC B6 ;  /* 0x0000000000067941 */ /* 0x000fea0003800000 */
.L_x_21452:
        /* <DEDUP_REMOVED lines=23> */
.L_x_21492:
[----:B------:R0:W-:Y:S01]  /*4da0*/  STG.E.U8 desc[UR36][R8.64], R22 ;  /* 0x0000001608007986 */ /* 0x0001e2000c101124 */
[----:B------:R-:W-:Y:S05]  /*4db0*/  BRA `(.L_x_21494) ;  /* 0x0000000c00487947 */ /* 0x000fea0003800000 */
.L_x_21491:
        /* <DEDUP_REMOVED lines=9> */
.L_x_21496:
[----:B------:R0:W-:Y:S01]  /*4e50*/  STG.E desc[UR36][R8.64], R22 ;  /* 0x0000001608007986 */ /* 0x0001e2000c101924 */
[----:B------:R-:W-:Y:S05]  /*4e60*/  BRA `(.L_x_21494) ;  /* 0x0000000c001c7947 */ /* 0x000fea0003800000 */
.L_x_21495:
[----:B------:R0:W-:Y:S01]  /*4e70*/  STG.E.U16 desc[UR36][R8.64], R22 ;  /* 0x0000001608007986 */ /* 0x0001e2000c101524 */
[----:B------:R-:W-:Y:S05]  /*4e80*/  BRA `(.L_x_21494) ;  /* 0x0000000c00147947 */ /* 0x000fea0003800000 */
.L_x_21490:
        /* <DEDUP_REMOVED lines=9> */
.L_x_21498:
[----:B------:R-:W0:Y:S02]  /*4f20*/  I2F.S16 R0, R22 ;  /* 0x0000001600007306 */ /* 0x000e240000101400 */
[----:B0-----:R-:W-:-:S05]  /*4f30*/  F2FP.F16.F32.PACK_AB R0, RZ, R0 ;  /* 0x00000000ff00723e */ /* 0x001fca00000000ff */
[----:B------:R0:W-:Y:S01]  /*4f40*/  STG.E.U16 desc[UR36][R8.64], R0 ;  /* 0x0000000008007986 */ /* 0x0001e2000c101524 */
[----:B------:R-:W-:Y:S05]  /*4f50*/  BRA `(.L_x_21494) ;  /* 0x0000000800e07947 */ /* 0x000fea0003800000 */
.L_x_21497:
        /* <DEDUP_REMOVED lines=10> */
.L_x_21500:
[----:B------:R-:W0:Y:S02]  /*5000*/  I2F.S16 R22, R22 ;  /* 0x0000001600167306 */ /* 0x000e240000101400 */
[----:B0-----:R-:W-:-:S04]  /*5010*/  F2FP.F16.F32.PACK_AB R3, RZ, R22 ;  /* 0x00000016ff03723e */ /* 0x001fc800000000ff */
[----:B------:R-:W-:-:S05]  /*5020*/  PRMT R3, R3, 0x5410, RZ ;  /* 0x0000541003037816 */ /* 0x000fca00000000ff */
[----:B------:R0:W-:Y:S01]  /*5030*/  STG.E desc[UR36][R8.64], R3 ;  /* 0x0000000308007986 */ /* 0x0001e2000c101924 */
[----:B------:R-:W-:Y:S05]  /*5040*/  BRA `(.L_x_21494) ;  /* 0x0000000800a47947 */ /* 0x000fea0003800000 */
.L_x_21499:
[----:B------:R-:W0:Y:S02]  /*5050*/  I2F.F64.S16 R22, R22 ;  /* 0x0000001600167312 */ /* 0x000e240000101c00 */
[----:B0-----:R0:W-:Y:S01]  /*5060*/  STG.E.64 desc[UR36][R8.64], R22 ;  /* 0x0000001608007986 */ /* 0x0011e2000c101b24 */
[----:B------:R-:W-:Y:S05]  /*5070*/  BRA `(.L_x_21494) ;  /* 0x0000000800987947 */ /* 0x000fea0003800000 */
.L_x_21489:
        /* <DEDUP_REMOVED lines=10> */
.L_x_21503:
[----:B------:R-:W0:Y:S01]  /*5120*/  I2F.F64.S16 R4, R22 ;  /* 0x0000001600047312 */ /* 0x000e220000101c00 */
[----:B------:R-:W-:-:S05]  /*5130*/  CS2R R6, SRZ ;  /* 0x0000000000067805 */ /* 0x000fca000001ff00 */
[----:B0-----:R0:W-:Y:S01]  /*5140*/  STG.E.128 desc[UR36][R8.64], R4 ;  /* 0x0000000408007986 */ /* 0x0011e2000c101d24 */
[----:B------:R-:W-:Y:S05]  /*5150*/  BRA `(.L_x_21494) ;  /* 0x0000000800607947 */ /* 0x000fea0003800000 */
.L_x_21502:
        /* <DEDUP_REMOVED lines=21> */
.L_x_21507:
[----:B------:R-:W-:Y:S05]  /*52b0*/  BSYNC B0 ;  /* 0x0000000000007941 */ /* 0x000fea0003800000 */
.L_x_21506:
[----:B------:R-:W-:-:S05]  /*52c0*/  LOP3.LUT R5, R0, R5, RZ, 0xfc, !PT ;  /* 0x0000000500057212 */ /* 0x000fca00078efcff */
[----:B------:R0:W-:Y:S01]  /*52d0*/  STG.E.U8 desc[UR36][R8.64], R5 ;  /* 0x0000000508007986 */ /* 0x0001e2000c101124 */
[----:B------:R-:W-:Y:S05]  /*52e0*/  BRA `(.L_x_21494) ;  /* 0x0000000400fc7947 */ /* 0x000fea0003800000 */
.L_x_21505:
        /* <DEDUP_REMOVED lines=13> */
.L_x_21509:
[----:B------:R-:W-:Y:S01]  /*53c0*/  IMAD.MOV.U32 R0, RZ, RZ, 0x7f ;  /* 0x0000007fff007424 */ /* 0x000fe200078e00ff */
[----:B------:R-:W-:-:S04]  /*53d0*/  ISETP.GT.U32.AND P0, PT, R3, 0x7f800000, PT ;  /* 0x7f8000000300780c */ /* 0x000fc80003f04070 */
[----:B------:R-:W-:-:S09]  /*53e0*/  SEL R0, R0, 0x7c, P0 ;  /* 0x0000007c00007807 */ /* 0x000fd20000000000 */
.L_x_21510:
[----:B------:R-:W-:Y:S05]  /*53f0*/  BSYNC B0 ;  /* 0x0000000000007941 */ /* 0x000fea0003800000 */
.L_x_21508:
[----:B------:R-:W-:-:S04]  /*5400*/  LOP3.LUT R3, R5, 0x80000000, RZ, 0xc0, !PT ;  /* 0x8000000005037812 */ /* 0x000fc800078ec0ff */
[----:B------:R-:W-:-:S04]  /*5410*/  SHF.R.U32.HI R3, RZ, 0x18, R3 ;  /* 0x00000018ff037819 */ /* 0x000fc80000011603 */
[----:B------:R-:W-:-:S05]  /*5420*/  LOP3.LUT R3, R0, R3, RZ, 0xfc, !PT ;  /* 0x0000000300037212 */ /* 0x000fca00078efcff */
[----:B------:R0:W-:Y:S01]  /*5430*/  STG.E.U8 desc[UR36][R8.64], R3 ;  /* 0x0000000308007986 */ /* 0x0001e2000c101124 */
[----:B------:R-:W-:Y:S05]  /*5440*/  BRA `(.L_x_21494) ;  /* 0x0000000400a47947 */ /* 0x000fea0003800000 */
.L_x_21504:
[----:B------:R-:W0:Y:S02]  /*5450*/  I2F.S16 R0, R22 ;  /* 0x0000001600007306 */ /* 0x000e240000101400 */
[----:B0-----:R-:W-:-:S05]  /*5460*/  F2FP.BF16.F32.PACK_AB R0, RZ, R0 ;  /* 0x00000000ff00723e */ /* 0x001fca00000010ff */
[----:B------:R0:W-:Y:S01]  /*5470*/  STG.E.U16 desc[UR36][R8.64], R0 ;  /* 0x0000000008007986 */ /* 0x0001e2000c101524 */
[----:B------:R-:W-:Y:S05]  /*5480*/  BRA `(.L_x_21494) ;  /* 0x0000000400947947 */ /* 0x000fea0003800000 */
.L_x_21501:
        /* <DEDUP_REMOVED lines=10> */
.L_x_21513:
        /* <DEDUP_REMOVED lines=17> */
.L_x_21516:
[----:B------:R-:W-:-:S04]  /*5640*/  LOP3.LUT R3, R5, 0x80000000, RZ, 0xc0, !PT ;  /* 0x8000000005037812 */ /* 0x000fc800078ec0ff */
[----:B------:R-:W-:-:S04]  /*5650*/  SHF.R.U32.HI R3, RZ, 0x18, R3 ;  /* 0x00000018ff037819 */ /* 0x000fc80000011603 */
[----:B------:R-:W-:-:S04]  /*5660*/  LOP3.LUT R0, R0, R3, RZ, 0xfc, !PT ;  /* 0x0000000300007212 */ /* 0x000fc800078efcff */
[----:B------:R-:W-:-:S07]  /*5670*/  PRMT R4, R0, 0x7610, R4 ;  /* 0x0000761000047816 */ /* 0x000fce0000000004 */
.L_x_21515:
[----:B------:R-:W-:Y:S05]  /*5680*/  BSYNC B0 ;  /* 0x0000000000007941 */ /* 0x000fea0003800000 */
.L_x_21514:
[----:B------:R3:W-:Y:S01]  /*5690*/  STG.E.U8 desc[UR36][R8.64], R4 ;  /* 0x0000000408007986 */ /* 0x0007e2000c101124 */
[----:B------:R-:W-:Y:S05]  /*56a0*/  BRA `(.L_x_21494) ;  /* 0x00000004000c7947 */ /* 0x000fea0003800000 */
.L_x_21512:
        /* <DEDUP_REMOVED lines=17> */
.L_x_21519:
[----:B------:R-:W-:-:S04]  /*57c0*/  LOP3.LUT R3, R5, 0x80000000, RZ, 0xc0, !PT ;  /* 0x8000000005037812 */ /* 0x000fc800078ec0ff */
[----:B------:R-:W-:-:S04]  /*57d0*/  SHF.R.U32.HI R3, RZ, 0x18, R3 ;  /* 0x00000018ff037819 */ /* 0x000fc80000011603 */
[----:B------:R-:W-:-:S04]  /*57e0*/  LOP3.LUT R0, R0, R3, RZ, 0xfc, !PT ;  /* 0x0000000300007212 */ /* 0x000fc800078efcff */
[----:B------:R-:W-:-:S07]  /*57f0*/  PRMT R4, R0, 0x7610, R4 ;  /* 0x0000761000047816 */ /* 0x000fce0000000004 */
.L_x_21518:
[----:B------:R-:W-:Y:S05]  /*5800*/  BSYNC B0 ;  /* 0x0000000000007941 */ /* 0x000fea0003800000 */
.L_x_21517:
[----:B------:R0:W-:Y:S01]  /*5810*/  STG.E.U8 desc[UR36][R8.64], R4 ;  /* 0x0000000408007986 */ /* 0x0001e2000c101124 */
[----:B------:R-:W-:Y:S05]  /*5820*/  BRA `(.L_x_21494) ;  /* 0x0000000000ac7947 */ /* 0x000fea0003800000 */
.L_x_21511:
        /* <DEDUP_REMOVED lines=22> */
.L_x_21493:
        /* <DEDUP_REMOVED lines=16> */
.L_x_21522:
[----:B------:R-:W-:Y:S05]  /*5a90*/  BRA `(.L_x_21494) ;  /* 0x0000000000107947 */ /* 0x000fea0003800000 */
.L_x_21521:
[----:B------:R-:W-:-:S05]  /*5aa0*/  IMAD.MOV.U32 R23, RZ, RZ, RZ ;  /* 0x000000ffff177224 */ /* 0x000fca00078e00ff */
[----:B------:R2:W-:Y:S01]  /*5ab0*/  STG.E.64 desc[UR36][R8.64], R22 ;  /* 0x0000001608007986 */ /* 0x0005e2000c101b24 */
[----:B------:R-:W-:Y:S05]  /*5ac0*/  BRA `(.L_x_21494) ;  /* 0x0000000000047947 */ /* 0x000fea0003800000 */
.L_x_21520:
[----:B------:R0:W-:Y:S02]  /*5ad0*/  STG.E desc[UR36][R8.64], R22 ;  /* 0x0000001608007986 */ /* 0x0001e4000c101924 */
.L_x_21494:
        /* <DEDUP_REMOVED lines=23> */
.L_x_21526:
[----:B------:R3:W-:Y:S01]  /*5c50*/  STG.E.U8 desc[UR36][R8.64], R18 ;  /* 0x0000001208007986 */ /* 0x0007e2000c101124 */
[----:B------:R-:W-:Y:S05]  /*5c60*/  BRA `(.L_x_21528) ;  /* 0x0000000c00487947 */ /* 0x000fea0003800000 */
.L_x_21525:
        /* <DEDUP_REMOVED lines=9> */
.L_x_21530:
[----:B------:R2:W-:Y:S01]  /*5d00*/  STG.E desc[UR36][R8.64], R18 ;  /* 0x0000001208007986 */ /* 0x0005e2000c101924 */
[----:B------:R-:W-:Y:S05]  /*5d10*/  BRA `(.L_x_21528) ;  /* 0x0000000c001c7947 */ /* 0x000fea0003800000 */
.L_x_21529:
[----:B------:R0:W-:Y:S01]  /*5d20*/  STG.E.U16 desc[UR36][R8.64], R18 ;  /* 0x0000001208007986 */ /* 0x0001e2000c101524 */
[----:B------:R-:W-:Y:S05]  /*5d30*/  BRA `(.L_x_21528) ;  /* 0x0000000c00147947 */ /* 0x000fea0003800000 */
.L_x_21524:
        /* <DEDUP_REMOVED lines=9> */
.L_x_21532:
[----:B------:R-:W0:Y:S02]  /*5dd0*/  I2F.S16 R0, R18 ;  /* 0x0000001200007306 */ /* 0x000e240000101400 */
[----:B0-----:R-:W-:-:S05]  /*5de0*/  F2FP.F16.F32.PACK_AB R0, RZ, R0 ;  /* 0x00000000ff00723e */ /* 0x001fca00000000ff */
[----:B------:R0:W-:Y:S01]  /*5df0*/  STG.E.U16 desc[UR36][R8.64], R0 ;  /* 0x0000000008007986 */ /* 0x0001e2000c101524 */
[----:B------:R-:W-:Y:S05]  /*5e00*/  BRA `(.L_x_21528) ;  /* 0x0000000800e07947 */ /* 0x000fea0003800000 */
.L_x_21531:
        /* <DEDUP_REMOVED lines=10> */
.L_x_21534:
[----:B------:R-:W0:Y:S02]  /*5eb0*/  I2F.S16 R18, R18 ;  /* 0x0000001200127306 */ /* 0x000e240000101400 */
[----:B0-----:R-:W-:-:S04]  /*5ec0*/  F2FP.F16.F32.PACK_AB R3, RZ, R18 ;  /* 0x00000012ff03723e */ /* 0x001fc800000000ff */
[----:B------:R-:W-:-:S05]  /*5ed0*/  PRMT R3, R3, 0x5410, RZ ;  /* 0x0000541003037816 */ /* 0x000fca00000000ff */
[----:B------:R0:W-:Y:S01]  /*5ee0*/  STG.E desc[UR36][R8.64], R3 ;  /* 0x0000000308007986 */ /* 0x0001e2000c101924 */
[----:B------:R-:W-:Y:S05]  /*5ef0*/  BRA `(.L_x_21528) ;  /* 0x0000000800a47947 */ /* 0x000fea0003800000 */
.L_x_21533:
[----:B------:R-:W0:Y:S02]  /*5f00*/  I2F.F64.S16 R18, R18 ;  /* 0x0000001200127312 */ /* 0x000e240000101c00 */
[----:B0-----:R0:W-:Y:S01]  /*5f10*/  STG.E.64 desc[UR36][R8.64], R18 ;  /* 0x0000001208007986 */ /* 0x0011e2000c101b24 */
[----:B------:R-:W-:Y:S05]  /*5f20*/  BRA `(.L_x_21528) ;  /* 0x0000000800987947 */ /* 0x000fea0003800000 */
.L_x_21523:
        /* <DEDUP_REMOVED lines=10> */
.L_x_21537:
[----:B------:R-:W0:Y:S01]  /*5fd0*/  I2F.F64.S16 R4, R18 ;  /* 0x0000001200047312 */ /* 0x000e220000101c00 */
[----:B------:R-:W-:-:S05]  /*5fe0*/  CS2R R6, SRZ ;  /* 0x0000000000067805 */ /* 0x000fca000001ff00 */
[----:B0-----:R0:W-:Y:S01]  /*5ff0*/  STG.E.128 desc[UR36][R8.64], R4 ;  /* 0x0000000408007986 */ /* 0x0011e2000c101d24 */
[----:B------:R-:W-:Y:S05]  /*6000*/  BRA `(.L_x_21528) ;  /* 0x0000000800607947 */ /* 0x000fea0003800000 */
.L_x_21536:
        /* <DEDUP_REMOVED lines=21> */
.L_x_21541:
[----:B------:R-:W-:Y:S05]  /*6160*/  BSYNC B0 ;  /* 0x0000000000007941 */ /* 0x000fea0003800000 */
.L_x_21540:
[----:B------:R-:W-:-:S05]  /*6170*/  LOP3.LUT R5, R0, R5, RZ, 0xfc, !PT ;  /* 0x0000000500057212 */ /* 0x000fca00078efcff */
[----:B------:R0:W-:Y:S01]  /*6180*/  STG.E.U8 desc[UR36][R8.64], R5 ;  /* 0x0000000508007986 */ /* 0x0001e2000c101124 */
[----:B------:R-:W-:Y:S05]  /*6190*/  BRA `(.L_x_21528) ;  /* 0x0000000400fc7947 */ /* 0x000fea0003800000 */
.L_x_21539:
        /* <DEDUP_REMOVED lines=13> */
.L_x_21543:
[----:B------:R-:W-:Y:S01]  /*6270*/  IMAD.MOV.U32 R0, RZ, RZ, 0x7f ;  /* 0x0000007fff007424 */ /* 0x000fe200078e00ff */
[----:B------:R-:W-:-:S04]  /*6280*/  ISETP.GT.U32.AND P0, PT, R3, 0x7f800000, PT ;  /* 0x7f8000000300780c */ /* 0x000fc80003f04070 */
[----:B------:R-:W-:-:S09]  /*6290*/  SEL R0, R0, 0x7c, P0 ;  /* 0x0000007c00007807 */ /* 0x000fd20000000000 */
.L_x_21544:
[----:B------:R-:W-:Y:S05]  /*62a0*/  BSYNC B0 ;  /* 0x0000000000007941 */ /* 0x000fea0003800000 */
.L_x_21542:
[----:B------:R-:W-:-:S04]  /*62b0*/  LOP3.LUT R3, R5, 0x80000000, RZ, 0xc0, !PT ;  /* 0x8000000005037812 */ /* 0x000fc800078ec0ff */
[----:B------:R-:W-:-:S04]  /*62c0*/  SHF.R.U32.HI R3, RZ, 0x18, R3 ;  /* 0x00000018ff037819 */ /* 0x000fc80000011603 */
[----:B------:R-:W-:-:S05]  /*62d0*/  LOP3.LUT R3, R0, R3, RZ, 0xfc, !PT ;  /* 0x0000000300037212 */ /* 0x000fca00078efcff */
[----:B------:R0:W-:Y:S01]  /*62e0*/  STG.E.U8 desc[UR36][R8.64], R3 ;  /* 0x0000000308007986 */ /* 0x0001e2000c101124 */
[----:B------:R-:W-:Y:S05]  /*62f0*/  BRA `(.L_x_21528) ;  /* 0x0000000400a47947 */ /* 0x000fea0003800000 */
.L_x_21538:
[----:B------:R-:W0:Y:S02]  /*6300*/  I2F.S16 R0, R18 ;  /* 0x0000001200007306 */ /* 0x000e240000101400 */
[----:B0-----:R-:W-:-:S05]  /*6310*/  F2FP.BF16.F32.PACK_AB R0, RZ, R0 ;  /* 0x00000000ff00723e */ /* 0x001fca00000010ff */
[----:B------:R0:W-:Y:S01]  /*6320*/  STG.E.U16 desc[UR36][R8.64], R0 ;  /* 0x0000000008007986 */ /* 0x0001e2000c101524 */
[----:B------:R-:W-:Y:S05]  /*6330*/  BRA `(.L_x_21528) ;  /* 0x0000000400947947 */ /* 0x000fea0003800000 */
.L_x_21535:
        /* <DEDUP_REMOVED lines=10> */
.L_x_21547:
        /* <DEDUP_REMOVED lines=17> */
.L_x_21550:
[----:B------:R-:W-:-:S04]  /*64f0*/  LOP3.LUT R3, R5, 0x80000000, RZ, 0xc0, !PT ;  /* 0x8000000005037812 */ /* 0x000fc800078ec0ff */
[----:B------:R-:W-:-:S04]  /*6500*/  SHF.R.U32.HI R3, RZ, 0x18, R3 ;  /* 0x00000018ff037819 */ /* 0x000fc80000011603 */
[----:B------:R-:W-:-:S04]  /*6510*/  LOP3.LUT R0, R0, R3, RZ, 0xfc, !PT ;  /* 0x0000000300007212 */ /* 0x000fc800078efcff */
[----:B------:R-:W-:-:S07]  /*6520*/  PRMT R4, R0, 0x7610, R4 ;  /* 0x0000761000047816 */ /* 0x000fce0000000004 */
.L_x_21549:
[----:B------:R-:W-:Y:S05]  /*6530*/  BSYNC B0 ;  /* 0x0000000000007941 */ /* 0x000fea0003800000 */
.L_x_21548:
[----:B------:R0:W-:Y:S01]  /*6540*/  STG.E.U8 desc[UR36][R8.64], R4 ;  /* 0x0000000408007986 */ /* 0x0001e2000c101124 */
[----:B------:R-:W-:Y:S05]  /*6550*/  BRA `(.L_x_21528) ;  /* 0x00000004000c7947 */ /* 0x000fea0003800000 */
.L_x_21546:
        /* <DEDUP_REMOVED lines=17> */
.L_x_21553:
[----:B------:R-:W-:-:S04]  /*6670*/  LOP3.LUT R3, R5, 0x80000000, RZ, 0xc0, !PT ;  /* 0x8000000005037812 */ /* 0x000fc800078ec0ff */
[----:B------:R-:W-:-:S04]  /*6680*/  SHF.R.U32.HI R3, RZ, 0x18, R3 ;  /* 0x00000018ff037819 */ /* 0x000fc80000011603 */
[----:B------:R-:W-:-:S04]  /*6690*/  LOP3.LUT R0, R0, R3, RZ, 0xfc, !PT ;  /* 0x0000000300007212 */ /* 0x000fc800078efcff */
[----:B------:R-:W-:-:S07]  /*66a0*/  PRMT R4, R0, 0x7610, R4 ;  /* 0x0000761000047816 */ /* 0x000fce0000000004 */
.L_x_21552:
[----:B------:R-:W-:Y:S05]  /*66b0*/  BSYNC B0 ;  /* 0x0000000000007941 */ /* 0x000fea0003800000 */
.L_x_21551:
[----:B------:R0:W-:Y:S01]  /*66c0*/  STG.E.U8 desc[UR36][R8.64], R4 ;  /* 0x0000000408007986 */ /* 0x0001e2000c101124 */
[----:B------:R-:W-:Y:S05]  /*66d0*/  BRA `(.L_x_21528) ;  /* 0x0000000000ac7947 */ /* 0x000fea0003800000 */
.L_x_21545:
        /* <DEDUP_REMOVED lines=22> */
.L_x_21527:
        /* <DEDUP_REMOVED lines=16> */
.L_x_21556:
[----:B------:R-:W-:Y:S05]  /*6940*/  BRA `(.L_x_21528) ;  /* 0x0000000000107947 */ /* 0x000fea0003800000 */
.L_x_21555:
[----:B------:R-:W-:-:S05]  /*6950*/  IMAD.MOV.U32 R19, RZ, RZ, RZ ;  /* 0x000000ffff137224 */ /* 0x000fca00078e00ff */
[----:B------:R0:W-:Y:S01]  /*6960*/  STG.E.64 desc[UR36][R8.64], R18 ;  /* 0x0000001208007986 */ /* 0x0001e2000c101b24 */
[----:B------:R-:W-:Y:S05]  /*6970*/  BRA `(.L_x_21528) ;  /* 0x0000000000047947 */ /* 0x000fea0003800000 */
.L_x_21554:
[----:B------:R0:W-:Y:S02]  /*6980*/  STG.E desc[UR36][R8.64], R18 ;  /* 0x0000001208007986 */ /* 0x0001e4000c101924 */
.L_x_21528:
[----:B------:R-:W-:-:S07]  /*6990*/  VIADD R25, R25, 0x80 ;  /* 0x0000008019197836 */ /* 0x000fce0000000000 */
.L_x_21488:
[----:B------:R-:W-:Y:S05]  /*69a0*/  BSYNC B6 ;  /* 0x0000000000067941 */ /* 0x000fea0003800000 */
.L_x_21487:
        /* <DEDUP_REMOVED lines=21> */
.L_x_21560:
[----:B------:R-:W-:Y:S01]  /*6b00*/  STG.E.U8 desc[UR36][R2.64], R16 ;  /* 0x0000001002007986 */ /* 0x000fe2000c101124 */
[----:B------:R-:W-:Y:S05]  /*6b10*/  EXIT ;  /* 0x000000000000794d */ /* 0x000fea0003800000 */
.L_x_21559:
        /* <DEDUP_REMOVED lines=9> */
.L_x_21563:
[----:B------:R-:W-:Y:S01]  /*6bb0*/  STG.E desc[UR36][R2.64], R16 ;  /* 0x0000001002007986 */ /* 0x000fe2000c101924 */
[----:B------:R-:W-:Y:S05]  /*6bc0*/  EXIT ;  /* 0x000000000000794d */ /* 0x000fea0003800000 */
.L_x_21562:
[----:B------:R-:W-:Y:S01]  /*6bd0*/  STG.E.U16 desc[UR36][R2.64], R16 ;  /* 0x0000001002007986 */ /* 0x000fe2000c101524 */
[----:B------:R-:W-:Y:S05]  /*6be0*/  EXIT ;  /* 0x000000000000794d */ /* 0x000fea0003800000 */
.L_x_21558:
        /* <DEDUP_REMOVED lines=9> */
.L_x_21565:
[----:B------:R-:W0:Y:S02]  /*6c80*/  I2F.S16 R0, R16 ;  /* 0x0000001000007306 */ /* 0x000e240000101400 */
[----:B0-----:R-:W-:-:S05]  /*6c90*/  F2FP.F16.F32.PACK_AB R0, RZ, R0 ;  /* 0x00000000ff00723e */ /* 0x001fca00000000ff */
[----:B------:R-:W-:Y:S01]  /*6ca0*/  STG.E.U16 desc[UR36][R2.64], R0 ;  /* 0x0000000002007986 */ /* 0x000fe2000c101524 */
[----:B------:R-:W-:Y:S05]  /*6cb0*/  EXIT ;  /* 0x000000000000794d */ /* 0x000fea0003800000 */
.L_x_21564:
        /* <DEDUP_REMOVED lines=10> */
.L_x_21567:
[----:B------:R-:W0:Y:S02]  /*6d60*/  I2F.S16 R16, R16 ;  /* 0x0000001000107306 */ /* 0x000e240000101400 */
[----:B0-----:R-:W-:-:S04]  /*6d70*/  F2FP.F16.F32.PACK_AB R5, RZ, R16 ;  /* 0x00000010ff05723e */ /* 0x001fc800000000ff */
[----:B------:R-:W-:-:S05]  /*6d80*/  PRMT R5, R5, 0x5410, RZ ;  /* 0x0000541005057816 */ /* 0x000fca00000000ff */
[----:B------:R-:W-:Y:S01]  /*6d90*/  STG.E desc[UR36][R2.64], R5 ;  /* 0x0000000502007986 */ /* 0x000fe2000c101924 */
[----:B------:R-:W-:Y:S05]  /*6da0*/  EXIT ;  /* 0x000000000000794d */ /* 0x000fea0003800000 */
.L_x_21566:
[----:B------:R-:W0:Y:S02]  /*6db0*/  I2F.F64.S16 R16, R16 ;  /* 0x0000001000107312 */ /* 0x000e240000101c00 */
[----:B0-----:R-:W-:Y:S01]  /*6dc0*/  STG.E.64 desc[UR36][R2.64], R16 ;  /* 0x0000001002007986 */ /* 0x001fe2000c101b24 */
[----:B------:R-:W-:Y:S05]  /*6dd0*/  EXIT ;  /* 0x000000000000794d */ /* 0x000fea0003800000 */
.L_x_21557:
        /* <DEDUP_REMOVED lines=10> */
.L_x_21570:
[----:B------:R-:W0:Y:S01]  /*6e80*/  I2F.F64.S16 R16, R16 ;  /* 0x0000001000107312 */ /* 0x000e220000101c00 */
[----:B---3--:R-:W-:-:S05]  /*6e90*/  CS2R R18, SRZ ;  /* 0x0000000000127805 */ /* 0x008fca000001ff00 */
[----:B0-----:R-:W-:Y:S01]  /*6ea0*/  STG.E.128 desc[UR36][R2.64], R16 ;  /* 0x0000001002007986 */ /* 0x001fe2000c101d24 */
[----:B------:R-:W-:Y:S05]  /*6eb0*/  EXIT ;  /* 0x000000000000794d */ /* 0x000fea0003800000 */
.L_x_21569:
        /* <DEDUP_REMOVED lines=21> */
.L_x_21574:
[----:B------:R-:W-:Y:S05]  /*7010*/  BSYNC B0 ;  /* 0x0000000000007941 */ /* 0x000fea0003800000 */
.L_x_21573:
[----:B------:R-:W-:-:S05]  /*7020*/  LOP3.LUT R5, R0, R5, RZ, 0xfc, !PT ;  /* 0x0000000500057212 */ /* 0x000fca00078efcff */
[----:B------:R-:W-:Y:S01]  /*7030*/  STG.E.U8 desc[UR36][R2.64], R5 ;  /* 0x0000000502007986 */ /* 0x000fe2000c101124 */
[----:B------:R-:W-:Y:S05]  /*7040*/  EXIT ;  /* 0x000000000000794d */ /* 0x000fea0003800000 */
.L_x_21572:
        /* <DEDUP_REMOVED lines=13> */
.L_x_21576:
[----:B------:R-:W-:Y:S01]  /*7120*/  IMAD.MOV.U32 R0, RZ, RZ, 0x7f ;  /* 0x0000007fff007424 */ /* 0x000fe200078e00ff */
[----:B------:R-:W-:-:S04]  /*7130*/  ISETP.GT.U32.AND P0, PT, R4, 0x7f800000, PT ;  /* 0x7f8000000400780c */ /* 0x000fc80003f04070 */
[----:B------:R-:W-:-:S09]  /*7140*/  SEL R0, R0, 0x7c, P0 ;  /* 0x0000007c00007807 */ /* 0x000fd20000000000 */
.L_x_21577:
[----:B------:R-:W-:Y:S05]  /*7150*/  BSYNC B0 ;  /* 0x0000000000007941 */ /* 0x000fea0003800000 */
.L_x_21575:
[----:B------:R-:W-:-:S04]  /*7160*/  LOP3.LUT R4, R5, 0x80000000, RZ, 0xc0, !PT ;  /* 0x8000000005047812 */ /* 0x000fc800078ec0ff */
[----:B------:R-:W-:-:S04]  /*7170*/  SHF.R.U32.HI R5, RZ, 0x18, R4 ;  /* 0x00000018ff057819 */ /* 0x000fc80000011604 */
[----:B------:R-:W-:-:S05]  /*7180*/  LOP3.LUT R5, R0, R5, RZ, 0xfc, !PT ;  /* 0x0000000500057212 */ /* 0x000fca00078efcff */
[----:B------:R-:W-:Y:S01]  /*7190*/  STG.E.U8 desc[UR36][R2.64], R5 ;  /* 0x0000000502007986 */ /* 0x000fe2000c101124 */
[----:B------:R-:W-:Y:S05]  /*71a0*/  EXIT ;  /* 0x000000000000794d */ /* 0x000fea0003800000 */
.L_x_21571:
[----:B------:R-:W0:Y:S02]  /*71b0*/  I2F.S16 R0, R16 ;  /* 0x0000001000007306 */ /* 0x000e240000101400 */
[----:B0-----:R-:W-:-:S05]  /*71c0*/  F2FP.BF16.F32.PACK_AB R0, RZ, R0 ;  /* 0x00000000ff00723e */ /* 0x001fca00000010ff */
[----:B------:R-:W-:Y:S01]  /*71d0*/  STG.E.U16 desc[UR36][R2.64], R0 ;  /* 0x0000000002007986 */ /* 0x000fe2000c101524 */
[----:B------:R-:W-:Y:S05]  /*71e0*/  EXIT ;  /* 0x000000000000794d */ /* 0x000fea0003800000 */
.L_x_21568:
        /* <DEDUP_REMOVED lines=10> */
.L_x_21580:
        /* <DEDUP_REMOVED lines=17> */
.L_x_21583:
[----:B------:R-:W-:-:S04]  /*73a0*/  LOP3.LUT R0, R7, 0x80000000, RZ, 0xc0, !PT ;  /* 0x8000000007007812 */ /* 0x000fc800078ec0ff */
[----:B------:R-:W-:-:S04]  /*73b0*/  SHF.R.U32.HI R5, RZ, 0x18, R0 ;  /* 0x00000018ff057819 */ /* 0x000fc80000011600 */
[----:B------:R-:W-:-:S04]  /*73c0*/  LOP3.LUT R4, R4, R5, RZ, 0xfc, !PT ;  /* 0x0000000504047212 */ /* 0x000fc800078efcff */
[----:B------:R-:W-:-:S07]  /*73d0*/  PRMT R0, R4, 0x7610, R0 ;  /* 0x0000761004007816 */ /* 0x000fce0000000000 */
.L_x_21582:
[----:B------:R-:W-:Y:S05]  /*73e0*/  BSYNC B0 ;  /* 0x0000000000007941 */ /* 0x000fea0003800000 */
.L_x_21581:
[----:B------:R-:W-:Y:S01]  /*73f0*/  STG.E.U8 desc[UR36][R2.64], R0 ;  /* 0x0000000002007986 */ /* 0x000fe2000c101124 */
[----:B------:R-:W-:Y:S05]  /*7400*/  EXIT ;  /* 0x000000000000794d */ /* 0x000fea0003800000 */
.L_x_21579:
        /* <DEDUP_REMOVED lines=17> */
.L_x_21586:
[----:B------:R-:W-:-:S04]  /*7520*/  LOP3.LUT R0, R7, 0x80000000, RZ, 0xc0, !PT ;  /* 0x8000000007007812 */ /* 0x000fc800078ec0ff */
[----:B------:R-:W-:-:S04]  /*7530*/  SHF.R.U32.HI R5, RZ, 0x18, R0 ;  /* 0x00000018ff057819 */ /* 0x000fc80000011600 */
[----:B------:R-:W-:-:S04]  /*7540*/  LOP3.LUT R4, R4, R5, RZ, 0xfc, !PT ;  /* 0x0000000504047212 */ /* 0x000fc800078efcff */
[----:B------:R-:W-:-:S07]  /*7550*/  PRMT R0, R4, 0x7610, R0 ;  /* 0x0000761004007816 */ /* 0x000fce0000000000 */
.L_x_21585:
[----:B------:R-:W-:Y:S05]  /*7560*/  BSYNC B0 ;  /* 0x0000000000007941 */ /* 0x000fea0003800000 */
.L_x_21584:
[----:B------:R-:W-:Y:S01]  /*7570*/  STG.E.U8 desc[UR36][R2.64], R0 ;  /* 0x0000000002007986 */ /* 0x000fe2000c101124 */
[----:B------:R-:W-:Y:S05]  /*7580*/  EXIT ;  /* 0x000000000000794d */ /* 0x000fea0003800000 */
.L_x_21578:
        /* <DEDUP_REMOVED lines=22> */
.L_x_21561:
        /* <DEDUP_REMOVED lines=16> */
.L_x_21589:
[----:B------:R-:W-:Y:S05]  /*77f0*/  EXIT ;  /* 0x000000000000794d */ /* 0x000fea0003800000 */
.L_x_21588:
[----:B------:R-:W-:-:S05]  /*7800*/  IMAD.MOV.U32 R17, RZ, RZ, RZ ;  /* 0x000000ffff117224 */ /* 0x000fca00078e00ff */
[----:B------:R-:W-:Y:S01]  /*7810*/  STG.E.64 desc[UR36][R2.64], R16 ;  /* 0x0000001002007986 */ /* 0x000fe2000c101b24 */
[----:B------:R-:W-:Y:S05]  /*7820*/  EXIT ;  /* 0x000000000000794d */ /* 0x000fea0003800000 */
.L_x_21587:
[----:B------:R-:W-:Y:S01]  /*7830*/  STG.E desc[UR36][R2.64], R16 ;  /* 0x0000001002007986 */ /* 0x000fe2000c101924 */
[----:B------:R-:W-:Y:S05]  /*7840*/  EXIT ;  /* 0x000000000000794d */ /* 0x000fea0003800000 */
.L_x_21590:
        /* <DEDUP_REMOVED lines=11> */
.L_x_23681:


//--------------------- .text._ZN2at6native18elementwise_kernelILi128ELi4EZNS0_22gpu_kernel_impl_nocastIZZZNS0_23logical_not_kernel_cudaERNS_18TensorIteratorBaseEENKUlvE0_clEvENKUlvE2_clEvEUllE_EEvS4_RKT_EUliE_EEviT1_ --------------------------
	.section	.text._ZN2at6native18elementwise_kernelILi128ELi4EZNS0_22gpu_kernel_impl_nocastIZZZNS0_23logical_not_kernel_cudaERNS_18TensorIteratorBaseEENKUlvE0_clEvENKUlvE2_clEvEUllE_EEvS4_RKT_EUliE_EEviT1_,"ax",@progbits
	.align	128
        .global         _ZN2at6native18elementwise_kernelILi128ELi4EZNS0_22gpu_kernel_impl_nocastIZZZNS0_23logical_not_kernel_cudaERNS_18TensorIteratorBaseEENKUlvE0_clEvENKUlvE2_clEvEUllE_EEvS4_RKT_EUliE_EEviT1_
        .type           _ZN2at6native18elementwise_kernelILi128ELi4EZNS0_22gpu_kernel_impl_nocastIZZZNS0_23logical_not_kernel_cudaERNS_18TensorIteratorBaseEENKUlvE0_clEvENKUlvE2_clEvEUllE_EEvS4_RKT_EUliE_EEviT1_,@function
        .size           _ZN2at6native18elementwise_kernelILi128ELi4EZNS0_22gpu_kernel_impl_nocastIZZZNS0_23logical_not_kernel_cudaERNS_18TensorIteratorBaseEENKUlvE0_clEvENKUlvE2_clEvEUllE_EEvS4_RKT_EUliE_EEviT1_,(.L_x_23682 - _ZN2at6native18elementwise_kernelILi128ELi4EZNS0_22gpu_kernel_impl_nocastIZZZNS0_23logical_not_kernel_cudaERNS_18TensorIteratorBaseEENKUlvE0_clEvENKUlvE2_clEvEUllE_EEvS4_RKT_EUliE_EEviT1_)
        .other          _ZN2at6native18elementwise_kernelILi128ELi4EZNS0_22gpu_kernel_impl_nocastIZZZNS0_23logical_not_kernel_cudaERNS_18TensorIteratorBaseEENKUlvE0_clEvENKUlvE2_clEvEUllE_EEvS4_RKT_EUliE_EEviT1_,@"STO_CUDA_ENTRY STV_DEFAULT"
_ZN2at6native18elementwise_kernelILi128ELi4EZNS0_22gpu_kernel_impl_nocastIZZZNS0_23logical_not_kernel_cudaERNS_18TensorIteratorBaseEENKUlvE0_clEvENKUlvE2_clEvEUllE_EEvS4_RKT_EUliE_EEviT1_:
.text._ZN2at6native18elementwise_kernelILi128ELi4EZNS0_22gpu_kernel_impl_nocastIZZZNS0_23logical_not_kernel_cudaERNS_18TensorIteratorBaseEENKUlvE0_clEvENKUlvE2_clEvEUllE_EEvS4_RKT_EUliE_EEviT1_:
        /* <DEDUP_REMOVED lines=312> */
.L_x_21593:
[----:B------:R-:W-:Y:S02]  /*1380*/  ULDC.64 UR8, c[0x0][0x418] ;  /* 0x0001060000087ab9 */ /* 0x000fe40000000a00 */
[----:B------:R-:W-:-:S05]  /*1390*/  IADD3 R6, P0, R0, UR8, RZ ;  /* 0x0000000800067c10 */ /* 0x000fca000ff1e0ff */
[----:B------:R-:W-:Y:S01]  /*13a0*/  IMAD.X R7, RZ, RZ, UR9, P0 ;  /* 0x00000009ff077e24 */ /* 0x000fe200080e06ff */
[----:B------:R-:W-:-:S05]  /*13b0*/  ULDC.64 UR8, c[0x0][0x410] ;  /* 0x0001040000087ab9 */ /* 0x000fca0000000a00 */
[----:B------:R-:W2:Y:S01]  /*13c0*/  LDG.E.64 R6, desc[UR4][R6.64] ;  /* 0x0000000406067981 */ /* 0x000ea2000c1e1b00 */
[----:B------:R-:W-:Y:S02]  /*13d0*/  IADD3 R4, P1, R5, UR8, RZ ;  /* 0x0000000805047c10 */ /* 0x000fe4000ff3e0ff */
[----:B------:R-:W-:Y:S02]  /*13e0*/  IADD3 R3, R3, 0x80, RZ ;  /* 0x0000008003037810 */ /* 0x000fe40007ffe0ff */
[----:B------:R-:W-:Y:S02]  /*13f0*/  IADD3.X R5, RZ, UR9, RZ, P1, !PT ;  /* 0x00000009ff057c10 */ /* 0x000fe40008ffe4ff */
[----:B--2---:R-:W-:-:S04]  /*1400*/  ISETP.NE.U32.AND P0, PT, R6, RZ, PT ;  /* 0x000000ff0600720c */ /* 0x004fc80003f05070 */
[----:B------:R-:W-:-:S04]  /*1410*/  ISETP.NE.AND.EX P0, PT, R7, RZ, PT, P0 ;  /* 0x000000ff0700720c */ /* 0x000fc80003f05300 */
[----:B------:R-:W-:-:S05]  /*1420*/  SEL R9, RZ, 0x1, P0 ;  /* 0x00000001ff097807 */ /* 0x000fca0000000000 */
[----:B------:R0:W-:Y:S04]  /*1430*/  STG.E.U8 desc[UR4][R4.64], R9 ;  /* 0x0000000904007986 */ /* 0x0001e8000c101104 */
.L_x_21592:
[----:B------:R-:W-:Y:S05]  /*1440*/  BSYNC B0 ;  /* 0x0000000000007941 */ /* 0x000fea0003800000 */
.L_x_21591:
        /* <DEDUP_REMOVED lines=305> */
.L_x_21596:
        /* <DEDUP_REMOVED lines=8> */
[----:B--2---:R-:W-:-:S04]  /*27e0*/  ISETP.NE.U32.AND P0, PT, R6, RZ, PT ;  /* 0x000000ff0600720c */ /* 0x004fc80003f05070 */
[----:B------:R-:W-:-:S04]  /*27f0*/  ISETP.NE.AND.EX P0, PT, R7, RZ, PT, P0 ;  /* 0x000000ff0700720c */ /* 0x000fc80003f05300 */
[----:B------:R-:W-:Y:S02]  /*2800*/  SEL R9, RZ, 0x1, P0 ;  /* 0x00000001ff097807 */ /* 0x000fe40000000000 */
[----:B------:R-:W-:-:S03]  /*2810*/  ISETP.GE.AND P0, PT, R3, UR6, PT ;  /* 0x0000000603007c0c */ /* 0x000fc6000bf06270 */
[----:B------:R1:W-:Y:S10]  /*2820*/  STG.E.U8 desc[UR4][R4.64], R9 ;  /* 0x0000000904007986 */ /* 0x0003f4000c101104 */
[----:B------:R-:W-:Y:S05]  /*2830*/  @P0 BRA `(.L_x_21595) ;  /* 0x0000001000e80947 */ /* 0x000fea0003800000 */
[----:B-1----:R-:W0:Y:S01]  /*2840*/  LDC R4, c[0x0][0x218] ;  /* 0x00008600ff047b82 */ /* 0x002e220000000800 */
        /* <DEDUP_REMOVED lines=301> */
.L_x_21597:
        /* <DEDUP_REMOVED lines=12> */
.L_x_21595:
[----:B------:R-:W-:Y:S05]  /*3be0*/  BSYNC B0 ;  /* 0x0000000000007941 */ /* 0x000fea0003800000 */
.L_x_21594:
        /* <DEDUP_REMOVED lines=292> */
[C---:B------:R-:W-:Y:S01]  /*4e30*/  IADD3 R9, -R7.reuse, RZ, RZ ;  /* 0x000000ff07097210 */ /* 0x040fe20007ffe1ff */
        /* <DEDUP_REMOVED lines=11> */
.L_x_21598:
[----:B------:R-:W-:Y:S02]  /*4ef0*/  ULDC.64 UR6, c[0x0][0x418] ;  /* 0x0001060000067ab9 */ /* 0x000fe40000000a00 */
[----:B------:R-:W-:-:S04]  /*4f00*/  IADD3 R2, P0, R0, UR6, RZ ;  /* 0x0000000600027c10 */ /* 0x000fc8000ff1e0ff */
[----:B------:R-:W-:Y:S01]  /*4f10*/  IADD3.X R3, RZ, UR7, RZ, P0, !PT ;  /* 0x00000007ff037c10 */ /* 0x000fe200087fe4ff */
[----:B------:R-:W-:-:S05]  /*4f20*/  ULDC.64 UR6, c[0x0][0x410] ;  /* 0x0001040000067ab9 */ /* 0x000fca0000000a00 */
[----:B------:R-:W2:Y:S01]  /*4f30*/  LDG.E.64 R2, desc[UR4][R2.64] ;  /* 0x0000000402027981 */ /* 0x000ea2000c1e1b00 */
[----:B------:R-:W-:-:S04]  /*4f40*/  IADD3 R4, P1, R5, UR6, RZ ;  /* 0x0000000605047c10 */ /* 0x000fc8000ff3e0ff */
[----:B------:R-:W-:Y:S02]  /*4f50*/  IADD3.X R5, RZ, UR7, RZ, P1, !PT ;  /* 0x00000007ff057c10 */ /* 0x000fe40008ffe4ff */
[----:B--2---:R-:W-:-:S04]  /*4f60*/  ISETP.NE.U32.AND P0, PT, R2, RZ, PT ;  /* 0x000000ff0200720c */ /* 0x004fc80003f05070 */
[----:B------:R-:W-:-:S04]  /*4f70*/  ISETP.NE.AND.EX P0, PT, R3, RZ, PT, P0 ;  /* 0x000000ff0300720c */ /* 0x000fc80003f05300 */
[----:B------:R-:W-:-:S05]  /*4f80*/  SEL R7, RZ, 0x1, P0 ;  /* 0x00000001ff077807 */ /* 0x000fca0000000000 */
[----:B------:R-:W-:Y:S01]  /*4f90*/  STG.E.U8 desc[UR4][R4.64], R7 ;  /* 0x0000000704007986 */ /* 0x000fe2000c101104 */
[----:B------:R-:W-:Y:S05]  /*4fa0*/  EXIT ;  /* 0x000000000000794d */ /* 0x000fea0003800000 */
.L_x_21599:
        /* <DEDUP_REMOVED lines=13> */
.L_x_23682:


//--------------------- .text._ZN2at6native27unrolled_elementwise_kernelIZZZNS0_23logical_not_kernel_cudaERNS_18TensorIteratorBaseEENKUlvE0_clEvENKUlvE2_clEvEUllE_St5arrayIPcLm2EELi4E23TrivialOffsetCalculatorILi1EjESB_NS0_6memory15LoadWithoutCastENSC_16StoreWithoutCastEEEviT_T0_T2_T3_T4_T5_ --------------------------
	.section	.text._ZN2at6native27unrolled_elementwise_kernelIZZZNS0_23logical_not_kernel_cudaERNS_18TensorIteratorBaseEENKUlvE0_clEvENKUlvE2_clEvEUllE_St5arrayIPcLm2EELi4E23TrivialOffsetCalculatorILi1EjESB_NS0_6memory15LoadWithoutCastENSC_16StoreWithoutCastEEEviT_T0_T2_T3_T4_T5_,"ax",@progbits
	.align	128
        .global         _ZN2at6native27unrolled_elementwise_kernelIZZZNS0_23logical_not_kernel_cudaERNS_18TensorIteratorBaseEENKUlvE0_clEvENKUlvE2_clEvEUllE_St5arrayIPcLm2EELi4E23TrivialOffsetCalculatorILi1EjESB_NS0_6memory15LoadWithoutCastENSC_16StoreWithoutCastEEEviT_T0_T2_T3_T4_T5_
        .type           _ZN2at6native27unrolled_elementwise_kernelIZZZNS0_23logical_not_kernel_cudaERNS_18TensorIteratorBaseEENKUlvE0_clEvENKUlvE2_clEvEUllE_St5arrayIPcLm2EELi4E23TrivialOffsetCalculatorILi1EjESB_NS0_6memory15LoadWithoutCastENSC_16StoreWithoutCastEEEviT_T0_T2_T3_T4_T5_,@function
        .size           _ZN2at6native27unrolled_elementwise_kernelIZZZNS0_23logical_not_kernel_cudaERNS_18TensorIteratorBaseEENKUlvE0_clEvENKUlvE2_clEvEUllE_St5arrayIPcLm2EELi4E23TrivialOffsetCalculatorILi1EjESB_NS0_6memory15LoadWithoutCastENSC_16StoreWithoutCastEEEviT_T0_T2_T3_T4_T5_,(.L_x_23683 - _ZN2at6native27unrolled_elementwise_kernelIZZZNS0_23logical_not_kernel_cudaERNS_18TensorIteratorBaseEENKUlvE0_clEvENKUlvE2_clEvEUllE_St5arrayIPcLm2EELi4E23TrivialOffsetCalculatorILi1EjESB_NS0_6memory15LoadWithoutCastENSC_16StoreWithoutCastEEEviT_T0_T2_T3_T4_T5_)
        .other          _ZN2at6native27unrolled_elementwise_kernelIZZZNS0_23logical_not_kernel_cudaERNS_18TensorIteratorBaseEENKUlvE0_clEvENKUlvE2_clEvEUllE_St5arrayIPcLm2EELi4E23TrivialOffsetCalculatorILi1EjESB_NS0_6memory15LoadWithoutCastENSC_16StoreWithoutCastEEEviT_T0_T2_T3_T4_T5_,@"STO_CUDA_ENTRY STV_DEFAULT"
_ZN2at6native27unrolled_elementwise_kernelIZZZNS0_23logical_not_kernel_cudaERNS_18TensorIteratorBaseEENKUlvE0_clEvENKUlvE2_clEvEUllE_St5arrayIPcLm2EELi4E23TrivialOffsetCalculatorILi1EjESB_NS0_6memory15LoadWithoutCastENSC_16StoreWithoutCastEEEviT_T0_T2_T3_T4_T5_:
.text._ZN2at6native27unrolled_elementwise_kernelIZZZNS0_23logical_not_kernel_cudaERNS_18TensorIteratorBaseEENKUlvE0_clEvENKUlvE2_clEvEUllE_St5arrayIPcLm2EELi4E23TrivialOffsetCalculatorILi1EjESB_NS0_6memory15LoadWithoutCastENSC_16StoreWithoutCastEEEviT_T0_T2_T3_T4_T5_:
        /* <DEDUP_REMOVED lines=12> */
[----:B------:R-:W1:Y:S01]  /*00c0*/  @!P4 LDC.64 R4, c[0x0][0x220] ;  /* 0x00008800ff04cb82 */ /* 0x000e620000000a00 */
[----:B------:R-:W-:Y:S02]  /*00d0*/  @!P4 IMAD R13, R0, 0x200, R15 ;  /* 0x00000200000dc824 */ /* 0x000fe400078e020f */
[----:B------:R-:W-:Y:S02]  /*00e0*/  @!P4 VIADD R15, R15, 0x80 ;  /* 0x000000800f0fc836 */ /* 0x000fe40000000000 */
[----:B0-----:R-:W-:-:S03]  /*00f0*/  @!P2 IMAD.WIDE.U32 R10, R9, 0x8, R10 ;  /* 0x00000008090aa825 */ /* 0x001fc600078e000a */
[----:B------:R-:W-:-:S03]  /*0100*/  ISETP.GE.AND P3, PT, R15, R2, PT ;  /* 0x000000020f00720c */ /* 0x000fc60003f66270 */
[----:B------:R-:W2:Y:S10]  /*0110*/  @!P2 LDG.E.64 R10, desc[UR4][R10.64] ;  /* 0x000000040a0aa981 */ /* 0x000eb4000c1e1b00 */
[----:B------:R-:W0:Y:S01]  /*0120*/  @!P3 LDC.64 R6, c[0x0][0x220] ;  /* 0x00008800ff06bb82 */ /* 0x000e220000000a00 */
[----:B------:R-:W-:-:S02]  /*0130*/  @!P3 IMAD R17, R0, 0x200, R15 ;  /* 0x000002000011b824 */ /* 0x000fc400078e020f */
[----:B-1----:R-:W-:-:S04]  /*0140*/  @!P4 IMAD.WIDE.U32 R4, R13, 0x8, R4 ;  /* 0x000000080d04c825 */ /* 0x002fc800078e0004 */
[----:B------:R-:W-:Y:S02]  /*0150*/  @!P3 VIADD R15, R15, 0x80 ;  /* 0x000000800f0fb836 */ /* 0x000fe40000000000 */
[----:B------:R-:W3:Y:S03]  /*0160*/  @!P4 LDG.E.64 R4, desc[UR4][R4.64] ;  /* 0x000000040404c981 */ /* 0x000ee6000c1e1b00 */
[----:B------:R-:W-:Y:S01]  /*0170*/  ISETP.GE.AND P1, PT, R15, R2, PT ;  /* 0x000000020f00720c */ /* 0x000fe20003f26270 */
[----:B0-----:R-:W-:-:S12]  /*0180*/  @!P3 IMAD.WIDE.U32 R8, R17, 0x8, R6 ;  /* 0x000000081108b825 */ /* 0x001fd800078e0006 */
[----:B------:R-:W0:Y:S01]  /*0190*/  @!P1 LDC.64 R12, c[0x0][0x220] ;  /* 0x00008800ff0c9b82 */ /* 0x000e220000000a00 */
[----:B------:R-:W4:Y:S01]  /*01a0*/  @!P3 LDG.E.64 R8, desc[UR4][R8.64] ;  /* 0x000000040808b981 */ /* 0x000f22000c1e1b00 */
[----:B------:R-:W-:-:S06]  /*01b0*/  @!P1 IMAD R7, R0, 0x200, R15 ;  /* 0x0000020000079824 */ /* 0x000fcc00078e020f */
[----:B------:R-:W1:Y:S01]  /*01c0*/  @!P2 LDC.64 R14, c[0x0][0x218] ;  /* 0x00008600ff0eab82 */ /* 0x000e620000000a00 */
[----:B------:R-:W-:Y:S01]  /*01d0*/  PLOP3.LUT P0, PT, PT, PT, PT, 0x8, 0x0 ;  /* 0x000000000000781c */ /* 0x000fe20003f0e170 */
[----:B0-----:R-:W-:-:S04]  /*01e0*/  @!P1 IMAD.WIDE.U32 R6, R7, 0x8, R12 ;  /* 0x0000000807069825 */ /* 0x001fc800078e000c */
[----:B------:R-:W-:Y:S02]  /*01f0*/  @!P2 IMAD R13, R0, 0x200, R3 ;  /* 0x00000200000da824 */ /* 0x000fe400078e0203 */
[----:B------:R-:W5:Y:S01]  /*0200*/  @!P1 LDG.E.64 R6, desc[UR4][R6.64] ;  /* 0x0000000406069981 */ /* 0x000f62000c1e1b00 */
[----:B------:R-:W-:Y:S01]  /*0210*/  @!P2 VIADD R3, R3, 0x80 ;  /* 0x000000800303a836 */ /* 0x000fe20000000000 */
[----:B------:R-:W-:Y:S01]  /*0220*/  BSSY B0, `(.L_x_21600) ;  /* 0x000001d000007945 */ /* 0x000fe20003800000 */
[----:B---3--:R-:W-:-:S04]  /*0230*/  @!P4 ISETP.NE.U32.AND P5, PT, R4, RZ, PT ;  /* 0x000000ff0400c20c */ /* 0x008fc80003fa5070 */
[----:B------:R-:W-:Y:S02]  /*0240*/  @!P4 ISETP.NE.AND.EX P0, PT, R5, RZ, PT, P5 ;  /* 0x000000ff0500c20c */ /* 0x000fe40003f05350 */
[----:B--2---:R-:W-:Y:S02]  /*0250*/  @!P2 ISETP.NE.U32.AND P5, PT, R10, RZ, PT ;  /* 0x000000ff0a00a20c */ /* 0x004fe40003fa5070 */
[----:B-1----:R-:W-:Y:S02]  /*0260*/  @!P2 IADD3 R4, P6, R13, R14, RZ ;  /* 0x0000000e0d04a210 */ /* 0x002fe40007fde0ff */
[----:B------:R-:W-:Y:S02]  /*0270*/  PLOP3.LUT P4, PT, PT, PT, PT, 0x8, 0x0 ;  /* 0x000000000000781c */ /* 0x000fe40003f8e170 */
[----:B------:R-:W-:Y:S01]  /*0280*/  @!P2 ISETP.NE.AND.EX P4, PT, R11, RZ, PT, P5 ;  /* 0x000000ff0b00a20c */ /* 0x000fe20003f85350 */
[----:B------:R-:W-:-:S03]  /*0290*/  @!P2 IMAD.X R5, RZ, RZ, R15, P6 ;  /* 0x000000ffff05a224 */ /* 0x000fc600030e060f */
[----:B------:R-:W-:-:S05]  /*02a0*/  @!P2 SEL R11, RZ, 0x1, P4 ;  /* 0x00000001ff0ba807 */ /* 0x000fca0002000000 */
[----:B------:R0:W-:Y:S01]  /*02b0*/  @!P2 STG.E.U8 desc[UR4][R4.64], R11 ;  /* 0x0000000b0400a986 */ /* 0x0001e2000c101104 */
[----:B------:R-:W-:Y:S02]  /*02c0*/  ISETP.GE.AND P5, PT, R3, R2, PT ;  /* 0x000000020300720c */ /* 0x000fe40003fa6270 */
[----:B----4-:R-:W-:Y:S02]  /*02d0*/  @!P3 ISETP.NE.U32.AND P6, PT, R8, RZ, PT ;  /* 0x000000ff0800b20c */ /* 0x010fe40003fc5070 */
[----:B------:R-:W-:Y:S02]  /*02e0*/  PLOP3.LUT P4, PT, PT, PT, PT, 0x8, 0x0 ;  /* 0x000000000000781c */ /* 0x000fe40003f8e170 */
[----:B------:R-:W-:-:S07]  /*02f0*/  @!P3 ISETP.NE.AND.EX P4, PT, R9, RZ, PT, P6 ;  /* 0x000000ff0900b20c */ /* 0x000fce0003f85360 */
[----:B0-----:R-:W-:Y:S06]  /*0300*/  @P5 BRA `(.L_x_21601) ;  /* 0x0000000000385947 */ /* 0x001fec0003800000 */
        /* <DEDUP_REMOVED lines=8> */
[----:B------:R-:W-:Y:S01]  /*0390*/  @!P3 IMAD R8, R0, 0x200, R3 ;  /* 0x000002000008b824 */ /* 0x000fe200078e0203 */
[----:B------:R-:W-:Y:S01]  /*03a0*/  @!P3 SEL R13, RZ, 0x1, P4 ;  /* 0x00000001ff0db807 */ /* 0x000fe20002000000 */
[----:B------:R-:W-:-:S03]  /*03b0*/  @!P3 VIADD R3, R3, 0x80 ;  /* 0x000000800303b836 */ /* 0x000fc60000000000 */
[----:B------:R-:W-:-:S05]  /*03c0*/  @!P3 IADD3 R8, P5, R8, UR6, RZ ;  /* 0x000000060808bc10 */ /* 0x000fca000ffbe0ff */
[----:B------:R-:W-:-:S05]  /*03d0*/  @!P3 IMAD.X R9, RZ, RZ, UR7, P5 ;  /* 0x00000007ff09be24 */ /* 0x000fca000a8e06ff */
[----:B------:R0:W-:Y:S03]  /*03e0*/  @!P3 STG.E.U8 desc[UR4][R8.64], R13 ;  /* 0x0000000d0800b986 */ /* 0x0001e6000c101104 */
.L_x_21601:
[----:B------:R-:W-:Y:S05]  /*03f0*/  BSYNC B0 ;  /* 0x0000000000007941 */ /* 0x000fea0003800000 */
.L_x_21600:
[----:B------:R-:W-:Y:S01]  /*0400*/  ISETP.GE.AND P2, PT, R3, R2, PT ;  /* 0x000000020300720c */ /* 0x000fe20003f46270 */
[----:B------:R-:W-:Y:S01]  /*0410*/  IMAD.MOV.U32 R2, RZ, RZ, 0x1 ;  /* 0x00000001ff027424 */ /* 0x000fe200078e00ff */
[----:B-----5:R-:W-:-:S11]  /*0420*/  @!P1 ISETP.NE.U32.AND P0, PT, R6, RZ, PT ;  /* 0x000000ff0600920c */ /* 0x020fd60003f05070 */
[----:B------:R-:W-:Y:S05]  /*0430*/  @P2 EXIT ;  /* 0x000000000000294d */ /* 0x000fea0003800000 */
[----:B------:R-:W-:Y:S01]  /*0440*/  IMAD R3, R0, 0x200, R3 ;  /* 0x0000020000037824 */ /* 0x000fe200078e0203 */
[----:B------:R-:W-:Y:S01]  /*0450*/  @!P1 ISETP.NE.AND.EX P0, PT, R7, RZ, PT, P0 ;  /* 0x000000ff0700920c */ /* 0x000fe20003f05300 */
[----:B------:R-:W-:Y:S01]  /*0460*/  ULDC.64 UR6, c[0x0][0x218] ;  /* 0x0000860000067ab9 */ /* 0x000fe20000000a00 */
[----:B------:R-:W-:Y:S02]  /*0470*/  PRMT R0, R2, 0x7610, R0 ;  /* 0x0000761002007816 */ /* 0x000fe40000000000 */
[----:B------:R-:W-:Y:S02]  /*0480*/  IADD3 R2, P2, R3, UR6, RZ ;  /* 0x0000000603027c10 */ /* 0x000fe4000ff5e0ff */
[----:B0-----:R-:W-:-:S03]  /*0490*/  @!P1 SEL R4, RZ, 0x1, P0 ;  /* 0x00000001ff049807 */ /* 0x001fc60000000000 */
[----:B------:R-:W-:Y:S01]  /*04a0*/  IMAD.X R3, RZ, RZ, UR7, P2 ;  /* 0x00000007ff037e24 */ /* 0x000fe200090e06ff */
[----:B------:R-:W-:-:S05]  /*04b0*/  @!P1 PRMT R0, R4, 0x7610, R0 ;  /* 0x0000761004009816 */ /* 0x000fca0000000000 */
[----:B------:R-:W-:Y:S01]  /*04c0*/  STG.E.U8 desc[UR4][R2.64], R0 ;  /* 0x0000000002007986 */ /* 0x000fe2000c101104 */
[----:B------:R-:W-:Y:S05]  /*04d0*/  EXIT ;  /* 0x000000000000794d */ /* 0x000fea0003800000 */
.L_x_21602:
        /* <DEDUP_REMOVED lines=10> */
.L_x_23683:


//--------------------- .text._ZN2at6native29vectorized_elementwise_kernelILi2EZZZNS0_23logical_not_kernel_cudaERNS_18TensorIteratorBaseEENKUlvE0_clEvENKUlvE2_clEvEUllE_St5arrayIPcLm2EEEEviT0_T1_ --------------------------
	.section	.text._ZN2at6native29vectorized_elementwise_kernelILi2EZZZNS0_23logical_not_kernel_cudaERNS_18TensorIteratorBaseEENKUlvE0_clEvENKUlvE2_clEvEUllE_St5arrayIPcLm2EEEEviT0_T1_,"ax",@progbits
	.align	128
        .global         _ZN2at6native29vectorized_elementwise_kernelILi2EZZZNS0_23logical_not_kernel_cudaERNS_18TensorIteratorBaseEENKUlvE0_clEvENKUlvE2_clEvEUllE_St5arrayIPcLm2EEEEviT0_T1_
        .type           _ZN2at6native29vectorized_elementwise_kernelILi2EZZZNS0_23logical_not_kernel_cudaERNS_18TensorIteratorBaseEENKUlvE0_clEvENKUlvE2_clEvEUllE_St5arrayIPcLm2EEEEviT0_T1_,@function
        .size           _ZN2at6native29vectorized_elementwise_kernelILi2EZZZNS0_23logical_not_kernel_cudaERNS_18TensorIteratorBaseEENKUlvE0_clEvENKUlvE2_clEvEUllE_St5arrayIPcLm2EEEEviT0_T1_,(.L_x_23684 - _ZN2at6native29vectorized_elementwise_kernelILi2EZZZNS0_23logical_not_kernel_cudaERNS_18TensorIteratorBaseEENKUlvE0_clEvENKUlvE2_clEvEUllE_St5arrayIPcLm2EEEEviT0_T1_)
        .other          _ZN2at6native29vectorized_elementwise_kernelILi2EZZZNS0_23logical_not_kernel_cudaERNS_18TensorIteratorBaseEENKUlvE0_clEvENKUlvE2_clEvEUllE_St5arrayIPcLm2EEEEviT0_T1_,@"STO_CUDA_ENTRY STV_DEFAULT"
_ZN2at6native29vectorized_elementwise_kernelILi2EZZZNS0_23logical_not_kernel_cudaERNS_18TensorIteratorBaseEENKUlvE0_clEvENKUlvE2_clEvEUllE_St5arrayIPcLm2EEEEviT0_T1_:
.text._ZN2at6native29vectorized_elementwise_kernelILi2EZZZNS0_23logical_not_kernel_cudaERNS_18TensorIteratorBaseEENKUlvE0_clEvENKUlvE2_clEvEUllE_St5arrayIPcLm2EEEEviT0_T1_:
        /* <DEDUP_REMOVED lines=20> */
[----:B--2---:R-:W-:Y:S02]  /*0140*/  ISETP.NE.U32.AND P1, PT, R16, RZ, PT ;  /* 0x000000ff1000720c */ /* 0x004fe40003f25070 */
[----:B------:R-:W-:Y:S02]  /*0150*/  ISETP.NE.U32.AND P0, PT, R18, RZ, PT ;  /* 0x000000ff1200720c */ /* 0x000fe40003f05070 */
[----:B------:R-:W-:Y:S02]  /*0160*/  ISETP.NE.AND.EX P1, PT, R17, RZ, PT, P1 ;  /* 0x000000ff1100720c */ /* 0x000fe40003f25310 */
[----:B---3--:R-:W-:Y:S02]  /*0170*/  ISETP.NE.U32.AND P4, PT, R4, RZ, PT ;  /* 0x000000ff0400720c */ /* 0x008fe40003f85070 */
[----:B------:R-:W-:-:S02]  /*0180*/  SEL R0, RZ, 0x1, P1 ;  /* 0x00000001ff007807 */ /* 0x000fc40000800000 */
[----:B------:R-:W-:Y:S02]  /*0190*/  ISETP.NE.U32.AND P3, PT, R6, RZ, PT ;  /* 0x000000ff0600720c */ /* 0x000fe40003f65070 */
[----:B----4-:R-:W-:Y:S02]  /*01a0*/  ISETP.NE.U32.AND P2, PT, R8, RZ, PT ;  /* 0x000000ff0800720c */ /* 0x010fe40003f45070 */
[----:B------:R-:W-:Y:S02]  /*01b0*/  ISETP.NE.U32.AND P6, PT, R10, RZ, PT ;  /* 0x000000ff0a00720c */ /* 0x000fe40003fc5070 */
[----:B-----5:R-:W-:Y:S02]  /*01c0*/  ISETP.NE.U32.AND P5, PT, R12, RZ, PT ;  /* 0x000000ff0c00720c */ /* 0x020fe40003fa5070 */
[----:B------:R-:W-:Y:S02]  /*01d0*/  ISETP.NE.U32.AND P1, PT, R14, RZ, PT ;  /* 0x000000ff0e00720c */ /* 0x000fe40003f25070 */
[----:B------:R-:W-:-:S02]  /*01e0*/  ISETP.NE.AND.EX P0, PT, R19, RZ, PT, P0 ;  /* 0x000000ff1300720c */ /* 0x000fc40003f05300 */
[----:B------:R-:W-:Y:S02]  /*01f0*/  ISETP.NE.AND.EX P4, PT, R5, RZ, PT, P4 ;  /* 0x000000ff0500720c */ /* 0x000fe40003f85340 */
[----:B------:R-:W-:Y:S02]  /*0200*/  ISETP.NE.AND.EX P3, PT, R7, RZ, PT, P3 ;  /* 0x000000ff0700720c */ /* 0x000fe40003f65330 */
[----:B------:R-:W-:Y:S02]  /*0210*/  ISETP.NE.AND.EX P2, PT, R9, RZ, PT, P2 ;  /* 0x000000ff0900720c */ /* 0x000fe40003f45320 */
[----:B------:R-:W-:Y:S02]  /*0220*/  ISETP.NE.AND.EX P6, PT, R11, RZ, PT, P6 ;  /* 0x000000ff0b00720c */ /* 0x000fe40003fc5360 */
[----:B------:R-:W-:Y:S02]  /*0230*/  ISETP.NE.AND.EX P5, PT, R13, RZ, PT, P5 ;  /* 0x000000ff0d00720c */ /* 0x000fe40003fa5350 */
[----:B------:R-:W-:-:S02]  /*0240*/  ISETP.NE.AND.EX P1, PT, R15, RZ, PT, P1 ;  /* 0x000000ff0f00720c */ /* 0x000fc40003f25310 */
        /* <DEDUP_REMOVED lines=16> */
.L_x_21603:
        /* <DEDUP_REMOVED lines=57> */
[----:B--2---:R-:W-:Y:S01]  /*06e0*/  @!P2 ISETP.NE.U32.AND P0, PT, R12, RZ, PT ;  /* 0x000000ff0c00a20c */ /* 0x004fe20003f05070 */
[----:B------:R-:W-:-:S03]  /*06f0*/  IMAD.MOV.U32 R12, RZ, RZ, 0x1 ;  /* 0x00000001ff0c7424 */ /* 0x000fc600078e00ff */
[----:B------:R-:W-:Y:S01]  /*0700*/  @!P2 ISETP.NE.AND.EX P0, PT, R13, RZ, PT, P0 ;  /* 0x000000ff0d00a20c */ /* 0x000fe20003f05300 */
[----:B0-----:R-:W-:-:S12]  /*0710*/  @P1 BRA `(.L_x_21605) ;  /* 0x0000000000241947 */ /* 0x001fd80003800000 */
[----:B------:R-:W-:Y:S01]  /*0720*/  IMAD.IADD R6, R0, 0x1, R21 ;  /* 0x0000000100067824 */ /* 0x000fe200078e0215 */
[----:B-----5:R-:W-:Y:S01]  /*0730*/  ISETP.NE.U32.AND P1, PT, R26, RZ, PT ;  /* 0x000000ff1a00720c */ /* 0x020fe20003f25070 */
[----:B------:R-:W-:Y:S01]  /*0740*/  ULDC.64 UR6, c[0x0][0x218] ;  /* 0x0000860000067ab9 */ /* 0x000fe20000000a00 */
[----:B------:R-:W-:Y:S02]  /*0750*/  VIADD R21, R21, 0x80 ;  /* 0x0000008015157836 */ /* 0x000fe40000000000 */
[----:B------:R-:W-:Y:S02]  /*0760*/  IADD3 R6, P3, R6, UR6, RZ ;  /* 0x0000000606067c10 */ /* 0x000fe4000ff7e0ff */
[----:B------:R-:W-:-:S03]  /*0770*/  ISETP.NE.AND.EX P1, PT, R27, RZ, PT, P1 ;  /* 0x000000ff1b00720c */ /* 0x000fc60003f25310 */
[----:B------:R-:W-:Y:S01]  /*0780*/  IMAD.X R7, RZ, RZ, UR7, P3 ;  /* 0x00000007ff077e24 */ /* 0x000fe200098e06ff */
[----:B------:R-:W-:-:S05]  /*0790*/  SEL R13, RZ, 0x1, P1 ;  /* 0x00000001ff0d7807 */ /* 0x000fca0000800000 */
[----:B------:R0:W-:Y:S04]  /*07a0*/  STG.E.U8 desc[UR4][R6.64], R13 ;  /* 0x0000000d06007986 */ /* 0x0001e8000c101104 */
.L_x_21605:
[----:B------:R-:W-:Y:S05]  /*07b0*/  BSYNC B0 ;  /* 0x0000000000007941 */ /* 0x000fea0003800000 */
.L_x_21604:
        /* <DEDUP_REMOVED lines=8> */
[----:B-----5:R-:W-:Y:S01]  /*0840*/  ISETP.NE.U32.AND P0, PT, R22, RZ, PT ;  /* 0x000000ff1600720c */ /* 0x020fe20003f05070 */
[----:B------:R-:W-:Y:S01]  /*0850*/  ULDC.64 UR6, c[0x0][0x218] ;  /* 0x0000860000067ab9 */ /* 0x000fe20000000a00 */
[----:B------:R-:W-:Y:S02]  /*0860*/  VIADD R21, R21, 0x80 ;  /* 0x0000008015157836 */ /* 0x000fe40000000000 */
[----:B------:R-:W-:Y:S02]  /*0870*/  IADD3 R12, P1, R12, UR6, RZ ;  /* 0x000000060c0c7c10 */ /* 0x000fe4000ff3e0ff */
[----:B------:R-:W-:-:S03]  /*0880*/  ISETP.NE.AND.EX P0, PT, R23, RZ, PT, P0 ;  /* 0x000000ff1700720c */ /* 0x000fc60003f05300 */
[----:B------:R-:W-:Y:S01]  /*0890*/  IMAD.X R13, RZ, RZ, UR7, P1 ;  /* 0x00000007ff0d7e24 */ /* 0x000fe200088e06ff */
[----:B------:R-:W-:Y:S02]  /*08a0*/  SEL R7, RZ, 0x1, P0 ;  /* 0x00000001ff077807 */ /* 0x000fe40000000000 */
[----:B------:R-:W-:-:S03]  /*08b0*/  ISETP.GE.AND P0, PT, R21, R20, PT ;  /* 0x000000141500720c */ /* 0x000fc60003f06270 */
[----:B------:R0:W-:Y:S10]  /*08c0*/  STG.E.U8 desc[UR4][R12.64], R7 ;  /* 0x000000070c007986 */ /* 0x0001f4000c101104 */
[----:B------:R-:W-:Y:S05]  /*08d0*/  @P0 BRA `(.L_x_21609) ;  /* 0x0000000000500947 */ /* 0x000fea0003800000 */
[----:B0-----:R-:W-:Y:S01]  /*08e0*/  IMAD.IADD R7, R0, 0x1, R21 ;  /* 0x0000000100077824 */ /* 0x001fe200078e0215 */
[----:B------:R-:W-:Y:S01]  /*08f0*/  ISETP.NE.U32.AND P0, PT, R4, RZ, PT ;  /* 0x000000ff0400720c */ /* 0x000fe20003f05070 */
[----:B------:R-:W-:Y:S01]  /*0900*/  ULDC.64 UR6, c[0x0][0x218] ;  /* 0x0000860000067ab9 */ /* 0x000fe20000000a00 */
[----:B------:R-:W-:Y:S02]  /*0910*/  VIADD R21, R21, 0x80 ;  /* 0x0000008015157836 */ /* 0x000fe40000000000 */
[----:B------:R-:W-:Y:S02]  /*0920*/  IADD3 R4, P1, R7, UR6, RZ ;  /* 0x0000000607047c10 */ /* 0x000fe4000ff3e0ff */
[----:B------:R-:W-:-:S03]  /*0930*/  ISETP.NE.AND.EX P0, PT, R5, RZ, PT, P0 ;  /* 0x000000ff0500720c */ /* 0x000fc60003f05300 */
[----:B------:R-:W-:Y:S01]  /*0940*/  IMAD.X R5, RZ, RZ, UR7, P1 ;  /* 0x00000007ff057e24 */ /* 0x000fe200088e06ff */
[----:B------:R-:W-:-:S05]  /*0950*/  SEL R7, RZ, 0x1, P0 ;  /* 0x00000001ff077807 */ /* 0x000fca0000000000 */
[----:B------:R0:W-:Y:S04]  /*0960*/  STG.E.U8 desc[UR4][R4.64], R7 ;  /* 0x0000000704007986 */ /* 0x0001e8000c101104 */
.L_x_21608:
[----:B------:R-:W-:-:S13]  /*0970*/  ISETP.GE.AND P0, PT, R21, R20, PT ;  /* 0x000000141500720c */ /* 0x000fda0003f06270 */
[----:B------:R-:W-:Y:S05]  /*0980*/  @P0 BRA `(.L_x_21610) ;  /* 0x0000000000500947 */ /* 0x000fea0003800000 */
[----:B0----5:R-:W-:Y:S01]  /*0990*/  IMAD.IADD R4, R0, 0x1, R21 ;  /* 0x0000000100047824 */ /* 0x021fe200078e0215 */
        /* <DEDUP_REMOVED lines=8> */
.L_x_21609:
[----:B------:R-:W-:-:S13]  /*0a20*/  ISETP.GE.AND P0, PT, R21, R20, PT ;  /* 0x000000141500720c */ /* 0x000fda0003f06270 */
[----:B------:R-:W-:Y:S05]  /*0a30*/  @P0 BRA `(.L_x_21611) ;  /* 0x0000000000540947 */ /* 0x000fea0003800000 */
[----:B-1----:R-:W-:Y:S01]  /*0a40*/  IMAD.IADD R2, R0, 0x1, R21 ;  /* 0x0000000100027824 */ /* 0x002fe200078e0215 */
        /* <DEDUP_REMOVED lines=8> */
.L_x_21610:
[----:B------:R-:W-:-:S13]  /*0ad0*/  ISETP.GE.AND P0, PT, R21, R20, PT ;  /* 0x000000141500720c */ /* 0x000fda0003f06270 */
[----:B------:R-:W-:Y:S05]  /*0ae0*/  @P0 BREAK B1 ;  /* 0x0000000000010942 */ /* 0x000fea0003800000 */
[----:B------:R-:W-:Y:S05]  /*0af0*/  @P0 BRA `(.L_x_21612) ;  /* 0x0000000000580947 */ /* 0x000fea0003800000 */
[----:B-1---5:R-:W-:Y:S01]  /*0b00*/  IMAD.IADD R2, R0, 0x1, R21 ;  /* 0x0000000100027824 */ /* 0x022fe200078e0215 */
[----:B------:R-:W-:Y:S01]  /*0b10*/  ISETP.NE.U32.AND P0, PT, R10, RZ, PT ;  /* 0x000000ff0a00720c */ /* 0x000fe20003f05070 */
[----:B------:R-:W-:Y:S01]  /*0b20*/  ULDC.64 UR6, c[0x0][0x218] ;  /* 0x0000860000067ab9 */ /* 0x000fe20000000a00 */
[----:B------:R-:W-:Y:S02]  /*0b30*/  VIADD R21, R21, 0x80 ;  /* 0x0000008015157836 */ /* 0x000fe40000000000 */
[----:B------:R-:W-:Y:S02]  /*0b40*/  IADD3 R2, P1, R2, UR6, RZ ;  /* 0x0000000602027c10 */ /* 0x000fe4000ff3e0ff */
[----:B------:R-:W-:-:S03]  /*0b50*/  ISETP.NE.AND.EX P0, PT, R11, RZ, PT, P0 ;  /* 0x000000ff0b00720c */ /* 0x000fc60003f05300 */
[----:B------:R-:W-:Y:S01]  /*0b60*/  IMAD.X R3, RZ, RZ, UR7, P1 ;  /* 0x00000007ff037e24 */ /* 0x000fe200088e06ff */
[----:B0-----:R-:W-:-:S05]  /*0b70*/  SEL R5, RZ, 0x1, P0 ;  /* 0x00000001ff057807 */ /* 0x001fca0000000000 */
[----:B------:R2:W-:Y:S04]  /*0b80*/  STG.E.U8 desc[UR4][R2.64], R5 ;  /* 0x0000000502007986 */ /* 0x0005e8000c101104 */
.L_x_21611:
[----:B------:R-:W-:-:S13]  /*0b90*/  ISETP.GE.AND P0, PT, R21, R20, PT ;  /* 0x000000141500720c */ /* 0x000fda0003f06270 */
[----:B------:R-:W-:Y:S05]  /*0ba0*/  @P0 BREAK B1 ;  /* 0x0000000000010942 */ /* 0x000fea0003800000 */
[----:B------:R-:W-:Y:S05]  /*0bb0*/  @P0 BRA `(.L_x_21612) ;  /* 0x0000000000280947 */ /* 0x000fea0003800000 */
[----:B------:R-:W-:Y:S05]  /*0bc0*/  BSYNC B1 ;  /* 0x0000000000017941 */ /* 0x000fea0003800000 */
.L_x_21607:
[----:B-12---:R-:W-:Y:S01]  /*0bd0*/  IMAD.IADD R2, R0, 0x1, R21 ;  /* 0x0000000100027824 */ /* 0x006fe200078e0215 */
        /* <DEDUP_REMOVED lines=8> */
.L_x_21612:
[----:B------:R-:W-:Y:S05]  /*0c60*/  BSYNC B0 ;  /* 0x0000000000007941 */ /* 0x000fea0003800000 */
.L_x_21606:
        /* <DEDUP_REMOVED lines=9> */
.L_x_21613:
        /* <DEDUP_REMOVED lines=16> */
.L_x_23684:


//--------------------- .text._ZN2at6native29vectorized_elementwise_kernelILi4EZZZNS0_23logical_not_kernel_cudaERNS_18TensorIteratorBaseEENKUlvE0_clEvENKUlvE2_clEvEUllE_St5arrayIPcLm2EEEEviT0_T1_ --------------------------
	.section	.text._ZN2at6native29vectorized_elementwise_kernelILi4EZZZNS0_23logical_not_kernel_cudaERNS_18TensorIteratorBaseEENKUlvE0_clEvENKUlvE2_clEvEUllE_St5arrayIPcLm2EEEEviT0_T1_,"ax",@progbits
	.align	128
        .global         _ZN2at6native29vectorized_elementwise_kernelILi4EZZZNS0_23logical_not_kernel_cudaERNS_18TensorIteratorBaseEENKUlvE0_clEvENKUlvE2_clEvEUllE_St5arrayIPcLm2EEEEviT0_T1_
        .type           _ZN2at6native29vectorized_elementwise_kernelILi4EZZZNS0_23logical_not_kernel_cudaERNS_18TensorIteratorBaseEENKUlvE0_clEvENKUlvE2_clEvEUllE_St5arrayIPcLm2EEEEviT0_T1_,@function
        .size           _ZN2at6native29vectorized_elementwise_kernelILi4EZZZNS0_23logical_not_kernel_cudaERNS_18TensorIteratorBaseEENKUlvE0_clEvENKUlvE2_clEvEUllE_St5arrayIPcLm2EEEEviT0_T1_,(.L_x_23685 - _ZN2at6native29vectorized_elementwise_kernelILi4EZZZNS0_23logical_not_kernel_cudaERNS_18TensorIteratorBaseEENKUlvE0_clEvENKUlvE2_clEvEUllE_St5arrayIPcLm2EEEEviT0_T1_)
        .other          _ZN2at6native29vectorized_elementwise_kernelILi4EZZZNS0_23logical_not_kernel_cudaERNS_18TensorIteratorBaseEENKUlvE0_clEvENKUlvE2_clEvEUllE_St5arrayIPcLm2EEEEviT0_T1_,@"STO_CUDA_ENTRY STV_DEFAULT"
_ZN2at6native29vectorized_elementwise_kernelILi4EZZZNS0_23logical_not_kernel_cudaERNS_18TensorIteratorBaseEENKUlvE0_clEvENKUlvE2_clEvEUllE_St5arrayIPcLm2EEEEviT0_T1_:
.text._ZN2at6native29vectorized_elementwise_kernelILi4EZZZNS0_23logical_not_kernel_cudaERNS_18TensorIteratorBaseEENKUlvE0_clEvENKUlvE2_clEvEUllE_St5arrayIPcLm2EEEEviT0_T1_:
        /* <DEDUP_REMOVED lines=17> */
[----:B--2---:R-:W-:-:S02]  /*0110*/  ISETP.NE.U32.AND P0, PT, R16, RZ, PT ;  /* 0x000000ff1000720c */ /* 0x004fc40003f05070 */
[----:B------:R-:W-:Y:S02]  /*0120*/  ISETP.NE.U32.AND P1, PT, R18, RZ, PT ;  /* 0x000000ff1200720c */ /* 0x000fe40003f25070 */
[----:B------:R-:W-:Y:S02]  /*0130*/  ISETP.NE.AND.EX P0, PT, R17, RZ, PT, P0 ;  /* 0x000000ff1100720c */ /* 0x000fe40003f05300 */
[----:B------:R-:W-:Y:S02]  /*0140*/  ISETP.NE.AND.EX P1, PT, R19, RZ, PT, P1 ;  /* 0x000000ff1300720c */ /* 0x000fe40003f25310 */
[----:B------:R-:W-:Y:S02]  /*0150*/  SEL R3, RZ, 0x1, P0 ;  /* 0x00000001ff037807 */ /* 0x000fe40000000000 */
[----:B------:R-:W-:Y:S02]  /*0160*/  SEL R16, RZ, 0x1, P1 ;  /* 0x00000001ff107807 */ /* 0x000fe40000800000 */
[----:B---3--:R-:W-:-:S02]  /*0170*/  ISETP.NE.U32.AND P0, PT, R4, RZ, PT ;  /* 0x000000ff0400720c */ /* 0x008fc40003f05070 */
[----:B------:R-:W-:Y:S02]  /*0180*/  ISETP.NE.U32.AND P1, PT, R6, RZ, PT ;  /* 0x000000ff0600720c */ /* 0x000fe40003f25070 */
[----:B------:R-:W-:Y:S02]  /*0190*/  ISETP.NE.AND.EX P0, PT, R5, RZ, PT, P0 ;  /* 0x000000ff0500720c */ /* 0x000fe40003f05300 */
[----:B------:R-:W-:Y:S02]  /*01a0*/  ISETP.NE.AND.EX P1, PT, R7, RZ, PT, P1 ;  /* 0x000000ff0700720c */ /* 0x000fe40003f25310 */
[----:B----4-:R-:W-:Y:S02]  /*01b0*/  ISETP.NE.U32.AND P2, PT, R8, RZ, PT ;  /* 0x000000ff0800720c */ /* 0x010fe40003f45070 */
[----:B------:R-:W-:Y:S02]  /*01c0*/  ISETP.NE.U32.AND P3, PT, R10, RZ, PT ;  /* 0x000000ff0a00720c */ /* 0x000fe40003f65070 */
[----:B-----5:R-:W-:-:S02]  /*01d0*/  ISETP.NE.U32.AND P4, PT, R12, RZ, PT ;  /* 0x000000ff0c00720c */ /* 0x020fc40003f85070 */
[----:B------:R-:W-:Y:S02]  /*01e0*/  PRMT R17, R16, 0x7604, R3 ;  /* 0x0000760410117816 */ /* 0x000fe40000000003 */
[----:B------:R-:W-:Y:S02]  /*01f0*/  SEL R3, RZ, 0x1, P0 ;  /* 0x00000001ff037807 */ /* 0x000fe40000000000 */
[----:B------:R-:W-:Y:S02]  /*0200*/  SEL R4, RZ, 0x1, P1 ;  /* 0x00000001ff047807 */ /* 0x000fe40000800000 */
[----:B------:R-:W-:Y:S02]  /*0210*/  ISETP.NE.AND.EX P0, PT, R9, RZ, PT, P2 ;  /* 0x000000ff0900720c */ /* 0x000fe40003f05320 */
[----:B------:R-:W-:Y:S02]  /*0220*/  ISETP.NE.AND.EX P1, PT, R11, RZ, PT, P3 ;  /* 0x000000ff0b00720c */ /* 0x000fe40003f25330 */
[----:B------:R-:W-:-:S02]  /*0230*/  ISETP.NE.AND.EX P2, PT, R13, RZ, PT, P4 ;  /* 0x000000ff0d00720c */ /* 0x000fc40003f45340 */
[----:B------:R-:W-:Y:S02]  /*0240*/  ISETP.NE.U32.AND P3, PT, R14, RZ, PT ;  /* 0x000000ff0e00720c */ /* 0x000fe40003f65070 */
[----:B------:R-:W-:Y:S02]  /*0250*/  PRMT R6, R4, 0x7604, R3 ;  /* 0x0000760404067816 */ /* 0x000fe40000000003 */
[----:B------:R-:W-:Y:S02]  /*0260*/  IADD3 R4, P4, R0, UR6, RZ ;  /* 0x0000000600047c10 */ /* 0x000fe4000ff9e0ff */
[----:B------:R-:W-:Y:S02]  /*0270*/  SEL R0, RZ, 0x1, P0 ;  /* 0x00000001ff007807 */ /* 0x000fe40000000000 */
[----:B------:R-:W-:Y:S01]  /*0280*/  SEL R3, RZ, 0x1, P2 ;  /* 0x00000001ff037807 */ /* 0x000fe20001000000 */
[----:B------:R-:W-:Y:S01]  /*0290*/  IMAD.X R5, RZ, RZ, UR7, P4 ;  /* 0x00000007ff057e24 */ /* 0x000fe2000a0e06ff */
[----:B------:R-:W-:-:S02]  /*02a0*/  ISETP.NE.AND.EX P0, PT, R15, RZ, PT, P3 ;  /* 0x000000ff0f00720c */ /* 0x000fc40003f05330 */
[----:B------:R-:W-:Y:S02]  /*02b0*/  PRMT R17, R0, 0x7054, R17 ;  /* 0x0000705400117816 */ /* 0x000fe40000000011 */
        /* <DEDUP_REMOVED lines=9> */
.L_x_21614:
        /* <DEDUP_REMOVED lines=70> */
.L_x_21616:
[----:B------:R-:W-:Y:S05]  /*07b0*/  BSYNC B0 ;  /* 0x0000000000007941 */ /* 0x000fea0003800000 */
.L_x_21615:
        /* <DEDUP_REMOVED lines=27> */
.L_x_21619:
        /* <DEDUP_REMOVED lines=11> */
.L_x_21620:
        /* <DEDUP_REMOVED lines=11> */
.L_x_21621:
        /* <DEDUP_REMOVED lines=12> */
.L_x_21622:
[----:B------:R-:W-:-:S13]  /*0b90*/  ISETP.GE.AND P0, PT, R21, R20, PT ;  /* 0x000000141500720c */ /* 0x000fda0003f06270 */
[----:B------:R-:W-:Y:S05]  /*0ba0*/  @P0 BREAK B1 ;  /* 0x0000000000010942 */ /* 0x000fea0003800000 */
[----:B------:R-:W-:Y:S05]  /*0bb0*/  @P0 BRA `(.L_x_21623) ;  /* 0x0000000000280947 */ /* 0x000fea0003800000 */
[----:B------:R-:W-:Y:S05]  /*0bc0*/  BSYNC B1 ;  /* 0x0000000000017941 */ /* 0x000fea0003800000 */
.L_x_21618:
        /* <DEDUP_REMOVED lines=9> */
.L_x_21623:
[----:B------:R-:W-:Y:S05]  /*0c60*/  BSYNC B0 ;  /* 0x0000000000007941 */ /* 0x000fea0003800000 */
.L_x_21617:
        /* <DEDUP_REMOVED lines=9> */
.L_x_21624:
        /* <DEDUP_REMOVED lines=16> */
.L_x_23685:


//--------------------- .text._ZN2at6native29vectorized_elementwise_kernelILi8EZZZNS0_23logical_not_kernel_cudaERNS_18TensorIteratorBaseEENKUlvE0_clEvENKUlvE2_clEvEUllE_St5arrayIPcLm2EEEEviT0_T1_ --------------------------
	.section	.text._ZN2at6native29vectorized_elementwise_kernelILi8EZZZNS0_23logical_not_kernel_cudaERNS_18TensorIteratorBaseEENKUlvE0_clEvENKUlvE2_clEvEUllE_St5arrayIPcLm2EEEEviT0_T1_,"ax",@progbits
	.align	128
        .global         _ZN2at6native29vectorized_elementwise_kernelILi8EZZZNS0_23logical_not_kernel_cudaERNS_18TensorIteratorBaseEENKUlvE0_clEvENKUlvE2_clEvEUllE_St5arrayIPcLm2EEEEviT0_T1_
        .type           _ZN2at6native29vectorized_elementwise_kernelILi8EZZZNS0_23logical_not_kernel_cudaERNS_18TensorIteratorBaseEENKUlvE0_clEvENKUlvE2_clEvEUllE_St5arrayIPcLm2EEEEviT0_T1_,@function
        .size           _ZN2at6native29vectorized_elementwise_kernelILi8EZZZNS0_23logical_not_kernel_cudaERNS_18TensorIteratorBaseEENKUlvE0_clEvENKUlvE2_clEvEUllE_St5arrayIPcLm2EEEEviT0_T1_,(.L_x_23686 - _ZN2at6native29vectorized_elementwise_kernelILi8EZZZNS0_23logical_not_kernel_cudaERNS_18TensorIteratorBaseEENKUlvE0_clEvENKUlvE2_clEvEUllE_St5arrayIPcLm2EEEEviT0_T1_)
        .other          _ZN2at6native29vectorized_elementwise_kernelILi8EZZZNS0_23logical_not_kernel_cudaERNS_18TensorIteratorBaseEENKUlvE0_clEvENKUlvE2_clEvEUllE_St5arrayIPcLm2EEEEviT0_T1_,@"STO_CUDA_ENTRY STV_DEFAULT"
_ZN2at6native29vectorized_elementwise_kernelILi8EZZZNS0_23logical_not_kernel_cudaERNS_18TensorIteratorBaseEENKUlvE0_clEvENKUlvE2_clEvEUllE_St5arrayIPcLm2EEEEviT0_T1_:
.text._ZN2at6native29vectorized_elementwise_kernelILi8EZZZNS0_23logical_not_kernel_cudaERNS_18TensorIteratorBaseEENKUlvE0_clEvENKUlvE2_clEvEUllE_St5arrayIPcLm2EEEEviT0_T1_:
        /* <DEDUP_REMOVED lines=18> */
[----:B---3--:R-:W-:Y:S02]  /*0120*/  ISETP.NE.U32.AND P2, PT, R10, RZ, PT ;  /* 0x000000ff0a00720c */ /* 0x008fe40003f45070 */
[----:B------:R-:W-:Y:S02]  /*0130*/  ISETP.NE.AND.EX P0, PT, R19, RZ, PT, P0 ;  /* 0x000000ff1300720c */ /* 0x000fe40003f05300 */
[----:B------:R-:W-:Y:S02]  /*0140*/  ISETP.NE.AND.EX P2, PT, R11, RZ, PT, P2 ;  /* 0x000000ff0b00720c */ /* 0x000fe40003f45320 */
[----:B----4-:R-:W-:Y:S02]  /*0150*/  ISETP.NE.U32.AND P4, PT, R6, RZ, PT ;  /* 0x000000ff0600720c */ /* 0x010fe40003f85070 */
[----:B------:R-:W-:Y:S02]  /*0160*/  SEL R11, RZ, 0xffffffff, P0 ;  /* 0xffffffffff0b7807 */ /* 0x000fe40000000000 */
[----:B-----5:R-:W-:-:S02]  /*0170*/  ISETP.NE.U32.AND P0, PT, R14, RZ, PT ;  /* 0x000000ff0e00720c */ /* 0x020fc40003f05070 */
[----:B------:R-:W-:Y:S02]  /*0180*/  ISETP.NE.U32.AND P5, PT, R8, RZ, PT ;  /* 0x000000ff0800720c */ /* 0x000fe40003fa5070 */
[----:B------:R-:W-:Y:S02]  /*0190*/  ISETP.NE.U32.AND P6, PT, R16, RZ, PT ;  /* 0x000000ff1000720c */ /* 0x000fe40003fc5070 */
[----:B------:R-:W-:Y:S02]  /*01a0*/  ISETP.NE.AND.EX P4, PT, R7, RZ, PT, P4 ;  /* 0x000000ff0700720c */ /* 0x000fe40003f85340 */
[----:B------:R-:W-:Y:S02]  /*01b0*/  ISETP.NE.AND.EX P0, PT, R15, RZ, PT, P0 ;  /* 0x000000ff0f00720c */ /* 0x000fe40003f05300 */
[----:B------:R-:W-:Y:S02]  /*01c0*/  ISETP.NE.U32.AND P3, PT, R4, RZ, PT ;  /* 0x000000ff0400720c */ /* 0x000fe40003f65070 */
[----:B------:R-:W-:-:S02]  /*01d0*/  ISETP.NE.U32.AND P1, PT, R12, RZ, PT ;  /* 0x000000ff0c00720c */ /* 0x000fc40003f25070 */
[----:B------:R-:W-:Y:S02]  /*01e0*/  ISETP.NE.AND.EX P5, PT, R9, RZ, PT, P5 ;  /* 0x000000ff0900720c */ /* 0x000fe40003fa5350 */
[----:B------:R-:W-:Y:S02]  /*01f0*/  ISETP.NE.AND.EX P6, PT, R17, RZ, PT, P6 ;  /* 0x000000ff1100720c */ /* 0x000fe40003fc5360 */
[----:B------:R-:W-:Y:S02]  /*0200*/  SEL R9, RZ, 0xffffffff, P4 ;  /* 0xffffffffff097807 */ /* 0x000fe40002000000 */
[----:B------:R-:W-:Y:S02]  /*0210*/  SEL R7, RZ, 0xffffffff, P2 ;  /* 0xffffffffff077807 */ /* 0x000fe40001000000 */
[----:B------:R-:W-:Y:S02]  /*0220*/  SEL R3, RZ, 0xffffffff, P0 ;  /* 0xffffffffff037807 */ /* 0x000fe40000000000 */
[----:B------:R-:W-:-:S02]  /*0230*/  ISETP.NE.AND.EX P3, PT, R5, RZ, PT, P3 ;  /* 0x000000ff0500720c */ /* 0x000fc40003f65330 */
[----:B------:R-:W-:Y:S01]  /*0240*/  ISETP.NE.AND.EX P1, PT, R13, RZ, PT, P1 ;  /* 0x000000ff0d00720c */ /* 0x000fe20003f25310 */
[----:B------:R-:W-:Y:S01]  /*0250*/  IMAD.SHL.U32 R15, R11, 0x100, RZ ;  /* 0x000001000b0f7824 */ /* 0x000fe200078e00ff */
[----:B------:R-:W-:Y:S01]  /*0260*/  SEL R10, RZ, 0x1, P6 ;  /* 0x00000001ff0a7807 */ /* 0x000fe20003000000 */
[----:B------:R-:W-:Y:S01]  /*0270*/  IMAD.SHL.U32 R13, R9, 0x100, RZ ;  /* 0x00000100090d7824 */ /* 0x000fe200078e00ff */
[----:B------:R-:W-:Y:S01]  /*0280*/  IADD3 R4, P6, R0, UR6, RZ ;  /* 0x0000000600047c10 */ /* 0x000fe2000ffde0ff */
[----:B------:R-:W-:Y:S01]  /*0290*/  IMAD.SHL.U32 R11, R7, 0x100, RZ ;  /* 0x00000100070b7824 */ /* 0x000fe200078e00ff */
[----:B------:R-:W-:Y:S01]  /*02a0*/  SEL R8, RZ, 0x1, P3 ;  /* 0x00000001ff087807 */ /* 0x000fe20001800000 */
[----:B------:R-:W-:Y:S01]  /*02b0*/  IMAD.SHL.U32 R9, R3, 0x100, RZ ;  /* 0x0000010003097824 */ /* 0x000fe200078e00ff */
[----:B------:R-:W-:Y:S02]  /*02c0*/  SEL R6, RZ, 0x1, P5 ;  /* 0x00000001ff067807 */ /* 0x000fe40002800000 */
[----:B------:R-:W-:Y:S01]  /*02d0*/  SEL R0, RZ, 0x1, P1 ;  /* 0x00000001ff007807 */ /* 0x000fe20000800000 */
[----:B------:R-:W-:Y:S01]  /*02e0*/  IMAD.X R5, RZ, RZ, UR7, P6 ;  /* 0x00000007ff057e24 */ /* 0x000fe2000b0e06ff */
[----:B------:R-:W-:-:S02]  /*02f0*/  LOP3.LUT R7, R15, 0x100, R10, 0xe2, !PT ;  /* 0x000001000f077812 */ /* 0x000fc400078ee20a */
[----:B------:R-:W-:Y:S02]  /*0300*/  LOP3.LUT R8, R13, 0x100, R8, 0xe2, !PT ;  /* 0x000001000d087812 */ /* 0x000fe400078ee208 */
[----:B------:R-:W-:Y:S02]  /*0310*/  LOP3.LUT R3, R11, 0x100, R6, 0xe2, !PT ;  /* 0x000001000b037812 */ /* 0x000fe400078ee206 */
[----:B------:R-:W-:Y:S01]  /*0320*/  LOP3.LUT R0, R9, 0x100, R0, 0xe2, !PT ;  /* 0x0000010009007812 */ /* 0x000fe200078ee200 */
[----:B------:R-:W-:Y:S01]  /*0330*/  IMAD.WIDE R4, R2, 0x8, R4 ;  /* 0x0000000802047825 */ /* 0x000fe200078e0204 */
[----:B------:R-:W-:Y:S02]  /*0340*/  PRMT R2, R7, 0x5410, R8 ;  /* 0x0000541007027816 */ /* 0x000fe40000000008 */
[----:B------:R-:W-:-:S05]  /*0350*/  PRMT R3, R3, 0x5410, R0 ;  /* 0x0000541003037816 */ /* 0x000fca0000000000 */
[----:B------:R-:W-:Y:S01]  /*0360*/  STG.E.64 desc[UR4][R4.64], R2 ;  /* 0x0000000204007986 */ /* 0x000fe2000c101b04 */
[----:B------:R-:W-:Y:S05]  /*0370*/  EXIT ;  /* 0x000000000000794d */ /* 0x000fea0003800000 */
.L_x_21625:
        /* <DEDUP_REMOVED lines=70> */
.L_x_21627:
[----:B------:R-:W-:Y:S05]  /*07e0*/  BSYNC B0 ;  /* 0x0000000000007941 */ /* 0x000fea0003800000 */
.L_x_21626:
        /* <DEDUP_REMOVED lines=27> */
.L_x_21630:
        /* <DEDUP_REMOVED lines=11> */
.L_x_21631:
        /* <DEDUP_REMOVED lines=11> */
.L_x_21632:
        /* <DEDUP_REMOVED lines=12> */
.L_x_21633:
[----:B------:R-:W-:-:S13]  /*0bc0*/  ISETP.GE.AND P0, PT, R21, R20, PT ;  /* 0x000000141500720c */ /* 0x000fda0003f06270 */
[----:B------:R-:W-:Y:S05]  /*0bd0*/  @P0 BREAK B1 ;  /* 0x0000000000010942 */ /* 0x000fea0003800000 */
[----:B------:R-:W-:Y:S05]  /*0be0*/  @P0 BRA `(.L_x_21634) ;  /* 0x0000000000280947 */ /* 0x000fea0003800000 */
[----:B------:R-:W-:Y:S05]  /*0bf0*/  BSYNC B1 ;  /* 0x0000000000017941 */ /* 0x000fea0003800000 */
.L_x_21629:
        /* <DEDUP_REMOVED lines=9> */
.L_x_21634:
[----:B------:R-:W-:Y:S05]  /*0c90*/  BSYNC B0 ;  /* 0x0000000000007941 */ /* 0x000fea0003800000 */
.L_x_21628:
        /* <DEDUP_REMOVED lines=9> */
.L_x_21635:
        /* <DEDUP_REMOVED lines=13> */
.L_x_23686:


//--------------------- .text._ZN2at6native18elementwise_kernelILi128ELi4EZNS0_15gpu_kernel_implIZZZNS0_23logical_not_kernel_cudaERNS_18TensorIteratorBaseEENKUlvE0_clEvENKUlvE1_clEvEUliE_EEvS4_RKT_EUliE_EEviT1_ --------------------------
	.section	.text._ZN2at6native18elementwise_kernelILi128ELi4EZNS0_15gpu_kernel_implIZZZNS0_23logical_not_kernel_cudaERNS_18TensorIteratorBaseEENKUlvE0_clEvENKUlvE1_clEvEUliE_EEvS4_RKT_EUliE_EEviT1_,"ax",@progbits
	.align	128
        .global         _ZN2at6native18elementwise_kernelILi128ELi4EZNS0_15gpu_kernel_implIZZZNS0_23logical_not_kernel_cudaERNS_18TensorIteratorBaseEENKUlvE0_clEvENKUlvE1_clEvEUliE_EEvS4_RKT_EUliE_EEviT1_
        .type           _ZN2at6native18elementwise_kernelILi128ELi4EZNS0_15gpu_kernel_implIZZZNS0_23logical_not_kernel_cudaERNS_18TensorIteratorBaseEENKUlvE0_clEvENKUlvE1_clEvEUliE_EEvS4_RKT_EUliE_EEviT1_,@function
        .size           _ZN2at6native18elementwise_kernelILi128ELi4EZNS0_15gpu_kernel_implIZZZNS0_23logical_not_kernel_cudaERNS_18TensorIteratorBaseEENKUlvE0_clEvENKUlvE1_clEvEUliE_EEvS4_RKT_EUliE_EEviT1_,(.L_x_23687 - _ZN2at6native18elementwise_kernelILi128ELi4EZNS0_15gpu_kernel_implIZZZNS0_23logical_not_kernel_cudaERNS_18TensorIteratorBaseEENKUlvE0_clEvENKUlvE1_clEvEUliE_EEvS4_RKT_EUliE_EEviT1_)
        .other          _ZN2at6native18elementwise_kernelILi128ELi4EZNS0_15gpu_kernel_implIZZZNS0_23logical_not_kernel_cudaERNS_18TensorIteratorBaseEENKUlvE0_clEvENKUlvE1_clEvEUliE_EEvS4_RKT_EUliE_EEviT1_,@"STO_CUDA_ENTRY STV_DEFAULT"
_ZN2at6native18elementwise_kernelILi128ELi4EZNS0_15gpu_kernel_implIZZZNS0_23logical_not_kernel_cudaERNS_18TensorIteratorBaseEENKUlvE0_clEvENKUlvE1_clEvEUliE_EEvS4_RKT_EUliE_EEviT1_:
.text._ZN2at6native18elementwise_kernelILi128ELi4EZNS0_15gpu_kernel_implIZZZNS0_23logical_not_kernel_cudaERNS_18TensorIteratorBaseEENKUlvE0_clEvENKUlvE1_clEvEUliE_EEvS4_RKT_EUliE_EEviT1_:
        /* <DEDUP_REMOVED lines=313> */
.L_x_21638:
        /* <DEDUP_REMOVED lines=20> */
.L_x_21642:
[----:B------:R0:W5:Y:S01]  /*14d0*/  LDG.E.U8 R19, desc[UR36][R2.64] ;  /* 0x0000002402137981 */ /* 0x000162000c1e1100 */
[----:B------:R-:W-:Y:S05]  /*14e0*/  BRA `(.L_x_21644) ;  /* 0x0000000c00347947 */ /* 0x000fea0003800000 */
.L_x_21641:
        /* <DEDUP_REMOVED lines=8> */
.L_x_21646:
[----:B------:R0:W5:Y:S01]  /*1570*/  LDG.E R19, desc[UR36][R2.64] ;  /* 0x0000002402137981 */ /* 0x000162000c1e1900 */
[----:B------:R-:W-:Y:S05]  /*1580*/  BRA `(.L_x_21644) ;  /* 0x0000000c000c7947 */ /* 0x000fea0003800000 */
.L_x_21645:
[----:B------:R0:W5:Y:S01]  /*1590*/  LDG.E.S16 R19, desc[UR36][R2.64] ;  /* 0x0000002402137981 */ /* 0x000162000c1e1700 */
[----:B------:R-:W-:Y:S05]  /*15a0*/  BRA `(.L_x_21644) ;  /* 0x0000000c00047947 */ /* 0x000fea0003800000 */
.L_x_21640:
        /* <DEDUP_REMOVED lines=9> */
.L_x_21648:
[----:B------:R-:W2:Y:S02]  /*1640*/  LDG.E.U16 R2, desc[UR36][R2.64] ;  /* 0x0000002402027981 */ /* 0x000ea4000c1e1500 */
[----:B--2---:R-:W-:-:S06]  /*1650*/  HADD2.F32 R19, -RZ, R2.H0_H0 ;  /* 0x20000002ff137230 */ /* 0x004fcc0000004100 */
[----:B------:R-:W0:Y:S01]  /*1660*/  F2I.FTZ.TRUNC.NTZ R19, R19 ;  /* 0x0000001300137305 */ /* 0x000e22000021f100 */
[----:B------:R-:W-:Y:S05]  /*1670*/  BRA `(.L_x_21644) ;  /* 0x0000000800d07947 */ /* 0x000fea0003800000 */
.L_x_21647:
        /* <DEDUP_REMOVED lines=9> */
.L_x_21650:
[----:B------:R-:W2:Y:S02]  /*1710*/  LDG.E.U16 R2, desc[UR36][R2.64] ;  /* 0x0000002402027981 */ /* 0x000ea4000c1e1500 */
[----:B--2---:R-:W-:-:S06]  /*1720*/  HADD2.F32 R19, -RZ, R2.H0_H0 ;  /* 0x20000002ff137230 */ /* 0x004fcc0000004100 */
[----:B------:R-:W0:Y:S01]  /*1730*/  F2I.FTZ.TRUNC.NTZ R19, R19 ;  /* 0x0000001300137305 */ /* 0x000e22000021f100 */
[----:B------:R-:W-:Y:S05]  /*1740*/  BRA `(.L_x_21644) ;  /* 0x00000008009c7947 */ /* 0x000fea0003800000 */
.L_x_21649:
[----:B------:R-:W2:Y:S02]  /*1750*/  LDG.E.64 R2, desc[UR36][R2.64] ;  /* 0x0000002402027981 */ /* 0x000ea4000c1e1b00 */
[----:B--2---:R0:W1:Y:S01]  /*1760*/  F2I.F64.TRUNC R19, R2 ;  /* 0x0000000200137311 */ /* 0x004062000030d100 */
[----:B------:R-:W-:Y:S05]  /*1770*/  BRA `(.L_x_21644) ;  /* 0x0000000800907947 */ /* 0x000fea0003800000 */
.L_x_21639:
        /* <DEDUP_REMOVED lines=12> */
.L_x_21653:
[----:B------:R-:W2:Y:S02]  /*1840*/  LDG.E.64 R2, desc[UR36][R2.64] ;  /* 0x0000002402027981 */ /* 0x000ea4000c1e1b00 */
[----:B--2---:R0:W1:Y:S01]  /*1850*/  F2I.F64.TRUNC R19, R2 ;  /* 0x0000000200137311 */ /* 0x004062000030d100 */
[----:B------:R-:W-:Y:S05]  /*1860*/  BRA `(.L_x_21644) ;  /* 0x0000000800547947 */ /* 0x000fea0003800000 */
.L_x_21652:
        /* <DEDUP_REMOVED lines=27> */
.L_x_21655:
        /* <DEDUP_REMOVED lines=14> */
.L_x_21654:
[----:B------:R-:W2:Y:S02]  /*1b00*/  LDG.E.U16 R19, desc[UR36][R2.64] ;  /* 0x0000002402137981 */ /* 0x000ea4000c1e1500 */
[----:B--2---:R-:W-:-:S06]  /*1b10*/  IMAD.U32 R19, R19, 0x10000, RZ ;  /* 0x0001000013137824 */ /* 0x004fcc00078e00ff */
[----:B------:R-:W0:Y:S01]  /*1b20*/  F2I.FTZ.TRUNC.NTZ R19, R19 ;  /* 0x0000001300137305 */ /* 0x000e22000021f100 */
[----:B------:R-:W-:Y:S05]  /*1b30*/  BRA `(.L_x_21644) ;  /* 0x0000000400a07947 */ /* 0x000fea0003800000 */
.L_x_21651:
        /* <DEDUP_REMOVED lines=10> */
.L_x_21658:
        /* <DEDUP_REMOVED lines=21> */
.L_x_21662:
[----:B------:R-:W-:Y:S05]  /*1d30*/  BSYNC B1 ;  /* 0x0000000000017941 */ /* 0x000fea0003800000 */
.L_x_21661:
[----:B------:R-:W-:Y:S01]  /*1d40*/  IMAD.SHL.U32 R2, R2, 0x100000, RZ ;  /* 0x0010000002027824 */ /* 0x000fe200078e00ff */
[----:B------:R-:W-:-:S04]  /*1d50*/  LEA R0, R0, 0x3b800000, 0x17 ;  /* 0x3b80000000007811 */ /* 0x000fc800078eb8ff */
[----:B------:R-:W-:-:S07]  /*1d60*/  LOP3.LUT R19, R0, R2, R19, 0xfe, !PT ;  /* 0x0000000200137212 */ /* 0x000fce00078efe13 */
.L_x_21660:
[----:B------:R-:W-:Y:S05]  /*1d70*/  BSYNC B0 ;  /* 0x0000000000007941 */ /* 0x000fea0003800000 */
.L_x_21659:
[----:B------:R-:W1:Y:S01]  /*1d80*/  F2I.FTZ.TRUNC.NTZ R19, R19 ;  /* 0x0000001300137305 */ /* 0x000e62000021f100 */
[----:B------:R-:W-:Y:S05]  /*1d90*/  BRA `(.L_x_21644) ;  /* 0x0000000400087947 */ /* 0x000fea0003800000 */
.L_x_21657:
        /* <DEDUP_REMOVED lines=21> */
.L_x_21666:
[----:B------:R-:W-:Y:S05]  /*1ef0*/  BSYNC B1 ;  /* 0x0000000000017941 */ /* 0x000fea0003800000 */
.L_x_21665:
[----:B------:R-:W-:Y:S01]  /*1f00*/  IMAD.SHL.U32 R2, R2, 0x200000, RZ ;  /* 0x0020000002027824 */ /* 0x000fe200078e00ff */
[----:B------:R-:W-:-:S04]  /*1f10*/  LEA R0, R0, 0x37800000, 0x17 ;  /* 0x3780000000007811 */ /* 0x000fc800078eb8ff */
[----:B------:R-:W-:-:S07]  /*1f20*/  LOP3.LUT R19, R0, R2, R19, 0xfe, !PT ;  /* 0x0000000200137212 */ /* 0x000fce00078efe13 */
.L_x_21664:
[----:B------:R-:W-:Y:S05]  /*1f30*/  BSYNC B0 ;  /* 0x0000000000007941 */ /* 0x000fea0003800000 */
.L_x_21663:
[----:B------:R-:W2:Y:S01]  /*1f40*/  F2I.FTZ.TRUNC.NTZ R19, R19 ;  /* 0x0000001300137305 */ /* 0x000ea2000021f100 */
[----:B------:R-:W-:Y:S05]  /*1f50*/  BRA `(.L_x_21644) ;  /* 0x0000000000987947 */ /* 0x000fea0003800000 */
.L_x_21656:
        /* <DEDUP_REMOVED lines=14> */
.L_x_21670:
[----:B------:R-:W-:Y:S05]  /*2040*/  BSYNC B0 ;  /* 0x0000000000007941 */ /* 0x000fea0003800000 */
.L_x_21669:
[----:B------:R-:W4:Y:S01]  /*2050*/  F2I.FTZ.TRUNC.NTZ R19, R19 ;  /* 0x0000001300137305 */ /* 0x000f22000021f100 */
[----:B------:R-:W-:Y:S05]  /*2060*/  BRA `(.L_x_21644) ;  /* 0x0000000000547947 */ /* 0x000fea0003800000 */
.L_x_21643:
        /* <DEDUP_REMOVED lines=17> */
.L_x_21671:
[----:B------:R-:W-:Y:S05]  /*2180*/  BRA `(.L_x_21644) ;  /* 0x00000000000c7947 */ /* 0x000fea0003800000 */
.L_x_21668:
[----:B------:R0:W5:Y:S01]  /*2190*/  LDG.E R19, desc[UR36][R2.64] ;  /* 0x0000002402137981 */ /* 0x000162000c1e1900 */
[----:B------:R-:W-:Y:S05]  /*21a0*/  BRA `(.L_x_21644) ;  /* 0x0000000000047947 */ /* 0x000fea0003800000 */
.L_x_21667:
[----:B------:R3:W5:Y:S02]  /*21b0*/  LDG.E R19, desc[UR36][R2.64] ;  /* 0x0000002402137981 */ /* 0x000764000c1e1900 */
.L_x_21644:
[----:B0--3--:R-:W0:Y:S01]  /*21c0*/  LDC.U8 R3, c[0x0][0x421] ;  /* 0x00010840ff037b82 */ /* 0x009e220000000000 */
[----:B-12-45:R-:W-:Y:S01]  /*21d0*/  ISETP.NE.AND P0, PT, R19, RZ, PT ;  /* 0x000000ff1300720c */ /* 0x036fe20003f05270 */
        /* <DEDUP_REMOVED lines=15> */
.L_x_21676:
[----:B------:R3:W-:Y:S01]  /*22d0*/  STG.E.U8 desc[UR36][R16.64], R2 ;  /* 0x0000000210007986 */ /* 0x0007e2000c101124 */
[----:B------:R-:W-:Y:S05]  /*22e0*/  BRA `(.L_x_21678) ;  /* 0x0000000c000c7947 */ /* 0x000fea0003800000 */
.L_x_21675:
        /* <DEDUP_REMOVED lines=9> */
.L_x_21680:
[----:B------:R1:W-:Y:S01]  /*2380*/  STG.E desc[UR36][R16.64], R2 ;  /* 0x0000000210007986 */ /* 0x0003e2000c101924 */
[----:B------:R-:W-:Y:S05]  /*2390*/  BRA `(.L_x_21678) ;  /* 0x0000000800e07947 */ /* 0x000fea0003800000 */
.L_x_21679:
[----:B------:R2:W-:Y:S01]  /*23a0*/  STG.E.U16 desc[UR36][R16.64], R2 ;  /* 0x0000000210007986 */ /* 0x0005e2000c101524 */
[----:B------:R-:W-:Y:S05]  /*23b0*/  BRA `(.L_x_21678) ;  /* 0x0000000800d87947 */ /* 0x000fea0003800000 */
.L_x_21674:
        /* <DEDUP_REMOVED lines=9> */
.L_x_21682:
[----:B------:R-:W-:-:S04]  /*2450*/  FSEL R0, RZ, 1, P0 ;  /* 0x3f800000ff007808 */ /* 0x000fc80000000000 */
[----:B------:R-:W-:-:S05]  /*2460*/  F2FP.F16.F32.PACK_AB R0, RZ, R0 ;  /* 0x00000000ff00723e */ /* 0x000fca00000000ff */
[----:B------:R0:W-:Y:S01]  /*2470*/  STG.E.U16 desc[UR36][R16.64], R0 ;  /* 0x0000000010007986 */ /* 0x0001e2000c101524 */
[----:B------:R-:W-:Y:S05]  /*2480*/  BRA `(.L_x_21678) ;  /* 0x0000000800a47947 */ /* 0x000fea0003800000 */
.L_x_21681:
        /* <DEDUP_REMOVED lines=10> */
.L_x_21684:
[----:B------:R-:W-:-:S04]  /*2530*/  FSEL R0, RZ, 1, P0 ;  /* 0x3f800000ff007808 */ /* 0x000fc80000000000 */
[----:B------:R-:W-:-:S04]  /*2540*/  F2FP.F16.F32.PACK_AB R3, RZ, R0 ;  /* 0x00000000ff03723e */ /* 0x000fc800000000ff */
[----:B------:R-:W-:-:S05]  /*2550*/  PRMT R3, R3, 0x5410, RZ ;  /* 0x0000541003037816 */ /* 0x000fca00000000ff */
[----:B------:R0:W-:Y:S01]  /*2560*/  STG.E desc[UR36][R16.64], R3 ;  /* 0x0000000310007986 */ /* 0x0001e2000c101924 */
[----:B------:R-:W-:Y:S05]  /*2570*/  BRA `(.L_x_21678) ;  /* 0x0000000800687947 */ /* 0x000fea0003800000 */
.L_x_21683:
[----:B------:R-:W-:Y:S01]  /*2580*/  FSEL R3, RZ, 1.875, P0 ;  /* 0x3ff00000ff037808 */ /* 0x000fe20000000000 */
[----:B------:R-:W-:-:S05]  /*2590*/  IMAD.MOV.U32 R2, RZ, RZ, RZ ;  /* 0x000000ffff027224 */ /* 0x000fca00078e00ff */
[----:B------:R0:W-:Y:S01]  /*25a0*/  STG.E.64 desc[UR36][R16.64], R2 ;  /* 0x0000000210007986 */ /* 0x0001e2000c101b24 */
[----:B------:R-:W-:Y:S05]  /*25b0*/  BRA `(.L_x_21678) ;  /* 0x0000000800587947 */ /* 0x000fea0003800000 */
.L_x_21673:
        /* <DEDUP_REMOVED lines=10> */
.L_x_21687:
[----:B------:R-:W-:Y:S02]  /*2660*/  FSEL R5, RZ, 1.875, P0 ;  /* 0x3ff00000ff057808 */ /* 0x000fe40000000000 */
[----:B------:R-:W-:Y:S01]  /*2670*/  CS2R R6, SRZ ;  /* 0x0000000000067805 */ /* 0x000fe2000001ff00 */
[----:B------:R-:W-:-:S05]  /*2680*/  IMAD.MOV.U32 R4, RZ, RZ, RZ ;  /* 0x000000ffff047224 */ /* 0x000fca00078e00ff */
[----:B------:R0:W-:Y:S01]  /*2690*/  STG.E.128 desc[UR36][R16.64], R4 ;  /* 0x0000000410007986 */ /* 0x0001e2000c101d24 */
[----:B------:R-:W-:Y:S05]  /*26a0*/  BRA `(.L_x_21678) ;  /* 0x00000008001c7947 */ /* 0x000fea0003800000 */
.L_x_21686:
        /* <DEDUP_REMOVED lines=18> */
.L_x_21691:
[----:B------:R-:W-:Y:S05]  /*27d0*/  BSYNC B0 ;  /* 0x0000000000007941 */ /* 0x000fea0003800000 */
.L_x_21690:
[----:B------:R0:W-:Y:S01]  /*27e0*/  STG.E.U8 desc[UR36][R16.64], R3 ;  /* 0x0000000310007986 */ /* 0x0001e2000c101124 */
[----:B------:R-:W-:Y:S05]  /*27f0*/  BRA `(.L_x_21678) ;  /* 0x0000000400c87947 */ /* 0x000fea0003800000 */
.L_x_21689:
        /* <DEDUP_REMOVED lines=13> */
.L_x_21692:
[----:B------:R-:W-:Y:S01]  /*28d0*/  ISETP.GT.U32.AND P0, PT, R3, 0x7f800000, PT ;  /* 0x7f8000000300780c */ /* 0x000fe20003f04070 */
[----:B------:R-:W-:-:S05]  /*28e0*/  IMAD.MOV.U32 R3, RZ, RZ, 0x7f ;  /* 0x0000007fff037424 */ /* 0x000fca00078e00ff */
[----:B------:R-:W-:-:S05]  /*28f0*/  SEL R3, R3, 0x7c, P0 ;  /* 0x0000007c03037807 */ /* 0x000fca0000000000 */
[----:B------:R0:W-:Y:S01]  /*2900*/  STG.E.U8 desc[UR36][R16.64], R3 ;  /* 0x0000000310007986 */ /* 0x0001e2000c101124 */
[----:B------:R-:W-:Y:S05]  /*2910*/  BRA `(.L_x_21678) ;  /* 0x0000000400807947 */ /* 0x000fea0003800000 */
.L_x_21688:
[----:B------:R-:W-:-:S04]  /*2920*/  FSEL R0, RZ, 1, P0 ;  /* 0x3f800000ff007808 */ /* 0x000fc80000000000 */
[----:B------:R-:W-:-:S05]  /*2930*/  F2FP.BF16.F32.PACK_AB R0, RZ, R0 ;  /* 0x00000000ff00723e */ /* 0x000fca00000010ff */
[----:B------:R0:W-:Y:S01]  /*2940*/  STG.E.U16 desc[UR36][R16.64], R0 ;  /* 0x0000000010007986 */ /* 0x0001e2000c101524 */
[----:B------:R-:W-:Y:S05]  /*2950*/  BRA `(.L_x_21678) ;  /* 0x0000000400707947 */ /* 0x000fea0003800000 */
.L_x_21685:
        /* <DEDUP_REMOVED lines=10> */
.L_x_21695:
        /* <DEDUP_REMOVED lines=16> */
.L_x_21698:
[----:B------:R-:W-:-:S07]  /*2b00*/  PRMT R8, R0, 0x7610, R8 ;  /* 0x0000761000087816 */ /* 0x000fce0000000008 */
.L_x_21697:
[----:B------:R-:W-:Y:S05]  /*2b10*/  BSYNC B0 ;  /* 0x0000000000007941 */ /* 0x000fea0003800000 */
.L_x_21696:
[----:B------:R0:W-:Y:S01]  /*2b20*/  STG.E.U8 desc[UR36][R16.64], R8 ;  /* 0x0000000810007986 */ /* 0x0001e2000c101124 */
[----:B------:R-:W-:Y:S05]  /*2b30*/  BRA `(.L_x_21678) ;  /* 0x0000000000f87947 */ /* 0x000fea0003800000 */
.L_x_21694:
        /* <DEDUP_REMOVED lines=16> */
.L_x_21701:
[----:B------:R-:W-:-:S07]  /*2c40*/  PRMT R8, R0, 0x7610, R8 ;  /* 0x0000761000087816 */ /* 0x000fce0000000008 */
.L_x_21700:
[----:B------:R-:W-:Y:S05]  /*2c50*/  BSYNC B0 ;  /* 0x0000000000007941 */ /* 0x000fea0003800000 */
.L_x_21699:
[----:B------:R0:W-:Y:S01]  /*2c60*/  STG.E.U8 desc[UR36][R16.64], R8 ;  /* 0x0000000810007986 */ /* 0x0001e2000c101124 */
[----:B------:R-:W-:Y:S05]  /*2c70*/  BRA `(.L_x_21678) ;  /* 0x0000000000a87947 */ /* 0x000fea0003800000 */
.L_x_21693:
        /* <DEDUP_REMOVED lines=21> */
.L_x_21677:
        /* <DEDUP_REMOVED lines=16> */
.L_x_21704:
[----:B------:R-:W-:Y:S05]  /*2ed0*/  BRA `(.L_x_21678) ;  /* 0x0000000000107947 */ /* 0x000fea0003800000 */
.L_x_21703:
[----:B------:R-:W-:-:S07]  /*2ee0*/  HFMA2.MMA R3, -RZ, RZ, 0, 0 ;  /* 0x00000000ff037435 */ /* 0x000fce00000001ff */
[----:B------:R0:W-:Y:S01]  /*2ef0*/  STG.E.64 desc[UR36][R16.64], R2 ;  /* 0x0000000210007986 */ /* 0x0001e2000c101b24 */
[----:B------:R-:W-:Y:S05]  /*2f00*/  BRA `(.L_x_21678) ;  /* 0x0000000000047947 */ /* 0x000fea0003800000 */
.L_x_21702:
[----:B------:R0:W-:Y:S02]  /*2f10*/  STG.E desc[UR36][R16.64], R2 ;  /* 0x0000000210007986 */ /* 0x0001e4000c101924 */
.L_x_21678:
[----:B------:R-:W-:Y:S05]  /*2f20*/  BSYNC B6 ;  /* 0x0000000000067941 */ /* 0x000fea0003800000 */
.L_x_21672:
[----:B------:R-:W-:-:S04]  /*2f30*/  IMAD R18, R23, 0x200, R18 ;  /* 0x0000020017127824 */ /* 0x000fc800078e0212 */
[----:B------:R-:W-:-:S07]  /*2f40*/  VIADD R19, R18, 0x80 ;  /* 0x0000008012137836 */ /* 0x000fce0000000000 */
.L_x_21637:
[----:B------:R-:W-:Y:S05]  /*2f50*/  BSYNC B7 ;  /* 0x0000000000077941 */ /* 0x000fea0003800000 */
.L_x_21636:
        /* <DEDUP_REMOVED lines=307> */
.L_x_21707:
        /* <DEDUP_REMOVED lines=20> */
.L_x_21711:
[----:B------:R0:W5:Y:S01]  /*43d0*/  LDG.E.U8 R18, desc[UR36][R2.64] ;  /* 0x0000002402127981 */ /* 0x000162000c1e1100 */
[----:B------:R-:W-:Y:S05]  /*43e0*/  BRA `(.L_x_21713) ;  /* 0x0000000c00347947 */ /* 0x000fea0003800000 */
.L_x_21710:
        /* <DEDUP_REMOVED lines=8> */
.L_x_21715:
[----:B------:R0:W5:Y:S01]  /*4470*/  LDG.E R18, desc[UR36][R2.64] ;  /* 0x0000002402127981 */ /* 0x000162000c1e1900 */
[----:B------:R-:W-:Y:S05]  /*4480*/  BRA `(.L_x_21713) ;  /* 0x0000000c000c7947 */ /* 0x000fea0003800000 */
.L_x_21714:
[----:B------:R0:W5:Y:S01]  /*4490*/  LDG.E.S16 R18, desc[UR36][R2.64] ;  /* 0x0000002402127981 */ /* 0x000162000c1e1700 */
[----:B------:R-:W-:Y:S05]  /*44a0*/  BRA `(.L_x_21713) ;  /* 0x0000000c00047947 */ /* 0x000fea0003800000 */
.L_x_21709:
        /* <DEDUP_REMOVED lines=9> */
.L_x_21717:
[----:B------:R-:W2:Y:S02]  /*4540*/  LDG.E.U16 R2, desc[UR36][R2.64] ;  /* 0x0000002402027981 */ /* 0x000ea4000c1e1500 */
[----:B--2---:R-:W-:-:S06]  /*4550*/  HADD2.F32 R18, -RZ, R2.H0_H0 ;  /* 0x20000002ff127230 */ /* 0x004fcc0000004100 */
[----:B------:R-:W0:Y:S01]  /*4560*/  F2I.FTZ.TRUNC.NTZ R18, R18 ;  /* 0x0000001200127305 */ /* 0x000e22000021f100 */
[----:B------:R-:W-:Y:S05]  /*4570*/  BRA `(.L_x_21713) ;  /* 0x0000000800d07947 */ /* 0x000fea0003800000 */
.L_x_21716:
        /* <DEDUP_REMOVED lines=9> */
.L_x_21719:
[----:B------:R-:W2:Y:S02]  /*4610*/  LDG.E.U16 R2, desc[UR36][R2.64] ;  /* 0x0000002402027981 */ /* 0x000ea4000c1e1500 */
[----:B--2---:R-:W-:-:S06]  /*4620*/  HADD2.F32 R18, -RZ, R2.H0_H0 ;  /* 0x20000002ff127230 */ /* 0x004fcc0000004100 */
[----:B------:R-:W0:Y:S01]  /*4630*/  F2I.FTZ.TRUNC.NTZ R18, R18 ;  /* 0x0000001200127305 */ /* 0x000e22000021f100 */
[----:B------:R-:W-:Y:S05]  /*4640*/  BRA `(.L_x_21713) ;  /* 0x00000008009c7947 */ /* 0x000fea0003800000 */
.L_x_21718:
[----:B------:R-:W2:Y:S02]  /*4650*/  LDG.E.64 R2, desc[UR36][R2.64] ;  /* 0x0000002402027981 */ /* 0x000ea4000c1e1b00 */
[----:B--2---:R0:W1:Y:S01]  /*4660*/  F2I.F64.TRUNC R18, R2 ;  /* 0x0000000200127311 */ /* 0x004062000030d100 */
[----:B------:R-:W-:Y:S05]  /*4670*/  BRA `(.L_x_21713) ;  /* 0x0000000800907947 */ /* 0x000fea0003800000 */
.L_x_21708:
        /* <DEDUP_REMOVED lines=12> */
.L_x_21722:
[----:B------:R-:W2:Y:S02]  /*4740*/  LDG.E.64 R2, desc[UR36][R2.64] ;  /* 0x0000002402027981 */ /* 0x000ea4000c1e1b00 */
[----:B--2---:R0:W1:Y:S01]  /*4750*/  F2I.F64.TRUNC R18, R2 ;  /* 0x0000000200127311 */ /* 0x004062000030d100 */
[----:B------:R-:W-:Y:S05]  /*4760*/  BRA `(.L_x_21713) ;  /* 0x0000000800547947 */ /* 0x000fea0003800000 */
.L_x_21721:
        /* <DEDUP_REMOVED lines=27> */
.L_x_21724:
        /* <DEDUP_REMOVED lines=14> */
.L_x_21723:
[----:B------:R-:W2:Y:S02]  /*4a00*/  LDG.E.U16 R18, desc[UR36][R2.64] ;  /* 0x0000002402127981 */ /* 0x000ea4000c1e1500 */
[----:B--2---:R-:W-:-:S06]  /*4a10*/  IMAD.U32 R18, R18, 0x10000, RZ ;  /* 0x0001000012127824 */ /* 0x004fcc00078e00ff */
[----:B------:R-:W0:Y:S01]  /*4a20*/  F2I.FTZ.TRUNC.NTZ R18, R18 ;  /* 0x0000001200127305 */ /* 0x000e22000021f100 */
[----:B------:R-:W-:Y:S05]  /*4a30*/  BRA `(.L_x_21713) ;  /* 0x0000000400a07947 */ /* 0x000fea0003800000 */
.L_x_21720:
        /* <DEDUP_REMOVED lines=10> */
.L_x_21727:
        /* <DEDUP_REMOVED lines=21> */
.L_x_21731:
[----:B------:R-:W-:Y:S05]  /*4c30*/  BSYNC B1 ;  /* 0x0000000000017941 */ /* 0x000fea0003800000 */
.L_x_21730:
[----:B------:R-:W-:Y:S01]  /*4c40*/  IMAD.SHL.U32 R2, R2, 0x100000, RZ ;  /* 0x0010000002027824 */ /* 0x000fe200078e00ff */
[----:B------:R-:W-:-:S04]  /*4c50*/  LEA R3, R0, 0x3b800000, 0x17 ;  /* 0x3b80000000037811 */ /* 0x000fc800078eb8ff */
[----:B------:R-:W-:-:S07]  /*4c60*/  LOP3.LUT R18, R3, R2, R18, 0xfe, !PT ;  /* 0x0000000203127212 */ /* 0x000fce00078efe12 */
.L_x_21729:
[----:B------:R-:W-:Y:S05]  /*4c70*/  BSYNC B0 ;  /* 0x0000000000007941 */ /* 0x000fea0003800000 */
.L_x_21728:
[----:B------:R-:W1:Y:S01]  /*4c80*/  F2I.FTZ.TRUNC.NTZ R18, R18 ;  /* 0x0000001200127305 */ /* 0x000e62000021f100 */
[----:B------:R-:W-:Y:S05]  /*4c90*/  BRA `(.L_x_21713) ;  /* 0x0000000400087947 */ /* 0x000fea0003800000 */
.L_x_21726:
        /* <DEDUP_REMOVED lines=21> */
.L_x_21735:
[----:B------:R-:W-:Y:S05]  /*4df0*/  BSYNC B1 ;  /* 0x0000000000017941 */ /* 0x000fea0003800000 */
.L_x_21734:
[----:B------:R-:W-:Y:S01]  /*4e00*/  IMAD.SHL.U32 R2, R2, 0x200000, RZ ;  /* 0x0020000002027824 */ /* 0x000fe200078e00ff */
[----:B------:R-:W-:-:S04]  /*4e10*/  LEA R3, R0, 0x37800000, 0x17 ;  /* 0x3780000000037811 */ /* 0x000fc800078eb8ff */
[----:B------:R-:W-:-:S07]  /*4e20*/  LOP3.LUT R18, R3, R2, R18, 0xfe, !PT ;  /* 0x0000000203127212 */ /* 0x000fce00078efe12 */
.L_x_21733:
[----:B------:R-:W-:Y:S05]  /*4e30*/  BSYNC B0 ;  /* 0x0000000000007941 */ /* 0x000fea0003800000 */
.L_x_21732:
[----:B------:R-:W2:Y:S01]  /*4e40*/  F2I.FTZ.TRUNC.NTZ R18, R18 ;  /* 0x0000001200127305 */ /* 0x000ea2000021f100 */
[----:B------:R-:W-:Y:S05]  /*4e50*/  BRA `(.L_x_21713) ;  /* 0x0000000000987947 */ /* 0x000fea0003800000 */
.L_x_21725:
        /* <DEDUP_REMOVED lines=14> */
.L_x_21739:
[----:B------:R-:W-:Y:S05]  /*4f40*/  BSYNC B0 ;  /* 0x0000000000007941 */ /* 0x000fea0003800000 */
.L_x_21738:
[----:B------:R-:W0:Y:S01]  /*4f50*/  F2I.FTZ.TRUNC.NTZ R18, R18 ;  /* 0x0000001200127305 */ /* 0x000e22000021f100 */
[----:B------:R-:W-:Y:S05]  /*4f60*/  BRA `(.L_x_21713) ;  /* 0x0000000000547947 */ /* 0x000fea0003800000 */
.L_x_21712:
        /* <DEDUP_REMOVED lines=13> */
[----:B------:R-:W-:Y:S02]  /*5040*/  IMAD.MOV.U32 R13, RZ, RZ, RZ ;  /* 0x000000ffff0d7224 */ /* 0x000fe400078e00ff */
[----:B------:R-:W-:-:S07]  /*5050*/  IMAD.MOV.U32 R18, RZ, RZ, RZ ;  /* 0x000000ffff127224 */ /* 0x000fce00078e00ff */
[----:B------:R-:W-:-:S07]  /*5060*/  LEPC R20, `(.L_x_21740) ;  /* 0x000000001014794e */ /* 0x000fce0000000000 */
[----:B0-----:R-:W-:Y:S05]  /*5070*/  CALL.ABS.NOINC R2 ;  /* 0x0000000002007343 */ /* 0x001fea0003c00000 */
.L_x_21740:
[----:B------:R-:W-:Y:S05]  /*5080*/  BRA `(.L_x_21713) ;  /* 0x00000000000c7947 */ /* 0x000fea0003800000 */
.L_x_21737:
[----:B------:R4:W5:Y:S01]  /*5090*/  LDG.E R18, desc[UR36][R2.64] ;  /* 0x0000002402127981 */ /* 0x000962000c1e1900 */
[----:B------:R-:W-:Y:S05]  /*50a0*/  BRA `(.L_x_21713) ;  /* 0x0000000000047947 */ /* 0x000fea0003800000 */
.L_x_21736:
[----:B------:R3:W5:Y:S02]  /*50b0*/  LDG.E R18, desc[UR36][R2.64] ;  /* 0x0000002402127981 */ /* 0x000764000c1e1900 */
.L_x_21713:
[----:B0--34-:R-:W0:Y:S01]  /*50c0*/  LDC.U8 R3, c[0x0][0x421] ;  /* 0x00010840ff037b82 */ /* 0x019e220000000000 */
[----:B-12--5:R-:W-:Y:S01]  /*50d0*/  ISETP.NE.AND P0, PT, R18, RZ, PT ;  /* 0x000000ff1200720c */ /* 0x026fe20003f05270 */
        /* <DEDUP_REMOVED lines=15> */
.L_x_21745:
[----:B------:R0:W-:Y:S01]  /*51d0*/  STG.E.U8 desc[UR36][R16.64], R2 ;  /* 0x0000000210007986 */ /* 0x0001e2000c101124 */
[----:B------:R-:W-:Y:S05]  /*51e0*/  BRA `(.L_x_21747) ;  /* 0x0000000c000c7947 */ /* 0x000fea0003800000 */
.L_x_21744:
        /* <DEDUP_REMOVED lines=9> */
.L_x_21749:
[----:B------:R0:W-:Y:S01]  /*5280*/  STG.E desc[UR36][R16.64], R2 ;  /* 0x0000000210007986 */ /* 0x0001e2000c101924 */
[----:B------:R-:W-:Y:S05]  /*5290*/  BRA `(.L_x_21747) ;  /* 0x0000000800e07947 */ /* 0x000fea0003800000 */
.L_x_21748:
[----:B------:R0:W-:Y:S01]  /*52a0*/  STG.E.U16 desc[UR36][R16.64], R2 ;  /* 0x0000000210007986 */ /* 0x0001e2000c101524 */
[----:B------:R-:W-:Y:S05]  /*52b0*/  BRA `(.L_x_21747) ;  /* 0x0000000800d87947 */ /* 0x000fea0003800000 */
.L_x_21743:
        /* <DEDUP_REMOVED lines=9> */
.L_x_21751:
[----:B------:R-:W-:-:S04]  /*5350*/  FSEL R0, RZ, 1, P0 ;  /* 0x3f800000ff007808 */ /* 0x000fc80000000000 */
[----:B------:R-:W-:-:S05]  /*5360*/  F2FP.F16.F32.PACK_AB R0, RZ, R0 ;  /* 0x00000000ff00723e */ /* 0x000fca00000000ff */
[----:B------:R0:W-:Y:S01]  /*5370*/  STG.E.U16 desc[UR36][R16.64], R0 ;  /* 0x0000000010007986 */ /* 0x0001e2000c101524 */
[----:B------:R-:W-:Y:S05]  /*5380*/  BRA `(.L_x_21747) ;  /* 0x0000000800a47947 */ /* 0x000fea0003800000 */
.L_x_21750:
        /* <DEDUP_REMOVED lines=10> */
.L_x_21753:
[----:B------:R-:W-:-:S04]  /*5430*/  FSEL R0, RZ, 1, P0 ;  /* 0x3f800000ff007808 */ /* 0x000fc80000000000 */
[----:B------:R-:W-:-:S04]  /*5440*/  F2FP.F16.F32.PACK_AB R3, RZ, R0 ;  /* 0x00000000ff03723e */ /* 0x000fc800000000ff */
[----:B------:R-:W-:-:S05]  /*5450*/  PRMT R3, R3, 0x5410, RZ ;  /* 0x0000541003037816 */ /* 0x000fca00000000ff */
[----:B------:R0:W-:Y:S01]  /*5460*/  STG.E desc[UR36][R16.64], R3 ;  /* 0x0000000310007986 */ /* 0x0001e2000c101924 */
[----:B------:R-:W-:Y:S05]  /*5470*/  BRA `(.L_x_21747) ;  /* 0x0000000800687947 */ /* 0x000fea0003800000 */
.L_x_21752:
[----:B------:R-:W-:Y:S01]  /*5480*/  FSEL R3, RZ, 1.875, P0 ;  /* 0x3ff00000ff037808 */ /* 0x000fe20000000000 */
[----:B------:R-:W-:-:S05]  /*5490*/  IMAD.MOV.U32 R2, RZ, RZ, RZ ;  /* 0x000000ffff027224 */ /* 0x000fca00078e00ff */
[----:B------:R0:W-:Y:S01]  /*54a0*/  STG.E.64 desc[UR36][R16.64], R2 ;  /* 0x0000000210007986 */ /* 0x0001e2000c101b24 */
[----:B------:R-:W-:Y:S05]  /*54b0*/  BRA `(.L_x_21747) ;  /* 0x0000000800587947 */ /* 0x000fea0003800000 */
.L_x_21742:
        /* <DEDUP_REMOVED lines=10> */
.L_x_21756:
[----:B------:R-:W-:Y:S02]  /*5560*/  FSEL R5, RZ, 1.875, P0 ;  /* 0x3ff00000ff057808 */ /* 0x000fe40000000000 */
[----:B------:R-:W-:Y:S01]  /*5570*/  CS2R R6, SRZ ;  /* 0x0000000000067805 */ /* 0x000fe2000001ff00 */
[----:B------:R-:W-:-:S05]  /*5580*/  IMAD.MOV.U32 R4, RZ, RZ, RZ ;  /* 0x000000ffff047224 */ /* 0x000fca00078e00ff */
[----:B------:R0:W-:Y:S01]  /*5590*/  STG.E.128 desc[UR36][R16.64], R4 ;  /* 0x0000000410007986 */ /* 0x0001e2000c101d24 */
[----:B------:R-:W-:Y:S05]  /*55a0*/  BRA `(.L_x_21747) ;  /* 0x00000008001c7947 */ /* 0x000fea0003800000 */
.L_x_21755:
        /* <DEDUP_REMOVED lines=18> */
.L_x_21760:
[----:B------:R-:W-:Y:S05]  /*56d0*/  BSYNC B0 ;  /* 0x0000000000007941 */ /* 0x000fea0003800000 */
.L_x_21759:
[----:B------:R0:W-:Y:S01]  /*56e0*/  STG.E.U8 desc[UR36][R16.64], R3 ;  /* 0x0000000310007986 */ /* 0x0001e2000c101124 */
[----:B------:R-:W-:Y:S05]  /*56f0*/  BRA `(.L_x_21747) ;  /* 0x0000000400c87947 */ /* 0x000fea0003800000 */
.L_x_21758:
        /* <DEDUP_REMOVED lines=13> */
.L_x_21761:
[----:B------:R-:W-:Y:S01]  /*57d0*/  ISETP.GT.U32.AND P0, PT, R3, 0x7f800000, PT ;  /* 0x7f8000000300780c */ /* 0x000fe20003f04070 */
[----:B------:R-:W-:-:S05]  /*57e0*/  IMAD.MOV.U32 R3, RZ, RZ, 0x7f ;  /* 0x0000007fff037424 */ /* 0x000fca00078e00ff */
[----:B------:R-:W-:-:S05]  /*57f0*/  SEL R3, R3, 0x7c, P0 ;  /* 0x0000007c03037807 */ /* 0x000fca0000000000 */
[----:B------:R0:W-:Y:S01]  /*5800*/  STG.E.U8 desc[UR36][R16.64], R3 ;  /* 0x0000000310007986 */ /* 0x0001e2000c101124 */
[----:B------:R-:W-:Y:S05]  /*5810*/  BRA `(.L_x_21747) ;  /* 0x0000000400807947 */ /* 0x000fea0003800000 */
.L_x_21757:
[----:B------:R-:W-:-:S04]  /*5820*/  FSEL R0, RZ, 1, P0 ;  /* 0x3f800000ff007808 */ /* 0x000fc80000000000 */
[----:B------:R-:W-:-:S05]  /*5830*/  F2FP.BF16.F32.PACK_AB R0, RZ, R0 ;  /* 0x00000000ff00723e */ /* 0x000fca00000010ff */
[----:B------:R0:W-:Y:S01]  /*5840*/  STG.E.U16 desc[UR36][R16.64], R0 ;  /* 0x0000000010007986 */ /* 0x0001e2000c101524 */
[----:B------:R-:W-:Y:S05]  /*5850*/  BRA `(.L_x_21747) ;  /* 0x0000000400707947 */ /* 0x000fea0003800000 */
.L_x_21754:
        /* <DEDUP_REMOVED lines=10> */
.L_x_21764:
        /* <DEDUP_REMOVED lines=16> */
.L_x_21767:
[----:B------:R-:W-:-:S07]  /*5a00*/  PRMT R8, R0, 0x7610, R8 ;  /* 0x0000761000087816 */ /* 0x000fce0000000008 */
.L_x_21766:
[----:B------:R-:W-:Y:S05]  /*5a10*/  BSYNC B0 ;  /* 0x0000000000007941 */ /* 0x000fea0003800000 */
.L_x_21765:
[----:B------:R3:W-:Y:S01]  /*5a20*/  STG.E.U8 desc[UR36][R16.64], R8 ;  /* 0x0000000810007986 */ /* 0x0007e2000c101124 */
[----:B------:R-:W-:Y:S05]  /*5a30*/  BRA `(.L_x_21747) ;  /* 0x0000000000f87947 */ /* 0x000fea0003800000 */
.L_x_21763:
        /* <DEDUP_REMOVED lines=16> */
.L_x_21770:
[----:B------:R-:W-:-:S07]  /*5b40*/  PRMT R8, R0, 0x7610, R8 ;  /* 0x0000761000087816 */ /* 0x000fce0000000008 */
.L_x_21769:
[----:B------:R-:W-:Y:S05]  /*5b50*/  BSYNC B0 ;  /* 0x0000000000007941 */ /* 0x000fea0003800000 */
.L_x_21768:
[----:B------:R0:W-:Y:S01]  /*5b60*/  STG.E.U8 desc[UR36][R16.64], R8 ;  /* 0x0000000810007986 */ /* 0x0001e2000c101124 */
[----:B------:R-:W-:Y:S05]  /*5b70*/  BRA `(.L_x_21747) ;  /* 0x0000000000a87947 */ /* 0x000fea0003800000 */
.L_x_21762:
        /* <DEDUP_REMOVED lines=21> */
.L_x_21746:
        /* <DEDUP_REMOVED lines=16> */
.L_x_21773:
[----:B------:R-:W-:Y:S05]  /*5dd0*/  BRA `(.L_x_21747) ;  /* 0x0000000000107947 */ /* 0x000fea0003800000 */
.L_x_21772:
[----:B------:R-:W-:-:S05]  /*5de0*/  IMAD.MOV.U32 R3, RZ, RZ, RZ ;  /* 0x000000ffff037224 */ /* 0x000fca00078e00ff */
[----:B------:R2:W-:Y:S01]  /*5df0*/  STG.E.64 desc[UR36][R16.64], R2 ;  /* 0x0000000210007986 */ /* 0x0005e2000c101b24 */
[----:B------:R-:W-:Y:S05]  /*5e00*/  BRA `(.L_x_21747) ;  /* 0x0000000000047947 */ /* 0x000fea0003800000 */
.L_x_21771:
[----:B------:R0:W-:Y:S02]  /*5e10*/  STG.E desc[UR36][R16.64], R2 ;  /* 0x0000000210007986 */ /* 0x0001e4000c101924 */
.L_x_21747:
[----:B------:R-:W-:Y:S05]  /*5e20*/  BSYNC B6 ;  /* 0x0000000000067941 */ /* 0x000fea0003800000 */
.L_x_21741:
[----:B------:R-:W-:-:S07]  /*5e30*/  VIADD R19, R19, 0x80 ;  /* 0x0000008013137836 */ /* 0x000fce0000000000 */
.L_x_21706:
[----:B------:R-:W-:Y:S05]  /*5e40*/  BSYNC B7 ;  /* 0x0000000000077941 */ /* 0x000fea0003800000 */
.L_x_21705:
        /* <DEDUP_REMOVED lines=307> */
.L_x_21776:
        /* <DEDUP_REMOVED lines=20> */
.L_x_21780:
[----:B------:R3:W5:Y:S01]  /*72c0*/  LDG.E.U8 R18, desc[UR36][R2.64] ;  /* 0x0000002402127981 */ /* 0x000762000c1e1100 */
[----:B------:R-:W-:Y:S05]  /*72d0*/  BRA `(.L_x_21782) ;  /* 0x0000000c00347947 */ /* 0x000fea0003800000 */
.L_x_21779:
        /* <DEDUP_REMOVED lines=8> */
.L_x_21784:
[----:B------:R2:W5:Y:S01]  /*7360*/  LDG.E R18, desc[UR36][R2.64] ;  /* 0x0000002402127981 */ /* 0x000562000c1e1900 */
[----:B------:R-:W-:Y:S05]  /*7370*/  BRA `(.L_x_21782) ;  /* 0x0000000c000c7947 */ /* 0x000fea0003800000 */
.L_x_21783:
[----:B------:R0:W5:Y:S01]  /*7380*/  LDG.E.S16 R18, desc[UR36][R2.64] ;  /* 0x0000002402127981 */ /* 0x000162000c1e1700 */
[----:B------:R-:W-:Y:S05]  /*7390*/  BRA `(.L_x_21782) ;  /* 0x0000000c00047947 */ /* 0x000fea0003800000 */
.L_x_21778:
        /* <DEDUP_REMOVED lines=9> */
.L_x_21786:
[----:B------:R-:W2:Y:S02]  /*7430*/  LDG.E.U16 R2, desc[UR36][R2.64] ;  /* 0x0000002402027981 */ /* 0x000ea4000c1e1500 */
[----:B--2---:R-:W-:-:S06]  /*7440*/  HADD2.F32 R18, -RZ, R2.H0_H0 ;  /* 0x20000002ff127230 */ /* 0x004fcc0000004100 */
[----:B------:R-:W0:Y:S01]  /*7450*/  F2I.FTZ.TRUNC.NTZ R18, R18 ;  /* 0x0000001200127305 */ /* 0x000e22000021f100 */
[----:B------:R-:W-:Y:S05]  /*7460*/  BRA `(.L_x_21782) ;  /* 0x0000000800d07947 */ /* 0x000fea0003800000 */
.L_x_21785:
        /* <DEDUP_REMOVED lines=9> */
.L_x_21788:
[----:B------:R-:W2:Y:S02]  /*7500*/  LDG.E.U16 R2, desc[UR36][R2.64] ;  /* 0x0000002402027981 */ /* 0x000ea4000c1e1500 */
[----:B--2---:R-:W-:-:S06]  /*7510*/  HADD2.F32 R18, -RZ, R2.H0_H0 ;  /* 0x20000002ff127230 */ /* 0x004fcc0000004100 */
[----:B------:R-:W0:Y:S01]  /*7520*/  F2I.FTZ.TRUNC.NTZ R18, R18 ;  /* 0x0000001200127305 */ /* 0x000e22000021f100 */
[----:B------:R-:W-:Y:S05]  /*7530*/  BRA `(.L_x_21782) ;  /* 0x00000008009c7947 */ /* 0x000fea0003800000 */
.L_x_21787:
[----:B------:R-:W2:Y:S02]  /*7540*/  LDG.E.64 R2, desc[UR36][R2.64] ;  /* 0x0000002402027981 */ /* 0x000ea4000c1e1b00 */
[----:B--2---:R0:W1:Y:S01]  /*7550*/  F2I.F64.TRUNC R18, R2 ;  /* 0x0000000200127311 */ /* 0x004062000030d100 */
[----:B------:R-:W-:Y:S05]  /*7560*/  BRA `(.L_x_21782) ;  /* 0x0000000800907947 */ /* 0x000fea0003800000 */
.L_x_21777:
        /* <DEDUP_REMOVED lines=12> */
.L_x_21791:
[----:B------:R-:W2:Y:S02]  /*7630*/  LDG.E.64 R2, desc[UR36][R2.64] ;  /* 0x0000002402027981 */ /* 0x000ea4000c1e1b00 */
[----:B--2---:R0:W1:Y:S01]  /*7640*/  F2I.F64.TRUNC R18, R2 ;  /* 0x0000000200127311 */ /* 0x004062000030d100 */
[----:B------:R-:W-:Y:S05]  /*7650*/  BRA `(.L_x_21782) ;  /* 0x0000000800547947 */ /* 0x000fea0003800000 */
.L_x_21790:
        /* <DEDUP_REMOVED lines=16> */
[C---:B------:R-:W-:Y:S02]  /*7760*/  ISETP.GT.U32.AND P0, PT, R5.reuse, 0x4, PT ;  /* 0x000000040500780c */ /* 0x040fe40003f04070 */
[----:B------:R-:W-:-:S04]  /*7770*/  IADD3 R5, R5, -0x4, RZ ;  /* 0xfffffffc05057810 */ /* 0x000fc80007ffe0ff */
        /* <DEDUP_REMOVED lines=9> */
.L_x_21793:
        /* <DEDUP_REMOVED lines=14> */
.L_x_21792:
[----:B------:R-:W2:Y:S02]  /*78f0*/  LDG.E.U16 R18, desc[UR36][R2.64] ;  /* 0x0000002402127981 */ /* 0x000ea4000c1e1500 */
[----:B--2---:R-:W-:-:S06]  /*7900*/  IMAD.U32 R18, R18, 0x10000, RZ ;  /* 0x0001000012127824 */ /* 0x004fcc00078e00ff */
[----:B------:R-:W0:Y:S01]  /*7910*/  F2I.FTZ.TRUNC.NTZ R18, R18 ;  /* 0x0000001200127305 */ /* 0x000e22000021f100 */
[----:B------:R-:W-:Y:S05]  /*7920*/  BRA `(.L_x_21782) ;  /* 0x0000000400a07947 */ /* 0x000fea0003800000 */
.L_x_21789:
        /* <DEDUP_REMOVED lines=10> */
.L_x_21796:
        /* <DEDUP_REMOVED lines=21> */
.L_x_21800:
[----:B------:R-:W-:Y:S05]  /*7b20*/  BSYNC B1 ;  /* 0x0000000000017941 */ /* 0x000fea0003800000 */
.L_x_21799:
[----:B------:R-:W-:Y:S01]  /*7b30*/  IMAD.SHL.U32 R2, R2, 0x100000, RZ ;  /* 0x0010000002027824 */ /* 0x000fe200078e00ff */
[----:B------:R-:W-:-:S04]  /*7b40*/  LEA R3, R0, 0x3b800000, 0x17 ;  /* 0x3b80000000037811 */ /* 0x000fc800078eb8ff */
[----:B------:R-:W-:-:S07]  /*7b50*/  LOP3.LUT R18, R3, R2, R18, 0xfe, !PT ;  /* 0x0000000203127212 */ /* 0x000fce00078efe12 */
.L_x_21798:
[----:B------:R-:W-:Y:S05]  /*7b60*/  BSYNC B0 ;  /* 0x0000000000007941 */ /* 0x000fea0003800000 */
.L_x_21797:
[----:B------:R-:W0:Y:S01]  /*7b70*/  F2I.FTZ.TRUNC.NTZ R18, R18 ;  /* 0x0000001200127305 */ /* 0x000e22000021f100 */
[----:B------:R-:W-:Y:S05]  /*7b80*/  BRA `(.L_x_21782) ;  /* 0x0000000400087947 */ /* 0x000fea0003800000 */
.L_x_21795:
        /* <DEDUP_REMOVED lines=21> */
.L_x_21804:
[----:B------:R-:W-:Y:S05]  /*7ce0*/  BSYNC B1 ;  /* 0x0000000000017941 */ /* 0x000fea0003800000 */
.L_x_21803:
[----:B------:R-:W-:Y:S01]  /*7cf0*/  IMAD.SHL.U32 R2, R2, 0x200000, RZ ;  /* 0x0020000002027824 */ /* 0x000fe200078e00ff */
[----:B------:R-:W-:-:S04]  /*7d00*/  LEA R3, R0, 0x37800000, 0x17 ;  /* 0x3780000000037811 */ /* 0x000fc800078eb8ff */
[----:B------:R-:W-:-:S07]  /*7d10*/  LOP3.LUT R18, R3, R2, R18, 0xfe, !PT ;  /* 0x0000000203127212 */ /* 0x000fce00078efe12 */
.L_x_21802:
[----:B------:R-:W-:Y:S05]  /*7d20*/  BSYNC B0 ;  /* 0x0000000000007941 */ /* 0x000fea0003800000 */
.L_x_21801:
[----:B------:R-:W0:Y:S01]  /*7d30*/  F2I.FTZ.TRUNC.NTZ R18, R18 ;  /* 0x0000001200127305 */ /* 0x000e22000021f100 */
[----:B------:R-:W-:Y:S05]  /*7d40*/  BRA `(.L_x_21782) ;  /* 0x0000000000987947 */ /* 0x000fea0003800000 */
.L_x_21794:
        /* <DEDUP_REMOVED lines=14> */
.L_x_21808:
[----:B------:R-:W-:Y:S05]  /*7e30*/  BSYNC B0 ;  /* 0x0000000000007941 */ /* 0x000fea0003800000 */
.L_x_21807:
[----:B------:R-:W0:Y:S01]  /*7e40*/  F2I.FTZ.TRUNC.NTZ R18, R18 ;  /* 0x0000001200127305 */ /* 0x000e22000021f100 */
[----:B------:R-:W-:Y:S05]  /*7e50*/  BRA `(.L_x_21782) ;  /* 0x0000000000547947 */ /* 0x000fea0003800000 */
.L_x_21781:
        /* <DEDUP_REMOVED lines=17> */
.L_x_21809:
[----:B------:R-:W-:Y:S05]  /*7f70*/  BRA `(.L_x_21782) ;  /* 0x00000000000c7947 */ /* 0x000fea0003800000 */
.L_x_21806:
[----:B------:R0:W5:Y:S01]  /*7f80*/  LDG.E R18, desc[UR36][R2.64] ;  /* 0x0000002402127981 */ /* 0x000162000c1e1900 */
[----:B------:R-:W-:Y:S05]  /*7f90*/  BRA `(.L_x_21782) ;  /* 0x0000000000047947 */ /* 0x000fea0003800000 */
.L_x_21805:
[----:B------:R0:W5:Y:S02]  /*7fa0*/  LDG.E R18, desc[UR36][R2.64] ;  /* 0x0000002402127981 */ /* 0x000164000c1e1900 */
.L_x_21782:
[----:B01234-:R-:W0:Y:S01]  /*7fb0*/  LDC.U8 R3, c[0x0][0x421] ;  /* 0x00010840ff037b82 */ /* 0x01fe220000000000 */
[----:B-----5:R-:W-:Y:S01]  /*7fc0*/  ISETP.NE.AND P0, PT, R18, RZ, PT ;  /* 0x000000ff1200720c */ /* 0x020fe20003f05270 */
        /* <DEDUP_REMOVED lines=15> */
.L_x_21814:
[----:B------:R0:W-:Y:S01]  /*80c0*/  STG.E.U8 desc[UR36][R16.64], R2 ;  /* 0x0000000210007986 */ /* 0x0001e2000c101124 */
[----:B------:R-:W-:Y:S05]  /*80d0*/  BRA `(.L_x_21816) ;  /* 0x0000000c000c7947 */ /* 0x000fea0003800000 */
.L_x_21813:
        /* <DEDUP_REMOVED lines=9> */
.L_x_21818:
[----:B------:R0:W-:Y:S01]  /*8170*/  STG.E desc[UR36][R16.64], R2 ;  /* 0x0000000210007986 */ /* 0x0001e2000c101924 */
[----:B------:R-:W-:Y:S05]  /*8180*/  BRA `(.L_x_21816) ;  /* 0x0000000800e07947 */ /* 0x000fea0003800000 */
.L_x_21817:
[----:B------:R0:W-:Y:S01]  /*8190*/  STG.E.U16 desc[UR36][R16.64], R2 ;  /* 0x0000000210007986 */ /* 0x0001e2000c101524 */
[----:B------:R-:W-:Y:S05]  /*81a0*/  BRA `(.L_x_21816) ;  /* 0x0000000800d87947 */ /* 0x000fea0003800000 */
.L_x_21812:
        /* <DEDUP_REMOVED lines=9> */
.L_x_21820:
[----:B------:R-:W-:-:S04]  /*8240*/  FSEL R0, RZ, 1, P0 ;  /* 0x3f800000ff007808 */ /* 0x000fc80000000000 */
[----:B------:R-:W-:-:S05]  /*8250*/  F2FP.F16.F32.PACK_AB R0, RZ, R0 ;  /* 0x00000000ff00723e */ /* 0x000fca00000000ff */
[----:B------:R0:W-:Y:S01]  /*8260*/  STG.E.U16 desc[UR36][R16.64], R0 ;  /* 0x0000000010007986 */ /* 0x0001e2000c101524 */
[----:B------:R-:W-:Y:S05]  /*8270*/  BRA `(.L_x_21816) ;  /* 0x0000000800a47947 */ /* 0x000fea0003800000 */
.L_x_21819:
        /* <DEDUP_REMOVED lines=10> */
.L_x_21822:
[----:B------:R-:W-:-:S04]  /*8320*/  FSEL R0, RZ, 1, P0 ;  /* 0x3f800000ff007808 */ /* 0x000fc80000000000 */
[----:B------:R-:W-:-:S04]  /*8330*/  F2FP.F16.F32.PACK_AB R3, RZ, R0 ;  /* 0x00000000ff03723e */ /* 0x000fc800000000ff */
[----:B------:R-:W-:-:S05]  /*8340*/  PRMT R3, R3, 0x5410, RZ ;  /* 0x0000541003037816 */ /* 0x000fca00000000ff */
[----:B------:R0:W-:Y:S01]  /*8350*/  STG.E desc[UR36][R16.64], R3 ;  /* 0x0000000310007986 */ /* 0x0001e2000c101924 */
[----:B------:R-:W-:Y:S05]  /*8360*/  BRA `(.L_x_21816) ;  /* 0x0000000800687947 */ /* 0x000fea0003800000 */
.L_x_21821:
[----:B------:R-:W-:Y:S01]  /*8370*/  FSEL R3, RZ, 1.875, P0 ;  /* 0x3ff00000ff037808 */ /* 0x000fe20000000000 */
[----:B------:R-:W-:-:S05]  /*8380*/  IMAD.MOV.U32 R2, RZ, RZ, RZ ;  /* 0x000000ffff027224 */ /* 0x000fca00078e00ff */
[----:B------:R0:W-:Y:S01]  /*8390*/  STG.E.64 desc[UR36][R16.64], R2 ;  /* 0x0000000210007986 */ /* 0x0001e2000c101b24 */
[----:B------:R-:W-:Y:S05]  /*83a0*/  BRA `(.L_x_21816) ;  /* 0x0000000800587947 */ /* 0x000fea0003800000 */
.L_x_21811:
        /* <DEDUP_REMOVED lines=10> */
.L_x_21825:
[----:B------:R-:W-:Y:S02]  /*8450*/  FSEL R5, RZ, 1.875, P0 ;  /* 0x3ff00000ff057808 */ /* 0x000fe40000000000 */
[----:B------:R-:W-:Y:S01]  /*8460*/  CS2R R6, SRZ ;  /* 0x0000000000067805 */ /* 0x000fe2000001ff00 */
[----:B------:R-:W-:-:S05]  /*8470*/  IMAD.MOV.U32 R4, RZ, RZ, RZ ;  /* 0x000000ffff047224 */ /* 0x000fca00078e00ff */
[----:B------:R0:W-:Y:S01]  /*8480*/  STG.E.128 desc[UR36][R16.64], R4 ;  /* 0x0000000410007986 */ /* 0x0001e2000c101d24 */
[----:B------:R-:W-:Y:S05]  /*8490*/  BRA `(.L_x_21816) ;  /* 0x00000008001c7947 */ /* 0x000fea0003800000 */
.L_x_21824:
        /* <DEDUP_REMOVED lines=18> */
.L_x_21829:
[----:B------:R-:W-:Y:S05]  /*85c0*/  BSYNC B0 ;  /* 0x0000000000007941 */ /* 0x000fea0003800000 */
.L_x_21828:
[----:B------:R0:W-:Y:S01]  /*85d0*/  STG.E.U8 desc[UR36][R16.64], R3 ;  /* 0x0000000310007986 */ /* 0x0001e2000c101124 */
[----:B------:R-:W-:Y:S05]  /*85e0*/  BRA `(.L_x_21816) ;  /* 0x0000000400c87947 */ /* 0x000fea0003800000 */
.L_x_21827:
        /* <DEDUP_REMOVED lines=13> */
.L_x_21830:
[----:B------:R-:W-:Y:S01]  /*86c0*/  ISETP.GT.U32.AND P0, PT, R3, 0x7f800000, PT ;  /* 0x7f8000000300780c */ /* 0x000fe20003f04070 */
[----:B------:R-:W-:-:S05]  /*86d0*/  IMAD.MOV.U32 R3, RZ, RZ, 0x7f ;  /* 0x0000007fff037424 */ /* 0x000fca00078e00ff */
[----:B------:R-:W-:-:S05]  /*86e0*/  SEL R3, R3, 0x7c, P0 ;  /* 0x0000007c03037807 */ /* 0x000fca0000000000 */
[----:B------:R0:W-:Y:S01]  /*86f0*/  STG.E.U8 desc[UR36][R16.64], R3 ;  /* 0x0000000310007986 */ /* 0x0001e2000c101124 */
[----:B------:R-:W-:Y:S05]  /*8700*/  BRA `(.L_x_21816) ;  /* 0x0000000400807947 */ /* 0x000fea0003800000 */
.L_x_21826:
[----:B------:R-:W-:-:S04]  /*8710*/  FSEL R0, RZ, 1, P0 ;  /* 0x3f800000ff007808 */ /* 0x000fc80000000000 */
[----:B------:R-:W-:-:S05]  /*8720*/  F2FP.BF16.F32.PACK_AB R0, RZ, R0 ;  /* 0x00000000ff00723e */ /* 0x000fca00000010ff */
[----:B------:R0:W-:Y:S01]  /*8730*/  STG.E.U16 desc[UR36][R16.64], R0 ;  /* 0x0000000010007986 */ /* 0x0001e2000c101524 */
[----:B------:R-:W-:Y:S05]  /*8740*/  BRA `(.L_x_21816) ;  /* 0x0000000400707947 */ /* 0x000fea0003800000 */
.L_x_21823:
        /* <DEDUP_REMOVED lines=10> */
.L_x_21833:
        /* <DEDUP_REMOVED lines=16> */
.L_x_21836:
[----:B------:R-:W-:-:S07]  /*88f0*/  PRMT R8, R0, 0x7610, R8 ;  /* 0x0000761000087816 */ /* 0x000fce0000000008 */
.L_x_21835:
[----:B------:R-:W-:Y:S05]  /*8900*/  BSYNC B0 ;  /* 0x0000000000007941 */ /* 0x000fea0003800000 */
.L_x_21834:
[----:B------:R3:W-:Y:S01]  /*8910*/  STG.E.U8 desc[UR36][R16.64], R8 ;  /* 0x0000000810007986 */ /* 0x0007e2000c101124 */
[----:B------:R-:W-:Y:S05]  /*8920*/  BRA `(.L_x_21816) ;  /* 0x0000000000f87947 */ /* 0x000fea0003800000 */
.L_x_21832:
        /* <DEDUP_REMOVED lines=16> */
.L_x_21839:
[----:B------:R-:W-:-:S07]  /*8a30*/  PRMT R8, R0, 0x7610, R8 ;  /* 0x0000761000087816 */ /* 0x000fce0000000008 */
.L_x_21838:
[----:B------:R-:W-:Y:S05]  /*8a40*/  BSYNC B0 ;  /* 0x0000000000007941 */ /* 0x000fea0003800000 */
.L_x_21837:
[----:B------:R0:W-:Y:S01]  /*8a50*/  STG.E.U8 desc[UR36][R16.64], R8 ;  /* 0x0000000810007986 */ /* 0x0001e2000c101124 */
[----:B------:R-:W-:Y:S05]  /*8a60*/  BRA `(.L_x_21816) ;  /* 0x0000000000a87947 */ /* 0x000fea0003800000 */
.L_x_21831:
        /* <DEDUP_REMOVED lines=21> */
.L_x_21815:
        /* <DEDUP_REMOVED lines=16> */
.L_x_21842:
[----:B------:R-:W-:Y:S05]  /*8cc0*/  BRA `(.L_x_21816) ;  /* 0x0000000000107947 */ /* 0x000fea0003800000 */
.L_x_21841:
[----:B------:R-:W-:-:S05]  /*8cd0*/  IMAD.MOV.U32 R3, RZ, RZ, RZ ;  /* 0x000000ffff037224 */ /* 0x000fca00078e00ff */
[----:B------:R2:W-:Y:S01]  /*8ce0*/  STG.E.64 desc[UR36][R16.64], R2 ;  /* 0x0000000210007986 */ /* 0x0005e2000c101b24 */
[----:B------:R-:W-:Y:S05]  /*8cf0*/  BRA `(.L_x_21816) ;  /* 0x0000000000047947 */ /* 0x000fea0003800000 */
.L_x_21840:
[----:B------:R0:W-:Y:S02]  /*8d00*/  STG.E desc[UR36][R16.64], R2 ;  /* 0x0000000210007986 */ /* 0x0001e4000c101924 */
.L_x_21816:
[----:B------:R-:W-:Y:S05]  /*8d10*/  BSYNC B6 ;  /* 0x0000000000067941 */ /* 0x000fea0003800000 */
.L_x_21810:
[----:B------:R-:W-:-:S07]  /*8d20*/  VIADD R19, R19, 0x80 ;  /* 0x0000008013137836 */ /* 0x000fce0000000000 */
.L_x_21775:
[----:B------:R-:W-:Y:S05]  /*8d30*/  BSYNC B7 ;  /* 0x0000000000077941 */ /* 0x000fea0003800000 */
.L_x_21774:
        /* <DEDUP_REMOVED lines=306> */
.L_x_21843:
        /* <DEDUP_REMOVED lines=20> */
.L_x_21847:
[----:B------:R0:W5:Y:S01]  /*a1a0*/  LDG.E.U8 R18, desc[UR36][R2.64] ;  /* 0x0000002402127981 */ /* 0x000162000c1e1100 */
[----:B------:R-:W-:Y:S05]  /*a1b0*/  BRA `(.L_x_21849) ;  /* 0x0000000c00347947 */ /* 0x000fea0003800000 */
.L_x_21846:
        /* <DEDUP_REMOVED lines=8> */
.L_x_21851:
[----:B------:R0:W5:Y:S01]  /*a240*/  LDG.E R18, desc[UR36][R2.64] ;  /* 0x0000002402127981 */ /* 0x000162000c1e1900 */
[----:B------:R-:W-:Y:S05]  /*a250*/  BRA `(.L_x_21849) ;  /* 0x0000000c000c7947 */ /* 0x000fea0003800000 */
.L_x_21850:
[----:B------:R0:W5:Y:S01]  /*a260*/  LDG.E.S16 R18, desc[UR36][R2.64] ;  /* 0x0000002402127981 */ /* 0x000162000c1e1700 */
[----:B------:R-:W-:Y:S05]  /*a270*/  BRA `(.L_x_21849) ;  /* 0x0000000c00047947 */ /* 0x000fea0003800000 */
.L_x_21845:
        /* <DEDUP_REMOVED lines=9> */
.L_x_21853:
[----:B------:R-:W2:Y:S02]  /*a310*/  LDG.E.U16 R2, desc[UR36][R2.64] ;  /* 0x0000002402027981 */ /* 0x000ea4000c1e1500 */
[----:B--2---:R-:W-:-:S06]  /*a320*/  HADD2.F32 R18, -RZ, R2.H0_H0 ;  /* 0x20000002ff127230 */ /* 0x004fcc0000004100 */
[----:B------:R-:W0:Y:S01]  /*a330*/  F2I.FTZ.TRUNC.NTZ R18, R18 ;  /* 0x0000001200127305 */ /* 0x000e22000021f100 */
[----:B------:R-:W-:Y:S05]  /*a340*/  BRA `(.L_x_21849) ;  /* 0x0000000800d07947 */ /* 0x000fea0003800000 */
.L_x_21852:
        /* <DEDUP_REMOVED lines=9> */
.L_x_21855:
[----:B------:R-:W2:Y:S02]  /*a3e0*/  LDG.E.U16 R2, desc[UR36][R2.64] ;  /* 0x0000002402027981 */ /* 0x000ea4000c1e1500 */
[----:B--2---:R-:W-:-:S06]  /*a3f0*/  HADD2.F32 R18, -RZ, R2.H0_H0 ;  /* 0x20000002ff127230 */ /* 0x004fcc0000004100 */
[----:B------:R-:W4:Y:S01]  /*a400*/  F2I.FTZ.TRUNC.NTZ R18, R18 ;  /* 0x0000001200127305 */ /* 0x000f22000021f100 */
[----:B------:R-:W-:Y:S05]  /*a410*/  BRA `(.L_x_21849) ;  /* 0x00000008009c7947 */ /* 0x000fea0003800000 */
.L_x_21854:
[----:B------:R-:W2:Y:S02]  /*a420*/  LDG.E.64 R2, desc[UR36][R2.64] ;  /* 0x0000002402027981 */ /* 0x000ea4000c1e1b00 */
[----:B--2---:R0:W1:Y:S01]  /*a430*/  F2I.F64.TRUNC R18, R2 ;  /* 0x0000000200127311 */ /* 0x004062000030d100 */
[----:B------:R-:W-:Y:S05]  /*a440*/  BRA `(.L_x_21849) ;  /* 0x0000000800907947 */ /* 0x000fea0003800000 */
.L_x_21844:
        /* <DEDUP_REMOVED lines=12> */
.L_x_21858:
[----:B------:R-:W2:Y:S02]  /*a510*/  LDG.E.64 R2, desc[UR36][R2.64] ;  /* 0x0000002402027981 */ /* 0x000ea4000c1e1b00 */
[----:B--2---:R0:W1:Y:S01]  /*a520*/  F2I.F64.TRUNC R18, R2 ;  /* 0x0000000200127311 */ /* 0x004062000030d100 */
[----:B------:R-:W-:Y:S05]  /*a530*/  BRA `(.L_x_21849) ;  /* 0x0000000800547947 */ /* 0x000fea0003800000 */
.L_x_21857:
        /* <DEDUP_REMOVED lines=27> */
.L_x_21860:
        /* <DEDUP_REMOVED lines=14> */
.L_x_21859:
[----:B------:R-:W2:Y:S02]  /*a7d0*/  LDG.E.U16 R18, desc[UR36][R2.64] ;  /* 0x0000002402127981 */ /* 0x000ea4000c1e1500 */
[----:B--2---:R-:W-:-:S06]  /*a7e0*/  IMAD.U32 R18, R18, 0x10000, RZ ;  /* 0x0001000012127824 */ /* 0x004fcc00078e00ff */
[----:B------:R-:W0:Y:S01]  /*a7f0*/  F2I.FTZ.TRUNC.NTZ R18, R18 ;  /* 0x0000001200127305 */ /* 0x000e22000021f100 */
[----:B------:R-:W-:Y:S05]  /*a800*/  BRA `(.L_x_21849) ;  /* 0x0000000400a07947 */ /* 0x000fea0003800000 */
.L_x_21856:
        /* <DEDUP_REMOVED lines=10> */
.L_x_21863:
        /* <DEDUP_REMOVED lines=21> */
.L_x_21867:
[----:B------:R-:W-:Y:S05]  /*aa00*/  BSYNC B1 ;  /* 0x0000000000017941 */ /* 0x000fea0003800000 */
.L_x_21866:
[----:B------:R-:W-:Y:S01]  /*aa10*/  IMAD.SHL.U32 R2, R2, 0x100000, RZ ;  /* 0x0010000002027824 */ /* 0x000fe200078e00ff */
[----:B------:R-:W-:-:S04]  /*aa20*/  LEA R3, R0, 0x3b800000, 0x17 ;  /* 0x3b80000000037811 */ /* 0x000fc800078eb8ff */
[----:B------:R-:W-:-:S07]  /*aa30*/  LOP3.LUT R18, R3, R2, R18, 0xfe, !PT ;  /* 0x0000000203127212 */ /* 0x000fce00078efe12 */
.L_x_21865:
[----:B------:R-:W-:Y:S05]  /*aa40*/  BSYNC B0 ;  /* 0x0000000000007941 */ /* 0x000fea0003800000 */
.L_x_21864:
[----:B------:R-:W0:Y:S01]  /*aa50*/  F2I.FTZ.TRUNC.NTZ R18, R18 ;  /* 0x0000001200127305 */ /* 0x000e22000021f100 */
[----:B------:R-:W-:Y:S05]  /*aa60*/  BRA `(.L_x_21849) ;  /* 0x0000000400087947 */ /* 0x000fea0003800000 */
.L_x_21862:
        /* <DEDUP_REMOVED lines=21> */
.L_x_21871:
[----:B------:R-:W-:Y:S05]  /*abc0*/  BSYNC B1 ;  /* 0x0000000000017941 */ /* 0x000fea0003800000 */
.L_x_21870:
[----:B------:R-:W-:Y:S01]  /*abd0*/  IMAD.SHL.U32 R2, R2, 0x200000, RZ ;  /* 0x0020000002027824 */ /* 0x000fe200078e00ff */
[----:B------:R-:W-:-:S04]  /*abe0*/  LEA R3, R0, 0x37800000, 0x17 ;  /* 0x3780000000037811 */ /* 0x000fc800078eb8ff */
[----:B------:R-:W-:-:S07]  /*abf0*/  LOP3.LUT R18, R3, R2, R18, 0xfe, !PT ;  /* 0x0000000203127212 */ /* 0x000fce00078efe12 */
.L_x_21869:
[----:B------:R-:W-:Y:S05]  /*ac00*/  BSYNC B0 ;  /* 0x0000000000007941 */ /* 0x000fea0003800000 */
.L_x_21868:
[----:B------:R-:W0:Y:S01]  /*ac10*/  F2I.FTZ.TRUNC.NTZ R18, R18 ;  /* 0x0000001200127305 */ /* 0x000e22000021f100 */
[----:B------:R-:W-:Y:S05]  /*ac20*/  BRA `(.L_x_21849) ;  /* 0x0000000000987947 */ /* 0x000fea0003800000 */
.L_x_21861:
        /* <DEDUP_REMOVED lines=14> */
.L_x_21875:
[----:B------:R-:W-:Y:S05]  /*ad10*/  BSYNC B0 ;  /* 0x0000000000007941 */ /* 0x000fea0003800000 */
.L_x_21874:
[----:B------:R-:W0:Y:S01]  /*ad20*/  F2I.FTZ.TRUNC.NTZ R18, R18 ;  /* 0x0000001200127305 */ /* 0x000e22000021f100 */
[----:B------:R-:W-:Y:S05]  /*ad30*/  BRA `(.L_x_21849) ;  /* 0x0000000000547947 */ /* 0x000fea0003800000 */
.L_x_21848:
        /* <DEDUP_REMOVED lines=17> */
.L_x_21876:
[----:B------:R-:W-:Y:S05]  /*ae50*/  BRA `(.L_x_21849) ;  /* 0x00000000000c7947 */ /* 0x000fea0003800000 */
.L_x_21873:
[----:B------:R0:W5:Y:S01]  /*ae60*/  LDG.E R18, desc[UR36][R2.64] ;  /* 0x0000002402127981 */ /* 0x000162000c1e1900 */
[----:B------:R-:W-:Y:S05]  /*ae70*/  BRA `(.L_x_21849) ;  /* 0x0000000000047947 */ /* 0x000fea0003800000 */
.L_x_21872:
[----:B------:R0:W5:Y:S02]  /*ae80*/  LDG.E R18, desc[UR36][R2.64] ;  /* 0x0000002402127981 */ /* 0x000164000c1e1900 */
.L_x_21849:
[----:B0-----:R-:W0:Y:S01]  /*ae90*/  LDC.U8 R3, c[0x0][0x421] ;  /* 0x00010840ff037b82 */ /* 0x001e220000000000 */
[----:B-1-345:R-:W-:-:S04]  /*aea0*/  ISETP.NE.AND P0, PT, R18, RZ, PT ;  /* 0x000000ff1200720c */ /* 0x03afc80003f05270 */
[----:B--2---:R-:W-:Y:S02]  /*aeb0*/  SEL R2, RZ, 0x1, P0 ;  /* 0x00000001ff027807 */ /* 0x004fe40000000000 */
        /* <DEDUP_REMOVED lines=13> */
.L_x_21880:
[----:B------:R-:W-:Y:S01]  /*af90*/  STG.E.U8 desc[UR36][R16.64], R2 ;  /* 0x0000000210007986 */ /* 0x000fe2000c101124 */
[----:B------:R-:W-:Y:S05]  /*afa0*/  EXIT ;  /* 0x000000000000794d */ /* 0x000fea0003800000 */
.L_x_21879:
        /* <DEDUP_REMOVED lines=9> */
.L_x_21883:
[----:B------:R-:W-:Y:S01]  /*b040*/  STG.E desc[UR36][R16.64], R2 ;  /* 0x0000000210007986 */ /* 0x000fe2000c101924 */
[----:B------:R-:W-:Y:S05]  /*b050*/  EXIT ;  /* 0x000000000000794d */ /* 0x000fea0003800000 */
.L_x_21882:
[----:B------:R-:W-:Y:S01]  /*b060*/  STG.E.U16 desc[UR36][R16.64], R2 ;  /* 0x0000000210007986 */ /* 0x000fe2000c101524 */
[----:B------:R-:W-:Y:S05]  /*b070*/  EXIT ;  /* 0x000000000000794d */ /* 0x000fea0003800000 */
.L_x_21878:
        /* <DEDUP_REMOVED lines=9> */
.L_x_21885:
[----:B------:R-:W-:-:S04]  /*b110*/  FSEL R0, RZ, 1, P0 ;  /* 0x3f800000ff007808 */ /* 0x000fc80000000000 */
[----:B------:R-:W-:-:S05]  /*b120*/  F2FP.F16.F32.PACK_AB R0, RZ, R0 ;  /* 0x00000000ff00723e */ /* 0x000fca00000000ff */
[----:B------:R-:W-:Y:S01]  /*b130*/  STG.E.U16 desc[UR36][R16.64], R0 ;  /* 0x0000000010007986 */ /* 0x000fe2000c101524 */
[----:B------:R-:W-:Y:S05]  /*b140*/  EXIT ;  /* 0x000000000000794d */ /* 0x000fea0003800000 */
.L_x_21884:
        /* <DEDUP_REMOVED lines=10> */
.L_x_21887:
[----:B------:R-:W-:-:S04]  /*b1f0*/  FSEL R0, RZ, 1, P0 ;  /* 0x3f800000ff007808 */ /* 0x000fc80000000000 */
[----:B------:R-:W-:-:S04]  /*b200*/  F2FP.F16.F32.PACK_AB R3, RZ, R0 ;  /* 0x00000000ff03723e */ /* 0x000fc800000000ff */
[----:B------:R-:W-:-:S05]  /*b210*/  PRMT R3, R3, 0x5410, RZ ;  /* 0x0000541003037816 */ /* 0x000fca00000000ff */
[----:B------:R-:W-:Y:S01]  /*b220*/  STG.E desc[UR36][R16.64], R3 ;  /* 0x0000000310007986 */ /* 0x000fe2000c101924 */
[----:B------:R-:W-:Y:S05]  /*b230*/  EXIT ;  /* 0x000000000000794d */ /* 0x000fea0003800000 */
.L_x_21886:
[----:B------:R-:W-:Y:S01]  /*b240*/  FSEL R3, RZ, 1.875, P0 ;  /* 0x3ff00000ff037808 */ /* 0x000fe20000000000 */
[----:B------:R-:W-:-:S05]  /*b250*/  IMAD.MOV.U32 R2, RZ, RZ, RZ ;  /* 0x000000ffff027224 */ /* 0x000fca00078e00ff */
[----:B------:R-:W-:Y:S01]  /*b260*/  STG.E.64 desc[UR36][R16.64], R2 ;  /* 0x0000000210007986 */ /* 0x000fe2000c101b24 */
[----:B------:R-:W-:Y:S05]  /*b270*/  EXIT ;  /* 0x000000000000794d */ /* 0x000fea0003800000 */
.L_x_21877:
        /* <DEDUP_REMOVED lines=10> */
.L_x_21890:
[----:B------:R-:W-:Y:S02]  /*b320*/  FSEL R5, RZ, 1.875, P0 ;  /* 0x3ff00000ff057808 */ /* 0x000fe40000000000 */
[----:B------:R-:W-:Y:S01]  /*b330*/  CS2R R6, SRZ ;  /* 0x0000000000067805 */ /* 0x000fe2000001ff00 */
[----:B------:R-:W-:-:S05]  /*b340*/  IMAD.MOV.U32 R4, RZ, RZ, RZ ;  /* 0x000000ffff047224 */ /* 0x000fca00078e00ff */
[----:B------:R-:W-:Y:S01]  /*b350*/  STG.E.128 desc[UR36][R16.64], R4 ;  /* 0x0000000410007986 */ /* 0x000fe2000c101d24 */
[----:B------:R-:W-:Y:S05]  /*b360*/  EXIT ;  /* 0x000000000000794d */ /* 0x000fea0003800000 */
.L_x_21889:
        /* <DEDUP_REMOVED lines=18> */
.L_x_21894:
[----:B------:R-:W-:Y:S05]  /*b490*/  BSYNC B0 ;  /* 0x0000000000007941 */ /* 0x000fea0003800000 */
.L_x_21893:
[----:B------:R-:W-:Y:S01]  /*b4a0*/  STG.E.U8 desc[UR36][R16.64], R3 ;  /* 0x0000000310007986 */ /* 0x000fe2000c101124 */
[----:B------:R-:W-:Y:S05]  /*b4b0*/  EXIT ;  /* 0x000000000000794d */ /* 0x000fea0003800000 */
.L_x_21892:
        /* <DEDUP_REMOVED lines=14> */
.L_x_21895:
[----:B------:R-:W-:Y:S01]  /*b5a0*/  IMAD.MOV.U32 R3, RZ, RZ, 0x7f ;  /* 0x0000007fff037424 */ /* 0x000fe200078e00ff */
[----:B------:R-:W-:-:S04]  /*b5b0*/  ISETP.GT.U32.AND P0, PT, R5, 0x7f800000, PT ;  /* 0x7f8000000500780c */ /* 0x000fc80003f04070 */
[----:B------:R-:W-:-:S05]  /*b5c0*/  SEL R3, R3, 0x7c, P0 ;  /* 0x0000007c03037807 */ /* 0x000fca0000000000 */
[----:B------:R-:W-:Y:S01]  /*b5d0*/  STG.E.U8 desc[UR36][R16.64], R3 ;  /* 0x0000000310007986 */ /* 0x000fe2000c101124 */
[----:B------:R-:W-:Y:S05]  /*b5e0*/  EXIT ;  /* 0x000000000000794d */ /* 0x000fea0003800000 */
.L_x_21891:
[----:B------:R-:W-:-:S04]  /*b5f0*/  FSEL R0, RZ, 1, P0 ;  /* 0x3f800000ff007808 */ /* 0x000fc80000000000 */
[----:B------:R-:W-:-:S05]  /*b600*/  F2FP.BF16.F32.PACK_AB R0, RZ, R0 ;  /* 0x00000000ff00723e */ /* 0x000fca00000010ff */
[----:B------:R-:W-:Y:S01]  /*b610*/  STG.E.U16 desc[UR36][R16.64], R0 ;  /* 0x0000000010007986 */ /* 0x000fe2000c101524 */
[----:B------:R-:W-:Y:S05]  /*b620*/  EXIT ;  /* 0x000000000000794d */ /* 0x000fea0003800000 */
.L_x_21888:
        /* <DEDUP_REMOVED lines=10> */
.L_x_21898:
        /* <DEDUP_REMOVED lines=16> */
.L_x_21901:
[----:B------:R-:W-:-:S07]  /*b7d0*/  PRMT R8, R0, 0x7610, R8 ;  /* 0x0000761000087816 */ /* 0x000fce0000000008 */
.L_x_21900:
[----:B------:R-:W-:Y:S05]  /*b7e0*/  BSYNC B0 ;  /* 0x0000000000007941 */ /* 0x000fea0003800000 */
.L_x_21899:
[----:B------:R-:W-:Y:S01]  /*b7f0*/  STG.E.U8 desc[UR36][R16.64], R8 ;  /* 0x0000000810007986 */ /* 0x000fe2000c101124 */
[----:B------:R-:W-:Y:S05]  /*b800*/  EXIT ;  /* 0x000000000000794d */ /* 0x000fea0003800000 */
.L_x_21897:
        /* <DEDUP_REMOVED lines=16> */
.L_x_21904:
[----:B------:R-:W-:-:S07]  /*b910*/  PRMT R8, R0, 0x7610, R8 ;  /* 0x0000761000087816 */ /* 0x000fce0000000008 */
.L_x_21903:
[----:B------:R-:W-:Y:S05]  /*b920*/  BSYNC B0 ;  /* 0x0000000000007941 */ /* 0x000fea0003800000 */
.L_x_21902:
[----:B------:R-:W-:Y:S01]  /*b930*/  STG.E.U8 desc[UR36][R16.64], R8 ;  /* 0x0000000810007986 */ /* 0x000fe2000c101124 */
[----:B------:R-:W-:Y:S05]  /*b940*/  EXIT ;  /* 0x000000000000794d */ /* 0x000fea0003800000 */
.L_x_21896:
        /* <DEDUP_REMOVED lines=21> */
.L_x_21881:
        /* <DEDUP_REMOVED lines=16> */
.L_x_21907:
[----:B------:R-:W-:Y:S05]  /*bba0*/  EXIT ;  /* 0x000000000000794d */ /* 0x000fea0003800000 */
.L_x_21906:
[----:B------:R-:W-:-:S05]  /*bbb0*/  IMAD.MOV.U32 R3, RZ, RZ, RZ ;  /* 0x000000ffff037224 */ /* 0x000fca00078e00ff */
[----:B------:R-:W-:Y:S01]  /*bbc0*/  STG.E.64 desc[UR36][R16.64], R2 ;  /* 0x0000000210007986 */ /* 0x000fe2000c101b24 */
[----:B------:R-:W-:Y:S05]  /*bbd0*/  EXIT ;  /* 0x000000000000794d */ /* 0x000fea0003800000 */
.L_x_21905:
[----:B------:R-:W-:Y:S01]  /*bbe0*/  STG.E desc[UR36][R16.64], R2 ;  /* 0x0000000210007986 */ /* 0x000fe2000c101924 */
[----:B------:R-:W-:Y:S05]  /*bbf0*/  EXIT ;  /* 0x000000000000794d */ /* 0x000fea0003800000 */
.L_x_21908:
        /* <DEDUP_REMOVED lines=16> */
.L_x_23687:


//--------------------- .text._ZN2at6native27unrolled_elementwise_kernelIZZZNS0_23logical_not_kernel_cudaERNS_18TensorIteratorBaseEENKUlvE0_clEvENKUlvE1_clEvEUliE_St5arrayIPcLm2EELi4E23TrivialOffsetCalculatorILi1EjESB_NS0_6memory12LoadWithCastILi1EEENSC_13StoreWithCastILi1EEEEEviT_T0_T2_T3_T4_T5_ --------------------------
	.section	.text._ZN2at6native27unrolled_elementwise_kernelIZZZNS0_23logical_not_kernel_cudaERNS_18TensorIteratorBaseEENKUlvE0_clEvENKUlvE1_clEvEUliE_St5arrayIPcLm2EELi4E23TrivialOffsetCalculatorILi1EjESB_NS0_6memory12LoadWithCastILi1EEENSC_13StoreWithCastILi1EEEEEviT_T0_T2_T3_T4_T5_,"ax",@progbits
	.align	128
        .global         _ZN2at6native27unrolled_elementwise_kernelIZZZNS0_23logical_not_kernel_cudaERNS_18TensorIteratorBaseEENKUlvE0_clEvENKUlvE1_clEvEUliE_St5arrayIPcLm2EELi4E23TrivialOffsetCalculatorILi1EjESB_NS0_6memory12LoadWithCastILi1EEENSC_13StoreWithCastILi1EEEEEviT_T0_T2_T3_T4_T5_
        .type           _ZN2at6native27unrolled_elementwise_kernelIZZZNS0_23logical_not_kernel_cudaERNS_18TensorIteratorBaseEENKUlvE0_clEvENKUlvE1_clEvEUliE_St5arrayIPcLm2EELi4E23TrivialOffsetCalculatorILi1EjESB_NS0_6memory12LoadWithCastILi1EEENSC_13StoreWithCastILi1EEEEEviT_T0_T2_T3_T4_T5_,@function
        .size           _ZN2at6native27unrolled_elementwise_kernelIZZZNS0_23logical_not_kernel_cudaERNS_18TensorIteratorBaseEENKUlvE0_clEvENKUlvE1_clEvEUliE_St5arrayIPcLm2EELi4E23TrivialOffsetCalculatorILi1EjESB_NS0_6memory12LoadWithCastILi1EEENSC_13StoreWithCastILi1EEEEEviT_T0_T2_T3_T4_T5_,(.L_x_23688 - _ZN2at6native27unrolled_elementwise_kernelIZZZNS0_23logical_not_kernel_cudaERNS_18TensorIteratorBaseEENKUlvE0_clEvENKUlvE1_clEvEUliE_St5arrayIPcLm2EELi4E23TrivialOffsetCalculatorILi1EjESB_NS0_6memory12LoadWithCastILi1EEENSC_13StoreWithCastILi1EEEEEviT_T0_T2_T3_T4_T5_)
        .other          _ZN2at6native27unrolled_elementwise_kernelIZZZNS0_23logical_not_kernel_cudaERNS_18TensorIteratorBaseEENKUlvE0_clEvENKUlvE1_clEvEUliE_St5arrayIPcLm2EELi4E23TrivialOffsetCalculatorILi1EjESB_NS0_6memory12LoadWithCastILi1EEENSC_13StoreWithCastILi1EEEEEviT_T0_T2_T3_T4_T5_,@"STO_CUDA_ENTRY STV_DEFAULT"
_ZN2at6native27unrolled_elementwise_kernelIZZZNS0_23logical_not_kernel_cudaERNS_18TensorIteratorBaseEENKUlvE0_clEvENKUlvE1_clEvEUliE_St5arrayIPcLm2EELi4E23TrivialOffsetCalculatorILi1EjESB_NS0_6memory12LoadWithCastILi1EEENSC_13StoreWithCastILi1EEEEEviT_T0_T2_T3_T4_T5_:
.text._ZN2at6native27unrolled_elementwise_kernelIZZZNS0_23logical_not_kernel_cudaERNS_18TensorIteratorBaseEENKUlvE0_clEvENKUlvE1_clEvEUliE_St5arrayIPcLm2EELi4E23TrivialOffsetCalculatorILi1EjESB_NS0_6memory12LoadWithCastILi1EEENSC_13StoreWithCastILi1EEEEEviT_T0_T2_T3_T4_T5_:
        /* <DEDUP_REMOVED lines=31> */
.L_x_21914:
[----:B------:R3:W5:Y:S01]  /*01f0*/  LDG.E.U8 R18, desc[UR36][R2.64] ;  /* 0x0000002402127981 */ /* 0x000762000c1e1100 */
[----:B------:R-:W-:Y:S05]  /*0200*/  BRA `(.L_x_21916) ;  /* 0x0000000c00387947 */ /* 0x000fea0003800000 */
.L_x_21913:
        /* <DEDUP_REMOVED lines=8> */
.L_x_21918:
[----:B------:R1:W5:Y:S01]  /*0290*/  LDG.E R18, desc[UR36][R2.64] ;  /* 0x0000002402127981 */ /* 0x000362000c1e1900 */
[----:B------:R-:W-:Y:S05]  /*02a0*/  BRA `(.L_x_21916) ;  /* 0x0000000c00107947 */ /* 0x000fea0003800000 */
.L_x_21917:
[----:B------:R2:W5:Y:S01]  /*02b0*/  LDG.E.S16 R18, desc[UR36][R2.64] ;  /* 0x0000002402127981 */ /* 0x000562000c1e1700 */
[----:B------:R-:W-:Y:S05]  /*02c0*/  BRA `(.L_x_21916) ;  /* 0x0000000c00087947 */ /* 0x000fea0003800000 */
.L_x_21912:
        /* <DEDUP_REMOVED lines=9> */
.L_x_21920:
[----:B------:R-:W2:Y:S02]  /*0360*/  LDG.E.U16 R2, desc[UR36][R2.64] ;  /* 0x0000002402027981 */ /* 0x000ea4000c1e1500 */
[----:B--2---:R-:W-:-:S06]  /*0370*/  HADD2.F32 R18, -RZ, R2.H0_H0 ;  /* 0x20000002ff127230 */ /* 0x004fcc0000004100 */
[----:B------:R-:W0:Y:S01]  /*0380*/  F2I.FTZ.TRUNC.NTZ R18, R18 ;  /* 0x0000001200127305 */ /* 0x000e22000021f100 */
[----:B------:R-:W-:Y:S05]  /*0390*/  BRA `(.L_x_21916) ;  /* 0x0000000800d47947 */ /* 0x000fea0003800000 */
.L_x_21919:
        /* <DEDUP_REMOVED lines=9> */
.L_x_21922:
[----:B------:R-:W2:Y:S02]  /*0430*/  LDG.E.U16 R2, desc[UR36][R2.64] ;  /* 0x0000002402027981 */ /* 0x000ea4000c1e1500 */
[----:B--2---:R-:W-:-:S06]  /*0440*/  HADD2.F32 R18, -RZ, R2.H0_H0 ;  /* 0x20000002ff127230 */ /* 0x004fcc0000004100 */
[----:B------:R-:W0:Y:S01]  /*0450*/  F2I.FTZ.TRUNC.NTZ R18, R18 ;  /* 0x0000001200127305 */ /* 0x000e22000021f100 */
[----:B------:R-:W-:Y:S05]  /*0460*/  BRA `(.L_x_21916) ;  /* 0x0000000800a07947 */ /* 0x000fea0003800000 */
.L_x_21921:
[----:B------:R-:W2:Y:S02]  /*0470*/  LDG.E.64 R2, desc[UR36][R2.64] ;  /* 0x0000002402027981 */ /* 0x000ea4000c1e1b00 */
[----:B--2---:R0:W1:Y:S01]  /*0480*/  F2I.F64.TRUNC R18, R2 ;  /* 0x0000000200127311 */ /* 0x004062000030d100 */
[----:B------:R-:W-:Y:S05]  /*0490*/  BRA `(.L_x_21916) ;  /* 0x0000000800947947 */ /* 0x000fea0003800000 */
.L_x_21911:
        /* <DEDUP_REMOVED lines=12> */
.L_x_21925:
[----:B------:R-:W2:Y:S02]  /*0560*/  LDG.E.64 R2, desc[UR36][R2.64] ;  /* 0x0000002402027981 */ /* 0x000ea4000c1e1b00 */
[----:B--2---:R0:W1:Y:S01]  /*0570*/  F2I.F64.TRUNC R18, R2 ;  /* 0x0000000200127311 */ /* 0x004062000030d100 */
[----:B------:R-:W-:Y:S05]  /*0580*/  BRA `(.L_x_21916) ;  /* 0x0000000800587947 */ /* 0x000fea0003800000 */
.L_x_21924:
        /* <DEDUP_REMOVED lines=27> */
.L_x_21927:
        /* <DEDUP_REMOVED lines=15> */
.L_x_21926:
[----:B------:R-:W2:Y:S02]  /*0830*/  LDG.E.U16 R18, desc[UR36][R2.64] ;  /* 0x0000002402127981 */ /* 0x000ea4000c1e1500 */
[----:B--2---:R-:W-:-:S06]  /*0840*/  IMAD.U32 R18, R18, 0x10000, RZ ;  /* 0x0001000012127824 */ /* 0x004fcc00078e00ff */
[----:B------:R-:W0:Y:S01]  /*0850*/  F2I.FTZ.TRUNC.NTZ R18, R18 ;  /* 0x0000001200127305 */ /* 0x000e22000021f100 */
[----:B------:R-:W-:Y:S05]  /*0860*/  BRA `(.L_x_21916) ;  /* 0x0000000400a07947 */ /* 0x000fea0003800000 */
.L_x_21923:
        /* <DEDUP_REMOVED lines=10> */
.L_x_21930:
        /* <DEDUP_REMOVED lines=21> */
.L_x_21934:
[----:B------:R-:W-:Y:S05]  /*0a60*/  BSYNC B1 ;  /* 0x0000000000017941 */ /* 0x000fea0003800000 */
.L_x_21933:
[----:B------:R-:W-:Y:S01]  /*0a70*/  IMAD.SHL.U32 R2, R2, 0x100000, RZ ;  /* 0x0010000002027824 */ /* 0x000fe200078e00ff */
[----:B------:R-:W-:-:S04]  /*0a80*/  LEA R3, R0, 0x3b800000, 0x17 ;  /* 0x3b80000000037811 */ /* 0x000fc800078eb8ff */
[----:B------:R-:W-:-:S07]  /*0a90*/  LOP3.LUT R18, R3, R2, R18, 0xfe, !PT ;  /* 0x0000000203127212 */ /* 0x000fce00078efe12 */
.L_x_21932:
[----:B------:R-:W-:Y:S05]  /*0aa0*/  BSYNC B0 ;  /* 0x0000000000007941 */ /* 0x000fea0003800000 */
.L_x_21931:
[----:B------:R-:W0:Y:S01]  /*0ab0*/  F2I.FTZ.TRUNC.NTZ R18, R18 ;  /* 0x0000001200127305 */ /* 0x000e22000021f100 */
[----:B------:R-:W-:Y:S05]  /*0ac0*/  BRA `(.L_x_21916) ;  /* 0x0000000400087947 */ /* 0x000fea0003800000 */
.L_x_21929:
        /* <DEDUP_REMOVED lines=21> */
.L_x_21938:
[----:B------:R-:W-:Y:S05]  /*0c20*/  BSYNC B1 ;  /* 0x0000000000017941 */ /* 0x000fea0003800000 */
.L_x_21937:
[----:B------:R-:W-:Y:S01]  /*0c30*/  IMAD.SHL.U32 R2, R2, 0x200000, RZ ;  /* 0x0020000002027824 */ /* 0x000fe200078e00ff */
[----:B------:R-:W-:-:S04]  /*0c40*/  LEA R3, R0, 0x37800000, 0x17 ;  /* 0x3780000000037811 */ /* 0x000fc800078eb8ff */
[----:B------:R-:W-:-:S07]  /*0c50*/  LOP3.LUT R18, R3, R2, R18, 0xfe, !PT ;  /* 0x0000000203127212 */ /* 0x000fce00078efe12 */
.L_x_21936:
[----:B------:R-:W-:Y:S05]  /*0c60*/  BSYNC B0 ;  /* 0x0000000000007941 */ /* 0x000fea0003800000 */
.L_x_21935:
[----:B------:R-:W0:Y:S01]  /*0c70*/  F2I.FTZ.TRUNC.NTZ R18, R18 ;  /* 0x0000001200127305 */ /* 0x000e22000021f100 */
[----:B------:R-:W-:Y:S05]  /*0c80*/  BRA `(.L_x_21916) ;  /* 0x0000000000987947 */ /* 0x000fea0003800000 */
.L_x_21928:
        /* <DEDUP_REMOVED lines=14> */
.L_x_21942:
[----:B------:R-:W-:Y:S05]  /*0d70*/  BSYNC B0 ;  /* 0x0000000000007941 */ /* 0x000fea0003800000 */
.L_x_21941:
[----:B------:R-:W0:Y:S01]  /*0d80*/  F2I.FTZ.TRUNC.NTZ R18, R18 ;  /* 0x0000001200127305 */ /* 0x000e22000021f100 */
[----:B------:R-:W-:Y:S05]  /*0d90*/  BRA `(.L_x_21916) ;  /* 0x0000000000547947 */ /* 0x000fea0003800000 */
.L_x_21915:
        /* <DEDUP_REMOVED lines=17> */
.L_x_21943:
[----:B------:R-:W-:Y:S05]  /*0eb0*/  BRA `(.L_x_21916) ;  /* 0x00000000000c7947 */ /* 0x000fea0003800000 */
.L_x_21940:
[----:B------:R0:W5:Y:S01]  /*0ec0*/  LDG.E R18, desc[UR36][R2.64] ;  /* 0x0000002402127981 */ /* 0x000162000c1e1900 */
[----:B------:R-:W-:Y:S05]  /*0ed0*/  BRA `(.L_x_21916) ;  /* 0x0000000000047947 */ /* 0x000fea0003800000 */
.L_x_21939:
[----:B------:R0:W5:Y:S02]  /*0ee0*/  LDG.E R18, desc[UR36][R2.64] ;  /* 0x0000002402127981 */ /* 0x000164000c1e1900 */
.L_x_21916:
[----:B------:R-:W2:Y:S02]  /*0ef0*/  S2R R26, SR_TID.X ;  /* 0x00000000001a7919 */ /* 0x000ea40000002100 */
[----:B--2---:R-:W-:-:S07]  /*0f00*/  VIADD R26, R26, 0x80 ;  /* 0x000000801a1a7836 */ /* 0x004fce0000000000 */
.L_x_21910:
[----:B------:R-:W-:Y:S05]  /*0f10*/  BSYNC B6 ;  /* 0x0000000000067941 */ /* 0x000fea0003800000 */
.L_x_21909:
        /* <DEDUP_REMOVED lines=23> */
.L_x_21949:
[----:B------:R0:W5:Y:S01]  /*1090*/  LDG.E.U8 R16, desc[UR36][R2.64] ;  /* 0x0000002402107981 */ /* 0x000162000c1e1100 */
[----:B------:R-:W-:Y:S05]  /*10a0*/  BRA `(.L_x_21951) ;  /* 0x0000000c00347947 */ /* 0x000fea0003800000 */
.L_x_21948:
        /* <DEDUP_REMOVED lines=8> */
.L_x_21953:
[----:B------:R0:W5:Y:S01]  /*1130*/  LDG.E R16, desc[UR36][R2.64] ;  /* 0x0000002402107981 */ /* 0x000162000c1e1900 */
[----:B------:R-:W-:Y:S05]  /*1140*/  BRA `(.L_x_21951) ;  /* 0x0000000c000c7947 */ /* 0x000fea0003800000 */
.L_x_21952:
[----:B------:R0:W5:Y:S01]  /*1150*/  LDG.E.S16 R16, desc[UR36][R2.64] ;  /* 0x0000002402107981 */ /* 0x000162000c1e1700 */
[----:B------:R-:W-:Y:S05]  /*1160*/  BRA `(.L_x_21951) ;  /* 0x0000000c00047947 */ /* 0x000fea0003800000 */
.L_x_21947:
        /* <DEDUP_REMOVED lines=9> */
.L_x_21955:
[----:B------:R-:W2:Y:S02]  /*1200*/  LDG.E.U16 R2, desc[UR36][R2.64] ;  /* 0x0000002402027981 */ /* 0x000ea4000c1e1500 */
[----:B--2---:R-:W-:-:S06]  /*1210*/  HADD2.F32 R16, -RZ, R2.H0_H0 ;  /* 0x20000002ff107230 */ /* 0x004fcc0000004100 */
[----:B------:R-:W0:Y:S01]  /*1220*/  F2I.FTZ.TRUNC.NTZ R16, R16 ;  /* 0x0000001000107305 */ /* 0x000e22000021f100 */
[----:B------:R-:W-:Y:S05]  /*1230*/  BRA `(.L_x_21951) ;  /* 0x0000000800d07947 */ /* 0x000fea0003800000 */
.L_x_21954:
        /* <DEDUP_REMOVED lines=9> */
.L_x_21957:
[----:B------:R-:W2:Y:S02]  /*12d0*/  LDG.E.U16 R2, desc[UR36][R2.64] ;  /* 0x0000002402027981 */ /* 0x000ea4000c1e1500 */
[----:B--2---:R-:W-:-:S06]  /*12e0*/  HADD2.F32 R16, -RZ, R2.H0_H0 ;  /* 0x20000002ff107230 */ /* 0x004fcc0000004100 */
[----:B------:R-:W0:Y:S01]  /*12f0*/  F2I.FTZ.TRUNC.NTZ R16, R16 ;  /* 0x0000001000107305 */ /* 0x000e22000021f100 */
[----:B------:R-:W-:Y:S05]  /*1300*/  BRA `(.L_x_21951) ;  /* 0x00000008009c7947 */ /* 0x000fea0003800000 */
.L_x_21956:
[----:B------:R-:W2:Y:S02]  /*1310*/  LDG.E.64 R2, desc[UR36][R2.64] ;  /* 0x0000002402027981 */ /* 0x000ea4000c1e1b00 */
[----:B--2---:R0:W1:Y:S01]  /*1320*/  F2I.F64.TRUNC R16, R2 ;  /* 0x0000000200107311 */ /* 0x004062000030d100 */
[----:B------:R-:W-:Y:S05]  /*1330*/  BRA `(.L_x_21951) ;  /* 0x0000000800907947 */ /* 0x000fea0003800000 */
.L_x_21946:
        /* <DEDUP_REMOVED lines=12> */
.L_x_21960:
[----:B------:R-:W2:Y:S02]  /*1400*/  LDG.E.64 R2, desc[UR36][R2.64] ;  /* 0x0000002402027981 */ /* 0x000ea4000c1e1b00 */
[----:B--2---:R0:W1:Y:S01]  /*1410*/  F2I.F64.TRUNC R16, R2 ;  /* 0x0000000200107311 */ /* 0x004062000030d100 */
[----:B------:R-:W-:Y:S05]  /*1420*/  BRA `(.L_x_21951) ;  /* 0x0000000800547947 */ /* 0x000fea0003800000 */
.L_x_21959:
        /* <DEDUP_REMOVED lines=27> */
.L_x_21962:
        /* <DEDUP_REMOVED lines=14> */
.L_x_21961:
[----:B------:R-:W2:Y:S02]  /*16c0*/  LDG.E.U16 R16, desc[UR36][R2.64] ;  /* 0x0000002402107981 */ /* 0x000ea4000c1e1500 */
[----:B--2---:R-:W-:-:S06]  /*16d0*/  IMAD.U32 R16, R16, 0x10000, RZ ;  /* 0x0001000010107824 */ /* 0x004fcc00078e00ff */
[----:B------:R-:W4:Y:S01]  /*16e0*/  F2I.FTZ.TRUNC.NTZ R16, R16 ;  /* 0x0000001000107305 */ /* 0x000f22000021f100 */
[----:B------:R-:W-:Y:S05]  /*16f0*/  BRA `(.L_x_21951) ;  /* 0x0000000400a07947 */ /* 0x000fea0003800000 */
.L_x_21958:
        /* <DEDUP_REMOVED lines=10> */
.L_x_21965:
        /* <DEDUP_REMOVED lines=21> */
.L_x_21969:
[----:B------:R-:W-:Y:S05]  /*18f0*/  BSYNC B1 ;  /* 0x0000000000017941 */ /* 0x000fea0003800000 */
.L_x_21968:
[----:B------:R-:W-:Y:S01]  /*1900*/  IMAD.SHL.U32 R2, R2, 0x100000, RZ ;  /* 0x0010000002027824 */ /* 0x000fe200078e00ff */
[----:B------:R-:W-:-:S04]  /*1910*/  LEA R3, R0, 0x3b800000, 0x17 ;  /* 0x3b80000000037811 */ /* 0x000fc800078eb8ff */
[----:B------:R-:W-:-:S07]  /*1920*/  LOP3.LUT R16, R3, R2, R16, 0xfe, !PT ;  /* 0x0000000203107212 */ /* 0x000fce00078efe10 */
.L_x_21967:
[----:B------:R-:W-:Y:S05]  /*1930*/  BSYNC B0 ;  /* 0x0000000000007941 */ /* 0x000fea0003800000 */
.L_x_21966:
[----:B------:R-:W0:Y:S01]  /*1940*/  F2I.FTZ.TRUNC.NTZ R16, R16 ;  /* 0x0000001000107305 */ /* 0x000e22000021f100 */
[----:B------:R-:W-:Y:S05]  /*1950*/  BRA `(.L_x_21951) ;  /* 0x0000000400087947 */ /* 0x000fea0003800000 */
.L_x_21964:
        /* <DEDUP_REMOVED lines=21> */
.L_x_21973:
[----:B------:R-:W-:Y:S05]  /*1ab0*/  BSYNC B1 ;  /* 0x0000000000017941 */ /* 0x000fea0003800000 */
.L_x_21972:
[----:B------:R-:W-:Y:S01]  /*1ac0*/  IMAD.SHL.U32 R2, R2, 0x200000, RZ ;  /* 0x0020000002027824 */ /* 0x000fe200078e00ff */
[----:B------:R-:W-:-:S04]  /*1ad0*/  LEA R3, R0, 0x37800000, 0x17 ;  /* 0x3780000000037811 */ /* 0x000fc800078eb8ff */
[----:B------:R-:W-:-:S07]  /*1ae0*/  LOP3.LUT R16, R3, R2, R16, 0xfe, !PT ;  /* 0x0000000203107212 */ /* 0x000fce00078efe10 */
.L_x_21971:
[----:B------:R-:W-:Y:S05]  /*1af0*/  BSYNC B0 ;  /* 0x0000000000007941 */ /* 0x000fea0003800000 */
.L_x_21970:
[----:B------:R-:W0:Y:S01]  /*1b00*/  F2I.FTZ.TRUNC.NTZ R16, R16 ;  /* 0x0000001000107305 */ /* 0x000e22000021f100 */
[----:B------:R-:W-:Y:S05]  /*1b10*/  BRA `(.L_x_21951) ;  /* 0x0000000000987947 */ /* 0x000fea0003800000 */
.L_x_21963:
        /* <DEDUP_REMOVED lines=14> */
.L_x_21977:
[----:B------:R-:W-:Y:S05]  /*1c00*/  BSYNC B0 ;  /* 0x0000000000007941 */ /* 0x000fea0003800000 */
.L_x_21976:
[----:B------:R-:W0:Y:S01]  /*1c10*/  F2I.FTZ.TRUNC.NTZ R16, R16 ;  /* 0x0000001000107305 */ /* 0x000e22000021f100 */
[----:B------:R-:W-:Y:S05]  /*1c20*/  BRA `(.L_x_21951) ;  /* 0x0000000000547947 */ /* 0x000fea0003800000 */
.L_x_21950:
        /* <DEDUP_REMOVED lines=17> */
.L_x_21978:
[----:B------:R-:W-:Y:S05]  /*1d40*/  BRA `(.L_x_21951) ;  /* 0x00000000000c7947 */ /* 0x000fea0003800000 */
.L_x_21975:
[----:B------:R0:W5:Y:S01]  /*1d50*/  LDG.E R16, desc[UR36][R2.64] ;  /* 0x0000002402107981 */ /* 0x000162000c1e1900 */
[----:B------:R-:W-:Y:S05]  /*1d60*/  BRA `(.L_x_21951) ;  /* 0x0000000000047947 */ /* 0x000fea0003800000 */
.L_x_21974:
[----:B------:R0:W5:Y:S02]  /*1d70*/  LDG.E R16, desc[UR36][R2.64] ;  /* 0x0000002402107981 */ /* 0x000164000c1e1900 */
.L_x_21951:
[----:B------:R-:W-:-:S07]  /*1d80*/  VIADD R26, R26, 0x80 ;  /* 0x000000801a1a7836 */ /* 0x000fce0000000000 */
.L_x_21945:
[----:B------:R-:W-:Y:S05]  /*1d90*/  BSYNC B6 ;  /* 0x0000000000067941 */ /* 0x000fea0003800000 */
.L_x_21944:
        /* <DEDUP_REMOVED lines=25> */
.L_x_21984:
[----:B------:R0:W5:Y:S01]  /*1f30*/  LDG.E.U8 R24, desc[UR36][R2.64] ;  /* 0x0000002402187981 */ /* 0x000162000c1e1100 */
[----:B------:R-:W-:Y:S05]  /*1f40*/  BRA `(.L_x_21986) ;  /* 0x0000000c00347947 */ /* 0x000fea0003800000 */
.L_x_21983:
        /* <DEDUP_REMOVED lines=8> */
.L_x_21988:
[----:B------:R0:W5:Y:S01]  /*1fd0*/  LDG.E R24, desc[UR36][R2.64] ;  /* 0x0000002402187981 */ /* 0x000162000c1e1900 */
[----:B------:R-:W-:Y:S05]  /*1fe0*/  BRA `(.L_x_21986) ;  /* 0x0000000c000c7947 */ /* 0x000fea0003800000 */
.L_x_21987:
[----:B------:R0:W5:Y:S01]  /*1ff0*/  LDG.E.S16 R24, desc[UR36][R2.64] ;  /* 0x0000002402187981 */ /* 0x000162000c1e1700 */
[----:B------:R-:W-:Y:S05]  /*2000*/  BRA `(.L_x_21986) ;  /* 0x0000000c00047947 */ /* 0x000fea0003800000 */
.L_x_21982:
        /* <DEDUP_REMOVED lines=9> */
.L_x_21990:
[----:B------:R-:W2:Y:S02]  /*20a0*/  LDG.E.U16 R2, desc[UR36][R2.64] ;  /* 0x0000002402027981 */ /* 0x000ea4000c1e1500 */
[----:B--2---:R-:W-:-:S06]  /*20b0*/  HADD2.F32 R24, -RZ, R2.H0_H0 ;  /* 0x20000002ff187230 */ /* 0x004fcc0000004100 */
[----:B------:R-:W0:Y:S01]  /*20c0*/  F2I.FTZ.TRUNC.NTZ R24, R24 ;  /* 0x0000001800187305 */ /* 0x000e22000021f100 */
[----:B------:R-:W-:Y:S05]  /*20d0*/  BRA `(.L_x_21986) ;  /* 0x0000000800d07947 */ /* 0x000fea0003800000 */
.L_x_21989:
        /* <DEDUP_REMOVED lines=9> */
.L_x_21992:
[----:B------:R-:W2:Y:S02]  /*2170*/  LDG.E.U16 R2, desc[UR36][R2.64] ;  /* 0x0000002402027981 */ /* 0x000ea4000c1e1500 */
[----:B--2---:R-:W-:-:S06]  /*2180*/  HADD2.F32 R24, -RZ, R2.H0_H0 ;  /* 0x20000002ff187230 */ /* 0x004fcc0000004100 */
[----:B------:R-:W0:Y:S01]  /*2190*/  F2I.FTZ.TRUNC.NTZ R24, R24 ;  /* 0x0000001800187305 */ /* 0x000e22000021f100 */
[----:B------:R-:W-:Y:S05]  /*21a0*/  BRA `(.L_x_21986) ;  /* 0x00000008009c7947 */ /* 0x000fea0003800000 */
.L_x_21991:
[----:B------:R-:W2:Y:S02]  /*21b0*/  LDG.E.64 R24, desc[UR36][R2.64] ;  /* 0x0000002402187981 */ /* 0x000ea4000c1e1b00 */
[----:B--2---:R0:W1:Y:S01]  /*21c0*/  F2I.F64.TRUNC R24, R24 ;  /* 0x0000001800187311 */ /* 0x004062000030d100 */
[----:B------:R-:W-:Y:S05]  /*21d0*/  BRA `(.L_x_21986) ;  /* 0x0000000800907947 */ /* 0x000fea0003800000 */
.L_x_21981:
        /* <DEDUP_REMOVED lines=12> */
.L_x_21995:
[----:B------:R-:W2:Y:S02]  /*22a0*/  LDG.E.64 R2, desc[UR36][R2.64] ;  /* 0x0000002402027981 */ /* 0x000ea4000c1e1b00 */
[----:B--2---:R0:W1:Y:S01]  /*22b0*/  F2I.F64.TRUNC R24, R2 ;  /* 0x0000000200187311 */ /* 0x004062000030d100 */
[----:B------:R-:W-:Y:S05]  /*22c0*/  BRA `(.L_x_21986) ;  /* 0x0000000800547947 */ /* 0x000fea0003800000 */
.L_x_21994:
        /* <DEDUP_REMOVED lines=27> */
.L_x_21997:
        /* <DEDUP_REMOVED lines=14> */
.L_x_21996:
[----:B------:R-:W2:Y:S02]  /*2560*/  LDG.E.U16 R24, desc[UR36][R2.64] ;  /* 0x0000002402187981 */ /* 0x000ea4000c1e1500 */
[----:B--2---:R-:W-:-:S06]  /*2570*/  IMAD.U32 R24, R24, 0x10000, RZ ;  /* 0x0001000018187824 */ /* 0x004fcc00078e00ff */
[----:B------:R-:W0:Y:S01]  /*2580*/  F2I.FTZ.TRUNC.NTZ R24, R24 ;  /* 0x0000001800187305 */ /* 0x000e22000021f100 */
[----:B------:R-:W-:Y:S05]  /*2590*/  BRA `(.L_x_21986) ;  /* 0x0000000400a07947 */ /* 0x000fea0003800000 */
.L_x_21993:
        /* <DEDUP_REMOVED lines=10> */
.L_x_22000:
        /* <DEDUP_REMOVED lines=21> */
.L_x_22004:
[----:B------:R-:W-:Y:S05]  /*2790*/  BSYNC B1 ;  /* 0x0000000000017941 */ /* 0x000fea0003800000 */
.L_x_22003:
[----:B------:R-:W-:Y:S01]  /*27a0*/  IMAD.SHL.U32 R2, R2, 0x100000, RZ ;  /* 0x0010000002027824 */ /* 0x000fe200078e00ff */
[----:B------:R-:W-:-:S04]  /*27b0*/  LEA R3, R0, 0x3b800000, 0x17 ;  /* 0x3b80000000037811 */ /* 0x000fc800078eb8ff */
[----:B------:R-:W-:-:S07]  /*27c0*/  LOP3.LUT R24, R3, R2, R24, 0xfe, !PT ;  /* 0x0000000203187212 */ /* 0x000fce00078efe18 */
.L_x_22002:
[----:B------:R-:W-:Y:S05]  /*27d0*/  BSYNC B0 ;  /* 0x0000000000007941 */ /* 0x000fea0003800000 */
.L_x_22001:
[----:B------:R-:W1:Y:S01]  /*27e0*/  F2I.FTZ.TRUNC.NTZ R24, R24 ;  /* 0x0000001800187305 */ /* 0x000e62000021f100 */
[----:B------:R-:W-:Y:S05]  /*27f0*/  BRA `(.L_x_21986) ;  /* 0x0000000400087947 */ /* 0x000fea0003800000 */
.L_x_21999:
        /* <DEDUP_REMOVED lines=21> */
.L_x_22008:
[----:B------:R-:W-:Y:S05]  /*2950*/  BSYNC B1 ;  /* 0x0000000000017941 */ /* 0x000fea0003800000 */
.L_x_22007:
[----:B------:R-:W-:Y:S01]  /*2960*/  IMAD.SHL.U32 R2, R2, 0x200000, RZ ;  /* 0x0020000002027824 */ /* 0x000fe200078e00ff */
[----:B------:R-:W-:-:S04]  /*2970*/  LEA R3, R0, 0x37800000, 0x17 ;  /* 0x3780000000037811 */ /* 0x000fc800078eb8ff */
[----:B------:R-:W-:-:S07]  /*2980*/  LOP3.LUT R24, R3, R2, R24, 0xfe, !PT ;  /* 0x0000000203187212 */ /* 0x000fce00078efe18 */
.L_x_22006:
[----:B------:R-:W-:Y:S05]  /*2990*/  BSYNC B0 ;  /* 0x0000000000007941 */ /* 0x000fea0003800000 */
.L_x_22005:
[----:B------:R-:W2:Y:S01]  /*29a0*/  F2I.FTZ.TRUNC.NTZ R24, R24 ;  /* 0x0000001800187305 */ /* 0x000ea2000021f100 */
[----:B------:R-:W-:Y:S05]  /*29b0*/  BRA `(.L_x_21986) ;  /* 0x0000000000987947 */ /* 0x000fea0003800000 */
.L_x_21998:
        /* <DEDUP_REMOVED lines=14> */
.L_x_22012:
[----:B------:R-:W-:Y:S05]  /*2aa0*/  BSYNC B0 ;  /* 0x0000000000007941 */ /* 0x000fea0003800000 */
.L_x_22011:
[----:B------:R-:W4:Y:S01]  /*2ab0*/  F2I.FTZ.TRUNC.NTZ R24, R24 ;  /* 0x0000001800187305 */ /* 0x000f22000021f100 */
[----:B------:R-:W-:Y:S05]  /*2ac0*/  BRA `(.L_x_21986) ;  /* 0x0000000000547947 */ /* 0x000fea0003800000 */
.L_x_21985:
        /* <DEDUP_REMOVED lines=17> */
.L_x_22013:
[----:B------:R-:W-:Y:S05]  /*2be0*/  BRA `(.L_x_21986) ;  /* 0x00000000000c7947 */ /* 0x000fea0003800000 */
.L_x_22010:
[----:B------:R0:W5:Y:S01]  /*2bf0*/  LDG.E R24, desc[UR36][R2.64] ;  /* 0x0000002402187981 */ /* 0x000162000c1e1900 */
[----:B------:R-:W-:Y:S05]  /*2c00*/  BRA `(.L_x_21986) ;  /* 0x0000000000047947 */ /* 0x000fea0003800000 */
.L_x_22009:
[----:B------:R3:W5:Y:S02]  /*2c10*/  LDG.E R24, desc[UR36][R2.64] ;  /* 0x0000002402187981 */ /* 0x000764000c1e1900 */
.L_x_21986:
[----:B------:R-:W-:-:S07]  /*2c20*/  VIADD R26, R26, 0x80 ;  /* 0x000000801a1a7836 */ /* 0x000fce0000000000 */
.L_x_21980:
[----:B------:R-:W-:Y:S05]  /*2c30*/  BSYNC B6 ;  /* 0x0000000000067941 */ /* 0x000fea0003800000 */
.L_x_21979:
        /* <DEDUP_REMOVED lines=22> */
.L_x_22019:
[----:B------:R0:W5:Y:S01]  /*2da0*/  LDG.E.U8 R22, desc[UR36][R2.64] ;  /* 0x0000002402167981 */ /* 0x000162000c1e1100 */
[----:B------:R-:W-:Y:S05]  /*2db0*/  BRA `(.L_x_22015) ;  /* 0x0000000c00307947 */ /* 0x000fea0003800000 */
.L_x_22018:
        /* <DEDUP_REMOVED lines=8> */
.L_x_22022:
[----:B------:R0:W5:Y:S01]  /*2e40*/  LDG.E R22, desc[UR36][R2.64] ;  /* 0x0000002402167981 */ /* 0x000162000c1e1900 */
[----:B------:R-:W-:Y:S05]  /*2e50*/  BRA `(.L_x_22015) ;  /* 0x0000000c00087947 */ /* 0x000fea0003800000 */
.L_x_22021:
[----:B------:R0:W5:Y:S01]  /*2e60*/  LDG.E.S16 R22, desc[UR36][R2.64] ;  /* 0x0000002402167981 */ /* 0x000162000c1e1700 */
[----:B------:R-:W-:Y:S05]  /*2e70*/  BRA `(.L_x_22015) ;  /* 0x0000000c00007947 */ /* 0x000fea0003800000 */
.L_x_22017:
        /* <DEDUP_REMOVED lines=9> */
.L_x_22024:
[----:B------:R-:W3:Y:S02]  /*2f10*/  LDG.E.U16 R2, desc[UR36][R2.64] ;  /* 0x0000002402027981 */ /* 0x000ee4000c1e1500 */
[----:B---3--:R-:W-:-:S06]  /*2f20*/  HADD2.F32 R22, -RZ, R2.H0_H0 ;  /* 0x20000002ff167230 */ /* 0x008fcc0000004100 */
[----:B------:R-:W0:Y:S01]  /*2f30*/  F2I.FTZ.TRUNC.NTZ R22, R22 ;  /* 0x0000001600167305 */ /* 0x000e22000021f100 */
[----:B------:R-:W-:Y:S05]  /*2f40*/  BRA `(.L_x_22015) ;  /* 0x0000000800cc7947 */ /* 0x000fea0003800000 */
.L_x_22023:
        /* <DEDUP_REMOVED lines=9> */
.L_x_22026:
[----:B------:R-:W3:Y:S02]  /*2fe0*/  LDG.E.U16 R2, desc[UR36][R2.64] ;  /* 0x0000002402027981 */ /* 0x000ee4000c1e1500 */
[----:B---3--:R-:W-:-:S06]  /*2ff0*/  HADD2.F32 R22, -RZ, R2.H0_H0 ;  /* 0x20000002ff167230 */ /* 0x008fcc0000004100 */
[----:B------:R-:W0:Y:S01]  /*3000*/  F2I.FTZ.TRUNC.NTZ R22, R22 ;  /* 0x0000001600167305 */ /* 0x000e22000021f100 */
[----:B------:R-:W-:Y:S05]  /*3010*/  BRA `(.L_x_22015) ;  /* 0x0000000800987947 */ /* 0x000fea0003800000 */
.L_x_22025:
[----:B------:R-:W3:Y:S02]  /*3020*/  LDG.E.64 R2, desc[UR36][R2.64] ;  /* 0x0000002402027981 */ /* 0x000ee4000c1e1b00 */
[----:B---3--:R0:W1:Y:S01]  /*3030*/  F2I.F64.TRUNC R22, R2 ;  /* 0x0000000200167311 */ /* 0x008062000030d100 */
[----:B------:R-:W-:Y:S05]  /*3040*/  BRA `(.L_x_22015) ;  /* 0x00000008008c7947 */ /* 0x000fea0003800000 */
.L_x_22016:
        /* <DEDUP_REMOVED lines=12> */
.L_x_22029:
[----:B------:R-:W3:Y:S02]  /*3110*/  LDG.E.64 R2, desc[UR36][R2.64] ;  /* 0x0000002402027981 */ /* 0x000ee4000c1e1b00 */
[----:B---3--:R0:W1:Y:S01]  /*3120*/  F2I.F64.TRUNC R22, R2 ;  /* 0x0000000200167311 */ /* 0x008062000030d100 */
[----:B------:R-:W-:Y:S05]  /*3130*/  BRA `(.L_x_22015) ;  /* 0x0000000800507947 */ /* 0x000fea0003800000 */
.L_x_22028:
        /* <DEDUP_REMOVED lines=27> */
.L_x_22031:
        /* <DEDUP_REMOVED lines=14> */
.L_x_22030:
[----:B------:R-:W3:Y:S02]  /*33d0*/  LDG.E.U16 R22, desc[UR36][R2.64] ;  /* 0x0000002402167981 */ /* 0x000ee4000c1e1500 */
[----:B---3--:R-:W-:-:S06]  /*33e0*/  IMAD.U32 R22, R22, 0x10000, RZ ;  /* 0x0001000016167824 */ /* 0x008fcc00078e00ff */
[----:B------:R-:W0:Y:S01]  /*33f0*/  F2I.FTZ.TRUNC.NTZ R22, R22 ;  /* 0x0000001600167305 */ /* 0x000e22000021f100 */
[----:B------:R-:W-:Y:S05]  /*3400*/  BRA `(.L_x_22015) ;  /* 0x00000004009c7947 */ /* 0x000fea0003800000 */
.L_x_22027:
        /* <DEDUP_REMOVED lines=10> */
.L_x_22034:
        /* <DEDUP_REMOVED lines=21> */
.L_x_22038:
[----:B------:R-:W-:Y:S05]  /*3600*/  BSYNC B1 ;  /* 0x0000000000017941 */ /* 0x000fea0003800000 */
.L_x_22037:
[----:B------:R-:W-:Y:S01]  /*3610*/  IMAD.SHL.U32 R2, R2, 0x100000, RZ ;  /* 0x0010000002027824 */ /* 0x000fe200078e00ff */
[----:B------:R-:W-:-:S04]  /*3620*/  LEA R3, R0, 0x3b800000, 0x17 ;  /* 0x3b80000000037811 */ /* 0x000fc800078eb8ff */
[----:B------:R-:W-:-:S07]  /*3630*/  LOP3.LUT R22, R3, R2, R22, 0xfe, !PT ;  /* 0x0000000203167212 */ /* 0x000fce00078efe16 */
.L_x_22036:
[----:B------:R-:W-:Y:S05]  /*3640*/  BSYNC B0 ;  /* 0x0000000000007941 */ /* 0x000fea0003800000 */
.L_x_22035:
[----:B------:R-:W0:Y:S01]  /*3650*/  F2I.FTZ.TRUNC.NTZ R22, R22 ;  /* 0x0000001600167305 */ /* 0x000e22000021f100 */
[----:B------:R-:W-:Y:S05]  /*3660*/  BRA `(.L_x_22015) ;  /* 0x0000000400047947 */ /* 0x000fea0003800000 */
.L_x_22033:
        /* <DEDUP_REMOVED lines=21> */
.L_x_22042:
[----:B------:R-:W-:Y:S05]  /*37c0*/  BSYNC B1 ;  /* 0x0000000000017941 */ /* 0x000fea0003800000 */
.L_x_22041:
[----:B------:R-:W-:Y:S01]  /*37d0*/  IMAD.SHL.U32 R2, R2, 0x200000, RZ ;  /* 0x0020000002027824 */ /* 0x000fe200078e00ff */
[----:B------:R-:W-:-:S04]  /*37e0*/  LEA R3, R0, 0x37800000, 0x17 ;  /* 0x3780000000037811 */ /* 0x000fc800078eb8ff */
[----:B------:R-:W-:-:S07]  /*37f0*/  LOP3.LUT R22, R3, R2, R22, 0xfe, !PT ;  /* 0x0000000203167212 */ /* 0x000fce00078efe16 */
.L_x_22040:
[----:B------:R-:W-:Y:S05]  /*3800*/  BSYNC B0 ;  /* 0x0000000000007941 */ /* 0x000fea0003800000 */
.L_x_22039:
[----:B------:R-:W0:Y:S01]  /*3810*/  F2I.FTZ.TRUNC.NTZ R22, R22 ;  /* 0x0000001600167305 */ /* 0x000e22000021f100 */
[----:B------:R-:W-:Y:S05]  /*3820*/  BRA `(.L_x_22015) ;  /* 0x0000000000947947 */ /* 0x000fea0003800000 */
.L_x_22032:
        /* <DEDUP_REMOVED lines=14> */
.L_x_22046:
[----:B------:R-:W-:Y:S05]  /*3910*/  BSYNC B0 ;  /* 0x0000000000007941 */ /* 0x000fea0003800000 */
.L_x_22045:
[----:B------:R-:W0:Y:S01]  /*3920*/  F2I.FTZ.TRUNC.NTZ R22, R22 ;  /* 0x0000001600167305 */ /* 0x000e22000021f100 */
[----:B------:R-:W-:Y:S05]  /*3930*/  BRA `(.L_x_22015) ;  /* 0x0000000000507947 */ /* 0x000fea0003800000 */
.L_x_22020:
        /* <DEDUP_REMOVED lines=16> */
.L_x_22047:
[----:B------:R-:W-:Y:S05]  /*3a40*/  BRA `(.L_x_22015) ;  /* 0x00000000000c7947 */ /* 0x000fea0003800000 */
.L_x_22044:
[----:B------:R0:W5:Y:S01]  /*3a50*/  LDG.E R22, desc[UR36][R2.64] ;  /* 0x0000002402167981 */ /* 0x000162000c1e1900 */
[----:B------:R-:W-:Y:S05]  /*3a60*/  BRA `(.L_x_22015) ;  /* 0x0000000000047947 */ /* 0x000fea0003800000 */
.L_x_22043:
[----:B------:R0:W5:Y:S02]  /*3a70*/  LDG.E R22, desc[UR36][R2.64] ;  /* 0x0000002402167981 */ /* 0x000164000c1e1900 */
.L_x_22015:
[----:B------:R-:W-:Y:S05]  /*3a80*/  BSYNC B6 ;  /* 0x0000000000067941 */ /* 0x000fea0003800000 */
.L_x_22014:
[----:B01-34-:R-:W0:Y:S01]  /*3a90*/  S2R R2, SR_TID.X ;  /* 0x0000000000027919 */ /* 0x01be220000002100 */
[----:B------:R-:W1:Y:S01]  /*3aa0*/  LDC.U8 R17, c[0x0][0x234] ;  /* 0x00008d00ff117b82 */ /* 0x000e620000000000 */
[----:B-----5:R-:W-:Y:S01]  /*3ab0*/  ISETP.NE.AND P0, PT, R18, RZ, PT ;  /* 0x000000ff1200720c */ /* 0x020fe20003f05270 */
[----:B------:R-:W-:Y:S01]  /*3ac0*/  BSSY B6, `(.L_x_22048) ;  /* 0x00000f6000067945 */ /* 0x000fe20003800000 */
[----:B------:R-:W-:Y:S02]  /*3ad0*/  ISETP.NE.AND P1, PT, R16, RZ, PT ;  /* 0x000000ff1000720c */ /* 0x000fe40003f25270 */
[----:B--2---:R-:W-:Y:S02]  /*3ae0*/  ISETP.NE.AND P2, PT, R24, RZ, PT ;  /* 0x000000ff1800720c */ /* 0x004fe40003f45270 */
[----:B------:R-:W-:Y:S02]  /*3af0*/  ISETP.NE.AND P3, PT, R22, RZ, PT ;  /* 0x000000ff1600720c */ /* 0x000fe40003f65270 */
        /* <DEDUP_REMOVED lines=27> */
.L_x_22053:
[----:B------:R0:W-:Y:S01]  /*3cb0*/  STG.E.U8 desc[UR36][R8.64], R3 ;  /* 0x0000000308007986 */ /* 0x0001e2000c101124 */
[----:B------:R-:W-:Y:S05]  /*3cc0*/  BRA `(.L_x_22049) ;  /* 0x0000000c00547947 */ /* 0x000fea0003800000 */
.L_x_22052:
        /* <DEDUP_REMOVED lines=10> */
.L_x_22056:
[----:B------:R0:W-:Y:S01]  /*3d70*/  STG.E desc[UR36][R8.64], R3 ;  /* 0x0000000308007986 */ /* 0x0001e2000c101924 */
[----:B------:R-:W-:Y:S05]  /*3d80*/  BRA `(.L_x_22049) ;  /* 0x0000000c00247947 */ /* 0x000fea0003800000 */
.L_x_22055:
[----:B------:R0:W-:Y:S01]  /*3d90*/  STG.E.U16 desc[UR36][R8.64], R3 ;  /* 0x0000000308007986 */ /* 0x0001e2000c101524 */
[----:B------:R-:W-:Y:S05]  /*3da0*/  BRA `(.L_x_22049) ;  /* 0x0000000c001c7947 */ /* 0x000fea0003800000 */
.L_x_22051:
        /* <DEDUP_REMOVED lines=9> */
.L_x_22058:
[----:B------:R-:W0:Y:S02]  /*3e40*/  I2F.S16 R0, R3 ;  /* 0x0000000300007306 */ /* 0x000e240000101400 */
[----:B0-----:R-:W-:-:S05]  /*3e50*/  F2FP.F16.F32.PACK_AB R0, RZ, R0 ;  /* 0x00000000ff00723e */ /* 0x001fca00000000ff */
[----:B------:R0:W-:Y:S01]  /*3e60*/  STG.E.U16 desc[UR36][R8.64], R0 ;  /* 0x0000000008007986 */ /* 0x0001e2000c101524 */
[----:B------:R-:W-:Y:S05]  /*3e70*/  BRA `(.L_x_22049) ;  /* 0x0000000800e87947 */ /* 0x000fea0003800000 */
.L_x_22057:
        /* <DEDUP_REMOVED lines=10> */
.L_x_22060:
[----:B------:R-:W0:Y:S02]  /*3f20*/  I2F.S16 R3, R3 ;  /* 0x0000000300037306 */ /* 0x000e240000101400 */
[----:B0-----:R-:W-:-:S04]  /*3f30*/  F2FP.F16.F32.PACK_AB R3, RZ, R3 ;  /* 0x00000003ff03723e */ /* 0x001fc800000000ff */
[----:B------:R-:W-:-:S05]  /*3f40*/  PRMT R3, R3, 0x5410, RZ ;  /* 0x0000541003037816 */ /* 0x000fca00000000ff */
[----:B------:R0:W-:Y:S01]  /*3f50*/  STG.E desc[UR36][R8.64], R3 ;  /* 0x0000000308007986 */ /* 0x0001e2000c101924 */
[----:B------:R-:W-:Y:S05]  /*3f60*/  BRA `(.L_x_22049) ;  /* 0x0000000800ac7947 */ /* 0x000fea0003800000 */
.L_x_22059:
[----:B------:R-:W0:Y:S02]  /*3f70*/  I2F.F64.S16 R4, R3 ;  /* 0x0000000300047312 */ /* 0x000e240000101c00 */
[----:B0-----:R0:W-:Y:S01]  /*3f80*/  STG.E.64 desc[UR36][R8.64], R4 ;  /* 0x0000000408007986 */ /* 0x0011e2000c101b24 */
[----:B------:R-:W-:Y:S05]  /*3f90*/  BRA `(.L_x_22049) ;  /* 0x0000000800a07947 */ /* 0x000fea0003800000 */
.L_x_22050:
        /* <DEDUP_REMOVED lines=10> */
.L_x_22063:
[----:B------:R-:W0:Y:S01]  /*4040*/  I2F.F64.S16 R4, R3 ;  /* 0x0000000300047312 */ /* 0x000e220000101c00 */
[----:B------:R-:W-:-:S05]  /*4050*/  CS2R R6, SRZ ;  /* 0x0000000000067805 */ /* 0x000fca000001ff00 */
[----:B0-----:R0:W-:Y:S01]  /*4060*/  STG.E.128 desc[UR36][R8.64], R4 ;  /* 0x0000000408007986 */ /* 0x0011e2000c101d24 */
[----:B------:R-:W-:Y:S05]  /*4070*/  BRA `(.L_x_22049) ;  /* 0x0000000800687947 */ /* 0x000fea0003800000 */
.L_x_22062:
        /* <DEDUP_REMOVED lines=21> */
.L_x_22067:
[----:B------:R-:W-:Y:S05]  /*41d0*/  BSYNC B0 ;  /* 0x0000000000007941 */ /* 0x000fea0003800000 */
.L_x_22066:
[----:B------:R-:W-:-:S05]  /*41e0*/  LOP3.LUT R5, R0, R5, RZ, 0xfc, !PT ;  /* 0x0000000500057212 */ /* 0x000fca00078efcff */
[----:B------:R0:W-:Y:S01]  /*41f0*/  STG.E.U8 desc[UR36][R8.64], R5 ;  /* 0x0000000508007986 */ /* 0x0001e2000c101124 */
[----:B------:R-:W-:Y:S05]  /*4200*/  BRA `(.L_x_22049) ;  /* 0x0000000800047947 */ /* 0x000fea0003800000 */
.L_x_22065:
        /* <DEDUP_REMOVED lines=13> */
.L_x_22069:
[----:B------:R-:W-:Y:S01]  /*42e0*/  IMAD.MOV.U32 R0, RZ, RZ, 0x7f ;  /* 0x0000007fff007424 */ /* 0x000fe200078e00ff */
[----:B------:R-:W-:-:S04]  /*42f0*/  ISETP.GT.U32.AND P0, PT, R4, 0x7f800000, PT ;  /* 0x7f8000000400780c */ /* 0x000fc80003f04070 */
[----:B------:R-:W-:-:S09]  /*4300*/  SEL R0, R0, 0x7c, P0 ;  /* 0x0000007c00007807 */ /* 0x000fd20000000000 */
.L_x_22070:
[----:B------:R-:W-:Y:S05]  /*4310*/  BSYNC B0 ;  /* 0x0000000000007941 */ /* 0x000fea0003800000 */
.L_x_22068:
[----:B------:R-:W-:-:S04]  /*4320*/  LOP3.LUT R3, R5, 0x80000000, RZ, 0xc0, !PT ;  /* 0x8000000005037812 */ /* 0x000fc800078ec0ff */
[----:B------:R-:W-:-:S04]  /*4330*/  SHF.R.U32.HI R3, RZ, 0x18, R3 ;  /* 0x00000018ff037819 */ /* 0x000fc80000011603 */
[----:B------:R-:W-:-:S05]  /*4340*/  LOP3.LUT R3, R0, R3, RZ, 0xfc, !PT ;  /* 0x0000000300037212 */ /* 0x000fca00078efcff */
[----:B------:R0:W-:Y:S01]  /*4350*/  STG.E.U8 desc[UR36][R8.64], R3 ;  /* 0x0000000308007986 */ /* 0x0001e2000c101124 */
[----:B------:R-:W-:Y:S05]  /*4360*/  BRA `(.L_x_22049) ;  /* 0x0000000400ac7947 */ /* 0x000fea0003800000 */
.L_x_22064:
[----:B------:R-:W0:Y:S02]  /*4370*/  I2F.S16 R0, R3 ;  /* 0x0000000300007306 */ /* 0x000e240000101400 */
[----:B0-----:R-:W-:-:S05]  /*4380*/  F2FP.BF16.F32.PACK_AB R0, RZ, R0 ;  /* 0x00000000ff00723e */ /* 0x001fca00000010ff */
[----:B------:R0:W-:Y:S01]  /*4390*/  STG.E.U16 desc[UR36][R8.64], R0 ;  /* 0x0000000008007986 */ /* 0x0001e2000c101524 */
[----:B------:R-:W-:Y:S05]  /*43a0*/  BRA `(.L_x_22049) ;  /* 0x00000004009c7947 */ /* 0x000fea0003800000 */
.L_x_22061:
        /* <DEDUP_REMOVED lines=10> */
.L_x_22073:
        /* <DEDUP_REMOVED lines=17> */
.L_x_22076:
[----:B------:R-:W-:-:S04]  /*4560*/  LOP3.LUT R3, R3, 0x80000000, RZ, 0xc0, !PT ;  /* 0x8000000003037812 */ /* 0x000fc800078ec0ff */
[----:B------:R-:W-:-:S04]  /*4570*/  SHF.R.U32.HI R3, RZ, 0x18, R3 ;  /* 0x00000018ff037819 */ /* 0x000fc80000011603 */
[----:B------:R-:W-:-:S04]  /*4580*/  LOP3.LUT R0, R0, R3, RZ, 0xfc, !PT ;  /* 0x0000000300007212 */ /* 0x000fc800078efcff */
[----:B------:R-:W-:-:S07]  /*4590*/  PRMT R4, R0, 0x7610, R4 ;  /* 0x0000761000047816 */ /* 0x000fce0000000004 */
.L_x_22075:
[----:B------:R-:W-:Y:S05]  /*45a0*/  BSYNC B0 ;  /* 0x0000000000007941 */ /* 0x000fea0003800000 */
.L_x_22074:
[----:B------:R4:W-:Y:S01]  /*45b0*/  STG.E.U8 desc[UR36][R8.64], R4 ;  /* 0x0000000408007986 */ /* 0x0009e2000c101124 */
[----:B------:R-:W-:Y:S05]  /*45c0*/  BRA `(.L_x_22049) ;  /* 0x0000000400147947 */ /* 0x000fea0003800000 */
.L_x_22072:
        /* <DEDUP_REMOVED lines=17> */
.L_x_22079:
[----:B------:R-:W-:-:S04]  /*46e0*/  LOP3.LUT R3, R3, 0x80000000, RZ, 0xc0, !PT ;  /* 0x8000000003037812 */ /* 0x000fc800078ec0ff */
[----:B------:R-:W-:-:S04]  /*46f0*/  SHF.R.U32.HI R3, RZ, 0x18, R3 ;  /* 0x00000018ff037819 */ /* 0x000fc80000011603 */
[----:B------:R-:W-:-:S04]  /*4700*/  LOP3.LUT R0, R0, R3, RZ, 0xfc, !PT ;  /* 0x0000000300007212 */ /* 0x000fc800078efcff */
[----:B------:R-:W-:-:S07]  /*4710*/  PRMT R4, R0, 0x7610, R4 ;  /* 0x0000761000047816 */ /* 0x000fce0000000004 */
.L_x_22078:
[----:B------:R-:W-:Y:S05]  /*4720*/  BSYNC B0 ;  /* 0x0000000000007941 */ /* 0x000fea0003800000 */
.L_x_22077:
[----:B------:R0:W-:Y:S01]  /*4730*/  STG.E.U8 desc[UR36][R8.64], R4 ;  /* 0x0000000408007986 */ /* 0x0001e2000c101124 */
[----:B------:R-:W-:Y:S05]  /*4740*/  BRA `(.L_x_22049) ;  /* 0x0000000000b47947 */ /* 0x000fea0003800000 */
.L_x_22071:
        /* <DEDUP_REMOVED lines=23> */
.L_x_22054:
        /* <DEDUP_REMOVED lines=16> */
.L_x_22082:
[----:B------:R-:W-:Y:S05]  /*49c0*/  BRA `(.L_x_22049) ;  /* 0x0000000000147947 */ /* 0x000fea0003800000 */
.L_x_22081:
[----:B------:R-:W-:Y:S02]  /*49d0*/  IMAD.MOV.U32 R4, RZ, RZ, R3 ;  /* 0x000000ffff047224 */ /* 0x000fe400078e0003 */
[----:B------:R-:W-:-:S05]  /*49e0*/  IMAD.MOV.U32 R5, RZ, RZ, RZ ;  /* 0x000000ffff057224 */ /* 0x000fca00078e00ff */
[----:B------:R3:W-:Y:S01]  /*49f0*/  STG.E.64 desc[UR36][R8.64], R4 ;  /* 0x0000000408007986 */ /* 0x0007e2000c101b24 */
[----:B------:R-:W-:Y:S05]  /*4a00*/  BRA `(.L_x_22049) ;  /* 0x0000000000047947 */ /* 0x000fea0003800000 */
.L_x_22080:
[----:B------:R0:W-:Y:S02]  /*4a10*/  STG.E desc[UR36][R8.64], R3 ;  /* 0x0000000308007986 */ /* 0x0001e4000c101924 */
.L_x_22049:
[----:B------:R-:W-:Y:S05]  /*4a20*/  BSYNC B6 ;  /* 0x0000000000067941 */ /* 0x000fea0003800000 */
.L_x_22048:
        /* <DEDUP_REMOVED lines=23> */
.L_x_22088:
[----:B------:R0:W-:Y:S01]  /*4ba0*/  STG.E.U8 desc[UR36][R8.64], R22 ;  /* 0x0000001608007986 */ /* 0x0001e2000c101124 */
[----:B------:R-:W-:Y:S05]  /*4bb0*/  BRA `(.L_x_22090) ;  /* 0x0000000c00507947 */ /* 0x000fea0003800000 */
.L_x_22087:
        /* <DEDUP_REMOVED lines=10> */
.L_x_22092:
[----:B------:R0:W-:Y:S01]  /*4c60*/  STG.E desc[UR36][R8.64], R22 ;  /* 0x0000001608007986 */ /* 0x0001e2000c101924 */
[----:B------:R-:W-:Y:S05]  /*4c70*/  BRA `(.L_x_22090) ;  /* 0x0000000c00207947 */ /* 0x000fea0003800000 */
.L_x_22091:
[----:B------:R0:W-:Y:S01]  /*4c80*/  STG.E.U16 desc[UR36][R8.64], R22 ;  /* 0x0000001608007986 */ /* 0x0001e2000c101524 */
[----:B------:R-:W-:Y:S05]  /*4c90*/  BRA `(.L_x_22090) ;  /* 0x0000000c00187947 */ /* 0x000fea0003800000 */
.L_x_22086:
        /* <DEDUP_REMOVED lines=9> */
.L_x_22094:
[----:B------:R-:W0:Y:S02]  /*4d30*/  I2F.S16 R0, R22 ;  /* 0x0000001600007306 */ /* 0x000e240000101400 */
[----:B0-----:R-:W-:-:S05]  /*4d40*/  F2FP.F16.F32.PACK_AB R0, RZ, R0 ;  /* 0x00000000ff00723e */ /* 0x001fca00000000ff */
[----:B------:R0:W-:Y:S01]  /*4d50*/  STG.E.U16 desc[UR36][R8.64], R0 ;  /* 0x0000000008007986 */ /* 0x0001e2000c101524 */
[----:B------:R-:W-:Y:S05]  /*4d60*/  BRA `(.L_x_22090) ;  /* 0x0000000800e47947 */ /* 0x000fea0003800000 */
.L_x_22093:
        /* <DEDUP_REMOVED lines=10> */
.L_x_22096:
[----:B------:R-:W0:Y:S02]  /*4e10*/  I2F.S16 R22, R22 ;  /* 0x0000001600167306 */ /* 0x000e240000101400 */
[----:B0-----:R-:W-:-:S04]  /*4e20*/  F2FP.F16.F32.PACK_AB R3, RZ, R22 ;  /* 0x00000016ff03723e */ /* 0x001fc800000000ff */
[----:B------:R-:W-:-:S05]  /*4e30*/  PRMT R3, R3, 0x5410, RZ ;  /* 0x0000541003037816 */ /* 0x000fca00000000ff */
[----:B------:R0:W-:Y:S01]  /*4e40*/  STG.E desc[UR36][R8.64], R3 ;  /* 0x0000000308007986 */ /* 0x0001e2000c101924 */
[----:B------:R-:W-:Y:S05]  /*4e50*/  BRA `(.L_x_22090) ;  /* 0x0000000800a87947 */ /* 0x000fea0003800000 */
.L_x_22095:
[----:B------:R-:W0:Y:S02]  /*4e60*/  I2F.F64.S16 R4, R22 ;  /* 0x0000001600047312 */ /* 0x000e240000101c00 */
[----:B0-----:R0:W-:Y:S01]  /*4e70*/  STG.E.64 desc[UR36][R8.64], R4 ;  /* 0x0000000408007986 */ /* 0x0011e2000c101b24 */
[----:B------:R-:W-:Y:S05]  /*4e80*/  BRA `(.L_x_22090) ;  /* 0x00000008009c7947 */ /* 0x000fea0003800000 */
.L_x_22085:
        /* <DEDUP_REMOVED lines=10> */
.L_x_22099:
[----:B------:R-:W0:Y:S01]  /*4f30*/  I2F.F64.S16 R4, R22 ;  /* 0x0000001600047312 */ /* 0x000e220000101c00 */
[----:B------:R-:W-:-:S05]  /*4f40*/  CS2R R6, SRZ ;  /* 0x0000000000067805 */ /* 0x000fca000001ff00 */
[----:B0-----:R0:W-:Y:S01]  /*4f50*/  STG.E.128 desc[UR36][R8.64], R4 ;  /* 0x0000000408007986 */ /* 0x0011e2000c101d24 */
[----:B------:R-:W-:Y:S05]  /*4f60*/  BRA `(.L_x_22090) ;  /* 0x0000000800647947 */ /* 0x000fea0003800000 */
.L_x_22098:
        /* <DEDUP_REMOVED lines=21> */
.L_x_22103:
[----:B------:R-:W-:Y:S05]  /*50c0*/  BSYNC B0 ;  /* 0x0000000000007941 */ /* 0x000fea0003800000 */
.L_x_22102:
[----:B------:R-:W-:-:S05]  /*50d0*/  LOP3.LUT R5, R0, R5, RZ, 0xfc, !PT ;  /* 0x0000000500057212 */ /* 0x000fca00078efcff */
[----:B------:R0:W-:Y:S01]  /*50e0*/  STG.E.U8 desc[UR36][R8.64], R5 ;  /* 0x0000000508007986 */ /* 0x0001e2000c101124 */
[----:B------:R-:W-:Y:S05]  /*50f0*/  BRA `(.L_x_22090) ;  /* 0x0000000800007947 */ /* 0x000fea0003800000 */
.L_x_22101:
        /* <DEDUP_REMOVED lines=13> */
.L_x_22105:
[----:B------:R-:W-:Y:S01]  /*51d0*/  IMAD.MOV.U32 R0, RZ, RZ, 0x7f ;  /* 0x0000007fff007424 */ /* 0x000fe200078e00ff */
[----:B------:R-:W-:-:S04]  /*51e0*/  ISETP.GT.U32.AND P0, PT, R3, 0x7f800000, PT ;  /* 0x7f8000000300780c */ /* 0x000fc80003f04070 */
[----:B------:R-:W-:-:S09]  /*51f0*/  SEL R0, R0, 0x7c, P0 ;  /* 0x0000007c00007807 */ /* 0x000fd20000000000 */
.L_x_22106:
[----:B------:R-:W-:Y:S05]  /*5200*/  BSYNC B0 ;  /* 0x0000000000007941 */ /* 0x000fea0003800000 */
.L_x_22104:
[----:B------:R-:W-:-:S04]  /*5210*/  LOP3.LUT R3, R5, 0x80000000, RZ, 0xc0, !PT ;  /* 0x8000000005037812 */ /* 0x000fc800078ec0ff */
[----:B------:R-:W-:-:S04]  /*5220*/  SHF.R.U32.HI R3, RZ, 0x18, R3 ;  /* 0x00000018ff037819 */ /* 0x000fc80000011603 */
[----:B------:R-:W-:-:S05]  /*5230*/  LOP3.LUT R3, R0, R3, RZ, 0xfc, !PT ;  /* 0x0000000300037212 */ /* 0x000fca00078efcff */
[----:B------:R0:W-:Y:S01]  /*5240*/  STG.E.U8 desc[UR36][R8.64], R3 ;  /* 0x0000000308007986 */ /* 0x0001e2000c101124 */
[----:B------:R-:W-:Y:S05]  /*5250*/  BRA `(.L_x_22090) ;  /* 0x0000000400a87947 */ /* 0x000fea0003800000 */
.L_x_22100:
[----:B------:R-:W0:Y:S02]  /*5260*/  I2F.S16 R0, R22 ;  /* 0x0000001600007306 */ /* 0x000e240000101400 */
[----:B0-----:R-:W-:-:S05]  /*5270*/  F2FP.BF16.F32.PACK_AB R0, RZ, R0 ;  /* 0x00000000ff00723e */ /* 0x001fca00000010ff */
[----:B------:R0:W-:Y:S01]  /*5280*/  STG.E.U16 desc[UR36][R8.64], R0 ;  /* 0x0000000008007986 */ /* 0x0001e2000c101524 */
[----:B------:R-:W-:Y:S05]  /*5290*/  BRA `(.L_x_22090) ;  /* 0x0000000400987947 */ /* 0x000fea0003800000 */
.L_x_22097:
        /* <DEDUP_REMOVED lines=10> */
.L_x_22109:
        /* <DEDUP_REMOVED lines=17> */
.L_x_22112:
[----:B------:R-:W-:-:S04]  /*5450*/  LOP3.LUT R3, R5, 0x80000000, RZ, 0xc0, !PT ;  /* 0x8000000005037812 */ /* 0x000fc800078ec0ff */
[----:B------:R-:W-:-:S04]  /*5460*/  SHF.R.U32.HI R3, RZ, 0x18, R3 ;  /* 0x00000018ff037819 */ /* 0x000fc80000011603 */
[----:B------:R-:W-:-:S04]  /*5470*/  LOP3.LUT R0, R0, R3, RZ, 0xfc, !PT ;  /* 0x0000000300007212 */ /* 0x000fc800078efcff */
[----:B------:R-:W-:-:S07]  /*5480*/  PRMT R4, R0, 0x7610, R4 ;  /* 0x0000761000047816 */ /* 0x000fce0000000004 */
.L_x_22111:
[----:B------:R-:W-:Y:S05]  /*5490*/  BSYNC B0 ;  /* 0x0000000000007941 */ /* 0x000fea0003800000 */
.L_x_22110:
[----:B------:R3:W-:Y:S01]  /*54a0*/  STG.E.U8 desc[UR36][R8.64], R4 ;  /* 0x0000000408007986 */ /* 0x0007e2000c101124 */
[----:B------:R-:W-:Y:S05]  /*54b0*/  BRA `(.L_x_22090) ;  /* 0x0000000400107947 */ /* 0x000fea0003800000 */
.L_x_22108:
        /* <DEDUP_REMOVED lines=17> */
.L_x_22115:
[----:B------:R-:W-:-:S04]  /*55d0*/  LOP3.LUT R3, R5, 0x80000000, RZ, 0xc0, !PT ;  /* 0x8000000005037812 */ /* 0x000fc800078ec0ff */
[----:B------:R-:W-:-:S04]  /*55e0*/  SHF.R.U32.HI R3, RZ, 0x18, R3 ;  /* 0x00000018ff037819 */ /* 0x000fc80000011603 */
[----:B------:R-:W-:-:S04]  /*55f0*/  LOP3.LUT R0, R0, R3, RZ, 0xfc, !PT ;  /* 0x0000000300007212 */ /* 0x000fc800078efcff */
[----:B------:R-:W-:-:S07]  /*5600*/  PRMT R4, R0, 0x7610, R4 ;  /* 0x0000761000047816 */ /* 0x000fce0000000004 */
.L_x_22114:
[----:B------:R-:W-:Y:S05]  /*5610*/  BSYNC B0 ;  /* 0x0000000000007941 */ /* 0x000fea0003800000 */
.L_x_22113:
[----:B------:R0:W-:Y:S01]  /*5620*/  STG.E.U8 desc[UR36][R8.64], R4 ;  /* 0x0000000408007986 */ /* 0x0001e2000c101124 */
[----:B------:R-:W-:Y:S05]  /*5630*/  BRA `(.L_x_22090) ;  /* 0x0000000000b07947 */ /* 0x000fea0003800000 */
.L_x_22107:
        /* <DEDUP_REMOVED lines=22> */
.L_x_22089:
        /* <DEDUP_REMOVED lines=16> */
.L_x_22118:
[----:B------:R-:W-:Y:S05]  /*58a0*/  BRA `(.L_x_22090) ;  /* 0x0000000000147947 */ /* 0x000fea0003800000 */
.L_x_22117:
[----:B------:R-:W-:Y:S02]  /*58b0*/  IMAD.MOV.U32 R4, RZ, RZ, R22 ;  /* 0x000000ffff047224 */ /* 0x000fe400078e0016 */
[----:B------:R-:W-:-:S05]  /*58c0*/  IMAD.MOV.U32 R5, RZ, RZ, RZ ;  /* 0x000000ffff057224 */ /* 0x000fca00078e00ff */
[----:B------:R2:W-:Y:S01]  /*58d0*/  STG.E.64 desc[UR36][R8.64], R4 ;  /* 0x0000000408007986 */ /* 0x0005e2000c101b24 */
[----:B------:R-:W-:Y:S05]  /*58e0*/  BRA `(.L_x_22090) ;  /* 0x0000000000047947 */ /* 0x000fea0003800000 */
.L_x_22116:
[----:B------:R0:W-:Y:S02]  /*58f0*/  STG.E desc[UR36][R8.64], R22 ;  /* 0x0000001608007986 */ /* 0x0001e4000c101924 */
.L_x_22090:
        /* <DEDUP_REMOVED lines=23> */
.L_x_22122:
[----:B------:R3:W-:Y:S01]  /*5a70*/  STG.E.U8 desc[UR36][R8.64], R18 ;  /* 0x0000001208007986 */ /* 0x0007e2000c101124 */
[----:B------:R-:W-:Y:S05]  /*5a80*/  BRA `(.L_x_22124) ;  /* 0x0000000c00507947 */ /* 0x000fea0003800000 */
.L_x_22121:
        /* <DEDUP_REMOVED lines=10> */
.L_x_22126:
[----:B------:R2:W-:Y:S01]  /*5b30*/  STG.E desc[UR36][R8.64], R18 ;  /* 0x0000001208007986 */ /* 0x0005e2000c101924 */
[----:B------:R-:W-:Y:S05]  /*5b40*/  BRA `(.L_x_22124) ;  /* 0x0000000c00207947 */ /* 0x000fea0003800000 */
.L_x_22125:
[----:B------:R0:W-:Y:S01]  /*5b50*/  STG.E.U16 desc[UR36][R8.64], R18 ;  /* 0x0000001208007986 */ /* 0x0001e2000c101524 */
[----:B------:R-:W-:Y:S05]  /*5b60*/  BRA `(.L_x_22124) ;  /* 0x0000000c00187947 */ /* 0x000fea0003800000 */
.L_x_22120:
        /* <DEDUP_REMOVED lines=9> */
.L_x_22128:
[----:B------:R-:W0:Y:S02]  /*5c00*/  I2F.S16 R0, R18 ;  /* 0x0000001200007306 */ /* 0x000e240000101400 */
[----:B0-----:R-:W-:-:S05]  /*5c10*/  F2FP.F16.F32.PACK_AB R0, RZ, R0 ;  /* 0x00000000ff00723e */ /* 0x001fca00000000ff */
[----:B------:R0:W-:Y:S01]  /*5c20*/  STG.E.U16 desc[UR36][R8.64], R0 ;  /* 0x0000000008007986 */ /* 0x0001e2000c101524 */
[----:B------:R-:W-:Y:S05]  /*5c30*/  BRA `(.L_x_22124) ;  /* 0x0000000800e47947 */ /* 0x000fea0003800000 */
.L_x_22127:
        /* <DEDUP_REMOVED lines=10> */
.L_x_22130:
[----:B------:R-:W0:Y:S02]  /*5ce0*/  I2F.S16 R18, R18 ;  /* 0x0000001200127306 */ /* 0x000e240000101400 */
[----:B0-----:R-:W-:-:S04]  /*5cf0*/  F2FP.F16.F32.PACK_AB R3, RZ, R18 ;  /* 0x00000012ff03723e */ /* 0x001fc800000000ff */
[----:B------:R-:W-:-:S05]  /*5d00*/  PRMT R3, R3, 0x5410, RZ ;  /* 0x0000541003037816 */ /* 0x000fca00000000ff */
[----:B------:R0:W-:Y:S01]  /*5d10*/  STG.E desc[UR36][R8.64], R3 ;  /* 0x0000000308007986 */ /* 0x0001e2000c101924 */
[----:B------:R-:W-:Y:S05]  /*5d20*/  BRA `(.L_x_22124) ;  /* 0x0000000800a87947 */ /* 0x000fea0003800000 */
.L_x_22129:
[----:B------:R-:W0:Y:S02]  /*5d30*/  I2F.F64.S16 R4, R18 ;  /* 0x0000001200047312 */ /* 0x000e240000101c00 */
[----:B0-----:R0:W-:Y:S01]  /*5d40*/  STG.E.64 desc[UR36][R8.64], R4 ;  /* 0x0000000408007986 */ /* 0x0011e2000c101b24 */
[----:B------:R-:W-:Y:S05]  /*5d50*/  BRA `(.L_x_22124) ;  /* 0x00000008009c7947 */ /* 0x000fea0003800000 */
.L_x_22119:
        /* <DEDUP_REMOVED lines=10> */
.L_x_22133:
[----:B------:R-:W0:Y:S01]  /*5e00*/  I2F.F64.S16 R4, R18 ;  /* 0x0000001200047312 */ /* 0x000e220000101c00 */
[----:B------:R-:W-:-:S05]  /*5e10*/  CS2R R6, SRZ ;  /* 0x0000000000067805 */ /* 0x000fca000001ff00 */
[----:B0-----:R0:W-:Y:S01]  /*5e20*/  STG.E.128 desc[UR36][R8.64], R4 ;  /* 0x0000000408007986 */ /* 0x0011e2000c101d24 */
[----:B------:R-:W-:Y:S05]  /*5e30*/  BRA `(.L_x_22124) ;  /* 0x0000000800647947 */ /* 0x000fea0003800000 */
.L_x_22132:
        /* <DEDUP_REMOVED lines=21> */
.L_x_22137:
[----:B------:R-:W-:Y:S05]  /*5f90*/  BSYNC B0 ;  /* 0x0000000000007941 */ /* 0x000fea0003800000 */
.L_x_22136:
[----:B------:R-:W-:-:S05]  /*5fa0*/  LOP3.LUT R5, R0, R5, RZ, 0xfc, !PT ;  /* 0x0000000500057212 */ /* 0x000fca00078efcff */
[----:B------:R0:W-:Y:S01]  /*5fb0*/  STG.E.U8 desc[UR36][R8.64], R5 ;  /* 0x0000000508007986 */ /* 0x0001e2000c101124 */
[----:B------:R-:W-:Y:S05]  /*5fc0*/  BRA `(.L_x_22124) ;  /* 0x0000000800007947 */ /* 0x000fea0003800000 */
.L_x_22135:
        /* <DEDUP_REMOVED lines=13> */
.L_x_22139:
[----:B------:R-:W-:Y:S01]  /*60a0*/  IMAD.MOV.U32 R0, RZ, RZ, 0x7f ;  /* 0x0000007fff007424 */ /* 0x000fe200078e00ff */
[----:B------:R-:W-:-:S04]  /*60b0*/  ISETP.GT.U32.AND P0, PT, R3, 0x7f800000, PT ;  /* 0x7f8000000300780c */ /* 0x000fc80003f04070 */
[----:B------:R-:W-:-:S09]  /*60c0*/  SEL R0, R0, 0x7c, P0 ;  /* 0x0000007c00007807 */ /* 0x000fd20000000000 */
.L_x_22140:
[----:B------:R-:W-:Y:S05]  /*60d0*/  BSYNC B0 ;  /* 0x0000000000007941 */ /* 0x000fea0003800000 */
.L_x_22138:
[----:B------:R-:W-:-:S04]  /*60e0*/  LOP3.LUT R3, R5, 0x80000000, RZ, 0xc0, !PT ;  /* 0x8000000005037812 */ /* 0x000fc800078ec0ff */
[----:B------:R-:W-:-:S04]  /*60f0*/  SHF.R.U32.HI R3, RZ, 0x18, R3 ;  /* 0x00000018ff037819 */ /* 0x000fc80000011603 */
[----:B------:R-:W-:-:S05]  /*6100*/  LOP3.LUT R3, R0, R3, RZ, 0xfc, !PT ;  /* 0x0000000300037212 */ /* 0x000fca00078efcff */
[----:B------:R0:W-:Y:S01]  /*6110*/  STG.E.U8 desc[UR36][R8.64], R3 ;  /* 0x0000000308007986 */ /* 0x0001e2000c101124 */
[----:B------:R-:W-:Y:S05]  /*6120*/  BRA `(.L_x_22124) ;  /* 0x0000000400a87947 */ /* 0x000fea0003800000 */
.L_x_22134:
[----:B------:R-:W0:Y:S02]  /*6130*/  I2F.S16 R0, R18 ;  /* 0x0000001200007306 */ /* 0x000e240000101400 */
[----:B0-----:R-:W-:-:S05]  /*6140*/  F2FP.BF16.F32.PACK_AB R0, RZ, R0 ;  /* 0x00000000ff00723e */ /* 0x001fca00000010ff */
[----:B------:R0:W-:Y:S01]  /*6150*/  STG.E.U16 desc[UR36][R8.64], R0 ;  /* 0x0000000008007986 */ /* 0x0001e2000c101524 */
[----:B------:R-:W-:Y:S05]  /*6160*/  BRA `(.L_x_22124) ;  /* 0x0000000400987947 */ /* 0x000fea0003800000 */
.L_x_22131:
        /* <DEDUP_REMOVED lines=10> */
.L_x_22143:
        /* <DEDUP_REMOVED lines=17> */
.L_x_22146:
[----:B------:R-:W-:-:S04]  /*6320*/  LOP3.LUT R3, R5, 0x80000000, RZ, 0xc0, !PT ;  /* 0x8000000005037812 */ /* 0x000fc800078ec0ff */
[----:B------:R-:W-:-:S04]  /*6330*/  SHF.R.U32.HI R3, RZ, 0x18, R3 ;  /* 0x00000018ff037819 */ /* 0x000fc80000011603 */
[----:B------:R-:W-:-:S04]  /*6340*/  LOP3.LUT R0, R0, R3, RZ, 0xfc, !PT ;  /* 0x0000000300007212 */ /* 0x000fc800078efcff */
[----:B------:R-:W-:-:S07]  /*6350*/  PRMT R4, R0, 0x7610, R4 ;  /* 0x0000761000047816 */ /* 0x000fce0000000004 */
.L_x_22145:
[----:B------:R-:W-:Y:S05]  /*6360*/  BSYNC B0 ;  /* 0x0000000000007941 */ /* 0x000fea0003800000 */
.L_x_22144:
[----:B------:R0:W-:Y:S01]  /*6370*/  STG.E.U8 desc[UR36][R8.64], R4 ;  /* 0x0000000408007986 */ /* 0x0001e2000c101124 */
[----:B------:R-:W-:Y:S05]  /*6380*/  BRA `(.L_x_22124) ;  /* 0x0000000400107947 */ /* 0x000fea0003800000 */
.L_x_22142:
        /* <DEDUP_REMOVED lines=17> */
.L_x_22149:
[----:B------:R-:W-:-:S04]  /*64a0*/  LOP3.LUT R3, R5, 0x80000000, RZ, 0xc0, !PT ;  /* 0x8000000005037812 */ /* 0x000fc800078ec0ff */
[----:B------:R-:W-:-:S04]  /*64b0*/  SHF.R.U32.HI R3, RZ, 0x18, R3 ;  /* 0x00000018ff037819 */ /* 0x000fc80000011603 */
[----:B------:R-:W-:-:S04]  /*64c0*/  LOP3.LUT R0, R0, R3, RZ, 0xfc, !PT ;  /* 0x0000000300007212 */ /* 0x000fc800078efcff */
[----:B------:R-:W-:-:S07]  /*64d0*/  PRMT R4, R0, 0x7610, R4 ;  /* 0x0000761000047816 */ /* 0x000fce0000000004 */
.L_x_22148:
[----:B------:R-:W-:Y:S05]  /*64e0*/  BSYNC B0 ;  /* 0x0000000000007941 */ /* 0x000fea0003800000 */
.L_x_22147:
[----:B------:R0:W-:Y:S01]  /*64f0*/  STG.E.U8 desc[UR36][R8.64], R4 ;  /* 0x0000000408007986 */ /* 0x0001e2000c101124 */
[----:B------:R-:W-:Y:S05]  /*6500*/  BRA `(.L_x_22124) ;  /* 0x0000000000b07947 */ /* 0x000fea0003800000 */
.L_x_22141:
        /* <DEDUP_REMOVED lines=22> */
.L_x_22123:
        /* <DEDUP_REMOVED lines=16> */
.L_x_22152:
[----:B------:R-:W-:Y:S05]  /*6770*/  BRA `(.L_x_22124) ;  /* 0x0000000000147947 */ /* 0x000fea0003800000 */
.L_x_22151:
[----:B------:R-:W-:Y:S02]  /*6780*/  IMAD.MOV.U32 R4, RZ, RZ, R18 ;  /* 0x000000ffff047224 */ /* 0x000fe400078e0012 */
[----:B------:R-:W-:-:S05]  /*6790*/  IMAD.MOV.U32 R5, RZ, RZ, RZ ;  /* 0x000000ffff057224 */ /* 0x000fca00078e00ff */
[----:B------:R0:W-:Y:S01]  /*67a0*/  STG.E.64 desc[UR36][R8.64], R4 ;  /* 0x0000000408007986 */ /* 0x0001e2000c101b24 */
[----:B------:R-:W-:Y:S05]  /*67b0*/  BRA `(.L_x_22124) ;  /* 0x0000000000047947 */ /* 0x000fea0003800000 */
.L_x_22150:
[----:B------:R0:W-:Y:S02]  /*67c0*/  STG.E desc[UR36][R8.64], R18 ;  /* 0x0000001208007986 */ /* 0x0001e4000c101924 */
.L_x_22124:
[----:B------:R-:W-:-:S07]  /*67d0*/  VIADD R2, R2, 0x80 ;  /* 0x0000008002027836 */ /* 0x000fce0000000000 */
.L_x_22084:
[----:B------:R-:W-:Y:S05]  /*67e0*/  BSYNC B6 ;  /* 0x0000000000067941 */ /* 0x000fea0003800000 */
.L_x_22083:
        /* <DEDUP_REMOVED lines=21> */
.L_x_22156:
[----:B------:R-:W-:Y:S01]  /*6940*/  STG.E.U8 desc[UR36][R2.64], R16 ;  /* 0x0000001002007986 */ /* 0x000fe2000c101124 */
[----:B------:R-:W-:Y:S05]  /*6950*/  EXIT ;  /* 0x000000000000794d */ /* 0x000fea0003800000 */
.L_x_22155:
        /* <DEDUP_REMOVED lines=9> */
.L_x_22159:
[----:B------:R-:W-:Y:S01]  /*69f0*/  STG.E desc[UR36][R2.64], R16 ;  /* 0x0000001002007986 */ /* 0x000fe2000c101924 */
[----:B------:R-:W-:Y:S05]  /*6a00*/  EXIT ;  /* 0x000000000000794d */ /* 0x000fea0003800000 */
.L_x_22158:
[----:B------:R-:W-:Y:S01]  /*6a10*/  STG.E.U16 desc[UR36][R2.64], R16 ;  /* 0x0000001002007986 */ /* 0x000fe2000c101524 */
[----:B------:R-:W-:Y:S05]  /*6a20*/  EXIT ;  /* 0x000000000000794d */ /* 0x000fea0003800000 */
.L_x_22154:
        /* <DEDUP_REMOVED lines=9> */
.L_x_22161:
[----:B------:R-:W0:Y:S02]  /*6ac0*/  I2F.S16 R0, R16 ;  /* 0x0000001000007306 */ /* 0x000e240000101400 */
[----:B0-----:R-:W-:-:S05]  /*6ad0*/  F2FP.F16.F32.PACK_AB R0, RZ, R0 ;  /* 0x00000000ff00723e */ /* 0x001fca00000000ff */
[----:B------:R-:W-:Y:S01]  /*6ae0*/  STG.E.U16 desc[UR36][R2.64], R0 ;  /* 0x0000000002007986 */ /* 0x000fe2000c101524 */
[----:B------:R-:W-:Y:S05]  /*6af0*/  EXIT ;  /* 0x000000000000794d */ /* 0x000fea0003800000 */
.L_x_22160:
        /* <DEDUP_REMOVED lines=10> */
.L_x_22163:
[----:B------:R-:W0:Y:S02]  /*6ba0*/  I2F.S16 R16, R16 ;  /* 0x0000001000107306 */ /* 0x000e240000101400 */
[----:B0-----:R-:W-:-:S04]  /*6bb0*/  F2FP.F16.F32.PACK_AB R5, RZ, R16 ;  /* 0x00000010ff05723e */ /* 0x001fc800000000ff */
[----:B------:R-:W-:-:S05]  /*6bc0*/  PRMT R5, R5, 0x5410, RZ ;  /* 0x0000541005057816 */ /* 0x000fca00000000ff */
[----:B------:R-:W-:Y:S01]  /*6bd0*/  STG.E desc[UR36][R2.64], R5 ;  /* 0x0000000502007986 */ /* 0x000fe2000c101924 */
[----:B------:R-:W-:Y:S05]  /*6be0*/  EXIT ;  /* 0x000000000000794d */ /* 0x000fea0003800000 */
.L_x_22162:
[----:B------:R-:W0:Y:S02]  /*6bf0*/  I2F.F64.S16 R16, R16 ;  /* 0x0000001000107312 */ /* 0x000e240000101c00 */
[----:B0-----:R-:W-:Y:S01]  /*6c00*/  STG.E.64 desc[UR36][R2.64], R16 ;  /* 0x0000001002007986 */ /* 0x001fe2000c101b24 */
[----:B------:R-:W-:Y:S05]  /*6c10*/  EXIT ;  /* 0x000000000000794d */ /* 0x000fea0003800000 */
.L_x_22153:
        /* <DEDUP_REMOVED lines=10> */
.L_x_22166:
[----:B------:R-:W0:Y:S01]  /*6cc0*/  I2F.F64.S16 R16, R16 ;  /* 0x0000001000107312 */ /* 0x000e220000101c00 */
[----:B------:R-:W-:-:S05]  /*6cd0*/  CS2R R18, SRZ ;  /* 0x0000000000127805 */ /* 0x000fca000001ff00 */
[----:B0-----:R-:W-:Y:S01]  /*6ce0*/  STG.E.128 desc[UR36][R2.64], R16 ;  /* 0x0000001002007986 */ /* 0x001fe2000c101d24 */
[----:B------:R-:W-:Y:S05]  /*6cf0*/  EXIT ;  /* 0x000000000000794d */ /* 0x000fea0003800000 */
.L_x_22165:
        /* <DEDUP_REMOVED lines=21> */
.L_x_22170:
[----:B------:R-:W-:Y:S05]  /*6e50*/  BSYNC B0 ;  /* 0x0000000000007941 */ /* 0x000fea0003800000 */
.L_x_22169:
[----:B------:R-:W-:-:S05]  /*6e60*/  LOP3.LUT R5, R0, R5, RZ, 0xfc, !PT ;  /* 0x0000000500057212 */ /* 0x000fca00078efcff */
[----:B------:R-:W-:Y:S01]  /*6e70*/  STG.E.U8 desc[UR36][R2.64], R5 ;  /* 0x0000000502007986 */ /* 0x000fe2000c101124 */
[----:B------:R-:W-:Y:S05]  /*6e80*/  EXIT ;  /* 0x000000000000794d */ /* 0x000fea0003800000 */
.L_x_22168:
        /* <DEDUP_REMOVED lines=13> */
.L_x_22172:
[----:B------:R-:W-:Y:S01]  /*6f60*/  IMAD.MOV.U32 R0, RZ, RZ, 0x7f ;  /* 0x0000007fff007424 */ /* 0x000fe200078e00ff */
[----:B------:R-:W-:-:S04]  /*6f70*/  ISETP.GT.U32.AND P0, PT, R4, 0x7f800000, PT ;  /* 0x7f8000000400780c */ /* 0x000fc80003f04070 */
[----:B------:R-:W-:-:S09]  /*6f80*/  SEL R0, R0, 0x7c, P0 ;  /* 0x0000007c00007807 */ /* 0x000fd20000000000 */
.L_x_22173:
[----:B------:R-:W-:Y:S05]  /*6f90*/  BSYNC B0 ;  /* 0x0000000000007941 */ /* 0x000fea0003800000 */
.L_x_22171:
[----:B------:R-:W-:-:S04]  /*6fa0*/  LOP3.LUT R4, R5, 0x80000000, RZ, 0xc0, !PT ;  /* 0x8000000005047812 */ /* 0x000fc800078ec0ff */
[----:B------:R-:W-:-:S04]  /*6fb0*/  SHF.R.U32.HI R5, RZ, 0x18, R4 ;  /* 0x00000018ff057819 */ /* 0x000fc80000011604 */
[----:B------:R-:W-:-:S05]  /*6fc0*/  LOP3.LUT R5, R0, R5, RZ, 0xfc, !PT ;  /* 0x0000000500057212 */ /* 0x000fca00078efcff */
[----:B------:R-:W-:Y:S01]  /*6fd0*/  STG.E.U8 desc[UR36][R2.64], R5 ;  /* 0x0000000502007986 */ /* 0x000fe2000c101124 */
[----:B------:R-:W-:Y:S05]  /*6fe0*/  EXIT ;  /* 0x000000000000794d */ /* 0x000fea0003800000 */
.L_x_22167:
[----:B------:R-:W0:Y:S02]  /*6ff0*/  I2F.S16 R0, R16 ;  /* 0x0000001000007306 */ /* 0x000e240000101400 */
[----:B0-----:R-:W-:-:S05]  /*7000*/  F2FP.BF16.F32.PACK_AB R0, RZ, R0 ;  /* 0x00000000ff00723e */ /* 0x001fca00000010ff */
[----:B------:R-:W-:Y:S01]  /*7010*/  STG.E.U16 desc[UR36][R2.64], R0 ;  /* 0x0000000002007986 */ /* 0x000fe2000c101524 */
[----:B------:R-:W-:Y:S05]  /*7020*/  EXIT ;  /* 0x000000000000794d */ /* 0x000fea0003800000 */
.L_x_22164:
        /* <DEDUP_REMOVED lines=10> */
.L_x_22176:
        /* <DEDUP_REMOVED lines=17> */
.L_x_22179:
[----:B------:R-:W-:-:S04]  /*71e0*/  LOP3.LUT R0, R7, 0x80000000, RZ, 0xc0, !PT ;  /* 0x8000000007007812 */ /* 0x000fc800078ec0ff */
[----:B------:R-:W-:-:S04]  /*71f0*/  SHF.R.U32.HI R5, RZ, 0x18, R0 ;  /* 0x00000018ff057819 */ /* 0x000fc80000011600 */
[----:B------:R-:W-:-:S04]  /*7200*/  LOP3.LUT R4, R4, R5, RZ, 0xfc, !PT ;  /* 0x0000000504047212 */ /* 0x000fc800078efcff */
[----:B------:R-:W-:-:S07]  /*7210*/  PRMT R0, R4, 0x7610, R0 ;  /* 0x0000761004007816 */ /* 0x000fce0000000000 */
.L_x_22178:
[----:B------:R-:W-:Y:S05]  /*7220*/  BSYNC B0 ;  /* 0x0000000000007941 */ /* 0x000fea0003800000 */
.L_x_22177:
[----:B------:R-:W-:Y:S01]  /*7230*/  STG.E.U8 desc[UR36][R2.64], R0 ;  /* 0x0000000002007986 */ /* 0x000fe2000c101124 */
[----:B------:R-:W-:Y:S05]  /*7240*/  EXIT ;  /* 0x000000000000794d */ /* 0x000fea0003800000 */
.L_x_22175:
        /* <DEDUP_REMOVED lines=17> */
.L_x_22182:
[----:B------:R-:W-:-:S04]  /*7360*/  LOP3.LUT R0, R7, 0x80000000, RZ, 0xc0, !PT ;  /* 0x8000000007007812 */ /* 0x000fc800078ec0ff */
[----:B------:R-:W-:-:S04]  /*7370*/  SHF.R.U32.HI R5, RZ, 0x18, R0 ;  /* 0x00000018ff057819 */ /* 0x000fc80000011600 */
[----:B------:R-:W-:-:S04]  /*7380*/  LOP3.LUT R4, R4, R5, RZ, 0xfc, !PT ;  /* 0x0000000504047212 */ /* 0x000fc800078efcff */
[----:B------:R-:W-:-:S07]  /*7390*/  PRMT R0, R4, 0x7610, R0 ;  /* 0x0000761004007816 */ /* 0x000fce0000000000 */
.L_x_22181:
[----:B------:R-:W-:Y:S05]  /*73a0*/  BSYNC B0 ;  /* 0x0000000000007941 */ /* 0x000fea0003800000 */
.L_x_22180:
[----:B------:R-:W-:Y:S01]  /*73b0*/  STG.E.U8 desc[UR36][R2.64], R0 ;  /* 0x0000000002007986 */ /* 0x000fe2000c101124 */
[----:B------:R-:W-:Y:S05]  /*73c0*/  EXIT ;  /* 0x000000000000794d */ /* 0x000fea0003800000 */
.L_x_22174:
        /* <DEDUP_REMOVED lines=22> */
.L_x_22157:
        /* <DEDUP_REMOVED lines=16> */
.L_x_22185:
[----:B------:R-:W-:Y:S05]  /*7630*/  EXIT ;  /* 0x000000000000794d */ /* 0x000fea0003800000 */
.L_x_22184:
[----:B------:R-:W-:-:S05]  /*7640*/  IMAD.MOV.U32 R17, RZ, RZ, RZ ;  /* 0x000000ffff117224 */ /* 0x000fca00078e00ff */
[----:B------:R-:W-:Y:S01]  /*7650*/  STG.E.64 desc[UR36][R2.64], R16 ;  /* 0x0000001002007986 */ /* 0x000fe2000c101b24 */
[----:B------:R-:W-:Y:S05]  /*7660*/  EXIT ;  /* 0x000000000000794d */ /* 0x000fea0003800000 */
.L_x_22183:
[----:B------:R-:W-:Y:S01]  /*7670*/  STG.E desc[UR36][R2.64], R16 ;  /* 0x0000001002007986 */ /* 0x000fe2000c101924 */
[----:B------:R-:W-:Y:S05]  /*7680*/  EXIT ;  /* 0x000000000000794d */ /* 0x000fea0003800000 */
.L_x_22186:
        /* <DEDUP_REMOVED lines=15> */
.L_x_23688:


//--------------------- .text._ZN2at6native18elementwise_kernelILi128ELi4EZNS0_22gpu_kernel_impl_nocastIZZZNS0_23logical_not_kernel_cudaERNS_18TensorIteratorBaseEENKUlvE0_clEvENKUlvE1_clEvEUliE_EEvS4_RKT_EUliE_EEviT1_ --------------------------
	.section	.text._ZN2at6native18elementwise_kernelILi128ELi4EZNS0_22gpu_kernel_impl_nocastIZZZNS0_23logical_not_kernel_cudaERNS_18TensorIteratorBaseEENKUlvE0_clEvENKUlvE1_clEvEUliE_EEvS4_RKT_EUliE_EEviT1_,"ax",@progbits
	.align	128
        .global         _ZN2at6native18elementwise_kernelILi128ELi4EZNS0_22gpu_kernel_impl_nocastIZZZNS0_23logical_not_kernel_cudaERNS_18TensorIteratorBaseEENKUlvE0_clEvENKUlvE1_clEvEUliE_EEvS4_RKT_EUliE_EEviT1_
        .type           _ZN2at6native18elementwise_kernelILi128ELi4EZNS0_22gpu_kernel_impl_nocastIZZZNS0_23logical_not_kernel_cudaERNS_18TensorIteratorBaseEENKUlvE0_clEvENKUlvE1_clEvEUliE_EEvS4_RKT_EUliE_EEviT1_,@function
        .size           _ZN2at6native18elementwise_kernelILi128ELi4EZNS0_22gpu_kernel_impl_nocastIZZZNS0_23logical_not_kernel_cudaERNS_18TensorIteratorBaseEENKUlvE0_clEvENKUlvE1_clEvEUliE_EEvS4_RKT_EUliE_EEviT1_,(.L_x_23689 - _ZN2at6native18elementwise_kernelILi128ELi4EZNS0_22gpu_kernel_impl_nocastIZZZNS0_23logical_not_kernel_cudaERNS_18TensorIteratorBaseEENKUlvE0_clEvENKUlvE1_clEvEUliE_EEvS4_RKT_EUliE_EEviT1_)
        .other          _ZN2at6native18elementwise_kernelILi128ELi4EZNS0_22gpu_kernel_impl_nocastIZZZNS0_23logical_not_kernel_cudaERNS_18TensorIteratorBaseEENKUlvE0_clEvENKUlvE1_clEvEUliE_EEvS4_RKT_EUliE_EEviT1_,@"STO_CUDA_ENTRY STV_DEFAULT"
_ZN2at6native18elementwise_kernelILi128ELi4EZNS0_22gpu_kernel_impl_nocastIZZZNS0_23logical_not_kernel_cudaERNS_18TensorIteratorBaseEENKUlvE0_clEvENKUlvE1_clEvEUliE_EEvS4_RKT_EUliE_EEviT1_:
.text._ZN2at6native18elementwise_kernelILi128ELi4EZNS0_22gpu_kernel_impl_nocastIZZZNS0_23logical_not_kernel_cudaERNS_18TensorIteratorBaseEENKUlvE0_clEvENKUlvE1_clEvEUliE_EEvS4_RKT_EUliE_EEviT1_:
        /* <DEDUP_REMOVED lines=311> */
.L_x_22189:
        /* <DEDUP_REMOVED lines=8> */
[----:B--2---:R-:W-:-:S04]  /*13f0*/  ISETP.NE.AND P0, PT, R4, RZ, PT ;  /* 0x000000ff0400720c */ /* 0x004fc80003f05270 */
[----:B------:R-:W-:-:S05]  /*1400*/  SEL R7, RZ, 0x1, P0 ;  /* 0x00000001ff077807 */ /* 0x000fca0000000000 */
[----:B------:R0:W-:Y:S04]  /*1410*/  STG.E.U8 desc[UR4][R2.64], R7 ;  /* 0x0000000702007986 */ /* 0x0001e8000c101104 */
.L_x_22188:
[----:B------:R-:W-:Y:S05]  /*1420*/  BSYNC B0 ;  /* 0x0000000000007941 */ /* 0x000fea0003800000 */
.L_x_22187:
        /* <DEDUP_REMOVED lines=305> */
.L_x_22192:
        /* <DEDUP_REMOVED lines=315> */
.L_x_22193:
        /* <DEDUP_REMOVED lines=8> */
[----:B--2---:R-:W-:-:S04]  /*3b70*/  ISETP.NE.AND P0, PT, R4, RZ, PT ;  /* 0x000000ff0400720c */ /* 0x004fc80003f05270 */
[----:B------:R-:W-:-:S05]  /*3b80*/  SEL R7, RZ, 0x1, P0 ;  /* 0x00000001ff077807 */ /* 0x000fca0000000000 */
[----:B------:R2:W-:Y:S04]  /*3b90*/  STG.E.U8 desc[UR4][R2.64], R7 ;  /* 0x0000000702007986 */ /* 0x0005e8000c101104 */
.L_x_22191:
[----:B------:R-:W-:Y:S05]  /*3ba0*/  BSYNC B0 ;  /* 0x0000000000007941 */ /* 0x000fea0003800000 */
.L_x_22190:
        /* <DEDUP_REMOVED lines=304> */
.L_x_22194:
[----:B------:R-:W-:Y:S02]  /*4eb0*/  ULDC.64 UR6, c[0x0][0x418] ;  /* 0x0001060000067ab9 */ /* 0x000fe40000000a00 */
[----:B------:R-:W-:-:S04]  /*4ec0*/  IADD3 R4, P0, R2, UR6, RZ ;  /* 0x0000000602047c10 */ /* 0x000fc8000ff1e0ff */
[----:B------:R-:W-:Y:S01]  /*4ed0*/  IADD3.X R5, RZ, UR7, RZ, P0, !PT ;  /* 0x00000007ff057c10 */ /* 0x000fe200087fe4ff */
[----:B------:R-:W-:-:S04]  /*4ee0*/  ULDC.64 UR6, c[0x0][0x410] ;  /* 0x0001040000067ab9 */ /* 0x000fc80000000a00 */
[----:B------:R-:W2:Y:S01]  /*4ef0*/  LDG.E R4, desc[UR4][R4.64] ;  /* 0x0000000404047981 */ /* 0x000ea2000c1e1900 */
[----:B------:R-:W-:-:S04]  /*4f00*/  IADD3 R2, P1, R3, UR6, RZ ;  /* 0x0000000603027c10 */ /* 0x000fc8000ff3e0ff */
[----:B------:R-:W-:Y:S02]  /*4f10*/  IADD3.X R3, RZ, UR7, RZ, P1, !PT ;  /* 0x00000007ff037c10 */ /* 0x000fe40008ffe4ff */
[----:B--2---:R-:W-:-:S04]  /*4f20*/  ISETP.NE.AND P0, PT, R4, RZ, PT ;  /* 0x000000ff0400720c */ /* 0x004fc80003f05270 */
[----:B------:R-:W-:-:S05]  /*4f30*/  SEL R7, RZ, 0x1, P0 ;  /* 0x00000001ff077807 */ /* 0x000fca0000000000 */
[----:B------:R-:W-:Y:S01]  /*4f40*/  STG.E.U8 desc[UR4][R2.64], R7 ;  /* 0x0000000702007986 */ /* 0x000fe2000c101104 */
[----:B------:R-:W-:Y:S05]  /*4f50*/  EXIT ;  /* 0x000000000000794d */ /* 0x000fea0003800000 */
.L_x_22195:
        /* <DEDUP_REMOVED lines=10> */
.L_x_23689:


//--------------------- .text._ZN2at6native27unrolled_elementwise_kernelIZZZNS0_23logical_not_kernel_cudaERNS_18TensorIteratorBaseEENKUlvE0_clEvENKUlvE1_clEvEUliE_St5arrayIPcLm2EELi4E23TrivialOffsetCalculatorILi1EjESB_NS0_6memory15LoadWithoutCastENSC_16StoreWithoutCastEEEviT_T0_T2_T3_T4_T5_ --------------------------
	.section	.text._ZN2at6native27unrolled_elementwise_kernelIZZZNS0_23logical_not_kernel_cudaERNS_18TensorIteratorBaseEENKUlvE0_clEvENKUlvE1_clEvEUliE_St5arrayIPcLm2EELi4E23TrivialOffsetCalculatorILi1EjESB_NS0_6memory15LoadWithoutCastENSC_16StoreWithoutCastEEEviT_T0_T2_T3_T4_T5_,"ax",@progbits
	.align	128
        .global         _ZN2at6native27unrolled_elementwise_kernelIZZZNS0_23logical_not_kernel_cudaERNS_18TensorIteratorBaseEENKUlvE0_clEvENKUlvE1_clEvEUliE_St5arrayIPcLm2EELi4E23TrivialOffsetCalculatorILi1EjESB_NS0_6memory15LoadWithoutCastENSC_16StoreWithoutCastEEEviT_T0_T2_T3_T4_T5_
        .type           _ZN2at6native27unrolled_elementwise_kernelIZZZNS0_23logical_not_kernel_cudaERNS_18TensorIteratorBaseEENKUlvE0_clEvENKUlvE1_clEvEUliE_St5arrayIPcLm2EELi4E23TrivialOffsetCalculatorILi1EjESB_NS0_6memory15LoadWithoutCastENSC_16StoreWithoutCastEEEviT_T0_T2_T3_T4_T5_,@function
        .size           _ZN2at6native27unrolled_elementwise_kernelIZZZNS0_23logical_not_kernel_cudaERNS_18TensorIteratorBaseEENKUlvE0_clEvENKUlvE1_clEvEUliE_St5arrayIPcLm2EELi4E23TrivialOffsetCalculatorILi1EjESB_NS0_6memory15LoadWithoutCastENSC_16StoreWithoutCastEEEviT_T0_T2_T3_T4_T5_,(.L_x_23690 - _ZN2at6native27unrolled_elementwise_kernelIZZZNS0_23logical_not_kernel_cudaERNS_18TensorIteratorBaseEENKUlvE0_clEvENKUlvE1_clEvEUliE_St5arrayIPcLm2EELi4E23TrivialOffsetCalculatorILi1EjESB_NS0_6memory15LoadWithoutCastENSC_16StoreWithoutCastEEEviT_T0_T2_T3_T4_T5_)
        .other          _ZN2at6native27unrolled_elementwise_kernelIZZZNS0_23logical_not_kernel_cudaERNS_18TensorIteratorBaseEENKUlvE0_clEvENKUlvE1_clEvEUliE_St5arrayIPcLm2EELi4E23TrivialOffsetCalculatorILi1EjESB_NS0_6memory15LoadWithoutCastENSC_16StoreWithoutCastEEEviT_T0_T2_T3_T4_T5_,@"STO_CUDA_ENTRY STV_DEFAULT"
_ZN2at6native27unrolled_elementwise_kernelIZZZNS0_23logical_not_kernel_cudaERNS_18TensorIteratorBaseEENKUlvE0_clEvENKUlvE1_clEvEUliE_St5arrayIPcLm2EELi4E23TrivialOffsetCalculatorILi1EjESB_NS0_6memory15LoadWithoutCastENSC_16StoreWithoutCastEEEviT_T0_T2_T3_T4_T5_:
.text._ZN2at6native27unrolled_elementwise_kernelIZZZNS0_23logical_not_kernel_cudaERNS_18TensorIteratorBaseEENKUlvE0_clEvENKUlvE1_clEvEUliE_St5arrayIPcLm2EELi4E23TrivialOffsetCalculatorILi1EjESB_NS0_6memory15LoadWithoutCastENSC_16StoreWithoutCastEEEviT_T0_T2_T3_T4_T5_:
        /* <DEDUP_REMOVED lines=16> */
[----:B0-----:R-:W-:-:S06]  /*0100*/  @!P3 IMAD.WIDE.U32 R6, R13, 0x4, R6 ;  /* 0x000000040d06b825 */ /* 0x001fcc00078e0006 */
[----:B------:R0:W2:Y:S06]  /*0110*/  @!P3 LDG.E R7, desc[UR4][R6.64] ;  /* 0x000000040607b981 */ /* 0x0000ac000c1e1900 */
[----:B------:R-:W3:Y:S01]  /*0120*/  @!P0 LDC.64 R10, c[0x0][0x220] ;  /* 0x00008800ff0a8b82 */ /* 0x000ee20000000a00 */
[----:B------:R-:W-:Y:S02]  /*0130*/  @!P0 IMAD R17, R3, 0x200, R2 ;  /* 0x0000020003118824 */ /* 0x000fe400078e0202 */
[----:B------:R-:W-:Y:S02]  /*0140*/  @!P0 VIADD R2, R2, 0x80 ;  /* 0x0000008002028836 */ /* 0x000fe40000000000 */
[----:B-1----:R-:W-:-:S03]  /*0150*/  @!P1 IMAD.WIDE.U32 R8, R15, 0x4, R8 ;  /* 0x000000040f089825 */ /* 0x002fc600078e0008 */
[----:B------:R-:W-:-:S03]  /*0160*/  ISETP.GE.AND P2, PT, R2, R5, PT ;  /* 0x000000050200720c */ /* 0x000fc60003f46270 */
[----:B------:R1:W4:Y:S01]  /*0170*/  @!P1 LDG.E R8, desc[UR4][R8.64] ;  /* 0x0000000408089981 */ /* 0x000322000c1e1900 */
[----:B---3--:R-:W-:-:S09]  /*0180*/  @!P0 IMAD.WIDE.U32 R12, R17, 0x4, R10 ;  /* 0x00000004110c8825 */ /* 0x008fd200078e000a */
[----:B------:R-:W3:Y:S01]  /*0190*/  @!P2 LDC.64 R10, c[0x0][0x220] ;  /* 0x00008800ff0aab82 */ /* 0x000ee20000000a00 */
[----:B------:R-:W4:Y:S07]  /*01a0*/  @!P0 LDG.E R12, desc[UR4][R12.64] ;  /* 0x000000040c0c8981 */ /* 0x000f2e000c1e1900 */
[----:B------:R-:W0:Y:S01]  /*01b0*/  @!P3 LDC.64 R16, c[0x0][0x218] ;  /* 0x00008600ff10bb82 */ /* 0x000e220000000a00 */
[----:B------:R-:W-:-:S04]  /*01c0*/  @!P2 IMAD R15, R3, 0x200, R2 ;  /* 0x00000200030fa824 */ /* 0x000fc800078e0202 */
[----:B---3--:R-:W-:-:S04]  /*01d0*/  @!P2 IMAD.WIDE.U32 R10, R15, 0x4, R10 ;  /* 0x000000040f0aa825 */ /* 0x008fc800078e000a */
[----:B------:R-:W-:Y:S02]  /*01e0*/  @!P3 IMAD R15, R3, 0x200, R0 ;  /* 0x00000200030fb824 */ /* 0x000fe400078e0200 */
[----:B------:R3:W5:Y:S03]  /*01f0*/  @!P2 LDG.E R10, desc[UR4][R10.64] ;  /* 0x000000040a0aa981 */ /* 0x000766000c1e1900 */
[----:B0-----:R-:W-:Y:S01]  /*0200*/  @!P3 IADD3 R6, P6, R15, R16, RZ ;  /* 0x000000100f06b210 */ /* 0x001fe20007fde0ff */
[----:B------:R-:W-:-:S05]  /*0210*/  @!P3 VIADD R0, R0, 0x80 ;  /* 0x000000800000b836 */ /* 0x000fca0000000000 */
[----:B------:R-:W-:Y:S01]  /*0220*/  ISETP.GE.AND P4, PT, R0, R5, PT ;  /* 0x000000050000720c */ /* 0x000fe20003f86270 */
[----:B------:R-:W-:Y:S01]  /*0230*/  BSSY B0, `(.L_x_22196) ;  /* 0x0000016000007945 */ /* 0x000fe20003800000 */
[----:B--2---:R-:W-:Y:S01]  /*0240*/  ISETP.NE.AND P5, PT, R7, RZ, !P3 ;  /* 0x000000ff0700720c */ /* 0x004fe20005fa5270 */
[----:B------:R-:W-:-:S03]  /*0250*/  @!P3 IMAD.X R7, RZ, RZ, R17, P6 ;  /* 0x000000ffff07b224 */ /* 0x000fc600030e0611 */
[----:B-1----:R-:W-:-:S05]  /*0260*/  @!P3 SEL R9, RZ, 0x1, P5 ;  /* 0x00000001ff09b807 */ /* 0x002fca0002800000 */
[----:B------:R3:W-:Y:S01]  /*0270*/  @!P3 STG.E.U8 desc[UR4][R6.64], R9 ;  /* 0x000000090600b986 */ /* 0x0007e2000c101104 */
[----:B----4-:R-:W-:Y:S02]  /*0280*/  ISETP.NE.AND P1, PT, R8, RZ, !P1 ;  /* 0x000000ff0800720c */ /* 0x010fe40004f25270 */
[----:B------:R-:W-:Y:S01]  /*0290*/  ISETP.NE.AND P0, PT, R12, RZ, !P0 ;  /* 0x000000ff0c00720c */ /* 0x000fe20004705270 */
[----:B---3--:R-:W-:-:S12]  /*02a0*/  @P4 BRA `(.L_x_22197) ;  /* 0x0000000000384947 */ /* 0x008fd80003800000 */
[----:B------:R-:W-:Y:S01]  /*02b0*/  LEA R6, R3, R0, 0x9 ;  /* 0x0000000003067211 */ /* 0x000fe200078e48ff */
[----:B------:R-:W-:Y:S01]  /*02c0*/  VIADD R0, R0, 0x80 ;  /* 0x0000008000007836 */ /* 0x000fe20000000000 */
[----:B------:R-:W-:Y:S01]  /*02d0*/  ULDC.64 UR6, c[0x0][0x218] ;  /* 0x0000860000067ab9 */ /* 0x000fe20000000a00 */
[----:B------:R-:W-:Y:S02]  /*02e0*/  SEL R11, RZ, 0x1, P1 ;  /* 0x00000001ff0b7807 */ /* 0x000fe40000800000 */
[----:B------:R-:W-:Y:S02]  /*02f0*/  IADD3 R6, P3, R6, UR6, RZ ;  /* 0x0000000606067c10 */ /* 0x000fe4000ff7e0ff */
[----:B------:R-:W-:-:S03]  /*0300*/  ISETP.GE.AND P4, PT, R0, R5, PT ;  /* 0x000000050000720c */ /* 0x000fc60003f86270 */
[----:B------:R-:W-:-:S05]  /*0310*/  IMAD.X R7, RZ, RZ, UR7, P3 ;  /* 0x00000007ff077e24 */ /* 0x000fca00098e06ff */
[----:B------:R0:W-:Y:S05]  /*0320*/  STG.E.U8 desc[UR4][R6.64], R11 ;  /* 0x0000000b06007986 */ /* 0x0001ea000c101104 */
[----:B------:R-:W-:Y:S01]  /*0330*/  @!P4 IMAD R8, R3, 0x200, R0 ;  /* 0x000002000308c824 */ /* 0x000fe200078e0200 */
[----:B------:R-:W-:Y:S02]  /*0340*/  @!P4 SEL R13, RZ, 0x1, P0 ;  /* 0x00000001ff0dc807 */ /* 0x000fe40000000000 */
[----:B------:R-:W-:Y:S02]  /*0350*/  @!P4 IADD3 R0, R0, 0x80, RZ ;  /* 0x000000800000c810 */ /* 0x000fe40007ffe0ff */
[----:B------:R-:W-:-:S05]  /*0360*/  @!P4 IADD3 R8, P5, R8, UR6, RZ ;  /* 0x000000060808cc10 */ /* 0x000fca000ffbe0ff */
[----:B------:R-:W-:-:S05]  /*0370*/  @!P4 IMAD.X R9, RZ, RZ, UR7, P5 ;  /* 0x00000007ff09ce24 */ /* 0x000fca000a8e06ff */
[----:B------:R0:W-:Y:S03]  /*0380*/  @!P4 STG.E.U8 desc[UR4][R8.64], R13 ;  /* 0x0000000d0800c986 */ /* 0x0001e6000c101104 */
.L_x_22197:
[----:B------:R-:W-:Y:S05]  /*0390*/  BSYNC B0 ;  /* 0x0000000000007941 */ /* 0x000fea0003800000 */
.L_x_22196:
[----:B------:R-:W-:Y:S01]  /*03a0*/  ISETP.GE.AND P0, PT, R0, R5, PT ;  /* 0x000000050000720c */ /* 0x000fe20003f06270 */
[----:B------:R-:W-:-:S12]  /*03b0*/  IMAD.MOV.U32 R2, RZ, RZ, 0x1 ;  /* 0x00000001ff027424 */ /* 0x000fd800078e00ff */
[----:B------:R-:W-:Y:S05]  /*03c0*/  @P0 EXIT ;  /* 0x000000000000094d */ /* 0x000fea0003800000 */
[--C-:B------:R-:W-:Y:S01]  /*03d0*/  IMAD R3, R3, 0x200, R0.reuse ;  /* 0x0000020003037824 */ /* 0x100fe200078e0200 */
        /* <DEDUP_REMOVED lines=9> */
.L_x_22198:
        /* <DEDUP_REMOVED lines=9> */
.L_x_23690:


//--------------------- .text._ZN2at6native29vectorized_elementwise_kernelILi2EZZZNS0_23logical_not_kernel_cudaERNS_18TensorIteratorBaseEENKUlvE0_clEvENKUlvE1_clEvEUliE_St5arrayIPcLm2EEEEviT0_T1_ --------------------------
	.section	.text._ZN2at6native29vectorized_elementwise_kernelILi2EZZZNS0_23logical_not_kernel_cudaERNS_18TensorIteratorBaseEENKUlvE0_clEvENKUlvE1_clEvEUliE_St5arrayIPcLm2EEEEviT0_T1_,"ax",@progbits
	.align	128
        .global         _ZN2at6native29vectorized_elementwise_kernelILi2EZZZNS0_23logical_not_kernel_cudaERNS_18TensorIteratorBaseEENKUlvE0_clEvENKUlvE1_clEvEUliE_St5arrayIPcLm2EEEEviT0_T1_
        .type           _ZN2at6native29vectorized_elementwise_kernelILi2EZZZNS0_23logical_not_kernel_cudaERNS_18TensorIteratorBaseEENKUlvE0_clEvENKUlvE1_clEvEUliE_St5arrayIPcLm2EEEEviT0_T1_,@function
        .size           _ZN2at6native29vectorized_elementwise_kernelILi2EZZZNS0_23logical_not_kernel_cudaERNS_18TensorIteratorBaseEENKUlvE0_clEvENKUlvE1_clEvEUliE_St5arrayIPcLm2EEEEviT0_T1_,(.L_x_23691 - _ZN2at6native29vectorized_elementwise_kernelILi2EZZZNS0_23logical_not_kernel_cudaERNS_18TensorIteratorBaseEENKUlvE0_clEvENKUlvE1_clEvEUliE_St5arrayIPcLm2EEEEviT0_T1_)
        .other          _ZN2at6native29vectorized_elementwise_kernelILi2EZZZNS0_23logical_not_kernel_cudaERNS_18TensorIteratorBaseEENKUlvE0_clEvENKUlvE1_clEvEUliE_St5arrayIPcLm2EEEEviT0_T1_,@"STO_CUDA_ENTRY STV_DEFAULT"
_ZN2at6native29vectorized_elementwise_kernelILi2EZZZNS0_23logical_not_kernel_cudaERNS_18TensorIteratorBaseEENKUlvE0_clEvENKUlvE1_clEvEUliE_St5arrayIPcLm2EEEEviT0_T1_:
.text._ZN2at6native29vectorized_elementwise_kernelILi2EZZZNS0_23logical_not_kernel_cudaERNS_18TensorIteratorBaseEENKUlvE0_clEvENKUlvE1_clEvEUliE_St5arrayIPcLm2EEEEviT0_T1_:
        /* <DEDUP_REMOVED lines=20> */
[----:B--2---:R-:W-:Y:S02]  /*0140*/  ISETP.NE.AND P6, PT, R14, RZ, PT ;  /* 0x000000ff0e00720c */ /* 0x004fe40003fc5270 */
[----:B------:R-:W-:Y:S02]  /*0150*/  ISETP.NE.AND P5, PT, R15, RZ, PT ;  /* 0x000000ff0f00720c */ /* 0x000fe40003fa5270 */
[----:B------:R-:W-:Y:S02]  /*0160*/  SEL R0, RZ, 0x1, P6 ;  /* 0x00000001ff007807 */ /* 0x000fe40003000000 */
[----:B---3--:R-:W-:Y:S02]  /*0170*/  ISETP.NE.AND P4, PT, R6, RZ, PT ;  /* 0x000000ff0600720c */ /* 0x008fe40003f85270 */
[----:B------:R-:W-:-:S02]  /*0180*/  ISETP.NE.AND P3, PT, R7, RZ, PT ;  /* 0x000000ff0700720c */ /* 0x000fc40003f65270 */
[----:B----4-:R-:W-:Y:S02]  /*0190*/  ISETP.NE.AND P2, PT, R8, RZ, PT ;  /* 0x000000ff0800720c */ /* 0x010fe40003f45270 */
[----:B------:R-:W-:Y:S02]  /*01a0*/  ISETP.NE.AND P1, PT, R9, RZ, PT ;  /* 0x000000ff0900720c */ /* 0x000fe40003f25270 */
[----:B-----5:R-:W-:Y:S02]  /*01b0*/  ISETP.NE.AND P0, PT, R10, RZ, PT ;  /* 0x000000ff0a00720c */ /* 0x020fe40003f05270 */
[----:B------:R-:W-:Y:S02]  /*01c0*/  ISETP.NE.AND P6, PT, R11, RZ, PT ;  /* 0x000000ff0b00720c */ /* 0x000fe40003fc5270 */
        /* <DEDUP_REMOVED lines=16> */
.L_x_22199:
        /* <DEDUP_REMOVED lines=58> */
[----:B--2---:R-:W-:-:S02]  /*0670*/  @!P6 ISETP.NE.AND P1, PT, R16, RZ, PT ;  /* 0x000000ff1000e20c */ /* 0x004fc40003f25270 */
[----:B0-----:R-:W-:Y:S11]  /*0680*/  @P0 BRA `(.L_x_22201) ;  /* 0x0000000000200947 */ /* 0x001ff60003800000 */
[----:B------:R-:W-:Y:S01]  /*0690*/  IMAD.IADD R2, R0, 0x1, R15 ;  /* 0x0000000100027824 */ /* 0x000fe200078e020f */
[----:B------:R-:W-:Y:S01]  /*06a0*/  ULDC.64 UR6, c[0x0][0x218] ;  /* 0x0000860000067ab9 */ /* 0x000fe20000000a00 */
[----:B-----5:R-:W-:Y:S01]  /*06b0*/  ISETP.NE.AND P0, PT, R12, RZ, PT ;  /* 0x000000ff0c00720c */ /* 0x020fe20003f05270 */
[----:B------:R-:W-:Y:S02]  /*06c0*/  VIADD R15, R15, 0x80 ;  /* 0x000000800f0f7836 */ /* 0x000fe40000000000 */
[----:B------:R-:W-:Y:S02]  /*06d0*/  IADD3 R2, P2, R2, UR6, RZ ;  /* 0x0000000602027c10 */ /* 0x000fe4000ff5e0ff */
[----:B------:R-:W-:-:S03]  /*06e0*/  SEL R5, RZ, 0x1, P0 ;  /* 0x00000001ff057807 */ /* 0x000fc60000000000 */
[----:B------:R-:W-:-:S05]  /*06f0*/  IMAD.X R3, RZ, RZ, UR7, P2 ;  /* 0x00000007ff037e24 */ /* 0x000fca00090e06ff */
[----:B------:R0:W-:Y:S03]  /*0700*/  STG.E.U8 desc[UR4][R2.64], R5 ;  /* 0x0000000502007986 */ /* 0x0001e6000c101104 */
.L_x_22201:
[----:B------:R-:W-:Y:S05]  /*0710*/  BSYNC B0 ;  /* 0x0000000000007941 */ /* 0x000fea0003800000 */
.L_x_22200:
        /* <DEDUP_REMOVED lines=9> */
[----:B-----5:R-:W-:Y:S01]  /*07b0*/  ISETP.NE.AND P0, PT, R20, RZ, PT ;  /* 0x000000ff1400720c */ /* 0x020fe20003f05270 */
        /* <DEDUP_REMOVED lines=9> */
[----:B------:R-:W-:Y:S01]  /*0850*/  ISETP.NE.AND P0, PT, R18, RZ, PT ;  /* 0x000000ff1200720c */ /* 0x000fe20003f05270 */
[----:B------:R-:W-:Y:S02]  /*0860*/  VIADD R15, R15, 0x80 ;  /* 0x000000800f0f7836 */ /* 0x000fe40000000000 */
[----:B------:R-:W-:Y:S02]  /*0870*/  IADD3 R4, P1, R4, UR6, RZ ;  /* 0x0000000604047c10 */ /* 0x000fe4000ff3e0ff */
[----:B------:R-:W-:-:S03]  /*0880*/  SEL R3, RZ, 0x1, P0 ;  /* 0x00000001ff037807 */ /* 0x000fc60000000000 */
[----:B------:R-:W-:-:S05]  /*0890*/  IMAD.X R5, RZ, RZ, UR7, P1 ;  /* 0x00000007ff057e24 */ /* 0x000fca00088e06ff */
[----:B------:R0:W-:Y:S03]  /*08a0*/  STG.E.U8 desc[UR4][R4.64], R3 ;  /* 0x0000000304007986 */ /* 0x0001e6000c101104 */
.L_x_22204:
[----:B------:R-:W-:-:S13]  /*08b0*/  ISETP.GE.AND P0, PT, R15, R14, PT ;  /* 0x0000000e0f00720c */ /* 0x000fda0003f06270 */
[----:B------:R-:W-:Y:S05]  /*08c0*/  @P0 BRA `(.L_x_22206) ;  /* 0x0000000000480947 */ /* 0x000fea0003800000 */
[----:B0-----:R-:W-:Y:S01]  /*08d0*/  IMAD.IADD R4, R0, 0x1, R15 ;  /* 0x0000000100047824 */ /* 0x001fe200078e020f */
[----:B------:R-:W-:Y:S01]  /*08e0*/  ULDC.64 UR6, c[0x0][0x218] ;  /* 0x0000860000067ab9 */ /* 0x000fe20000000a00 */
[----:B-----5:R-:W-:Y:S01]  /*08f0*/  ISETP.NE.AND P0, PT, R24, RZ, PT ;  /* 0x000000ff1800720c */ /* 0x020fe20003f05270 */
[----:B------:R-:W-:Y:S02]  /*0900*/  VIADD R15, R15, 0x80 ;  /* 0x000000800f0f7836 */ /* 0x000fe40000000000 */
[----:B------:R-:W-:Y:S02]  /*0910*/  IADD3 R4, P1, R4, UR6, RZ ;  /* 0x0000000604047c10 */ /* 0x000fe4000ff3e0ff */
[----:B------:R-:W-:-:S03]  /*0920*/  SEL R3, RZ, 0x1, P0 ;  /* 0x00000001ff037807 */ /* 0x000fc60000000000 */
[----:B------:R-:W-:-:S05]  /*0930*/  IMAD.X R5, RZ, RZ, UR7, P1 ;  /* 0x00000007ff057e24 */ /* 0x000fca00088e06ff */
[----:B------:R1:W-:Y:S03]  /*0940*/  STG.E.U8 desc[UR4][R4.64], R3 ;  /* 0x0000000304007986 */ /* 0x0003e6000c101104 */
.L_x_22205:
[----:B------:R-:W-:-:S13]  /*0950*/  ISETP.GE.AND P0, PT, R15, R14, PT ;  /* 0x0000000e0f00720c */ /* 0x000fda0003f06270 */
[----:B------:R-:W-:Y:S05]  /*0960*/  @P0 BRA `(.L_x_22207) ;  /* 0x00000000004c0947 */ /* 0x000fea0003800000 */
[----:B01----:R-:W-:Y:S01]  /*0970*/  IMAD.IADD R4, R0, 0x1, R15 ;  /* 0x0000000100047824 */ /* 0x003fe200078e020f */
[----:B------:R-:W-:Y:S01]  /*0980*/  ULDC.64 UR6, c[0x0][0x218] ;  /* 0x0000860000067ab9 */ /* 0x000fe20000000a00 */
[----:B------:R-:W-:Y:S01]  /*0990*/  ISETP.NE.AND P0, PT, R21, RZ, PT ;  /* 0x000000ff1500720c */ /* 0x000fe20003f05270 */
[----:B------:R-:W-:Y:S02]  /*09a0*/  VIADD R15, R15, 0x80 ;  /* 0x000000800f0f7836 */ /* 0x000fe40000000000 */
[----:B------:R-:W-:Y:S02]  /*09b0*/  IADD3 R4, P1, R4, UR6, RZ ;  /* 0x0000000604047c10 */ /* 0x000fe4000ff3e0ff */
[----:B------:R-:W-:-:S03]  /*09c0*/  SEL R3, RZ, 0x1, P0 ;  /* 0x00000001ff037807 */ /* 0x000fc60000000000 */
[----:B------:R-:W-:-:S05]  /*09d0*/  IMAD.X R5, RZ, RZ, UR7, P1 ;  /* 0x00000007ff057e24 */ /* 0x000fca00088e06ff */
[----:B------:R1:W-:Y:S03]  /*09e0*/  STG.E.U8 desc[UR4][R4.64], R3 ;  /* 0x0000000304007986 */ /* 0x0003e6000c101104 */
.L_x_22206:
[----:B------:R-:W-:-:S13]  /*09f0*/  ISETP.GE.AND P0, PT, R15, R14, PT ;  /* 0x0000000e0f00720c */ /* 0x000fda0003f06270 */
[----:B------:R-:W-:Y:S05]  /*0a00*/  @P0 BREAK B1 ;  /* 0x0000000000010942 */ /* 0x000fea0003800000 */
[----:B------:R-:W-:Y:S05]  /*0a10*/  @P0 BRA `(.L_x_22208) ;  /* 0x0000000000500947 */ /* 0x000fea0003800000 */
[----:B01----:R-:W-:Y:S01]  /*0a20*/  IMAD.IADD R4, R0, 0x1, R15 ;  /* 0x0000000100047824 */ /* 0x003fe200078e020f */
[----:B------:R-:W-:Y:S01]  /*0a30*/  ULDC.64 UR6, c[0x0][0x218] ;  /* 0x0000860000067ab9 */ /* 0x000fe20000000a00 */
[----:B-----5:R-:W-:Y:S01]  /*0a40*/  ISETP.NE.AND P0, PT, R17, RZ, PT ;  /* 0x000000ff1100720c */ /* 0x020fe20003f05270 */
[----:B------:R-:W-:Y:S02]  /*0a50*/  VIADD R15, R15, 0x80 ;  /* 0x000000800f0f7836 */ /* 0x000fe40000000000 */
[----:B------:R-:W-:Y:S02]  /*0a60*/  IADD3 R4, P1, R4, UR6, RZ ;  /* 0x0000000604047c10 */ /* 0x000fe4000ff3e0ff */
[----:B------:R-:W-:-:S03]  /*0a70*/  SEL R3, RZ, 0x1, P0 ;  /* 0x00000001ff037807 */ /* 0x000fc60000000000 */
[----:B------:R-:W-:-:S05]  /*0a80*/  IMAD.X R5, RZ, RZ, UR7, P1 ;  /* 0x00000007ff057e24 */ /* 0x000fca00088e06ff */
[----:B------:R2:W-:Y:S03]  /*0a90*/  STG.E.U8 desc[UR4][R4.64], R3 ;  /* 0x0000000304007986 */ /* 0x0005e6000c101104 */
.L_x_22207:
[----:B------:R-:W-:-:S13]  /*0aa0*/  ISETP.GE.AND P0, PT, R15, R14, PT ;  /* 0x0000000e0f00720c */ /* 0x000fda0003f06270 */
[----:B------:R-:W-:Y:S05]  /*0ab0*/  @P0 BREAK B1 ;  /* 0x0000000000010942 */ /* 0x000fea0003800000 */
[----:B------:R-:W-:Y:S05]  /*0ac0*/  @P0 BRA `(.L_x_22208) ;  /* 0x0000000000240947 */ /* 0x000fea0003800000 */
[----:B------:R-:W-:Y:S05]  /*0ad0*/  BSYNC B1 ;  /* 0x0000000000017941 */ /* 0x000fea0003800000 */
.L_x_22203:
[----:B012---:R-:W-:Y:S01]  /*0ae0*/  IMAD.IADD R4, R0, 0x1, R15 ;  /* 0x0000000100047824 */ /* 0x007fe200078e020f */
[----:B------:R-:W-:Y:S01]  /*0af0*/  ULDC.64 UR6, c[0x0][0x218] ;  /* 0x0000860000067ab9 */ /* 0x000fe20000000a00 */
[----:B------:R-:W-:Y:S01]  /*0b00*/  ISETP.NE.AND P0, PT, R19, RZ, PT ;  /* 0x000000ff1300720c */ /* 0x000fe20003f05270 */
[----:B------:R-:W-:Y:S02]  /*0b10*/  VIADD R15, R15, 0x80 ;  /* 0x000000800f0f7836 */ /* 0x000fe40000000000 */
[----:B------:R-:W-:Y:S02]  /*0b20*/  IADD3 R4, P1, R4, UR6, RZ ;  /* 0x0000000604047c10 */ /* 0x000fe4000ff3e0ff */
[----:B------:R-:W-:-:S03]  /*0b30*/  SEL R3, RZ, 0x1, P0 ;  /* 0x00000001ff037807 */ /* 0x000fc60000000000 */
[----:B------:R-:W-:-:S05]  /*0b40*/  IMAD.X R5, RZ, RZ, UR7, P1 ;  /* 0x00000007ff057e24 */ /* 0x000fca00088e06ff */
[----:B------:R3:W-:Y:S03]  /*0b50*/  STG.E.U8 desc[UR4][R4.64], R3 ;  /* 0x0000000304007986 */ /* 0x0007e6000c101104 */
.L_x_22208:
[----:B------:R-:W-:Y:S05]  /*0b60*/  BSYNC B0 ;  /* 0x0000000000007941 */ /* 0x000fea0003800000 */
.L_x_22202:
        /* <DEDUP_REMOVED lines=9> */
.L_x_22209:
        /* <DEDUP_REMOVED lines=16> */
.L_x_23691:


//--------------------- .text._ZN2at6native29vectorized_elementwise_kernelILi4EZZZNS0_23logical_not_kernel_cudaERNS_18TensorIteratorBaseEENKUlvE0_clEvENKUlvE1_clEvEUliE_St5arrayIPcLm2EEEEviT0_T1_ --------------------------
	.section	.text._ZN2at6native29vectorized_elementwise_kernelILi4EZZZNS0_23logical_not_kernel_cudaERNS_18TensorIteratorBaseEENKUlvE0_clEvENKUlvE1_clEvEUliE_St5arrayIPcLm2EEEEviT0_T1_,"ax",@progbits
	.align	128
        .global         _ZN2at6native29vectorized_elementwise_kernelILi4EZZZNS0_23logical_not_kernel_cudaERNS_18TensorIteratorBaseEENKUlvE0_clEvENKUlvE1_clEvEUliE_St5arrayIPcLm2EEEEviT0_T1_
        .type           _ZN2at6native29vectorized_elementwise_kernelILi4EZZZNS0_23logical_not_kernel_cudaERNS_18TensorIteratorBaseEENKUlvE0_clEvENKUlvE1_clEvEUliE_St5arrayIPcLm2EEEEviT0_T1_,@function
        .size           _ZN2at6native29vectorized_elementwise_kernelILi4EZZZNS0_23logical_not_kernel_cudaERNS_18TensorIteratorBaseEENKUlvE0_clEvENKUlvE1_clEvEUliE_St5arrayIPcLm2EEEEviT0_T1_,(.L_x_23692 - _ZN2at6native29vectorized_elementwise_kernelILi4EZZZNS0_23logical_not_kernel_cudaERNS_18TensorIteratorBaseEENKUlvE0_clEvENKUlvE1_clEvEUliE_St5arrayIPcLm2EEEEviT0_T1_)
        .other          _ZN2at6native29vectorized_elementwise_kernelILi4EZZZNS0_23logical_not_kernel_cudaERNS_18TensorIteratorBaseEENKUlvE0_clEvENKUlvE1_clEvEUliE_St5arrayIPcLm2EEEEviT0_T1_,@"STO_CUDA_ENTRY STV_DEFAULT"
_ZN2at6native29vectorized_elementwise_kernelILi4EZZZNS0_23logical_not_kernel_cudaERNS_18TensorIteratorBaseEENKUlvE0_clEvENKUlvE1_clEvEUliE_St5arrayIPcLm2EEEEviT0_T1_:
.text._ZN2at6native29vectorized_elementwise_kernelILi4EZZZNS0_23logical_not_kernel_cudaERNS_18TensorIteratorBaseEENKUlvE0_clEvENKUlvE1_clEvEUliE_St5arrayIPcLm2EEEEviT0_T1_:
        /* <DEDUP_REMOVED lines=15> */
[----:B--2---:R-:W-:Y:S02]  /*00f0*/  ISETP.NE.AND P1, PT, R12, RZ, PT ;  /* 0x000000ff0c00720c */ /* 0x004fe40003f25270 */
[----:B------:R-:W-:Y:S02]  /*0100*/  ISETP.NE.AND P2, PT, R13, RZ, PT ;  /* 0x000000ff0d00720c */ /* 0x000fe40003f45270 */
[----:B---3--:R-:W-:Y:S02]  /*0110*/  ISETP.NE.AND P3, PT, R4, RZ, PT ;  /* 0x000000ff0400720c */ /* 0x008fe40003f65270 */
[----:B------:R-:W-:-:S02]  /*0120*/  ISETP.NE.AND P4, PT, R5, RZ, PT ;  /* 0x000000ff0500720c */ /* 0x000fc40003f85270 */
[----:B------:R-:W-:Y:S02]  /*0130*/  SEL R3, RZ, 0x1, P1 ;  /* 0x00000001ff037807 */ /* 0x000fe40000800000 */
[----:B------:R-:W-:Y:S02]  /*0140*/  SEL R4, RZ, 0x1, P2 ;  /* 0x00000001ff047807 */ /* 0x000fe40001000000 */
[----:B------:R-:W-:Y:S02]  /*0150*/  ISETP.NE.AND P0, PT, R14, RZ, PT ;  /* 0x000000ff0e00720c */ /* 0x000fe40003f05270 */
[----:B------:R-:W-:Y:S02]  /*0160*/  SEL R5, RZ, 0x1, P3 ;  /* 0x00000001ff057807 */ /* 0x000fe40001800000 */
[----:B------:R-:W-:Y:S02]  /*0170*/  SEL R10, RZ, 0x1, P4 ;  /* 0x00000001ff0a7807 */ /* 0x000fe40002000000 */
[----:B------:R-:W-:-:S02]  /*0180*/  ISETP.NE.AND P2, PT, R6, RZ, PT ;  /* 0x000000ff0600720c */ /* 0x000fc40003f45270 */
[----:B------:R-:W-:Y:S02]  /*0190*/  PRMT R9, R4, 0x7604, R3 ;  /* 0x0000760404097816 */ /* 0x000fe40000000003 */
[----:B------:R-:W-:Y:S02]  /*01a0*/  IADD3 R4, P3, R0, UR6, RZ ;  /* 0x0000000600047c10 */ /* 0x000fe4000ff7e0ff */
[----:B------:R-:W-:Y:S02]  /*01b0*/  SEL R0, RZ, 0x1, P0 ;  /* 0x00000001ff007807 */ /* 0x000fe40000000000 */
[----:B------:R-:W-:Y:S02]  /*01c0*/  ISETP.NE.AND P1, PT, R15, RZ, PT ;  /* 0x000000ff0f00720c */ /* 0x000fe40003f25270 */
[----:B------:R-:W-:Y:S01]  /*01d0*/  PRMT R10, R10, 0x7604, R5 ;  /* 0x000076040a0a7816 */ /* 0x000fe20000000005 */
[----:B------:R-:W-:Y:S01]  /*01e0*/  IMAD.X R5, RZ, RZ, UR7, P3 ;  /* 0x00000007ff057e24 */ /* 0x000fe200098e06ff */
[----:B------:R-:W-:-:S02]  /*01f0*/  SEL R3, RZ, 0x1, P2 ;  /* 0x00000001ff037807 */ /* 0x000fc40001000000 */
[----:B------:R-:W-:Y:S02]  /*0200*/  ISETP.NE.AND P0, PT, R7, RZ, PT ;  /* 0x000000ff0700720c */ /* 0x000fe40003f05270 */
        /* <DEDUP_REMOVED lines=10> */
.L_x_22210:
        /* <DEDUP_REMOVED lines=68> */
.L_x_22212:
[----:B------:R-:W-:Y:S05]  /*06f0*/  BSYNC B0 ;  /* 0x0000000000007941 */ /* 0x000fea0003800000 */
.L_x_22211:
        /* <DEDUP_REMOVED lines=25> */
.L_x_22215:
        /* <DEDUP_REMOVED lines=10> */
.L_x_22216:
        /* <DEDUP_REMOVED lines=10> */
.L_x_22217:
        /* <DEDUP_REMOVED lines=11> */
.L_x_22218:
[----:B------:R-:W-:-:S13]  /*0a80*/  ISETP.GE.AND P0, PT, R15, R14, PT ;  /* 0x0000000e0f00720c */ /* 0x000fda0003f06270 */
[----:B------:R-:W-:Y:S05]  /*0a90*/  @P0 BREAK B1 ;  /* 0x0000000000010942 */ /* 0x000fea0003800000 */
[----:B------:R-:W-:Y:S05]  /*0aa0*/  @P0 BRA `(.L_x_22219) ;  /* 0x0000000000240947 */ /* 0x000fea0003800000 */
[----:B------:R-:W-:Y:S05]  /*0ab0*/  BSYNC B1 ;  /* 0x0000000000017941 */ /* 0x000fea0003800000 */
.L_x_22214:
        /* <DEDUP_REMOVED lines=8> */
.L_x_22219:
[----:B------:R-:W-:Y:S05]  /*0b40*/  BSYNC B0 ;  /* 0x0000000000007941 */ /* 0x000fea0003800000 */
.L_x_22213:
        /* <DEDUP_REMOVED lines=9> */
.L_x_22220:
        /* <DEDUP_REMOVED lines=10> */
.L_x_23692:


//--------------------- .text._ZN2at6native29vectorized_elementwise_kernelILi8EZZZNS0_23logical_not_kernel_cudaERNS_18TensorIteratorBaseEENKUlvE0_clEvENKUlvE1_clEvEUliE_St5arrayIPcLm2EEEEviT0_T1_ --------------------------
	.section	.text._ZN2at6native29vectorized_elementwise_kernelILi8EZZZNS0_23logical_not_kernel_cudaERNS_18TensorIteratorBaseEENKUlvE0_clEvENKUlvE1_clEvEUliE_St5arrayIPcLm2EEEEviT0_T1_,"ax",@progbits
	.align	128
        .global         _ZN2at6native29vectorized_elementwise_kernelILi8EZZZNS0_23logical_not_kernel_cudaERNS_18TensorIteratorBaseEENKUlvE0_clEvENKUlvE1_clEvEUliE_St5arrayIPcLm2EEEEviT0_T1_
        .type           _ZN2at6native29vectorized_elementwise_kernelILi8EZZZNS0_23logical_not_kernel_cudaERNS_18TensorIteratorBaseEENKUlvE0_clEvENKUlvE1_clEvEUliE_St5arrayIPcLm2EEEEviT0_T1_,@function
        .size           _ZN2at6native29vectorized_elementwise_kernelILi8EZZZNS0_23logical_not_kernel_cudaERNS_18TensorIteratorBaseEENKUlvE0_clEvENKUlvE1_clEvEUliE_St5arrayIPcLm2EEEEviT0_T1_,(.L_x_23693 - _ZN2at6native29vectorized_elementwise_kernelILi8EZZZNS0_23logical_not_kernel_cudaERNS_18TensorIteratorBaseEENKUlvE0_clEvENKUlvE1_clEvEUliE_St5arrayIPcLm2EEEEviT0_T1_)
        .other          _ZN2at6native29vectorized_elementwise_kernelILi8EZZZNS0_23logical_not_kernel_cudaERNS_18TensorIteratorBaseEENKUlvE0_clEvENKUlvE1_clEvEUliE_St5arrayIPcLm2EEEEviT0_T1_,@"STO_CUDA_ENTRY STV_DEFAULT"
_ZN2at6native29vectorized_elementwise_kernelILi8EZZZNS0_23logical_not_kernel_cudaERNS_18TensorIteratorBaseEENKUlvE0_clEvENKUlvE1_clEvEUliE_St5arrayIPcLm2EEEEviT0_T1_:
.text._ZN2at6native29vectorized_elementwise_kernelILi8EZZZNS0_23logical_not_kernel_cudaERNS_18TensorIteratorBaseEENKUlvE0_clEvENKUlvE1_clEvEUliE_St5arrayIPcLm2EEEEviT0_T1_:
        /* <DEDUP_REMOVED lines=18> */
[----:B--2---:R-:W-:Y:S02]  /*0120*/  ISETP.NE.AND P6, PT, R14, RZ, PT ;  /* 0x000000ff0e00720c */ /* 0x004fe40003fc5270 */
[----:B------:R-:W-:Y:S02]  /*0130*/  ISETP.NE.AND P0, PT, R15, RZ, PT ;  /* 0x000000ff0f00720c */ /* 0x000fe40003f05270 */
[----:B---3--:R-:W-:Y:S02]  /*0140*/  ISETP.NE.AND P3, PT, R10, RZ, PT ;  /* 0x000000ff0a00720c */ /* 0x008fe40003f65270 */
[----:B------:R-:W-:Y:S02]  /*0150*/  SEL R10, RZ, 0x1, P6 ;  /* 0x00000001ff0a7807 */ /* 0x000fe40003000000 */
[----:B------:R-:W-:-:S02]  /*0160*/  ISETP.NE.AND P6, PT, R8, RZ, PT ;  /* 0x000000ff0800720c */ /* 0x000fc40003fc5270 */
[----:B------:R-:W-:Y:S02]  /*0170*/  ISETP.NE.AND P2, PT, R13, RZ, PT ;  /* 0x000000ff0d00720c */ /* 0x000fe40003f45270 */
[----:B------:R-:W-:Y:S02]  /*0180*/  SEL R8, RZ, 0xffffffff, P0 ;  /* 0xffffffffff087807 */ /* 0x000fe40000000000 */
[----:B------:R-:W-:Y:S02]  /*0190*/  ISETP.NE.AND P4, PT, R11, RZ, PT ;  /* 0x000000ff0b00720c */ /* 0x000fe40003f85270 */
[----:B------:R-:W-:Y:S01]  /*01a0*/  ISETP.NE.AND P0, PT, R9, RZ, PT ;  /* 0x000000ff0900720c */ /* 0x000fe20003f05270 */
[----:B------:R-:W-:Y:S01]  /*01b0*/  IMAD.SHL.U32 R13, R8, 0x100, RZ ;  /* 0x00000100080d7824 */ /* 0x000fe200078e00ff */
[----:B------:R-:W-:Y:S02]  /*01c0*/  SEL R11, RZ, 0xffffffff, P2 ;  /* 0xffffffffff0b7807 */ /* 0x000fe40001000000 */
[----:B------:R-:W-:-:S02]  /*01d0*/  SEL R4, RZ, 0xffffffff, P4 ;  /* 0xffffffffff047807 */ /* 0x000fc40002000000 */
[----:B------:R-:W-:Y:S01]  /*01e0*/  SEL R7, RZ, 0xffffffff, P0 ;  /* 0xffffffffff077807 */ /* 0x000fe20000000000 */
[----:B------:R-:W-:Y:S01]  /*01f0*/  IMAD.SHL.U32 R8, R11, 0x100, RZ ;  /* 0x000001000b087824 */ /* 0x000fe200078e00ff */
[----:B------:R-:W-:Y:S01]  /*0200*/  ISETP.NE.AND P1, PT, R12, RZ, PT ;  /* 0x000000ff0c00720c */ /* 0x000fe20003f25270 */
        /* <DEDUP_REMOVED lines=13> */
.L_x_22221:
        /* <DEDUP_REMOVED lines=68> */
.L_x_22223:
[----:B------:R-:W-:Y:S05]  /*0720*/  BSYNC B0 ;  /* 0x0000000000007941 */ /* 0x000fea0003800000 */
.L_x_22222:
        /* <DEDUP_REMOVED lines=25> */
.L_x_22226:
        /* <DEDUP_REMOVED lines=10> */
.L_x_22227:
        /* <DEDUP_REMOVED lines=10> */
.L_x_22228:
        /* <DEDUP_REMOVED lines=11> */
.L_x_22229:
[----:B------:R-:W-:-:S13]  /*0ab0*/  ISETP.GE.AND P0, PT, R15, R14, PT ;  /* 0x0000000e0f00720c */ /* 0x000fda0003f06270 */
[----:B------:R-:W-:Y:S05]  /*0ac0*/  @P0 BREAK B1 ;  /* 0x0000000000010942 */ /* 0x000fea0003800000 */
[----:B------:R-:W-:Y:S05]  /*0ad0*/  @P0 BRA `(.L_x_22230) ;  /* 0x0000000000240947 */ /* 0x000fea0003800000 */
[----:B------:R-:W-:Y:S05]  /*0ae0*/  BSYNC B1 ;  /* 0x0000000000017941 */ /* 0x000fea0003800000 */
.L_x_22225:
        /* <DEDUP_REMOVED lines=8> */
.L_x_22230:
[----:B------:R-:W-:Y:S05]  /*0b70*/  BSYNC B0 ;  /* 0x0000000000007941 */ /* 0x000fea0003800000 */
.L_x_22224:
        /* <DEDUP_REMOVED lines=9> */
.L_x_22231:
        /* <DEDUP_REMOVED lines=15> */
.L_x_23693:


//--------------------- .text._ZN2at6native18elementwise_kernelILi128ELi4EZNS0_15gpu_kernel_implIZZZNS0_23logical_not_kernel_cudaERNS_18TensorIteratorBaseEENKUlvE0_clEvENKUlvE0_clEvEUlaE_EEvS4_RKT_EUliE_EEviT1_ --------------------------
	.section	.text._ZN2at6native18elementwise_kernelILi128ELi4EZNS0_15gpu_kernel_implIZZZNS0_23logical_not_kernel_cudaERNS_18TensorIteratorBaseEENKUlvE0_clEvENKUlvE0_clEvEUlaE_EEvS4_RKT_EUliE_EEviT1_,"ax",@progbits
	.align	128
        .global         _ZN2at6native18elementwise_kernelILi128ELi4EZNS0_15gpu_kernel_implIZZZNS0_23logical_not_kernel_cudaERNS_18TensorIteratorBaseEENKUlvE0_clEvENKUlvE0_clEvEUlaE_EEvS4_RKT_EUliE_EEviT1_
        .type           _ZN2at6native18elementwise_kernelILi128ELi4EZNS0_15gpu_kernel_implIZZZNS0_23logical_not_kernel_cudaERNS_18TensorIteratorBaseEENKUlvE0_clEvENKUlvE0_clEvEUlaE_EEvS4_RKT_EUliE_EEviT1_,@function
        .size           _ZN2at6native18elementwise_kernelILi128ELi4EZNS0_15gpu_kernel_implIZZZNS0_23logical_not_kernel_cudaERNS_18TensorIteratorBaseEENKUlvE0_clEvENKUlvE0_clEvEUlaE_EEvS4_RKT_EUliE_EEviT1_,(.L_x_23694 - _ZN2at6native18elementwise_kernelILi128ELi4EZNS0_15gpu_kernel_implIZZZNS0_23logical_not_kernel_cudaERNS_18TensorIteratorBaseEENKUlvE0_clEvENKUlvE0_clEvEUlaE_EEvS4_RKT_EUliE_EEviT1_)
        .other          _ZN2at6native18elementwise_kernelILi128ELi4EZNS0_15gpu_kernel_implIZZZNS0_23logical_not_kernel_cudaERNS_18TensorIteratorBaseEENKUlvE0_clEvENKUlvE0_clEvEUlaE_EEvS4_RKT_EUliE_EEviT1_,@"STO_CUDA_ENTRY STV_DEFAULT"
_ZN2at6native18elementwise_kernelILi128ELi4EZNS0_15gpu_kernel_implIZZZNS0_23logical_not_kernel_cudaERNS_18TensorIteratorBaseEENKUlvE0_clEvENKUlvE0_clEvEUlaE_EEvS4_RKT_EUliE_EEviT1_:
.text._ZN2at6native18elementwise_kernelILi128ELi4EZNS0_15gpu_kernel_implIZZZNS0_23logical_not_kernel_cudaERNS_18TensorIteratorBaseEENKUlvE0_clEvENKUlvE0_clEvEUlaE_EEvS4_RKT_EUliE_EEviT1_:
        /* <DEDUP_REMOVED lines=313> */
.L_x_22234:
        /* <DEDUP_REMOVED lines=20> */
.L_x_22238:
[----:B------:R0:W5:Y:S01]  /*14d0*/  LDG.E.U8 R0, desc[UR36][R2.64] ;  /* 0x0000002402007981 */ /* 0x000162000c1e1100 */
[----:B------:R-:W-:Y:S05]  /*14e0*/  BRA `(.L_x_22240) ;  /* 0x0000000c00547947 */ /* 0x000fea0003800000 */
.L_x_22237:
        /* <DEDUP_REMOVED lines=8> */
.L_x_22242:
[----:B------:R0:W5:Y:S01]  /*1570*/  LDG.E.U8 R0, desc[UR36][R2.64] ;  /* 0x0000002402007981 */ /* 0x000162000c1e1100 */
[----:B------:R-:W-:Y:S05]  /*1580*/  BRA `(.L_x_22240) ;  /* 0x0000000c002c7947 */ /* 0x000fea0003800000 */
.L_x_22241:
[----:B------:R0:W5:Y:S01]  /*1590*/  LDG.E.U16 R0, desc[UR36][R2.64] ;  /* 0x0000002402007981 */ /* 0x000162000c1e1500 */
[----:B------:R-:W-:Y:S05]  /*15a0*/  BRA `(.L_x_22240) ;  /* 0x0000000c00247947 */ /* 0x000fea0003800000 */
.L_x_22236:
        /* <DEDUP_REMOVED lines=9> */
.L_x_22244:
[----:B------:R-:W2:Y:S02]  /*1640*/  LDG.E.U16 R4, desc[UR36][R2.64] ;  /* 0x0000002402047981 */ /* 0x000ea4000c1e1500 */
[----:B--2---:R-:W-:-:S06]  /*1650*/  HADD2.F32 R4, -RZ, R4.H0_H0 ;  /* 0x20000004ff047230 */ /* 0x004fcc0000004100 */
[----:B------:R-:W0:Y:S02]  /*1660*/  F2I.FTZ.TRUNC.NTZ R4, R4 ;  /* 0x0000000400047305 */ /* 0x000e24000021f100 */
[----:B0-----:R-:W-:Y:S01]  /*1670*/  PRMT R0, R4, 0x7610, R0 ;  /* 0x0000761004007816 */ /* 0x001fe20000000000 */
[----:B------:R-:W-:Y:S06]  /*1680*/  BRA `(.L_x_22240) ;  /* 0x0000000800ec7947 */ /* 0x000fec0003800000 */
.L_x_22243:
        /* <DEDUP_REMOVED lines=9> */
.L_x_22246:
[----:B------:R-:W2:Y:S02]  /*1720*/  LDG.E.U16 R2, desc[UR36][R2.64] ;  /* 0x0000002402027981 */ /* 0x000ea4000c1e1500 */
[----:B--2---:R-:W-:-:S06]  /*1730*/  HADD2.F32 R4, -RZ, R2.H0_H0 ;  /* 0x20000002ff047230 */ /* 0x004fcc0000004100 */
[----:B------:R-:W0:Y:S02]  /*1740*/  F2I.FTZ.TRUNC.NTZ R4, R4 ;  /* 0x0000000400047305 */ /* 0x000e24000021f100 */
[----:B0-----:R-:W-:Y:S01]  /*1750*/  PRMT R0, R4, 0x7610, R0 ;  /* 0x0000761004007816 */ /* 0x001fe20000000000 */
[----:B------:R-:W-:Y:S06]  /*1760*/  BRA `(.L_x_22240) ;  /* 0x0000000800b47947 */ /* 0x000fec0003800000 */
.L_x_22245:
[----:B------:R-:W2:Y:S02]  /*1770*/  LDG.E.64 R2, desc[UR36][R2.64] ;  /* 0x0000002402027981 */ /* 0x000ea4000c1e1b00 */
[----:B--2---:R0:W1:Y:S01]  /*1780*/  F2I.F64.TRUNC R0, R2 ;  /* 0x0000000200007311 */ /* 0x004062000030d100 */
[----:B------:R-:W-:Y:S05]  /*1790*/  BRA `(.L_x_22240) ;  /* 0x0000000800a87947 */ /* 0x000fea0003800000 */
.L_x_22235:
        /* <DEDUP_REMOVED lines=12> */
.L_x_22249:
[----:B------:R-:W2:Y:S02]  /*1860*/  LDG.E.64 R2, desc[UR36][R2.64] ;  /* 0x0000002402027981 */ /* 0x000ea4000c1e1b00 */
[----:B--2---:R3:W4:Y:S01]  /*1870*/  F2I.F64.TRUNC R0, R2 ;  /* 0x0000000200007311 */ /* 0x004722000030d100 */
[----:B------:R-:W-:Y:S05]  /*1880*/  BRA `(.L_x_22240) ;  /* 0x00000008006c7947 */ /* 0x000fea0003800000 */
.L_x_22248:
        /* <DEDUP_REMOVED lines=28> */
.L_x_22251:
        /* <DEDUP_REMOVED lines=15> */
.L_x_22250:
[----:B------:R-:W2:Y:S02]  /*1b40*/  LDG.E.U16 R4, desc[UR36][R2.64] ;  /* 0x0000002402047981 */ /* 0x000ea4000c1e1500 */
[----:B--2---:R-:W-:-:S06]  /*1b50*/  IMAD.U32 R4, R4, 0x10000, RZ ;  /* 0x0001000004047824 */ /* 0x004fcc00078e00ff */
[----:B------:R-:W0:Y:S02]  /*1b60*/  F2I.FTZ.TRUNC.NTZ R4, R4 ;  /* 0x0000000400047305 */ /* 0x000e24000021f100 */
[----:B0-----:R-:W-:Y:S01]  /*1b70*/  PRMT R0, R4, 0x7610, R0 ;  /* 0x0000761004007816 */ /* 0x001fe20000000000 */
[----:B------:R-:W-:Y:S06]  /*1b80*/  BRA `(.L_x_22240) ;  /* 0x0000000400ac7947 */ /* 0x000fec0003800000 */
.L_x_22247:
        /* <DEDUP_REMOVED lines=10> */
.L_x_22254:
        /* <DEDUP_REMOVED lines=21> */
.L_x_22258:
[----:B------:R-:W-:Y:S05]  /*1d80*/  BSYNC B1 ;  /* 0x0000000000017941 */ /* 0x000fea0003800000 */
.L_x_22257:
[----:B------:R-:W-:Y:S01]  /*1d90*/  IMAD.SHL.U32 R2, R2, 0x100000, RZ ;  /* 0x0010000002027824 */ /* 0x000fe200078e00ff */
[----:B------:R-:W-:-:S04]  /*1da0*/  LEA R3, R0, 0x3b800000, 0x17 ;  /* 0x3b80000000037811 */ /* 0x000fc800078eb8ff */
[----:B------:R-:W-:-:S07]  /*1db0*/  LOP3.LUT R4, R3, R2, R4, 0xfe, !PT ;  /* 0x0000000203047212 */ /* 0x000fce00078efe04 */
.L_x_22256:
[----:B------:R-:W-:Y:S05]  /*1dc0*/  BSYNC B0 ;  /* 0x0000000000007941 */ /* 0x000fea0003800000 */
.L_x_22255:
[----:B------:R-:W0:Y:S02]  /*1dd0*/  F2I.FTZ.TRUNC.NTZ R4, R4 ;  /* 0x0000000400047305 */ /* 0x000e24000021f100 */
[----:B0-----:R-:W-:Y:S01]  /*1de0*/  PRMT R0, R4, 0x7610, R0 ;  /* 0x0000761004007816 */ /* 0x001fe20000000000 */
[----:B------:R-:W-:Y:S06]  /*1df0*/  BRA `(.L_x_22240) ;  /* 0x0000000400107947 */ /* 0x000fec0003800000 */
.L_x_22253:
        /* <DEDUP_REMOVED lines=21> */
.L_x_22262:
[----:B------:R-:W-:Y:S05]  /*1f50*/  BSYNC B1 ;  /* 0x0000000000017941 */ /* 0x000fea0003800000 */
.L_x_22261:
[----:B------:R-:W-:Y:S01]  /*1f60*/  IMAD.SHL.U32 R2, R2, 0x200000, RZ ;  /* 0x0020000002027824 */ /* 0x000fe200078e00ff */
[----:B------:R-:W-:-:S04]  /*1f70*/  LEA R3, R0, 0x37800000, 0x17 ;  /* 0x3780000000037811 */ /* 0x000fc800078eb8ff */
[----:B------:R-:W-:-:S07]  /*1f80*/  LOP3.LUT R4, R3, R2, R4, 0xfe, !PT ;  /* 0x0000000203047212 */ /* 0x000fce00078efe04 */
.L_x_22260:
[----:B------:R-:W-:Y:S05]  /*1f90*/  BSYNC B0 ;  /* 0x0000000000007941 */ /* 0x000fea0003800000 */
.L_x_22259:
[----:B------:R-:W0:Y:S02]  /*1fa0*/  F2I.FTZ.TRUNC.NTZ R4, R4 ;  /* 0x0000000400047305 */ /* 0x000e24000021f100 */
[----:B0-----:R-:W-:Y:S01]  /*1fb0*/  PRMT R0, R4, 0x7610, R0 ;  /* 0x0000761004007816 */ /* 0x001fe20000000000 */
[----:B------:R-:W-:Y:S06]  /*1fc0*/  BRA `(.L_x_22240) ;  /* 0x00000000009c7947 */ /* 0x000fec0003800000 */
.L_x_22252:
        /* <DEDUP_REMOVED lines=14> */
.L_x_22266:
[----:B------:R-:W-:Y:S05]  /*20b0*/  BSYNC B0 ;  /* 0x0000000000007941 */ /* 0x000fea0003800000 */
.L_x_22265:
[----:B------:R-:W0:Y:S02]  /*20c0*/  F2I.FTZ.TRUNC.NTZ R4, R4 ;  /* 0x0000000400047305 */ /* 0x000e24000021f100 */
[----:B0-----:R-:W-:Y:S01]  /*20d0*/  PRMT R0, R4, 0x7610, R0 ;  /* 0x0000761004007816 */ /* 0x001fe20000000000 */
[----:B------:R-:W-:Y:S06]  /*20e0*/  BRA `(.L_x_22240) ;  /* 0x0000000000547947 */ /* 0x000fec0003800000 */
.L_x_22239:
        /* <DEDUP_REMOVED lines=16> */
.L_x_22267:
[----:B------:R-:W-:Y:S01]  /*21f0*/  PRMT R0, RZ, 0x7610, R0 ;  /* 0x00007610ff007816 */ /* 0x000fe20000000000 */
[----:B------:R-:W-:Y:S06]  /*2200*/  BRA `(.L_x_22240) ;  /* 0x00000000000c7947 */ /* 0x000fec0003800000 */
.L_x_22264:
[----:B------:R2:W5:Y:S01]  /*2210*/  LDG.E.U8 R0, desc[UR36][R2.64] ;  /* 0x0000002402007981 */ /* 0x000562000c1e1100 */
[----:B------:R-:W-:Y:S05]  /*2220*/  BRA `(.L_x_22240) ;  /* 0x0000000000047947 */ /* 0x000fea0003800000 */
.L_x_22263:
[----:B------:R1:W5:Y:S02]  /*2230*/  LDG.E.U8 R0, desc[UR36][R2.64] ;  /* 0x0000002402007981 */ /* 0x000364000c1e1100 */
.L_x_22240:
[----:B0123--:R-:W0:Y:S01]  /*2240*/  LDC.U8 R3, c[0x0][0x421] ;  /* 0x00010840ff037b82 */ /* 0x00fe220000000000 */
[----:B----45:R-:W-:Y:S01]  /*2250*/  LOP3.LUT P0, RZ, R0, 0xff, RZ, 0xc0, !PT ;  /* 0x000000ff00ff7812 */ /* 0x030fe2000780c0ff */
        /* <DEDUP_REMOVED lines=15> */
.L_x_22272:
[----:B------:R3:W-:Y:S01]  /*2350*/  STG.E.U8 desc[UR36][R16.64], R5 ;  /* 0x0000000510007986 */ /* 0x0007e2000c101124 */
[----:B------:R-:W-:Y:S05]  /*2360*/  BRA `(.L_x_22274) ;  /* 0x0000000c00147947 */ /* 0x000fea0003800000 */
.L_x_22271:
        /* <DEDUP_REMOVED lines=10> */
.L_x_22276:
[----:B------:R1:W-:Y:S01]  /*2410*/  STG.E desc[UR36][R16.64], R5 ;  /* 0x0000000510007986 */ /* 0x0003e2000c101924 */
[----:B------:R-:W-:Y:S05]  /*2420*/  BRA `(.L_x_22274) ;  /* 0x0000000800e47947 */ /* 0x000fea0003800000 */
.L_x_22275:
[----:B------:R2:W-:Y:S01]  /*2430*/  STG.E.U16 desc[UR36][R16.64], R5 ;  /* 0x0000000510007986 */ /* 0x0005e2000c101524 */
[----:B------:R-:W-:Y:S05]  /*2440*/  BRA `(.L_x_22274) ;  /* 0x0000000800dc7947 */ /* 0x000fea0003800000 */
.L_x_22270:
        /* <DEDUP_REMOVED lines=9> */
.L_x_22278:
[----:B------:R-:W-:-:S04]  /*24e0*/  FSEL R0, RZ, 1, P0 ;  /* 0x3f800000ff007808 */ /* 0x000fc80000000000 */
[----:B------:R-:W-:-:S05]  /*24f0*/  F2FP.F16.F32.PACK_AB R0, RZ, R0 ;  /* 0x00000000ff00723e */ /* 0x000fca00000000ff */
[----:B------:R0:W-:Y:S01]  /*2500*/  STG.E.U16 desc[UR36][R16.64], R0 ;  /* 0x0000000010007986 */ /* 0x0001e2000c101524 */
[----:B------:R-:W-:Y:S05]  /*2510*/  BRA `(.L_x_22274) ;  /* 0x0000000800a87947 */ /* 0x000fea0003800000 */
.L_x_22277:
        /* <DEDUP_REMOVED lines=10> */
.L_x_22280:
[----:B------:R-:W-:-:S04]  /*25c0*/  FSEL R0, RZ, 1, P0 ;  /* 0x3f800000ff007808 */ /* 0x000fc80000000000 */
[----:B------:R-:W-:-:S04]  /*25d0*/  F2FP.F16.F32.PACK_AB R3, RZ, R0 ;  /* 0x00000000ff03723e */ /* 0x000fc800000000ff */
[----:B------:R-:W-:-:S05]  /*25e0*/  PRMT R3, R3, 0x5410, RZ ;  /* 0x0000541003037816 */ /* 0x000fca00000000ff */
[----:B------:R0:W-:Y:S01]  /*25f0*/  STG.E desc[UR36][R16.64], R3 ;  /* 0x0000000310007986 */ /* 0x0001e2000c101924 */
[----:B------:R-:W-:Y:S05]  /*2600*/  BRA `(.L_x_22274) ;  /* 0x00000008006c7947 */ /* 0x000fea0003800000 */
.L_x_22279:
[----:B------:R-:W-:Y:S01]  /*2610*/  FSEL R3, RZ, 1.875, P0 ;  /* 0x3ff00000ff037808 */ /* 0x000fe20000000000 */
[----:B------:R-:W-:-:S05]  /*2620*/  IMAD.MOV.U32 R2, RZ, RZ, RZ ;  /* 0x000000ffff027224 */ /* 0x000fca00078e00ff */
[----:B------:R0:W-:Y:S01]  /*2630*/  STG.E.64 desc[UR36][R16.64], R2 ;  /* 0x0000000210007986 */ /* 0x0001e2000c101b24 */
[----:B------:R-:W-:Y:S05]  /*2640*/  BRA `(.L_x_22274) ;  /* 0x00000008005c7947 */ /* 0x000fea0003800000 */
.L_x_22269:
        /* <DEDUP_REMOVED lines=10> */
.L_x_22283:
[----:B------:R-:W-:Y:S02]  /*26f0*/  FSEL R5, RZ, 1.875, P0 ;  /* 0x3ff00000ff057808 */ /* 0x000fe40000000000 */
[----:B------:R-:W-:Y:S01]  /*2700*/  CS2R R6, SRZ ;  /* 0x0000000000067805 */ /* 0x000fe2000001ff00 */
[----:B------:R-:W-:-:S05]  /*2710*/  IMAD.MOV.U32 R4, RZ, RZ, RZ ;  /* 0x000000ffff047224 */ /* 0x000fca00078e00ff */
[----:B------:R0:W-:Y:S01]  /*2720*/  STG.E.128 desc[UR36][R16.64], R4 ;  /* 0x0000000410007986 */ /* 0x0001e2000c101d24 */
[----:B------:R-:W-:Y:S05]  /*2730*/  BRA `(.L_x_22274) ;  /* 0x0000000800207947 */ /* 0x000fea0003800000 */
.L_x_22282:
        /* <DEDUP_REMOVED lines=18> */
.L_x_22287:
[----:B------:R-:W-:Y:S05]  /*2860*/  BSYNC B0 ;  /* 0x0000000000007941 */ /* 0x000fea0003800000 */
.L_x_22286:
[----:B------:R0:W-:Y:S01]  /*2870*/  STG.E.U8 desc[UR36][R16.64], R3 ;  /* 0x0000000310007986 */ /* 0x0001e2000c101124 */
[----:B------:R-:W-:Y:S05]  /*2880*/  BRA `(.L_x_22274) ;  /* 0x0000000400cc7947 */ /* 0x000fea0003800000 */
.L_x_22285:
        /* <DEDUP_REMOVED lines=13> */
.L_x_22288:
[----:B------:R-:W-:Y:S01]  /*2960*/  ISETP.GT.U32.AND P0, PT, R3, 0x7f800000, PT ;  /* 0x7f8000000300780c */ /* 0x000fe20003f04070 */
[----:B------:R-:W-:-:S05]  /*2970*/  IMAD.MOV.U32 R3, RZ, RZ, 0x7f ;  /* 0x0000007fff037424 */ /* 0x000fca00078e00ff */
[----:B------:R-:W-:-:S05]  /*2980*/  SEL R3, R3, 0x7c, P0 ;  /* 0x0000007c03037807 */ /* 0x000fca0000000000 */
[----:B------:R0:W-:Y:S01]  /*2990*/  STG.E.U8 desc[UR36][R16.64], R3 ;  /* 0x0000000310007986 */ /* 0x0001e2000c101124 */
[----:B------:R-:W-:Y:S05]  /*29a0*/  BRA `(.L_x_22274) ;  /* 0x0000000400847947 */ /* 0x000fea0003800000 */
.L_x_22284:
[----:B------:R-:W-:-:S04]  /*29b0*/  FSEL R0, RZ, 1, P0 ;  /* 0x3f800000ff007808 */ /* 0x000fc80000000000 */
[----:B------:R-:W-:-:S05]  /*29c0*/  F2FP.BF16.F32.PACK_AB R0, RZ, R0 ;  /* 0x00000000ff00723e */ /* 0x000fca00000010ff */
[----:B------:R0:W-:Y:S01]  /*29d0*/  STG.E.U16 desc[UR36][R16.64], R0 ;  /* 0x0000000010007986 */ /* 0x0001e2000c101524 */
[----:B------:R-:W-:Y:S05]  /*29e0*/  BRA `(.L_x_22274) ;  /* 0x0000000400747947 */ /* 0x000fea0003800000 */
.L_x_22281:
        /* <DEDUP_REMOVED lines=10> */
.L_x_22291:
        /* <DEDUP_REMOVED lines=16> */
.L_x_22294:
[----:B------:R-:W-:-:S07]  /*2b90*/  PRMT R8, R0, 0x7610, R8 ;  /* 0x0000761000087816 */ /* 0x000fce0000000008 */
.L_x_22293:
[----:B------:R-:W-:Y:S05]  /*2ba0*/  BSYNC B0 ;  /* 0x0000000000007941 */ /* 0x000fea0003800000 */
.L_x_22292:
[----:B------:R0:W-:Y:S01]  /*2bb0*/  STG.E.U8 desc[UR36][R16.64], R8 ;  /* 0x0000000810007986 */ /* 0x0001e2000c101124 */
[----:B------:R-:W-:Y:S05]  /*2bc0*/  BRA `(.L_x_22274) ;  /* 0x0000000000fc7947 */ /* 0x000fea0003800000 */
.L_x_22290:
        /* <DEDUP_REMOVED lines=16> */
.L_x_22297:
[----:B------:R-:W-:-:S07]  /*2cd0*/  PRMT R8, R0, 0x7610, R8 ;  /* 0x0000761000087816 */ /* 0x000fce0000000008 */
.L_x_22296:
[----:B------:R-:W-:Y:S05]  /*2ce0*/  BSYNC B0 ;  /* 0x0000000000007941 */ /* 0x000fea0003800000 */
.L_x_22295:
[----:B------:R0:W-:Y:S01]  /*2cf0*/  STG.E.U8 desc[UR36][R16.64], R8 ;  /* 0x0000000810007986 */ /* 0x0001e2000c101124 */
[----:B------:R-:W-:Y:S05]  /*2d00*/  BRA `(.L_x_22274) ;  /* 0x0000000000ac7947 */ /* 0x000fea0003800000 */
.L_x_22289:
        /* <DEDUP_REMOVED lines=21> */
.L_x_22273:
        /* <DEDUP_REMOVED lines=16> */
.L_x_22300:
[----:B------:R-:W-:Y:S05]  /*2f60*/  BRA `(.L_x_22274) ;  /* 0x0000000000147947 */ /* 0x000fea0003800000 */
.L_x_22299:
[----:B------:R-:W-:Y:S02]  /*2f70*/  IMAD.MOV.U32 R2, RZ, RZ, R5 ;  /* 0x000000ffff027224 */ /* 0x000fe400078e0005 */
[----:B------:R-:W-:-:S05]  /*2f80*/  IMAD.MOV.U32 R3, RZ, RZ, RZ ;  /* 0x000000ffff037224 */ /* 0x000fca00078e00ff */
[----:B------:R0:W-:Y:S01]  /*2f90*/  STG.E.64 desc[UR36][R16.64], R2 ;  /* 0x0000000210007986 */ /* 0x0001e2000c101b24 */
[----:B------:R-:W-:Y:S05]  /*2fa0*/  BRA `(.L_x_22274) ;  /* 0x0000000000047947 */ /* 0x000fea0003800000 */
.L_x_22298:
[----:B------:R0:W-:Y:S02]  /*2fb0*/  STG.E desc[UR36][R16.64], R5 ;  /* 0x0000000510007986 */ /* 0x0001e4000c101924 */
.L_x_22274:
[----:B------:R-:W-:Y:S05]  /*2fc0*/  BSYNC B6 ;  /* 0x0000000000067941 */ /* 0x000fea0003800000 */
.L_x_22268:
[----:B------:R-:W-:-:S04]  /*2fd0*/  IMAD R18, R23, 0x200, R18 ;  /* 0x0000020017127824 */ /* 0x000fc800078e0212 */
[----:B------:R-:W-:-:S07]  /*2fe0*/  VIADD R19, R18, 0x80 ;  /* 0x0000008012137836 */ /* 0x000fce0000000000 */
.L_x_22233:
[----:B------:R-:W-:Y:S05]  /*2ff0*/  BSYNC B7 ;  /* 0x0000000000077941 */ /* 0x000fea0003800000 */
.L_x_22232:
        /* <DEDUP_REMOVED lines=307> */
.L_x_22303:
        /* <DEDUP_REMOVED lines=20> */
.L_x_22307:
[----:B------:R0:W5:Y:S01]  /*4470*/  LDG.E.U8 R0, desc[UR36][R2.64] ;  /* 0x0000002402007981 */ /* 0x000162000c1e1100 */
[----:B------:R-:W-:Y:S05]  /*4480*/  BRA `(.L_x_22309) ;  /* 0x0000000c00547947 */ /* 0x000fea0003800000 */
.L_x_22306:
        /* <DEDUP_REMOVED lines=8> */
.L_x_22311:
[----:B------:R0:W5:Y:S01]  /*4510*/  LDG.E.U8 R0, desc[UR36][R2.64] ;  /* 0x0000002402007981 */ /* 0x000162000c1e1100 */
[----:B------:R-:W-:Y:S05]  /*4520*/  BRA `(.L_x_22309) ;  /* 0x0000000c002c7947 */ /* 0x000fea0003800000 */
.L_x_22310:
[----:B------:R0:W5:Y:S01]  /*4530*/  LDG.E.U16 R0, desc[UR36][R2.64] ;  /* 0x0000002402007981 */ /* 0x000162000c1e1500 */
[----:B------:R-:W-:Y:S05]  /*4540*/  BRA `(.L_x_22309) ;  /* 0x0000000c00247947 */ /* 0x000fea0003800000 */
.L_x_22305:
        /* <DEDUP_REMOVED lines=9> */
.L_x_22313:
[----:B------:R-:W2:Y:S02]  /*45e0*/  LDG.E.U16 R4, desc[UR36][R2.64] ;  /* 0x0000002402047981 */ /* 0x000ea4000c1e1500 */
[----:B--2---:R-:W-:-:S06]  /*45f0*/  HADD2.F32 R4, -RZ, R4.H0_H0 ;  /* 0x20000004ff047230 */ /* 0x004fcc0000004100 */
[----:B------:R-:W0:Y:S02]  /*4600*/  F2I.FTZ.TRUNC.NTZ R4, R4 ;  /* 0x0000000400047305 */ /* 0x000e24000021f100 */
[----:B0-----:R-:W-:Y:S01]  /*4610*/  PRMT R0, R4, 0x7610, R0 ;  /* 0x0000761004007816 */ /* 0x001fe20000000000 */
[----:B------:R-:W-:Y:S06]  /*4620*/  BRA `(.L_x_22309) ;  /* 0x0000000800ec7947 */ /* 0x000fec0003800000 */
.L_x_22312:
        /* <DEDUP_REMOVED lines=9> */
.L_x_22315:
[----:B------:R-:W2:Y:S02]  /*46c0*/  LDG.E.U16 R2, desc[UR36][R2.64] ;  /* 0x0000002402027981 */ /* 0x000ea4000c1e1500 */
[----:B--2---:R-:W-:-:S06]  /*46d0*/  HADD2.F32 R4, -RZ, R2.H0_H0 ;  /* 0x20000002ff047230 */ /* 0x004fcc0000004100 */
[----:B------:R-:W0:Y:S02]  /*46e0*/  F2I.FTZ.TRUNC.NTZ R4, R4 ;  /* 0x0000000400047305 */ /* 0x000e24000021f100 */
[----:B0-----:R-:W-:Y:S01]  /*46f0*/  PRMT R0, R4, 0x7610, R0 ;  /* 0x0000761004007816 */ /* 0x001fe20000000000 */
[----:B------:R-:W-:Y:S06]  /*4700*/  BRA `(.L_x_22309) ;  /* 0x0000000800b47947 */ /* 0x000fec0003800000 */
.L_x_22314:
[----:B------:R-:W2:Y:S02]  /*4710*/  LDG.E.64 R2, desc[UR36][R2.64] ;  /* 0x0000002402027981 */ /* 0x000ea4000c1e1b00 */
[----:B--2---:R0:W1:Y:S01]  /*4720*/  F2I.F64.TRUNC R0, R2 ;  /* 0x0000000200007311 */ /* 0x004062000030d100 */
[----:B------:R-:W-:Y:S05]  /*4730*/  BRA `(.L_x_22309) ;  /* 0x0000000800a87947 */ /* 0x000fea0003800000 */
.L_x_22304:
        /* <DEDUP_REMOVED lines=12> */
.L_x_22318:
[----:B------:R-:W2:Y:S02]  /*4800*/  LDG.E.64 R2, desc[UR36][R2.64] ;  /* 0x0000002402027981 */ /* 0x000ea4000c1e1b00 */
[----:B--2---:R3:W4:Y:S01]  /*4810*/  F2I.F64.TRUNC R0, R2 ;  /* 0x0000000200007311 */ /* 0x004722000030d100 */
[----:B------:R-:W-:Y:S05]  /*4820*/  BRA `(.L_x_22309) ;  /* 0x00000008006c7947 */ /* 0x000fea0003800000 */
.L_x_22317:
        /* <DEDUP_REMOVED lines=28> */
.L_x_22320:
        /* <DEDUP_REMOVED lines=15> */
.L_x_22319:
[----:B------:R-:W2:Y:S02]  /*4ae0*/  LDG.E.U16 R4, desc[UR36][R2.64] ;  /* 0x0000002402047981 */ /* 0x000ea4000c1e1500 */
[----:B--2---:R-:W-:-:S06]  /*4af0*/  IMAD.U32 R4, R4, 0x10000, RZ ;  /* 0x0001000004047824 */ /* 0x004fcc00078e00ff */
[----:B------:R-:W0:Y:S02]  /*4b00*/  F2I.FTZ.TRUNC.NTZ R4, R4 ;  /* 0x0000000400047305 */ /* 0x000e24000021f100 */
[----:B0-----:R-:W-:Y:S01]  /*4b10*/  PRMT R0, R4, 0x7610, R0 ;  /* 0x0000761004007816 */ /* 0x001fe20000000000 */
[----:B------:R-:W-:Y:S06]  /*4b20*/  BRA `(.L_x_22309) ;  /* 0x0000000400ac7947 */ /* 0x000fec0003800000 */
.L_x_22316:
        /* <DEDUP_REMOVED lines=10> */
.L_x_22323:
        /* <DEDUP_REMOVED lines=21> */
.L_x_22327:
[----:B------:R-:W-:Y:S05]  /*4d20*/  BSYNC B1 ;  /* 0x0000000000017941 */ /* 0x000fea0003800000 */
.L_x_22326:
[----:B------:R-:W-:Y:S01]  /*4d30*/  IMAD.SHL.U32 R2, R2, 0x100000, RZ ;  /* 0x0010000002027824 */ /* 0x000fe200078e00ff */
[----:B------:R-:W-:-:S04]  /*4d40*/  LEA R3, R0, 0x3b800000, 0x17 ;  /* 0x3b80000000037811 */ /* 0x000fc800078eb8ff */
[----:B------:R-:W-:-:S07]  /*4d50*/  LOP3.LUT R4, R3, R2, R4, 0xfe, !PT ;  /* 0x0000000203047212 */ /* 0x000fce00078efe04 */
.L_x_22325:
[----:B------:R-:W-:Y:S05]  /*4d60*/  BSYNC B0 ;  /* 0x0000000000007941 */ /* 0x000fea0003800000 */
.L_x_22324:
[----:B------:R-:W0:Y:S02]  /*4d70*/  F2I.FTZ.TRUNC.NTZ R4, R4 ;  /* 0x0000000400047305 */ /* 0x000e24000021f100 */
[----:B0-----:R-:W-:Y:S01]  /*4d80*/  PRMT R0, R4, 0x7610, R0 ;  /* 0x0000761004007816 */ /* 0x001fe20000000000 */
[----:B------:R-:W-:Y:S06]  /*4d90*/  BRA `(.L_x_22309) ;  /* 0x0000000400107947 */ /* 0x000fec0003800000 */
.L_x_22322:
        /* <DEDUP_REMOVED lines=21> */
.L_x_22331:
[----:B------:R-:W-:Y:S05]  /*4ef0*/  BSYNC B1 ;  /* 0x0000000000017941 */ /* 0x000fea0003800000 */
.L_x_22330:
[----:B------:R-:W-:Y:S01]  /*4f00*/  IMAD.SHL.U32 R2, R2, 0x200000, RZ ;  /* 0x0020000002027824 */ /* 0x000fe200078e00ff */
[----:B------:R-:W-:-:S04]  /*4f10*/  LEA R3, R0, 0x37800000, 0x17 ;  /* 0x3780000000037811 */ /* 0x000fc800078eb8ff */
[----:B------:R-:W-:-:S07]  /*4f20*/  LOP3.LUT R4, R3, R2, R4, 0xfe, !PT ;  /* 0x0000000203047212 */ /* 0x000fce00078efe04 */
.L_x_22329:
[----:B------:R-:W-:Y:S05]  /*4f30*/  BSYNC B0 ;  /* 0x0000000000007941 */ /* 0x000fea0003800000 */
.L_x_22328:
[----:B------:R-:W0:Y:S02]  /*4f40*/  F2I.FTZ.TRUNC.NTZ R4, R4 ;  /* 0x0000000400047305 */ /* 0x000e24000021f100 */
[----:B0-----:R-:W-:Y:S01]  /*4f50*/  PRMT R0, R4, 0x7610, R0 ;  /* 0x0000761004007816 */ /* 0x001fe20000000000 */
[----:B------:R-:W-:Y:S06]  /*4f60*/  BRA `(.L_x_22309) ;  /* 0x00000000009c7947 */ /* 0x000fec0003800000 */
.L_x_22321:
        /* <DEDUP_REMOVED lines=14> */
.L_x_22335:
[----:B------:R-:W-:Y:S05]  /*5050*/  BSYNC B0 ;  /* 0x0000000000007941 */ /* 0x000fea0003800000 */
.L_x_22334:
[----:B------:R-:W0:Y:S02]  /*5060*/  F2I.FTZ.TRUNC.NTZ R4, R4 ;  /* 0x0000000400047305 */ /* 0x000e24000021f100 */
[----:B0-----:R-:W-:Y:S01]  /*5070*/  PRMT R0, R4, 0x7610, R0 ;  /* 0x0000761004007816 */ /* 0x001fe20000000000 */
[----:B------:R-:W-:Y:S06]  /*5080*/  BRA `(.L_x_22309) ;  /* 0x0000000000547947 */ /* 0x000fec0003800000 */
.L_x_22308:
        /* <DEDUP_REMOVED lines=16> */
.L_x_22336:
[----:B------:R-:W-:Y:S01]  /*5190*/  PRMT R0, RZ, 0x7610, R0 ;  /* 0x00007610ff007816 */ /* 0x000fe20000000000 */
[----:B------:R-:W-:Y:S06]  /*51a0*/  BRA `(.L_x_22309) ;  /* 0x00000000000c7947 */ /* 0x000fec0003800000 */
.L_x_22333:
[----:B------:R2:W5:Y:S01]  /*51b0*/  LDG.E.U8 R0, desc[UR36][R2.64] ;  /* 0x0000002402007981 */ /* 0x000562000c1e1100 */
[----:B------:R-:W-:Y:S05]  /*51c0*/  BRA `(.L_x_22309) ;  /* 0x0000000000047947 */ /* 0x000fea0003800000 */
.L_x_22332:
[----:B------:R1:W5:Y:S02]  /*51d0*/  LDG.E.U8 R0, desc[UR36][R2.64] ;  /* 0x0000002402007981 */ /* 0x000364000c1e1100 */
.L_x_22309:
[----:B------:R-:W0:Y:S01]  /*51e0*/  LDC.U8 R4, c[0x0][0x421] ;  /* 0x00010840ff047b82 */ /* 0x000e220000000000 */
[----:B-1--45:R-:W-:Y:S01]  /*51f0*/  LOP3.LUT P0, RZ, R0, 0xff, RZ, 0xc0, !PT ;  /* 0x000000ff00ff7812 */ /* 0x032fe2000780c0ff */
[----:B------:R-:W-:Y:S03]  /*5200*/  BSSY B6, `(.L_x_22337) ;  /* 0x00000d4000067945 */ /* 0x000fe60003800000 */
        /* <DEDUP_REMOVED lines=14> */
.L_x_22341:
[----:B------:R0:W-:Y:S01]  /*52f0*/  STG.E.U8 desc[UR36][R16.64], R2 ;  /* 0x0000000210007986 */ /* 0x0001e2000c101124 */
[----:B------:R-:W-:Y:S05]  /*5300*/  BRA `(.L_x_22343) ;  /* 0x0000000c000c7947 */ /* 0x000fea0003800000 */
.L_x_22340:
        /* <DEDUP_REMOVED lines=9> */
.L_x_22345:
[----:B------:R0:W-:Y:S01]  /*53a0*/  STG.E desc[UR36][R16.64], R2 ;  /* 0x0000000210007986 */ /* 0x0001e2000c101924 */
[----:B------:R-:W-:Y:S05]  /*53b0*/  BRA `(.L_x_22343) ;  /* 0x0000000800e07947 */ /* 0x000fea0003800000 */
.L_x_22344:
[----:B------:R0:W-:Y:S01]  /*53c0*/  STG.E.U16 desc[UR36][R16.64], R2 ;  /* 0x0000000210007986 */ /* 0x0001e2000c101524 */
[----:B------:R-:W-:Y:S05]  /*53d0*/  BRA `(.L_x_22343) ;  /* 0x0000000800d87947 */ /* 0x000fea0003800000 */
.L_x_22339:
        /* <DEDUP_REMOVED lines=9> */
.L_x_22347:
[----:B------:R-:W-:-:S04]  /*5470*/  FSEL R0, RZ, 1, P0 ;  /* 0x3f800000ff007808 */ /* 0x000fc80000000000 */
[----:B------:R-:W-:-:S05]  /*5480*/  F2FP.F16.F32.PACK_AB R0, RZ, R0 ;  /* 0x00000000ff00723e */ /* 0x000fca00000000ff */
[----:B------:R0:W-:Y:S01]  /*5490*/  STG.E.U16 desc[UR36][R16.64], R0 ;  /* 0x0000000010007986 */ /* 0x0001e2000c101524 */
[----:B------:R-:W-:Y:S05]  /*54a0*/  BRA `(.L_x_22343) ;  /* 0x0000000800a47947 */ /* 0x000fea0003800000 */
.L_x_22346:
        /* <DEDUP_REMOVED lines=10> */
.L_x_22349:
[----:B------:R-:W-:-:S04]  /*5550*/  FSEL R0, RZ, 1, P0 ;  /* 0x3f800000ff007808 */ /* 0x000fc80000000000 */
[----:B------:R-:W-:-:S04]  /*5560*/  F2FP.F16.F32.PACK_AB R3, RZ, R0 ;  /* 0x00000000ff03723e */ /* 0x000fc800000000ff */
[----:B------:R-:W-:-:S05]  /*5570*/  PRMT R3, R3, 0x5410, RZ ;  /* 0x0000541003037816 */ /* 0x000fca00000000ff */
[----:B------:R0:W-:Y:S01]  /*5580*/  STG.E desc[UR36][R16.64], R3 ;  /* 0x0000000310007986 */ /* 0x0001e2000c101924 */
[----:B------:R-:W-:Y:S05]  /*5590*/  BRA `(.L_x_22343) ;  /* 0x0000000800687947 */ /* 0x000fea0003800000 */
.L_x_22348:
[----:B------:R-:W-:Y:S01]  /*55a0*/  FSEL R3, RZ, 1.875, P0 ;  /* 0x3ff00000ff037808 */ /* 0x000fe20000000000 */
[----:B------:R-:W-:-:S05]  /*55b0*/  IMAD.MOV.U32 R2, RZ, RZ, RZ ;  /* 0x000000ffff027224 */ /* 0x000fca00078e00ff */
[----:B------:R0:W-:Y:S01]  /*55c0*/  STG.E.64 desc[UR36][R16.64], R2 ;  /* 0x0000000210007986 */ /* 0x0001e2000c101b24 */
[----:B------:R-:W-:Y:S05]  /*55d0*/  BRA `(.L_x_22343) ;  /* 0x0000000800587947 */ /* 0x000fea0003800000 */
.L_x_22338:
        /* <DEDUP_REMOVED lines=10> */
.L_x_22352:
[----:B------:R-:W-:Y:S02]  /*5680*/  FSEL R5, RZ, 1.875, P0 ;  /* 0x3ff00000ff057808 */ /* 0x000fe40000000000 */
[----:B------:R-:W-:Y:S01]  /*5690*/  CS2R R6, SRZ ;  /* 0x0000000000067805 */ /* 0x000fe2000001ff00 */
[----:B------:R-:W-:-:S05]  /*56a0*/  IMAD.MOV.U32 R4, RZ, RZ, RZ ;  /* 0x000000ffff047224 */ /* 0x000fca00078e00ff */
[----:B------:R0:W-:Y:S01]  /*56b0*/  STG.E.128 desc[UR36][R16.64], R4 ;  /* 0x0000000410007986 */ /* 0x0001e2000c101d24 */
[----:B------:R-:W-:Y:S05]  /*56c0*/  BRA `(.L_x_22343) ;  /* 0x00000008001c7947 */ /* 0x000fea0003800000 */
.L_x_22351:
        /* <DEDUP_REMOVED lines=18> */
.L_x_22356:
[----:B------:R-:W-:Y:S05]  /*57f0*/  BSYNC B0 ;  /* 0x0000000000007941 */ /* 0x000fea0003800000 */
.L_x_22355:
[----:B------:R0:W-:Y:S01]  /*5800*/  STG.E.U8 desc[UR36][R16.64], R3 ;  /* 0x0000000310007986 */ /* 0x0001e2000c101124 */
[----:B------:R-:W-:Y:S05]  /*5810*/  BRA `(.L_x_22343) ;  /* 0x0000000400c87947 */ /* 0x000fea0003800000 */
.L_x_22354:
        /* <DEDUP_REMOVED lines=13> */
.L_x_22357:
[----:B------:R-:W-:Y:S01]  /*58f0*/  ISETP.GT.U32.AND P0, PT, R3, 0x7f800000, PT ;  /* 0x7f8000000300780c */ /* 0x000fe20003f04070 */
[----:B------:R-:W-:-:S05]  /*5900*/  IMAD.MOV.U32 R3, RZ, RZ, 0x7f ;  /* 0x0000007fff037424 */ /* 0x000fca00078e00ff */
[----:B------:R-:W-:-:S05]  /*5910*/  SEL R3, R3, 0x7c, P0 ;  /* 0x0000007c03037807 */ /* 0x000fca0000000000 */
[----:B------:R0:W-:Y:S01]  /*5920*/  STG.E.U8 desc[UR36][R16.64], R3 ;  /* 0x0000000310007986 */ /* 0x0001e2000c101124 */
[----:B------:R-:W-:Y:S05]  /*5930*/  BRA `(.L_x_22343) ;  /* 0x0000000400807947 */ /* 0x000fea0003800000 */
.L_x_22353:
[----:B------:R-:W-:-:S04]  /*5940*/  FSEL R0, RZ, 1, P0 ;  /* 0x3f800000ff007808 */ /* 0x000fc80000000000 */
[----:B------:R-:W-:-:S05]  /*5950*/  F2FP.BF16.F32.PACK_AB R0, RZ, R0 ;  /* 0x00000000ff00723e */ /* 0x000fca00000010ff */
[----:B------:R0:W-:Y:S01]  /*5960*/  STG.E.U16 desc[UR36][R16.64], R0 ;  /* 0x0000000010007986 */ /* 0x0001e2000c101524 */
[----:B------:R-:W-:Y:S05]  /*5970*/  BRA `(.L_x_22343) ;  /* 0x0000000400707947 */ /* 0x000fea0003800000 */
.L_x_22350:
        /* <DEDUP_REMOVED lines=10> */
.L_x_22360:
        /* <DEDUP_REMOVED lines=16> */
.L_x_22363:
[----:B------:R-:W-:-:S07]  /*5b20*/  PRMT R8, R0, 0x7610, R8 ;  /* 0x0000761000087816 */ /* 0x000fce0000000008 */
.L_x_22362:
[----:B------:R-:W-:Y:S05]  /*5b30*/  BSYNC B0 ;  /* 0x0000000000007941 */ /* 0x000fea0003800000 */
.L_x_22361:
[----:B------:R3:W-:Y:S01]  /*5b40*/  STG.E.U8 desc[UR36][R16.64], R8 ;  /* 0x0000000810007986 */ /* 0x0007e2000c101124 */
[----:B------:R-:W-:Y:S05]  /*5b50*/  BRA `(.L_x_22343) ;  /* 0x0000000000f87947 */ /* 0x000fea0003800000 */
.L_x_22359:
        /* <DEDUP_REMOVED lines=16> */
.L_x_22366:
[----:B------:R-:W-:-:S07]  /*5c60*/  PRMT R8, R0, 0x7610, R8 ;  /* 0x0000761000087816 */ /* 0x000fce0000000008 */
.L_x_22365:
[----:B------:R-:W-:Y:S05]  /*5c70*/  BSYNC B0 ;  /* 0x0000000000007941 */ /* 0x000fea0003800000 */
.L_x_22364:
[----:B------:R0:W-:Y:S01]  /*5c80*/  STG.E.U8 desc[UR36][R16.64], R8 ;  /* 0x0000000810007986 */ /* 0x0001e2000c101124 */
[----:B------:R-:W-:Y:S05]  /*5c90*/  BRA `(.L_x_22343) ;  /* 0x0000000000a87947 */ /* 0x000fea0003800000 */
.L_x_22358:
        /* <DEDUP_REMOVED lines=21> */
.L_x_22342:
        /* <DEDUP_REMOVED lines=16> */
.L_x_22369:
[----:B------:R-:W-:Y:S05]  /*5ef0*/  BRA `(.L_x_22343) ;  /* 0x0000000000107947 */ /* 0x000fea0003800000 */
.L_x_22368:
[----:B------:R-:W-:-:S05]  /*5f00*/  IMAD.MOV.U32 R3, RZ, RZ, RZ ;  /* 0x000000ffff037224 */ /* 0x000fca00078e00ff */
[----:B------:R2:W-:Y:S01]  /*5f10*/  STG.E.64 desc[UR36][R16.64], R2 ;  /* 0x0000000210007986 */ /* 0x0005e2000c101b24 */
[----:B------:R-:W-:Y:S05]  /*5f20*/  BRA `(.L_x_22343) ;  /* 0x0000000000047947 */ /* 0x000fea0003800000 */
.L_x_22367:
[----:B------:R0:W-:Y:S02]  /*5f30*/  STG.E desc[UR36][R16.64], R2 ;  /* 0x0000000210007986 */ /* 0x0001e4000c101924 */
.L_x_22343:
[----:B------:R-:W-:Y:S05]  /*5f40*/  BSYNC B6 ;  /* 0x0000000000067941 */ /* 0x000fea0003800000 */
.L_x_22337:
[----:B------:R-:W-:-:S07]  /*5f50*/  VIADD R19, R19, 0x80 ;  /* 0x0000008013137836 */ /* 0x000fce0000000000 */
.L_x_22302:
[----:B------:R-:W-:Y:S05]  /*5f60*/  BSYNC B7 ;  /* 0x0000000000077941 */ /* 0x000fea0003800000 */
.L_x_22301:
        /* <DEDUP_REMOVED lines=307> */
.L_x_22372:
        /* <DEDUP_REMOVED lines=20> */
.L_x_22376:
[----:B------:R3:W5:Y:S01]  /*73e0*/  LDG.E.U8 R0, desc[UR36][R2.64] ;  /* 0x0000002402007981 */ /* 0x000762000c1e1100 */
[----:B------:R-:W-:Y:S05]  /*73f0*/  BRA `(.L_x_22378) ;  /* 0x0000000c00547947 */ /* 0x000fea0003800000 */
.L_x_22375:
        /* <DEDUP_REMOVED lines=8> */
.L_x_22380:
[----:B------:R2:W5:Y:S01]  /*7480*/  LDG.E.U8 R0, desc[UR36][R2.64] ;  /* 0x0000002402007981 */ /* 0x000562000c1e1100 */
[----:B------:R-:W-:Y:S05]  /*7490*/  BRA `(.L_x_22378) ;  /* 0x0000000c002c7947 */ /* 0x000fea0003800000 */
.L_x_22379:
[----:B------:R0:W5:Y:S01]  /*74a0*/  LDG.E.U16 R0, desc[UR36][R2.64] ;  /* 0x0000002402007981 */ /* 0x000162000c1e1500 */
[----:B------:R-:W-:Y:S05]  /*74b0*/  BRA `(.L_x_22378) ;  /* 0x0000000c00247947 */ /* 0x000fea0003800000 */
.L_x_22374:
        /* <DEDUP_REMOVED lines=9> */
.L_x_22382:
[----:B------:R-:W2:Y:S02]  /*7550*/  LDG.E.U16 R4, desc[UR36][R2.64] ;  /* 0x0000002402047981 */ /* 0x000ea4000c1e1500 */
[----:B--2---:R-:W-:-:S06]  /*7560*/  HADD2.F32 R4, -RZ, R4.H0_H0 ;  /* 0x20000004ff047230 */ /* 0x004fcc0000004100 */
[----:B------:R-:W0:Y:S02]  /*7570*/  F2I.FTZ.TRUNC.NTZ R4, R4 ;  /* 0x0000000400047305 */ /* 0x000e24000021f100 */
[----:B0-----:R-:W-:Y:S01]  /*7580*/  PRMT R0, R4, 0x7610, R0 ;  /* 0x0000761004007816 */ /* 0x001fe20000000000 */
[----:B------:R-:W-:Y:S06]  /*7590*/  BRA `(.L_x_22378) ;  /* 0x0000000800ec7947 */ /* 0x000fec0003800000 */
.L_x_22381:
        /* <DEDUP_REMOVED lines=9> */
.L_x_22384:
[----:B------:R-:W2:Y:S02]  /*7630*/  LDG.E.U16 R2, desc[UR36][R2.64] ;  /* 0x0000002402027981 */ /* 0x000ea4000c1e1500 */
[----:B--2---:R-:W-:-:S06]  /*7640*/  HADD2.F32 R4, -RZ, R2.H0_H0 ;  /* 0x20000002ff047230 */ /* 0x004fcc0000004100 */
[----:B------:R-:W0:Y:S02]  /*7650*/  F2I.FTZ.TRUNC.NTZ R4, R4 ;  /* 0x0000000400047305 */ /* 0x000e24000021f100 */
[----:B0-----:R-:W-:Y:S01]  /*7660*/  PRMT R0, R4, 0x7610, R0 ;  /* 0x0000761004007816 */ /* 0x001fe20000000000 */
[----:B------:R-:W-:Y:S06]  /*7670*/  BRA `(.L_x_22378) ;  /* 0x0000000800b47947 */ /* 0x000fec0003800000 */
.L_x_22383:
[----:B------:R-:W2:Y:S02]  /*7680*/  LDG.E.64 R2, desc[UR36][R2.64] ;  /* 0x0000002402027981 */ /* 0x000ea4000c1e1b00 */
[----:B--2---:R0:W1:Y:S01]  /*7690*/  F2I.F64.TRUNC R0, R2 ;  /* 0x0000000200007311 */ /* 0x004062000030d100 */
[----:B------:R-:W-:Y:S05]  /*76a0*/  BRA `(.L_x_22378) ;  /* 0x0000000800a87947 */ /* 0x000fea0003800000 */
.L_x_22373:
        /* <DEDUP_REMOVED lines=12> */
.L_x_22387:
[----:B------:R-:W2:Y:S02]  /*7770*/  LDG.E.64 R2, desc[UR36][R2.64] ;  /* 0x0000002402027981 */ /* 0x000ea4000c1e1b00 */
[----:B--2---:R0:W1:Y:S01]  /*7780*/  F2I.F64.TRUNC R0, R2 ;  /* 0x0000000200007311 */ /* 0x004062000030d100 */
[----:B------:R-:W-:Y:S05]  /*7790*/  BRA `(.L_x_22378) ;  /* 0x00000008006c7947 */ /* 0x000fea0003800000 */
.L_x_22386:
        /* <DEDUP_REMOVED lines=28> */
.L_x_22389:
        /* <DEDUP_REMOVED lines=15> */
.L_x_22388:
[----:B------:R-:W2:Y:S02]  /*7a50*/  LDG.E.U16 R4, desc[UR36][R2.64] ;  /* 0x0000002402047981 */ /* 0x000ea4000c1e1500 */
[----:B--2---:R-:W-:-:S06]  /*7a60*/  IMAD.U32 R4, R4, 0x10000, RZ ;  /* 0x0001000004047824 */ /* 0x004fcc00078e00ff */
[----:B------:R-:W0:Y:S02]  /*7a70*/  F2I.FTZ.TRUNC.NTZ R4, R4 ;  /* 0x0000000400047305 */ /* 0x000e24000021f100 */
[----:B0-----:R-:W-:Y:S01]  /*7a80*/  PRMT R0, R4, 0x7610, R0 ;  /* 0x0000761004007816 */ /* 0x001fe20000000000 */
[----:B------:R-:W-:Y:S06]  /*7a90*/  BRA `(.L_x_22378) ;  /* 0x0000000400ac7947 */ /* 0x000fec0003800000 */
.L_x_22385:
        /* <DEDUP_REMOVED lines=10> */
.L_x_22392:
        /* <DEDUP_REMOVED lines=21> */
.L_x_22396:
[----:B------:R-:W-:Y:S05]  /*7c90*/  BSYNC B1 ;  /* 0x0000000000017941 */ /* 0x000fea0003800000 */
.L_x_22395:
[----:B------:R-:W-:Y:S01]  /*7ca0*/  IMAD.SHL.U32 R2, R2, 0x100000, RZ ;  /* 0x0010000002027824 */ /* 0x000fe200078e00ff */
[----:B------:R-:W-:-:S04]  /*7cb0*/  LEA R3, R0, 0x3b800000, 0x17 ;  /* 0x3b80000000037811 */ /* 0x000fc800078eb8ff */
[----:B------:R-:W-:-:S07]  /*7cc0*/  LOP3.LUT R4, R3, R2, R4, 0xfe, !PT ;  /* 0x0000000203047212 */ /* 0x000fce00078efe04 */
.L_x_22394:
[----:B------:R-:W-:Y:S05]  /*7cd0*/  BSYNC B0 ;  /* 0x0000000000007941 */ /* 0x000fea0003800000 */
.L_x_22393:
[----:B------:R-:W0:Y:S02]  /*7ce0*/  F2I.FTZ.TRUNC.NTZ R4, R4 ;  /* 0x0000000400047305 */ /* 0x000e24000021f100 */
[----:B0-----:R-:W-:Y:S01]  /*7cf0*/  PRMT R0, R4, 0x7610, R0 ;  /* 0x0000761004007816 */ /* 0x001fe20000000000 */
[----:B------:R-:W-:Y:S06]  /*7d00*/  BRA `(.L_x_22378) ;  /* 0x0000000400107947 */ /* 0x000fec0003800000 */
.L_x_22391:
        /* <DEDUP_REMOVED lines=21> */
.L_x_22400:
[----:B------:R-:W-:Y:S05]  /*7e60*/  BSYNC B1 ;  /* 0x0000000000017941 */ /* 0x000fea0003800000 */
.L_x_22399:
[----:B------:R-:W-:Y:S01]  /*7e70*/  IMAD.SHL.U32 R2, R2, 0x200000, RZ ;  /* 0x0020000002027824 */ /* 0x000fe200078e00ff */
[----:B------:R-:W-:-:S04]  /*7e80*/  LEA R3, R0, 0x37800000, 0x17 ;  /* 0x3780000000037811 */ /* 0x000fc800078eb8ff */
[----:B------:R-:W-:-:S07]  /*7e90*/  LOP3.LUT R4, R3, R2, R4, 0xfe, !PT ;  /* 0x0000000203047212 */ /* 0x000fce00078efe04 */
.L_x_22398:
[----:B------:R-:W-:Y:S05]  /*7ea0*/  BSYNC B0 ;  /* 0x0000000000007941 */ /* 0x000fea0003800000 */
.L_x_22397:
[----:B------:R-:W0:Y:S02]  /*7eb0*/  F2I.FTZ.TRUNC.NTZ R4, R4 ;  /* 0x0000000400047305 */ /* 0x000e24000021f100 */
[----:B0-----:R-:W-:Y:S01]  /*7ec0*/  PRMT R0, R4, 0x7610, R0 ;  /* 0x0000761004007816 */ /* 0x001fe20000000000 */
[----:B------:R-:W-:Y:S06]  /*7ed0*/  BRA `(.L_x_22378) ;  /* 0x00000000009c7947 */ /* 0x000fec0003800000 */
.L_x_22390:
        /* <DEDUP_REMOVED lines=14> */
.L_x_22404:
[----:B------:R-:W-:Y:S05]  /*7fc0*/  BSYNC B0 ;  /* 0x0000000000007941 */ /* 0x000fea0003800000 */
.L_x_22403:
[----:B------:R-:W0:Y:S02]  /*7fd0*/  F2I.FTZ.TRUNC.NTZ R4, R4 ;  /* 0x0000000400047305 */ /* 0x000e24000021f100 */
[----:B0-----:R-:W-:Y:S01]  /*7fe0*/  PRMT R0, R4, 0x7610, R0 ;  /* 0x0000761004007816 */ /* 0x001fe20000000000 */
[----:B------:R-:W-:Y:S06]  /*7ff0*/  BRA `(.L_x_22378) ;  /* 0x0000000000547947 */ /* 0x000fec0003800000 */
.L_x_22377:
        /* <DEDUP_REMOVED lines=16> */
.L_x_22405:
[----:B------:R-:W-:Y:S01]  /*8100*/  PRMT R0, RZ, 0x7610, R0 ;  /* 0x00007610ff007816 */ /* 0x000fe20000000000 */
[----:B------:R-:W-:Y:S06]  /*8110*/  BRA `(.L_x_22378) ;  /* 0x00000000000c7947 */ /* 0x000fec0003800000 */
.L_x_22402:
[----:B------:R0:W5:Y:S01]  /*8120*/  LDG.E.U8 R0, desc[UR36][R2.64] ;  /* 0x0000002402007981 */ /* 0x000162000c1e1100 */
[----:B------:R-:W-:Y:S05]  /*8130*/  BRA `(.L_x_22378) ;  /* 0x0000000000047947 */ /* 0x000fea0003800000 */
.L_x_22401:
[----:B------:R0:W5:Y:S02]  /*8140*/  LDG.E.U8 R0, desc[UR36][R2.64] ;  /* 0x0000002402007981 */ /* 0x000164000c1e1100 */
.L_x_22378:
[----:B------:R-:W0:Y:S01]  /*8150*/  LDC.U8 R4, c[0x0][0x421] ;  /* 0x00010840ff047b82 */ /* 0x000e220000000000 */
[----:B-1---5:R-:W-:Y:S01]  /*8160*/  LOP3.LUT P0, RZ, R0, 0xff, RZ, 0xc0, !PT ;  /* 0x000000ff00ff7812 */ /* 0x022fe2000780c0ff */
[----:B------:R-:W-:Y:S03]  /*8170*/  BSSY B6, `(.L_x_22406) ;  /* 0x00000d4000067945 */ /* 0x000fe60003800000 */
        /* <DEDUP_REMOVED lines=14> */
.L_x_22410:
[----:B------:R0:W-:Y:S01]  /*8260*/  STG.E.U8 desc[UR36][R16.64], R2 ;  /* 0x0000000210007986 */ /* 0x0001e2000c101124 */
[----:B------:R-:W-:Y:S05]  /*8270*/  BRA `(.L_x_22412) ;  /* 0x0000000c000c7947 */ /* 0x000fea0003800000 */
.L_x_22409:
        /* <DEDUP_REMOVED lines=9> */
.L_x_22414:
[----:B------:R0:W-:Y:S01]  /*8310*/  STG.E desc[UR36][R16.64], R2 ;  /* 0x0000000210007986 */ /* 0x0001e2000c101924 */
[----:B------:R-:W-:Y:S05]  /*8320*/  BRA `(.L_x_22412) ;  /* 0x0000000800e07947 */ /* 0x000fea0003800000 */
.L_x_22413:
[----:B------:R0:W-:Y:S01]  /*8330*/  STG.E.U16 desc[UR36][R16.64], R2 ;  /* 0x0000000210007986 */ /* 0x0001e2000c101524 */
[----:B------:R-:W-:Y:S05]  /*8340*/  BRA `(.L_x_22412) ;  /* 0x0000000800d87947 */ /* 0x000fea0003800000 */
.L_x_22408:
        /* <DEDUP_REMOVED lines=9> */
.L_x_22416:
[----:B------:R-:W-:-:S04]  /*83e0*/  FSEL R0, RZ, 1, P0 ;  /* 0x3f800000ff007808 */ /* 0x000fc80000000000 */
[----:B------:R-:W-:-:S05]  /*83f0*/  F2FP.F16.F32.PACK_AB R0, RZ, R0 ;  /* 0x00000000ff00723e */ /* 0x000fca00000000ff */
[----:B------:R0:W-:Y:S01]  /*8400*/  STG.E.U16 desc[UR36][R16.64], R0 ;  /* 0x0000000010007986 */ /* 0x0001e2000c101524 */
[----:B------:R-:W-:Y:S05]  /*8410*/  BRA `(.L_x_22412) ;  /* 0x0000000800a47947 */ /* 0x000fea0003800000 */
.L_x_22415:
        /* <DEDUP_REMOVED lines=10> */
.L_x_22418:
[----:B------:R-:W-:-:S04]  /*84c0*/  FSEL R0, RZ, 1, P0 ;  /* 0x3f800000ff007808 */ /* 0x000fc80000000000 */
[----:B------:R-:W-:-:S04]  /*84d0*/  F2FP.F16.F32.PACK_AB R3, RZ, R0 ;  /* 0x00000000ff03723e */ /* 0x000fc800000000ff */
[----:B------:R-:W-:-:S05]  /*84e0*/  PRMT R3, R3, 0x5410, RZ ;  /* 0x0000541003037816 */ /* 0x000fca00000000ff */
[----:B------:R0:W-:Y:S01]  /*84f0*/  STG.E desc[UR36][R16.64], R3 ;  /* 0x0000000310007986 */ /* 0x0001e2000c101924 */
[----:B------:R-:W-:Y:S05]  /*8500*/  BRA `(.L_x_22412) ;  /* 0x0000000800687947 */ /* 0x000fea0003800000 */
.L_x_22417:
[----:B------:R-:W-:Y:S01]  /*8510*/  FSEL R3, RZ, 1.875, P0 ;  /* 0x3ff00000ff037808 */ /* 0x000fe20000000000 */
[----:B------:R-:W-:-:S05]  /*8520*/  IMAD.MOV.U32 R2, RZ, RZ, RZ ;  /* 0x000000ffff027224 */ /* 0x000fca00078e00ff */
[----:B------:R0:W-:Y:S01]  /*8530*/  STG.E.64 desc[UR36][R16.64], R2 ;  /* 0x0000000210007986 */ /* 0x0001e2000c101b24 */
[----:B------:R-:W-:Y:S05]  /*8540*/  BRA `(.L_x_22412) ;  /* 0x0000000800587947 */ /* 0x000fea0003800000 */
.L_x_22407:
        /* <DEDUP_REMOVED lines=10> */
.L_x_22421:
[----:B------:R-:W-:Y:S02]  /*85f0*/  FSEL R5, RZ, 1.875, P0 ;  /* 0x3ff00000ff057808 */ /* 0x000fe40000000000 */
[----:B------:R-:W-:Y:S01]  /*8600*/  CS2R R6, SRZ ;  /* 0x0000000000067805 */ /* 0x000fe2000001ff00 */
[----:B------:R-:W-:-:S05]  /*8610*/  IMAD.MOV.U32 R4, RZ, RZ, RZ ;  /* 0x000000ffff047224 */ /* 0x000fca00078e00ff */
[----:B------:R0:W-:Y:S01]  /*8620*/  STG.E.128 desc[UR36][R16.64], R4 ;  /* 0x0000000410007986 */ /* 0x0001e2000c101d24 */
[----:B------:R-:W-:Y:S05]  /*8630*/  BRA `(.L_x_22412) ;  /* 0x00000008001c7947 */ /* 0x000fea0003800000 */
.L_x_22420:
        /* <DEDUP_REMOVED lines=18> */
.L_x_22425:
[----:B------:R-:W-:Y:S05]  /*8760*/  BSYNC B0 ;  /* 0x0000000000007941 */ /* 0x000fea0003800000 */
.L_x_22424:
[----:B------:R0:W-:Y:S01]  /*8770*/  STG.E.U8 desc[UR36][R16.64], R3 ;  /* 0x0000000310007986 */ /* 0x0001e2000c101124 */
[----:B------:R-:W-:Y:S05]  /*8780*/  BRA `(.L_x_22412) ;  /* 0x0000000400c87947 */ /* 0x000fea0003800000 */
.L_x_22423:
        /* <DEDUP_REMOVED lines=13> */
.L_x_22426:
[----:B------:R-:W-:Y:S01]  /*8860*/  ISETP.GT.U32.AND P0, PT, R3, 0x7f800000, PT ;  /* 0x7f8000000300780c */ /* 0x000fe20003f04070 */
[----:B------:R-:W-:-:S05]  /*8870*/  IMAD.MOV.U32 R3, RZ, RZ, 0x7f ;  /* 0x0000007fff037424 */ /* 0x000fca00078e00ff */
[----:B------:R-:W-:-:S05]  /*8880*/  SEL R3, R3, 0x7c, P0 ;  /* 0x0000007c03037807 */ /* 0x000fca0000000000 */
[----:B------:R0:W-:Y:S01]  /*8890*/  STG.E.U8 desc[UR36][R16.64], R3 ;  /* 0x0000000310007986 */ /* 0x0001e2000c101124 */
[----:B------:R-:W-:Y:S05]  /*88a0*/  BRA `(.L_x_22412) ;  /* 0x0000000400807947 */ /* 0x000fea0003800000 */
.L_x_22422:
[----:B------:R-:W-:-:S04]  /*88b0*/  FSEL R0, RZ, 1, P0 ;  /* 0x3f800000ff007808 */ /* 0x000fc80000000000 */
[----:B------:R-:W-:-:S05]  /*88c0*/  F2FP.BF16.F32.PACK_AB R0, RZ, R0 ;  /* 0x00000000ff00723e */ /* 0x000fca00000010ff */
[----:B------:R0:W-:Y:S01]  /*88d0*/  STG.E.U16 desc[UR36][R16.64], R0 ;  /* 0x0000000010007986 */ /* 0x0001e2000c101524 */
[----:B------:R-:W-:Y:S05]  /*88e0*/  BRA `(.L_x_22412) ;  /* 0x0000000400707947 */ /* 0x000fea0003800000 */
.L_x_22419:
        /* <DEDUP_REMOVED lines=10> */
.L_x_22429:
        /* <DEDUP_REMOVED lines=16> */
.L_x_22432:
[----:B------:R-:W-:-:S07]  /*8a90*/  PRMT R8, R0, 0x7610, R8 ;  /* 0x0000761000087816 */ /* 0x000fce0000000008 */
.L_x_22431:
[----:B------:R-:W-:Y:S05]  /*8aa0*/  BSYNC B0 ;  /* 0x0000000000007941 */ /* 0x000fea0003800000 */
.L_x_22430:
[----:B------:R3:W-:Y:S01]  /*8ab0*/  STG.E.U8 desc[UR36][R16.64], R8 ;  /* 0x0000000810007986 */ /* 0x0007e2000c101124 */
[----:B------:R-:W-:Y:S05]  /*8ac0*/  BRA `(.L_x_22412) ;  /* 0x0000000000f87947 */ /* 0x000fea0003800000 */
.L_x_22428:
        /* <DEDUP_REMOVED lines=16> */
.L_x_22435:
[----:B------:R-:W-:-:S07]  /*8bd0*/  PRMT R8, R0, 0x7610, R8 ;  /* 0x0000761000087816 */ /* 0x000fce0000000008 */
.L_x_22434:
[----:B------:R-:W-:Y:S05]  /*8be0*/  BSYNC B0 ;  /* 0x0000000000007941 */ /* 0x000fea0003800000 */
.L_x_22433:
[----:B------:R0:W-:Y:S01]  /*8bf0*/  STG.E.U8 desc[UR36][R16.64], R8 ;  /* 0x0000000810007986 */ /* 0x0001e2000c101124 */
[----:B------:R-:W-:Y:S05]  /*8c00*/  BRA `(.L_x_22412) ;  /* 0x0000000000a87947 */ /* 0x000fea0003800000 */
.L_x_22427:
        /* <DEDUP_REMOVED lines=21> */
.L_x_22411:
        /* <DEDUP_REMOVED lines=16> */
.L_x_22438:
[----:B------:R-:W-:Y:S05]  /*8e60*/  BRA `(.L_x_22412) ;  /* 0x0000000000107947 */ /* 0x000fea0003800000 */
.L_x_22437:
[----:B------:R-:W-:-:S05]  /*8e70*/  IMAD.MOV.U32 R3, RZ, RZ, RZ ;  /* 0x000000ffff037224 */ /* 0x000fca00078e00ff */
[----:B------:R2:W-:Y:S01]  /*8e80*/  STG.E.64 desc[UR36][R16.64], R2 ;  /* 0x0000000210007986 */ /* 0x0005e2000c101b24 */
[----:B------:R-:W-:Y:S05]  /*8e90*/  BRA `(.L_x_22412) ;  /* 0x0000000000047947 */ /* 0x000fea0003800000 */
.L_x_22436:
[----:B------:R0:W-:Y:S02]  /*8ea0*/  STG.E desc[UR36][R16.64], R2 ;  /* 0x0000000210007986 */ /* 0x0001e4000c101924 */
.L_x_22412:
[----:B------:R-:W-:Y:S05]  /*8eb0*/  BSYNC B6 ;  /* 0x0000000000067941 */ /* 0x000fea0003800000 */
.L_x_22406:
[----:B------:R-:W-:-:S07]  /*8ec0*/  VIADD R19, R19, 0x80 ;  /* 0x0000008013137836 */ /* 0x000fce0000000000 */
.L_x_22371:
[----:B------:R-:W-:Y:S05]  /*8ed0*/  BSYNC B7 ;  /* 0x0000000000077941 */ /* 0x000fea0003800000 */
.L_x_22370:
        /* <DEDUP_REMOVED lines=306> */
.L_x_22439:
        /* <DEDUP_REMOVED lines=20> */
.L_x_22443:
[----:B------:R0:W5:Y:S01]  /*a340*/  LDG.E.U8 R0, desc[UR36][R2.64] ;  /* 0x0000002402007981 */ /* 0x000162000c1e1100 */
[----:B------:R-:W-:Y:S05]  /*a350*/  BRA `(.L_x_22445) ;  /* 0x0000000c00547947 */ /* 0x000fea0003800000 */
.L_x_22442:
        /* <DEDUP_REMOVED lines=8> */
.L_x_22447:
[----:B------:R0:W5:Y:S01]  /*a3e0*/  LDG.E.U8 R0, desc[UR36][R2.64] ;  /* 0x0000002402007981 */ /* 0x000162000c1e1100 */
[----:B------:R-:W-:Y:S05]  /*a3f0*/  BRA `(.L_x_22445) ;  /* 0x0000000c002c7947 */ /* 0x000fea0003800000 */
.L_x_22446:
[----:B------:R0:W5:Y:S01]  /*a400*/  LDG.E.U16 R0, desc[UR36][R2.64] ;  /* 0x0000002402007981 */ /* 0x000162000c1e1500 */
[----:B------:R-:W-:Y:S05]  /*a410*/  BRA `(.L_x_22445) ;  /* 0x0000000c00247947 */ /* 0x000fea0003800000 */
.L_x_22441:
        /* <DEDUP_REMOVED lines=9> */
.L_x_22449:
[----:B------:R-:W2:Y:S02]  /*a4b0*/  LDG.E.U16 R4, desc[UR36][R2.64] ;  /* 0x0000002402047981 */ /* 0x000ea4000c1e1500 */
[----:B--2---:R-:W-:-:S06]  /*a4c0*/  HADD2.F32 R4, -RZ, R4.H0_H0 ;  /* 0x20000004ff047230 */ /* 0x004fcc0000004100 */
[----:B------:R-:W0:Y:S02]  /*a4d0*/  F2I.FTZ.TRUNC.NTZ R4, R4 ;  /* 0x0000000400047305 */ /* 0x000e24000021f100 */
[----:B0-----:R-:W-:Y:S01]  /*a4e0*/  PRMT R0, R4, 0x7610, R0 ;  /* 0x0000761004007816 */ /* 0x001fe20000000000 */
[----:B------:R-:W-:Y:S06]  /*a4f0*/  BRA `(.L_x_22445) ;  /* 0x0000000800ec7947 */ /* 0x000fec0003800000 */
.L_x_22448:
        /* <DEDUP_REMOVED lines=9> */
.L_x_22451:
[----:B------:R-:W2:Y:S02]  /*a590*/  LDG.E.U16 R2, desc[UR36][R2.64] ;  /* 0x0000002402027981 */ /* 0x000ea4000c1e1500 */
[----:B--2---:R-:W-:-:S06]  /*a5a0*/  HADD2.F32 R4, -RZ, R2.H0_H0 ;  /* 0x20000002ff047230 */ /* 0x004fcc0000004100 */
[----:B------:R-:W0:Y:S02]  /*a5b0*/  F2I.FTZ.TRUNC.NTZ R4, R4 ;  /* 0x0000000400047305 */ /* 0x000e24000021f100 */
[----:B0-----:R-:W-:Y:S01]  /*a5c0*/  PRMT R0, R4, 0x7610, R0 ;  /* 0x0000761004007816 */ /* 0x001fe20000000000 */
[----:B------:R-:W-:Y:S06]  /*a5d0*/  BRA `(.L_x_22445) ;  /* 0x0000000800b47947 */ /* 0x000fec0003800000 */
.L_x_22450:
[----:B------:R-:W2:Y:S02]  /*a5e0*/  LDG.E.64 R2, desc[UR36][R2.64] ;  /* 0x0000002402027981 */ /* 0x000ea4000c1e1b00 */
[----:B--2---:R0:W1:Y:S01]  /*a5f0*/  F2I.F64.TRUNC R0, R2 ;  /* 0x0000000200007311 */ /* 0x004062000030d100 */
[----:B------:R-:W-:Y:S05]  /*a600*/  BRA `(.L_x_22445) ;  /* 0x0000000800a87947 */ /* 0x000fea0003800000 */
.L_x_22440:
        /* <DEDUP_REMOVED lines=12> */
.L_x_22454:
[----:B------:R-:W2:Y:S02]  /*a6d0*/  LDG.E.64 R2, desc[UR36][R2.64] ;  /* 0x0000002402027981 */ /* 0x000ea4000c1e1b00 */
[----:B--2---:R0:W1:Y:S01]  /*a6e0*/  F2I.F64.TRUNC R0, R2 ;  /* 0x0000000200007311 */ /* 0x004062000030d100 */
[----:B------:R-:W-:Y:S05]  /*a6f0*/  BRA `(.L_x_22445) ;  /* 0x00000008006c7947 */ /* 0x000fea0003800000 */
.L_x_22453:
        /* <DEDUP_REMOVED lines=28> */
.L_x_22456:
        /* <DEDUP_REMOVED lines=15> */
.L_x_22455:
[----:B------:R-:W2:Y:S02]  /*a9b0*/  LDG.E.U16 R4, desc[UR36][R2.64] ;  /* 0x0000002402047981 */ /* 0x000ea4000c1e1500 */
[----:B--2---:R-:W-:-:S06]  /*a9c0*/  IMAD.U32 R4, R4, 0x10000, RZ ;  /* 0x0001000004047824 */ /* 0x004fcc00078e00ff */
[----:B------:R-:W0:Y:S02]  /*a9d0*/  F2I.FTZ.TRUNC.NTZ R4, R4 ;  /* 0x0000000400047305 */ /* 0x000e24000021f100 */
[----:B0-----:R-:W-:Y:S01]  /*a9e0*/  PRMT R0, R4, 0x7610, R0 ;  /* 0x0000761004007816 */ /* 0x001fe20000000000 */
[----:B------:R-:W-:Y:S06]  /*a9f0*/  BRA `(.L_x_22445) ;  /* 0x0000000400ac7947 */ /* 0x000fec0003800000 */
.L_x_22452:
        /* <DEDUP_REMOVED lines=10> */
.L_x_22459:
        /* <DEDUP_REMOVED lines=21> */
.L_x_22463:
[----:B------:R-:W-:Y:S05]  /*abf0*/  BSYNC B1 ;  /* 0x0000000000017941 */ /* 0x000fea0003800000 */
.L_x_22462:
[----:B------:R-:W-:Y:S01]  /*ac00*/  IMAD.SHL.U32 R2, R2, 0x100000, RZ ;  /* 0x0010000002027824 */ /* 0x000fe200078e00ff */
[----:B------:R-:W-:-:S04]  /*ac10*/  LEA R3, R0, 0x3b800000, 0x17 ;  /* 0x3b80000000037811 */ /* 0x000fc800078eb8ff */
[----:B------:R-:W-:-:S07]  /*ac20*/  LOP3.LUT R4, R3, R2, R4, 0xfe, !PT ;  /* 0x0000000203047212 */ /* 0x000fce00078efe04 */
.L_x_22461:
[----:B------:R-:W-:Y:S05]  /*ac30*/  BSYNC B0 ;  /* 0x0000000000007941 */ /* 0x000fea0003800000 */
.L_x_22460:
[----:B------:R-:W0:Y:S02]  /*ac40*/  F2I.FTZ.TRUNC.NTZ R4, R4 ;  /* 0x0000000400047305 */ /* 0x000e24000021f100 */
[----:B0-----:R-:W-:Y:S01]  /*ac50*/  PRMT R0, R4, 0x7610, R0 ;  /* 0x0000761004007816 */ /* 0x001fe20000000000 */
[----:B------:R-:W-:Y:S06]  /*ac60*/  BRA `(.L_x_22445) ;  /* 0x0000000400107947 */ /* 0x000fec0003800000 */
.L_x_22458:
        /* <DEDUP_REMOVED lines=21> */
.L_x_22467:
[----:B------:R-:W-:Y:S05]  /*adc0*/  BSYNC B1 ;  /* 0x0000000000017941 */ /* 0x000fea0003800000 */
.L_x_22466:
[----:B------:R-:W-:Y:S01]  /*add0*/  IMAD.SHL.U32 R2, R2, 0x200000, RZ ;  /* 0x0020000002027824 */ /* 0x000fe200078e00ff */
[----:B------:R-:W-:-:S04]  /*ade0*/  LEA R3, R0, 0x37800000, 0x17 ;  /* 0x3780000000037811 */ /* 0x000fc800078eb8ff */
[----:B------:R-:W-:-:S07]  /*adf0*/  LOP3.LUT R4, R3, R2, R4, 0xfe, !PT ;  /* 0x0000000203047212 */ /* 0x000fce00078efe04 */
.L_x_22465:
[----:B------:R-:W-:Y:S05]  /*ae00*/  BSYNC B0 ;  /* 0x0000000000007941 */ /* 0x000fea0003800000 */
.L_x_22464:
[----:B------:R-:W0:Y:S02]  /*ae10*/  F2I.FTZ.TRUNC.NTZ R4, R4 ;  /* 0x0000000400047305 */ /* 0x000e24000021f100 */
[----:B0-----:R-:W-:Y:S01]  /*ae20*/  PRMT R0, R4, 0x7610, R0 ;  /* 0x0000761004007816 */ /* 0x001fe20000000000 */
[----:B------:R-:W-:Y:S06]  /*ae30*/  BRA `(.L_x_22445) ;  /* 0x00000000009c7947 */ /* 0x000fec0003800000 */
.L_x_22457:
        /* <DEDUP_REMOVED lines=14> */
.L_x_22471:
[----:B------:R-:W-:Y:S05]  /*af20*/  BSYNC B0 ;  /* 0x0000000000007941 */ /* 0x000fea0003800000 */
.L_x_22470:
[----:B------:R-:W0:Y:S02]  /*af30*/  F2I.FTZ.TRUNC.NTZ R4, R4 ;  /* 0x0000000400047305 */ /* 0x000e24000021f100 */
[----:B0-----:R-:W-:Y:S01]  /*af40*/  PRMT R0, R4, 0x7610, R0 ;  /* 0x0000761004007816 */ /* 0x001fe20000000000 */
[----:B------:R-:W-:Y:S06]  /*af50*/  BRA `(.L_x_22445) ;  /* 0x0000000000547947 */ /* 0x000fec0003800000 */
.L_x_22444:
        /* <DEDUP_REMOVED lines=16> */
.L_x_22472:
[----:B------:R-:W-:Y:S01]  /*b060*/  PRMT R0, RZ, 0x7610, R0 ;  /* 0x00007610ff007816 */ /* 0x000fe20000000000 */
[----:B------:R-:W-:Y:S06]  /*b070*/  BRA `(.L_x_22445) ;  /* 0x00000000000c7947 */ /* 0x000fec0003800000 */
.L_x_22469:
[----:B------:R0:W5:Y:S01]  /*b080*/  LDG.E.U8 R0, desc[UR36][R2.64] ;  /* 0x0000002402007981 */ /* 0x000162000c1e1100 */
[----:B------:R-:W-:Y:S05]  /*b090*/  BRA `(.L_x_22445) ;  /* 0x0000000000047947 */ /* 0x000fea0003800000 */
.L_x_22468:
[----:B------:R0:W5:Y:S02]  /*b0a0*/  LDG.E.U8 R0, desc[UR36][R2.64] ;  /* 0x0000002402007981 */ /* 0x000164000c1e1100 */
.L_x_22445:
[----:B------:R-:W2:Y:S01]  /*b0b0*/  LDC.U8 R4, c[0x0][0x421] ;  /* 0x00010840ff047b82 */ /* 0x000ea20000000000 */
[----:B01-3-5:R-:W-:-:S04]  /*b0c0*/  LOP3.LUT P0, RZ, R0, 0xff, RZ, 0xc0, !PT ;  /* 0x000000ff00ff7812 */ /* 0x02bfc8000780c0ff */
        /* <DEDUP_REMOVED lines=14> */
.L_x_22476:
[----:B------:R-:W-:Y:S01]  /*b1b0*/  STG.E.U8 desc[UR36][R16.64], R2 ;  /* 0x0000000210007986 */ /* 0x000fe2000c101124 */
[----:B------:R-:W-:Y:S05]  /*b1c0*/  EXIT ;  /* 0x000000000000794d */ /* 0x000fea0003800000 */
.L_x_22475:
        /* <DEDUP_REMOVED lines=9> */
.L_x_22479:
[----:B------:R-:W-:Y:S01]  /*b260*/  STG.E desc[UR36][R16.64], R2 ;  /* 0x0000000210007986 */ /* 0x000fe2000c101924 */
[----:B------:R-:W-:Y:S05]  /*b270*/  EXIT ;  /* 0x000000000000794d */ /* 0x000fea0003800000 */
.L_x_22478:
[----:B------:R-:W-:Y:S01]  /*b280*/  STG.E.U16 desc[UR36][R16.64], R2 ;  /* 0x0000000210007986 */ /* 0x000fe2000c101524 */
[----:B------:R-:W-:Y:S05]  /*b290*/  EXIT ;  /* 0x000000000000794d */ /* 0x000fea0003800000 */
.L_x_22474:
        /* <DEDUP_REMOVED lines=9> */
.L_x_22481:
[----:B------:R-:W-:-:S04]  /*b330*/  FSEL R0, RZ, 1, P0 ;  /* 0x3f800000ff007808 */ /* 0x000fc80000000000 */
[----:B------:R-:W-:-:S05]  /*b340*/  F2FP.F16.F32.PACK_AB R0, RZ, R0 ;  /* 0x00000000ff00723e */ /* 0x000fca00000000ff */
[----:B------:R-:W-:Y:S01]  /*b350*/  STG.E.U16 desc[UR36][R16.64], R0 ;  /* 0x0000000010007986 */ /* 0x000fe2000c101524 */
[----:B------:R-:W-:Y:S05]  /*b360*/  EXIT ;  /* 0x000000000000794d */ /* 0x000fea0003800000 */
.L_x_22480:
        /* <DEDUP_REMOVED lines=10> */
.L_x_22483:
[----:B------:R-:W-:-:S04]  /*b410*/  FSEL R0, RZ, 1, P0 ;  /* 0x3f800000ff007808 */ /* 0x000fc80000000000 */
[----:B------:R-:W-:-:S04]  /*b420*/  F2FP.F16.F32.PACK_AB R3, RZ, R0 ;  /* 0x00000000ff03723e */ /* 0x000fc800000000ff */
[----:B------:R-:W-:-:S05]  /*b430*/  PRMT R3, R3, 0x5410, RZ ;  /* 0x0000541003037816 */ /* 0x000fca00000000ff */
[----:B------:R-:W-:Y:S01]  /*b440*/  STG.E desc[UR36][R16.64], R3 ;  /* 0x0000000310007986 */ /* 0x000fe2000c101924 */
[----:B------:R-:W-:Y:S05]  /*b450*/  EXIT ;  /* 0x000000000000794d */ /* 0x000fea0003800000 */
.L_x_22482:
[----:B------:R-:W-:Y:S01]  /*b460*/  FSEL R3, RZ, 1.875, P0 ;  /* 0x3ff00000ff037808 */ /* 0x000fe20000000000 */
[----:B------:R-:W-:-:S05]  /*b470*/  IMAD.MOV.U32 R2, RZ, RZ, RZ ;  /* 0x000000ffff027224 */ /* 0x000fca00078e00ff */
[----:B------:R-:W-:Y:S01]  /*b480*/  STG.E.64 desc[UR36][R16.64], R2 ;  /* 0x0000000210007986 */ /* 0x000fe2000c101b24 */
[----:B------:R-:W-:Y:S05]  /*b490*/  EXIT ;  /* 0x000000000000794d */ /* 0x000fea0003800000 */
.L_x_22473:
        /* <DEDUP_REMOVED lines=10> */
.L_x_22486:
[----:B------:R-:W-:Y:S02]  /*b540*/  FSEL R5, RZ, 1.875, P0 ;  /* 0x3ff00000ff057808 */ /* 0x000fe40000000000 */
[----:B------:R-:W-:Y:S01]  /*b550*/  CS2R R6, SRZ ;  /* 0x0000000000067805 */ /* 0x000fe2000001ff00 */
[----:B------:R-:W-:-:S05]  /*b560*/  IMAD.MOV.U32 R4, RZ, RZ, RZ ;  /* 0x000000ffff047224 */ /* 0x000fca00078e00ff */
[----:B------:R-:W-:Y:S01]  /*b570*/  STG.E.128 desc[UR36][R16.64], R4 ;  /* 0x0000000410007986 */ /* 0x000fe2000c101d24 */
[----:B------:R-:W-:Y:S05]  /*b580*/  EXIT ;  /* 0x000000000000794d */ /* 0x000fea0003800000 */
.L_x_22485:
        /* <DEDUP_REMOVED lines=18> */
.L_x_22490:
[----:B------:R-:W-:Y:S05]  /*b6b0*/  BSYNC B0 ;  /* 0x0000000000007941 */ /* 0x000fea0003800000 */
.L_x_22489:
[----:B------:R-:W-:Y:S01]  /*b6c0*/  STG.E.U8 desc[UR36][R16.64], R3 ;  /* 0x0000000310007986 */ /* 0x000fe2000c101124 */
[----:B------:R-:W-:Y:S05]  /*b6d0*/  EXIT ;  /* 0x000000000000794d */ /* 0x000fea0003800000 */
.L_x_22488:
        /* <DEDUP_REMOVED lines=14> */
.L_x_22491:
[----:B------:R-:W-:Y:S01]  /*b7c0*/  IMAD.MOV.U32 R3, RZ, RZ, 0x7f ;  /* 0x0000007fff037424 */ /* 0x000fe200078e00ff */
[----:B------:R-:W-:-:S04]  /*b7d0*/  ISETP.GT.U32.AND P0, PT, R5, 0x7f800000, PT ;  /* 0x7f8000000500780c */ /* 0x000fc80003f04070 */
[----:B------:R-:W-:-:S05]  /*b7e0*/  SEL R3, R3, 0x7c, P0 ;  /* 0x0000007c03037807 */ /* 0x000fca0000000000 */
[----:B------:R-:W-:Y:S01]  /*b7f0*/  STG.E.U8 desc[UR36][R16.64], R3 ;  /* 0x0000000310007986 */ /* 0x000fe2000c101124 */
[----:B------:R-:W-:Y:S05]  /*b800*/  EXIT ;  /* 0x000000000000794d */ /* 0x000fea0003800000 */
.L_x_22487:
[----:B------:R-:W-:-:S04]  /*b810*/  FSEL R0, RZ, 1, P0 ;  /* 0x3f800000ff007808 */ /* 0x000fc80000000000 */
[----:B------:R-:W-:-:S05]  /*b820*/  F2FP.BF16.F32.PACK_AB R0, RZ, R0 ;  /* 0x00000000ff00723e */ /* 0x000fca00000010ff */
[----:B------:R-:W-:Y:S01]  /*b830*/  STG.E.U16 desc[UR36][R16.64], R0 ;  /* 0x0000000010007986 */ /* 0x000fe2000c101524 */
[----:B------:R-:W-:Y:S05]  /*b840*/  EXIT ;  /* 0x000000000000794d */ /* 0x000fea0003800000 */
.L_x_22484:
        /* <DEDUP_REMOVED lines=10> */
.L_x_22494:
        /* <DEDUP_REMOVED lines=16> */
.L_x_22497:
[----:B------:R-:W-:-:S07]  /*b9f0*/  PRMT R8, R0, 0x7610, R8 ;  /* 0x0000761000087816 */ /* 0x000fce0000000008 */
.L_x_22496:
[----:B------:R-:W-:Y:S05]  /*ba00*/  BSYNC B0 ;  /* 0x0000000000007941 */ /* 0x000fea0003800000 */
.L_x_22495:
[----:B------:R-:W-:Y:S01]  /*ba10*/  STG.E.U8 desc[UR36][R16.64], R8 ;  /* 0x0000000810007986 */ /* 0x000fe2000c101124 */
[----:B------:R-:W-:Y:S05]  /*ba20*/  EXIT ;  /* 0x000000000000794d */ /* 0x000fea0003800000 */
.L_x_22493:
        /* <DEDUP_REMOVED lines=16> */
.L_x_22500:
[----:B------:R-:W-:-:S07]  /*bb30*/  PRMT R8, R0, 0x7610, R8 ;  /* 0x0000761000087816 */ /* 0x000fce0000000008 */
.L_x_22499:
[----:B------:R-:W-:Y:S05]  /*bb40*/  BSYNC B0 ;  /* 0x0000000000007941 */ /* 0x000fea0003800000 */
.L_x_22498:
[----:B------:R-:W-:Y:S01]  /*bb50*/  STG.E.U8 desc[UR36][R16.64], R8 ;  /* 0x0000000810007986 */ /* 0x000fe2000c101124 */
[----:B------:R-:W-:Y:S05]  /*bb60*/  EXIT ;  /* 0x000000000000794d */ /* 0x000fea0003800000 */
.L_x_22492:
        /* <DEDUP_REMOVED lines=21> */
.L_x_22477:
        /* <DEDUP_REMOVED lines=16> */
.L_x_22503:
[----:B------:R-:W-:Y:S05]  /*bdc0*/  EXIT ;  /* 0x000000000000794d */ /* 0x000fea0003800000 */
.L_x_22502:
[----:B------:R-:W-:-:S05]  /*bdd0*/  IMAD.MOV.U32 R3, RZ, RZ, RZ ;  /* 0x000000ffff037224 */ /* 0x000fca00078e00ff */
[----:B------:R-:W-:Y:S01]  /*bde0*/  STG.E.64 desc[UR36][R16.64], R2 ;  /* 0x0000000210007986 */ /* 0x000fe2000c101b24 */
[----:B------:R-:W-:Y:S05]  /*bdf0*/  EXIT ;  /* 0x000000000000794d */ /* 0x000fea0003800000 */
.L_x_22501:
[----:B------:R-:W-:Y:S01]  /*be00*/  STG.E desc[UR36][R16.64], R2 ;  /* 0x0000000210007986 */ /* 0x000fe2000c101924 */
[----:B------:R-:W-:Y:S05]  /*be10*/  EXIT ;  /* 0x000000000000794d */ /* 0x000fea0003800000 */
.L_x_22504:
        /* <DEDUP_REMOVED lines=14> */
.L_x_23694:


//--------------------- .text._ZN2at6native27unrolled_elementwise_kernelIZZZNS0_23logical_not_kernel_cudaERNS_18TensorIteratorBaseEENKUlvE0_clEvENKUlvE0_clEvEUlaE_St5arrayIPcLm2EELi4E23TrivialOffsetCalculatorILi1EjESB_NS0_6memory12LoadWithCastILi1EEENSC_13StoreWithCastILi1EEEEEviT_T0_T2_T3_T4_T5_ --------------------------
	.section	.text._ZN2at6native27unrolled_elementwise_kernelIZZZNS0_23logical_not_kernel_cudaERNS_18TensorIteratorBaseEENKUlvE0_clEvENKUlvE0_clEvEUlaE_St5arrayIPcLm2EELi4E23TrivialOffsetCalculatorILi1EjESB_NS0_6memory12LoadWithCastILi1EEENSC_13StoreWithCastILi1EEEEEviT_T0_T2_T3_T4_T5_,"ax",@progbits
	.align	128
        .global         _ZN2at6native27unrolled_elementwise_kernelIZZZNS0_23logical_not_kernel_cudaERNS_18TensorIteratorBaseEENKUlvE0_clEvENKUlvE0_clEvEUlaE_St5arrayIPcLm2EELi4E23TrivialOffsetCalculatorILi1EjESB_NS0_6memory12LoadWithCastILi1EEENSC_13StoreWithCastILi1EEEEEviT_T0_T2_T3_T4_T5_
        .type           _ZN2at6native27unrolled_elementwise_kernelIZZZNS0_23logical_not_kernel_cudaERNS_18TensorIteratorBaseEENKUlvE0_clEvENKUlvE0_clEvEUlaE_St5arrayIPcLm2EELi4E23TrivialOffsetCalculatorILi1EjESB_NS0_6memory12LoadWithCastILi1EEENSC_13StoreWithCastILi1EEEEEviT_T0_T2_T3_T4_T5_,@function
        .size           _ZN2at6native27unrolled_elementwise_kernelIZZZNS0_23logical_not_kernel_cudaERNS_18TensorIteratorBaseEENKUlvE0_clEvENKUlvE0_clEvEUlaE_St5arrayIPcLm2EELi4E23TrivialOffsetCalculatorILi1EjESB_NS0_6memory12LoadWithCastILi1EEENSC_13StoreWithCastILi1EEEEEviT_T0_T2_T3_T4_T5_,(.L_x_23695 - _ZN2at6native27unrolled_elementwise_kernelIZZZNS0_23logical_not_kernel_cudaERNS_18TensorIteratorBaseEENKUlvE0_clEvENKUlvE0_clEvEUlaE_St5arrayIPcLm2EELi4E23TrivialOffsetCalculatorILi1EjESB_NS0_6memory12LoadWithCastILi1EEENSC_13StoreWithCastILi1EEEEEviT_T0_T2_T3_T4_T5_)
        .other          _ZN2at6native27unrolled_elementwise_kernelIZZZNS0_23logical_not_kernel_cudaERNS_18TensorIteratorBaseEENKUlvE0_clEvENKUlvE0_clEvEUlaE_St5arrayIPcLm2EELi4E23TrivialOffsetCalculatorILi1EjESB_NS0_6memory12LoadWithCastILi1EEENSC_13StoreWithCastILi1EEEEEviT_T0_T2_T3_T4_T5_,@"STO_CUDA_ENTRY STV_DEFAULT"
_ZN2at6native27unrolled_elementwise_kernelIZZZNS0_23logical_not_kernel_cudaERNS_18TensorIteratorBaseEENKUlvE0_clEvENKUlvE0_clEvEUlaE_St5arrayIPcLm2EELi4E23TrivialOffsetCalculatorILi1EjESB_NS0_6memory12LoadWithCastILi1EEENSC_13StoreWithCastILi1EEEEEviT_T0_T2_T3_T4_T5_:
.text._ZN2at6native27unrolled_elementwise_kernelIZZZNS0_23logical_not_kernel_cudaERNS_18TensorIteratorBaseEENKUlvE0_clEvENKUlvE0_clEvEUlaE_St5arrayIPcLm2EELi4E23TrivialOffsetCalculatorILi1EjESB_NS0_6memory12LoadWithCastILi1EEENSC_13StoreWithCastILi1EEEEEviT_T0_T2_T3_T4_T5_:
        /* <DEDUP_REMOVED lines=31> */
.L_x_22510:
[----:B------:R3:W5:Y:S01]  /*01f0*/  LDG.E.U8 R18, desc[UR36][R2.64] ;  /* 0x0000002402127981 */ /* 0x000762000c1e1100 */
[----:B------:R-:W-:Y:S05]  /*0200*/  BRA `(.L_x_22512) ;  /* 0x0000000c00587947 */ /* 0x000fea0003800000 */
.L_x_22509:
        /* <DEDUP_REMOVED lines=8> */
.L_x_22514:
[----:B------:R1:W5:Y:S01]  /*0290*/  LDG.E.U8 R18, desc[UR36][R2.64] ;  /* 0x0000002402127981 */ /* 0x000362000c1e1100 */
[----:B------:R-:W-:Y:S05]  /*02a0*/  BRA `(.L_x_22512) ;  /* 0x0000000c00307947 */ /* 0x000fea0003800000 */
.L_x_22513:
[----:B------:R2:W5:Y:S01]  /*02b0*/  LDG.E.U16 R18, desc[UR36][R2.64] ;  /* 0x0000002402127981 */ /* 0x000562000c1e1500 */
[----:B------:R-:W-:Y:S05]  /*02c0*/  BRA `(.L_x_22512) ;  /* 0x0000000c00287947 */ /* 0x000fea0003800000 */
.L_x_22508:
        /* <DEDUP_REMOVED lines=9> */
.L_x_22516:
[----:B------:R-:W2:Y:S02]  /*0360*/  LDG.E.U16 R0, desc[UR36][R2.64] ;  /* 0x0000002402007981 */ /* 0x000ea4000c1e1500 */
[----:B--2---:R-:W-:-:S06]  /*0370*/  HADD2.F32 R0, -RZ, R0.H0_H0 ;  /* 0x20000000ff007230 */ /* 0x004fcc0000004100 */
[----:B------:R-:W0:Y:S02]  /*0380*/  F2I.FTZ.TRUNC.NTZ R0, R0 ;  /* 0x0000000000007305 */ /* 0x000e24000021f100 */
[----:B0-----:R-:W-:Y:S01]  /*0390*/  PRMT R18, R0, 0x7610, R18 ;  /* 0x0000761000127816 */ /* 0x001fe20000000012 */
[----:B------:R-:W-:Y:S06]  /*03a0*/  BRA `(.L_x_22512) ;  /* 0x0000000800f07947 */ /* 0x000fec0003800000 */
.L_x_22515:
        /* <DEDUP_REMOVED lines=9> */
.L_x_22518:
[----:B------:R-:W2:Y:S02]  /*0440*/  LDG.E.U16 R2, desc[UR36][R2.64] ;  /* 0x0000002402027981 */ /* 0x000ea4000c1e1500 */
[----:B--2---:R-:W-:-:S06]  /*0450*/  HADD2.F32 R0, -RZ, R2.H0_H0 ;  /* 0x20000002ff007230 */ /* 0x004fcc0000004100 */
[----:B------:R-:W0:Y:S02]  /*0460*/  F2I.FTZ.TRUNC.NTZ R0, R0 ;  /* 0x0000000000007305 */ /* 0x000e24000021f100 */
[----:B0-----:R-:W-:Y:S01]  /*0470*/  PRMT R18, R0, 0x7610, R18 ;  /* 0x0000761000127816 */ /* 0x001fe20000000012 */
[----:B------:R-:W-:Y:S06]  /*0480*/  BRA `(.L_x_22512) ;  /* 0x0000000800b87947 */ /* 0x000fec0003800000 */
.L_x_22517:
[----:B------:R-:W2:Y:S02]  /*0490*/  LDG.E.64 R2, desc[UR36][R2.64] ;  /* 0x0000002402027981 */ /* 0x000ea4000c1e1b00 */
[----:B--2---:R0:W1:Y:S01]  /*04a0*/  F2I.F64.TRUNC R18, R2 ;  /* 0x0000000200127311 */ /* 0x004062000030d100 */
[----:B------:R-:W-:Y:S05]  /*04b0*/  BRA `(.L_x_22512) ;  /* 0x0000000800ac7947 */ /* 0x000fea0003800000 */
.L_x_22507:
        /* <DEDUP_REMOVED lines=12> */
.L_x_22521:
[----:B------:R-:W2:Y:S02]  /*0580*/  LDG.E.64 R2, desc[UR36][R2.64] ;  /* 0x0000002402027981 */ /* 0x000ea4000c1e1b00 */
[----:B--2---:R0:W1:Y:S01]  /*0590*/  F2I.F64.TRUNC R18, R2 ;  /* 0x0000000200127311 */ /* 0x004062000030d100 */
[----:B------:R-:W-:Y:S05]  /*05a0*/  BRA `(.L_x_22512) ;  /* 0x0000000800707947 */ /* 0x000fea0003800000 */
.L_x_22520:
        /* <DEDUP_REMOVED lines=28> */
.L_x_22523:
        /* <DEDUP_REMOVED lines=16> */
.L_x_22522:
[----:B------:R-:W2:Y:S02]  /*0870*/  LDG.E.U16 R0, desc[UR36][R2.64] ;  /* 0x0000002402007981 */ /* 0x000ea4000c1e1500 */
[----:B--2---:R-:W-:-:S06]  /*0880*/  IMAD.U32 R0, R0, 0x10000, RZ ;  /* 0x0001000000007824 */ /* 0x004fcc00078e00ff */
[----:B------:R-:W0:Y:S02]  /*0890*/  F2I.FTZ.TRUNC.NTZ R0, R0 ;  /* 0x0000000000007305 */ /* 0x000e24000021f100 */
[----:B0-----:R-:W-:Y:S01]  /*08a0*/  PRMT R18, R0, 0x7610, R18 ;  /* 0x0000761000127816 */ /* 0x001fe20000000012 */
[----:B------:R-:W-:Y:S06]  /*08b0*/  BRA `(.L_x_22512) ;  /* 0x0000000400ac7947 */ /* 0x000fec0003800000 */
.L_x_22519:
        /* <DEDUP_REMOVED lines=10> */
.L_x_22526:
        /* <DEDUP_REMOVED lines=21> */
.L_x_22530:
[----:B------:R-:W-:Y:S05]  /*0ab0*/  BSYNC B1 ;  /* 0x0000000000017941 */ /* 0x000fea0003800000 */
.L_x_22529:
[----:B------:R-:W-:Y:S01]  /*0ac0*/  LEA R3, R0, 0x3b800000, 0x17 ;  /* 0x3b80000000037811 */ /* 0x000fe200078eb8ff */
[----:B------:R-:W-:-:S05]  /*0ad0*/  IMAD.SHL.U32 R0, R2, 0x100000, RZ ;  /* 0x0010000002007824 */ /* 0x000fca00078e00ff */
[----:B------:R-:W-:-:S07]  /*0ae0*/  LOP3.LUT R0, R3, R0, R4, 0xfe, !PT ;  /* 0x0000000003007212 */ /* 0x000fce00078efe04 */
.L_x_22528:
[----:B------:R-:W-:Y:S05]  /*0af0*/  BSYNC B0 ;  /* 0x0000000000007941 */ /* 0x000fea0003800000 */
.L_x_22527:
[----:B------:R-:W0:Y:S02]  /*0b00*/  F2I.FTZ.TRUNC.NTZ R0, R0 ;  /* 0x0000000000007305 */ /* 0x000e24000021f100 */
[----:B0-----:R-:W-:Y:S01]  /*0b10*/  PRMT R18, R0, 0x7610, R18 ;  /* 0x0000761000127816 */ /* 0x001fe20000000012 */
[----:B------:R-:W-:Y:S06]  /*0b20*/  BRA `(.L_x_22512) ;  /* 0x0000000400107947 */ /* 0x000fec0003800000 */
.L_x_22525:
        /* <DEDUP_REMOVED lines=21> */
.L_x_22534:
[----:B------:R-:W-:Y:S05]  /*0c80*/  BSYNC B1 ;  /* 0x0000000000017941 */ /* 0x000fea0003800000 */
.L_x_22533:
[----:B------:R-:W-:Y:S01]  /*0c90*/  LEA R3, R0, 0x37800000, 0x17 ;  /* 0x3780000000037811 */ /* 0x000fe200078eb8ff */
[----:B------:R-:W-:-:S05]  /*0ca0*/  IMAD.SHL.U32 R0, R2, 0x200000, RZ ;  /* 0x0020000002007824 */ /* 0x000fca00078e00ff */
[----:B------:R-:W-:-:S07]  /*0cb0*/  LOP3.LUT R0, R3, R0, R4, 0xfe, !PT ;  /* 0x0000000003007212 */ /* 0x000fce00078efe04 */
.L_x_22532:
[----:B------:R-:W-:Y:S05]  /*0cc0*/  BSYNC B0 ;  /* 0x0000000000007941 */ /* 0x000fea0003800000 */
.L_x_22531:
[----:B------:R-:W0:Y:S02]  /*0cd0*/  F2I.FTZ.TRUNC.NTZ R0, R0 ;  /* 0x0000000000007305 */ /* 0x000e24000021f100 */
[----:B0-----:R-:W-:Y:S01]  /*0ce0*/  PRMT R18, R0, 0x7610, R18 ;  /* 0x0000761000127816 */ /* 0x001fe20000000012 */
[----:B------:R-:W-:Y:S06]  /*0cf0*/  BRA `(.L_x_22512) ;  /* 0x00000000009c7947 */ /* 0x000fec0003800000 */
.L_x_22524:
        /* <DEDUP_REMOVED lines=14> */
.L_x_22538:
[----:B------:R-:W-:Y:S05]  /*0de0*/  BSYNC B0 ;  /* 0x0000000000007941 */ /* 0x000fea0003800000 */
.L_x_22537:
[----:B------:R-:W0:Y:S02]  /*0df0*/  F2I.FTZ.TRUNC.NTZ R0, R0 ;  /* 0x0000000000007305 */ /* 0x000e24000021f100 */
[----:B0-----:R-:W-:Y:S01]  /*0e00*/  PRMT R18, R0, 0x7610, R18 ;  /* 0x0000761000127816 */ /* 0x001fe20000000012 */
[----:B------:R-:W-:Y:S06]  /*0e10*/  BRA `(.L_x_22512) ;  /* 0x0000000000547947 */ /* 0x000fec0003800000 */
.L_x_22511:
        /* <DEDUP_REMOVED lines=16> */
.L_x_22539:
[----:B------:R-:W-:Y:S01]  /*0f20*/  PRMT R18, RZ, 0x7610, R18 ;  /* 0x00007610ff127816 */ /* 0x000fe20000000012 */
[----:B------:R-:W-:Y:S06]  /*0f30*/  BRA `(.L_x_22512) ;  /* 0x00000000000c7947 */ /* 0x000fec0003800000 */
.L_x_22536:
[----:B------:R0:W5:Y:S01]  /*0f40*/  LDG.E.U8 R18, desc[UR36][R2.64] ;  /* 0x0000002402127981 */ /* 0x000162000c1e1100 */
[----:B------:R-:W-:Y:S05]  /*0f50*/  BRA `(.L_x_22512) ;  /* 0x0000000000047947 */ /* 0x000fea0003800000 */
.L_x_22535:
[----:B------:R0:W5:Y:S02]  /*0f60*/  LDG.E.U8 R18, desc[UR36][R2.64] ;  /* 0x0000002402127981 */ /* 0x000164000c1e1100 */
.L_x_22512:
[----:B------:R-:W2:Y:S02]  /*0f70*/  S2R R26, SR_TID.X ;  /* 0x00000000001a7919 */ /* 0x000ea40000002100 */
[----:B--2---:R-:W-:-:S07]  /*0f80*/  VIADD R26, R26, 0x80 ;  /* 0x000000801a1a7836 */ /* 0x004fce0000000000 */
.L_x_22506:
[----:B------:R-:W-:Y:S05]  /*0f90*/  BSYNC B6 ;  /* 0x0000000000067941 */ /* 0x000fea0003800000 */
.L_x_22505:
        /* <DEDUP_REMOVED lines=23> */
.L_x_22545:
[----:B------:R0:W5:Y:S01]  /*1110*/  LDG.E.U8 R22, desc[UR36][R2.64] ;  /* 0x0000002402167981 */ /* 0x000162000c1e1100 */
[----:B------:R-:W-:Y:S05]  /*1120*/  BRA `(.L_x_22547) ;  /* 0x0000000c00547947 */ /* 0x000fea0003800000 */
.L_x_22544:
        /* <DEDUP_REMOVED lines=8> */
.L_x_22549:
[----:B------:R0:W5:Y:S01]  /*11b0*/  LDG.E.U8 R22, desc[UR36][R2.64] ;  /* 0x0000002402167981 */ /* 0x000162000c1e1100 */
[----:B------:R-:W-:Y:S05]  /*11c0*/  BRA `(.L_x_22547) ;  /* 0x0000000c002c7947 */ /* 0x000fea0003800000 */
.L_x_22548:
[----:B------:R0:W5:Y:S01]  /*11d0*/  LDG.E.U16 R22, desc[UR36][R2.64] ;  /* 0x0000002402167981 */ /* 0x000162000c1e1500 */
[----:B------:R-:W-:Y:S05]  /*11e0*/  BRA `(.L_x_22547) ;  /* 0x0000000c00247947 */ /* 0x000fea0003800000 */
.L_x_22543:
        /* <DEDUP_REMOVED lines=9> */
.L_x_22551:
[----:B------:R-:W2:Y:S02]  /*1280*/  LDG.E.U16 R0, desc[UR36][R2.64] ;  /* 0x0000002402007981 */ /* 0x000ea4000c1e1500 */
[----:B--2---:R-:W-:-:S06]  /*1290*/  HADD2.F32 R0, -RZ, R0.H0_H0 ;  /* 0x20000000ff007230 */ /* 0x004fcc0000004100 */
[----:B------:R-:W0:Y:S02]  /*12a0*/  F2I.FTZ.TRUNC.NTZ R0, R0 ;  /* 0x0000000000007305 */ /* 0x000e24000021f100 */
[----:B0-----:R-:W-:Y:S01]  /*12b0*/  PRMT R22, R0, 0x7610, R22 ;  /* 0x0000761000167816 */ /* 0x001fe20000000016 */
[----:B------:R-:W-:Y:S06]  /*12c0*/  BRA `(.L_x_22547) ;  /* 0x0000000800ec7947 */ /* 0x000fec0003800000 */
.L_x_22550:
        /* <DEDUP_REMOVED lines=9> */
.L_x_22553:
[----:B------:R-:W2:Y:S02]  /*1360*/  LDG.E.U16 R2, desc[UR36][R2.64] ;  /* 0x0000002402027981 */ /* 0x000ea4000c1e1500 */
[----:B--2---:R-:W-:-:S06]  /*1370*/  HADD2.F32 R0, -RZ, R2.H0_H0 ;  /* 0x20000002ff007230 */ /* 0x004fcc0000004100 */
[----:B------:R-:W0:Y:S02]  /*1380*/  F2I.FTZ.TRUNC.NTZ R0, R0 ;  /* 0x0000000000007305 */ /* 0x000e24000021f100 */
[----:B0-----:R-:W-:Y:S01]  /*1390*/  PRMT R22, R0, 0x7610, R22 ;  /* 0x0000761000167816 */ /* 0x001fe20000000016 */
[----:B------:R-:W-:Y:S06]  /*13a0*/  BRA `(.L_x_22547) ;  /* 0x0000000800b47947 */ /* 0x000fec0003800000 */
.L_x_22552:
[----:B------:R-:W2:Y:S02]  /*13b0*/  LDG.E.64 R2, desc[UR36][R2.64] ;  /* 0x0000002402027981 */ /* 0x000ea4000c1e1b00 */
[----:B--2---:R0:W1:Y:S01]  /*13c0*/  F2I.F64.TRUNC R22, R2 ;  /* 0x0000000200167311 */ /* 0x004062000030d100 */
[----:B------:R-:W-:Y:S05]  /*13d0*/  BRA `(.L_x_22547) ;  /* 0x0000000800a87947 */ /* 0x000fea0003800000 */
.L_x_22542:
        /* <DEDUP_REMOVED lines=12> */
.L_x_22556:
[----:B------:R-:W2:Y:S02]  /*14a0*/  LDG.E.64 R2, desc[UR36][R2.64] ;  /* 0x0000002402027981 */ /* 0x000ea4000c1e1b00 */
[----:B--2---:R0:W1:Y:S01]  /*14b0*/  F2I.F64.TRUNC R22, R2 ;  /* 0x0000000200167311 */ /* 0x004062000030d100 */
[----:B------:R-:W-:Y:S05]  /*14c0*/  BRA `(.L_x_22547) ;  /* 0x00000008006c7947 */ /* 0x000fea0003800000 */
.L_x_22555:
        /* <DEDUP_REMOVED lines=28> */
.L_x_22558:
        /* <DEDUP_REMOVED lines=15> */
.L_x_22557:
[----:B------:R-:W2:Y:S02]  /*1780*/  LDG.E.U16 R0, desc[UR36][R2.64] ;  /* 0x0000002402007981 */ /* 0x000ea4000c1e1500 */
[----:B--2---:R-:W-:-:S06]  /*1790*/  IMAD.U32 R0, R0, 0x10000, RZ ;  /* 0x0001000000007824 */ /* 0x004fcc00078e00ff */
[----:B------:R-:W0:Y:S02]  /*17a0*/  F2I.FTZ.TRUNC.NTZ R0, R0 ;  /* 0x0000000000007305 */ /* 0x000e24000021f100 */
[----:B0-----:R-:W-:Y:S01]  /*17b0*/  PRMT R22, R0, 0x7610, R22 ;  /* 0x0000761000167816 */ /* 0x001fe20000000016 */
[----:B------:R-:W-:Y:S06]  /*17c0*/  BRA `(.L_x_22547) ;  /* 0x0000000400ac7947 */ /* 0x000fec0003800000 */
.L_x_22554:
        /* <DEDUP_REMOVED lines=10> */
.L_x_22561:
        /* <DEDUP_REMOVED lines=21> */
.L_x_22565:
[----:B------:R-:W-:Y:S05]  /*19c0*/  BSYNC B1 ;  /* 0x0000000000017941 */ /* 0x000fea0003800000 */
.L_x_22564:
[----:B------:R-:W-:Y:S01]  /*19d0*/  LEA R3, R0, 0x3b800000, 0x17 ;  /* 0x3b80000000037811 */ /* 0x000fe200078eb8ff */
[----:B------:R-:W-:-:S05]  /*19e0*/  IMAD.SHL.U32 R0, R2, 0x100000, RZ ;  /* 0x0010000002007824 */ /* 0x000fca00078e00ff */
[----:B------:R-:W-:-:S07]  /*19f0*/  LOP3.LUT R0, R3, R0, R4, 0xfe, !PT ;  /* 0x0000000003007212 */ /* 0x000fce00078efe04 */
.L_x_22563:
[----:B------:R-:W-:Y:S05]  /*1a00*/  BSYNC B0 ;  /* 0x0000000000007941 */ /* 0x000fea0003800000 */
.L_x_22562:
[----:B------:R-:W0:Y:S02]  /*1a10*/  F2I.FTZ.TRUNC.NTZ R0, R0 ;  /* 0x0000000000007305 */ /* 0x000e24000021f100 */
[----:B0-----:R-:W-:Y:S01]  /*1a20*/  PRMT R22, R0, 0x7610, R22 ;  /* 0x0000761000167816 */ /* 0x001fe20000000016 */
[----:B------:R-:W-:Y:S06]  /*1a30*/  BRA `(.L_x_22547) ;  /* 0x0000000400107947 */ /* 0x000fec0003800000 */
.L_x_22560:
        /* <DEDUP_REMOVED lines=21> */
.L_x_22569:
[----:B------:R-:W-:Y:S05]  /*1b90*/  BSYNC B1 ;  /* 0x0000000000017941 */ /* 0x000fea0003800000 */
.L_x_22568:
[----:B------:R-:W-:Y:S01]  /*1ba0*/  LEA R3, R0, 0x37800000, 0x17 ;  /* 0x3780000000037811 */ /* 0x000fe200078eb8ff */
[----:B------:R-:W-:-:S05]  /*1bb0*/  IMAD.SHL.U32 R0, R2, 0x200000, RZ ;  /* 0x0020000002007824 */ /* 0x000fca00078e00ff */
[----:B------:R-:W-:-:S07]  /*1bc0*/  LOP3.LUT R0, R3, R0, R4, 0xfe, !PT ;  /* 0x0000000003007212 */ /* 0x000fce00078efe04 */
.L_x_22567:
[----:B------:R-:W-:Y:S05]  /*1bd0*/  BSYNC B0 ;  /* 0x0000000000007941 */ /* 0x000fea0003800000 */
.L_x_22566:
[----:B------:R-:W0:Y:S02]  /*1be0*/  F2I.FTZ.TRUNC.NTZ R0, R0 ;  /* 0x0000000000007305 */ /* 0x000e24000021f100 */
[----:B0-----:R-:W-:Y:S01]  /*1bf0*/  PRMT R22, R0, 0x7610, R22 ;  /* 0x0000761000167816 */ /* 0x001fe20000000016 */
[----:B------:R-:W-:Y:S06]  /*1c00*/  BRA `(.L_x_22547) ;  /* 0x00000000009c7947 */ /* 0x000fec0003800000 */
.L_x_22559:
        /* <DEDUP_REMOVED lines=14> */
.L_x_22573:
[----:B------:R-:W-:Y:S05]  /*1cf0*/  BSYNC B0 ;  /* 0x0000000000007941 */ /* 0x000fea0003800000 */
.L_x_22572:
[----:B------:R-:W0:Y:S02]  /*1d00*/  F2I.FTZ.TRUNC.NTZ R0, R0 ;  /* 0x0000000000007305 */ /* 0x000e24000021f100 */
[----:B0-----:R-:W-:Y:S01]  /*1d10*/  PRMT R22, R0, 0x7610, R22 ;  /* 0x0000761000167816 */ /* 0x001fe20000000016 */
[----:B------:R-:W-:Y:S06]  /*1d20*/  BRA `(.L_x_22547) ;  /* 0x0000000000547947 */ /* 0x000fec0003800000 */
.L_x_22546:
        /* <DEDUP_REMOVED lines=16> */
.L_x_22574:
[----:B------:R-:W-:Y:S01]  /*1e30*/  PRMT R22, RZ, 0x7610, R22 ;  /* 0x00007610ff167816 */ /* 0x000fe20000000016 */
[----:B------:R-:W-:Y:S06]  /*1e40*/  BRA `(.L_x_22547) ;  /* 0x00000000000c7947 */ /* 0x000fec0003800000 */
.L_x_22571:
[----:B------:R3:W5:Y:S01]  /*1e50*/  LDG.E.U8 R22, desc[UR36][R2.64] ;  /* 0x0000002402167981 */ /* 0x000762000c1e1100 */
[----:B------:R-:W-:Y:S05]  /*1e60*/  BRA `(.L_x_22547) ;  /* 0x0000000000047947 */ /* 0x000fea0003800000 */
.L_x_22570:
[----:B------:R2:W5:Y:S02]  /*1e70*/  LDG.E.U8 R22, desc[UR36][R2.64] ;  /* 0x0000002402167981 */ /* 0x000564000c1e1100 */
.L_x_22547:
[----:B------:R-:W-:-:S07]  /*1e80*/  VIADD R26, R26, 0x80 ;  /* 0x000000801a1a7836 */ /* 0x000fce0000000000 */
.L_x_22541:
[----:B------:R-:W-:Y:S05]  /*1e90*/  BSYNC B6 ;  /* 0x0000000000067941 */ /* 0x000fea0003800000 */
.L_x_22540:
        /* <DEDUP_REMOVED lines=25> */
.L_x_22580:
[----:B------:R0:W5:Y:S01]  /*2030*/  LDG.E.U8 R24, desc[UR36][R2.64] ;  /* 0x0000002402187981 */ /* 0x000162000c1e1100 */
[----:B------:R-:W-:Y:S05]  /*2040*/  BRA `(.L_x_22582) ;  /* 0x0000000c00547947 */ /* 0x000fea0003800000 */
.L_x_22579:
        /* <DEDUP_REMOVED lines=8> */
.L_x_22584:
[----:B------:R0:W5:Y:S01]  /*20d0*/  LDG.E.U8 R24, desc[UR36][R2.64] ;  /* 0x0000002402187981 */ /* 0x000162000c1e1100 */
[----:B------:R-:W-:Y:S05]  /*20e0*/  BRA `(.L_x_22582) ;  /* 0x0000000c002c7947 */ /* 0x000fea0003800000 */
.L_x_22583:
[----:B------:R0:W5:Y:S01]  /*20f0*/  LDG.E.U16 R24, desc[UR36][R2.64] ;  /* 0x0000002402187981 */ /* 0x000162000c1e1500 */
[----:B------:R-:W-:Y:S05]  /*2100*/  BRA `(.L_x_22582) ;  /* 0x0000000c00247947 */ /* 0x000fea0003800000 */
.L_x_22578:
        /* <DEDUP_REMOVED lines=9> */
.L_x_22586:
[----:B------:R-:W2:Y:S02]  /*21a0*/  LDG.E.U16 R0, desc[UR36][R2.64] ;  /* 0x0000002402007981 */ /* 0x000ea4000c1e1500 */
[----:B--2---:R-:W-:-:S06]  /*21b0*/  HADD2.F32 R0, -RZ, R0.H0_H0 ;  /* 0x20000000ff007230 */ /* 0x004fcc0000004100 */
[----:B------:R-:W0:Y:S02]  /*21c0*/  F2I.FTZ.TRUNC.NTZ R0, R0 ;  /* 0x0000000000007305 */ /* 0x000e24000021f100 */
[----:B0-----:R-:W-:Y:S01]  /*21d0*/  PRMT R24, R0, 0x7610, R24 ;  /* 0x0000761000187816 */ /* 0x001fe20000000018 */
[----:B------:R-:W-:Y:S06]  /*21e0*/  BRA `(.L_x_22582) ;  /* 0x0000000800ec7947 */ /* 0x000fec0003800000 */
.L_x_22585:
        /* <DEDUP_REMOVED lines=9> */
.L_x_22588:
[----:B------:R-:W2:Y:S02]  /*2280*/  LDG.E.U16 R2, desc[UR36][R2.64] ;  /* 0x0000002402027981 */ /* 0x000ea4000c1e1500 */
[----:B--2---:R-:W-:-:S06]  /*2290*/  HADD2.F32 R0, -RZ, R2.H0_H0 ;  /* 0x20000002ff007230 */ /* 0x004fcc0000004100 */
[----:B------:R-:W0:Y:S02]  /*22a0*/  F2I.FTZ.TRUNC.NTZ R0, R0 ;  /* 0x0000000000007305 */ /* 0x000e24000021f100 */
[----:B0-----:R-:W-:Y:S01]  /*22b0*/  PRMT R24, R0, 0x7610, R24 ;  /* 0x0000761000187816 */ /* 0x001fe20000000018 */
[----:B------:R-:W-:Y:S06]  /*22c0*/  BRA `(.L_x_22582) ;  /* 0x0000000800b47947 */ /* 0x000fec0003800000 */
.L_x_22587:
[----:B------:R-:W2:Y:S02]  /*22d0*/  LDG.E.64 R2, desc[UR36][R2.64] ;  /* 0x0000002402027981 */ /* 0x000ea4000c1e1b00 */
[----:B--2---:R0:W1:Y:S01]  /*22e0*/  F2I.F64.TRUNC R24, R2 ;  /* 0x0000000200187311 */ /* 0x004062000030d100 */
[----:B------:R-:W-:Y:S05]  /*22f0*/  BRA `(.L_x_22582) ;  /* 0x0000000800a87947 */ /* 0x000fea0003800000 */
.L_x_22577:
        /* <DEDUP_REMOVED lines=12> */
.L_x_22591:
[----:B------:R-:W2:Y:S02]  /*23c0*/  LDG.E.64 R2, desc[UR36][R2.64] ;  /* 0x0000002402027981 */ /* 0x000ea4000c1e1b00 */
[----:B--2---:R3:W4:Y:S01]  /*23d0*/  F2I.F64.TRUNC R24, R2 ;  /* 0x0000000200187311 */ /* 0x004722000030d100 */
[----:B------:R-:W-:Y:S05]  /*23e0*/  BRA `(.L_x_22582) ;  /* 0x00000008006c7947 */ /* 0x000fea0003800000 */
.L_x_22590:
        /* <DEDUP_REMOVED lines=28> */
.L_x_22593:
        /* <DEDUP_REMOVED lines=15> */
.L_x_22592:
[----:B------:R-:W2:Y:S02]  /*26a0*/  LDG.E.U16 R0, desc[UR36][R2.64] ;  /* 0x0000002402007981 */ /* 0x000ea4000c1e1500 */
[----:B--2---:R-:W-:-:S06]  /*26b0*/  IMAD.U32 R0, R0, 0x10000, RZ ;  /* 0x0001000000007824 */ /* 0x004fcc00078e00ff */
[----:B------:R-:W0:Y:S02]  /*26c0*/  F2I.FTZ.TRUNC.NTZ R0, R0 ;  /* 0x0000000000007305 */ /* 0x000e24000021f100 */
[----:B0-----:R-:W-:Y:S01]  /*26d0*/  PRMT R24, R0, 0x7610, R24 ;  /* 0x0000761000187816 */ /* 0x001fe20000000018 */
[----:B------:R-:W-:Y:S06]  /*26e0*/  BRA `(.L_x_22582) ;  /* 0x0000000400ac7947 */ /* 0x000fec0003800000 */
.L_x_22589:
        /* <DEDUP_REMOVED lines=10> */
.L_x_22596:
        /* <DEDUP_REMOVED lines=21> */
.L_x_22600:
[----:B------:R-:W-:Y:S05]  /*28e0*/  BSYNC B1 ;  /* 0x0000000000017941 */ /* 0x000fea0003800000 */
.L_x_22599:
[----:B------:R-:W-:Y:S01]  /*28f0*/  LEA R3, R0, 0x3b800000, 0x17 ;  /* 0x3b80000000037811 */ /* 0x000fe200078eb8ff */
[----:B------:R-:W-:-:S05]  /*2900*/  IMAD.SHL.U32 R0, R2, 0x100000, RZ ;  /* 0x0010000002007824 */ /* 0x000fca00078e00ff */
[----:B------:R-:W-:-:S07]  /*2910*/  LOP3.LUT R0, R3, R0, R4, 0xfe, !PT ;  /* 0x0000000003007212 */ /* 0x000fce00078efe04 */
.L_x_22598:
[----:B------:R-:W-:Y:S05]  /*2920*/  BSYNC B0 ;  /* 0x0000000000007941 */ /* 0x000fea0003800000 */
.L_x_22597:
[----:B------:R-:W0:Y:S02]  /*2930*/  F2I.FTZ.TRUNC.NTZ R0, R0 ;  /* 0x0000000000007305 */ /* 0x000e24000021f100 */
[----:B0-----:R-:W-:Y:S01]  /*2940*/  PRMT R24, R0, 0x7610, R24 ;  /* 0x0000761000187816 */ /* 0x001fe20000000018 */
[----:B------:R-:W-:Y:S06]  /*2950*/  BRA `(.L_x_22582) ;  /* 0x0000000400107947 */ /* 0x000fec0003800000 */
.L_x_22595:
        /* <DEDUP_REMOVED lines=21> */
.L_x_22604:
[----:B------:R-:W-:Y:S05]  /*2ab0*/  BSYNC B1 ;  /* 0x0000000000017941 */ /* 0x000fea0003800000 */
.L_x_22603:
[----:B------:R-:W-:Y:S01]  /*2ac0*/  LEA R3, R0, 0x37800000, 0x17 ;  /* 0x3780000000037811 */ /* 0x000fe200078eb8ff */
[----:B------:R-:W-:-:S05]  /*2ad0*/  IMAD.SHL.U32 R0, R2, 0x200000, RZ ;  /* 0x0020000002007824 */ /* 0x000fca00078e00ff */
[----:B------:R-:W-:-:S07]  /*2ae0*/  LOP3.LUT R0, R3, R0, R4, 0xfe, !PT ;  /* 0x0000000003007212 */ /* 0x000fce00078efe04 */
.L_x_22602:
[----:B------:R-:W-:Y:S05]  /*2af0*/  BSYNC B0 ;  /* 0x0000000000007941 */ /* 0x000fea0003800000 */
.L_x_22601:
[----:B------:R-:W0:Y:S02]  /*2b00*/  F2I.FTZ.TRUNC.NTZ R0, R0 ;  /* 0x0000000000007305 */ /* 0x000e24000021f100 */
[----:B0-----:R-:W-:Y:S01]  /*2b10*/  PRMT R24, R0, 0x7610, R24 ;  /* 0x0000761000187816 */ /* 0x001fe20000000018 */
[----:B------:R-:W-:Y:S06]  /*2b20*/  BRA `(.L_x_22582) ;  /* 0x00000000009c7947 */ /* 0x000fec0003800000 */
.L_x_22594:
        /* <DEDUP_REMOVED lines=14> */
.L_x_22608:
[----:B------:R-:W-:Y:S05]  /*2c10*/  BSYNC B0 ;  /* 0x0000000000007941 */ /* 0x000fea0003800000 */
.L_x_22607:
[----:B------:R-:W0:Y:S02]  /*2c20*/  F2I.FTZ.TRUNC.NTZ R0, R0 ;  /* 0x0000000000007305 */ /* 0x000e24000021f100 */
[----:B0-----:R-:W-:Y:S01]  /*2c30*/  PRMT R24, R0, 0x7610, R24 ;  /* 0x0000761000187816 */ /* 0x001fe20000000018 */
[----:B------:R-:W-:Y:S06]  /*2c40*/  BRA `(.L_x_22582) ;  /* 0x0000000000547947 */ /* 0x000fec0003800000 */
.L_x_22581:
        /* <DEDUP_REMOVED lines=16> */
.L_x_22609:
[----:B------:R-:W-:Y:S01]  /*2d50*/  PRMT R24, RZ, 0x7610, R24 ;  /* 0x00007610ff187816 */ /* 0x000fe20000000018 */
[----:B------:R-:W-:Y:S06]  /*2d60*/  BRA `(.L_x_22582) ;  /* 0x00000000000c7947 */ /* 0x000fec0003800000 */
.L_x_22606:
[----:B------:R2:W5:Y:S01]  /*2d70*/  LDG.E.U8 R24, desc[UR36][R2.64] ;  /* 0x0000002402187981 */ /* 0x000562000c1e1100 */
[----:B------:R-:W-:Y:S05]  /*2d80*/  BRA `(.L_x_22582) ;  /* 0x0000000000047947 */ /* 0x000fea0003800000 */
.L_x_22605:
[----:B------:R1:W5:Y:S02]  /*2d90*/  LDG.E.U8 R24, desc[UR36][R2.64] ;  /* 0x0000002402187981 */ /* 0x000364000c1e1100 */
.L_x_22582:
[----:B------:R-:W-:-:S07]  /*2da0*/  VIADD R26, R26, 0x80 ;  /* 0x000000801a1a7836 */ /* 0x000fce0000000000 */
.L_x_22576:
[----:B------:R-:W-:Y:S05]  /*2db0*/  BSYNC B6 ;  /* 0x0000000000067941 */ /* 0x000fea0003800000 */
.L_x_22575:
        /* <DEDUP_REMOVED lines=22> */
.L_x_22615:
[----:B------:R0:W5:Y:S01]  /*2f20*/  LDG.E.U8 R16, desc[UR36][R2.64] ;  /* 0x0000002402107981 */ /* 0x000162000c1e1100 */
[----:B------:R-:W-:Y:S05]  /*2f30*/  BRA `(.L_x_22611) ;  /* 0x0000000c00507947 */ /* 0x000fea0003800000 */
.L_x_22614:
        /* <DEDUP_REMOVED lines=8> */
.L_x_22618:
[----:B------:R0:W5:Y:S01]  /*2fc0*/  LDG.E.U8 R16, desc[UR36][R2.64] ;  /* 0x0000002402107981 */ /* 0x000162000c1e1100 */
[----:B------:R-:W-:Y:S05]  /*2fd0*/  BRA `(.L_x_22611) ;  /* 0x0000000c00287947 */ /* 0x000fea0003800000 */
.L_x_22617:
[----:B------:R0:W5:Y:S01]  /*2fe0*/  LDG.E.U16 R16, desc[UR36][R2.64] ;  /* 0x0000002402107981 */ /* 0x000162000c1e1500 */
[----:B------:R-:W-:Y:S05]  /*2ff0*/  BRA `(.L_x_22611) ;  /* 0x0000000c00207947 */ /* 0x000fea0003800000 */
.L_x_22613:
        /* <DEDUP_REMOVED lines=9> */
.L_x_22620:
[----:B------:R-:W2:Y:S02]  /*3090*/  LDG.E.U16 R0, desc[UR36][R2.64] ;  /* 0x0000002402007981 */ /* 0x000ea4000c1e1500 */
[----:B--2---:R-:W-:-:S06]  /*30a0*/  HADD2.F32 R0, -RZ, R0.H0_H0 ;  /* 0x20000000ff007230 */ /* 0x004fcc0000004100 */
[----:B------:R-:W0:Y:S02]  /*30b0*/  F2I.FTZ.TRUNC.NTZ R0, R0 ;  /* 0x0000000000007305 */ /* 0x000e24000021f100 */
[----:B0-----:R-:W-:Y:S01]  /*30c0*/  PRMT R16, R0, 0x7610, R16 ;  /* 0x0000761000107816 */ /* 0x001fe20000000010 */
[----:B------:R-:W-:Y:S06]  /*30d0*/  BRA `(.L_x_22611) ;  /* 0x0000000800e87947 */ /* 0x000fec0003800000 */
.L_x_22619:
        /* <DEDUP_REMOVED lines=9> */
.L_x_22622:
[----:B------:R-:W2:Y:S02]  /*3170*/  LDG.E.U16 R2, desc[UR36][R2.64] ;  /* 0x0000002402027981 */ /* 0x000ea4000c1e1500 */
[----:B--2---:R-:W-:-:S06]  /*3180*/  HADD2.F32 R0, -RZ, R2.H0_H0 ;  /* 0x20000002ff007230 */ /* 0x004fcc0000004100 */
[----:B------:R-:W0:Y:S02]  /*3190*/  F2I.FTZ.TRUNC.NTZ R0, R0 ;  /* 0x0000000000007305 */ /* 0x000e24000021f100 */
[----:B0-----:R-:W-:Y:S01]  /*31a0*/  PRMT R16, R0, 0x7610, R16 ;  /* 0x0000761000107816 */ /* 0x001fe20000000010 */
[----:B------:R-:W-:Y:S06]  /*31b0*/  BRA `(.L_x_22611) ;  /* 0x0000000800b07947 */ /* 0x000fec0003800000 */
.L_x_22621:
[----:B------:R-:W2:Y:S02]  /*31c0*/  LDG.E.64 R2, desc[UR36][R2.64] ;  /* 0x0000002402027981 */ /* 0x000ea4000c1e1b00 */
[----:B--2---:R0:W1:Y:S01]  /*31d0*/  F2I.F64.TRUNC R16, R2 ;  /* 0x0000000200107311 */ /* 0x004062000030d100 */
[----:B------:R-:W-:Y:S05]  /*31e0*/  BRA `(.L_x_22611) ;  /* 0x0000000800a47947 */ /* 0x000fea0003800000 */
.L_x_22612:
        /* <DEDUP_REMOVED lines=12> */
.L_x_22625:
[----:B------:R-:W2:Y:S02]  /*32b0*/  LDG.E.64 R2, desc[UR36][R2.64] ;  /* 0x0000002402027981 */ /* 0x000ea4000c1e1b00 */
[----:B--2---:R0:W1:Y:S01]  /*32c0*/  F2I.F64.TRUNC R16, R2 ;  /* 0x0000000200107311 */ /* 0x004062000030d100 */
[----:B------:R-:W-:Y:S05]  /*32d0*/  BRA `(.L_x_22611) ;  /* 0x0000000800687947 */ /* 0x000fea0003800000 */
.L_x_22624:
        /* <DEDUP_REMOVED lines=28> */
.L_x_22627:
        /* <DEDUP_REMOVED lines=15> */
.L_x_22626:
[----:B------:R-:W2:Y:S02]  /*3590*/  LDG.E.U16 R0, desc[UR36][R2.64] ;  /* 0x0000002402007981 */ /* 0x000ea4000c1e1500 */
[----:B--2---:R-:W-:-:S06]  /*35a0*/  IMAD.U32 R0, R0, 0x10000, RZ ;  /* 0x0001000000007824 */ /* 0x004fcc00078e00ff */
[----:B------:R-:W0:Y:S02]  /*35b0*/  F2I.FTZ.TRUNC.NTZ R0, R0 ;  /* 0x0000000000007305 */ /* 0x000e24000021f100 */
[----:B0-----:R-:W-:Y:S01]  /*35c0*/  PRMT R16, R0, 0x7610, R16 ;  /* 0x0000761000107816 */ /* 0x001fe20000000010 */
[----:B------:R-:W-:Y:S06]  /*35d0*/  BRA `(.L_x_22611) ;  /* 0x0000000400a87947 */ /* 0x000fec0003800000 */
.L_x_22623:
        /* <DEDUP_REMOVED lines=10> */
.L_x_22630:
        /* <DEDUP_REMOVED lines=21> */
.L_x_22634:
[----:B------:R-:W-:Y:S05]  /*37d0*/  BSYNC B1 ;  /* 0x0000000000017941 */ /* 0x000fea0003800000 */
.L_x_22633:
[----:B------:R-:W-:Y:S01]  /*37e0*/  LEA R3, R0, 0x3b800000, 0x17 ;  /* 0x3b80000000037811 */ /* 0x000fe200078eb8ff */
[----:B------:R-:W-:-:S05]  /*37f0*/  IMAD.SHL.U32 R0, R2, 0x100000, RZ ;  /* 0x0010000002007824 */ /* 0x000fca00078e00ff */
[----:B------:R-:W-:-:S07]  /*3800*/  LOP3.LUT R0, R3, R0, R4, 0xfe, !PT ;  /* 0x0000000003007212 */ /* 0x000fce00078efe04 */
.L_x_22632:
[----:B------:R-:W-:Y:S05]  /*3810*/  BSYNC B0 ;  /* 0x0000000000007941 */ /* 0x000fea0003800000 */
.L_x_22631:
[----:B------:R-:W0:Y:S02]  /*3820*/  F2I.FTZ.TRUNC.NTZ R0, R0 ;  /* 0x0000000000007305 */ /* 0x000e24000021f100 */
[----:B0-----:R-:W-:Y:S01]  /*3830*/  PRMT R16, R0, 0x7610, R16 ;  /* 0x0000761000107816 */ /* 0x001fe20000000010 */
[----:B------:R-:W-:Y:S06]  /*3840*/  BRA `(.L_x_22611) ;  /* 0x00000004000c7947 */ /* 0x000fec0003800000 */
.L_x_22629:
        /* <DEDUP_REMOVED lines=21> */
.L_x_22638:
[----:B------:R-:W-:Y:S05]  /*39a0*/  BSYNC B1 ;  /* 0x0000000000017941 */ /* 0x000fea0003800000 */
.L_x_22637:
[----:B------:R-:W-:Y:S01]  /*39b0*/  LEA R3, R0, 0x37800000, 0x17 ;  /* 0x3780000000037811 */ /* 0x000fe200078eb8ff */
[----:B------:R-:W-:-:S05]  /*39c0*/  IMAD.SHL.U32 R0, R2, 0x200000, RZ ;  /* 0x0020000002007824 */ /* 0x000fca00078e00ff */
[----:B------:R-:W-:-:S07]  /*39d0*/  LOP3.LUT R0, R3, R0, R4, 0xfe, !PT ;  /* 0x0000000003007212 */ /* 0x000fce00078efe04 */
.L_x_22636:
[----:B------:R-:W-:Y:S05]  /*39e0*/  BSYNC B0 ;  /* 0x0000000000007941 */ /* 0x000fea0003800000 */
.L_x_22635:
[----:B------:R-:W0:Y:S02]  /*39f0*/  F2I.FTZ.TRUNC.NTZ R0, R0 ;  /* 0x0000000000007305 */ /* 0x000e24000021f100 */
[----:B0-----:R-:W-:Y:S01]  /*3a00*/  PRMT R16, R0, 0x7610, R16 ;  /* 0x0000761000107816 */ /* 0x001fe20000000010 */
[----:B------:R-:W-:Y:S06]  /*3a10*/  BRA `(.L_x_22611) ;  /* 0x0000000000987947 */ /* 0x000fec0003800000 */
.L_x_22628:
        /* <DEDUP_REMOVED lines=14> */
.L_x_22642:
[----:B------:R-:W-:Y:S05]  /*3b00*/  BSYNC B0 ;  /* 0x0000000000007941 */ /* 0x000fea0003800000 */
.L_x_22641:
[----:B------:R-:W0:Y:S02]  /*3b10*/  F2I.FTZ.TRUNC.NTZ R0, R0 ;  /* 0x0000000000007305 */ /* 0x000e24000021f100 */
[----:B0-----:R-:W-:Y:S01]  /*3b20*/  PRMT R16, R0, 0x7610, R16 ;  /* 0x0000761000107816 */ /* 0x001fe20000000010 */
[----:B------:R-:W-:Y:S06]  /*3b30*/  BRA `(.L_x_22611) ;  /* 0x0000000000507947 */ /* 0x000fec0003800000 */
.L_x_22616:
        /* <DEDUP_REMOVED lines=16> */
.L_x_22643:
[----:B------:R-:W-:Y:S05]  /*3c40*/  BRA `(.L_x_22611) ;  /* 0x00000000000c7947 */ /* 0x000fea0003800000 */
.L_x_22640:
[----:B------:R0:W5:Y:S01]  /*3c50*/  LDG.E.U8 R16, desc[UR36][R2.64] ;  /* 0x0000002402107981 */ /* 0x000162000c1e1100 */
[----:B------:R-:W-:Y:S05]  /*3c60*/  BRA `(.L_x_22611) ;  /* 0x0000000000047947 */ /* 0x000fea0003800000 */
.L_x_22639:
[----:B------:R0:W5:Y:S02]  /*3c70*/  LDG.E.U8 R16, desc[UR36][R2.64] ;  /* 0x0000002402107981 */ /* 0x000164000c1e1100 */
.L_x_22611:
[----:B------:R-:W-:Y:S05]  /*3c80*/  BSYNC B6 ;  /* 0x0000000000067941 */ /* 0x000fea0003800000 */
.L_x_22610:
[----:B01234-:R-:W0:Y:S01]  /*3c90*/  S2R R2, SR_TID.X ;  /* 0x0000000000027919 */ /* 0x01fe220000002100 */
[----:B------:R-:W1:Y:S01]  /*3ca0*/  LDC.U8 R17, c[0x0][0x234] ;  /* 0x00008d00ff117b82 */ /* 0x000e620000000000 */
[----:B-----5:R-:W-:Y:S01]  /*3cb0*/  LOP3.LUT P0, RZ, R18, 0xff, RZ, 0xc0, !PT ;  /* 0x000000ff12ff7812 */ /* 0x020fe2000780c0ff */
[----:B------:R-:W-:Y:S01]  /*3cc0*/  BSSY B6, `(.L_x_22644) ;  /* 0x00000f6000067945 */ /* 0x000fe20003800000 */
[----:B------:R-:W-:Y:S02]  /*3cd0*/  LOP3.LUT P1, RZ, R22, 0xff, RZ, 0xc0, !PT ;  /* 0x000000ff16ff7812 */ /* 0x000fe4000782c0ff */
[----:B------:R-:W-:Y:S02]  /*3ce0*/  LOP3.LUT P2, RZ, R24, 0xff, RZ, 0xc0, !PT ;  /* 0x000000ff18ff7812 */ /* 0x000fe4000784c0ff */
[----:B------:R-:W-:Y:S02]  /*3cf0*/  LOP3.LUT P3, RZ, R16, 0xff, RZ, 0xc0, !PT ;  /* 0x000000ff10ff7812 */ /* 0x000fe4000786c0ff */
        /* <DEDUP_REMOVED lines=27> */
.L_x_22649:
[----:B------:R0:W-:Y:S01]  /*3eb0*/  STG.E.U8 desc[UR36][R8.64], R3 ;  /* 0x0000000308007986 */ /* 0x0001e2000c101124 */
[----:B------:R-:W-:Y:S05]  /*3ec0*/  BRA `(.L_x_22645) ;  /* 0x0000000c00547947 */ /* 0x000fea0003800000 */
.L_x_22648:
        /* <DEDUP_REMOVED lines=10> */
.L_x_22652:
[----:B------:R0:W-:Y:S01]  /*3f70*/  STG.E desc[UR36][R8.64], R3 ;  /* 0x0000000308007986 */ /* 0x0001e2000c101924 */
[----:B------:R-:W-:Y:S05]  /*3f80*/  BRA `(.L_x_22645) ;  /* 0x0000000c00247947 */ /* 0x000fea0003800000 */
.L_x_22651:
[----:B------:R0:W-:Y:S01]  /*3f90*/  STG.E.U16 desc[UR36][R8.64], R3 ;  /* 0x0000000308007986 */ /* 0x0001e2000c101524 */
[----:B------:R-:W-:Y:S05]  /*3fa0*/  BRA `(.L_x_22645) ;  /* 0x0000000c001c7947 */ /* 0x000fea0003800000 */
.L_x_22647:
        /* <DEDUP_REMOVED lines=9> */
.L_x_22654:
[----:B------:R-:W0:Y:S02]  /*4040*/  I2F.S16 R0, R3 ;  /* 0x0000000300007306 */ /* 0x000e240000101400 */
[----:B0-----:R-:W-:-:S05]  /*4050*/  F2FP.F16.F32.PACK_AB R0, RZ, R0 ;  /* 0x00000000ff00723e */ /* 0x001fca00000000ff */
[----:B------:R0:W-:Y:S01]  /*4060*/  STG.E.U16 desc[UR36][R8.64], R0 ;  /* 0x0000000008007986 */ /* 0x0001e2000c101524 */
[----:B------:R-:W-:Y:S05]  /*4070*/  BRA `(.L_x_22645) ;  /* 0x0000000800e87947 */ /* 0x000fea0003800000 */
.L_x_22653:
        /* <DEDUP_REMOVED lines=10> */
.L_x_22656:
[----:B------:R-:W0:Y:S02]  /*4120*/  I2F.S16 R3, R3 ;  /* 0x0000000300037306 */ /* 0x000e240000101400 */
[----:B0-----:R-:W-:-:S04]  /*4130*/  F2FP.F16.F32.PACK_AB R3, RZ, R3 ;  /* 0x00000003ff03723e */ /* 0x001fc800000000ff */
[----:B------:R-:W-:-:S05]  /*4140*/  PRMT R3, R3, 0x5410, RZ ;  /* 0x0000541003037816 */ /* 0x000fca00000000ff */
[----:B------:R0:W-:Y:S01]  /*4150*/  STG.E desc[UR36][R8.64], R3 ;  /* 0x0000000308007986 */ /* 0x0001e2000c101924 */
[----:B------:R-:W-:Y:S05]  /*4160*/  BRA `(.L_x_22645) ;  /* 0x0000000800ac7947 */ /* 0x000fea0003800000 */
.L_x_22655:
[----:B------:R-:W0:Y:S02]  /*4170*/  I2F.F64.S16 R4, R3 ;  /* 0x0000000300047312 */ /* 0x000e240000101c00 */
[----:B0-----:R0:W-:Y:S01]  /*4180*/  STG.E.64 desc[UR36][R8.64], R4 ;  /* 0x0000000408007986 */ /* 0x0011e2000c101b24 */
[----:B------:R-:W-:Y:S05]  /*4190*/  BRA `(.L_x_22645) ;  /* 0x0000000800a07947 */ /* 0x000fea0003800000 */
.L_x_22646:
        /* <DEDUP_REMOVED lines=10> */
.L_x_22659:
[----:B------:R-:W0:Y:S01]  /*4240*/  I2F.F64.S16 R4, R3 ;  /* 0x0000000300047312 */ /* 0x000e220000101c00 */
[----:B------:R-:W-:-:S05]  /*4250*/  CS2R R6, SRZ ;  /* 0x0000000000067805 */ /* 0x000fca000001ff00 */
[----:B0-----:R0:W-:Y:S01]  /*4260*/  STG.E.128 desc[UR36][R8.64], R4 ;  /* 0x0000000408007986 */ /* 0x0011e2000c101d24 */
[----:B------:R-:W-:Y:S05]  /*4270*/  BRA `(.L_x_22645) ;  /* 0x0000000800687947 */ /* 0x000fea0003800000 */
.L_x_22658:
        /* <DEDUP_REMOVED lines=21> */
.L_x_22663:
[----:B------:R-:W-:Y:S05]  /*43d0*/  BSYNC B0 ;  /* 0x0000000000007941 */ /* 0x000fea0003800000 */
.L_x_22662:
[----:B------:R-:W-:-:S05]  /*43e0*/  LOP3.LUT R5, R0, R5, RZ, 0xfc, !PT ;  /* 0x0000000500057212 */ /* 0x000fca00078efcff */
[----:B------:R0:W-:Y:S01]  /*43f0*/  STG.E.U8 desc[UR36][R8.64], R5 ;  /* 0x0000000508007986 */ /* 0x0001e2000c101124 */
[----:B------:R-:W-:Y:S05]  /*4400*/  BRA `(.L_x_22645) ;  /* 0x0000000800047947 */ /* 0x000fea0003800000 */
.L_x_22661:
        /* <DEDUP_REMOVED lines=13> */
.L_x_22665:
[----:B------:R-:W-:Y:S01]  /*44e0*/  IMAD.MOV.U32 R0, RZ, RZ, 0x7f ;  /* 0x0000007fff007424 */ /* 0x000fe200078e00ff */
[----:B------:R-:W-:-:S04]  /*44f0*/  ISETP.GT.U32.AND P0, PT, R4, 0x7f800000, PT ;  /* 0x7f8000000400780c */ /* 0x000fc80003f04070 */
[----:B------:R-:W-:-:S09]  /*4500*/  SEL R0, R0, 0x7c, P0 ;  /* 0x0000007c00007807 */ /* 0x000fd20000000000 */
.L_x_22666:
[----:B------:R-:W-:Y:S05]  /*4510*/  BSYNC B0 ;  /* 0x0000000000007941 */ /* 0x000fea0003800000 */
.L_x_22664:
[----:B------:R-:W-:-:S04]  /*4520*/  LOP3.LUT R3, R5, 0x80000000, RZ, 0xc0, !PT ;  /* 0x8000000005037812 */ /* 0x000fc800078ec0ff */
[----:B------:R-:W-:-:S04]  /*4530*/  SHF.R.U32.HI R3, RZ, 0x18, R3 ;  /* 0x00000018ff037819 */ /* 0x000fc80000011603 */
[----:B------:R-:W-:-:S05]  /*4540*/  LOP3.LUT R3, R0, R3, RZ, 0xfc, !PT ;  /* 0x0000000300037212 */ /* 0x000fca00078efcff */
[----:B------:R0:W-:Y:S01]  /*4550*/  STG.E.U8 desc[UR36][R8.64], R3 ;  /* 0x0000000308007986 */ /* 0x0001e2000c101124 */
[----:B------:R-:W-:Y:S05]  /*4560*/  BRA `(.L_x_22645) ;  /* 0x0000000400ac7947 */ /* 0x000fea0003800000 */
.L_x_22660:
[----:B------:R-:W0:Y:S02]  /*4570*/  I2F.S16 R0, R3 ;  /* 0x0000000300007306 */ /* 0x000e240000101400 */
[----:B0-----:R-:W-:-:S05]  /*4580*/  F2FP.BF16.F32.PACK_AB R0, RZ, R0 ;  /* 0x00000000ff00723e */ /* 0x001fca00000010ff */
[----:B------:R0:W-:Y:S01]  /*4590*/  STG.E.U16 desc[UR36][R8.64], R0 ;  /* 0x0000000008007986 */ /* 0x0001e2000c101524 */
[----:B------:R-:W-:Y:S05]  /*45a0*/  BRA `(.L_x_22645) ;  /* 0x00000004009c7947 */ /* 0x000fea0003800000 */
.L_x_22657:
        /* <DEDUP_REMOVED lines=10> */
.L_x_22669:
        /* <DEDUP_REMOVED lines=17> */
.L_x_22672:
[----:B------:R-:W-:-:S04]  /*4760*/  LOP3.LUT R3, R3, 0x80000000, RZ, 0xc0, !PT ;  /* 0x8000000003037812 */ /* 0x000fc800078ec0ff */
[----:B------:R-:W-:-:S04]  /*4770*/  SHF.R.U32.HI R3, RZ, 0x18, R3 ;  /* 0x00000018ff037819 */ /* 0x000fc80000011603 */
[----:B------:R-:W-:-:S04]  /*4780*/  LOP3.LUT R0, R0, R3, RZ, 0xfc, !PT ;  /* 0x0000000300007212 */ /* 0x000fc800078efcff */
[----:B------:R-:W-:-:S07]  /*4790*/  PRMT R4, R0, 0x7610, R4 ;  /* 0x0000761000047816 */ /* 0x000fce0000000004 */
.L_x_22671:
[----:B------:R-:W-:Y:S05]  /*47a0*/  BSYNC B0 ;  /* 0x0000000000007941 */ /* 0x000fea0003800000 */
.L_x_22670:
[----:B------:R4:W-:Y:S01]  /*47b0*/  STG.E.U8 desc[UR36][R8.64], R4 ;  /* 0x0000000408007986 */ /* 0x0009e2000c101124 */
[----:B------:R-:W-:Y:S05]  /*47c0*/  BRA `(.L_x_22645) ;  /* 0x0000000400147947 */ /* 0x000fea0003800000 */
.L_x_22668:
        /* <DEDUP_REMOVED lines=17> */
.L_x_22675:
[----:B------:R-:W-:-:S04]  /*48e0*/  LOP3.LUT R3, R3, 0x80000000, RZ, 0xc0, !PT ;  /* 0x8000000003037812 */ /* 0x000fc800078ec0ff */
[----:B------:R-:W-:-:S04]  /*48f0*/  SHF.R.U32.HI R3, RZ, 0x18, R3 ;  /* 0x00000018ff037819 */ /* 0x000fc80000011603 */
[----:B------:R-:W-:-:S04]  /*4900*/  LOP3.LUT R0, R0, R3, RZ, 0xfc, !PT ;  /* 0x0000000300007212 */ /* 0x000fc800078efcff */
[----:B------:R-:W-:-:S07]  /*4910*/  PRMT R4, R0, 0x7610, R4 ;  /* 0x0000761000047816 */ /* 0x000fce0000000004 */
.L_x_22674:
[----:B------:R-:W-:Y:S05]  /*4920*/  BSYNC B0 ;  /* 0x0000000000007941 */ /* 0x000fea0003800000 */
.L_x_22673:
[----:B------:R0:W-:Y:S01]  /*4930*/  STG.E.U8 desc[UR36][R8.64], R4 ;  /* 0x0000000408007986 */ /* 0x0001e2000c101124 */
[----:B------:R-:W-:Y:S05]  /*4940*/  BRA `(.L_x_22645) ;  /* 0x0000000000b47947 */ /* 0x000fea0003800000 */
.L_x_22667:
        /* <DEDUP_REMOVED lines=23> */
.L_x_22650:
        /* <DEDUP_REMOVED lines=16> */
.L_x_22678:
[----:B------:R-:W-:Y:S05]  /*4bc0*/  BRA `(.L_x_22645) ;  /* 0x0000000000147947 */ /* 0x000fea0003800000 */
.L_x_22677:
[----:B------:R-:W-:Y:S02]  /*4bd0*/  IMAD.MOV.U32 R4, RZ, RZ, R3 ;  /* 0x000000ffff047224 */ /* 0x000fe400078e0003 */
[----:B------:R-:W-:-:S05]  /*4be0*/  IMAD.MOV.U32 R5, RZ, RZ, RZ ;  /* 0x000000ffff057224 */ /* 0x000fca00078e00ff */
[----:B------:R3:W-:Y:S01]  /*4bf0*/  STG.E.64 desc[UR36][R8.64], R4 ;  /* 0x0000000408007986 */ /* 0x0007e2000c101b24 */
[----:B------:R-:W-:Y:S05]  /*4c00*/  BRA `(.L_x_22645) ;  /* 0x0000000000047947 */ /* 0x000fea0003800000 */
.L_x_22676:
[----:B------:R0:W-:Y:S02]  /*4c10*/  STG.E desc[UR36][R8.64], R3 ;  /* 0x0000000308007986 */ /* 0x0001e4000c101924 */
.L_x_22645:
[----:B------:R-:W-:Y:S05]  /*4c20*/  BSYNC B6 ;  /* 0x0000000000067941 */ /* 0x000fea0003800000 */
.L_x_22644:
        /* <DEDUP_REMOVED lines=23> */
.L_x_22684:
[----:B------:R0:W-:Y:S01]  /*4da0*/  STG.E.U8 desc[UR36][R8.64], R22 ;  /* 0x0000001608007986 */ /* 0x0001e2000c101124 */
[----:B------:R-:W-:Y:S05]  /*4db0*/  BRA `(.L_x_22686) ;  /* 0x0000000c00507947 */ /* 0x000fea0003800000 */
.L_x_22683:
        /* <DEDUP_REMOVED lines=10> */
.L_x_22688:
[----:B------:R0:W-:Y:S01]  /*4e60*/  STG.E desc[UR36][R8.64], R22 ;  /* 0x0000001608007986 */ /* 0x0001e2000c101924 */
[----:B------:R-:W-:Y:S05]  /*4e70*/  BRA `(.L_x_22686) ;  /* 0x0000000c00207947 */ /* 0x000fea0003800000 */
.L_x_22687:
[----:B------:R0:W-:Y:S01]  /*4e80*/  STG.E.U16 desc[UR36][R8.64], R22 ;  /* 0x0000001608007986 */ /* 0x0001e2000c101524 */
[----:B------:R-:W-:Y:S05]  /*4e90*/  BRA `(.L_x_22686) ;  /* 0x0000000c00187947 */ /* 0x000fea0003800000 */
.L_x_22682:
        /* <DEDUP_REMOVED lines=9> */
.L_x_22690:
[----:B------:R-:W0:Y:S02]  /*4f30*/  I2F.S16 R0, R22 ;  /* 0x0000001600007306 */ /* 0x000e240000101400 */
[----:B0-----:R-:W-:-:S05]  /*4f40*/  F2FP.F16.F32.PACK_AB R0, RZ, R0 ;  /* 0x00000000ff00723e */ /* 0x001fca00000000ff */
[----:B------:R0:W-:Y:S01]  /*4f50*/  STG.E.U16 desc[UR36][R8.64], R0 ;  /* 0x0000000008007986 */ /* 0x0001e2000c101524 */
[----:B------:R-:W-:Y:S05]  /*4f60*/  BRA `(.L_x_22686) ;  /* 0x0000000800e47947 */ /* 0x000fea0003800000 */
.L_x_22689:
        /* <DEDUP_REMOVED lines=10> */
.L_x_22692:
[----:B------:R-:W0:Y:S02]  /*5010*/  I2F.S16 R22, R22 ;  /* 0x0000001600167306 */ /* 0x000e240000101400 */
[----:B0-----:R-:W-:-:S04]  /*5020*/  F2FP.F16.F32.PACK_AB R3, RZ, R22 ;  /* 0x00000016ff03723e */ /* 0x001fc800000000ff */
[----:B------:R-:W-:-:S05]  /*5030*/  PRMT R3, R3, 0x5410, RZ ;  /* 0x0000541003037816 */ /* 0x000fca00000000ff */
[----:B------:R0:W-:Y:S01]  /*5040*/  STG.E desc[UR36][R8.64], R3 ;  /* 0x0000000308007986 */ /* 0x0001e2000c101924 */
[----:B------:R-:W-:Y:S05]  /*5050*/  BRA `(.L_x_22686) ;  /* 0x0000000800a87947 */ /* 0x000fea0003800000 */
.L_x_22691:
[----:B------:R-:W0:Y:S02]  /*5060*/  I2F.F64.S16 R4, R22 ;  /* 0x0000001600047312 */ /* 0x000e240000101c00 */
[----:B0-----:R0:W-:Y:S01]  /*5070*/  STG.E.64 desc[UR36][R8.64], R4 ;  /* 0x0000000408007986 */ /* 0x0011e2000c101b24 */
[----:B------:R-:W-:Y:S05]  /*5080*/  BRA `(.L_x_22686) ;  /* 0x00000008009c7947 */ /* 0x000fea0003800000 */
.L_x_22681:
        /* <DEDUP_REMOVED lines=10> */
.L_x_22695:
[----:B------:R-:W0:Y:S01]  /*5130*/  I2F.F64.S16 R4, R22 ;  /* 0x0000001600047312 */ /* 0x000e220000101c00 */
[----:B------:R-:W-:-:S05]  /*5140*/  CS2R R6, SRZ ;  /* 0x0000000000067805 */ /* 0x000fca000001ff00 */
[----:B0-----:R0:W-:Y:S01]  /*5150*/  STG.E.128 desc[UR36][R8.64], R4 ;  /* 0x0000000408007986 */ /* 0x0011e2000c101d24 */
[----:B------:R-:W-:Y:S05]  /*5160*/  BRA `(.L_x_22686) ;  /* 0x0000000800647947 */ /* 0x000fea0003800000 */
.L_x_22694:
        /* <DEDUP_REMOVED lines=21> */
.L_x_22699:
[----:B------:R-:W-:Y:S05]  /*52c0*/  BSYNC B0 ;  /* 0x0000000000007941 */ /* 0x000fea0003800000 */
.L_x_22698:
[----:B------:R-:W-:-:S05]  /*52d0*/  LOP3.LUT R5, R0, R5, RZ, 0xfc, !PT ;  /* 0x0000000500057212 */ /* 0x000fca00078efcff */
[----:B------:R0:W-:Y:S01]  /*52e0*/  STG.E.U8 desc[UR36][R8.64], R5 ;  /* 0x0000000508007986 */ /* 0x0001e2000c101124 */
[----:B------:R-:W-:Y:S05]  /*52f0*/  BRA `(.L_x_22686) ;  /* 0x0000000800007947 */ /* 0x000fea0003800000 */
.L_x_22697:
        /* <DEDUP_REMOVED lines=13> */
.L_x_22701:
[----:B------:R-:W-:Y:S01]  /*53d0*/  IMAD.MOV.U32 R0, RZ, RZ, 0x7f ;  /* 0x0000007fff007424 */ /* 0x000fe200078e00ff */
[----:B------:R-:W-:-:S04]  /*53e0*/  ISETP.GT.U32.AND P0, PT, R3, 0x7f800000, PT ;  /* 0x7f8000000300780c */ /* 0x000fc80003f04070 */
[----:B------:R-:W-:-:S09]  /*53f0*/  SEL R0, R0, 0x7c, P0 ;  /* 0x0000007c00007807 */ /* 0x000fd20000000000 */
.L_x_22702:
[----:B------:R-:W-:Y:S05]  /*5400*/  BSYNC B0 ;  /* 0x0000000000007941 */ /* 0x000fea0003800000 */
.L_x_22700:
[----:B------:R-:W-:-:S04]  /*5410*/  LOP3.LUT R3, R5, 0x80000000, RZ, 0xc0, !PT ;  /* 0x8000000005037812 */ /* 0x000fc800078ec0ff */
[----:B------:R-:W-:-:S04]  /*5420*/  SHF.R.U32.HI R3, RZ, 0x18, R3 ;  /* 0x00000018ff037819 */ /* 0x000fc80000011603 */
[----:B------:R-:W-:-:S05]  /*5430*/  LOP3.LUT R3, R0, R3, RZ, 0xfc, !PT ;  /* 0x0000000300037212 */ /* 0x000fca00078efcff */
[----:B------:R0:W-:Y:S01]  /*5440*/  STG.E.U8 desc[UR36][R8.64], R3 ;  /* 0x0000000308007986 */ /* 0x0001e2000c101124 */
[----:B------:R-:W-:Y:S05]  /*5450*/  BRA `(.L_x_22686) ;  /* 0x0000000400a87947 */ /* 0x000fea0003800000 */
.L_x_22696:
[----:B------:R-:W0:Y:S02]  /*5460*/  I2F.S16 R0, R22 ;  /* 0x0000001600007306 */ /* 0x000e240000101400 */
[----:B0-----:R-:W-:-:S05]  /*5470*/  F2FP.BF16.F32.PACK_AB R0, RZ, R0 ;  /* 0x00000000ff00723e */ /* 0x001fca00000010ff */
[----:B------:R0:W-:Y:S01]  /*5480*/  STG.E.U16 desc[UR36][R8.64], R0 ;  /* 0x0000000008007986 */ /* 0x0001e2000c101524 */
[----:B------:R-:W-:Y:S05]  /*5490*/  BRA `(.L_x_22686) ;  /* 0x0000000400987947 */ /* 0x000fea0003800000 */
.L_x_22693:
        /* <DEDUP_REMOVED lines=10> */
.L_x_22705:
        /* <DEDUP_REMOVED lines=17> */
.L_x_22708:
[----:B------:R-:W-:-:S04]  /*5650*/  LOP3.LUT R3, R5, 0x80000000, RZ, 0xc0, !PT ;  /* 0x8000000005037812 */ /* 0x000fc800078ec0ff */
[----:B------:R-:W-:-:S04]  /*5660*/  SHF.R.U32.HI R3, RZ, 0x18, R3 ;  /* 0x00000018ff037819 */ /* 0x000fc80000011603 */
[----:B------:R-:W-:-:S04]  /*5670*/  LOP3.LUT R0, R0, R3, RZ, 0xfc, !PT ;  /* 0x0000000300007212 */ /* 0x000fc800078efcff */
[----:B------:R-:W-:-:S07]  /*5680*/  PRMT R4, R0, 0x7610, R4 ;  /* 0x0000761000047816 */ /* 0x000fce0000000004 */
.L_x_22707:
[----:B------:R-:W-:Y:S05]  /*5690*/  BSYNC B0 ;  /* 0x0000000000007941 */ /* 0x000fea0003800000 */
.L_x_22706:
[----:B------:R3:W-:Y:S01]  /*56a0*/  STG.E.U8 desc[UR36][R8.64], R4 ;  /* 0x0000000408007986 */ /* 0x0007e2000c101124 */
[----:B------:R-:W-:Y:S05]  /*56b0*/  BRA `(.L_x_22686) ;  /* 0x0000000400107947 */ /* 0x000fea0003800000 */
.L_x_22704:
        /* <DEDUP_REMOVED lines=17> */
.L_x_22711:
[----:B------:R-:W-:-:S04]  /*57d0*/  LOP3.LUT R3, R5, 0x80000000, RZ, 0xc0, !PT ;  /* 0x8000000005037812 */ /* 0x000fc800078ec0ff */
[----:B------:R-:W-:-:S04]  /*57e0*/  SHF.R.U32.HI R3, RZ, 0x18, R3 ;  /* 0x00000018ff037819 */ /* 0x000fc80000011603 */
[----:B------:R-:W-:-:S04]  /*57f0*/  LOP3.LUT R0, R0, R3, RZ, 0xfc, !PT ;  /* 0x0000000300007212 */ /* 0x000fc800078efcff */
[----:B------:R-:W-:-:S07]  /*5800*/  PRMT R4, R0, 0x7610, R4 ;  /* 0x0000761000047816 */ /* 0x000fce0000000004 */
.L_x_22710:
[----:B------:R-:W-:Y:S05]  /*5810*/  BSYNC B0 ;  /* 0x0000000000007941 */ /* 0x000fea0003800000 */
.L_x_22709:
[----:B------:R0:W-:Y:S01]  /*5820*/  STG.E.U8 desc[UR36][R8.64], R4 ;  /* 0x0000000408007986 */ /* 0x0001e2000c101124 */
[----:B------:R-:W-:Y:S05]  /*5830*/  BRA `(.L_x_22686) ;  /* 0x0000000000b07947 */ /* 0x000fea0003800000 */
.L_x_22703:
        /* <DEDUP_REMOVED lines=22> */
.L_x_22685:
        /* <DEDUP_REMOVED lines=16> */
.L_x_22714:
[----:B------:R-:W-:Y:S05]  /*5aa0*/  BRA `(.L_x_22686) ;  /* 0x0000000000147947 */ /* 0x000fea0003800000 */
.L_x_22713:
[----:B------:R-:W-:Y:S02]  /*5ab0*/  IMAD.MOV.U32 R4, RZ, RZ, R22 ;  /* 0x000000ffff047224 */ /* 0x000fe400078e0016 */
[----:B------:R-:W-:-:S05]  /*5ac0*/  IMAD.MOV.U32 R5, RZ, RZ, RZ ;  /* 0x000000ffff057224 */ /* 0x000fca00078e00ff */
[----:B------:R2:W-:Y:S01]  /*5ad0*/  STG.E.64 desc[UR36][R8.64], R4 ;  /* 0x0000000408007986 */ /* 0x0005e2000c101b24 */
[----:B------:R-:W-:Y:S05]  /*5ae0*/  BRA `(.L_x_22686) ;  /* 0x0000000000047947 */ /* 0x000fea0003800000 */
.L_x_22712:
[----:B------:R0:W-:Y:S02]  /*5af0*/  STG.E desc[UR36][R8.64], R22 ;  /* 0x0000001608007986 */ /* 0x0001e4000c101924 */
.L_x_22686:
        /* <DEDUP_REMOVED lines=23> */
.L_x_22718:
[----:B------:R3:W-:Y:S01]  /*5c70*/  STG.E.U8 desc[UR36][R8.64], R18 ;  /* 0x0000001208007986 */ /* 0x0007e2000c101124 */
[----:B------:R-:W-:Y:S05]  /*5c80*/  BRA `(.L_x_22720) ;  /* 0x0000000c00507947 */ /* 0x000fea0003800000 */
.L_x_22717:
        /* <DEDUP_REMOVED lines=10> */
.L_x_22722:
[----:B------:R2:W-:Y:S01]  /*5d30*/  STG.E desc[UR36][R8.64], R18 ;  /* 0x0000001208007986 */ /* 0x0005e2000c101924 */
[----:B------:R-:W-:Y:S05]  /*5d40*/  BRA `(.L_x_22720) ;  /* 0x0000000c00207947 */ /* 0x000fea0003800000 */
.L_x_22721:
[----:B------:R0:W-:Y:S01]  /*5d50*/  STG.E.U16 desc[UR36][R8.64], R18 ;  /* 0x0000001208007986 */ /* 0x0001e2000c101524 */
[----:B------:R-:W-:Y:S05]  /*5d60*/  BRA `(.L_x_22720) ;  /* 0x0000000c00187947 */ /* 0x000fea0003800000 */
.L_x_22716:
        /* <DEDUP_REMOVED lines=9> */
.L_x_22724:
[----:B------:R-:W0:Y:S02]  /*5e00*/  I2F.S16 R0, R18 ;  /* 0x0000001200007306 */ /* 0x000e240000101400 */
[----:B0-----:R-:W-:-:S05]  /*5e10*/  F2FP.F16.F32.PACK_AB R0, RZ, R0 ;  /* 0x00000000ff00723e */ /* 0x001fca00000000ff */
[----:B------:R0:W-:Y:S01]  /*5e20*/  STG.E.U16 desc[UR36][R8.64], R0 ;  /* 0x0000000008007986 */ /* 0x0001e2000c101524 */
[----:B------:R-:W-:Y:S05]  /*5e30*/  BRA `(.L_x_22720) ;  /* 0x0000000800e47947 */ /* 0x000fea0003800000 */
.L_x_22723:
        /* <DEDUP_REMOVED lines=10> */
.L_x_22726:
[----:B------:R-:W0:Y:S02]  /*5ee0*/  I2F.S16 R18, R18 ;  /* 0x0000001200127306 */ /* 0x000e240000101400 */
[----:B0-----:R-:W-:-:S04]  /*5ef0*/  F2FP.F16.F32.PACK_AB R3, RZ, R18 ;  /* 0x00000012ff03723e */ /* 0x001fc800000000ff */
[----:B------:R-:W-:-:S05]  /*5f00*/  PRMT R3, R3, 0x5410, RZ ;  /* 0x0000541003037816 */ /* 0x000fca00000000ff */
[----:B------:R0:W-:Y:S01]  /*5f10*/  STG.E desc[UR36][R8.64], R3 ;  /* 0x0000000308007986 */ /* 0x0001e2000c101924 */
[----:B------:R-:W-:Y:S05]  /*5f20*/  BRA `(.L_x_22720) ;  /* 0x0000000800a87947 */ /* 0x000fea0003800000 */
.L_x_22725:
[----:B------:R-:W0:Y:S02]  /*5f30*/  I2F.F64.S16 R4, R18 ;  /* 0x0000001200047312 */ /* 0x000e240000101c00 */
[----:B0-----:R0:W-:Y:S01]  /*5f40*/  STG.E.64 desc[UR36][R8.64], R4 ;  /* 0x0000000408007986 */ /* 0x0011e2000c101b24 */
[----:B------:R-:W-:Y:S05]  /*5f50*/  BRA `(.L_x_22720) ;  /* 0x00000008009c7947 */ /* 0x000fea0003800000 */
.L_x_22715:
        /* <DEDUP_REMOVED lines=10> */
.L_x_22729:
[----:B------:R-:W0:Y:S01]  /*6000*/  I2F.F64.S16 R4, R18 ;  /* 0x0000001200047312 */ /* 0x000e220000101c00 */
[----:B------:R-:W-:-:S05]  /*6010*/  CS2R R6, SRZ ;  /* 0x0000000000067805 */ /* 0x000fca000001ff00 */
[----:B0-----:R0:W-:Y:S01]  /*6020*/  STG.E.128 desc[UR36][R8.64], R4 ;  /* 0x0000000408007986 */ /* 0x0011e2000c101d24 */
[----:B------:R-:W-:Y:S05]  /*6030*/  BRA `(.L_x_22720) ;  /* 0x0000000800647947 */ /* 0x000fea0003800000 */
.L_x_22728:
        /* <DEDUP_REMOVED lines=21> */
.L_x_22733:
[----:B------:R-:W-:Y:S05]  /*6190*/  BSYNC B0 ;  /* 0x0000000000007941 */ /* 0x000fea0003800000 */
.L_x_22732:
[----:B------:R-:W-:-:S05]  /*61a0*/  LOP3.LUT R5, R0, R5, RZ, 0xfc, !PT ;  /* 0x0000000500057212 */ /* 0x000fca00078efcff */
[----:B------:R0:W-:Y:S01]  /*61b0*/  STG.E.U8 desc[UR36][R8.64], R5 ;  /* 0x0000000508007986 */ /* 0x0001e2000c101124 */
[----:B------:R-:W-:Y:S05]  /*61c0*/  BRA `(.L_x_22720) ;  /* 0x0000000800007947 */ /* 0x000fea0003800000 */
.L_x_22731:
        /* <DEDUP_REMOVED lines=13> */
.L_x_22735:
[----:B------:R-:W-:Y:S01]  /*62a0*/  IMAD.MOV.U32 R0, RZ, RZ, 0x7f ;  /* 0x0000007fff007424 */ /* 0x000fe200078e00ff */
[----:B------:R-:W-:-:S04]  /*62b0*/  ISETP.GT.U32.AND P0, PT, R3, 0x7f800000, PT ;  /* 0x7f8000000300780c */ /* 0x000fc80003f04070 */
[----:B------:R-:W-:-:S09]  /*62c0*/  SEL R0, R0, 0x7c, P0 ;  /* 0x0000007c00007807 */ /* 0x000fd20000000000 */
.L_x_22736:
[----:B------:R-:W-:Y:S05]  /*62d0*/  BSYNC B0 ;  /* 0x0000000000007941 */ /* 0x000fea0003800000 */
.L_x_22734:
[----:B------:R-:W-:-:S04]  /*62e0*/  LOP3.LUT R3, R5, 0x80000000, RZ, 0xc0, !PT ;  /* 0x8000000005037812 */ /* 0x000fc800078ec0ff */
[----:B------:R-:W-:-:S04]  /*62f0*/  SHF.R.U32.HI R3, RZ, 0x18, R3 ;  /* 0x00000018ff037819 */ /* 0x000fc80000011603 */
[----:B------:R-:W-:-:S05]  /*6300*/  LOP3.LUT R3, R0, R3, RZ, 0xfc, !PT ;  /* 0x0000000300037212 */ /* 0x000fca00078efcff */
[----:B------:R0:W-:Y:S01]  /*6310*/  STG.E.U8 desc[UR36][R8.64], R3 ;  /* 0x0000000308007986 */ /* 0x0001e2000c101124 */
[----:B------:R-:W-:Y:S05]  /*6320*/  BRA `(.L_x_22720) ;  /* 0x0000000400a87947 */ /* 0x000fea0003800000 */
.L_x_22730:
[----:B------:R-:W0:Y:S02]  /*6330*/  I2F.S16 R0, R18 ;  /* 0x0000001200007306 */ /* 0x000e240000101400 */
[----:B0-----:R-:W-:-:S05]  /*6340*/  F2FP.BF16.F32.PACK_AB R0, RZ, R0 ;  /* 0x00000000ff00723e */ /* 0x001fca00000010ff */
[----:B------:R0:W-:Y:S01]  /*6350*/  STG.E.U16 desc[UR36][R8.64], R0 ;  /* 0x0000000008007986 */ /* 0x0001e2000c101524 */
[----:B------:R-:W-:Y:S05]  /*6360*/  BRA `(.L_x_22720) ;  /* 0x0000000400987947 */ /* 0x000fea0003800000 */
.L_x_22727:
        /* <DEDUP_REMOVED lines=10> */
.L_x_22739:
        /* <DEDUP_REMOVED lines=17> */
.L_x_22742:
[----:B------:R-:W-:-:S04]  /*6520*/  LOP3.LUT R3, R5, 0x80000000, RZ, 0xc0, !PT ;  /* 0x8000000005037812 */ /* 0x000fc800078ec0ff */
[----:B------:R-:W-:-:S04]  /*6530*/  SHF.R.U32.HI R3, RZ, 0x18, R3 ;  /* 0x00000018ff037819 */ /* 0x000fc80000011603 */
[----:B------:R-:W-:-:S04]  /*6540*/  LOP3.LUT R0, R0, R3, RZ, 0xfc, !PT ;  /* 0x0000000300007212 */ /* 0x000fc800078efcff */
[----:B------:R-:W-:-:S07]  /*6550*/  PRMT R4, R0, 0x7610, R4 ;  /* 0x0000761000047816 */ /* 0x000fce0000000004 */
.L_x_22741:
[----:B------:R-:W-:Y:S05]  /*6560*/  BSYNC B0 ;  /* 0x0000000000007941 */ /* 0x000fea0003800000 */
.L_x_22740:
[----:B------:R0:W-:Y:S01]  /*6570*/  STG.E.U8 desc[UR36][R8.64], R4 ;  /* 0x0000000408007986 */ /* 0x0001e2000c101124 */
[----:B------:R-:W-:Y:S05]  /*6580*/  BRA `(.L_x_22720) ;  /* 0x0000000400107947 */ /* 0x000fea0003800000 */
.L_x_22738:
        /* <DEDUP_REMOVED lines=17> */
.L_x_22745:
[----:B------:R-:W-:-:S04]  /*66a0*/  LOP3.LUT R3, R5, 0x80000000, RZ, 0xc0, !PT ;  /* 0x8000000005037812 */ /* 0x000fc800078ec0ff */
[----:B------:R-:W-:-:S04]  /*66b0*/  SHF.R.U32.HI R3, RZ, 0x18, R3 ;  /* 0x00000018ff037819 */ /* 0x000fc80000011603 */
[----:B------:R-:W-:-:S04]  /*66c0*/  LOP3.LUT R0, R0, R3, RZ, 0xfc, !PT ;  /* 0x0000000300007212 */ /* 0x000fc800078efcff */
[----:B------:R-:W-:-:S07]  /*66d0*/  PRMT R4, R0, 0x7610, R4 ;  /* 0x0000761000047816 */ /* 0x000fce0000000004 */
.L_x_22744:
[----:B------:R-:W-:Y:S05]  /*66e0*/  BSYNC B0 ;  /* 0x0000000000007941 */ /* 0x000fea0003800000 */
.L_x_22743:
[----:B------:R0:W-:Y:S01]  /*66f0*/  STG.E.U8 desc[UR36][R8.64], R4 ;  /* 0x0000000408007986 */ /* 0x0001e2000c101124 */
[----:B------:R-:W-:Y:S05]  /*6700*/  BRA `(.L_x_22720) ;  /* 0x0000000000b07947 */ /* 0x000fea0003800000 */
.L_x_22737:
        /* <DEDUP_REMOVED lines=22> */
.L_x_22719:
        /* <DEDUP_REMOVED lines=16> */
.L_x_22748:
[----:B------:R-:W-:Y:S05]  /*6970*/  BRA `(.L_x_22720) ;  /* 0x0000000000147947 */ /* 0x000fea0003800000 */
.L_x_22747:
[----:B------:R-:W-:Y:S02]  /*6980*/  IMAD.MOV.U32 R4, RZ, RZ, R18 ;  /* 0x000000ffff047224 */ /* 0x000fe400078e0012 */
[----:B------:R-:W-:-:S05]  /*6990*/  IMAD.MOV.U32 R5, RZ, RZ, RZ ;  /* 0x000000ffff057224 */ /* 0x000fca00078e00ff */
[----:B------:R0:W-:Y:S01]  /*69a0*/  STG.E.64 desc[UR36][R8.64], R4 ;  /* 0x0000000408007986 */ /* 0x0001e2000c101b24 */
[----:B------:R-:W-:Y:S05]  /*69b0*/  BRA `(.L_x_22720) ;  /* 0x0000000000047947 */ /* 0x000fea0003800000 */
.L_x_22746:
[----:B------:R0:W-:Y:S02]  /*69c0*/  STG.E desc[UR36][R8.64], R18 ;  /* 0x0000001208007986 */ /* 0x0001e4000c101924 */
.L_x_22720:
[----:B------:R-:W-:-:S07]  /*69d0*/  VIADD R2, R2, 0x80 ;  /* 0x0000008002027836 */ /* 0x000fce0000000000 */
.L_x_22680:
[----:B------:R-:W-:Y:S05]  /*69e0*/  BSYNC B6 ;  /* 0x0000000000067941 */ /* 0x000fea0003800000 */
.L_x_22679:
        /* <DEDUP_REMOVED lines=21> */
.L_x_22752:
[----:B------:R-:W-:Y:S01]  /*6b40*/  STG.E.U8 desc[UR36][R2.64], R16 ;  /* 0x0000001002007986 */ /* 0x000fe2000c101124 */
[----:B------:R-:W-:Y:S05]  /*6b50*/  EXIT ;  /* 0x000000000000794d */ /* 0x000fea0003800000 */
.L_x_22751:
        /* <DEDUP_REMOVED lines=9> */
.L_x_22755:
[----:B------:R-:W-:Y:S01]  /*6bf0*/  STG.E desc[UR36][R2.64], R16 ;  /* 0x0000001002007986 */ /* 0x000fe2000c101924 */
[----:B------:R-:W-:Y:S05]  /*6c00*/  EXIT ;  /* 0x000000000000794d */ /* 0x000fea0003800000 */
.L_x_22754:
[----:B------:R-:W-:Y:S01]  /*6c10*/  STG.E.U16 desc[UR36][R2.64], R16 ;  /* 0x0000001002007986 */ /* 0x000fe2000c101524 */
[----:B------:R-:W-:Y:S05]  /*6c20*/  EXIT ;  /* 0x000000000000794d */ /* 0x000fea0003800000 */
.L_x_22750:
        /* <DEDUP_REMOVED lines=9> */
.L_x_22757:
[----:B------:R-:W0:Y:S02]  /*6cc0*/  I2F.S16 R0, R16 ;  /* 0x0000001000007306 */ /* 0x000e240000101400 */
[----:B0-----:R-:W-:-:S05]  /*6cd0*/  F2FP.F16.F32.PACK_AB R0, RZ, R0 ;  /* 0x00000000ff00723e */ /* 0x001fca00000000ff */
[----:B------:R-:W-:Y:S01]  /*6ce0*/  STG.E.U16 desc[UR36][R2.64], R0 ;  /* 0x0000000002007986 */ /* 0x000fe2000c101524 */
[----:B------:R-:W-:Y:S05]  /*6cf0*/  EXIT ;  /* 0x000000000000794d */ /* 0x000fea0003800000 */
.L_x_22756:
        /* <DEDUP_REMOVED lines=10> */
.L_x_22759:
[----:B------:R-:W0:Y:S02]  /*6da0*/  I2F.S16 R16, R16 ;  /* 0x0000001000107306 */ /* 0x000e240000101400 */
[----:B0-----:R-:W-:-:S04]  /*6db0*/  F2FP.F16.F32.PACK_AB R5, RZ, R16 ;  /* 0x00000010ff05723e */ /* 0x001fc800000000ff */
[----:B------:R-:W-:-:S05]  /*6dc0*/  PRMT R5, R5, 0x5410, RZ ;  /* 0x0000541005057816 */ /* 0x000fca00000000ff */
[----:B------:R-:W-:Y:S01]  /*6dd0*/  STG.E desc[UR36][R2.64], R5 ;  /* 0x0000000502007986 */ /* 0x000fe2000c101924 */
[----:B------:R-:W-:Y:S05]  /*6de0*/  EXIT ;  /* 0x000000000000794d */ /* 0x000fea0003800000 */
.L_x_22758:
[----:B------:R-:W0:Y:S02]  /*6df0*/  I2F.F64.S16 R16, R16 ;  /* 0x0000001000107312 */ /* 0x000e240000101c00 */
[----:B0-----:R-:W-:Y:S01]  /*6e00*/  STG.E.64 desc[UR36][R2.64], R16 ;  /* 0x0000001002007986 */ /* 0x001fe2000c101b24 */
[----:B------:R-:W-:Y:S05]  /*6e10*/  EXIT ;  /* 0x000000000000794d */ /* 0x000fea0003800000 */
.L_x_22749:
        /* <DEDUP_REMOVED lines=10> */
.L_x_22762:
[----:B------:R-:W0:Y:S01]  /*6ec0*/  I2F.F64.S16 R16, R16 ;  /* 0x0000001000107312 */ /* 0x000e220000101c00 */
[----:B------:R-:W-:-:S05]  /*6ed0*/  CS2R R18, SRZ ;  /* 0x0000000000127805 */ /* 0x000fca000001ff00 */
[----:B0-----:R-:W-:Y:S01]  /*6ee0*/  STG.E.128 desc[UR36][R2.64], R16 ;  /* 0x0000001002007986 */ /* 0x001fe2000c101d24 */
[----:B------:R-:W-:Y:S05]  /*6ef0*/  EXIT ;  /* 0x000000000000794d */ /* 0x000fea0003800000 */
.L_x_22761:
        /* <DEDUP_REMOVED lines=21> */
.L_x_22766:
[----:B------:R-:W-:Y:S05]  /*7050*/  BSYNC B0 ;  /* 0x0000000000007941 */ /* 0x000fea0003800000 */
.L_x_22765:
[----:B------:R-:W-:-:S05]  /*7060*/  LOP3.LUT R5, R0, R5, RZ, 0xfc, !PT ;  /* 0x0000000500057212 */ /* 0x000fca00078efcff */
[----:B------:R-:W-:Y:S01]  /*7070*/  STG.E.U8 desc[UR36][R2.64], R5 ;  /* 0x0000000502007986 */ /* 0x000fe2000c101124 */
[----:B------:R-:W-:Y:S05]  /*7080*/  EXIT ;  /* 0x000000000000794d */ /* 0x000fea0003800000 */
.L_x_22764:
        /* <DEDUP_REMOVED lines=13> */
.L_x_22768:
[----:B------:R-:W-:Y:S01]  /*7160*/  IMAD.MOV.U32 R0, RZ, RZ, 0x7f ;  /* 0x0000007fff007424 */ /* 0x000fe200078e00ff */
[----:B------:R-:W-:-:S04]  /*7170*/  ISETP.GT.U32.AND P0, PT, R4, 0x7f800000, PT ;  /* 0x7f8000000400780c */ /* 0x000fc80003f04070 */
[----:B------:R-:W-:-:S09]  /*7180*/  SEL R0, R0, 0x7c, P0 ;  /* 0x0000007c00007807 */ /* 0x000fd20000000000 */
.L_x_22769:
[----:B------:R-:W-:Y:S05]  /*7190*/  BSYNC B0 ;  /* 0x0000000000007941 */ /* 0x000fea0003800000 */
.L_x_22767:
[----:B------:R-:W-:-:S04]  /*71a0*/  LOP3.LUT R4, R5, 0x80000000, RZ, 0xc0, !PT ;  /* 0x8000000005047812 */ /* 0x000fc800078ec0ff */
[----:B------:R-:W-:-:S04]  /*71b0*/  SHF.R.U32.HI R5, RZ, 0x18, R4 ;  /* 0x00000018ff057819 */ /* 0x000fc80000011604 */
[----:B------:R-:W-:-:S05]  /*71c0*/  LOP3.LUT R5, R0, R5, RZ, 0xfc, !PT ;  /* 0x0000000500057212 */ /* 0x000fca00078efcff */
[----:B------:R-:W-:Y:S01]  /*71d0*/  STG.E.U8 desc[UR36][R2.64], R5 ;  /* 0x0000000502007986 */ /* 0x000fe2000c101124 */
[----:B------:R-:W-:Y:S05]  /*71e0*/  EXIT ;  /* 0x000000000000794d */ /* 0x000fea0003800000 */
.L_x_22763:
[----:B------:R-:W0:Y:S02]  /*71f0*/  I2F.S16 R0, R16 ;  /* 0x0000001000007306 */ /* 0x000e240000101400 */
[----:B0-----:R-:W-:-:S05]  /*7200*/  F2FP.BF16.F32.PACK_AB R0, RZ, R0 ;  /* 0x00000000ff00723e */ /* 0x001fca00000010ff */
[----:B------:R-:W-:Y:S01]  /*7210*/  STG.E.U16 desc[UR36][R2.64], R0 ;  /* 0x0000000002007986 */ /* 0x000fe2000c101524 */
[----:B------:R-:W-:Y:S05]  /*7220*/  EXIT ;  /* 0x000000000000794d */ /* 0x000fea0003800000 */
.L_x_22760:
        /* <DEDUP_REMOVED lines=10> */
.L_x_22772:
        /* <DEDUP_REMOVED lines=17> */
.L_x_22775:
[----:B------:R-:W-:-:S04]  /*73e0*/  LOP3.LUT R0, R7, 0x80000000, RZ, 0xc0, !PT ;  /* 0x8000000007007812 */ /* 0x000fc800078ec0ff */
[----:B------:R-:W-:-:S04]  /*73f0*/  SHF.R.U32.HI R5, RZ, 0x18, R0 ;  /* 0x00000018ff057819 */ /* 0x000fc80000011600 */
[----:B------:R-:W-:-:S04]  /*7400*/  LOP3.LUT R4, R4, R5, RZ, 0xfc, !PT ;  /* 0x0000000504047212 */ /* 0x000fc800078efcff */
[----:B------:R-:W-:-:S07]  /*7410*/  PRMT R0, R4, 0x7610, R0 ;  /* 0x0000761004007816 */ /* 0x000fce0000000000 */
.L_x_22774:
[----:B------:R-:W-:Y:S05]  /*7420*/  BSYNC B0 ;  /* 0x0000000000007941 */ /* 0x000fea0003800000 */
.L_x_22773:
[----:B------:R-:W-:Y:S01]  /*7430*/  STG.E.U8 desc[UR36][R2.64], R0 ;  /* 0x0000000002007986 */ /* 0x000fe2000c101124 */
[----:B------:R-:W-:Y:S05]  /*7440*/  EXIT ;  /* 0x000000000000794d */ /* 0x000fea0003800000 */
.L_x_22771:
        /* <DEDUP_REMOVED lines=17> */
.L_x_22778:
[----:B------:R-:W-:-:S04]  /*7560*/  LOP3.LUT R0, R7, 0x80000000, RZ, 0xc0, !PT ;  /* 0x8000000007007812 */ /* 0x000fc800078ec0ff */
[----:B------:R-:W-:-:S04]  /*7570*/  SHF.R.U32.HI R5, RZ, 0x18, R0 ;  /* 0x00000018ff057819 */ /* 0x000fc80000011600 */
[----:B------:R-:W-:-:S04]  /*7580*/  LOP3.LUT R4, R4, R5, RZ, 0xfc, !PT ;  /* 0x0000000504047212 */ /* 0x000fc800078efcff */
[----:B------:R-:W-:-:S07]  /*7590*/  PRMT R0, R4, 0x7610, R0 ;  /* 0x0000761004007816 */ /* 0x000fce0000000000 */
.L_x_22777:
[----:B------:R-:W-:Y:S05]  /*75a0*/  BSYNC B0 ;  /* 0x0000000000007941 */ /* 0x000fea0003800000 */
.L_x_22776:
[----:B------:R-:W-:Y:S01]  /*75b0*/  STG.E.U8 desc[UR36][R2.64], R0 ;  /* 0x0000000002007986 */ /* 0x000fe2000c101124 */
[----:B------:R-:W-:Y:S05]  /*75c0*/  EXIT ;  /* 0x000000000000794d */ /* 0x000fea0003800000 */
.L_x_22770:
        /* <DEDUP_REMOVED lines=22> */
.L_x_22753:
        /* <DEDUP_REMOVED lines=16> */
.L_x_22781:
[----:B------:R-:W-:Y:S05]  /*7830*/  EXIT ;  /* 0x000000000000794d */ /* 0x000fea0003800000 */
.L_x_22780:
[----:B------:R-:W-:-:S05]  /*7840*/  IMAD.MOV.U32 R17, RZ, RZ, RZ ;  /* 0x000000ffff117224 */ /* 0x000fca00078e00ff */
[----:B------:R-:W-:Y:S01]  /*7850*/  STG.E.64 desc[UR36][R2.64], R16 ;  /* 0x0000001002007986 */ /* 0x000fe2000c101b24 */
[----:B------:R-:W-:Y:S05]  /*7860*/  EXIT ;  /* 0x000000000000794d */ /* 0x000fea0003800000 */
.L_x_22779:
[----:B------:R-:W-:Y:S01]  /*7870*/  STG.E desc[UR36][R2.64], R16 ;  /* 0x0000001002007986 */ /* 0x000fe2000c101924 */
[----:B------:R-:W-:Y:S05]  /*7880*/  EXIT ;  /* 0x000000000000794d */ /* 0x000fea0003800000 */
.L_x_22782:
        /* <DEDUP_REMOVED lines=15> */
.L_x_23695:


//--------------------- .text._ZN2at6native18elementwise_kernelILi128ELi4EZNS0_22gpu_kernel_impl_nocastIZZZNS0_23logical_not_kernel_cudaERNS_18TensorIteratorBaseEENKUlvE0_clEvENKUlvE0_clEvEUlaE_EEvS4_RKT_EUliE_EEviT1_ --------------------------
	.section	.text._ZN2at6native18elementwise_kernelILi128ELi4EZNS0_22gpu_kernel_impl_nocastIZZZNS0_23logical_not_kernel_cudaERNS_18TensorIteratorBaseEENKUlvE0_clEvENKUlvE0_clEvEUlaE_EEvS4_RKT_EUliE_EEviT1_,"ax",@progbits
	.align	128
        .global         _ZN2at6native18elementwise_kernelILi128ELi4EZNS0_22gpu_kernel_impl_nocastIZZZNS0_23logical_not_kernel_cudaERNS_18TensorIteratorBaseEENKUlvE0_clEvENKUlvE0_clEvEUlaE_EEvS4_RKT_EUliE_EEviT1_
        .type           _ZN2at6native18elementwise_kernelILi128ELi4EZNS0_22gpu_kernel_impl_nocastIZZZNS0_23logical_not_kernel_cudaERNS_18TensorIteratorBaseEENKUlvE0_clEvENKUlvE0_clEvEUlaE_EEvS4_RKT_EUliE_EEviT1_,@function
        .size           _ZN2at6native18elementwise_kernelILi128ELi4EZNS0_22gpu_kernel_impl_nocastIZZZNS0_23logical_not_kernel_cudaERNS_18TensorIteratorBaseEENKUlvE0_clEvENKUlvE0_clEvEUlaE_EEvS4_RKT_EUliE_EEviT1_,(.L_x_23696 - _ZN2at6native18elementwise_kernelILi128ELi4EZNS0_22gpu_kernel_impl_nocastIZZZNS0_23logical_not_kernel_cudaERNS_18TensorIteratorBaseEENKUlvE0_clEvENKUlvE0_clEvEUlaE_EEvS4_RKT_EUliE_EEviT1_)
        .other          _ZN2at6native18elementwise_kernelILi128ELi4EZNS0_22gpu_kernel_impl_nocastIZZZNS0_23logical_not_kernel_cudaERNS_18TensorIteratorBaseEENKUlvE0_clEvENKUlvE0_clEvEUlaE_EEvS4_RKT_EUliE_EEviT1_,@"STO_CUDA_ENTRY STV_DEFAULT"
_ZN2at6native18elementwise_kernelILi128ELi4EZNS0_22gpu_kernel_impl_nocastIZZZNS0_23logical_not_kernel_cudaERNS_18TensorIteratorBaseEENKUlvE0_clEvENKUlvE0_clEvEUlaE_EEvS4_RKT_EUliE_EEviT1_:
.text._ZN2at6native18elementwise_kernelILi128ELi4EZNS0_22gpu_kernel_impl_nocastIZZZNS0_23logical_not_kernel_cudaERNS_18TensorIteratorBaseEENKUlvE0_clEvENKUlvE0_clEvEUlaE_EEvS4_RKT_EUliE_EEviT1_:
        /* <DEDUP_REMOVED lines=311> */
.L_x_22785:
        /* <DEDUP_REMOVED lines=11> */
.L_x_22784:
[----:B------:R-:W-:Y:S05]  /*1420*/  BSYNC B0 ;  /* 0x0000000000007941 */ /* 0x000fea0003800000 */
.L_x_22783:
        /* <DEDUP_REMOVED lines=305> */
.L_x_22788:
        /* <DEDUP_REMOVED lines=315> */
.L_x_22789:
        /* <DEDUP_REMOVED lines=11> */
.L_x_22787:
[----:B------:R-:W-:Y:S05]  /*3ba0*/  BSYNC B0 ;  /* 0x0000000000007941 */ /* 0x000fea0003800000 */
.L_x_22786:
        /* <DEDUP_REMOVED lines=304> */
.L_x_22790:
        /* <DEDUP_REMOVED lines=11> */
.L_x_22791:
        /* <DEDUP_REMOVED lines=10> */
.L_x_23696:


//--------------------- .text._ZN2at6native27unrolled_elementwise_kernelIZZZNS0_23logical_not_kernel_cudaERNS_18TensorIteratorBaseEENKUlvE0_clEvENKUlvE0_clEvEUlaE_St5arrayIPcLm2EELi4E23TrivialOffsetCalculatorILi1EjESB_NS0_6memory15LoadWithoutCastENSC_16StoreWithoutCastEEEviT_T0_T2_T3_T4_T5_ --------------------------
	.section	.text._ZN2at6native27unrolled_elementwise_kernelIZZZNS0_23logical_not_kernel_cudaERNS_18TensorIteratorBaseEENKUlvE0_clEvENKUlvE0_clEvEUlaE_St5arrayIPcLm2EELi4E23TrivialOffsetCalculatorILi1EjESB_NS0_6memory15LoadWithoutCastENSC_16StoreWithoutCastEEEviT_T0_T2_T3_T4_T5_,"ax",@progbits
	.align	128
        .global         _ZN2at6native27unrolled_elementwise_kernelIZZZNS0_23logical_not_kernel_cudaERNS_18TensorIteratorBaseEENKUlvE0_clEvENKUlvE0_clEvEUlaE_St5arrayIPcLm2EELi4E23TrivialOffsetCalculatorILi1EjESB_NS0_6memory15LoadWithoutCastENSC_16StoreWithoutCastEEEviT_T0_T2_T3_T4_T5_
        .type           _ZN2at6native27unrolled_elementwise_kernelIZZZNS0_23logical_not_kernel_cudaERNS_18TensorIteratorBaseEENKUlvE0_clEvENKUlvE0_clEvEUlaE_St5arrayIPcLm2EELi4E23TrivialOffsetCalculatorILi1EjESB_NS0_6memory15LoadWithoutCastENSC_16StoreWithoutCastEEEviT_T0_T2_T3_T4_T5_,@function
        .size           _ZN2at6native27unrolled_elementwise_kernelIZZZNS0_23logical_not_kernel_cudaERNS_18TensorIteratorBaseEENKUlvE0_clEvENKUlvE0_clEvEUlaE_St5arrayIPcLm2EELi4E23TrivialOffsetCalculatorILi1EjESB_NS0_6memory15LoadWithoutCastENSC_16StoreWithoutCastEEEviT_T0_T2_T3_T4_T5_,(.L_x_23697 - _ZN2at6native27unrolled_elementwise_kernelIZZZNS0_23logical_not_kernel_cudaERNS_18TensorIteratorBaseEENKUlvE0_clEvENKUlvE0_clEvEUlaE_St5arrayIPcLm2EELi4E23TrivialOffsetCalculatorILi1EjESB_NS0_6memory15LoadWithoutCastENSC_16StoreWithoutCastEEEviT_T0_T2_T3_T4_T5_)
        .other          _ZN2at6native27unrolled_elementwise_kernelIZZZNS0_23logical_not_kernel_cudaERNS_18TensorIteratorBaseEENKUlvE0_clEvENKUlvE0_clEvEUlaE_St5arrayIPcLm2EELi4E23TrivialOffsetCalculatorILi1EjESB_NS0_6memory15LoadWithoutCastENSC_16StoreWithoutCastEEEviT_T0_T2_T3_T4_T5_,@"STO_CUDA_ENTRY STV_DEFAULT"
_ZN2at6native27unrolled_elementwise_kernelIZZZNS0_23logical_not_kernel_cudaERNS_18TensorIteratorBaseEENKUlvE0_clEvENKUlvE0_clEvEUlaE_St5arrayIPcLm2EELi4E23TrivialOffsetCalculatorILi1EjESB_NS0_6memory15LoadWithoutCastENSC_16StoreWithoutCastEEEviT_T0_T2_T3_T4_T5_:
.text._ZN2at6native27unrolled_elementwise_kernelIZZZNS0_23logical_not_kernel_cudaERNS_18TensorIteratorBaseEENKUlvE0_clEvENKUlvE0_clEvEUlaE_St5arrayIPcLm2EELi4E23TrivialOffsetCalculatorILi1EjESB_NS0_6memory15LoadWithoutCastENSC_16StoreWithoutCastEEEviT_T0_T2_T3_T4_T5_:
        /* <DEDUP_REMOVED lines=44> */
[----:B------:R-:W-:-:S03]  /*02c0*/  SEL R9, RZ, 0x1, P1 ;  /* 0x00000001ff097807 */ /* 0x000fc60000800000 */
[----:B------:R-:W-:-:S05]  /*02d0*/  IMAD.X R7, RZ, RZ, UR7, P2 ;  /* 0x00000007ff077e24 */ /* 0x000fca00090e06ff */
[----:B------:R1:W-:Y:S03]  /*02e0*/  STG.E.U8 desc[UR4][R6.64], R9 ;  /* 0x0000000906007986 */ /* 0x0003e6000c101104 */
.L_x_22793:
[----:B------:R-:W-:Y:S05]  /*02f0*/  BSYNC B0 ;  /* 0x0000000000007941 */ /* 0x000fea0003800000 */
.L_x_22792:
        /* <DEDUP_REMOVED lines=18> */
[----:B------:R-:W-:-:S03]  /*0420*/  SEL R5, RZ, 0x1, P1 ;  /* 0x00000001ff057807 */ /* 0x000fc60000800000 */
[----:B------:R-:W-:-:S05]  /*0430*/  IMAD.X R7, RZ, RZ, UR7, P2 ;  /* 0x00000007ff077e24 */ /* 0x000fca00090e06ff */
[----:B------:R3:W-:Y:S03]  /*0440*/  STG.E.U8 desc[UR4][R6.64], R5 ;  /* 0x0000000506007986 */ /* 0x0007e6000c101104 */
.L_x_22795:
[----:B------:R-:W-:Y:S05]  /*0450*/  BSYNC B0 ;  /* 0x0000000000007941 */ /* 0x000fea0003800000 */
.L_x_22794:
        /* <DEDUP_REMOVED lines=13> */
.L_x_22796:
        /* <DEDUP_REMOVED lines=13> */
.L_x_23697:


//--------------------- .text._ZN2at6native29vectorized_elementwise_kernelILi2EZZZNS0_23logical_not_kernel_cudaERNS_18TensorIteratorBaseEENKUlvE0_clEvENKUlvE0_clEvEUlaE_St5arrayIPcLm2EEEEviT0_T1_ --------------------------
	.section	.text._ZN2at6native29vectorized_elementwise_kernelILi2EZZZNS0_23logical_not_kernel_cudaERNS_18TensorIteratorBaseEENKUlvE0_clEvENKUlvE0_clEvEUlaE_St5arrayIPcLm2EEEEviT0_T1_,"ax",@progbits
	.align	128
        .global         _ZN2at6native29vectorized_elementwise_kernelILi2EZZZNS0_23logical_not_kernel_cudaERNS_18TensorIteratorBaseEENKUlvE0_clEvENKUlvE0_clEvEUlaE_St5arrayIPcLm2EEEEviT0_T1_
        .type           _ZN2at6native29vectorized_elementwise_kernelILi2EZZZNS0_23logical_not_kernel_cudaERNS_18TensorIteratorBaseEENKUlvE0_clEvENKUlvE0_clEvEUlaE_St5arrayIPcLm2EEEEviT0_T1_,@function
        .size           _ZN2at6native29vectorized_elementwise_kernelILi2EZZZNS0_23logical_not_kernel_cudaERNS_18TensorIteratorBaseEENKUlvE0_clEvENKUlvE0_clEvEUlaE_St5arrayIPcLm2EEEEviT0_T1_,(.L_x_23698 - _ZN2at6native29vectorized_elementwise_kernelILi2EZZZNS0_23logical_not_kernel_cudaERNS_18TensorIteratorBaseEENKUlvE0_clEvENKUlvE0_clEvEUlaE_St5arrayIPcLm2EEEEviT0_T1_)
        .other          _ZN2at6native29vectorized_elementwise_kernelILi2EZZZNS0_23logical_not_kernel_cudaERNS_18TensorIteratorBaseEENKUlvE0_clEvENKUlvE0_clEvEUlaE_St5arrayIPcLm2EEEEviT0_T1_,@"STO_CUDA_ENTRY STV_DEFAULT"
_ZN2at6native29vectorized_elementwise_kernelILi2EZZZNS0_23logical_not_kernel_cudaERNS_18TensorIteratorBaseEENKUlvE0_clEvENKUlvE0_clEvEUlaE_St5arrayIPcLm2EEEEviT0_T1_:
.text._ZN2at6native29vectorized_elementwise_kernelILi2EZZZNS0_23logical_not_kernel_cudaERNS_18TensorIteratorBaseEENKUlvE0_clEvENKUlvE0_clEvEUlaE_St5arrayIPcLm2EEEEviT0_T1_:
        /* <DEDUP_REMOVED lines=58> */
.L_x_22797:
        /* <DEDUP_REMOVED lines=63> */
[----:B------:R-:W-:Y:S01]  /*0790*/  BSSY B0, `(.L_x_22798) ;  /* 0x000000d000007945 */ /* 0x000fe20003800000 */
[----:B---3--:R-:W-:-:S03]  /*07a0*/  IMAD.MOV.U32 R10, RZ, RZ, 0x1 ;  /* 0x00000001ff0a7424 */ /* 0x008fc600078e00ff */
[----:B------:R1:W5:Y:S01]  /*07b0*/  @!P2 LDG.E.U8 R12, desc[UR8][R8.64] ;  /* 0x00000008080ca981 */ /* 0x000362000c1e1100 */
[----:B--2---:R-:W-:Y:S01]  /*07c0*/  @!P0 ISETP.NE.AND P2, PT, R13, RZ, PT ;  /* 0x000000ff0d00820c */ /* 0x004fe20003f45270 */
[----:B-1----:R-:W-:-:S12]  /*07d0*/  @P1 BRA `(.L_x_22799) ;  /* 0x0000000000201947 */ /* 0x002fd80003800000 */
[C---:B------:R-:W-:Y:S01]  /*07e0*/  VIADD R2, R15.reuse, UR4 ;  /* 0x000000040f027c36 */ /* 0x040fe20008000000 */
[----:B------:R-:W-:Y:S01]  /*07f0*/  ULDC.64 UR6, c[0x0][0x218] ;  /* 0x0000860000067ab9 */ /* 0x000fe20000000a00 */
[----:B-----5:R-:W-:Y:S01]  /*0800*/  LOP3.LUT P1, RZ, R20, 0xff, RZ, 0xc0, !PT ;  /* 0x000000ff14ff7812 */ /* 0x020fe2000782c0ff */
[----:B------:R-:W-:Y:S02]  /*0810*/  VIADD R15, R15, 0x80 ;  /* 0x000000800f0f7836 */ /* 0x000fe40000000000 */
[----:B------:R-:W-:Y:S02]  /*0820*/  IADD3 R2, P3, R2, UR6, RZ ;  /* 0x0000000602027c10 */ /* 0x000fe4000ff7e0ff */
[----:B------:R-:W-:-:S03]  /*0830*/  SEL R5, RZ, 0x1, P1 ;  /* 0x00000001ff057807 */ /* 0x000fc60000800000 */
[----:B------:R-:W-:-:S05]  /*0840*/  IMAD.X R3, RZ, RZ, UR7, P3 ;  /* 0x00000007ff037e24 */ /* 0x000fca00098e06ff */
[----:B------:R0:W-:Y:S03]  /*0850*/  STG.E.U8 desc[UR8][R2.64], R5 ;  /* 0x0000000502007986 */ /* 0x0001e6000c101108 */
.L_x_22799:
[----:B------:R-:W-:Y:S05]  /*0860*/  BSYNC B0 ;  /* 0x0000000000007941 */ /* 0x000fea0003800000 */
.L_x_22798:
[----:B------:R-:W-:Y:S01]  /*0870*/  ISETP.GE.AND P1, PT, R15, R14, PT ;  /* 0x0000000e0f00720c */ /* 0x000fe20003f26270 */
[----:B------:R-:W-:Y:S01]  /*0880*/  BSSY B0, `(.L_x_22800) ;  /* 0x0000043000007945 */ /* 0x000fe20003800000 */
[----:B0-----:R-:W-:-:S03]  /*0890*/  PRMT R2, R10, 0x7610, R2 ;  /* 0x000076100a027816 */ /* 0x001fc60000000002 */
[----:B------:R-:W-:Y:S01]  /*08a0*/  BSSY B1, `(.L_x_22801) ;  /* 0x0000038000017945 */ /* 0x000fe20003800000 */
[----:B------:R-:W-:-:S04]  /*08b0*/  @!P0 SEL R3, RZ, 0x1, P2 ;  /* 0x00000001ff038807 */ /* 0x000fc80001000000 */
[----:B------:R-:W-:-:S03]  /*08c0*/  @!P0 PRMT R2, R3, 0x7610, R2 ;  /* 0x0000761003028816 */ /* 0x000fc60000000002 */
[----:B------:R-:W-:Y:S05]  /*08d0*/  @P1 BRA `(.L_x_22802) ;  /* 0x0000000000481947 */ /* 0x000fea0003800000 */
[C---:B------:R-:W-:Y:S01]  /*08e0*/  VIADD R4, R15.reuse, UR4 ;  /* 0x000000040f047c36 */ /* 0x040fe20008000000 */
        /* <DEDUP_REMOVED lines=14> */
[----:B------:R-:W-:-:S03]  /*09d0*/  SEL R3, RZ, 0x1, P0 ;  /* 0x00000001ff037807 */ /* 0x000fc60000000000 */
[----:B------:R-:W-:-:S05]  /*09e0*/  IMAD.X R5, RZ, RZ, UR7, P1 ;  /* 0x00000007ff057e24 */ /* 0x000fca00088e06ff */
[----:B------:R0:W-:Y:S03]  /*09f0*/  STG.E.U8 desc[UR8][R4.64], R3 ;  /* 0x0000000304007986 */ /* 0x0001e6000c101108 */
.L_x_22802:
[----:B------:R-:W-:-:S13]  /*0a00*/  ISETP.GE.AND P0, PT, R15, R14, PT ;  /* 0x0000000e0f00720c */ /* 0x000fda0003f06270 */
[----:B------:R-:W-:Y:S05]  /*0a10*/  @P0 BRA `(.L_x_22804) ;  /* 0x0000000000480947 */ /* 0x000fea0003800000 */
[C---:B0-----:R-:W-:Y:S01]  /*0a20*/  VIADD R4, R15.reuse, UR4 ;  /* 0x000000040f047c36 */ /* 0x041fe20008000000 */
[----:B------:R-:W-:Y:S01]  /*0a30*/  ULDC.64 UR6, c[0x0][0x218] ;  /* 0x0000860000067ab9 */ /* 0x000fe20000000a00 */
[----:B-----5:R-:W-:Y:S01]  /*0a40*/  LOP3.LUT P0, RZ, R18, 0xff, RZ, 0xc0, !PT ;  /* 0x000000ff12ff7812 */ /* 0x020fe2000780c0ff */
[----:B------:R-:W-:Y:S02]  /*0a50*/  VIADD R15, R15, 0x80 ;  /* 0x000000800f0f7836 */ /* 0x000fe40000000000 */
[----:B------:R-:W-:Y:S02]  /*0a60*/  IADD3 R4, P1, R4, UR6, RZ ;  /* 0x0000000604047c10 */ /* 0x000fe4000ff3e0ff */
[----:B------:R-:W-:-:S03]  /*0a70*/  SEL R3, RZ, 0x1, P0 ;  /* 0x00000001ff037807 */ /* 0x000fc60000000000 */
[----:B------:R-:W-:-:S05]  /*0a80*/  IMAD.X R5, RZ, RZ, UR7, P1 ;  /* 0x00000007ff057e24 */ /* 0x000fca00088e06ff */
[----:B------:R1:W-:Y:S03]  /*0a90*/  STG.E.U8 desc[UR8][R4.64], R3 ;  /* 0x0000000304007986 */ /* 0x0003e6000c101108 */
.L_x_22803:
[----:B------:R-:W-:-:S13]  /*0aa0*/  ISETP.GE.AND P0, PT, R15, R14, PT ;  /* 0x0000000e0f00720c */ /* 0x000fda0003f06270 */
[----:B------:R-:W-:Y:S05]  /*0ab0*/  @P0 BRA `(.L_x_22805) ;  /* 0x00000000004c0947 */ /* 0x000fea0003800000 */
[----:B01----:R-:W-:Y:S01]  /*0ac0*/  VIADD R4, R15, UR4 ;  /* 0x000000040f047c36 */ /* 0x003fe20008000000 */
[----:B------:R-:W-:Y:S01]  /*0ad0*/  ULDC.64 UR6, c[0x0][0x218] ;  /* 0x0000860000067ab9 */ /* 0x000fe20000000a00 */
[----:B------:R-:W-:Y:S01]  /*0ae0*/  LOP3.LUT P0, RZ, R19, 0xff, RZ, 0xc0, !PT ;  /* 0x000000ff13ff7812 */ /* 0x000fe2000780c0ff */
[----:B------:R-:W-:Y:S02]  /*0af0*/  VIADD R15, R15, 0x80 ;  /* 0x000000800f0f7836 */ /* 0x000fe40000000000 */
[----:B------:R-:W-:Y:S02]  /*0b00*/  IADD3 R4, P1, R4, UR6, RZ ;  /* 0x0000000604047c10 */ /* 0x000fe4000ff3e0ff */
[----:B------:R-:W-:-:S03]  /*0b10*/  SEL R3, RZ, 0x1, P0 ;  /* 0x00000001ff037807 */ /* 0x000fc60000000000 */
[----:B------:R-:W-:-:S05]  /*0b20*/  IMAD.X R5, RZ, RZ, UR7, P1 ;  /* 0x00000007ff057e24 */ /* 0x000fca00088e06ff */
[----:B------:R1:W-:Y:S03]  /*0b30*/  STG.E.U8 desc[UR8][R4.64], R3 ;  /* 0x0000000304007986 */ /* 0x0003e6000c101108 */
.L_x_22804:
        /* <DEDUP_REMOVED lines=8> */
[----:B------:R-:W-:-:S03]  /*0bc0*/  SEL R3, RZ, 0x1, P0 ;  /* 0x00000001ff037807 */ /* 0x000fc60000000000 */
[----:B------:R-:W-:-:S05]  /*0bd0*/  IMAD.X R5, RZ, RZ, UR7, P1 ;  /* 0x00000007ff057e24 */ /* 0x000fca00088e06ff */
[----:B------:R2:W-:Y:S03]  /*0be0*/  STG.E.U8 desc[UR8][R4.64], R3 ;  /* 0x0000000304007986 */ /* 0x0005e6000c101108 */
.L_x_22805:
[----:B------:R-:W-:-:S13]  /*0bf0*/  ISETP.GE.AND P0, PT, R15, R14, PT ;  /* 0x0000000e0f00720c */ /* 0x000fda0003f06270 */
[----:B------:R-:W-:Y:S05]  /*0c00*/  @P0 BREAK B1 ;  /* 0x0000000000010942 */ /* 0x000fea0003800000 */
[----:B------:R-:W-:Y:S05]  /*0c10*/  @P0 BRA `(.L_x_22806) ;  /* 0x0000000000240947 */ /* 0x000fea0003800000 */
[----:B------:R-:W-:Y:S05]  /*0c20*/  BSYNC B1 ;  /* 0x0000000000017941 */ /* 0x000fea0003800000 */
.L_x_22801:
[C---:B012---:R-:W-:Y:S01]  /*0c30*/  VIADD R4, R15.reuse, UR4 ;  /* 0x000000040f047c36 */ /* 0x047fe20008000000 */
[----:B------:R-:W-:Y:S01]  /*0c40*/  ULDC.64 UR6, c[0x0][0x218] ;  /* 0x0000860000067ab9 */ /* 0x000fe20000000a00 */
[----:B------:R-:W-:Y:S01]  /*0c50*/  LOP3.LUT P0, RZ, R12, 0xff, RZ, 0xc0, !PT ;  /* 0x000000ff0cff7812 */ /* 0x000fe2000780c0ff */
[----:B------:R-:W-:Y:S02]  /*0c60*/  VIADD R15, R15, 0x80 ;  /* 0x000000800f0f7836 */ /* 0x000fe40000000000 */
[----:B------:R-:W-:Y:S02]  /*0c70*/  IADD3 R4, P1, R4, UR6, RZ ;  /* 0x0000000604047c10 */ /* 0x000fe4000ff3e0ff */
[----:B------:R-:W-:-:S03]  /*0c80*/  SEL R3, RZ, 0x1, P0 ;  /* 0x00000001ff037807 */ /* 0x000fc60000000000 */
[----:B------:R-:W-:-:S05]  /*0c90*/  IMAD.X R5, RZ, RZ, UR7, P1 ;  /* 0x00000007ff057e24 */ /* 0x000fca00088e06ff */
[----:B------:R3:W-:Y:S03]  /*0ca0*/  STG.E.U8 desc[UR8][R4.64], R3 ;  /* 0x0000000304007986 */ /* 0x0007e6000c101108 */
.L_x_22806:
[----:B------:R-:W-:Y:S05]  /*0cb0*/  BSYNC B0 ;  /* 0x0000000000007941 */ /* 0x000fea0003800000 */
.L_x_22800:
        /* <DEDUP_REMOVED lines=9> */
.L_x_22807:
        /* <DEDUP_REMOVED lines=11> */
.L_x_23698:


//--------------------- .text._ZN2at6native29vectorized_elementwise_kernelILi4EZZZNS0_23logical_not_kernel_cudaERNS_18TensorIteratorBaseEENKUlvE0_clEvENKUlvE0_clEvEUlaE_St5arrayIPcLm2EEEEviT0_T1_ --------------------------
	.section	.text._ZN2at6native29vectorized_elementwise_kernelILi4EZZZNS0_23logical_not_kernel_cudaERNS_18TensorIteratorBaseEENKUlvE0_clEvENKUlvE0_clEvEUlaE_St5arrayIPcLm2EEEEviT0_T1_,"ax",@progbits
	.align	128
        .global         _ZN2at6native29vectorized_elementwise_kernelILi4EZZZNS0_23logical_not_kernel_cudaERNS_18TensorIteratorBaseEENKUlvE0_clEvENKUlvE0_clEvEUlaE_St5arrayIPcLm2EEEEviT0_T1_
        .type           _ZN2at6native29vectorized_elementwise_kernelILi4EZZZNS0_23logical_not_kernel_cudaERNS_18TensorIteratorBaseEENKUlvE0_clEvENKUlvE0_clEvEUlaE_St5arrayIPcLm2EEEEviT0_T1_,@function
        .size           _ZN2at6native29vectorized_elementwise_kernelILi4EZZZNS0_23logical_not_kernel_cudaERNS_18TensorIteratorBaseEENKUlvE0_clEvENKUlvE0_clEvEUlaE_St5arrayIPcLm2EEEEviT0_T1_,(.L_x_23699 - _ZN2at6native29vectorized_elementwise_kernelILi4EZZZNS0_23logical_not_kernel_cudaERNS_18TensorIteratorBaseEENKUlvE0_clEvENKUlvE0_clEvEUlaE_St5arrayIPcLm2EEEEviT0_T1_)
        .other          _ZN2at6native29vectorized_elementwise_kernelILi4EZZZNS0_23logical_not_kernel_cudaERNS_18TensorIteratorBaseEENKUlvE0_clEvENKUlvE0_clEvEUlaE_St5arrayIPcLm2EEEEviT0_T1_,@"STO_CUDA_ENTRY STV_DEFAULT"
_ZN2at6native29vectorized_elementwise_kernelILi4EZZZNS0_23logical_not_kernel_cudaERNS_18TensorIteratorBaseEENKUlvE0_clEvENKUlvE0_clEvEUlaE_St5arrayIPcLm2EEEEviT0_T1_:
.text._ZN2at6native29vectorized_elementwise_kernelILi4EZZZNS0_23logical_not_kernel_cudaERNS_18TensorIteratorBaseEENKUlvE0_clEvENKUlvE0_clEvEUlaE_St5arrayIPcLm2EEEEviT0_T1_:
        /* <DEDUP_REMOVED lines=56> */
.L_x_22808:
        /* <DEDUP_REMOVED lines=76> */
.L_x_22810:
[----:B------:R-:W-:Y:S05]  /*0840*/  BSYNC B0 ;  /* 0x0000000000007941 */ /* 0x000fea0003800000 */
.L_x_22809:
        /* <DEDUP_REMOVED lines=25> */
.L_x_22813:
        /* <DEDUP_REMOVED lines=10> */
.L_x_22814:
        /* <DEDUP_REMOVED lines=10> */
.L_x_22815:
        /* <DEDUP_REMOVED lines=11> */
.L_x_22816:
[----:B------:R-:W-:-:S13]  /*0bd0*/  ISETP.GE.AND P0, PT, R15, R14, PT ;  /* 0x0000000e0f00720c */ /* 0x000fda0003f06270 */
[----:B------:R-:W-:Y:S05]  /*0be0*/  @P0 BREAK B1 ;  /* 0x0000000000010942 */ /* 0x000fea0003800000 */
[----:B------:R-:W-:Y:S05]  /*0bf0*/  @P0 BRA `(.L_x_22817) ;  /* 0x0000000000240947 */ /* 0x000fea0003800000 */
[----:B------:R-:W-:Y:S05]  /*0c00*/  BSYNC B1 ;  /* 0x0000000000017941 */ /* 0x000fea0003800000 */
.L_x_22812:
        /* <DEDUP_REMOVED lines=8> */
.L_x_22817:
[----:B------:R-:W-:Y:S05]  /*0c90*/  BSYNC B0 ;  /* 0x0000000000007941 */ /* 0x000fea0003800000 */
.L_x_22811:
        /* <DEDUP_REMOVED lines=9> */
.L_x_22818:
        /* <DEDUP_REMOVED lines=13> */
.L_x_23699:


//--------------------- .text._ZN2at6native29vectorized_elementwise_kernelILi8EZZZNS0_23logical_not_kernel_cudaERNS_18TensorIteratorBaseEENKUlvE0_clEvENKUlvE0_clEvEUlaE_St5arrayIPcLm2EEEEviT0_T1_ --------------------------
	.section	.text._ZN2at6native29vectorized_elementwise_kernelILi8EZZZNS0_23logical_not_kernel_cudaERNS_18TensorIteratorBaseEENKUlvE0_clEvENKUlvE0_clEvEUlaE_St5arrayIPcLm2EEEEviT0_T1_,"ax",@progbits
	.align	128
        .global         _ZN2at6native29vectorized_elementwise_kernelILi8EZZZNS0_23logical_not_kernel_cudaERNS_18TensorIteratorBaseEENKUlvE0_clEvENKUlvE0_clEvEUlaE_St5arrayIPcLm2EEEEviT0_T1_
        .type           _ZN2at6native29vectorized_elementwise_kernelILi8EZZZNS0_23logical_not_kernel_cudaERNS_18TensorIteratorBaseEENKUlvE0_clEvENKUlvE0_clEvEUlaE_St5arrayIPcLm2EEEEviT0_T1_,@function
        .size           _ZN2at6native29vectorized_elementwise_kernelILi8EZZZNS0_23logical_not_kernel_cudaERNS_18TensorIteratorBaseEENKUlvE0_clEvENKUlvE0_clEvEUlaE_St5arrayIPcLm2EEEEviT0_T1_,(.L_x_23700 - _ZN2at6native29vectorized_elementwise_kernelILi8EZZZNS0_23logical_not_kernel_cudaERNS_18TensorIteratorBaseEENKUlvE0_clEvENKUlvE0_clEvEUlaE_St5arrayIPcLm2EEEEviT0_T1_)
        .other          _ZN2at6native29vectorized_elementwise_kernelILi8EZZZNS0_23logical_not_kernel_cudaERNS_18TensorIteratorBaseEENKUlvE0_clEvENKUlvE0_clEvEUlaE_St5arrayIPcLm2EEEEviT0_T1_,@"STO_CUDA_ENTRY STV_DEFAULT"
_ZN2at6native29vectorized_elementwise_kernelILi8EZZZNS0_23logical_not_kernel_cudaERNS_18TensorIteratorBaseEENKUlvE0_clEvENKUlvE0_clEvEUlaE_St5arrayIPcLm2EEEEviT0_T1_:
.text._ZN2at6native29vectorized_elementwise_kernelILi8EZZZNS0_23logical_not_kernel_cudaERNS_18TensorIteratorBaseEENKUlvE0_clEvENKUlvE0_clEvEUlaE_St5arrayIPcLm2EEEEviT0_T1_:
        /* <DEDUP_REMOVED lines=66> */
.L_x_22819:
        /* <DEDUP_REMOVED lines=76> */
.L_x_22821:
[----:B------:R-:W-:Y:S05]  /*08e0*/  BSYNC B0 ;  /* 0x0000000000007941 */ /* 0x000fea0003800000 */
.L_x_22820:
        /* <DEDUP_REMOVED lines=25> */
.L_x_22824:
        /* <DEDUP_REMOVED lines=10> */
.L_x_22825:
        /* <DEDUP_REMOVED lines=10> */
.L_x_22826:
        /* <DEDUP_REMOVED lines=11> */
.L_x_22827:
[----:B------:R-:W-:-:S13]  /*0c70*/  ISETP.GE.AND P0, PT, R15, R14, PT ;  /* 0x0000000e0f00720c */ /* 0x000fda0003f06270 */
[----:B------:R-:W-:Y:S05]  /*0c80*/  @P0 BREAK B1 ;  /* 0x0000000000010942 */ /* 0x000fea0003800000 */
[----:B------:R-:W-:Y:S05]  /*0c90*/  @P0 BRA `(.L_x_22828) ;  /* 0x0000000000240947 */ /* 0x000fea0003800000 */
[----:B------:R-:W-:Y:S05]  /*0ca0*/  BSYNC B1 ;  /* 0x0000000000017941 */ /* 0x000fea0003800000 */
.L_x_22823:
        /* <DEDUP_REMOVED lines=8> */
.L_x_22828:
[----:B------:R-:W-:Y:S05]  /*0d30*/  BSYNC B0 ;  /* 0x0000000000007941 */ /* 0x000fea0003800000 */
.L_x_22822:
        /* <DEDUP_REMOVED lines=9> */
.L_x_22829:
        /* <DEDUP_REMOVED lines=11> */
.L_x_23700:


//--------------------- .text._ZN2at6native18elementwise_kernelILi128ELi4EZNS0_15gpu_kernel_implIZZZNS0_23logical_not_kernel_cudaERNS_18TensorIteratorBaseEENKUlvE0_clEvENKUlvE_clEvEUlhE_EEvS4_RKT_EUliE_EEviT1_ --------------------------
	.section	.text._ZN2at6native18elementwise_kernelILi128ELi4EZNS0_15gpu_kernel_implIZZZNS0_23logical_not_kernel_cudaERNS_18TensorIteratorBaseEENKUlvE0_clEvENKUlvE_clEvEUlhE_EEvS4_RKT_EUliE_EEviT1_,"ax",@progbits
	.align	128
        .global         _ZN2at6native18elementwise_kernelILi128ELi4EZNS0_15gpu_kernel_implIZZZNS0_23logical_not_kernel_cudaERNS_18TensorIteratorBaseEENKUlvE0_clEvENKUlvE_clEvEUlhE_EEvS4_RKT_EUliE_EEviT1_
        .type           _ZN2at6native18elementwise_kernelILi128ELi4EZNS0_15gpu_kernel_implIZZZNS0_23logical_not_kernel_cudaERNS_18TensorIteratorBaseEENKUlvE0_clEvENKUlvE_clEvEUlhE_EEvS4_RKT_EUliE_EEviT1_,@function
        .size           _ZN2at6native18elementwise_kernelILi128ELi4EZNS0_15gpu_kernel_implIZZZNS0_23logical_not_kernel_cudaERNS_18TensorIteratorBaseEENKUlvE0_clEvENKUlvE_clEvEUlhE_EEvS4_RKT_EUliE_EEviT1_,(.L_x_23701 - _ZN2at6native18elementwise_kernelILi128ELi4EZNS0_15gpu_kernel_implIZZZNS0_23logical_not_kernel_cudaERNS_18TensorIteratorBaseEENKUlvE0_clEvENKUlvE_clEvEUlhE_EEvS4_RKT_EUliE_EEviT1_)
        .other          _ZN2at6native18elementwise_kernelILi128ELi4EZNS0_15gpu_kernel_implIZZZNS0_23logical_not_kernel_cudaERNS_18TensorIteratorBaseEENKUlvE0_clEvENKUlvE_clEvEUlhE_EEvS4_RKT_EUliE_EEviT1_,@"STO_CUDA_ENTRY STV_DEFAULT"
_ZN2at6native18elementwise_kernelILi128ELi4EZNS0_15gpu_kernel_implIZZZNS0_23logical_not_kernel_cudaERNS_18TensorIteratorBaseEENKUlvE0_clEvENKUlvE_clEvEUlhE_EEvS4_RKT_EUliE_EEviT1_:
.text._ZN2at6native18elementwise_kernelILi128ELi4EZNS0_15gpu_kernel_implIZZZNS0_23logical_not_kernel_cudaERNS_18TensorIteratorBaseEENKUlvE0_clEvENKUlvE_clEvEUlhE_EEvS4_RKT_EUliE_EEviT1_:
        /* <DEDUP_REMOVED lines=313> */
.L_x_22832:
        /* <DEDUP_REMOVED lines=20> */
.L_x_22836:
[----:B------:R0:W5:Y:S01]  /*14d0*/  LDG.E.U8 R0, desc[UR36][R4.64] ;  /* 0x0000002404007981 */ /* 0x000162000c1e1100 */
[----:B------:R-:W-:Y:S05]  /*14e0*/  BRA `(.L_x_22838) ;  /* 0x0000000c00647947 */ /* 0x000fea0003800000 */
.L_x_22835:
        /* <DEDUP_REMOVED lines=8> */
.L_x_22840:
[----:B------:R3:W5:Y:S01]  /*1570*/  LDG.E.U8 R0, desc[UR36][R4.64] ;  /* 0x0000002404007981 */ /* 0x000762000c1e1100 */
[----:B------:R-:W-:Y:S05]  /*1580*/  BRA `(.L_x_22838) ;  /* 0x0000000c003c7947 */ /* 0x000fea0003800000 */
.L_x_22839:
[----:B------:R0:W5:Y:S01]  /*1590*/  LDG.E.U16 R0, desc[UR36][R4.64] ;  /* 0x0000002404007981 */ /* 0x000162000c1e1500 */
[----:B------:R-:W-:Y:S05]  /*15a0*/  BRA `(.L_x_22838) ;  /* 0x0000000c00347947 */ /* 0x000fea0003800000 */
.L_x_22834:
        /* <DEDUP_REMOVED lines=10> */
.L_x_22842:
[----:B------:R-:W2:Y:S02]  /*1650*/  LDG.E.U16 R2, desc[UR36][R4.64] ;  /* 0x0000002404027981 */ /* 0x000ea4000c1e1500 */
[----:B--2---:R-:W-:-:S06]  /*1660*/  HADD2.F32 R2, -RZ, R2.H0_H0 ;  /* 0x20000002ff027230 */ /* 0x004fcc0000004100 */
[----:B------:R-:W0:Y:S02]  /*1670*/  F2I.S64.TRUNC R2, R2 ;  /* 0x0000000200027311 */ /* 0x000e24000020d900 */
[----:B0-----:R-:W-:Y:S01]  /*1680*/  PRMT R0, R2, 0x7610, R0 ;  /* 0x0000761002007816 */ /* 0x001fe20000000000 */
[----:B------:R-:W-:Y:S06]  /*1690*/  BRA `(.L_x_22838) ;  /* 0x0000000800f87947 */ /* 0x000fec0003800000 */
.L_x_22841:
        /* <DEDUP_REMOVED lines=10> */
.L_x_22844:
[----:B------:R-:W2:Y:S02]  /*1740*/  LDG.E.U16 R4, desc[UR36][R4.64] ;  /* 0x0000002404047981 */ /* 0x000ea4000c1e1500 */
[----:B--2---:R-:W-:-:S06]  /*1750*/  HADD2.F32 R2, -RZ, R4.H0_H0 ;  /* 0x20000004ff027230 */ /* 0x004fcc0000004100 */
[----:B------:R-:W0:Y:S02]  /*1760*/  F2I.S64.TRUNC R2, R2 ;  /* 0x0000000200027311 */ /* 0x000e24000020d900 */
[----:B0-----:R-:W-:Y:S01]  /*1770*/  PRMT R0, R2, 0x7610, R0 ;  /* 0x0000761002007816 */ /* 0x001fe20000000000 */
[----:B------:R-:W-:Y:S06]  /*1780*/  BRA `(.L_x_22838) ;  /* 0x0000000800bc7947 */ /* 0x000fec0003800000 */
.L_x_22843:
[----:B------:R-:W2:Y:S02]  /*1790*/  LDG.E.64 R2, desc[UR36][R4.64] ;  /* 0x0000002404027981 */ /* 0x000ea4000c1e1b00 */
[----:B--2---:R-:W0:Y:S02]  /*17a0*/  F2I.S64.F64.TRUNC R2, R2 ;  /* 0x0000000200027311 */ /* 0x004e24000030d900 */
[----:B0-----:R-:W-:Y:S01]  /*17b0*/  PRMT R0, R2, 0x7610, R0 ;  /* 0x0000761002007816 */ /* 0x001fe20000000000 */
[----:B------:R-:W-:Y:S06]  /*17c0*/  BRA `(.L_x_22838) ;  /* 0x0000000800ac7947 */ /* 0x000fec0003800000 */
.L_x_22833:
        /* <DEDUP_REMOVED lines=12> */
.L_x_22847:
[----:B------:R-:W2:Y:S02]  /*1890*/  LDG.E.64 R4, desc[UR36][R4.64] ;  /* 0x0000002404047981 */ /* 0x000ea4000c1e1b00 */
[----:B--2---:R-:W0:Y:S02]  /*18a0*/  F2I.S64.F64.TRUNC R2, R4 ;  /* 0x0000000400027311 */ /* 0x004e24000030d900 */
[----:B0-----:R-:W-:Y:S01]  /*18b0*/  PRMT R0, R2, 0x7610, R0 ;  /* 0x0000761002007816 */ /* 0x001fe20000000000 */
[----:B------:R-:W-:Y:S06]  /*18c0*/  BRA `(.L_x_22838) ;  /* 0x00000008006c7947 */ /* 0x000fec0003800000 */
.L_x_22846:
        /* <DEDUP_REMOVED lines=28> */
.L_x_22849:
        /* <DEDUP_REMOVED lines=15> */
.L_x_22848:
[----:B------:R-:W2:Y:S02]  /*1b80*/  LDG.E.U16 R2, desc[UR36][R4.64] ;  /* 0x0000002404027981 */ /* 0x000ea4000c1e1500 */
[----:B--2---:R-:W-:-:S06]  /*1b90*/  IMAD.U32 R2, R2, 0x10000, RZ ;  /* 0x0001000002027824 */ /* 0x004fcc00078e00ff */
[----:B------:R-:W0:Y:S02]  /*1ba0*/  F2I.S64.TRUNC R2, R2 ;  /* 0x0000000200027311 */ /* 0x000e24000020d900 */
[----:B0-----:R-:W-:Y:S01]  /*1bb0*/  PRMT R0, R2, 0x7610, R0 ;  /* 0x0000761002007816 */ /* 0x001fe20000000000 */
[----:B------:R-:W-:Y:S06]  /*1bc0*/  BRA `(.L_x_22838) ;  /* 0x0000000400ac7947 */ /* 0x000fec0003800000 */
.L_x_22845:
        /* <DEDUP_REMOVED lines=10> */
.L_x_22852:
        /* <DEDUP_REMOVED lines=21> */
.L_x_22856:
[----:B------:R-:W-:Y:S05]  /*1dc0*/  BSYNC B1 ;  /* 0x0000000000017941 */ /* 0x000fea0003800000 */
.L_x_22855:
[----:B------:R-:W-:Y:S01]  /*1dd0*/  IMAD.SHL.U32 R2, R2, 0x100000, RZ ;  /* 0x0010000002027824 */ /* 0x000fe200078e00ff */
[----:B------:R-:W-:-:S04]  /*1de0*/  LEA R3, R0, 0x3b800000, 0x17 ;  /* 0x3b80000000037811 */ /* 0x000fc800078eb8ff */
[----:B------:R-:W-:-:S07]  /*1df0*/  LOP3.LUT R2, R3, R2, R4, 0xfe, !PT ;  /* 0x0000000203027212 */ /* 0x000fce00078efe04 */
.L_x_22854:
[----:B------:R-:W-:Y:S05]  /*1e00*/  BSYNC B0 ;  /* 0x0000000000007941 */ /* 0x000fea0003800000 */
.L_x_22853:
[----:B------:R-:W0:Y:S02]  /*1e10*/  F2I.S64.TRUNC R2, R2 ;  /* 0x0000000200027311 */ /* 0x000e24000020d900 */
[----:B0-----:R-:W-:Y:S01]  /*1e20*/  PRMT R0, R2, 0x7610, R0 ;  /* 0x0000761002007816 */ /* 0x001fe20000000000 */
[----:B------:R-:W-:Y:S06]  /*1e30*/  BRA `(.L_x_22838) ;  /* 0x0000000400107947 */ /* 0x000fec0003800000 */
.L_x_22851:
        /* <DEDUP_REMOVED lines=21> */
.L_x_22860:
[----:B------:R-:W-:Y:S05]  /*1f90*/  BSYNC B1 ;  /* 0x0000000000017941 */ /* 0x000fea0003800000 */
.L_x_22859:
[----:B------:R-:W-:Y:S01]  /*1fa0*/  IMAD.SHL.U32 R2, R2, 0x200000, RZ ;  /* 0x0020000002027824 */ /* 0x000fe200078e00ff */
[----:B------:R-:W-:-:S04]  /*1fb0*/  LEA R3, R0, 0x37800000, 0x17 ;  /* 0x3780000000037811 */ /* 0x000fc800078eb8ff */
[----:B------:R-:W-:-:S07]  /*1fc0*/  LOP3.LUT R2, R3, R2, R4, 0xfe, !PT ;  /* 0x0000000203027212 */ /* 0x000fce00078efe04 */
.L_x_22858:
[----:B------:R-:W-:Y:S05]  /*1fd0*/  BSYNC B0 ;  /* 0x0000000000007941 */ /* 0x000fea0003800000 */
.L_x_22857:
[----:B------:R-:W0:Y:S02]  /*1fe0*/  F2I.S64.TRUNC R2, R2 ;  /* 0x0000000200027311 */ /* 0x000e24000020d900 */
[----:B0-----:R-:W-:Y:S01]  /*1ff0*/  PRMT R0, R2, 0x7610, R0 ;  /* 0x0000761002007816 */ /* 0x001fe20000000000 */
[----:B------:R-:W-:Y:S06]  /*2000*/  BRA `(.L_x_22838) ;  /* 0x00000000009c7947 */ /* 0x000fec0003800000 */
.L_x_22850:
        /* <DEDUP_REMOVED lines=14> */
.L_x_22864:
[----:B------:R-:W-:Y:S05]  /*20f0*/  BSYNC B0 ;  /* 0x0000000000007941 */ /* 0x000fea0003800000 */
.L_x_22863:
[----:B------:R-:W0:Y:S02]  /*2100*/  F2I.S64.TRUNC R2, R2 ;  /* 0x0000000200027311 */ /* 0x000e24000020d900 */
[----:B0-----:R-:W-:Y:S01]  /*2110*/  PRMT R0, R2, 0x7610, R0 ;  /* 0x0000761002007816 */ /* 0x001fe20000000000 */
[----:B------:R-:W-:Y:S06]  /*2120*/  BRA `(.L_x_22838) ;  /* 0x0000000000547947 */ /* 0x000fec0003800000 */
.L_x_22837:
        /* <DEDUP_REMOVED lines=16> */
.L_x_22865:
[----:B------:R-:W-:Y:S01]  /*2230*/  PRMT R0, RZ, 0x7610, R0 ;  /* 0x00007610ff007816 */ /* 0x000fe20000000000 */
[----:B------:R-:W-:Y:S06]  /*2240*/  BRA `(.L_x_22838) ;  /* 0x00000000000c7947 */ /* 0x000fec0003800000 */
.L_x_22862:
[----:B------:R2:W5:Y:S01]  /*2250*/  LDG.E.U8 R0, desc[UR36][R4.64] ;  /* 0x0000002404007981 */ /* 0x000562000c1e1100 */
[----:B------:R-:W-:Y:S05]  /*2260*/  BRA `(.L_x_22838) ;  /* 0x0000000000047947 */ /* 0x000fea0003800000 */
.L_x_22861:
[----:B------:R1:W5:Y:S02]  /*2270*/  LDG.E.U8 R0, desc[UR36][R4.64] ;  /* 0x0000002404007981 */ /* 0x000364000c1e1100 */
.L_x_22838:
[----:B------:R-:W0:Y:S01]  /*2280*/  LDC.U8 R3, c[0x0][0x421] ;  /* 0x00010840ff037b82 */ /* 0x000e220000000000 */
[----:B-----5:R-:W-:Y:S01]  /*2290*/  LOP3.LUT P0, RZ, R0, 0xff, RZ, 0xc0, !PT ;  /* 0x000000ff00ff7812 */ /* 0x020fe2000780c0ff */
[----:B------:R-:W-:Y:S03]  /*22a0*/  BSSY B6, `(.L_x_22866) ;  /* 0x00000d6000067945 */ /* 0x000fe60003800000 */
[----:B01234-:R-:W-:Y:S02]  /*22b0*/  SEL R5, RZ, 0x1, P0 ;  /* 0x00000001ff057807 */ /* 0x01ffe40000000000 */
        /* <DEDUP_REMOVED lines=13> */
.L_x_22870:
[----:B------:R3:W-:Y:S01]  /*2390*/  STG.E.U8 desc[UR36][R16.64], R5 ;  /* 0x0000000510007986 */ /* 0x0007e2000c101124 */
[----:B------:R-:W-:Y:S05]  /*23a0*/  BRA `(.L_x_22872) ;  /* 0x0000000c00147947 */ /* 0x000fea0003800000 */
.L_x_22869:
        /* <DEDUP_REMOVED lines=10> */
.L_x_22874:
[----:B------:R1:W-:Y:S01]  /*2450*/  STG.E desc[UR36][R16.64], R5 ;  /* 0x0000000510007986 */ /* 0x0003e2000c101924 */
[----:B------:R-:W-:Y:S05]  /*2460*/  BRA `(.L_x_22872) ;  /* 0x0000000800e47947 */ /* 0x000fea0003800000 */
.L_x_22873:
[----:B------:R2:W-:Y:S01]  /*2470*/  STG.E.U16 desc[UR36][R16.64], R5 ;  /* 0x0000000510007986 */ /* 0x0005e2000c101524 */
[----:B------:R-:W-:Y:S05]  /*2480*/  BRA `(.L_x_22872) ;  /* 0x0000000800dc7947 */ /* 0x000fea0003800000 */
.L_x_22868:
        /* <DEDUP_REMOVED lines=9> */
.L_x_22876:
[----:B------:R-:W-:-:S04]  /*2520*/  FSEL R0, RZ, 1, P0 ;  /* 0x3f800000ff007808 */ /* 0x000fc80000000000 */
[----:B------:R-:W-:-:S05]  /*2530*/  F2FP.F16.F32.PACK_AB R0, RZ, R0 ;  /* 0x00000000ff00723e */ /* 0x000fca00000000ff */
[----:B------:R0:W-:Y:S01]  /*2540*/  STG.E.U16 desc[UR36][R16.64], R0 ;  /* 0x0000000010007986 */ /* 0x0001e2000c101524 */
[----:B------:R-:W-:Y:S05]  /*2550*/  BRA `(.L_x_22872) ;  /* 0x0000000800a87947 */ /* 0x000fea0003800000 */
.L_x_22875:
        /* <DEDUP_REMOVED lines=10> */
.L_x_22878:
[----:B------:R-:W-:-:S04]  /*2600*/  FSEL R0, RZ, 1, P0 ;  /* 0x3f800000ff007808 */ /* 0x000fc80000000000 */
[----:B------:R-:W-:-:S04]  /*2610*/  F2FP.F16.F32.PACK_AB R3, RZ, R0 ;  /* 0x00000000ff03723e */ /* 0x000fc800000000ff */
[----:B------:R-:W-:-:S05]  /*2620*/  PRMT R3, R3, 0x5410, RZ ;  /* 0x0000541003037816 */ /* 0x000fca00000000ff */
[----:B------:R0:W-:Y:S01]  /*2630*/  STG.E desc[UR36][R16.64], R3 ;  /* 0x0000000310007986 */ /* 0x0001e2000c101924 */
[----:B------:R-:W-:Y:S05]  /*2640*/  BRA `(.L_x_22872) ;  /* 0x00000008006c7947 */ /* 0x000fea0003800000 */
.L_x_22877:
[----:B------:R-:W-:Y:S01]  /*2650*/  FSEL R3, RZ, 1.875, P0 ;  /* 0x3ff00000ff037808 */ /* 0x000fe20000000000 */
[----:B------:R-:W-:-:S05]  /*2660*/  IMAD.MOV.U32 R2, RZ, RZ, RZ ;  /* 0x000000ffff027224 */ /* 0x000fca00078e00ff */
[----:B------:R0:W-:Y:S01]  /*2670*/  STG.E.64 desc[UR36][R16.64], R2 ;  /* 0x0000000210007986 */ /* 0x0001e2000c101b24 */
[----:B------:R-:W-:Y:S05]  /*2680*/  BRA `(.L_x_22872) ;  /* 0x00000008005c7947 */ /* 0x000fea0003800000 */
.L_x_22867:
        /* <DEDUP_REMOVED lines=10> */
.L_x_22881:
[----:B------:R-:W-:Y:S02]  /*2730*/  FSEL R5, RZ, 1.875, P0 ;  /* 0x3ff00000ff057808 */ /* 0x000fe40000000000 */
[----:B------:R-:W-:Y:S01]  /*2740*/  CS2R R6, SRZ ;  /* 0x0000000000067805 */ /* 0x000fe2000001ff00 */
[----:B------:R-:W-:-:S05]  /*2750*/  IMAD.MOV.U32 R4, RZ, RZ, RZ ;  /* 0x000000ffff047224 */ /* 0x000fca00078e00ff */
[----:B------:R0:W-:Y:S01]  /*2760*/  STG.E.128 desc[UR36][R16.64], R4 ;  /* 0x0000000410007986 */ /* 0x0001e2000c101d24 */
[----:B------:R-:W-:Y:S05]  /*2770*/  BRA `(.L_x_22872) ;  /* 0x0000000800207947 */ /* 0x000fea0003800000 */
.L_x_22880:
        /* <DEDUP_REMOVED lines=18> */
.L_x_22885:
[----:B------:R-:W-:Y:S05]  /*28a0*/  BSYNC B0 ;  /* 0x0000000000007941 */ /* 0x000fea0003800000 */
.L_x_22884:
[----:B------:R0:W-:Y:S01]  /*28b0*/  STG.E.U8 desc[UR36][R16.64], R3 ;  /* 0x0000000310007986 */ /* 0x0001e2000c101124 */
[----:B------:R-:W-:Y:S05]  /*28c0*/  BRA `(.L_x_22872) ;  /* 0x0000000400cc7947 */ /* 0x000fea0003800000 */
.L_x_22883:
        /* <DEDUP_REMOVED lines=13> */
.L_x_22886:
[----:B------:R-:W-:Y:S01]  /*29a0*/  ISETP.GT.U32.AND P0, PT, R3, 0x7f800000, PT ;  /* 0x7f8000000300780c */ /* 0x000fe20003f04070 */
[----:B------:R-:W-:-:S05]  /*29b0*/  IMAD.MOV.U32 R3, RZ, RZ, 0x7f ;  /* 0x0000007fff037424 */ /* 0x000fca00078e00ff */
[----:B------:R-:W-:-:S05]  /*29c0*/  SEL R3, R3, 0x7c, P0 ;  /* 0x0000007c03037807 */ /* 0x000fca0000000000 */
[----:B------:R0:W-:Y:S01]  /*29d0*/  STG.E.U8 desc[UR36][R16.64], R3 ;  /* 0x0000000310007986 */ /* 0x0001e2000c101124 */
[----:B------:R-:W-:Y:S05]  /*29e0*/  BRA `(.L_x_22872) ;  /* 0x0000000400847947 */ /* 0x000fea0003800000 */
.L_x_22882:
[----:B------:R-:W-:-:S04]  /*29f0*/  FSEL R0, RZ, 1, P0 ;  /* 0x3f800000ff007808 */ /* 0x000fc80000000000 */
[----:B------:R-:W-:-:S05]  /*2a00*/  F2FP.BF16.F32.PACK_AB R0, RZ, R0 ;  /* 0x00000000ff00723e */ /* 0x000fca00000010ff */
[----:B------:R0:W-:Y:S01]  /*2a10*/  STG.E.U16 desc[UR36][R16.64], R0 ;  /* 0x0000000010007986 */ /* 0x0001e2000c101524 */
[----:B------:R-:W-:Y:S05]  /*2a20*/  BRA `(.L_x_22872) ;  /* 0x0000000400747947 */ /* 0x000fea0003800000 */
.L_x_22879:
        /* <DEDUP_REMOVED lines=10> */
.L_x_22889:
        /* <DEDUP_REMOVED lines=16> */
.L_x_22892:
[----:B------:R-:W-:-:S07]  /*2bd0*/  PRMT R8, R0, 0x7610, R8 ;  /* 0x0000761000087816 */ /* 0x000fce0000000008 */
.L_x_22891:
[----:B------:R-:W-:Y:S05]  /*2be0*/  BSYNC B0 ;  /* 0x0000000000007941 */ /* 0x000fea0003800000 */
.L_x_22890:
[----:B------:R0:W-:Y:S01]  /*2bf0*/  STG.E.U8 desc[UR36][R16.64], R8 ;  /* 0x0000000810007986 */ /* 0x0001e2000c101124 */
[----:B------:R-:W-:Y:S05]  /*2c00*/  BRA `(.L_x_22872) ;  /* 0x0000000000fc7947 */ /* 0x000fea0003800000 */
.L_x_22888:
        /* <DEDUP_REMOVED lines=16> */
.L_x_22895:
[----:B------:R-:W-:-:S07]  /*2d10*/  PRMT R8, R0, 0x7610, R8 ;  /* 0x0000761000087816 */ /* 0x000fce0000000008 */
.L_x_22894:
[----:B------:R-:W-:Y:S05]  /*2d20*/  BSYNC B0 ;  /* 0x0000000000007941 */ /* 0x000fea0003800000 */
.L_x_22893:
[----:B------:R0:W-:Y:S01]  /*2d30*/  STG.E.U8 desc[UR36][R16.64], R8 ;  /* 0x0000000810007986 */ /* 0x0001e2000c101124 */
[----:B------:R-:W-:Y:S05]  /*2d40*/  BRA `(.L_x_22872) ;  /* 0x0000000000ac7947 */ /* 0x000fea0003800000 */
.L_x_22887:
        /* <DEDUP_REMOVED lines=21> */
.L_x_22871:
        /* <DEDUP_REMOVED lines=16> */
.L_x_22898:
[----:B------:R-:W-:Y:S05]  /*2fa0*/  BRA `(.L_x_22872) ;  /* 0x0000000000147947 */ /* 0x000fea0003800000 */
.L_x_22897:
[----:B------:R-:W-:Y:S02]  /*2fb0*/  IMAD.MOV.U32 R2, RZ, RZ, R5 ;  /* 0x000000ffff027224 */ /* 0x000fe400078e0005 */
[----:B------:R-:W-:-:S05]  /*2fc0*/  IMAD.MOV.U32 R3, RZ, RZ, RZ ;  /* 0x000000ffff037224 */ /* 0x000fca00078e00ff */
[----:B------:R0:W-:Y:S01]  /*2fd0*/  STG.E.64 desc[UR36][R16.64], R2 ;  /* 0x0000000210007986 */ /* 0x0001e2000c101b24 */
[----:B------:R-:W-:Y:S05]  /*2fe0*/  BRA `(.L_x_22872) ;  /* 0x0000000000047947 */ /* 0x000fea0003800000 */
.L_x_22896:
[----:B------:R0:W-:Y:S02]  /*2ff0*/  STG.E desc[UR36][R16.64], R5 ;  /* 0x0000000510007986 */ /* 0x0001e4000c101924 */
.L_x_22872:
[----:B------:R-:W-:Y:S05]  /*3000*/  BSYNC B6 ;  /* 0x0000000000067941 */ /* 0x000fea0003800000 */
.L_x_22866:
[----:B------:R-:W-:-:S04]  /*3010*/  IMAD R18, R23, 0x200, R18 ;  /* 0x0000020017127824 */ /* 0x000fc800078e0212 */
[----:B------:R-:W-:-:S07]  /*3020*/  VIADD R19, R18, 0x80 ;  /* 0x0000008012137836 */ /* 0x000fce0000000000 */
.L_x_22831:
[----:B------:R-:W-:Y:S05]  /*3030*/  BSYNC B7 ;  /* 0x0000000000077941 */ /* 0x000fea0003800000 */
.L_x_22830:
        /* <DEDUP_REMOVED lines=307> */
.L_x_22901:
        /* <DEDUP_REMOVED lines=20> */
.L_x_22905:
[----:B------:R0:W5:Y:S01]  /*44b0*/  LDG.E.U8 R0, desc[UR36][R4.64] ;  /* 0x0000002404007981 */ /* 0x000162000c1e1100 */
[----:B------:R-:W-:Y:S05]  /*44c0*/  BRA `(.L_x_22907) ;  /* 0x0000000c00647947 */ /* 0x000fea0003800000 */
.L_x_22904:
        /* <DEDUP_REMOVED lines=8> */
.L_x_22909:
[----:B------:R3:W5:Y:S01]  /*4550*/  LDG.E.U8 R0, desc[UR36][R4.64] ;  /* 0x0000002404007981 */ /* 0x000762000c1e1100 */
[----:B------:R-:W-:Y:S05]  /*4560*/  BRA `(.L_x_22907) ;  /* 0x0000000c003c7947 */ /* 0x000fea0003800000 */
.L_x_22908:
[----:B------:R0:W5:Y:S01]  /*4570*/  LDG.E.U16 R0, desc[UR36][R4.64] ;  /* 0x0000002404007981 */ /* 0x000162000c1e1500 */
[----:B------:R-:W-:Y:S05]  /*4580*/  BRA `(.L_x_22907) ;  /* 0x0000000c00347947 */ /* 0x000fea0003800000 */
.L_x_22903:
        /* <DEDUP_REMOVED lines=10> */
.L_x_22911:
[----:B------:R-:W2:Y:S02]  /*4630*/  LDG.E.U16 R2, desc[UR36][R4.64] ;  /* 0x0000002404027981 */ /* 0x000ea4000c1e1500 */
[----:B--2---:R-:W-:-:S06]  /*4640*/  HADD2.F32 R2, -RZ, R2.H0_H0 ;  /* 0x20000002ff027230 */ /* 0x004fcc0000004100 */
[----:B------:R-:W0:Y:S02]  /*4650*/  F2I.S64.TRUNC R2, R2 ;  /* 0x0000000200027311 */ /* 0x000e24000020d900 */
[----:B0-----:R-:W-:Y:S01]  /*4660*/  PRMT R0, R2, 0x7610, R0 ;  /* 0x0000761002007816 */ /* 0x001fe20000000000 */
[----:B------:R-:W-:Y:S06]  /*4670*/  BRA `(.L_x_22907) ;  /* 0x0000000800f87947 */ /* 0x000fec0003800000 */
.L_x_22910:
        /* <DEDUP_REMOVED lines=10> */
.L_x_22913:
[----:B------:R-:W2:Y:S02]  /*4720*/  LDG.E.U16 R4, desc[UR36][R4.64] ;  /* 0x0000002404047981 */ /* 0x000ea4000c1e1500 */
[----:B--2---:R-:W-:-:S06]  /*4730*/  HADD2.F32 R2, -RZ, R4.H0_H0 ;  /* 0x20000004ff027230 */ /* 0x004fcc0000004100 */
[----:B------:R-:W0:Y:S02]  /*4740*/  F2I.S64.TRUNC R2, R2 ;  /* 0x0000000200027311 */ /* 0x000e24000020d900 */
[----:B0-----:R-:W-:Y:S01]  /*4750*/  PRMT R0, R2, 0x7610, R0 ;  /* 0x0000761002007816 */ /* 0x001fe20000000000 */
[----:B------:R-:W-:Y:S06]  /*4760*/  BRA `(.L_x_22907) ;  /* 0x0000000800bc7947 */ /* 0x000fec0003800000 */
.L_x_22912:
[----:B------:R-:W2:Y:S02]  /*4770*/  LDG.E.64 R2, desc[UR36][R4.64] ;  /* 0x0000002404027981 */ /* 0x000ea4000c1e1b00 */
[----:B--2---:R-:W0:Y:S02]  /*4780*/  F2I.S64.F64.TRUNC R2, R2 ;  /* 0x0000000200027311 */ /* 0x004e24000030d900 */
[----:B0-----:R-:W-:Y:S01]  /*4790*/  PRMT R0, R2, 0x7610, R0 ;  /* 0x0000761002007816 */ /* 0x001fe20000000000 */
[----:B------:R-:W-:Y:S06]  /*47a0*/  BRA `(.L_x_22907) ;  /* 0x0000000800ac7947 */ /* 0x000fec0003800000 */
.L_x_22902:
        /* <DEDUP_REMOVED lines=12> */
.L_x_22916:
[----:B------:R-:W2:Y:S02]  /*4870*/  LDG.E.64 R4, desc[UR36][R4.64] ;  /* 0x0000002404047981 */ /* 0x000ea4000c1e1b00 */
[----:B--2---:R-:W0:Y:S02]  /*4880*/  F2I.S64.F64.TRUNC R2, R4 ;  /* 0x0000000400027311 */ /* 0x004e24000030d900 */
[----:B0-----:R-:W-:Y:S01]  /*4890*/  PRMT R0, R2, 0x7610, R0 ;  /* 0x0000761002007816 */ /* 0x001fe20000000000 */
[----:B------:R-:W-:Y:S06]  /*48a0*/  BRA `(.L_x_22907) ;  /* 0x00000008006c7947 */ /* 0x000fec0003800000 */
.L_x_22915:
        /* <DEDUP_REMOVED lines=28> */
.L_x_22918:
        /* <DEDUP_REMOVED lines=15> */
.L_x_22917:
[----:B------:R-:W2:Y:S02]  /*4b60*/  LDG.E.U16 R2, desc[UR36][R4.64] ;  /* 0x0000002404027981 */ /* 0x000ea4000c1e1500 */
[----:B--2---:R-:W-:-:S06]  /*4b70*/  IMAD.U32 R2, R2, 0x10000, RZ ;  /* 0x0001000002027824 */ /* 0x004fcc00078e00ff */
[----:B------:R-:W0:Y:S02]  /*4b80*/  F2I.S64.TRUNC R2, R2 ;  /* 0x0000000200027311 */ /* 0x000e24000020d900 */
[----:B0-----:R-:W-:Y:S01]  /*4b90*/  PRMT R0, R2, 0x7610, R0 ;  /* 0x0000761002007816 */ /* 0x001fe20000000000 */
[----:B------:R-:W-:Y:S06]  /*4ba0*/  BRA `(.L_x_22907) ;  /* 0x0000000400ac7947 */ /* 0x000fec0003800000 */
.L_x_22914:
        /* <DEDUP_REMOVED lines=10> */
.L_x_22921:
        /* <DEDUP_REMOVED lines=21> */
.L_x_22925:
[----:B------:R-:W-:Y:S05]  /*4da0*/  BSYNC B1 ;  /* 0x0000000000017941 */ /* 0x000fea0003800000 */
.L_x_22924:
[----:B------:R-:W-:Y:S01]  /*4db0*/  IMAD.SHL.U32 R2, R2, 0x100000, RZ ;  /* 0x0010000002027824 */ /* 0x000fe200078e00ff */
[----:B------:R-:W-:-:S04]  /*4dc0*/  LEA R3, R0, 0x3b800000, 0x17 ;  /* 0x3b80000000037811 */ /* 0x000fc800078eb8ff */
[----:B------:R-:W-:-:S07]  /*4dd0*/  LOP3.LUT R2, R3, R2, R4, 0xfe, !PT ;  /* 0x0000000203027212 */ /* 0x000fce00078efe04 */
.L_x_22923:
[----:B------:R-:W-:Y:S05]  /*4de0*/  BSYNC B0 ;  /* 0x0000000000007941 */ /* 0x000fea0003800000 */
.L_x_22922:
[----:B------:R-:W0:Y:S02]  /*4df0*/  F2I.S64.TRUNC R2, R2 ;  /* 0x0000000200027311 */ /* 0x000e24000020d900 */
[----:B0-----:R-:W-:Y:S01]  /*4e00*/  PRMT R0, R2, 0x7610, R0 ;  /* 0x0000761002007816 */ /* 0x001fe20000000000 */
[----:B------:R-:W-:Y:S06]  /*4e10*/  BRA `(.L_x_22907) ;  /* 0x0000000400107947 */ /* 0x000fec0003800000 */
.L_x_22920:
        /* <DEDUP_REMOVED lines=21> */
.L_x_22929:
[----:B------:R-:W-:Y:S05]  /*4f70*/  BSYNC B1 ;  /* 0x0000000000017941 */ /* 0x000fea0003800000 */
.L_x_22928:
[----:B------:R-:W-:Y:S01]  /*4f80*/  IMAD.SHL.U32 R2, R2, 0x200000, RZ ;  /* 0x0020000002027824 */ /* 0x000fe200078e00ff */
[----:B------:R-:W-:-:S04]  /*4f90*/  LEA R3, R0, 0x37800000, 0x17 ;  /* 0x3780000000037811 */ /* 0x000fc800078eb8ff */
[----:B------:R-:W-:-:S07]  /*4fa0*/  LOP3.LUT R2, R3, R2, R4, 0xfe, !PT ;  /* 0x0000000203027212 */ /* 0x000fce00078efe04 */
.L_x_22927:
[----:B------:R-:W-:Y:S05]  /*4fb0*/  BSYNC B0 ;  /* 0x0000000000007941 */ /* 0x000fea0003800000 */
.L_x_22926:
[----:B------:R-:W0:Y:S02]  /*4fc0*/  F2I.S64.TRUNC R2, R2 ;  /* 0x0000000200027311 */ /* 0x000e24000020d900 */
[----:B0-----:R-:W-:Y:S01]  /*4fd0*/  PRMT R0, R2, 0x7610, R0 ;  /* 0x0000761002007816 */ /* 0x001fe20000000000 */
[----:B------:R-:W-:Y:S06]  /*4fe0*/  BRA `(.L_x_22907) ;  /* 0x00000000009c7947 */ /* 0x000fec0003800000 */
.L_x_22919:
        /* <DEDUP_REMOVED lines=14> */
.L_x_22933:
[----:B------:R-:W-:Y:S05]  /*50d0*/  BSYNC B0 ;  /* 0x0000000000007941 */ /* 0x000fea0003800000 */
.L_x_22932:
[----:B------:R-:W0:Y:S02]  /*50e0*/  F2I.S64.TRUNC R2, R2 ;  /* 0x0000000200027311 */ /* 0x000e24000020d900 */
[----:B0-----:R-:W-:Y:S01]  /*50f0*/  PRMT R0, R2, 0x7610, R0 ;  /* 0x0000761002007816 */ /* 0x001fe20000000000 */
[----:B------:R-:W-:Y:S06]  /*5100*/  BRA `(.L_x_22907) ;  /* 0x0000000000547947 */ /* 0x000fec0003800000 */
.L_x_22906:
        /* <DEDUP_REMOVED lines=16> */
.L_x_22934:
[----:B------:R-:W-:Y:S01]  /*5210*/  PRMT R0, RZ, 0x7610, R0 ;  /* 0x00007610ff007816 */ /* 0x000fe20000000000 */
[----:B------:R-:W-:Y:S06]  /*5220*/  BRA `(.L_x_22907) ;  /* 0x00000000000c7947 */ /* 0x000fec0003800000 */
.L_x_22931:
[----:B------:R2:W5:Y:S01]  /*5230*/  LDG.E.U8 R0, desc[UR36][R4.64] ;  /* 0x0000002404007981 */ /* 0x000562000c1e1100 */
[----:B------:R-:W-:Y:S05]  /*5240*/  BRA `(.L_x_22907) ;  /* 0x0000000000047947 */ /* 0x000fea0003800000 */
.L_x_22930:
[----:B------:R1:W5:Y:S02]  /*5250*/  LDG.E.U8 R0, desc[UR36][R4.64] ;  /* 0x0000002404007981 */ /* 0x000364000c1e1100 */
.L_x_22907:
[----:B01234-:R-:W0:Y:S01]  /*5260*/  LDC.U8 R4, c[0x0][0x421] ;  /* 0x00010840ff047b82 */ /* 0x01fe220000000000 */
[----:B-----5:R-:W-:Y:S01]  /*5270*/  LOP3.LUT P0, RZ, R0, 0xff, RZ, 0xc0, !PT ;  /* 0x000000ff00ff7812 */ /* 0x020fe2000780c0ff */
        /* <DEDUP_REMOVED lines=15> */
.L_x_22939:
[----:B------:R0:W-:Y:S01]  /*5370*/  STG.E.U8 desc[UR36][R16.64], R2 ;  /* 0x0000000210007986 */ /* 0x0001e2000c101124 */
[----:B------:R-:W-:Y:S05]  /*5380*/  BRA `(.L_x_22941) ;  /* 0x0000000c000c7947 */ /* 0x000fea0003800000 */
.L_x_22938:
        /* <DEDUP_REMOVED lines=9> */
.L_x_22943:
[----:B------:R0:W-:Y:S01]  /*5420*/  STG.E desc[UR36][R16.64], R2 ;  /* 0x0000000210007986 */ /* 0x0001e2000c101924 */
[----:B------:R-:W-:Y:S05]  /*5430*/  BRA `(.L_x_22941) ;  /* 0x0000000800e07947 */ /* 0x000fea0003800000 */
.L_x_22942:
[----:B------:R0:W-:Y:S01]  /*5440*/  STG.E.U16 desc[UR36][R16.64], R2 ;  /* 0x0000000210007986 */ /* 0x0001e2000c101524 */
[----:B------:R-:W-:Y:S05]  /*5450*/  BRA `(.L_x_22941) ;  /* 0x0000000800d87947 */ /* 0x000fea0003800000 */
.L_x_22937:
        /* <DEDUP_REMOVED lines=9> */
.L_x_22945:
[----:B------:R-:W-:-:S04]  /*54f0*/  FSEL R0, RZ, 1, P0 ;  /* 0x3f800000ff007808 */ /* 0x000fc80000000000 */
[----:B------:R-:W-:-:S05]  /*5500*/  F2FP.F16.F32.PACK_AB R0, RZ, R0 ;  /* 0x00000000ff00723e */ /* 0x000fca00000000ff */
[----:B------:R0:W-:Y:S01]  /*5510*/  STG.E.U16 desc[UR36][R16.64], R0 ;  /* 0x0000000010007986 */ /* 0x0001e2000c101524 */
[----:B------:R-:W-:Y:S05]  /*5520*/  BRA `(.L_x_22941) ;  /* 0x0000000800a47947 */ /* 0x000fea0003800000 */
.L_x_22944:
        /* <DEDUP_REMOVED lines=10> */
.L_x_22947:
[----:B------:R-:W-:-:S04]  /*55d0*/  FSEL R0, RZ, 1, P0 ;  /* 0x3f800000ff007808 */ /* 0x000fc80000000000 */
[----:B------:R-:W-:-:S04]  /*55e0*/  F2FP.F16.F32.PACK_AB R3, RZ, R0 ;  /* 0x00000000ff03723e */ /* 0x000fc800000000ff */
[----:B------:R-:W-:-:S05]  /*55f0*/  PRMT R3, R3, 0x5410, RZ ;  /* 0x0000541003037816 */ /* 0x000fca00000000ff */
[----:B------:R0:W-:Y:S01]  /*5600*/  STG.E desc[UR36][R16.64], R3 ;  /* 0x0000000310007986 */ /* 0x0001e2000c101924 */
[----:B------:R-:W-:Y:S05]  /*5610*/  BRA `(.L_x_22941) ;  /* 0x0000000800687947 */ /* 0x000fea0003800000 */
.L_x_22946:
[----:B------:R-:W-:Y:S01]  /*5620*/  FSEL R3, RZ, 1.875, P0 ;  /* 0x3ff00000ff037808 */ /* 0x000fe20000000000 */
[----:B------:R-:W-:-:S05]  /*5630*/  IMAD.MOV.U32 R2, RZ, RZ, RZ ;  /* 0x000000ffff027224 */ /* 0x000fca00078e00ff */
[----:B------:R0:W-:Y:S01]  /*5640*/  STG.E.64 desc[UR36][R16.64], R2 ;  /* 0x0000000210007986 */ /* 0x0001e2000c101b24 */
[----:B------:R-:W-:Y:S05]  /*5650*/  BRA `(.L_x_22941) ;  /* 0x0000000800587947 */ /* 0x000fea0003800000 */
.L_x_22936:
        /* <DEDUP_REMOVED lines=10> */
.L_x_22950:
[----:B------:R-:W-:Y:S02]  /*5700*/  FSEL R5, RZ, 1.875, P0 ;  /* 0x3ff00000ff057808 */ /* 0x000fe40000000000 */
[----:B------:R-:W-:Y:S01]  /*5710*/  CS2R R6, SRZ ;  /* 0x0000000000067805 */ /* 0x000fe2000001ff00 */
[----:B------:R-:W-:-:S05]  /*5720*/  IMAD.MOV.U32 R4, RZ, RZ, RZ ;  /* 0x000000ffff047224 */ /* 0x000fca00078e00ff */
[----:B------:R0:W-:Y:S01]  /*5730*/  STG.E.128 desc[UR36][R16.64], R4 ;  /* 0x0000000410007986 */ /* 0x0001e2000c101d24 */
[----:B------:R-:W-:Y:S05]  /*5740*/  BRA `(.L_x_22941) ;  /* 0x00000008001c7947 */ /* 0x000fea0003800000 */
.L_x_22949:
        /* <DEDUP_REMOVED lines=18> */
.L_x_22954:
[----:B------:R-:W-:Y:S05]  /*5870*/  BSYNC B0 ;  /* 0x0000000000007941 */ /* 0x000fea0003800000 */
.L_x_22953:
[----:B------:R0:W-:Y:S01]  /*5880*/  STG.E.U8 desc[UR36][R16.64], R3 ;  /* 0x0000000310007986 */ /* 0x0001e2000c101124 */
[----:B------:R-:W-:Y:S05]  /*5890*/  BRA `(.L_x_22941) ;  /* 0x0000000400c87947 */ /* 0x000fea0003800000 */
.L_x_22952:
        /* <DEDUP_REMOVED lines=13> */
.L_x_22955:
[----:B------:R-:W-:Y:S01]  /*5970*/  ISETP.GT.U32.AND P0, PT, R3, 0x7f800000, PT ;  /* 0x7f8000000300780c */ /* 0x000fe20003f04070 */
[----:B------:R-:W-:-:S05]  /*5980*/  IMAD.MOV.U32 R3, RZ, RZ, 0x7f ;  /* 0x0000007fff037424 */ /* 0x000fca00078e00ff */
[----:B------:R-:W-:-:S05]  /*5990*/  SEL R3, R3, 0x7c, P0 ;  /* 0x0000007c03037807 */ /* 0x000fca0000000000 */
[----:B------:R0:W-:Y:S01]  /*59a0*/  STG.E.U8 desc[UR36][R16.64], R3 ;  /* 0x0000000310007986 */ /* 0x0001e2000c101124 */
[----:B------:R-:W-:Y:S05]  /*59b0*/  BRA `(.L_x_22941) ;  /* 0x0000000400807947 */ /* 0x000fea0003800000 */
.L_x_22951:
[----:B------:R-:W-:-:S04]  /*59c0*/  FSEL R0, RZ, 1, P0 ;  /* 0x3f800000ff007808 */ /* 0x000fc80000000000 */
[----:B------:R-:W-:-:S05]  /*59d0*/  F2FP.BF16.F32.PACK_AB R0, RZ, R0 ;  /* 0x00000000ff00723e */ /* 0x000fca00000010ff */
[----:B------:R0:W-:Y:S01]  /*59e0*/  STG.E.U16 desc[UR36][R16.64], R0 ;  /* 0x0000000010007986 */ /* 0x0001e2000c101524 */
[----:B------:R-:W-:Y:S05]  /*59f0*/  BRA `(.L_x_22941) ;  /* 0x0000000400707947 */ /* 0x000fea0003800000 */
.L_x_22948:
        /* <DEDUP_REMOVED lines=10> */
.L_x_22958:
        /* <DEDUP_REMOVED lines=16> */
.L_x_22961:
[----:B------:R-:W-:-:S07]  /*5ba0*/  PRMT R8, R0, 0x7610, R8 ;  /* 0x0000761000087816 */ /* 0x000fce0000000008 */
.L_x_22960:
[----:B------:R-:W-:Y:S05]  /*5bb0*/  BSYNC B0 ;  /* 0x0000000000007941 */ /* 0x000fea0003800000 */
.L_x_22959:
[----:B------:R3:W-:Y:S01]  /*5bc0*/  STG.E.U8 desc[UR36][R16.64], R8 ;  /* 0x0000000810007986 */ /* 0x0007e2000c101124 */
[----:B------:R-:W-:Y:S05]  /*5bd0*/  BRA `(.L_x_22941) ;  /* 0x0000000000f87947 */ /* 0x000fea0003800000 */
.L_x_22957:
        /* <DEDUP_REMOVED lines=16> */
.L_x_22964:
[----:B------:R-:W-:-:S07]  /*5ce0*/  PRMT R8, R0, 0x7610, R8 ;  /* 0x0000761000087816 */ /* 0x000fce0000000008 */
.L_x_22963:
[----:B------:R-:W-:Y:S05]  /*5cf0*/  BSYNC B0 ;  /* 0x0000000000007941 */ /* 0x000fea0003800000 */
.L_x_22962:
[----:B------:R0:W-:Y:S01]  /*5d00*/  STG.E.U8 desc[UR36][R16.64], R8 ;  /* 0x0000000810007986 */ /* 0x0001e2000c101124 */
[----:B------:R-:W-:Y:S05]  /*5d10*/  BRA `(.L_x_22941) ;  /* 0x0000000000a87947 */ /* 0x000fea0003800000 */
.L_x_22956:
        /* <DEDUP_REMOVED lines=21> */
.L_x_22940:
        /* <DEDUP_REMOVED lines=16> */
.L_x_22967:
[----:B------:R-:W-:Y:S05]  /*5f70*/  BRA `(.L_x_22941) ;  /* 0x0000000000107947 */ /* 0x000fea0003800000 */
.L_x_22966:
[----:B------:R-:W-:-:S05]  /*5f80*/  IMAD.MOV.U32 R3, RZ, RZ, RZ ;  /* 0x000000ffff037224 */ /* 0x000fca00078e00ff */
[----:B------:R2:W-:Y:S01]  /*5f90*/  STG.E.64 desc[UR36][R16.64], R2 ;  /* 0x0000000210007986 */ /* 0x0005e2000c101b24 */
[----:B------:R-:W-:Y:S05]  /*5fa0*/  BRA `(.L_x_22941) ;  /* 0x0000000000047947 */ /* 0x000fea0003800000 */
.L_x_22965:
[----:B------:R0:W-:Y:S02]  /*5fb0*/  STG.E desc[UR36][R16.64], R2 ;  /* 0x0000000210007986 */ /* 0x0001e4000c101924 */
.L_x_22941:
[----:B------:R-:W-:Y:S05]  /*5fc0*/  BSYNC B6 ;  /* 0x0000000000067941 */ /* 0x000fea0003800000 */
.L_x_22935:
[----:B------:R-:W-:-:S07]  /*5fd0*/  VIADD R19, R19, 0x80 ;  /* 0x0000008013137836 */ /* 0x000fce0000000000 */
.L_x_22900:
[----:B------:R-:W-:Y:S05]  /*5fe0*/  BSYNC B7 ;  /* 0x0000000000077941 */ /* 0x000fea0003800000 */
.L_x_22899:
        /* <DEDUP_REMOVED lines=307> */
.L_x_22970:
        /* <DEDUP_REMOVED lines=20> */
.L_x_22974:
[----:B------:R3:W5:Y:S01]  /*7460*/  LDG.E.U8 R0, desc[UR36][R4.64] ;  /* 0x0000002404007981 */ /* 0x000762000c1e1100 */
[----:B------:R-:W-:Y:S05]  /*7470*/  BRA `(.L_x_22976) ;  /* 0x0000000c00647947 */ /* 0x000fea0003800000 */
.L_x_22973:
        /* <DEDUP_REMOVED lines=8> */
.L_x_22978:
[----:B------:R2:W5:Y:S01]  /*7500*/  LDG.E.U8 R0, desc[UR36][R4.64] ;  /* 0x0000002404007981 */ /* 0x000562000c1e1100 */
[----:B------:R-:W-:Y:S05]  /*7510*/  BRA `(.L_x_22976) ;  /* 0x0000000c003c7947 */ /* 0x000fea0003800000 */
.L_x_22977:
[----:B------:R0:W5:Y:S01]  /*7520*/  LDG.E.U16 R0, desc[UR36][R4.64] ;  /* 0x0000002404007981 */ /* 0x000162000c1e1500 */
[----:B------:R-:W-:Y:S05]  /*7530*/  BRA `(.L_x_22976) ;  /* 0x0000000c00347947 */ /* 0x000fea0003800000 */
.L_x_22972:
        /* <DEDUP_REMOVED lines=10> */
.L_x_22980:
[----:B------:R-:W2:Y:S02]  /*75e0*/  LDG.E.U16 R2, desc[UR36][R4.64] ;  /* 0x0000002404027981 */ /* 0x000ea4000c1e1500 */
[----:B--2---:R-:W-:-:S06]  /*75f0*/  HADD2.F32 R2, -RZ, R2.H0_H0 ;  /* 0x20000002ff027230 */ /* 0x004fcc0000004100 */
[----:B------:R-:W0:Y:S02]  /*7600*/  F2I.S64.TRUNC R2, R2 ;  /* 0x0000000200027311 */ /* 0x000e24000020d900 */
[----:B0-----:R-:W-:Y:S01]  /*7610*/  PRMT R0, R2, 0x7610, R0 ;  /* 0x0000761002007816 */ /* 0x001fe20000000000 */
[----:B------:R-:W-:Y:S06]  /*7620*/  BRA `(.L_x_22976) ;  /* 0x0000000800f87947 */ /* 0x000fec0003800000 */
.L_x_22979:
        /* <DEDUP_REMOVED lines=10> */
.L_x_22982:
[----:B------:R-:W2:Y:S02]  /*76d0*/  LDG.E.U16 R4, desc[UR36][R4.64] ;  /* 0x0000002404047981 */ /* 0x000ea4000c1e1500 */
[----:B--2---:R-:W-:-:S06]  /*76e0*/  HADD2.F32 R2, -RZ, R4.H0_H0 ;  /* 0x20000004ff027230 */ /* 0x004fcc0000004100 */
[----:B------:R-:W0:Y:S02]  /*76f0*/  F2I.S64.TRUNC R2, R2 ;  /* 0x0000000200027311 */ /* 0x000e24000020d900 */
[----:B0-----:R-:W-:Y:S01]  /*7700*/  PRMT R0, R2, 0x7610, R0 ;  /* 0x0000761002007816 */ /* 0x001fe20000000000 */
[----:B------:R-:W-:Y:S06]  /*7710*/  BRA `(.L_x_22976) ;  /* 0x0000000800bc7947 */ /* 0x000fec0003800000 */
.L_x_22981:
[----:B------:R-:W2:Y:S02]  /*7720*/  LDG.E.64 R2, desc[UR36][R4.64] ;  /* 0x0000002404027981 */ /* 0x000ea4000c1e1b00 */
[----:B--2---:R-:W0:Y:S02]  /*7730*/  F2I.S64.F64.TRUNC R2, R2 ;  /* 0x0000000200027311 */ /* 0x004e24000030d900 */
[----:B0-----:R-:W-:Y:S01]  /*7740*/  PRMT R0, R2, 0x7610, R0 ;  /* 0x0000761002007816 */ /* 0x001fe20000000000 */
[----:B------:R-:W-:Y:S06]  /*7750*/  BRA `(.L_x_22976) ;  /* 0x0000000800ac7947 */ /* 0x000fec0003800000 */
.L_x_22971:
        /* <DEDUP_REMOVED lines=12> */
.L_x_22985:
[----:B------:R-:W2:Y:S02]  /*7820*/  LDG.E.64 R4, desc[UR36][R4.64] ;  /* 0x0000002404047981 */ /* 0x000ea4000c1e1b00 */
[----:B--2---:R-:W0:Y:S02]  /*7830*/  F2I.S64.F64.TRUNC R2, R4 ;  /* 0x0000000400027311 */ /* 0x004e24000030d900 */
[----:B0-----:R-:W-:Y:S01]  /*7840*/  PRMT R0, R2, 0x7610, R0 ;  /* 0x0000761002007816 */ /* 0x001fe20000000000 */
[----:B------:R-:W-:Y:S06]  /*7850*/  BRA `(.L_x_22976) ;  /* 0x00000008006c7947 */ /* 0x000fec0003800000 */
.L_x_22984:
        /* <DEDUP_REMOVED lines=28> */
.L_x_22987:
        /* <DEDUP_REMOVED lines=15> */
.L_x_22986:
[----:B------:R-:W2:Y:S02]  /*7b10*/  LDG.E.U16 R2, desc[UR36][R4.64] ;  /* 0x0000002404027981 */ /* 0x000ea4000c1e1500 */
[----:B--2---:R-:W-:-:S06]  /*7b20*/  IMAD.U32 R2, R2, 0x10000, RZ ;  /* 0x0001000002027824 */ /* 0x004fcc00078e00ff */
[----:B------:R-:W0:Y:S02]  /*7b30*/  F2I.S64.TRUNC R2, R2 ;  /* 0x0000000200027311 */ /* 0x000e24000020d900 */
[----:B0-----:R-:W-:Y:S01]  /*7b40*/  PRMT R0, R2, 0x7610, R0 ;  /* 0x0000761002007816 */ /* 0x001fe20000000000 */
[----:B------:R-:W-:Y:S06]  /*7b50*/  BRA `(.L_x_22976) ;  /* 0x0000000400ac7947 */ /* 0x000fec0003800000 */
.L_x_22983:
        /* <DEDUP_REMOVED lines=10> */
.L_x_22990:
        /* <DEDUP_REMOVED lines=21> */
.L_x_22994:
[----:B------:R-:W-:Y:S05]  /*7d50*/  BSYNC B1 ;  /* 0x0000000000017941 */ /* 0x000fea0003800000 */
.L_x_22993:
[----:B------:R-:W-:Y:S01]  /*7d60*/  IMAD.SHL.U32 R2, R2, 0x100000, RZ ;  /* 0x0010000002027824 */ /* 0x000fe200078e00ff */
[----:B------:R-:W-:-:S04]  /*7d70*/  LEA R3, R0, 0x3b800000, 0x17 ;  /* 0x3b80000000037811 */ /* 0x000fc800078eb8ff */
[----:B------:R-:W-:-:S07]  /*7d80*/  LOP3.LUT R2, R3, R2, R4, 0xfe, !PT ;  /* 0x0000000203027212 */ /* 0x000fce00078efe04 */
.L_x_22992:
[----:B------:R-:W-:Y:S05]  /*7d90*/  BSYNC B0 ;  /* 0x0000000000007941 */ /* 0x000fea0003800000 */
.L_x_22991:
[----:B------:R-:W0:Y:S02]  /*7da0*/  F2I.S64.TRUNC R2, R2 ;  /* 0x0000000200027311 */ /* 0x000e24000020d900 */
[----:B0-----:R-:W-:Y:S01]  /*7db0*/  PRMT R0, R2, 0x7610, R0 ;  /* 0x0000761002007816 */ /* 0x001fe20000000000 */
[----:B------:R-:W-:Y:S06]  /*7dc0*/  BRA `(.L_x_22976) ;  /* 0x0000000400107947 */ /* 0x000fec0003800000 */
.L_x_22989:
        /* <DEDUP_REMOVED lines=21> */
.L_x_22998:
[----:B------:R-:W-:Y:S05]  /*7f20*/  BSYNC B1 ;  /* 0x0000000000017941 */ /* 0x000fea0003800000 */
.L_x_22997:
[----:B------:R-:W-:Y:S01]  /*7f30*/  IMAD.SHL.U32 R2, R2, 0x200000, RZ ;  /* 0x0020000002027824 */ /* 0x000fe200078e00ff */
[----:B------:R-:W-:-:S04]  /*7f40*/  LEA R3, R0, 0x37800000, 0x17 ;  /* 0x3780000000037811 */ /* 0x000fc800078eb8ff */
[----:B------:R-:W-:-:S07]  /*7f50*/  LOP3.LUT R2, R3, R2, R4, 0xfe, !PT ;  /* 0x0000000203027212 */ /* 0x000fce00078efe04 */
.L_x_22996:
[----:B------:R-:W-:Y:S05]  /*7f60*/  BSYNC B0 ;  /* 0x0000000000007941 */ /* 0x000fea0003800000 */
.L_x_22995:
[----:B------:R-:W0:Y:S02]  /*7f70*/  F2I.S64.TRUNC R2, R2 ;  /* 0x0000000200027311 */ /* 0x000e24000020d900 */
[----:B0-----:R-:W-:Y:S01]  /*7f80*/  PRMT R0, R2, 0x7610, R0 ;  /* 0x0000761002007816 */ /* 0x001fe20000000000 */
[----:B------:R-:W-:Y:S06]  /*7f90*/  BRA `(.L_x_22976) ;  /* 0x00000000009c7947 */ /* 0x000fec0003800000 */
.L_x_22988:
        /* <DEDUP_REMOVED lines=14> */
.L_x_23002:
[----:B------:R-:W-:Y:S05]  /*8080*/  BSYNC B0 ;  /* 0x0000000000007941 */ /* 0x000fea0003800000 */
.L_x_23001:
[----:B------:R-:W0:Y:S02]  /*8090*/  F2I.S64.TRUNC R2, R2 ;  /* 0x0000000200027311 */ /* 0x000e24000020d900 */
[----:B0-----:R-:W-:Y:S01]  /*80a0*/  PRMT R0, R2, 0x7610, R0 ;  /* 0x0000761002007816 */ /* 0x001fe20000000000 */
[----:B------:R-:W-:Y:S06]  /*80b0*/  BRA `(.L_x_22976) ;  /* 0x0000000000547947 */ /* 0x000fec0003800000 */
.L_x_22975:
        /* <DEDUP_REMOVED lines=16> */
.L_x_23003:
[----:B------:R-:W-:Y:S01]  /*81c0*/  PRMT R0, RZ, 0x7610, R0 ;  /* 0x00007610ff007816 */ /* 0x000fe20000000000 */
[----:B------:R-:W-:Y:S06]  /*81d0*/  BRA `(.L_x_22976) ;  /* 0x00000000000c7947 */ /* 0x000fec0003800000 */
.L_x_23000:
[----:B------:R0:W5:Y:S01]  /*81e0*/  LDG.E.U8 R0, desc[UR36][R4.64] ;  /* 0x0000002404007981 */ /* 0x000162000c1e1100 */
[----:B------:R-:W-:Y:S05]  /*81f0*/  BRA `(.L_x_22976) ;  /* 0x0000000000047947 */ /* 0x000fea0003800000 */
.L_x_22999:
[----:B------:R0:W5:Y:S02]  /*8200*/  LDG.E.U8 R0, desc[UR36][R4.64] ;  /* 0x0000002404007981 */ /* 0x000164000c1e1100 */
.L_x_22976:
        /* <DEDUP_REMOVED lines=17> */
.L_x_23008:
[----:B------:R0:W-:Y:S01]  /*8320*/  STG.E.U8 desc[UR36][R16.64], R2 ;  /* 0x0000000210007986 */ /* 0x0001e2000c101124 */
[----:B------:R-:W-:Y:S05]  /*8330*/  BRA `(.L_x_23010) ;  /* 0x0000000c000c7947 */ /* 0x000fea0003800000 */
.L_x_23007:
        /* <DEDUP_REMOVED lines=9> */
.L_x_23012:
[----:B------:R0:W-:Y:S01]  /*83d0*/  STG.E desc[UR36][R16.64], R2 ;  /* 0x0000000210007986 */ /* 0x0001e2000c101924 */
[----:B------:R-:W-:Y:S05]  /*83e0*/  BRA `(.L_x_23010) ;  /* 0x0000000800e07947 */ /* 0x000fea0003800000 */
.L_x_23011:
[----:B------:R0:W-:Y:S01]  /*83f0*/  STG.E.U16 desc[UR36][R16.64], R2 ;  /* 0x0000000210007986 */ /* 0x0001e2000c101524 */
[----:B------:R-:W-:Y:S05]  /*8400*/  BRA `(.L_x_23010) ;  /* 0x0000000800d87947 */ /* 0x000fea0003800000 */
.L_x_23006:
        /* <DEDUP_REMOVED lines=9> */
.L_x_23014:
[----:B------:R-:W-:-:S04]  /*84a0*/  FSEL R0, RZ, 1, P0 ;  /* 0x3f800000ff007808 */ /* 0x000fc80000000000 */
[----:B------:R-:W-:-:S05]  /*84b0*/  F2FP.F16.F32.PACK_AB R0, RZ, R0 ;  /* 0x00000000ff00723e */ /* 0x000fca00000000ff */
[----:B------:R0:W-:Y:S01]  /*84c0*/  STG.E.U16 desc[UR36][R16.64], R0 ;  /* 0x0000000010007986 */ /* 0x0001e2000c101524 */
[----:B------:R-:W-:Y:S05]  /*84d0*/  BRA `(.L_x_23010) ;  /* 0x0000000800a47947 */ /* 0x000fea0003800000 */
.L_x_23013:
        /* <DEDUP_REMOVED lines=10> */
.L_x_23016:
[----:B------:R-:W-:-:S04]  /*8580*/  FSEL R0, RZ, 1, P0 ;  /* 0x3f800000ff007808 */ /* 0x000fc80000000000 */
[----:B------:R-:W-:-:S04]  /*8590*/  F2FP.F16.F32.PACK_AB R3, RZ, R0 ;  /* 0x00000000ff03723e */ /* 0x000fc800000000ff */
[----:B------:R-:W-:-:S05]  /*85a0*/  PRMT R3, R3, 0x5410, RZ ;  /* 0x0000541003037816 */ /* 0x000fca00000000ff */
[----:B------:R0:W-:Y:S01]  /*85b0*/  STG.E desc[UR36][R16.64], R3 ;  /* 0x0000000310007986 */ /* 0x0001e2000c101924 */
[----:B------:R-:W-:Y:S05]  /*85c0*/  BRA `(.L_x_23010) ;  /* 0x0000000800687947 */ /* 0x000fea0003800000 */
.L_x_23015:
[----:B------:R-:W-:Y:S01]  /*85d0*/  FSEL R3, RZ, 1.875, P0 ;  /* 0x3ff00000ff037808 */ /* 0x000fe20000000000 */
[----:B------:R-:W-:-:S05]  /*85e0*/  IMAD.MOV.U32 R2, RZ, RZ, RZ ;  /* 0x000000ffff027224 */ /* 0x000fca00078e00ff */
[----:B------:R0:W-:Y:S01]  /*85f0*/  STG.E.64 desc[UR36][R16.64], R2 ;  /* 0x0000000210007986 */ /* 0x0001e2000c101b24 */
[----:B------:R-:W-:Y:S05]  /*8600*/  BRA `(.L_x_23010) ;  /* 0x0000000800587947 */ /* 0x000fea0003800000 */
.L_x_23005:
        /* <DEDUP_REMOVED lines=10> */
.L_x_23019:
[----:B------:R-:W-:Y:S02]  /*86b0*/  FSEL R5, RZ, 1.875, P0 ;  /* 0x3ff00000ff057808 */ /* 0x000fe40000000000 */
[----:B------:R-:W-:Y:S01]  /*86c0*/  CS2R R6, SRZ ;  /* 0x0000000000067805 */ /* 0x000fe2000001ff00 */
[----:B------:R-:W-:-:S05]  /*86d0*/  IMAD.MOV.U32 R4, RZ, RZ, RZ ;  /* 0x000000ffff047224 */ /* 0x000fca00078e00ff */
[----:B------:R0:W-:Y:S01]  /*86e0*/  STG.E.128 desc[UR36][R16.64], R4 ;  /* 0x0000000410007986 */ /* 0x0001e2000c101d24 */
[----:B------:R-:W-:Y:S05]  /*86f0*/  BRA `(.L_x_23010) ;  /* 0x00000008001c7947 */ /* 0x000fea0003800000 */
.L_x_23018:
        /* <DEDUP_REMOVED lines=18> */
.L_x_23023:
[----:B------:R-:W-:Y:S05]  /*8820*/  BSYNC B0 ;  /* 0x0000000000007941 */ /* 0x000fea0003800000 */
.L_x_23022:
[----:B------:R0:W-:Y:S01]  /*8830*/  STG.E.U8 desc[UR36][R16.64], R3 ;  /* 0x0000000310007986 */ /* 0x0001e2000c101124 */
[----:B------:R-:W-:Y:S05]  /*8840*/  BRA `(.L_x_23010) ;  /* 0x0000000400c87947 */ /* 0x000fea0003800000 */
.L_x_23021:
        /* <DEDUP_REMOVED lines=13> */
.L_x_23024:
[----:B------:R-:W-:Y:S01]  /*8920*/  ISETP.GT.U32.AND P0, PT, R3, 0x7f800000, PT ;  /* 0x7f8000000300780c */ /* 0x000fe20003f04070 */
[----:B------:R-:W-:-:S05]  /*8930*/  IMAD.MOV.U32 R3, RZ, RZ, 0x7f ;  /* 0x0000007fff037424 */ /* 0x000fca00078e00ff */
[----:B------:R-:W-:-:S05]  /*8940*/  SEL R3, R3, 0x7c, P0 ;  /* 0x0000007c03037807 */ /* 0x000fca0000000000 */
[----:B------:R0:W-:Y:S01]  /*8950*/  STG.E.U8 desc[UR36][R16.64], R3 ;  /* 0x0000000310007986 */ /* 0x0001e2000c101124 */
[----:B------:R-:W-:Y:S05]  /*8960*/  BRA `(.L_x_23010) ;  /* 0x0000000400807947 */ /* 0x000fea0003800000 */
.L_x_23020:
[----:B------:R-:W-:-:S04]  /*8970*/  FSEL R0, RZ, 1, P0 ;  /* 0x3f800000ff007808 */ /* 0x000fc80000000000 */
[----:B------:R-:W-:-:S05]  /*8980*/  F2FP.BF16.F32.PACK_AB R0, RZ, R0 ;  /* 0x00000000ff00723e */ /* 0x000fca00000010ff */
[----:B------:R0:W-:Y:S01]  /*8990*/  STG.E.U16 desc[UR36][R16.64], R0 ;  /* 0x0000000010007986 */ /* 0x0001e2000c101524 */
[----:B------:R-:W-:Y:S05]  /*89a0*/  BRA `(.L_x_23010) ;  /* 0x0000000400707947 */ /* 0x000fea0003800000 */
.L_x_23017:
        /* <DEDUP_REMOVED lines=10> */
.L_x_23027:
        /* <DEDUP_REMOVED lines=16> */
.L_x_23030:
[----:B------:R-:W-:-:S07]  /*8b50*/  PRMT R8, R0, 0x7610, R8 ;  /* 0x0000761000087816 */ /* 0x000fce0000000008 */
.L_x_23029:
[----:B------:R-:W-:Y:S05]  /*8b60*/  BSYNC B0 ;  /* 0x0000000000007941 */ /* 0x000fea0003800000 */
.L_x_23028:
[----:B------:R3:W-:Y:S01]  /*8b70*/  STG.E.U8 desc[UR36][R16.64], R8 ;  /* 0x0000000810007986 */ /* 0x0007e2000c101124 */
[----:B------:R-:W-:Y:S05]  /*8b80*/  BRA `(.L_x_23010) ;  /* 0x0000000000f87947 */ /* 0x000fea0003800000 */
.L_x_23026:
        /* <DEDUP_REMOVED lines=16> */
.L_x_23033:
[----:B------:R-:W-:-:S07]  /*8c90*/  PRMT R8, R0, 0x7610, R8 ;  /* 0x0000761000087816 */ /* 0x000fce0000000008 */
.L_x_23032:
[----:B------:R-:W-:Y:S05]  /*8ca0*/  BSYNC B0 ;  /* 0x0000000000007941 */ /* 0x000fea0003800000 */
.L_x_23031:
[----:B------:R0:W-:Y:S01]  /*8cb0*/  STG.E.U8 desc[UR36][R16.64], R8 ;  /* 0x0000000810007986 */ /* 0x0001e2000c101124 */
[----:B------:R-:W-:Y:S05]  /*8cc0*/  BRA `(.L_x_23010) ;  /* 0x0000000000a87947 */ /* 0x000fea0003800000 */
.L_x_23025:
        /* <DEDUP_REMOVED lines=21> */
.L_x_23009:
        /* <DEDUP_REMOVED lines=16> */
.L_x_23036:
[----:B------:R-:W-:Y:S05]  /*8f20*/  BRA `(.L_x_23010) ;  /* 0x0000000000107947 */ /* 0x000fea0003800000 */
.L_x_23035:
[----:B------:R-:W-:-:S05]  /*8f30*/  IMAD.MOV.U32 R3, RZ, RZ, RZ ;  /* 0x000000ffff037224 */ /* 0x000fca00078e00ff */
[----:B------:R2:W-:Y:S01]  /*8f40*/  STG.E.64 desc[UR36][R16.64], R2 ;  /* 0x0000000210007986 */ /* 0x0005e2000c101b24 */
[----:B------:R-:W-:Y:S05]  /*8f50*/  BRA `(.L_x_23010) ;  /* 0x0000000000047947 */ /* 0x000fea0003800000 */
.L_x_23034:
[----:B------:R0:W-:Y:S02]  /*8f60*/  STG.E desc[UR36][R16.64], R2 ;  /* 0x0000000210007986 */ /* 0x0001e4000c101924 */
.L_x_23010:
[----:B------:R-:W-:Y:S05]  /*8f70*/  BSYNC B6 ;  /* 0x0000000000067941 */ /* 0x000fea0003800000 */
.L_x_23004:
[----:B------:R-:W-:-:S07]  /*8f80*/  VIADD R19, R19, 0x80 ;  /* 0x0000008013137836 */ /* 0x000fce0000000000 */
.L_x_22969:
[----:B------:R-:W-:Y:S05]  /*8f90*/  BSYNC B7 ;  /* 0x0000000000077941 */ /* 0x000fea0003800000 */
.L_x_22968:
        /* <DEDUP_REMOVED lines=306> */
.L_x_23037:
        /* <DEDUP_REMOVED lines=20> */
.L_x_23041:
[----:B------:R4:W5:Y:S01]  /*a400*/  LDG.E.U8 R0, desc[UR36][R4.64] ;  /* 0x0000002404007981 */ /* 0x000962000c1e1100 */
[----:B------:R-:W-:Y:S05]  /*a410*/  BRA `(.L_x_23043) ;  /* 0x0000000c00647947 */ /* 0x000fea0003800000 */
.L_x_23040:
        /* <DEDUP_REMOVED lines=8> */
.L_x_23045:
[----:B------:R2:W5:Y:S01]  /*a4a0*/  LDG.E.U8 R0, desc[UR36][R4.64] ;  /* 0x0000002404007981 */ /* 0x000562000c1e1100 */
[----:B------:R-:W-:Y:S05]  /*a4b0*/  BRA `(.L_x_23043) ;  /* 0x0000000c003c7947 */ /* 0x000fea0003800000 */
.L_x_23044:
[----:B------:R0:W5:Y:S01]  /*a4c0*/  LDG.E.U16 R0, desc[UR36][R4.64] ;  /* 0x0000002404007981 */ /* 0x000162000c1e1500 */
[----:B------:R-:W-:Y:S05]  /*a4d0*/  BRA `(.L_x_23043) ;  /* 0x0000000c00347947 */ /* 0x000fea0003800000 */
.L_x_23039:
        /* <DEDUP_REMOVED lines=10> */
.L_x_23047:
[----:B------:R-:W2:Y:S02]  /*a580*/  LDG.E.U16 R2, desc[UR36][R4.64] ;  /* 0x0000002404027981 */ /* 0x000ea4000c1e1500 */
[----:B--2---:R-:W-:-:S06]  /*a590*/  HADD2.F32 R2, -RZ, R2.H0_H0 ;  /* 0x20000002ff027230 */ /* 0x004fcc0000004100 */
[----:B------:R-:W0:Y:S02]  /*a5a0*/  F2I.S64.TRUNC R2, R2 ;  /* 0x0000000200027311 */ /* 0x000e24000020d900 */
[----:B0-----:R-:W-:Y:S01]  /*a5b0*/  PRMT R0, R2, 0x7610, R0 ;  /* 0x0000761002007816 */ /* 0x001fe20000000000 */
[----:B------:R-:W-:Y:S06]  /*a5c0*/  BRA `(.L_x_23043) ;  /* 0x0000000800f87947 */ /* 0x000fec0003800000 */
.L_x_23046:
        /* <DEDUP_REMOVED lines=10> */
.L_x_23049:
[----:B------:R-:W2:Y:S02]  /*a670*/  LDG.E.U16 R4, desc[UR36][R4.64] ;  /* 0x0000002404047981 */ /* 0x000ea4000c1e1500 */
[----:B--2---:R-:W-:-:S06]  /*a680*/  HADD2.F32 R2, -RZ, R4.H0_H0 ;  /* 0x20000004ff027230 */ /* 0x004fcc0000004100 */
[----:B------:R-:W0:Y:S02]  /*a690*/  F2I.S64.TRUNC R2, R2 ;  /* 0x0000000200027311 */ /* 0x000e24000020d900 */
[----:B0-----:R-:W-:Y:S01]  /*a6a0*/  PRMT R0, R2, 0x7610, R0 ;  /* 0x0000761002007816 */ /* 0x001fe20000000000 */
[----:B------:R-:W-:Y:S06]  /*a6b0*/  BRA `(.L_x_23043) ;  /* 0x0000000800bc7947 */ /* 0x000fec0003800000 */
.L_x_23048:
[----:B------:R-:W2:Y:S02]  /*a6c0*/  LDG.E.64 R2, desc[UR36][R4.64] ;  /* 0x0000002404027981 */ /* 0x000ea4000c1e1b00 */
[----:B--2---:R-:W0:Y:S02]  /*a6d0*/  F2I.S64.F64.TRUNC R2, R2 ;  /* 0x0000000200027311 */ /* 0x004e24000030d900 */
[----:B0-----:R-:W-:Y:S01]  /*a6e0*/  PRMT R0, R2, 0x7610, R0 ;  /* 0x0000761002007816 */ /* 0x001fe20000000000 */
[----:B------:R-:W-:Y:S06]  /*a6f0*/  BRA `(.L_x_23043) ;  /* 0x0000000800ac7947 */ /* 0x000fec0003800000 */
.L_x_23038:
        /* <DEDUP_REMOVED lines=12> */
.L_x_23052:
[----:B------:R-:W2:Y:S02]  /*a7c0*/  LDG.E.64 R4, desc[UR36][R4.64] ;  /* 0x0000002404047981 */ /* 0x000ea4000c1e1b00 */
[----:B--2---:R-:W0:Y:S02]  /*a7d0*/  F2I.S64.F64.TRUNC R2, R4 ;  /* 0x0000000400027311 */ /* 0x004e24000030d900 */
[----:B0-----:R-:W-:Y:S01]  /*a7e0*/  PRMT R0, R2, 0x7610, R0 ;  /* 0x0000761002007816 */ /* 0x001fe20000000000 */
[----:B------:R-:W-:Y:S06]  /*a7f0*/  BRA `(.L_x_23043) ;  /* 0x00000008006c7947 */ /* 0x000fec0003800000 */
.L_x_23051:
        /* <DEDUP_REMOVED lines=28> */
.L_x_23054:
        /* <DEDUP_REMOVED lines=15> */
.L_x_23053:
[----:B------:R-:W2:Y:S02]  /*aab0*/  LDG.E.U16 R2, desc[UR36][R4.64] ;  /* 0x0000002404027981 */ /* 0x000ea4000c1e1500 */
[----:B--2---:R-:W-:-:S06]  /*aac0*/  IMAD.U32 R2, R2, 0x10000, RZ ;  /* 0x0001000002027824 */ /* 0x004fcc00078e00ff */
[----:B------:R-:W0:Y:S02]  /*aad0*/  F2I.S64.TRUNC R2, R2 ;  /* 0x0000000200027311 */ /* 0x000e24000020d900 */
[----:B0-----:R-:W-:Y:S01]  /*aae0*/  PRMT R0, R2, 0x7610, R0 ;  /* 0x0000761002007816 */ /* 0x001fe20000000000 */
[----:B------:R-:W-:Y:S06]  /*aaf0*/  BRA `(.L_x_23043) ;  /* 0x0000000400ac7947 */ /* 0x000fec0003800000 */
.L_x_23050:
        /* <DEDUP_REMOVED lines=10> */
.L_x_23057:
        /* <DEDUP_REMOVED lines=21> */
.L_x_23061:
[----:B------:R-:W-:Y:S05]  /*acf0*/  BSYNC B1 ;  /* 0x0000000000017941 */ /* 0x000fea0003800000 */
.L_x_23060:
[----:B------:R-:W-:Y:S01]  /*ad00*/  IMAD.SHL.U32 R2, R2, 0x100000, RZ ;  /* 0x0010000002027824 */ /* 0x000fe200078e00ff */
[----:B------:R-:W-:-:S04]  /*ad10*/  LEA R3, R0, 0x3b800000, 0x17 ;  /* 0x3b80000000037811 */ /* 0x000fc800078eb8ff */
[----:B------:R-:W-:-:S07]  /*ad20*/  LOP3.LUT R2, R3, R2, R4, 0xfe, !PT ;  /* 0x0000000203027212 */ /* 0x000fce00078efe04 */
.L_x_23059:
[----:B------:R-:W-:Y:S05]  /*ad30*/  BSYNC B0 ;  /* 0x0000000000007941 */ /* 0x000fea0003800000 */
.L_x_23058:
[----:B------:R-:W0:Y:S02]  /*ad40*/  F2I.S64.TRUNC R2, R2 ;  /* 0x0000000200027311 */ /* 0x000e24000020d900 */
[----:B0-----:R-:W-:Y:S01]  /*ad50*/  PRMT R0, R2, 0x7610, R0 ;  /* 0x0000761002007816 */ /* 0x001fe20000000000 */
[----:B------:R-:W-:Y:S06]  /*ad60*/  BRA `(.L_x_23043) ;  /* 0x0000000400107947 */ /* 0x000fec0003800000 */
.L_x_23056:
        /* <DEDUP_REMOVED lines=21> */
.L_x_23065:
[----:B------:R-:W-:Y:S05]  /*aec0*/  BSYNC B1 ;  /* 0x0000000000017941 */ /* 0x000fea0003800000 */
.L_x_23064:
[----:B------:R-:W-:Y:S01]  /*aed0*/  IMAD.SHL.U32 R2, R2, 0x200000, RZ ;  /* 0x0020000002027824 */ /* 0x000fe200078e00ff */
[----:B------:R-:W-:-:S04]  /*aee0*/  LEA R3, R0, 0x37800000, 0x17 ;  /* 0x3780000000037811 */ /* 0x000fc800078eb8ff */
[----:B------:R-:W-:-:S07]  /*aef0*/  LOP3.LUT R2, R3, R2, R4, 0xfe, !PT ;  /* 0x0000000203027212 */ /* 0x000fce00078efe04 */
.L_x_23063:
[----:B------:R-:W-:Y:S05]  /*af00*/  BSYNC B0 ;  /* 0x0000000000007941 */ /* 0x000fea0003800000 */
.L_x_23062:
[----:B------:R-:W0:Y:S02]  /*af10*/  F2I.S64.TRUNC R2, R2 ;  /* 0x0000000200027311 */ /* 0x000e24000020d900 */
[----:B0-----:R-:W-:Y:S01]  /*af20*/  PRMT R0, R2, 0x7610, R0 ;  /* 0x0000761002007816 */ /* 0x001fe20000000000 */
[----:B------:R-:W-:Y:S06]  /*af30*/  BRA `(.L_x_23043) ;  /* 0x00000000009c7947 */ /* 0x000fec0003800000 */
.L_x_23055:
        /* <DEDUP_REMOVED lines=14> */
.L_x_23069:
[----:B------:R-:W-:Y:S05]  /*b020*/  BSYNC B0 ;  /* 0x0000000000007941 */ /* 0x000fea0003800000 */
.L_x_23068:
[----:B------:R-:W0:Y:S02]  /*b030*/  F2I.S64.TRUNC R2, R2 ;  /* 0x0000000200027311 */ /* 0x000e24000020d900 */
[----:B0-----:R-:W-:Y:S01]  /*b040*/  PRMT R0, R2, 0x7610, R0 ;  /* 0x0000761002007816 */ /* 0x001fe20000000000 */
[----:B------:R-:W-:Y:S06]  /*b050*/  BRA `(.L_x_23043) ;  /* 0x0000000000547947 */ /* 0x000fec0003800000 */
.L_x_23042:
        /* <DEDUP_REMOVED lines=16> */
.L_x_23070:
[----:B------:R-:W-:Y:S01]  /*b160*/  PRMT R0, RZ, 0x7610, R0 ;  /* 0x00007610ff007816 */ /* 0x000fe20000000000 */
[----:B------:R-:W-:Y:S06]  /*b170*/  BRA `(.L_x_23043) ;  /* 0x00000000000c7947 */ /* 0x000fec0003800000 */
.L_x_23067:
[----:B------:R0:W5:Y:S01]  /*b180*/  LDG.E.U8 R0, desc[UR36][R4.64] ;  /* 0x0000002404007981 */ /* 0x000162000c1e1100 */
[----:B------:R-:W-:Y:S05]  /*b190*/  BRA `(.L_x_23043) ;  /* 0x0000000000047947 */ /* 0x000fea0003800000 */
.L_x_23066:
[----:B------:R0:W5:Y:S02]  /*b1a0*/  LDG.E.U8 R0, desc[UR36][R4.64] ;  /* 0x0000002404007981 */ /* 0x000164000c1e1100 */
.L_x_23043:
[----:B01234-:R-:W0:Y:S01]  /*b1b0*/  LDC.U8 R4, c[0x0][0x421] ;  /* 0x00010840ff047b82 */ /* 0x01fe220000000000 */
[----:B-----5:R-:W-:-:S04]  /*b1c0*/  LOP3.LUT P0, RZ, R0, 0xff, RZ, 0xc0, !PT ;  /* 0x000000ff00ff7812 */ /* 0x020fc8000780c0ff */
        /* <DEDUP_REMOVED lines=14> */
.L_x_23074:
[----:B------:R-:W-:Y:S01]  /*b2b0*/  STG.E.U8 desc[UR36][R16.64], R2 ;  /* 0x0000000210007986 */ /* 0x000fe2000c101124 */
[----:B------:R-:W-:Y:S05]  /*b2c0*/  EXIT ;  /* 0x000000000000794d */ /* 0x000fea0003800000 */
.L_x_23073:
        /* <DEDUP_REMOVED lines=9> */
.L_x_23077:
[----:B------:R-:W-:Y:S01]  /*b360*/  STG.E desc[UR36][R16.64], R2 ;  /* 0x0000000210007986 */ /* 0x000fe2000c101924 */
[----:B------:R-:W-:Y:S05]  /*b370*/  EXIT ;  /* 0x000000000000794d */ /* 0x000fea0003800000 */
.L_x_23076:
[----:B------:R-:W-:Y:S01]  /*b380*/  STG.E.U16 desc[UR36][R16.64], R2 ;  /* 0x0000000210007986 */ /* 0x000fe2000c101524 */
[----:B------:R-:W-:Y:S05]  /*b390*/  EXIT ;  /* 0x000000000000794d */ /* 0x000fea0003800000 */
.L_x_23072:
        /* <DEDUP_REMOVED lines=9> */
.L_x_23079:
[----:B------:R-:W-:-:S04]  /*b430*/  FSEL R0, RZ, 1, P0 ;  /* 0x3f800000ff007808 */ /* 0x000fc80000000000 */
[----:B------:R-:W-:-:S05]  /*b440*/  F2FP.F16.F32.PACK_AB R0, RZ, R0 ;  /* 0x00000000ff00723e */ /* 0x000fca00000000ff */
[----:B------:R-:W-:Y:S01]  /*b450*/  STG.E.U16 desc[UR36][R16.64], R0 ;  /* 0x0000000010007986 */ /* 0x000fe2000c101524 */
[----:B------:R-:W-:Y:S05]  /*b460*/  EXIT ;  /* 0x000000000000794d */ /* 0x000fea0003800000 */
.L_x_23078:
        /* <DEDUP_REMOVED lines=10> */
.L_x_23081:
[----:B------:R-:W-:-:S04]  /*b510*/  FSEL R0, RZ, 1, P0 ;  /* 0x3f800000ff007808 */ /* 0x000fc80000000000 */
[----:B------:R-:W-:-:S04]  /*b520*/  F2FP.F16.F32.PACK_AB R3, RZ, R0 ;  /* 0x00000000ff03723e */ /* 0x000fc800000000ff */
[----:B------:R-:W-:-:S05]  /*b530*/  PRMT R3, R3, 0x5410, RZ ;  /* 0x0000541003037816 */ /* 0x000fca00000000ff */
[----:B------:R-:W-:Y:S01]  /*b540*/  STG.E desc[UR36][R16.64], R3 ;  /* 0x0000000310007986 */ /* 0x000fe2000c101924 */
[----:B------:R-:W-:Y:S05]  /*b550*/  EXIT ;  /* 0x000000000000794d */ /* 0x000fea0003800000 */
.L_x_23080:
[----:B------:R-:W-:Y:S01]  /*b560*/  FSEL R3, RZ, 1.875, P0 ;  /* 0x3ff00000ff037808 */ /* 0x000fe20000000000 */
[----:B------:R-:W-:-:S05]  /*b570*/  IMAD.MOV.U32 R2, RZ, RZ, RZ ;  /* 0x000000ffff027224 */ /* 0x000fca00078e00ff */
[----:B------:R-:W-:Y:S01]  /*b580*/  STG.E.64 desc[UR36][R16.64], R2 ;  /* 0x0000000210007986 */ /* 0x000fe2000c101b24 */
[----:B------:R-:W-:Y:S05]  /*b590*/  EXIT ;  /* 0x000000000000794d */ /* 0x000fea0003800000 */
.L_x_23071:
        /* <DEDUP_REMOVED lines=10> */
.L_x_23084:
[----:B------:R-:W-:Y:S02]  /*b640*/  FSEL R5, RZ, 1.875, P0 ;  /* 0x3ff00000ff057808 */ /* 0x000fe40000000000 */
[----:B------:R-:W-:Y:S01]  /*b650*/  CS2R R6, SRZ ;  /* 0x0000000000067805 */ /* 0x000fe2000001ff00 */
[----:B------:R-:W-:-:S05]  /*b660*/  IMAD.MOV.U32 R4, RZ, RZ, RZ ;  /* 0x000000ffff047224 */ /* 0x000fca00078e00ff */
[----:B------:R-:W-:Y:S01]  /*b670*/  STG.E.128 desc[UR36][R16.64], R4 ;  /* 0x0000000410007986 */ /* 0x000fe2000c101d24 */
[----:B------:R-:W-:Y:S05]  /*b680*/  EXIT ;  /* 0x000000000000794d */ /* 0x000fea0003800000 */
.L_x_23083:
        /* <DEDUP_REMOVED lines=18> */
.L_x_23088:
[----:B------:R-:W-:Y:S05]  /*b7b0*/  BSYNC B0 ;  /* 0x0000000000007941 */ /* 0x000fea0003800000 */
.L_x_23087:
[----:B------:R-:W-:Y:S01]  /*b7c0*/  STG.E.U8 desc[UR36][R16.64], R3 ;  /* 0x0000000310007986 */ /* 0x000fe2000c101124 */
[----:B------:R-:W-:Y:S05]  /*b7d0*/  EXIT ;  /* 0x000000000000794d */ /* 0x000fea0003800000 */
.L_x_23086:
        /* <DEDUP_REMOVED lines=14> */
.L_x_23089:
[----:B------:R-:W-:Y:S01]  /*b8c0*/  IMAD.MOV.U32 R3, RZ, RZ, 0x7f ;  /* 0x0000007fff037424 */ /* 0x000fe200078e00ff */
[----:B------:R-:W-:-:S04]  /*b8d0*/  ISETP.GT.U32.AND P0, PT, R5, 0x7f800000, PT ;  /* 0x7f8000000500780c */ /* 0x000fc80003f04070 */
[----:B------:R-:W-:-:S05]  /*b8e0*/  SEL R3, R3, 0x7c, P0 ;  /* 0x0000007c03037807 */ /* 0x000fca0000000000 */
[----:B------:R-:W-:Y:S01]  /*b8f0*/  STG.E.U8 desc[UR36][R16.64], R3 ;  /* 0x0000000310007986 */ /* 0x000fe2000c101124 */
[----:B------:R-:W-:Y:S05]  /*b900*/  EXIT ;  /* 0x000000000000794d */ /* 0x000fea0003800000 */
.L_x_23085:
[----:B------:R-:W-:-:S04]  /*b910*/  FSEL R0, RZ, 1, P0 ;  /* 0x3f800000ff007808 */ /* 0x000fc80000000000 */
[----:B------:R-:W-:-:S05]  /*b920*/  F2FP.BF16.F32.PACK_AB R0, RZ, R0 ;  /* 0x00000000ff00723e */ /* 0x000fca00000010ff */
[----:B------:R-:W-:Y:S01]  /*b930*/  STG.E.U16 desc[UR36][R16.64], R0 ;  /* 0x0000000010007986 */ /* 0x000fe2000c101524 */
[----:B------:R-:W-:Y:S05]  /*b940*/  EXIT ;  /* 0x000000000000794d */ /* 0x000fea0003800000 */
.L_x_23082:
        /* <DEDUP_REMOVED lines=10> */
.L_x_23092:
        /* <DEDUP_REMOVED lines=16> */
.L_x_23095:
[----:B------:R-:W-:-:S07]  /*baf0*/  PRMT R8, R0, 0x7610, R8 ;  /* 0x0000761000087816 */ /* 0x000fce0000000008 */
.L_x_23094:
[----:B------:R-:W-:Y:S05]  /*bb00*/  BSYNC B0 ;  /* 0x0000000000007941 */ /* 0x000fea0003800000 */
.L_x_23093:
[----:B------:R-:W-:Y:S01]  /*bb10*/  STG.E.U8 desc[UR36][R16.64], R8 ;  /* 0x0000000810007986 */ /* 0x000fe2000c101124 */
[----:B------:R-:W-:Y:S05]  /*bb20*/  EXIT ;  /* 0x000000000000794d */ /* 0x000fea0003800000 */
.L_x_23091:
        /* <DEDUP_REMOVED lines=16> */
.L_x_23098:
[----:B------:R-:W-:-:S07]  /*bc30*/  PRMT R8, R0, 0x7610, R8 ;  /* 0x0000761000087816 */ /* 0x000fce0000000008 */
.L_x_23097:
[----:B------:R-:W-:Y:S05]  /*bc40*/  BSYNC B0 ;  /* 0x0000000000007941 */ /* 0x000fea0003800000 */
.L_x_23096:
[----:B------:R-:W-:Y:S01]  /*bc50*/  STG.E.U8 desc[UR36][R16.64], R8 ;  /* 0x0000000810007986 */ /* 0x000fe2000c101124 */
[----:B------:R-:W-:Y:S05]  /*bc60*/  EXIT ;  /* 0x000000000000794d */ /* 0x000fea0003800000 */
.L_x_23090:
        /* <DEDUP_REMOVED lines=21> */
.L_x_23075:
        /* <DEDUP_REMOVED lines=16> */
.L_x_23101:
[----:B------:R-:W-:Y:S05]  /*bec0*/  EXIT ;  /* 0x000000000000794d */ /* 0x000fea0003800000 */
.L_x_23100:
[----:B------:R-:W-:-:S05]  /*bed0*/  IMAD.MOV.U32 R3, RZ, RZ, RZ ;  /* 0x000000ffff037224 */ /* 0x000fca00078e00ff */
[----:B------:R-:W-:Y:S01]  /*bee0*/  STG.E.64 desc[UR36][R16.64], R2 ;  /* 0x0000000210007986 */ /* 0x000fe2000c101b24 */
[----:B------:R-:W-:Y:S05]  /*bef0*/  EXIT ;  /* 0x000000000000794d */ /* 0x000fea0003800000 */
.L_x_23099:
[----:B------:R-:W-:Y:S01]  /*bf00*/  STG.E desc[UR36][R16.64], R2 ;  /* 0x0000000210007986 */ /* 0x000fe2000c101924 */
[----:B------:R-:W-:Y:S05]  /*bf10*/  EXIT ;  /* 0x000000000000794d */ /* 0x000fea0003800000 */
.L_x_23102:
        /* <DEDUP_REMOVED lines=14> */
.L_x_23701:


//--------------------- .text._ZN2at6native27unrolled_elementwise_kernelIZZZNS0_23logical_not_kernel_cudaERNS_18TensorIteratorBaseEENKUlvE0_clEvENKUlvE_clEvEUlhE_St5arrayIPcLm2EELi4E23TrivialOffsetCalculatorILi1EjESB_NS0_6memory12LoadWithCastILi1EEENSC_13StoreWithCastILi1EEEEEviT_T0_T2_T3_T4_T5_ --------------------------
	.section	.text._ZN2at6native27unrolled_elementwise_kernelIZZZNS0_23logical_not_kernel_cudaERNS_18TensorIteratorBaseEENKUlvE0_clEvENKUlvE_clEvEUlhE_St5arrayIPcLm2EELi4E23TrivialOffsetCalculatorILi1EjESB_NS0_6memory12LoadWithCastILi1EEENSC_13StoreWithCastILi1EEEEEviT_T0_T2_T3_T4_T5_,"ax",@progbits
	.align	128
        .global         _ZN2at6native27unrolled_elementwise_kernelIZZZNS0_23logical_not_kernel_cudaERNS_18TensorIteratorBaseEENKUlvE0_clEvENKUlvE_clEvEUlhE_St5arrayIPcLm2EELi4E23TrivialOffsetCalculatorILi1EjESB_NS0_6memory12LoadWithCastILi1EEENSC_13StoreWithCastILi1EEEEEviT_T0_T2_T3_T4_T5_
        .type           _ZN2at6native27unrolled_elementwise_kernelIZZZNS0_23logical_not_kernel_cudaERNS_18TensorIteratorBaseEENKUlvE0_clEvENKUlvE_clEvEUlhE_St5arrayIPcLm2EELi4E23TrivialOffsetCalculatorILi1EjESB_NS0_6memory12LoadWithCastILi1EEENSC_13StoreWithCastILi1EEEEEviT_T0_T2_T3_T4_T5_,@function
        .size           _ZN2at6native27unrolled_elementwise_kernelIZZZNS0_23logical_not_kernel_cudaERNS_18TensorIteratorBaseEENKUlvE0_clEvENKUlvE_clEvEUlhE_St5arrayIPcLm2EELi4E23TrivialOffsetCalculatorILi1EjESB_NS0_6memory12LoadWithCastILi1EEENSC_13StoreWithCastILi1EEEEEviT_T0_T2_T3_T4_T5_,(.L_x_23702 - _ZN2at6native27unrolled_elementwise_kernelIZZZNS0_23logical_not_kernel_cudaERNS_18TensorIteratorBaseEENKUlvE0_clEvENKUlvE_clEvEUlhE_St5arrayIPcLm2EELi4E23TrivialOffsetCalculatorILi1EjESB_NS0_6memory12LoadWithCastILi1EEENSC_13StoreWithCastILi1EEEEEviT_T0_T2_T3_T4_T5_)
        .other          _ZN2at6native27unrolled_elementwise_kernelIZZZNS0_23logical_not_kernel_cudaERNS_18TensorIteratorBaseEENKUlvE0_clEvENKUlvE_clEvEUlhE_St5arrayIPcLm2EELi4E23TrivialOffsetCalculatorILi1EjESB_NS0_6memory12LoadWithCastILi1EEENSC_13StoreWithCastILi1EEEEEviT_T0_T2_T3_T4_T5_,@"STO_CUDA_ENTRY STV_DEFAULT"
_ZN2at6native27unrolled_elementwise_kernelIZZZNS0_23logical_not_kernel_cudaERNS_18TensorIteratorBaseEENKUlvE0_clEvENKUlvE_clEvEUlhE_St5arrayIPcLm2EELi4E23TrivialOffsetCalculatorILi1EjESB_NS0_6memory12LoadWithCastILi1EEENSC_13StoreWithCastILi1EEEEEviT_T0_T2_T3_T4_T5_:
.text._ZN2at6native27unrolled_elementwise_kernelIZZZNS0_23logical_not_kernel_cudaERNS_18TensorIteratorBaseEENKUlvE0_clEvENKUlvE_clEvEUlhE_St5arrayIPcLm2EELi4E23TrivialOffsetCalculatorILi1EjESB_NS0_6memory12LoadWithCastILi1EEENSC_13StoreWithCastILi1EEEEEviT_T0_T2_T3_T4_T5_:
        /* <DEDUP_REMOVED lines=31> */
.L_x_23108:
[----:B------:R3:W5:Y:S01]  /*01f0*/  LDG.E.U8 R18, desc[UR36][R4.64] ;  /* 0x0000002404127981 */ /* 0x000762000c1e1100 */
[----:B------:R-:W-:Y:S05]  /*0200*/  BRA `(.L_x_23110) ;  /* 0x0000000c00687947 */ /* 0x000fea0003800000 */
.L_x_23107:
        /* <DEDUP_REMOVED lines=8> */
.L_x_23112:
[----:B------:R1:W5:Y:S01]  /*0290*/  LDG.E.U8 R18, desc[UR36][R4.64] ;  /* 0x0000002404127981 */ /* 0x000362000c1e1100 */
[----:B------:R-:W-:Y:S05]  /*02a0*/  BRA `(.L_x_23110) ;  /* 0x0000000c00407947 */ /* 0x000fea0003800000 */
.L_x_23111:
[----:B------:R2:W5:Y:S01]  /*02b0*/  LDG.E.U16 R18, desc[UR36][R4.64] ;  /* 0x0000002404127981 */ /* 0x000562000c1e1500 */
[----:B------:R-:W-:Y:S05]  /*02c0*/  BRA `(.L_x_23110) ;  /* 0x0000000c00387947 */ /* 0x000fea0003800000 */
.L_x_23106:
        /* <DEDUP_REMOVED lines=10> */
.L_x_23114:
[----:B------:R-:W2:Y:S02]  /*0370*/  LDG.E.U16 R2, desc[UR36][R4.64] ;  /* 0x0000002404027981 */ /* 0x000ea4000c1e1500 */
[----:B--2---:R-:W-:-:S06]  /*0380*/  HADD2.F32 R2, -RZ, R2.H0_H0 ;  /* 0x20000002ff027230 */ /* 0x004fcc0000004100 */
[----:B------:R-:W0:Y:S02]  /*0390*/  F2I.S64.TRUNC R2, R2 ;  /* 0x0000000200027311 */ /* 0x000e24000020d900 */
[----:B0-----:R-:W-:Y:S01]  /*03a0*/  PRMT R18, R2, 0x7610, R18 ;  /* 0x0000761002127816 */ /* 0x001fe20000000012 */
[----:B------:R-:W-:Y:S06]  /*03b0*/  BRA `(.L_x_23110) ;  /* 0x0000000800fc7947 */ /* 0x000fec0003800000 */
.L_x_23113:
        /* <DEDUP_REMOVED lines=10> */
.L_x_23116:
[----:B------:R-:W2:Y:S02]  /*0460*/  LDG.E.U16 R4, desc[UR36][R4.64] ;  /* 0x0000002404047981 */ /* 0x000ea4000c1e1500 */
[----:B--2---:R-:W-:-:S06]  /*0470*/  HADD2.F32 R2, -RZ, R4.H0_H0 ;  /* 0x20000004ff027230 */ /* 0x004fcc0000004100 */
[----:B------:R-:W0:Y:S02]  /*0480*/  F2I.S64.TRUNC R2, R2 ;  /* 0x0000000200027311 */ /* 0x000e24000020d900 */
[----:B0-----:R-:W-:Y:S01]  /*0490*/  PRMT R18, R2, 0x7610, R18 ;  /* 0x0000761002127816 */ /* 0x001fe20000000012 */
[----:B------:R-:W-:Y:S06]  /*04a0*/  BRA `(.L_x_23110) ;  /* 0x0000000800c07947 */ /* 0x000fec0003800000 */
.L_x_23115:
[----:B------:R-:W2:Y:S02]  /*04b0*/  LDG.E.64 R2, desc[UR36][R4.64] ;  /* 0x0000002404027981 */ /* 0x000ea4000c1e1b00 */
[----:B--2---:R-:W0:Y:S02]  /*04c0*/  F2I.S64.F64.TRUNC R2, R2 ;  /* 0x0000000200027311 */ /* 0x004e24000030d900 */
[----:B0-----:R-:W-:Y:S01]  /*04d0*/  PRMT R18, R2, 0x7610, R18 ;  /* 0x0000761002127816 */ /* 0x001fe20000000012 */
[----:B------:R-:W-:Y:S06]  /*04e0*/  BRA `(.L_x_23110) ;  /* 0x0000000800b07947 */ /* 0x000fec0003800000 */
.L_x_23105:
        /* <DEDUP_REMOVED lines=12> */
.L_x_23119:
[----:B------:R-:W2:Y:S02]  /*05b0*/  LDG.E.64 R4, desc[UR36][R4.64] ;  /* 0x0000002404047981 */ /* 0x000ea4000c1e1b00 */
[----:B--2---:R-:W0:Y:S02]  /*05c0*/  F2I.S64.F64.TRUNC R2, R4 ;  /* 0x0000000400027311 */ /* 0x004e24000030d900 */
[----:B0-----:R-:W-:Y:S01]  /*05d0*/  PRMT R18, R2, 0x7610, R18 ;  /* 0x0000761002127816 */ /* 0x001fe20000000012 */
[----:B------:R-:W-:Y:S06]  /*05e0*/  BRA `(.L_x_23110) ;  /* 0x0000000800707947 */ /* 0x000fec0003800000 */
.L_x_23118:
        /* <DEDUP_REMOVED lines=28> */
.L_x_23121:
        /* <DEDUP_REMOVED lines=16> */
.L_x_23120:
[----:B------:R-:W2:Y:S02]  /*08b0*/  LDG.E.U16 R2, desc[UR36][R4.64] ;  /* 0x0000002404027981 */ /* 0x000ea4000c1e1500 */
[----:B--2---:R-:W-:-:S06]  /*08c0*/  IMAD.U32 R2, R2, 0x10000, RZ ;  /* 0x0001000002027824 */ /* 0x004fcc00078e00ff */
[----:B------:R-:W0:Y:S02]  /*08d0*/  F2I.S64.TRUNC R2, R2 ;  /* 0x0000000200027311 */ /* 0x000e24000020d900 */
[----:B0-----:R-:W-:Y:S01]  /*08e0*/  PRMT R18, R2, 0x7610, R18 ;  /* 0x0000761002127816 */ /* 0x001fe20000000012 */
[----:B------:R-:W-:Y:S06]  /*08f0*/  BRA `(.L_x_23110) ;  /* 0x0000000400ac7947 */ /* 0x000fec0003800000 */
.L_x_23117:
        /* <DEDUP_REMOVED lines=10> */
.L_x_23124:
        /* <DEDUP_REMOVED lines=21> */
.L_x_23128:
[----:B------:R-:W-:Y:S05]  /*0af0*/  BSYNC B1 ;  /* 0x0000000000017941 */ /* 0x000fea0003800000 */
.L_x_23127:
[----:B------:R-:W-:Y:S01]  /*0b00*/  IMAD.SHL.U32 R2, R2, 0x100000, RZ ;  /* 0x0010000002027824 */ /* 0x000fe200078e00ff */
[----:B------:R-:W-:-:S04]  /*0b10*/  LEA R3, R0, 0x3b800000, 0x17 ;  /* 0x3b80000000037811 */ /* 0x000fc800078eb8ff */
[----:B------:R-:W-:-:S07]  /*0b20*/  LOP3.LUT R2, R3, R2, R4, 0xfe, !PT ;  /* 0x0000000203027212 */ /* 0x000fce00078efe04 */
.L_x_23126:
[----:B------:R-:W-:Y:S05]  /*0b30*/  BSYNC B0 ;  /* 0x0000000000007941 */ /* 0x000fea0003800000 */
.L_x_23125:
[----:B------:R-:W0:Y:S02]  /*0b40*/  F2I.S64.TRUNC R2, R2 ;  /* 0x0000000200027311 */ /* 0x000e24000020d900 */
[----:B0-----:R-:W-:Y:S01]  /*0b50*/  PRMT R18, R2, 0x7610, R18 ;  /* 0x0000761002127816 */ /* 0x001fe20000000012 */
[----:B------:R-:W-:Y:S06]  /*0b60*/  BRA `(.L_x_23110) ;  /* 0x0000000400107947 */ /* 0x000fec0003800000 */
.L_x_23123:
        /* <DEDUP_REMOVED lines=21> */
.L_x_23132:
[----:B------:R-:W-:Y:S05]  /*0cc0*/  BSYNC B1 ;  /* 0x0000000000017941 */ /* 0x000fea0003800000 */
.L_x_23131:
[----:B------:R-:W-:Y:S01]  /*0cd0*/  IMAD.SHL.U32 R2, R2, 0x200000, RZ ;  /* 0x0020000002027824 */ /* 0x000fe200078e00ff */
[----:B------:R-:W-:-:S04]  /*0ce0*/  LEA R3, R0, 0x37800000, 0x17 ;  /* 0x3780000000037811 */ /* 0x000fc800078eb8ff */
[----:B------:R-:W-:-:S07]  /*0cf0*/  LOP3.LUT R2, R3, R2, R4, 0xfe, !PT ;  /* 0x0000000203027212 */ /* 0x000fce00078efe04 */
.L_x_23130:
[----:B------:R-:W-:Y:S05]  /*0d00*/  BSYNC B0 ;  /* 0x0000000000007941 */ /* 0x000fea0003800000 */
.L_x_23129:
[----:B------:R-:W0:Y:S02]  /*0d10*/  F2I.S64.TRUNC R2, R2 ;  /* 0x0000000200027311 */ /* 0x000e24000020d900 */
[----:B0-----:R-:W-:Y:S01]  /*0d20*/  PRMT R18, R2, 0x7610, R18 ;  /* 0x0000761002127816 */ /* 0x001fe20000000012 */
[----:B------:R-:W-:Y:S06]  /*0d30*/  BRA `(.L_x_23110) ;  /* 0x00000000009c7947 */ /* 0x000fec0003800000 */
.L_x_23122:
        /* <DEDUP_REMOVED lines=14> */
.L_x_23136:
[----:B------:R-:W-:Y:S05]  /*0e20*/  BSYNC B0 ;  /* 0x0000000000007941 */ /* 0x000fea0003800000 */
.L_x_23135:
[----:B------:R-:W0:Y:S02]  /*0e30*/  F2I.S64.TRUNC R2, R2 ;  /* 0x0000000200027311 */ /* 0x000e24000020d900 */
[----:B0-----:R-:W-:Y:S01]  /*0e40*/  PRMT R18, R2, 0x7610, R18 ;  /* 0x0000761002127816 */ /* 0x001fe20000000012 */
[----:B------:R-:W-:Y:S06]  /*0e50*/  BRA `(.L_x_23110) ;  /* 0x0000000000547947 */ /* 0x000fec0003800000 */
.L_x_23109:
        /* <DEDUP_REMOVED lines=16> */
.L_x_23137:
[----:B------:R-:W-:Y:S01]  /*0f60*/  PRMT R18, RZ, 0x7610, R18 ;  /* 0x00007610ff127816 */ /* 0x000fe20000000012 */
[----:B------:R-:W-:Y:S06]  /*0f70*/  BRA `(.L_x_23110) ;  /* 0x00000000000c7947 */ /* 0x000fec0003800000 */
.L_x_23134:
[----:B------:R0:W5:Y:S01]  /*0f80*/  LDG.E.U8 R18, desc[UR36][R4.64] ;  /* 0x0000002404127981 */ /* 0x000162000c1e1100 */
[----:B------:R-:W-:Y:S05]  /*0f90*/  BRA `(.L_x_23110) ;  /* 0x0000000000047947 */ /* 0x000fea0003800000 */
.L_x_23133:
[----:B------:R0:W5:Y:S02]  /*0fa0*/  LDG.E.U8 R18, desc[UR36][R4.64] ;  /* 0x0000002404127981 */ /* 0x000164000c1e1100 */
.L_x_23110:
[----:B------:R-:W1:Y:S02]  /*0fb0*/  S2R R26, SR_TID.X ;  /* 0x00000000001a7919 */ /* 0x000e640000002100 */
[----:B-1----:R-:W-:-:S07]  /*0fc0*/  VIADD R26, R26, 0x80 ;  /* 0x000000801a1a7836 */ /* 0x002fce0000000000 */
.L_x_23104:
[----:B------:R-:W-:Y:S05]  /*0fd0*/  BSYNC B6 ;  /* 0x0000000000067941 */ /* 0x000fea0003800000 */
.L_x_23103:
        /* <DEDUP_REMOVED lines=23> */
.L_x_23143:
[----:B------:R0:W5:Y:S01]  /*1150*/  LDG.E.U8 R22, desc[UR36][R4.64] ;  /* 0x0000002404167981 */ /* 0x000162000c1e1100 */
[----:B------:R-:W-:Y:S05]  /*1160*/  BRA `(.L_x_23145) ;  /* 0x0000000c00647947 */ /* 0x000fea0003800000 */
.L_x_23142:
        /* <DEDUP_REMOVED lines=8> */
.L_x_23147:
[----:B------:R4:W5:Y:S01]  /*11f0*/  LDG.E.U8 R22, desc[UR36][R4.64] ;  /* 0x0000002404167981 */ /* 0x000962000c1e1100 */
[----:B------:R-:W-:Y:S05]  /*1200*/  BRA `(.L_x_23145) ;  /* 0x0000000c003c7947 */ /* 0x000fea0003800000 */
.L_x_23146:
[----:B------:R0:W5:Y:S01]  /*1210*/  LDG.E.U16 R22, desc[UR36][R4.64] ;  /* 0x0000002404167981 */ /* 0x000162000c1e1500 */
[----:B------:R-:W-:Y:S05]  /*1220*/  BRA `(.L_x_23145) ;  /* 0x0000000c00347947 */ /* 0x000fea0003800000 */
.L_x_23141:
        /* <DEDUP_REMOVED lines=10> */
.L_x_23149:
[----:B------:R-:W2:Y:S02]  /*12d0*/  LDG.E.U16 R2, desc[UR36][R4.64] ;  /* 0x0000002404027981 */ /* 0x000ea4000c1e1500 */
[----:B--2---:R-:W-:-:S06]  /*12e0*/  HADD2.F32 R2, -RZ, R2.H0_H0 ;  /* 0x20000002ff027230 */ /* 0x004fcc0000004100 */
[----:B------:R-:W0:Y:S02]  /*12f0*/  F2I.S64.TRUNC R2, R2 ;  /* 0x0000000200027311 */ /* 0x000e24000020d900 */
[----:B0-----:R-:W-:Y:S01]  /*1300*/  PRMT R22, R2, 0x7610, R22 ;  /* 0x0000761002167816 */ /* 0x001fe20000000016 */
[----:B------:R-:W-:Y:S06]  /*1310*/  BRA `(.L_x_23145) ;  /* 0x0000000800f87947 */ /* 0x000fec0003800000 */
.L_x_23148:
        /* <DEDUP_REMOVED lines=10> */
.L_x_23151:
[----:B------:R-:W2:Y:S02]  /*13c0*/  LDG.E.U16 R4, desc[UR36][R4.64] ;  /* 0x0000002404047981 */ /* 0x000ea4000c1e1500 */
[----:B--2---:R-:W-:-:S06]  /*13d0*/  HADD2.F32 R2, -RZ, R4.H0_H0 ;  /* 0x20000004ff027230 */ /* 0x004fcc0000004100 */
[----:B------:R-:W0:Y:S02]  /*13e0*/  F2I.S64.TRUNC R2, R2 ;  /* 0x0000000200027311 */ /* 0x000e24000020d900 */
[----:B0-----:R-:W-:Y:S01]  /*13f0*/  PRMT R22, R2, 0x7610, R22 ;  /* 0x0000761002167816 */ /* 0x001fe20000000016 */
[----:B------:R-:W-:Y:S06]  /*1400*/  BRA `(.L_x_23145) ;  /* 0x0000000800bc7947 */ /* 0x000fec0003800000 */
.L_x_23150:
[----:B------:R-:W2:Y:S02]  /*1410*/  LDG.E.64 R2, desc[UR36][R4.64] ;  /* 0x0000002404027981 */ /* 0x000ea4000c1e1b00 */
[----:B--2---:R-:W0:Y:S02]  /*1420*/  F2I.S64.F64.TRUNC R2, R2 ;  /* 0x0000000200027311 */ /* 0x004e24000030d900 */
[----:B0-----:R-:W-:Y:S01]  /*1430*/  PRMT R22, R2, 0x7610, R22 ;  /* 0x0000761002167816 */ /* 0x001fe20000000016 */
[----:B------:R-:W-:Y:S06]  /*1440*/  BRA `(.L_x_23145) ;  /* 0x0000000800ac7947 */ /* 0x000fec0003800000 */
.L_x_23140:
        /* <DEDUP_REMOVED lines=12> */
.L_x_23154:
[----:B------:R-:W2:Y:S02]  /*1510*/  LDG.E.64 R4, desc[UR36][R4.64] ;  /* 0x0000002404047981 */ /* 0x000ea4000c1e1b00 */
[----:B--2---:R-:W0:Y:S02]  /*1520*/  F2I.S64.F64.TRUNC R2, R4 ;  /* 0x0000000400027311 */ /* 0x004e24000030d900 */
[----:B0-----:R-:W-:Y:S01]  /*1530*/  PRMT R22, R2, 0x7610, R22 ;  /* 0x0000761002167816 */ /* 0x001fe20000000016 */
[----:B------:R-:W-:Y:S06]  /*1540*/  BRA `(.L_x_23145) ;  /* 0x00000008006c7947 */ /* 0x000fec0003800000 */
.L_x_23153:
        /* <DEDUP_REMOVED lines=28> */
.L_x_23156:
        /* <DEDUP_REMOVED lines=15> */
.L_x_23155:
[----:B------:R-:W2:Y:S02]  /*1800*/  LDG.E.U16 R2, desc[UR36][R4.64] ;  /* 0x0000002404027981 */ /* 0x000ea4000c1e1500 */
[----:B--2---:R-:W-:-:S06]  /*1810*/  IMAD.U32 R2, R2, 0x10000, RZ ;  /* 0x0001000002027824 */ /* 0x004fcc00078e00ff */
[----:B------:R-:W0:Y:S02]  /*1820*/  F2I.S64.TRUNC R2, R2 ;  /* 0x0000000200027311 */ /* 0x000e24000020d900 */
[----:B0-----:R-:W-:Y:S01]  /*1830*/  PRMT R22, R2, 0x7610, R22 ;  /* 0x0000761002167816 */ /* 0x001fe20000000016 */
[----:B------:R-:W-:Y:S06]  /*1840*/  BRA `(.L_x_23145) ;  /* 0x0000000400ac7947 */ /* 0x000fec0003800000 */
.L_x_23152:
        /* <DEDUP_REMOVED lines=10> */
.L_x_23159:
        /* <DEDUP_REMOVED lines=21> */
.L_x_23163:
[----:B------:R-:W-:Y:S05]  /*1a40*/  BSYNC B1 ;  /* 0x0000000000017941 */ /* 0x000fea0003800000 */
.L_x_23162:
[----:B------:R-:W-:Y:S01]  /*1a50*/  IMAD.SHL.U32 R2, R2, 0x100000, RZ ;  /* 0x0010000002027824 */ /* 0x000fe200078e00ff */
[----:B------:R-:W-:-:S04]  /*1a60*/  LEA R3, R0, 0x3b800000, 0x17 ;  /* 0x3b80000000037811 */ /* 0x000fc800078eb8ff */
[----:B------:R-:W-:-:S07]  /*1a70*/  LOP3.LUT R2, R3, R2, R4, 0xfe, !PT ;  /* 0x0000000203027212 */ /* 0x000fce00078efe04 */
.L_x_23161:
[----:B------:R-:W-:Y:S05]  /*1a80*/  BSYNC B0 ;  /* 0x0000000000007941 */ /* 0x000fea0003800000 */
.L_x_23160:
[----:B------:R-:W0:Y:S02]  /*1a90*/  F2I.S64.TRUNC R2, R2 ;  /* 0x0000000200027311 */ /* 0x000e24000020d900 */
[----:B0-----:R-:W-:Y:S01]  /*1aa0*/  PRMT R22, R2, 0x7610, R22 ;  /* 0x0000761002167816 */ /* 0x001fe20000000016 */
[----:B------:R-:W-:Y:S06]  /*1ab0*/  BRA `(.L_x_23145) ;  /* 0x0000000400107947 */ /* 0x000fec0003800000 */
.L_x_23158:
        /* <DEDUP_REMOVED lines=21> */
.L_x_23167:
[----:B------:R-:W-:Y:S05]  /*1c10*/  BSYNC B1 ;  /* 0x0000000000017941 */ /* 0x000fea0003800000 */
.L_x_23166:
[----:B------:R-:W-:Y:S01]  /*1c20*/  IMAD.SHL.U32 R2, R2, 0x200000, RZ ;  /* 0x0020000002027824 */ /* 0x000fe200078e00ff */
[----:B------:R-:W-:-:S04]  /*1c30*/  LEA R3, R0, 0x37800000, 0x17 ;  /* 0x3780000000037811 */ /* 0x000fc800078eb8ff */
[----:B------:R-:W-:-:S07]  /*1c40*/  LOP3.LUT R2, R3, R2, R4, 0xfe, !PT ;  /* 0x0000000203027212 */ /* 0x000fce00078efe04 */
.L_x_23165:
[----:B------:R-:W-:Y:S05]  /*1c50*/  BSYNC B0 ;  /* 0x0000000000007941 */ /* 0x000fea0003800000 */
.L_x_23164:
[----:B------:R-:W0:Y:S02]  /*1c60*/  F2I.S64.TRUNC R2, R2 ;  /* 0x0000000200027311 */ /* 0x000e24000020d900 */
[----:B0-----:R-:W-:Y:S01]  /*1c70*/  PRMT R22, R2, 0x7610, R22 ;  /* 0x0000761002167816 */ /* 0x001fe20000000016 */
[----:B------:R-:W-:Y:S06]  /*1c80*/  BRA `(.L_x_23145) ;  /* 0x00000000009c7947 */ /* 0x000fec0003800000 */
.L_x_23157:
        /* <DEDUP_REMOVED lines=14> */
.L_x_23171:
[----:B------:R-:W-:Y:S05]  /*1d70*/  BSYNC B0 ;  /* 0x0000000000007941 */ /* 0x000fea0003800000 */
.L_x_23170:
[----:B------:R-:W0:Y:S02]  /*1d80*/  F2I.S64.TRUNC R2, R2 ;  /* 0x0000000200027311 */ /* 0x000e24000020d900 */
[----:B0-----:R-:W-:Y:S01]  /*1d90*/  PRMT R22, R2, 0x7610, R22 ;  /* 0x0000761002167816 */ /* 0x001fe20000000016 */
[----:B------:R-:W-:Y:S06]  /*1da0*/  BRA `(.L_x_23145) ;  /* 0x0000000000547947 */ /* 0x000fec0003800000 */
.L_x_23144:
        /* <DEDUP_REMOVED lines=16> */
.L_x_23172:
[----:B------:R-:W-:Y:S01]  /*1eb0*/  PRMT R22, RZ, 0x7610, R22 ;  /* 0x00007610ff167816 */ /* 0x000fe20000000016 */
[----:B------:R-:W-:Y:S06]  /*1ec0*/  BRA `(.L_x_23145) ;  /* 0x00000000000c7947 */ /* 0x000fec0003800000 */
.L_x_23169:
[----:B------:R1:W5:Y:S01]  /*1ed0*/  LDG.E.U8 R22, desc[UR36][R4.64] ;  /* 0x0000002404167981 */ /* 0x000362000c1e1100 */
[----:B------:R-:W-:Y:S05]  /*1ee0*/  BRA `(.L_x_23145) ;  /* 0x0000000000047947 */ /* 0x000fea0003800000 */
.L_x_23168:
[----:B------:R0:W5:Y:S02]  /*1ef0*/  LDG.E.U8 R22, desc[UR36][R4.64] ;  /* 0x0000002404167981 */ /* 0x000164000c1e1100 */
.L_x_23145:
[----:B------:R-:W-:-:S07]  /*1f00*/  VIADD R26, R26, 0x80 ;  /* 0x000000801a1a7836 */ /* 0x000fce0000000000 */
.L_x_23139:
[----:B------:R-:W-:Y:S05]  /*1f10*/  BSYNC B6 ;  /* 0x0000000000067941 */ /* 0x000fea0003800000 */
.L_x_23138:
        /* <DEDUP_REMOVED lines=25> */
.L_x_23178:
[----:B------:R0:W5:Y:S01]  /*20b0*/  LDG.E.U8 R24, desc[UR36][R4.64] ;  /* 0x0000002404187981 */ /* 0x000162000c1e1100 */
[----:B------:R-:W-:Y:S05]  /*20c0*/  BRA `(.L_x_23180) ;  /* 0x0000000c00647947 */ /* 0x000fea0003800000 */
.L_x_23177:
        /* <DEDUP_REMOVED lines=8> */
.L_x_23182:
[----:B------:R3:W5:Y:S01]  /*2150*/  LDG.E.U8 R24, desc[UR36][R4.64] ;  /* 0x0000002404187981 */ /* 0x000762000c1e1100 */
[----:B------:R-:W-:Y:S05]  /*2160*/  BRA `(.L_x_23180) ;  /* 0x0000000c003c7947 */ /* 0x000fea0003800000 */
.L_x_23181:
[----:B------:R0:W5:Y:S01]  /*2170*/  LDG.E.U16 R24, desc[UR36][R4.64] ;  /* 0x0000002404187981 */ /* 0x000162000c1e1500 */
[----:B------:R-:W-:Y:S05]  /*2180*/  BRA `(.L_x_23180) ;  /* 0x0000000c00347947 */ /* 0x000fea0003800000 */
.L_x_23176:
        /* <DEDUP_REMOVED lines=10> */
.L_x_23184:
[----:B------:R-:W2:Y:S02]  /*2230*/  LDG.E.U16 R2, desc[UR36][R4.64] ;  /* 0x0000002404027981 */ /* 0x000ea4000c1e1500 */
[----:B--2---:R-:W-:-:S06]  /*2240*/  HADD2.F32 R2, -RZ, R2.H0_H0 ;  /* 0x20000002ff027230 */ /* 0x004fcc0000004100 */
[----:B------:R-:W0:Y:S02]  /*2250*/  F2I.S64.TRUNC R2, R2 ;  /* 0x0000000200027311 */ /* 0x000e24000020d900 */
[----:B0-----:R-:W-:Y:S01]  /*2260*/  PRMT R24, R2, 0x7610, R24 ;  /* 0x0000761002187816 */ /* 0x001fe20000000018 */
[----:B------:R-:W-:Y:S06]  /*2270*/  BRA `(.L_x_23180) ;  /* 0x0000000800f87947 */ /* 0x000fec0003800000 */
.L_x_23183:
        /* <DEDUP_REMOVED lines=10> */
.L_x_23186:
[----:B------:R-:W2:Y:S02]  /*2320*/  LDG.E.U16 R4, desc[UR36][R4.64] ;  /* 0x0000002404047981 */ /* 0x000ea4000c1e1500 */
[----:B--2---:R-:W-:-:S06]  /*2330*/  HADD2.F32 R2, -RZ, R4.H0_H0 ;  /* 0x20000004ff027230 */ /* 0x004fcc0000004100 */
[----:B------:R-:W0:Y:S02]  /*2340*/  F2I.S64.TRUNC R2, R2 ;  /* 0x0000000200027311 */ /* 0x000e24000020d900 */
[----:B0-----:R-:W-:Y:S01]  /*2350*/  PRMT R24, R2, 0x7610, R24 ;  /* 0x0000761002187816 */ /* 0x001fe20000000018 */
[----:B------:R-:W-:Y:S06]  /*2360*/  BRA `(.L_x_23180) ;  /* 0x0000000800bc7947 */ /* 0x000fec0003800000 */
.L_x_23185:
[----:B------:R-:W2:Y:S02]  /*2370*/  LDG.E.64 R2, desc[UR36][R4.64] ;  /* 0x0000002404027981 */ /* 0x000ea4000c1e1b00 */
[----:B--2---:R-:W0:Y:S02]  /*2380*/  F2I.S64.F64.TRUNC R2, R2 ;  /* 0x0000000200027311 */ /* 0x004e24000030d900 */
[----:B0-----:R-:W-:Y:S01]  /*2390*/  PRMT R24, R2, 0x7610, R24 ;  /* 0x0000761002187816 */ /* 0x001fe20000000018 */
[----:B------:R-:W-:Y:S06]  /*23a0*/  BRA `(.L_x_23180) ;  /* 0x0000000800ac7947 */ /* 0x000fec0003800000 */
.L_x_23175:
        /* <DEDUP_REMOVED lines=12> */
.L_x_23189:
[----:B------:R-:W2:Y:S02]  /*2470*/  LDG.E.64 R4, desc[UR36][R4.64] ;  /* 0x0000002404047981 */ /* 0x000ea4000c1e1b00 */
[----:B--2---:R-:W0:Y:S02]  /*2480*/  F2I.S64.F64.TRUNC R2, R4 ;  /* 0x0000000400027311 */ /* 0x004e24000030d900 */
[----:B0-----:R-:W-:Y:S01]  /*2490*/  PRMT R24, R2, 0x7610, R24 ;  /* 0x0000761002187816 */ /* 0x001fe20000000018 */
[----:B------:R-:W-:Y:S06]  /*24a0*/  BRA `(.L_x_23180) ;  /* 0x00000008006c7947 */ /* 0x000fec0003800000 */
.L_x_23188:
        /* <DEDUP_REMOVED lines=28> */
.L_x_23191:
        /* <DEDUP_REMOVED lines=15> */
.L_x_23190:
[----:B------:R-:W2:Y:S02]  /*2760*/  LDG.E.U16 R2, desc[UR36][R4.64] ;  /* 0x0000002404027981 */ /* 0x000ea4000c1e1500 */
[----:B--2---:R-:W-:-:S06]  /*2770*/  IMAD.U32 R2, R2, 0x10000, RZ ;  /* 0x0001000002027824 */ /* 0x004fcc00078e00ff */
[----:B------:R-:W0:Y:S02]  /*2780*/  F2I.S64.TRUNC R2, R2 ;  /* 0x0000000200027311 */ /* 0x000e24000020d900 */
[----:B0-----:R-:W-:Y:S01]  /*2790*/  PRMT R24, R2, 0x7610, R24 ;  /* 0x0000761002187816 */ /* 0x001fe20000000018 */
[----:B------:R-:W-:Y:S06]  /*27a0*/  BRA `(.L_x_23180) ;  /* 0x0000000400ac7947 */ /* 0x000fec0003800000 */
.L_x_23187:
        /* <DEDUP_REMOVED lines=10> */
.L_x_23194:
        /* <DEDUP_REMOVED lines=21> */
.L_x_23198:
[----:B------:R-:W-:Y:S05]  /*29a0*/  BSYNC B1 ;  /* 0x0000000000017941 */ /* 0x000fea0003800000 */
.L_x_23197:
[----:B------:R-:W-:Y:S01]  /*29b0*/  IMAD.SHL.U32 R2, R2, 0x100000, RZ ;  /* 0x0010000002027824 */ /* 0x000fe200078e00ff */
[----:B------:R-:W-:-:S04]  /*29c0*/  LEA R3, R0, 0x3b800000, 0x17 ;  /* 0x3b80000000037811 */ /* 0x000fc800078eb8ff */
[----:B------:R-:W-:-:S07]  /*29d0*/  LOP3.LUT R2, R3, R2, R4, 0xfe, !PT ;  /* 0x0000000203027212 */ /* 0x000fce00078efe04 */
.L_x_23196:
[----:B------:R-:W-:Y:S05]  /*29e0*/  BSYNC B0 ;  /* 0x0000000000007941 */ /* 0x000fea0003800000 */
.L_x_23195:
[----:B------:R-:W0:Y:S02]  /*29f0*/  F2I.S64.TRUNC R2, R2 ;  /* 0x0000000200027311 */ /* 0x000e24000020d900 */
[----:B0-----:R-:W-:Y:S01]  /*2a00*/  PRMT R24, R2, 0x7610, R24 ;  /* 0x0000761002187816 */ /* 0x001fe20000000018 */
[----:B------:R-:W-:Y:S06]  /*2a10*/  BRA `(.L_x_23180) ;  /* 0x0000000400107947 */ /* 0x000fec0003800000 */
.L_x_23193:
        /* <DEDUP_REMOVED lines=21> */
.L_x_23202:
[----:B------:R-:W-:Y:S05]  /*2b70*/  BSYNC B1 ;  /* 0x0000000000017941 */ /* 0x000fea0003800000 */
.L_x_23201:
[----:B------:R-:W-:Y:S01]  /*2b80*/  IMAD.SHL.U32 R2, R2, 0x200000, RZ ;  /* 0x0020000002027824 */ /* 0x000fe200078e00ff */
[----:B------:R-:W-:-:S04]  /*2b90*/  LEA R3, R0, 0x37800000, 0x17 ;  /* 0x3780000000037811 */ /* 0x000fc800078eb8ff */
[----:B------:R-:W-:-:S07]  /*2ba0*/  LOP3.LUT R2, R3, R2, R4, 0xfe, !PT ;  /* 0x0000000203027212 */ /* 0x000fce00078efe04 */
.L_x_23200:
[----:B------:R-:W-:Y:S05]  /*2bb0*/  BSYNC B0 ;  /* 0x0000000000007941 */ /* 0x000fea0003800000 */
.L_x_23199:
[----:B------:R-:W0:Y:S02]  /*2bc0*/  F2I.S64.TRUNC R2, R2 ;  /* 0x0000000200027311 */ /* 0x000e24000020d900 */
[----:B0-----:R-:W-:Y:S01]  /*2bd0*/  PRMT R24, R2, 0x7610, R24 ;  /* 0x0000761002187816 */ /* 0x001fe20000000018 */
[----:B------:R-:W-:Y:S06]  /*2be0*/  BRA `(.L_x_23180) ;  /* 0x00000000009c7947 */ /* 0x000fec0003800000 */
.L_x_23192:
        /* <DEDUP_REMOVED lines=14> */
.L_x_23206:
[----:B------:R-:W-:Y:S05]  /*2cd0*/  BSYNC B0 ;  /* 0x0000000000007941 */ /* 0x000fea0003800000 */
.L_x_23205:
[----:B------:R-:W0:Y:S02]  /*2ce0*/  F2I.S64.TRUNC R2, R2 ;  /* 0x0000000200027311 */ /* 0x000e24000020d900 */
[----:B0-----:R-:W-:Y:S01]  /*2cf0*/  PRMT R24, R2, 0x7610, R24 ;  /* 0x0000761002187816 */ /* 0x001fe20000000018 */
[----:B------:R-:W-:Y:S06]  /*2d00*/  BRA `(.L_x_23180) ;  /* 0x0000000000547947 */ /* 0x000fec0003800000 */
.L_x_23179:
        /* <DEDUP_REMOVED lines=16> */
.L_x_23207:
[----:B------:R-:W-:Y:S01]  /*2e10*/  PRMT R24, RZ, 0x7610, R24 ;  /* 0x00007610ff187816 */ /* 0x000fe20000000018 */
[----:B------:R-:W-:Y:S06]  /*2e20*/  BRA `(.L_x_23180) ;  /* 0x00000000000c7947 */ /* 0x000fec0003800000 */
.L_x_23204:
[----:B------:R2:W5:Y:S01]  /*2e30*/  LDG.E.U8 R24, desc[UR36][R4.64] ;  /* 0x0000002404187981 */ /* 0x000562000c1e1100 */
[----:B------:R-:W-:Y:S05]  /*2e40*/  BRA `(.L_x_23180) ;  /* 0x0000000000047947 */ /* 0x000fea0003800000 */
.L_x_23203:
[----:B------:R1:W5:Y:S02]  /*2e50*/  LDG.E.U8 R24, desc[UR36][R4.64] ;  /* 0x0000002404187981 */ /* 0x000364000c1e1100 */
.L_x_23180:
[----:B------:R-:W-:-:S07]  /*2e60*/  VIADD R26, R26, 0x80 ;  /* 0x000000801a1a7836 */ /* 0x000fce0000000000 */
.L_x_23174:
[----:B------:R-:W-:Y:S05]  /*2e70*/  BSYNC B6 ;  /* 0x0000000000067941 */ /* 0x000fea0003800000 */
.L_x_23173:
        /* <DEDUP_REMOVED lines=22> */
.L_x_23213:
[----:B------:R0:W5:Y:S01]  /*2fe0*/  LDG.E.U8 R16, desc[UR36][R4.64] ;  /* 0x0000002404107981 */ /* 0x000162000c1e1100 */
[----:B------:R-:W-:Y:S05]  /*2ff0*/  BRA `(.L_x_23209) ;  /* 0x0000000c00607947 */ /* 0x000fea0003800000 */
.L_x_23212:
        /* <DEDUP_REMOVED lines=8> */
.L_x_23216:
[----:B------:R0:W5:Y:S01]  /*3080*/  LDG.E.U8 R16, desc[UR36][R4.64] ;  /* 0x0000002404107981 */ /* 0x000162000c1e1100 */
[----:B------:R-:W-:Y:S05]  /*3090*/  BRA `(.L_x_23209) ;  /* 0x0000000c00387947 */ /* 0x000fea0003800000 */
.L_x_23215:
[----:B------:R0:W5:Y:S01]  /*30a0*/  LDG.E.U16 R16, desc[UR36][R4.64] ;  /* 0x0000002404107981 */ /* 0x000162000c1e1500 */
[----:B------:R-:W-:Y:S05]  /*30b0*/  BRA `(.L_x_23209) ;  /* 0x0000000c00307947 */ /* 0x000fea0003800000 */
.L_x_23211:
        /* <DEDUP_REMOVED lines=10> */
.L_x_23218:
[----:B------:R-:W2:Y:S02]  /*3160*/  LDG.E.U16 R2, desc[UR36][R4.64] ;  /* 0x0000002404027981 */ /* 0x000ea4000c1e1500 */
[----:B--2---:R-:W-:-:S06]  /*3170*/  HADD2.F32 R2, -RZ, R2.H0_H0 ;  /* 0x20000002ff027230 */ /* 0x004fcc0000004100 */
[----:B------:R-:W0:Y:S02]  /*3180*/  F2I.S64.TRUNC R2, R2 ;  /* 0x0000000200027311 */ /* 0x000e24000020d900 */
[----:B0-----:R-:W-:Y:S01]  /*3190*/  PRMT R16, R2, 0x7610, R16 ;  /* 0x0000761002107816 */ /* 0x001fe20000000010 */
[----:B------:R-:W-:Y:S06]  /*31a0*/  BRA `(.L_x_23209) ;  /* 0x0000000800f47947 */ /* 0x000fec0003800000 */
.L_x_23217:
        /* <DEDUP_REMOVED lines=10> */
.L_x_23220:
[----:B------:R-:W2:Y:S02]  /*3250*/  LDG.E.U16 R4, desc[UR36][R4.64] ;  /* 0x0000002404047981 */ /* 0x000ea4000c1e1500 */
[----:B--2---:R-:W-:-:S06]  /*3260*/  HADD2.F32 R2, -RZ, R4.H0_H0 ;  /* 0x20000004ff027230 */ /* 0x004fcc0000004100 */
[----:B------:R-:W0:Y:S02]  /*3270*/  F2I.S64.TRUNC R2, R2 ;  /* 0x0000000200027311 */ /* 0x000e24000020d900 */
[----:B0-----:R-:W-:Y:S01]  /*3280*/  PRMT R16, R2, 0x7610, R16 ;  /* 0x0000761002107816 */ /* 0x001fe20000000010 */
[----:B------:R-:W-:Y:S06]  /*3290*/  BRA `(.L_x_23209) ;  /* 0x0000000800b87947 */ /* 0x000fec0003800000 */
.L_x_23219:
[----:B------:R-:W2:Y:S02]  /*32a0*/  LDG.E.64 R2, desc[UR36][R4.64] ;  /* 0x0000002404027981 */ /* 0x000ea4000c1e1b00 */
[----:B--2---:R-:W0:Y:S02]  /*32b0*/  F2I.S64.F64.TRUNC R2, R2 ;  /* 0x0000000200027311 */ /* 0x004e24000030d900 */
[----:B0-----:R-:W-:Y:S01]  /*32c0*/  PRMT R16, R2, 0x7610, R16 ;  /* 0x0000761002107816 */ /* 0x001fe20000000010 */
[----:B------:R-:W-:Y:S06]  /*32d0*/  BRA `(.L_x_23209) ;  /* 0x0000000800a87947 */ /* 0x000fec0003800000 */
.L_x_23210:
        /* <DEDUP_REMOVED lines=12> */
.L_x_23223:
[----:B------:R-:W2:Y:S02]  /*33a0*/  LDG.E.64 R4, desc[UR36][R4.64] ;  /* 0x0000002404047981 */ /* 0x000ea4000c1e1b00 */
[----:B--2---:R-:W0:Y:S02]  /*33b0*/  F2I.S64.F64.TRUNC R2, R4 ;  /* 0x0000000400027311 */ /* 0x004e24000030d900 */
[----:B0-----:R-:W-:Y:S01]  /*33c0*/  PRMT R16, R2, 0x7610, R16 ;  /* 0x0000761002107816 */ /* 0x001fe20000000010 */
[----:B------:R-:W-:Y:S06]  /*33d0*/  BRA `(.L_x_23209) ;  /* 0x0000000800687947 */ /* 0x000fec0003800000 */
.L_x_23222:
        /* <DEDUP_REMOVED lines=28> */
.L_x_23225:
        /* <DEDUP_REMOVED lines=15> */
.L_x_23224:
[----:B------:R-:W2:Y:S02]  /*3690*/  LDG.E.U16 R2, desc[UR36][R4.64] ;  /* 0x0000002404027981 */ /* 0x000ea4000c1e1500 */
[----:B--2---:R-:W-:-:S06]  /*36a0*/  IMAD.U32 R2, R2, 0x10000, RZ ;  /* 0x0001000002027824 */ /* 0x004fcc00078e00ff */
[----:B------:R-:W0:Y:S02]  /*36b0*/  F2I.S64.TRUNC R2, R2 ;  /* 0x0000000200027311 */ /* 0x000e24000020d900 */
[----:B0-----:R-:W-:Y:S01]  /*36c0*/  PRMT R16, R2, 0x7610, R16 ;  /* 0x0000761002107816 */ /* 0x001fe20000000010 */
[----:B------:R-:W-:Y:S06]  /*36d0*/  BRA `(.L_x_23209) ;  /* 0x0000000400a87947 */ /* 0x000fec0003800000 */
.L_x_23221:
        /* <DEDUP_REMOVED lines=10> */
.L_x_23228:
        /* <DEDUP_REMOVED lines=21> */
.L_x_23232:
[----:B------:R-:W-:Y:S05]  /*38d0*/  BSYNC B1 ;  /* 0x0000000000017941 */ /* 0x000fea0003800000 */
.L_x_23231:
[----:B------:R-:W-:Y:S01]  /*38e0*/  IMAD.SHL.U32 R2, R2, 0x100000, RZ ;  /* 0x0010000002027824 */ /* 0x000fe200078e00ff */
[----:B------:R-:W-:-:S04]  /*38f0*/  LEA R3, R0, 0x3b800000, 0x17 ;  /* 0x3b80000000037811 */ /* 0x000fc800078eb8ff */
[----:B------:R-:W-:-:S07]  /*3900*/  LOP3.LUT R2, R3, R2, R4, 0xfe, !PT ;  /* 0x0000000203027212 */ /* 0x000fce00078efe04 */
.L_x_23230:
[----:B------:R-:W-:Y:S05]  /*3910*/  BSYNC B0 ;  /* 0x0000000000007941 */ /* 0x000fea0003800000 */
.L_x_23229:
[----:B------:R-:W0:Y:S02]  /*3920*/  F2I.S64.TRUNC R2, R2 ;  /* 0x0000000200027311 */ /* 0x000e24000020d900 */
[----:B0-----:R-:W-:Y:S01]  /*3930*/  PRMT R16, R2, 0x7610, R16 ;  /* 0x0000761002107816 */ /* 0x001fe20000000010 */
[----:B------:R-:W-:Y:S06]  /*3940*/  BRA `(.L_x_23209) ;  /* 0x00000004000c7947 */ /* 0x000fec0003800000 */
.L_x_23227:
        /* <DEDUP_REMOVED lines=21> */
.L_x_23236:
[----:B------:R-:W-:Y:S05]  /*3aa0*/  BSYNC B1 ;  /* 0x0000000000017941 */ /* 0x000fea0003800000 */
.L_x_23235:
[----:B------:R-:W-:Y:S01]  /*3ab0*/  IMAD.SHL.U32 R2, R2, 0x200000, RZ ;  /* 0x0020000002027824 */ /* 0x000fe200078e00ff */
[----:B------:R-:W-:-:S04]  /*3ac0*/  LEA R3, R0, 0x37800000, 0x17 ;  /* 0x3780000000037811 */ /* 0x000fc800078eb8ff */
[----:B------:R-:W-:-:S07]  /*3ad0*/  LOP3.LUT R2, R3, R2, R4, 0xfe, !PT ;  /* 0x0000000203027212 */ /* 0x000fce00078efe04 */
.L_x_23234:
[----:B------:R-:W-:Y:S05]  /*3ae0*/  BSYNC B0 ;  /* 0x0000000000007941 */ /* 0x000fea0003800000 */
.L_x_23233:
[----:B------:R-:W0:Y:S02]  /*3af0*/  F2I.S64.TRUNC R2, R2 ;  /* 0x0000000200027311 */ /* 0x000e24000020d900 */
[----:B0-----:R-:W-:Y:S01]  /*3b00*/  PRMT R16, R2, 0x7610, R16 ;  /* 0x0000761002107816 */ /* 0x001fe20000000010 */
[----:B------:R-:W-:Y:S06]  /*3b10*/  BRA `(.L_x_23209) ;  /* 0x0000000000987947 */ /* 0x000fec0003800000 */
.L_x_23226:
        /* <DEDUP_REMOVED lines=14> */
.L_x_23240:
[----:B------:R-:W-:Y:S05]  /*3c00*/  BSYNC B0 ;  /* 0x0000000000007941 */ /* 0x000fea0003800000 */
.L_x_23239:
[----:B------:R-:W0:Y:S02]  /*3c10*/  F2I.S64.TRUNC R2, R2 ;  /* 0x0000000200027311 */ /* 0x000e24000020d900 */
[----:B0-----:R-:W-:Y:S01]  /*3c20*/  PRMT R16, R2, 0x7610, R16 ;  /* 0x0000761002107816 */ /* 0x001fe20000000010 */
[----:B------:R-:W-:Y:S06]  /*3c30*/  BRA `(.L_x_23209) ;  /* 0x0000000000507947 */ /* 0x000fec0003800000 */
.L_x_23214:
        /* <DEDUP_REMOVED lines=16> */
.L_x_23241:
[----:B------:R-:W-:Y:S05]  /*3d40*/  BRA `(.L_x_23209) ;  /* 0x00000000000c7947 */ /* 0x000fea0003800000 */
.L_x_23238:
[----:B------:R0:W5:Y:S01]  /*3d50*/  LDG.E.U8 R16, desc[UR36][R4.64] ;  /* 0x0000002404107981 */ /* 0x000162000c1e1100 */
[----:B------:R-:W-:Y:S05]  /*3d60*/  BRA `(.L_x_23209) ;  /* 0x0000000000047947 */ /* 0x000fea0003800000 */
.L_x_23237:
[----:B------:R0:W5:Y:S02]  /*3d70*/  LDG.E.U8 R16, desc[UR36][R4.64] ;  /* 0x0000002404107981 */ /* 0x000164000c1e1100 */
.L_x_23209:
[----:B------:R-:W-:Y:S05]  /*3d80*/  BSYNC B6 ;  /* 0x0000000000067941 */ /* 0x000fea0003800000 */
.L_x_23208:
[----:B------:R-:W1:Y:S01]  /*3d90*/  S2R R2, SR_TID.X ;  /* 0x0000000000027919 */ /* 0x000e620000002100 */
[----:B------:R-:W0:Y:S01]  /*3da0*/  LDC.U8 R17, c[0x0][0x234] ;  /* 0x00008d00ff117b82 */ /* 0x000e220000000000 */
        /* <DEDUP_REMOVED lines=32> */
.L_x_23247:
[----:B------:R0:W-:Y:S01]  /*3fb0*/  STG.E.U8 desc[UR36][R8.64], R3 ;  /* 0x0000000308007986 */ /* 0x0001e2000c101124 */
[----:B------:R-:W-:Y:S05]  /*3fc0*/  BRA `(.L_x_23243) ;  /* 0x0000000c00547947 */ /* 0x000fea0003800000 */
.L_x_23246:
        /* <DEDUP_REMOVED lines=10> */
.L_x_23250:
[----:B------:R0:W-:Y:S01]  /*4070*/  STG.E desc[UR36][R8.64], R3 ;  /* 0x0000000308007986 */ /* 0x0001e2000c101924 */
[----:B------:R-:W-:Y:S05]  /*4080*/  BRA `(.L_x_23243) ;  /* 0x0000000c00247947 */ /* 0x000fea0003800000 */
.L_x_23249:
[----:B------:R0:W-:Y:S01]  /*4090*/  STG.E.U16 desc[UR36][R8.64], R3 ;  /* 0x0000000308007986 */ /* 0x0001e2000c101524 */
[----:B------:R-:W-:Y:S05]  /*40a0*/  BRA `(.L_x_23243) ;  /* 0x0000000c001c7947 */ /* 0x000fea0003800000 */
.L_x_23245:
        /* <DEDUP_REMOVED lines=9> */
.L_x_23252:
[----:B------:R-:W0:Y:S02]  /*4140*/  I2F.S16 R0, R3 ;  /* 0x0000000300007306 */ /* 0x000e240000101400 */
[----:B0-----:R-:W-:-:S05]  /*4150*/  F2FP.F16.F32.PACK_AB R0, RZ, R0 ;  /* 0x00000000ff00723e */ /* 0x001fca00000000ff */
[----:B------:R0:W-:Y:S01]  /*4160*/  STG.E.U16 desc[UR36][R8.64], R0 ;  /* 0x0000000008007986 */ /* 0x0001e2000c101524 */
[----:B------:R-:W-:Y:S05]  /*4170*/  BRA `(.L_x_23243) ;  /* 0x0000000800e87947 */ /* 0x000fea0003800000 */
.L_x_23251:
        /* <DEDUP_REMOVED lines=10> */
.L_x_23254:
[----:B------:R-:W0:Y:S02]  /*4220*/  I2F.S16 R3, R3 ;  /* 0x0000000300037306 */ /* 0x000e240000101400 */
[----:B0-----:R-:W-:-:S04]  /*4230*/  F2FP.F16.F32.PACK_AB R3, RZ, R3 ;  /* 0x00000003ff03723e */ /* 0x001fc800000000ff */
[----:B------:R-:W-:-:S05]  /*4240*/  PRMT R3, R3, 0x5410, RZ ;  /* 0x0000541003037816 */ /* 0x000fca00000000ff */
[----:B------:R0:W-:Y:S01]  /*4250*/  STG.E desc[UR36][R8.64], R3 ;  /* 0x0000000308007986 */ /* 0x0001e2000c101924 */
[----:B------:R-:W-:Y:S05]  /*4260*/  BRA `(.L_x_23243) ;  /* 0x0000000800ac7947 */ /* 0x000fea0003800000 */
.L_x_23253:
[----:B------:R-:W0:Y:S02]  /*4270*/  I2F.F64.S16 R4, R3 ;  /* 0x0000000300047312 */ /* 0x000e240000101c00 */
[----:B0-----:R0:W-:Y:S01]  /*4280*/  STG.E.64 desc[UR36][R8.64], R4 ;  /* 0x0000000408007986 */ /* 0x0011e2000c101b24 */
[----:B------:R-:W-:Y:S05]  /*4290*/  BRA `(.L_x_23243) ;  /* 0x0000000800a07947 */ /* 0x000fea0003800000 */
.L_x_23244:
        /* <DEDUP_REMOVED lines=10> */
.L_x_23257:
[----:B------:R-:W0:Y:S01]  /*4340*/  I2F.F64.S16 R4, R3 ;  /* 0x0000000300047312 */ /* 0x000e220000101c00 */
[----:B------:R-:W-:-:S05]  /*4350*/  CS2R R6, SRZ ;  /* 0x0000000000067805 */ /* 0x000fca000001ff00 */
[----:B0-----:R0:W-:Y:S01]  /*4360*/  STG.E.128 desc[UR36][R8.64], R4 ;  /* 0x0000000408007986 */ /* 0x0011e2000c101d24 */
[----:B------:R-:W-:Y:S05]  /*4370*/  BRA `(.L_x_23243) ;  /* 0x0000000800687947 */ /* 0x000fea0003800000 */
.L_x_23256:
        /* <DEDUP_REMOVED lines=21> */
.L_x_23261:
[----:B------:R-:W-:Y:S05]  /*44d0*/  BSYNC B0 ;  /* 0x0000000000007941 */ /* 0x000fea0003800000 */
.L_x_23260:
[----:B------:R-:W-:-:S05]  /*44e0*/  LOP3.LUT R5, R0, R5, RZ, 0xfc, !PT ;  /* 0x0000000500057212 */ /* 0x000fca00078efcff */
[----:B------:R0:W-:Y:S01]  /*44f0*/  STG.E.U8 desc[UR36][R8.64], R5 ;  /* 0x0000000508007986 */ /* 0x0001e2000c101124 */
[----:B------:R-:W-:Y:S05]  /*4500*/  BRA `(.L_x_23243) ;  /* 0x0000000800047947 */ /* 0x000fea0003800000 */
.L_x_23259:
        /* <DEDUP_REMOVED lines=13> */
.L_x_23263:
[----:B------:R-:W-:Y:S01]  /*45e0*/  IMAD.MOV.U32 R0, RZ, RZ, 0x7f ;  /* 0x0000007fff007424 */ /* 0x000fe200078e00ff */
[----:B------:R-:W-:-:S04]  /*45f0*/  ISETP.GT.U32.AND P0, PT, R4, 0x7f800000, PT ;  /* 0x7f8000000400780c */ /* 0x000fc80003f04070 */
[----:B------:R-:W-:-:S09]  /*4600*/  SEL R0, R0, 0x7c, P0 ;  /* 0x0000007c00007807 */ /* 0x000fd20000000000 */
.L_x_23264:
[----:B------:R-:W-:Y:S05]  /*4610*/  BSYNC B0 ;  /* 0x0000000000007941 */ /* 0x000fea0003800000 */
.L_x_23262:
[----:B------:R-:W-:-:S04]  /*4620*/  LOP3.LUT R3, R5, 0x80000000, RZ, 0xc0, !PT ;  /* 0x8000000005037812 */ /* 0x000fc800078ec0ff */
[----:B------:R-:W-:-:S04]  /*4630*/  SHF.R.U32.HI R3, RZ, 0x18, R3 ;  /* 0x00000018ff037819 */ /* 0x000fc80000011603 */
[----:B------:R-:W-:-:S05]  /*4640*/  LOP3.LUT R3, R0, R3, RZ, 0xfc, !PT ;  /* 0x0000000300037212 */ /* 0x000fca00078efcff */
[----:B------:R0:W-:Y:S01]  /*4650*/  STG.E.U8 desc[UR36][R8.64], R3 ;  /* 0x0000000308007986 */ /* 0x0001e2000c101124 */
[----:B------:R-:W-:Y:S05]  /*4660*/  BRA `(.L_x_23243) ;  /* 0x0000000400ac7947 */ /* 0x000fea0003800000 */
.L_x_23258:
[----:B------:R-:W0:Y:S02]  /*4670*/  I2F.S16 R0, R3 ;  /* 0x0000000300007306 */ /* 0x000e240000101400 */
[----:B0-----:R-:W-:-:S05]  /*4680*/  F2FP.BF16.F32.PACK_AB R0, RZ, R0 ;  /* 0x00000000ff00723e */ /* 0x001fca00000010ff */
[----:B------:R0:W-:Y:S01]  /*4690*/  STG.E.U16 desc[UR36][R8.64], R0 ;  /* 0x0000000008007986 */ /* 0x0001e2000c101524 */
[----:B------:R-:W-:Y:S05]  /*46a0*/  BRA `(.L_x_23243) ;  /* 0x00000004009c7947 */ /* 0x000fea0003800000 */
.L_x_23255:
        /* <DEDUP_REMOVED lines=10> */
.L_x_23267:
        /* <DEDUP_REMOVED lines=17> */
.L_x_23270:
[----:B------:R-:W-:-:S04]  /*4860*/  LOP3.LUT R3, R3, 0x80000000, RZ, 0xc0, !PT ;  /* 0x8000000003037812 */ /* 0x000fc800078ec0ff */
[----:B------:R-:W-:-:S04]  /*4870*/  SHF.R.U32.HI R3, RZ, 0x18, R3 ;  /* 0x00000018ff037819 */ /* 0x000fc80000011603 */
[----:B------:R-:W-:-:S04]  /*4880*/  LOP3.LUT R0, R0, R3, RZ, 0xfc, !PT ;  /* 0x0000000300007212 */ /* 0x000fc800078efcff */
[----:B------:R-:W-:-:S07]  /*4890*/  PRMT R4, R0, 0x7610, R4 ;  /* 0x0000761000047816 */ /* 0x000fce0000000004 */
.L_x_23269:
[----:B------:R-:W-:Y:S05]  /*48a0*/  BSYNC B0 ;  /* 0x0000000000007941 */ /* 0x000fea0003800000 */
.L_x_23268:
[----:B------:R0:W-:Y:S01]  /*48b0*/  STG.E.U8 desc[UR36][R8.64], R4 ;  /* 0x0000000408007986 */ /* 0x0001e2000c101124 */
[----:B------:R-:W-:Y:S05]  /*48c0*/  BRA `(.L_x_23243) ;  /* 0x0000000400147947 */ /* 0x000fea0003800000 */
.L_x_23266:
        /* <DEDUP_REMOVED lines=17> */
.L_x_23273:
[----:B------:R-:W-:-:S04]  /*49e0*/  LOP3.LUT R3, R3, 0x80000000, RZ, 0xc0, !PT ;  /* 0x8000000003037812 */ /* 0x000fc800078ec0ff */
[----:B------:R-:W-:-:S04]  /*49f0*/  SHF.R.U32.HI R3, RZ, 0x18, R3 ;  /* 0x00000018ff037819 */ /* 0x000fc80000011603 */
[----:B------:R-:W-:-:S04]  /*4a00*/  LOP3.LUT R0, R0, R3, RZ, 0xfc, !PT ;  /* 0x0000000300007212 */ /* 0x000fc800078efcff */
[----:B------:R-:W-:-:S07]  /*4a10*/  PRMT R4, R0, 0x7610, R4 ;  /* 0x0000761000047816 */ /* 0x000fce0000000004 */
.L_x_23272:
[----:B------:R-:W-:Y:S05]  /*4a20*/  BSYNC B0 ;  /* 0x0000000000007941 */ /* 0x000fea0003800000 */
.L_x_23271:
[----:B------:R0:W-:Y:S01]  /*4a30*/  STG.E.U8 desc[UR36][R8.64], R4 ;  /* 0x0000000408007986 */ /* 0x0001e2000c101124 */
[----:B------:R-:W-:Y:S05]  /*4a40*/  BRA `(.L_x_23243) ;  /* 0x0000000000b47947 */ /* 0x000fea0003800000 */
.L_x_23265:
        /* <DEDUP_REMOVED lines=23> */
.L_x_23248:
        /* <DEDUP_REMOVED lines=16> */
.L_x_23276:
[----:B------:R-:W-:Y:S05]  /*4cc0*/  BRA `(.L_x_23243) ;  /* 0x0000000000147947 */ /* 0x000fea0003800000 */
.L_x_23275:
[----:B------:R-:W-:Y:S02]  /*4cd0*/  IMAD.MOV.U32 R4, RZ, RZ, R3 ;  /* 0x000000ffff047224 */ /* 0x000fe400078e0003 */
[----:B------:R-:W-:-:S05]  /*4ce0*/  IMAD.MOV.U32 R5, RZ, RZ, RZ ;  /* 0x000000ffff057224 */ /* 0x000fca00078e00ff */
[----:B------:R0:W-:Y:S01]  /*4cf0*/  STG.E.64 desc[UR36][R8.64], R4 ;  /* 0x0000000408007986 */ /* 0x0001e2000c101b24 */
[----:B------:R-:W-:Y:S05]  /*4d00*/  BRA `(.L_x_23243) ;  /* 0x0000000000047947 */ /* 0x000fea0003800000 */
.L_x_23274:
[----:B------:R1:W-:Y:S02]  /*4d10*/  STG.E desc[UR36][R8.64], R3 ;  /* 0x0000000308007986 */ /* 0x0003e4000c101924 */
.L_x_23243:
[----:B------:R-:W-:Y:S05]  /*4d20*/  BSYNC B6 ;  /* 0x0000000000067941 */ /* 0x000fea0003800000 */
.L_x_23242:
        /* <DEDUP_REMOVED lines=23> */
.L_x_23282:
[----:B------:R0:W-:Y:S01]  /*4ea0*/  STG.E.U8 desc[UR36][R8.64], R22 ;  /* 0x0000001608007986 */ /* 0x0001e2000c101124 */
[----:B------:R-:W-:Y:S05]  /*4eb0*/  BRA `(.L_x_23284) ;  /* 0x0000000c00507947 */ /* 0x000fea0003800000 */
.L_x_23281:
        /* <DEDUP_REMOVED lines=10> */
.L_x_23286:
[----:B------:R0:W-:Y:S01]  /*4f60*/  STG.E desc[UR36][R8.64], R22 ;  /* 0x0000001608007986 */ /* 0x0001e2000c101924 */
[----:B------:R-:W-:Y:S05]  /*4f70*/  BRA `(.L_x_23284) ;  /* 0x0000000c00207947 */ /* 0x000fea0003800000 */
.L_x_23285:
[----:B------:R0:W-:Y:S01]  /*4f80*/  STG.E.U16 desc[UR36][R8.64], R22 ;  /* 0x0000001608007986 */ /* 0x0001e2000c101524 */
[----:B------:R-:W-:Y:S05]  /*4f90*/  BRA `(.L_x_23284) ;  /* 0x0000000c00187947 */ /* 0x000fea0003800000 */
.L_x_23280:
        /* <DEDUP_REMOVED lines=9> */
.L_x_23288:
[----:B------:R-:W0:Y:S02]  /*5030*/  I2F.S16 R0, R22 ;  /* 0x0000001600007306 */ /* 0x000e240000101400 */
[----:B0-----:R-:W-:-:S05]  /*5040*/  F2FP.F16.F32.PACK_AB R0, RZ, R0 ;  /* 0x00000000ff00723e */ /* 0x001fca00000000ff */
[----:B------:R0:W-:Y:S01]  /*5050*/  STG.E.U16 desc[UR36][R8.64], R0 ;  /* 0x0000000008007986 */ /* 0x0001e2000c101524 */
[----:B------:R-:W-:Y:S05]  /*5060*/  BRA `(.L_x_23284) ;  /* 0x0000000800e47947 */ /* 0x000fea0003800000 */
.L_x_23287:
        /* <DEDUP_REMOVED lines=10> */
.L_x_23290:
[----:B------:R-:W0:Y:S02]  /*5110*/  I2F.S16 R22, R22 ;  /* 0x0000001600167306 */ /* 0x000e240000101400 */
[----:B0-----:R-:W-:-:S04]  /*5120*/  F2FP.F16.F32.PACK_AB R3, RZ, R22 ;  /* 0x00000016ff03723e */ /* 0x001fc800000000ff */
[----:B------:R-:W-:-:S05]  /*5130*/  PRMT R3, R3, 0x5410, RZ ;  /* 0x0000541003037816 */ /* 0x000fca00000000ff */
[----:B------:R0:W-:Y:S01]  /*5140*/  STG.E desc[UR36][R8.64], R3 ;  /* 0x0000000308007986 */ /* 0x0001e2000c101924 */
[----:B------:R-:W-:Y:S05]  /*5150*/  BRA `(.L_x_23284) ;  /* 0x0000000800a87947 */ /* 0x000fea0003800000 */
.L_x_23289:
[----:B------:R-:W0:Y:S02]  /*5160*/  I2F.F64.S16 R4, R22 ;  /* 0x0000001600047312 */ /* 0x000e240000101c00 */
[----:B0-----:R0:W-:Y:S01]  /*5170*/  STG.E.64 desc[UR36][R8.64], R4 ;  /* 0x0000000408007986 */ /* 0x0011e2000c101b24 */
[----:B------:R-:W-:Y:S05]  /*5180*/  BRA `(.L_x_23284) ;  /* 0x00000008009c7947 */ /* 0x000fea0003800000 */
.L_x_23279:
        /* <DEDUP_REMOVED lines=10> */
.L_x_23293:
[----:B------:R-:W0:Y:S01]  /*5230*/  I2F.F64.S16 R4, R22 ;  /* 0x0000001600047312 */ /* 0x000e220000101c00 */
[----:B------:R-:W-:-:S05]  /*5240*/  CS2R R6, SRZ ;  /* 0x0000000000067805 */ /* 0x000fca000001ff00 */
[----:B0-----:R0:W-:Y:S01]  /*5250*/  STG.E.128 desc[UR36][R8.64], R4 ;  /* 0x0000000408007986 */ /* 0x0011e2000c101d24 */
[----:B------:R-:W-:Y:S05]  /*5260*/  BRA `(.L_x_23284) ;  /* 0x0000000800647947 */ /* 0x000fea0003800000 */
.L_x_23292:
        /* <DEDUP_REMOVED lines=21> */
.L_x_23297:
[----:B------:R-:W-:Y:S05]  /*53c0*/  BSYNC B0 ;  /* 0x0000000000007941 */ /* 0x000fea0003800000 */
.L_x_23296:
[----:B------:R-:W-:-:S05]  /*53d0*/  LOP3.LUT R5, R0, R5, RZ, 0xfc, !PT ;  /* 0x0000000500057212 */ /* 0x000fca00078efcff */
[----:B------:R0:W-:Y:S01]  /*53e0*/  STG.E.U8 desc[UR36][R8.64], R5 ;  /* 0x0000000508007986 */ /* 0x0001e2000c101124 */
[----:B------:R-:W-:Y:S05]  /*53f0*/  BRA `(.L_x_23284) ;  /* 0x0000000800007947 */ /* 0x000fea0003800000 */
.L_x_23295:
        /* <DEDUP_REMOVED lines=13> */
.L_x_23299:
[----:B------:R-:W-:Y:S01]  /*54d0*/  IMAD.MOV.U32 R0, RZ, RZ, 0x7f ;  /* 0x0000007fff007424 */ /* 0x000fe200078e00ff */
[----:B------:R-:W-:-:S04]  /*54e0*/  ISETP.GT.U32.AND P0, PT, R3, 0x7f800000, PT ;  /* 0x7f8000000300780c */ /* 0x000fc80003f04070 */
[----:B------:R-:W-:-:S09]  /*54f0*/  SEL R0, R0, 0x7c, P0 ;  /* 0x0000007c00007807 */ /* 0x000fd20000000000 */
.L_x_23300:
[----:B------:R-:W-:Y:S05]  /*5500*/  BSYNC B0 ;  /* 0x0000000000007941 */ /* 0x000fea0003800000 */
.L_x_23298:
[----:B------:R-:W-:-:S04]  /*5510*/  LOP3.LUT R3, R5, 0x80000000, RZ, 0xc0, !PT ;  /* 0x8000000005037812 */ /* 0x000fc800078ec0ff */
[----:B------:R-:W-:-:S04]  /*5520*/  SHF.R.U32.HI R3, RZ, 0x18, R3 ;  /* 0x00000018ff037819 */ /* 0x000fc80000011603 */
[----:B------:R-:W-:-:S05]  /*5530*/  LOP3.LUT R3, R0, R3, RZ, 0xfc, !PT ;  /* 0x0000000300037212 */ /* 0x000fca00078efcff */
[----:B------:R0:W-:Y:S01]  /*5540*/  STG.E.U8 desc[UR36][R8.64], R3 ;  /* 0x0000000308007986 */ /* 0x0001e2000c101124 */
[----:B------:R-:W-:Y:S05]  /*5550*/  BRA `(.L_x_23284) ;  /* 0x0000000400a87947 */ /* 0x000fea0003800000 */
.L_x_23294:
[----:B------:R-:W0:Y:S02]  /*5560*/  I2F.S16 R0, R22 ;  /* 0x0000001600007306 */ /* 0x000e240000101400 */
[----:B0-----:R-:W-:-:S05]  /*5570*/  F2FP.BF16.F32.PACK_AB R0, RZ, R0 ;  /* 0x00000000ff00723e */ /* 0x001fca00000010ff */
[----:B------:R0:W-:Y:S01]  /*5580*/  STG.E.U16 desc[UR36][R8.64], R0 ;  /* 0x0000000008007986 */ /* 0x0001e2000c101524 */
[----:B------:R-:W-:Y:S05]  /*5590*/  BRA `(.L_x_23284) ;  /* 0x0000000400987947 */ /* 0x000fea0003800000 */
.L_x_23291:
        /* <DEDUP_REMOVED lines=10> */
.L_x_23303:
        /* <DEDUP_REMOVED lines=17> */
.L_x_23306:
[----:B------:R-:W-:-:S04]  /*5750*/  LOP3.LUT R3, R5, 0x80000000, RZ, 0xc0, !PT ;  /* 0x8000000005037812 */ /* 0x000fc800078ec0ff */
[----:B------:R-:W-:-:S04]  /*5760*/  SHF.R.U32.HI R3, RZ, 0x18, R3 ;  /* 0x00000018ff037819 */ /* 0x000fc80000011603 */
[----:B------:R-:W-:-:S04]  /*5770*/  LOP3.LUT R0, R0, R3, RZ, 0xfc, !PT ;  /* 0x0000000300007212 */ /* 0x000fc800078efcff */
[----:B------:R-:W-:-:S07]  /*5780*/  PRMT R4, R0, 0x7610, R4 ;  /* 0x0000761000047816 */ /* 0x000fce0000000004 */
.L_x_23305:
[----:B------:R-:W-:Y:S05]  /*5790*/  BSYNC B0 ;  /* 0x0000000000007941 */ /* 0x000fea0003800000 */
.L_x_23304:
[----:B------:R3:W-:Y:S01]  /*57a0*/  STG.E.U8 desc[UR36][R8.64], R4 ;  /* 0x0000000408007986 */ /* 0x0007e2000c101124 */
[----:B------:R-:W-:Y:S05]  /*57b0*/  BRA `(.L_x_23284) ;  /* 0x0000000400107947 */ /* 0x000fea0003800000 */
.L_x_23302:
        /* <DEDUP_REMOVED lines=17> */
.L_x_23309:
[----:B------:R-:W-:-:S04]  /*58d0*/  LOP3.LUT R3, R5, 0x80000000, RZ, 0xc0, !PT ;  /* 0x8000000005037812 */ /* 0x000fc800078ec0ff */
[----:B------:R-:W-:-:S04]  /*58e0*/  SHF.R.U32.HI R3, RZ, 0x18, R3 ;  /* 0x00000018ff037819 */ /* 0x000fc80000011603 */
[----:B------:R-:W-:-:S04]  /*58f0*/  LOP3.LUT R0, R0, R3, RZ, 0xfc, !PT ;  /* 0x0000000300007212 */ /* 0x000fc800078efcff */
[----:B------:R-:W-:-:S07]  /*5900*/  PRMT R4, R0, 0x7610, R4 ;  /* 0x0000761000047816 */ /* 0x000fce0000000004 */
.L_x_23308:
[----:B------:R-:W-:Y:S05]  /*5910*/  BSYNC B0 ;  /* 0x0000000000007941 */ /* 0x000fea0003800000 */
.L_x_23307:
[----:B------:R0:W-:Y:S01]  /*5920*/  STG.E.U8 desc[UR36][R8.64], R4 ;  /* 0x0000000408007986 */ /* 0x0001e2000c101124 */
[----:B------:R-:W-:Y:S05]  /*5930*/  BRA `(.L_x_23284) ;  /* 0x0000000000b07947 */ /* 0x000fea0003800000 */
.L_x_23301:
        /* <DEDUP_REMOVED lines=22> */
.L_x_23283:
        /* <DEDUP_REMOVED lines=16> */
.L_x_23312:
[----:B------:R-:W-:Y:S05]  /*5ba0*/  BRA `(.L_x_23284) ;  /* 0x0000000000147947 */ /* 0x000fea0003800000 */
.L_x_23311:
[----:B------:R-:W-:Y:S02]  /*5bb0*/  IMAD.MOV.U32 R4, RZ, RZ, R22 ;  /* 0x000000ffff047224 */ /* 0x000fe400078e0016 */
[----:B------:R-:W-:-:S05]  /*5bc0*/  IMAD.MOV.U32 R5, RZ, RZ, RZ ;  /* 0x000000ffff057224 */ /* 0x000fca00078e00ff */
[----:B------:R2:W-:Y:S01]  /*5bd0*/  STG.E.64 desc[UR36][R8.64], R4 ;  /* 0x0000000408007986 */ /* 0x0005e2000c101b24 */
[----:B------:R-:W-:Y:S05]  /*5be0*/  BRA `(.L_x_23284) ;  /* 0x0000000000047947 */ /* 0x000fea0003800000 */
.L_x_23310:
[----:B------:R0:W-:Y:S02]  /*5bf0*/  STG.E desc[UR36][R8.64], R22 ;  /* 0x0000001608007986 */ /* 0x0001e4000c101924 */
.L_x_23284:
        /* <DEDUP_REMOVED lines=23> */
.L_x_23316:
[----:B------:R3:W-:Y:S01]  /*5d70*/  STG.E.U8 desc[UR36][R8.64], R18 ;  /* 0x0000001208007986 */ /* 0x0007e2000c101124 */
[----:B------:R-:W-:Y:S05]  /*5d80*/  BRA `(.L_x_23318) ;  /* 0x0000000c00507947 */ /* 0x000fea0003800000 */
.L_x_23315:
        /* <DEDUP_REMOVED lines=10> */
.L_x_23320:
[----:B------:R2:W-:Y:S01]  /*5e30*/  STG.E desc[UR36][R8.64], R18 ;  /* 0x0000001208007986 */ /* 0x0005e2000c101924 */
[----:B------:R-:W-:Y:S05]  /*5e40*/  BRA `(.L_x_23318) ;  /* 0x0000000c00207947 */ /* 0x000fea0003800000 */
.L_x_23319:
[----:B------:R0:W-:Y:S01]  /*5e50*/  STG.E.U16 desc[UR36][R8.64], R18 ;  /* 0x0000001208007986 */ /* 0x0001e2000c101524 */
[----:B------:R-:W-:Y:S05]  /*5e60*/  BRA `(.L_x_23318) ;  /* 0x0000000c00187947 */ /* 0x000fea0003800000 */
.L_x_23314:
        /* <DEDUP_REMOVED lines=9> */
.L_x_23322:
[----:B------:R-:W0:Y:S02]  /*5f00*/  I2F.S16 R0, R18 ;  /* 0x0000001200007306 */ /* 0x000e240000101400 */
[----:B0-----:R-:W-:-:S05]  /*5f10*/  F2FP.F16.F32.PACK_AB R0, RZ, R0 ;  /* 0x00000000ff00723e */ /* 0x001fca00000000ff */
[----:B------:R0:W-:Y:S01]  /*5f20*/  STG.E.U16 desc[UR36][R8.64], R0 ;  /* 0x0000000008007986 */ /* 0x0001e2000c101524 */
[----:B------:R-:W-:Y:S05]  /*5f30*/  BRA `(.L_x_23318) ;  /* 0x0000000800e47947 */ /* 0x000fea0003800000 */
.L_x_23321:
        /* <DEDUP_REMOVED lines=10> */
.L_x_23324:
[----:B------:R-:W0:Y:S02]  /*5fe0*/  I2F.S16 R18, R18 ;  /* 0x0000001200127306 */ /* 0x000e240000101400 */
[----:B0-----:R-:W-:-:S04]  /*5ff0*/  F2FP.F16.F32.PACK_AB R3, RZ, R18 ;  /* 0x00000012ff03723e */ /* 0x001fc800000000ff */
[----:B------:R-:W-:-:S05]  /*6000*/  PRMT R3, R3, 0x5410, RZ ;  /* 0x0000541003037816 */ /* 0x000fca00000000ff */
[----:B------:R0:W-:Y:S01]  /*6010*/  STG.E desc[UR36][R8.64], R3 ;  /* 0x0000000308007986 */ /* 0x0001e2000c101924 */
[----:B------:R-:W-:Y:S05]  /*6020*/  BRA `(.L_x_23318) ;  /* 0x0000000800a87947 */ /* 0x000fea0003800000 */
.L_x_23323:
[----:B------:R-:W0:Y:S02]  /*6030*/  I2F.F64.S16 R4, R18 ;  /* 0x0000001200047312 */ /* 0x000e240000101c00 */
[----:B0-----:R0:W-:Y:S01]  /*6040*/  STG.E.64 desc[UR36][R8.64], R4 ;  /* 0x0000000408007986 */ /* 0x0011e2000c101b24 */
[----:B------:R-:W-:Y:S05]  /*6050*/  BRA `(.L_x_23318) ;  /* 0x00000008009c7947 */ /* 0x000fea0003800000 */
.L_x_23313:
        /* <DEDUP_REMOVED lines=10> */
.L_x_23327:
[----:B------:R-:W0:Y:S01]  /*6100*/  I2F.F64.S16 R4, R18 ;  /* 0x0000001200047312 */ /* 0x000e220000101c00 */
[----:B------:R-:W-:-:S05]  /*6110*/  CS2R R6, SRZ ;  /* 0x0000000000067805 */ /* 0x000fca000001ff00 */
[----:B0-----:R0:W-:Y:S01]  /*6120*/  STG.E.128 desc[UR36][R8.64], R4 ;  /* 0x0000000408007986 */ /* 0x0011e2000c101d24 */
[----:B------:R-:W-:Y:S05]  /*6130*/  BRA `(.L_x_23318) ;  /* 0x0000000800647947 */ /* 0x000fea0003800000 */
.L_x_23326:
        /* <DEDUP_REMOVED lines=21> */
.L_x_23331:
[----:B------:R-:W-:Y:S05]  /*6290*/  BSYNC B0 ;  /* 0x0000000000007941 */ /* 0x000fea0003800000 */
.L_x_23330:
[----:B------:R-:W-:-:S05]  /*62a0*/  LOP3.LUT R5, R0, R5, RZ, 0xfc, !PT ;  /* 0x0000000500057212 */ /* 0x000fca00078efcff */
[----:B------:R0:W-:Y:S01]  /*62b0*/  STG.E.U8 desc[UR36][R8.64], R5 ;  /* 0x0000000508007986 */ /* 0x0001e2000c101124 */
[----:B------:R-:W-:Y:S05]  /*62c0*/  BRA `(.L_x_23318) ;  /* 0x0000000800007947 */ /* 0x000fea0003800000 */
.L_x_23329:
        /* <DEDUP_REMOVED lines=13> */
.L_x_23333:
[----:B------:R-:W-:Y:S01]  /*63a0*/  IMAD.MOV.U32 R0, RZ, RZ, 0x7f ;  /* 0x0000007fff007424 */ /* 0x000fe200078e00ff */
[----:B------:R-:W-:-:S04]  /*63b0*/  ISETP.GT.U32.AND P0, PT, R3, 0x7f800000, PT ;  /* 0x7f8000000300780c */ /* 0x000fc80003f04070 */
[----:B------:R-:W-:-:S09]  /*63c0*/  SEL R0, R0, 0x7c, P0 ;  /* 0x0000007c00007807 */ /* 0x000fd20000000000 */
.L_x_23334:
[----:B------:R-:W-:Y:S05]  /*63d0*/  BSYNC B0 ;  /* 0x0000000000007941 */ /* 0x000fea0003800000 */
.L_x_23332:
[----:B------:R-:W-:-:S04]  /*63e0*/  LOP3.LUT R3, R5, 0x80000000, RZ, 0xc0, !PT ;  /* 0x8000000005037812 */ /* 0x000fc800078ec0ff */
[----:B------:R-:W-:-:S04]  /*63f0*/  SHF.R.U32.HI R3, RZ, 0x18, R3 ;  /* 0x00000018ff037819 */ /* 0x000fc80000011603 */
[----:B------:R-:W-:-:S05]  /*6400*/  LOP3.LUT R3, R0, R3, RZ, 0xfc, !PT ;  /* 0x0000000300037212 */ /* 0x000fca00078efcff */
[----:B------:R0:W-:Y:S01]  /*6410*/  STG.E.U8 desc[UR36][R8.64], R3 ;  /* 0x0000000308007986 */ /* 0x0001e2000c101124 */
[----:B------:R-:W-:Y:S05]  /*6420*/  BRA `(.L_x_23318) ;  /* 0x0000000400a87947 */ /* 0x000fea0003800000 */
.L_x_23328:
[----:B------:R-:W0:Y:S02]  /*6430*/  I2F.S16 R0, R18 ;  /* 0x0000001200007306 */ /* 0x000e240000101400 */
[----:B0-----:R-:W-:-:S05]  /*6440*/  F2FP.BF16.F32.PACK_AB R0, RZ, R0 ;  /* 0x00000000ff00723e */ /* 0x001fca00000010ff */
[----:B------:R0:W-:Y:S01]  /*6450*/  STG.E.U16 desc[UR36][R8.64], R0 ;  /* 0x0000000008007986 */ /* 0x0001e2000c101524 */
[----:B------:R-:W-:Y:S05]  /*6460*/  BRA `(.L_x_23318) ;  /* 0x0000000400987947 */ /* 0x000fea0003800000 */
.L_x_23325:
        /* <DEDUP_REMOVED lines=10> */
.L_x_23337:
        /* <DEDUP_REMOVED lines=17> */
.L_x_23340:
[----:B------:R-:W-:-:S04]  /*6620*/  LOP3.LUT R3, R5, 0x80000000, RZ, 0xc0, !PT ;  /* 0x8000000005037812 */ /* 0x000fc800078ec0ff */
[----:B------:R-:W-:-:S04]  /*6630*/  SHF.R.U32.HI R3, RZ, 0x18, R3 ;  /* 0x00000018ff037819 */ /* 0x000fc80000011603 */
[----:B------:R-:W-:-:S04]  /*6640*/  LOP3.LUT R0, R0, R3, RZ, 0xfc, !PT ;  /* 0x0000000300007212 */ /* 0x000fc800078efcff */
[----:B------:R-:W-:-:S07]  /*6650*/  PRMT R4, R0, 0x7610, R4 ;  /* 0x0000761000047816 */ /* 0x000fce0000000004 */
.L_x_23339:
[----:B------:R-:W-:Y:S05]  /*6660*/  BSYNC B0 ;  /* 0x0000000000007941 */ /* 0x000fea0003800000 */
.L_x_23338:
[----:B------:R0:W-:Y:S01]  /*6670*/  STG.E.U8 desc[UR36][R8.64], R4 ;  /* 0x0000000408007986 */ /* 0x0001e2000c101124 */
[----:B------:R-:W-:Y:S05]  /*6680*/  BRA `(.L_x_23318) ;  /* 0x0000000400107947 */ /* 0x000fea0003800000 */
.L_x_23336:
        /* <DEDUP_REMOVED lines=17> */
.L_x_23343:
[----:B------:R-:W-:-:S04]  /*67a0*/  LOP3.LUT R3, R5, 0x80000000, RZ, 0xc0, !PT ;  /* 0x8000000005037812 */ /* 0x000fc800078ec0ff */
[----:B------:R-:W-:-:S04]  /*67b0*/  SHF.R.U32.HI R3, RZ, 0x18, R3 ;  /* 0x00000018ff037819 */ /* 0x000fc80000011603 */
[----:B------:R-:W-:-:S04]  /*67c0*/  LOP3.LUT R0, R0, R3, RZ, 0xfc, !PT ;  /* 0x0000000300007212 */ /* 0x000fc800078efcff */
[----:B------:R-:W-:-:S07]  /*67d0*/  PRMT R4, R0, 0x7610, R4 ;  /* 0x0000761000047816 */ /* 0x000fce0000000004 */
.L_x_23342:
[----:B------:R-:W-:Y:S05]  /*67e0*/  BSYNC B0 ;  /* 0x0000000000007941 */ /* 0x000fea0003800000 */
.L_x_23341:
[----:B------:R0:W-:Y:S01]  /*67f0*/  STG.E.U8 desc[UR36][R8.64], R4 ;  /* 0x0000000408007986 */ /* 0x0001e2000c101124 */
[----:B------:R-:W-:Y:S05]  /*6800*/  BRA `(.L_x_23318) ;  /* 0x0000000000b07947 */ /* 0x000fea0003800000 */
.L_x_23335:
        /* <DEDUP_REMOVED lines=22> */
.L_x_23317:
        /* <DEDUP_REMOVED lines=16> */
.L_x_23346:
[----:B------:R-:W-:Y:S05]  /*6a70*/  BRA `(.L_x_23318) ;  /* 0x0000000000147947 */ /* 0x000fea0003800000 */
.L_x_23345:
[----:B------:R-:W-:Y:S02]  /*6a80*/  IMAD.MOV.U32 R4, RZ, RZ, R18 ;  /* 0x000000ffff047224 */ /* 0x000fe400078e0012 */
[----:B------:R-:W-:-:S05]  /*6a90*/  IMAD.MOV.U32 R5, RZ, RZ, RZ ;  /* 0x000000ffff057224 */ /* 0x000fca00078e00ff */
[----:B------:R0:W-:Y:S01]  /*6aa0*/  STG.E.64 desc[UR36][R8.64], R4 ;  /* 0x0000000408007986 */ /* 0x0001e2000c101b24 */
[----:B------:R-:W-:Y:S05]  /*6ab0*/  BRA `(.L_x_23318) ;  /* 0x0000000000047947 */ /* 0x000fea0003800000 */
.L_x_23344:
[----:B------:R0:W-:Y:S02]  /*6ac0*/  STG.E desc[UR36][R8.64], R18 ;  /* 0x0000001208007986 */ /* 0x0001e4000c101924 */
.L_x_23318:
[----:B------:R-:W-:-:S07]  /*6ad0*/  VIADD R2, R2, 0x80 ;  /* 0x0000008002027836 */ /* 0x000fce0000000000 */
.L_x_23278:
[----:B------:R-:W-:Y:S05]  /*6ae0*/  BSYNC B6 ;  /* 0x0000000000067941 */ /* 0x000fea0003800000 */
.L_x_23277:
        /* <DEDUP_REMOVED lines=21> */
.L_x_23350:
[----:B------:R-:W-:Y:S01]  /*6c40*/  STG.E.U8 desc[UR36][R2.64], R16 ;  /* 0x0000001002007986 */ /* 0x000fe2000c101124 */
[----:B------:R-:W-:Y:S05]  /*6c50*/  EXIT ;  /* 0x000000000000794d */ /* 0x000fea0003800000 */
.L_x_23349:
        /* <DEDUP_REMOVED lines=9> */
.L_x_23353:
[----:B------:R-:W-:Y:S01]  /*6cf0*/  STG.E desc[UR36][R2.64], R16 ;  /* 0x0000001002007986 */ /* 0x000fe2000c101924 */
[----:B------:R-:W-:Y:S05]  /*6d00*/  EXIT ;  /* 0x000000000000794d */ /* 0x000fea0003800000 */
.L_x_23352:
[----:B------:R-:W-:Y:S01]  /*6d10*/  STG.E.U16 desc[UR36][R2.64], R16 ;  /* 0x0000001002007986 */ /* 0x000fe2000c101524 */
[----:B------:R-:W-:Y:S05]  /*6d20*/  EXIT ;  /* 0x000000000000794d */ /* 0x000fea0003800000 */
.L_x_23348:
        /* <DEDUP_REMOVED lines=9> */
.L_x_23355:
[----:B------:R-:W0:Y:S02]  /*6dc0*/  I2F.S16 R0, R16 ;  /* 0x0000001000007306 */ /* 0x000e240000101400 */
[----:B0-----:R-:W-:-:S05]  /*6dd0*/  F2FP.F16.F32.PACK_AB R0, RZ, R0 ;  /* 0x00000000ff00723e */ /* 0x001fca00000000ff */
[----:B------:R-:W-:Y:S01]  /*6de0*/  STG.E.U16 desc[UR36][R2.64], R0 ;  /* 0x0000000002007986 */ /* 0x000fe2000c101524 */
[----:B------:R-:W-:Y:S05]  /*6df0*/  EXIT ;  /* 0x000000000000794d */ /* 0x000fea0003800000 */
.L_x_23354:
        /* <DEDUP_REMOVED lines=10> */
.L_x_23357:
[----:B------:R-:W0:Y:S02]  /*6ea0*/  I2F.S16 R16, R16 ;  /* 0x0000001000107306 */ /* 0x000e240000101400 */
[----:B0-----:R-:W-:-:S04]  /*6eb0*/  F2FP.F16.F32.PACK_AB R5, RZ, R16 ;  /* 0x00000010ff05723e */ /* 0x001fc800000000ff */
[----:B------:R-:W-:-:S05]  /*6ec0*/  PRMT R5, R5, 0x5410, RZ ;  /* 0x0000541005057816 */ /* 0x000fca00000000ff */
[----:B------:R-:W-:Y:S01]  /*6ed0*/  STG.E desc[UR36][R2.64], R5 ;  /* 0x0000000502007986 */ /* 0x000fe2000c101924 */
[----:B------:R-:W-:Y:S05]  /*6ee0*/  EXIT ;  /* 0x000000000000794d */ /* 0x000fea0003800000 */
.L_x_23356:
[----:B------:R-:W0:Y:S02]  /*6ef0*/  I2F.F64.S16 R16, R16 ;  /* 0x0000001000107312 */ /* 0x000e240000101c00 */
[----:B0-----:R-:W-:Y:S01]  /*6f00*/  STG.E.64 desc[UR36][R2.64], R16 ;  /* 0x0000001002007986 */ /* 0x001fe2000c101b24 */
[----:B------:R-:W-:Y:S05]  /*6f10*/  EXIT ;  /* 0x000000000000794d */ /* 0x000fea0003800000 */
.L_x_23347:
        /* <DEDUP_REMOVED lines=10> */
.L_x_23360:
[----:B------:R-:W0:Y:S01]  /*6fc0*/  I2F.F64.S16 R16, R16 ;  /* 0x0000001000107312 */ /* 0x000e220000101c00 */
[----:B------:R-:W-:-:S05]  /*6fd0*/  CS2R R18, SRZ ;  /* 0x0000000000127805 */ /* 0x000fca000001ff00 */
[----:B0-----:R-:W-:Y:S01]  /*6fe0*/  STG.E.128 desc[UR36][R2.64], R16 ;  /* 0x0000001002007986 */ /* 0x001fe2000c101d24 */
[----:B------:R-:W-:Y:S05]  /*6ff0*/  EXIT ;  /* 0x000000000000794d */ /* 0x000fea0003800000 */
.L_x_23359:
        /* <DEDUP_REMOVED lines=21> */
.L_x_23364:
[----:B------:R-:W-:Y:S05]  /*7150*/  BSYNC B0 ;  /* 0x0000000000007941 */ /* 0x000fea0003800000 */
.L_x_23363:
[----:B------:R-:W-:-:S05]  /*7160*/  LOP3.LUT R5, R0, R5, RZ, 0xfc, !PT ;  /* 0x0000000500057212 */ /* 0x000fca00078efcff */
[----:B------:R-:W-:Y:S01]  /*7170*/  STG.E.U8 desc[UR36][R2.64], R5 ;  /* 0x0000000502007986 */ /* 0x000fe2000c101124 */
[----:B------:R-:W-:Y:S05]  /*7180*/  EXIT ;  /* 0x000000000000794d */ /* 0x000fea0003800000 */
.L_x_23362:
        /* <DEDUP_REMOVED lines=13> */
.L_x_23366:
[----:B------:R-:W-:Y:S01]  /*7260*/  IMAD.MOV.U32 R0, RZ, RZ, 0x7f ;  /* 0x0000007fff007424 */ /* 0x000fe200078e00ff */
[----:B------:R-:W-:-:S04]  /*7270*/  ISETP.GT.U32.AND P0, PT, R4, 0x7f800000, PT ;  /* 0x7f8000000400780c */ /* 0x000fc80003f04070 */
[----:B------:R-:W-:-:S09]  /*7280*/  SEL R0, R0, 0x7c, P0 ;  /* 0x0000007c00007807 */ /* 0x000fd20000000000 */
.L_x_23367:
[----:B------:R-:W-:Y:S05]  /*7290*/  BSYNC B0 ;  /* 0x0000000000007941 */ /* 0x000fea0003800000 */
.L_x_23365:
[----:B------:R-:W-:-:S04]  /*72a0*/  LOP3.LUT R4, R5, 0x80000000, RZ, 0xc0, !PT ;  /* 0x8000000005047812 */ /* 0x000fc800078ec0ff */
[----:B------:R-:W-:-:S04]  /*72b0*/  SHF.R.U32.HI R5, RZ, 0x18, R4 ;  /* 0x00000018ff057819 */ /* 0x000fc80000011604 */
[----:B------:R-:W-:-:S05]  /*72c0*/  LOP3.LUT R5, R0, R5, RZ, 0xfc, !PT ;  /* 0x0000000500057212 */ /* 0x000fca00078efcff */
[----:B------:R-:W-:Y:S01]  /*72d0*/  STG.E.U8 desc[UR36][R2.64], R5 ;  /* 0x0000000502007986 */ /* 0x000fe2000c101124 */
[----:B------:R-:W-:Y:S05]  /*72e0*/  EXIT ;  /* 0x000000000000794d */ /* 0x000fea0003800000 */
.L_x_23361:
[----:B------:R-:W0:Y:S02]  /*72f0*/  I2F.S16 R0, R16 ;  /* 0x0000001000007306 */ /* 0x000e240000101400 */
[----:B0-----:R-:W-:-:S05]  /*7300*/  F2FP.BF16.F32.PACK_AB R0, RZ, R0 ;  /* 0x00000000ff00723e */ /* 0x001fca00000010ff */
[----:B------:R-:W-:Y:S01]  /*7310*/  STG.E.U16 desc[UR36][R2.64], R0 ;  /* 0x0000000002007986 */ /* 0x000fe2000c101524 */
[----:B------:R-:W-:Y:S05]  /*7320*/  EXIT ;  /* 0x000000000000794d */ /* 0x000fea0003800000 */
.L_x_23358:
        /* <DEDUP_REMOVED lines=10> */
.L_x_23370:
        /* <DEDUP_REMOVED lines=17> */
.L_x_23373:
[----:B------:R-:W-:-:S04]  /*74e0*/  LOP3.LUT R0, R7, 0x80000000, RZ, 0xc0, !PT ;  /* 0x8000000007007812 */ /* 0x000fc800078ec0ff */
[----:B------:R-:W-:-:S04]  /*74f0*/  SHF.R.U32.HI R5, RZ, 0x18, R0 ;  /* 0x00000018ff057819 */ /* 0x000fc80000011600 */
[----:B------:R-:W-:-:S04]  /*7500*/  LOP3.LUT R4, R4, R5, RZ, 0xfc, !PT ;  /* 0x0000000504047212 */ /* 0x000fc800078efcff */
[----:B------:R-:W-:-:S07]  /*7510*/  PRMT R0, R4, 0x7610, R0 ;  /* 0x0000761004007816 */ /* 0x000fce0000000000 */
.L_x_23372:
[----:B------:R-:W-:Y:S05]  /*7520*/  BSYNC B0 ;  /* 0x0000000000007941 */ /* 0x000fea0003800000 */
.L_x_23371:
[----:B------:R-:W-:Y:S01]  /*7530*/  STG.E.U8 desc[UR36][R2.64], R0 ;  /* 0x0000000002007986 */ /* 0x000fe2000c101124 */
[----:B------:R-:W-:Y:S05]  /*7540*/  EXIT ;  /* 0x000000000000794d */ /* 0x000fea0003800000 */
.L_x_23369:
        /* <DEDUP_REMOVED lines=17> */
.L_x_23376:
[----:B------:R-:W-:-:S04]  /*7660*/  LOP3.LUT R0, R7, 0x80000000, RZ, 0xc0, !PT ;  /* 0x8000000007007812 */ /* 0x000fc800078ec0ff */
[----:B------:R-:W-:-:S04]  /*7670*/  SHF.R.U32.HI R5, RZ, 0x18, R0 ;  /* 0x00000018ff057819 */ /* 0x000fc80000011600 */
[----:B------:R-:W-:-:S04]  /*7680*/  LOP3.LUT R4, R4, R5, RZ, 0xfc, !PT ;  /* 0x0000000504047212 */ /* 0x000fc800078efcff */
[----:B------:R-:W-:-:S07]  /*7690*/  PRMT R0, R4, 0x7610, R0 ;  /* 0x0000761004007816 */ /* 0x000fce0000000000 */
.L_x_23375:
[----:B------:R-:W-:Y:S05]  /*76a0*/  BSYNC B0 ;  /* 0x0000000000007941 */ /* 0x000fea0003800000 */
.L_x_23374:
[----:B------:R-:W-:Y:S01]  /*76b0*/  STG.E.U8 desc[UR36][R2.64], R0 ;  /* 0x0000000002007986 */ /* 0x000fe2000c101124 */
[----:B------:R-:W-:Y:S05]  /*76c0*/  EXIT ;  /* 0x000000000000794d */ /* 0x000fea0003800000 */
.L_x_23368:
        /* <DEDUP_REMOVED lines=22> */
.L_x_23351:
        /* <DEDUP_REMOVED lines=16> */
.L_x_23379:
[----:B------:R-:W-:Y:S05]  /*7930*/  EXIT ;  /* 0x000000000000794d */ /* 0x000fea0003800000 */
.L_x_23378:
[----:B------:R-:W-:-:S05]  /*7940*/  IMAD.MOV.U32 R17, RZ, RZ, RZ ;  /* 0x000000ffff117224 */ /* 0x000fca00078e00ff */
[----:B------:R-:W-:Y:S01]  /*7950*/  STG.E.64 desc[UR36][R2.64], R16 ;  /* 0x0000001002007986 */ /* 0x000fe2000c101b24 */
[----:B------:R-:W-:Y:S05]  /*7960*/  EXIT ;  /* 0x000000000000794d */ /* 0x000fea0003800000 */
.L_x_23377:
[----:B------:R-:W-:Y:S01]  /*7970*/  STG.E desc[UR36][R2.64], R16 ;  /* 0x0000001002007986 */ /* 0x000fe2000c101924 */
[----:B------:R-:W-:Y:S05]  /*7980*/  EXIT ;  /* 0x000000000000794d */ /* 0x000fea0003800000 */
.L_x_23380:
        /* <DEDUP_REMOVED lines=15> */
.L_x_23702:


//--------------------- .text._ZN2at6native18elementwise_kernelILi128ELi4EZNS0_22gpu_kernel_impl_nocastIZZZNS0_23logical_not_kernel_cudaERNS_18TensorIteratorBaseEENKUlvE0_clEvENKUlvE_clEvEUlhE_EEvS4_RKT_EUliE_EEviT1_ --------------------------
	.section	.text._ZN2at6native18elementwise_kernelILi128ELi4EZNS0_22gpu_kernel_impl_nocastIZZZNS0_23logical_not_kernel_cudaERNS_18TensorIteratorBaseEENKUlvE0_clEvENKUlvE_clEvEUlhE_EEvS4_RKT_EUliE_EEviT1_,"ax",@progbits
	.align	128
        .global         _ZN2at6native18elementwise_kernelILi128ELi4EZNS0_22gpu_kernel_impl_nocastIZZZNS0_23logical_not_kernel_cudaERNS_18TensorIteratorBaseEENKUlvE0_clEvENKUlvE_clEvEUlhE_EEvS4_RKT_EUliE_EEviT1_
        .type           _ZN2at6native18elementwise_kernelILi128ELi4EZNS0_22gpu_kernel_impl_nocastIZZZNS0_23logical_not_kernel_cudaERNS_18TensorIteratorBaseEENKUlvE0_clEvENKUlvE_clEvEUlhE_EEvS4_RKT_EUliE_EEviT1_,@function
        .size           _ZN2at6native18elementwise_kernelILi128ELi4EZNS0_22gpu_kernel_impl_nocastIZZZNS0_23logical_not_kernel_cudaERNS_18TensorIteratorBaseEENKUlvE0_clEvENKUlvE_clEvEUlhE_EEvS4_RKT_EUliE_EEviT1_,(.L_x_23703 - _ZN2at6native18elementwise_kernelILi128ELi4EZNS0_22gpu_kernel_impl_nocastIZZZNS0_23logical_not_kernel_cudaERNS_18TensorIteratorBaseEENKUlvE0_clEvENKUlvE_clEvEUlhE_EEvS4_RKT_EUliE_EEviT1_)
        .other          _ZN2at6native18elementwise_kernelILi128ELi4EZNS0_22gpu_kernel_impl_nocastIZZZNS0_23logical_not_kernel_cudaERNS_18TensorIteratorBaseEENKUlvE0_clEvENKUlvE_clEvEUlhE_EEvS4_RKT_EUliE_EEviT1_,@"STO_CUDA_ENTRY STV_DEFAULT"
_ZN2at6native18elementwise_kernelILi128ELi4EZNS0_22gpu_kernel_impl_nocastIZZZNS0_23logical_not_kernel_cudaERNS_18TensorIteratorBaseEENKUlvE0_clEvENKUlvE_clEvEUlhE_EEvS4_RKT_EUliE_EEviT1_:
.text._ZN2at6native18elementwise_kernelILi128ELi4EZNS0_22gpu_kernel_impl_nocastIZZZNS0_23logical_not_kernel_cudaERNS_18TensorIteratorBaseEENKUlvE0_clEvENKUlvE_clEvEUlhE_EEvS4_RKT_EUliE_EEviT1_:
        /* <DEDUP_REMOVED lines=311> */
.L_x_23383:
        /* <DEDUP_REMOVED lines=11> */
.L_x_23382:
[----:B------:R-:W-:Y:S05]  /*1420*/  BSYNC B0 ;  /* 0x0000000000007941 */ /* 0x000fea0003800000 */
.L_x_23381:
        /* <DEDUP_REMOVED lines=305> */
.L_x_23386:
        /* <DEDUP_REMOVED lines=315> */
.L_x_23387:
        /* <DEDUP_REMOVED lines=11> */
.L_x_23385:
[----:B------:R-:W-:Y:S05]  /*3ba0*/  BSYNC B0 ;  /* 0x0000000000007941 */ /* 0x000fea0003800000 */
.L_x_23384:
        /* <DEDUP_REMOVED lines=304> */
.L_x_23388:
        /* <DEDUP_REMOVED lines=11> */
.L_x_23389:
        /* <DEDUP_REMOVED lines=10> */
.L_x_23703:


//--------------------- .text._ZN2at6native27unrolled_elementwise_kernelIZZZNS0_23logical_not_kernel_cudaERNS_18TensorIteratorBaseEENKUlvE0_clEvENKUlvE_clEvEUlhE_St5arrayIPcLm2EELi4E23TrivialOffsetCalculatorILi1EjESB_NS0_6memory15LoadWithoutCastENSC_16StoreWithoutCastEEEviT_T0_T2_T3_T4_T5_ --------------------------
	.section	.text._ZN2at6native27unrolled_elementwise_kernelIZZZNS0_23logical_not_kernel_cudaERNS_18TensorIteratorBaseEENKUlvE0_clEvENKUlvE_clEvEUlhE_St5arrayIPcLm2EELi4E23TrivialOffsetCalculatorILi1EjESB_NS0_6memory15LoadWithoutCastENSC_16StoreWithoutCastEEEviT_T0_T2_T3_T4_T5_,"ax",@progbits
	.align	128
        .global         _ZN2at6native27unrolled_elementwise_kernelIZZZNS0_23logical_not_kernel_cudaERNS_18TensorIteratorBaseEENKUlvE0_clEvENKUlvE_clEvEUlhE_St5arrayIPcLm2EELi4E23TrivialOffsetCalculatorILi1EjESB_NS0_6memory15LoadWithoutCastENSC_16StoreWithoutCastEEEviT_T0_T2_T3_T4_T5_
        .type           _ZN2at6native27unrolled_elementwise_kernelIZZZNS0_23logical_not_kernel_cudaERNS_18TensorIteratorBaseEENKUlvE0_clEvENKUlvE_clEvEUlhE_St5arrayIPcLm2EELi4E23TrivialOffsetCalculatorILi1EjESB_NS0_6memory15LoadWithoutCastENSC_16StoreWithoutCastEEEviT_T0_T2_T3_T4_T5_,@function
        .size           _ZN2at6native27unrolled_elementwise_kernelIZZZNS0_23logical_not_kernel_cudaERNS_18TensorIteratorBaseEENKUlvE0_clEvENKUlvE_clEvEUlhE_St5arrayIPcLm2EELi4E23TrivialOffsetCalculatorILi1EjESB_NS0_6memory15LoadWithoutCastENSC_16StoreWithoutCastEEEviT_T0_T2_T3_T4_T5_,(.L_x_23704 - _ZN2at6native27unrolled_elementwise_kernelIZZZNS0_23logical_not_kernel_cudaERNS_18TensorIteratorBaseEENKUlvE0_clEvENKUlvE_clEvEUlhE_St5arrayIPcLm2EELi4E23TrivialOffsetCalculatorILi1EjESB_NS0_6memory15LoadWithoutCastENSC_16StoreWithoutCastEEEviT_T0_T2_T3_T4_T5_)
        .other          _ZN2at6native27unrolled_elementwise_kernelIZZZNS0_23logical_not_kernel_cudaERNS_18TensorIteratorBaseEENKUlvE0_clEvENKUlvE_clEvEUlhE_St5arrayIPcLm2EELi4E23TrivialOffsetCalculatorILi1EjESB_NS0_6memory15LoadWithoutCastENSC_16StoreWithoutCastEEEviT_T0_T2_T3_T4_T5_,@"STO_CUDA_ENTRY STV_DEFAULT"
_ZN2at6native27unrolled_elementwise_kernelIZZZNS0_23logical_not_kernel_cudaERNS_18TensorIteratorBaseEENKUlvE0_clEvENKUlvE_clEvEUlhE_St5arrayIPcLm2EELi4E23TrivialOffsetCalculatorILi1EjESB_NS0_6memory15LoadWithoutCastENSC_16StoreWithoutCastEEEviT_T0_T2_T3_T4_T5_:
.text._ZN2at6native27unrolled_elementwise_kernelIZZZNS0_23logical_not_kernel_cudaERNS_18TensorIteratorBaseEENKUlvE0_clEvENKUlvE_clEvEUlhE_St5arrayIPcLm2EELi4E23TrivialOffsetCalculatorILi1EjESB_NS0_6memory15LoadWithoutCastENSC_16StoreWithoutCastEEEviT_T0_T2_T3_T4_T5_:
        /* <DEDUP_REMOVED lines=47> */
.L_x_23391:
[----:B------:R-:W-:Y:S05]  /*02f0*/  BSYNC B0 ;  /* 0x0000000000007941 */ /* 0x000fea0003800000 */
.L_x_23390:
        /* <DEDUP_REMOVED lines=21> */
.L_x_23393:
[----:B------:R-:W-:Y:S05]  /*0450*/  BSYNC B0 ;  /* 0x0000000000007941 */ /* 0x000fea0003800000 */
.L_x_23392:
        /* <DEDUP_REMOVED lines=13> */
.L_x_23394:
        /* <DEDUP_REMOVED lines=13> */
.L_x_23704:


//--------------------- .text._ZN2at6native29vectorized_elementwise_kernelILi2EZZZNS0_23logical_not_kernel_cudaERNS_18TensorIteratorBaseEENKUlvE0_clEvENKUlvE_clEvEUlhE_St5arrayIPcLm2EEEEviT0_T1_ --------------------------
	.section	.text._ZN2at6native29vectorized_elementwise_kernelILi2EZZZNS0_23logical_not_kernel_cudaERNS_18TensorIteratorBaseEENKUlvE0_clEvENKUlvE_clEvEUlhE_St5arrayIPcLm2EEEEviT0_T1_,"ax",@progbits
	.align	128
        .global         _ZN2at6native29vectorized_elementwise_kernelILi2EZZZNS0_23logical_not_kernel_cudaERNS_18TensorIteratorBaseEENKUlvE0_clEvENKUlvE_clEvEUlhE_St5arrayIPcLm2EEEEviT0_T1_
        .type           _ZN2at6native29vectorized_elementwise_kernelILi2EZZZNS0_23logical_not_kernel_cudaERNS_18TensorIteratorBaseEENKUlvE0_clEvENKUlvE_clEvEUlhE_St5arrayIPcLm2EEEEviT0_T1_,@function
        .size           _ZN2at6native29vectorized_elementwise_kernelILi2EZZZNS0_23logical_not_kernel_cudaERNS_18TensorIteratorBaseEENKUlvE0_clEvENKUlvE_clEvEUlhE_St5arrayIPcLm2EEEEviT0_T1_,(.L_x_23705 - _ZN2at6native29vectorized_elementwise_kernelILi2EZZZNS0_23logical_not_kernel_cudaERNS_18TensorIteratorBaseEENKUlvE0_clEvENKUlvE_clEvEUlhE_St5arrayIPcLm2EEEEviT0_T1_)
        .other          _ZN2at6native29vectorized_elementwise_kernelILi2EZZZNS0_23logical_not_kernel_cudaERNS_18TensorIteratorBaseEENKUlvE0_clEvENKUlvE_clEvEUlhE_St5arrayIPcLm2EEEEviT0_T1_,@"STO_CUDA_ENTRY STV_DEFAULT"
_ZN2at6native29vectorized_elementwise_kernelILi2EZZZNS0_23logical_not_kernel_cudaERNS_18TensorIteratorBaseEENKUlvE0_clEvENKUlvE_clEvEUlhE_St5arrayIPcLm2EEEEviT0_T1_:
.text._ZN2at6native29vectorized_elementwise_kernelILi2EZZZNS0_23logical_not_kernel_cudaERNS_18TensorIteratorBaseEENKUlvE0_clEvENKUlvE_clEvEUlhE_St5arrayIPcLm2EEEEviT0_T1_:
        /* <DEDUP_REMOVED lines=58> */
.L_x_23395:
        /* <DEDUP_REMOVED lines=76> */
.L_x_23397:
[----:B------:R-:W-:Y:S05]  /*0860*/  BSYNC B0 ;  /* 0x0000000000007941 */ /* 0x000fea0003800000 */
.L_x_23396:
        /* <DEDUP_REMOVED lines=25> */
.L_x_23400:
        /* <DEDUP_REMOVED lines=10> */
.L_x_23401:
        /* <DEDUP_REMOVED lines=10> */
.L_x_23402:
        /* <DEDUP_REMOVED lines=11> */
.L_x_23403:
[----:B------:R-:W-:-:S13]  /*0bf0*/  ISETP.GE.AND P0, PT, R15, R14, PT ;  /* 0x0000000e0f00720c */ /* 0x000fda0003f06270 */
[----:B------:R-:W-:Y:S05]  /*0c00*/  @P0 BREAK B1 ;  /* 0x0000000000010942 */ /* 0x000fea0003800000 */
[----:B------:R-:W-:Y:S05]  /*0c10*/  @P0 BRA `(.L_x_23404) ;  /* 0x0000000000240947 */ /* 0x000fea0003800000 */
[----:B------:R-:W-:Y:S05]  /*0c20*/  BSYNC B1 ;  /* 0x0000000000017941 */ /* 0x000fea0003800000 */
.L_x_23399:
        /* <DEDUP_REMOVED lines=8> */
.L_x_23404:
[----:B------:R-:W-:Y:S05]  /*0cb0*/  BSYNC B0 ;  /* 0x0000000000007941 */ /* 0x000fea0003800000 */
.L_x_23398:
        /* <DEDUP_REMOVED lines=9> */
.L_x_23405:
        /* <DEDUP_REMOVED lines=11> */
.L_x_23705:


//--------------------- .text._ZN2at6native29vectorized_elementwise_kernelILi4EZZZNS0_23logical_not_kernel_cudaERNS_18TensorIteratorBaseEENKUlvE0_clEvENKUlvE_clEvEUlhE_St5arrayIPcLm2EEEEviT0_T1_ --------------------------
	.section	.text._ZN2at6native29vectorized_elementwise_kernelILi4EZZZNS0_23logical_not_kernel_cudaERNS_18TensorIteratorBaseEENKUlvE0_clEvENKUlvE_clEvEUlhE_St5arrayIPcLm2EEEEviT0_T1_,"ax",@progbits
	.align	128
        .global         _ZN2at6native29vectorized_elementwise_kernelILi4EZZZNS0_23logical_not_kernel_cudaERNS_18TensorIteratorBaseEENKUlvE0_clEvENKUlvE_clEvEUlhE_St5arrayIPcLm2EEEEviT0_T1_
        .type           _ZN2at6native29vectorized_elementwise_kernelILi4EZZZNS0_23logical_not_kernel_cudaERNS_18TensorIteratorBaseEENKUlvE0_clEvENKUlvE_clEvEUlhE_St5arrayIPcLm2EEEEviT0_T1_,@function
        .size           _ZN2at6native29vectorized_elementwise_kernelILi4EZZZNS0_23logical_not_kernel_cudaERNS_18TensorIteratorBaseEENKUlvE0_clEvENKUlvE_clEvEUlhE_St5arrayIPcLm2EEEEviT0_T1_,(.L_x_23706 - _ZN2at6native29vectorized_elementwise_kernelILi4EZZZNS0_23logical_not_kernel_cudaERNS_18TensorIteratorBaseEENKUlvE0_clEvENKUlvE_clEvEUlhE_St5arrayIPcLm2EEEEviT0_T1_)
        .other          _ZN2at6native29vectorized_elementwise_kernelILi4EZZZNS0_23logical_not_kernel_cudaERNS_18TensorIteratorBaseEENKUlvE0_clEvENKUlvE_clEvEUlhE_St5arrayIPcLm2EEEEviT0_T1_,@"STO_CUDA_ENTRY STV_DEFAULT"
_ZN2at6native29vectorized_elementwise_kernelILi4EZZZNS0_23logical_not_kernel_cudaERNS_18TensorIteratorBaseEENKUlvE0_clEvENKUlvE_clEvEUlhE_St5arrayIPcLm2EEEEviT0_T1_:
.text._ZN2at6native29vectorized_elementwise_kernelILi4EZZZNS0_23logical_not_kernel_cudaERNS_18TensorIteratorBaseEENKUlvE0_clEvENKUlvE_clEvEUlhE_St5arrayIPcLm2EEEEviT0_T1_:
        /* <DEDUP_REMOVED lines=56> */
.L_x_23406:
        /* <DEDUP_REMOVED lines=76> */
.L_x_23408:
[----:B------:R-:W-:Y:S05]  /*0840*/  BSYNC B0 ;  /* 0x0000000000007941 */ /* 0x000fea0003800000 */
.L_x_23407:
        /* <DEDUP_REMOVED lines=25> */
.L_x_23411:
        /* <DEDUP_REMOVED lines=10> */
.L_x_23412:
        /* <DEDUP_REMOVED lines=10> */
.L_x_23413:
        /* <DEDUP_REMOVED lines=11> */
.L_x_23414:
[----:B------:R-:W-:-:S13]  /*0bd0*/  ISETP.GE.AND P0, PT, R15, R14, PT ;  /* 0x0000000e0f00720c */ /* 0x000fda0003f06270 */
[----:B------:R-:W-:Y:S05]  /*0be0*/  @P0 BREAK B1 ;  /* 0x0000000000010942 */ /* 0x000fea0003800000 */
[----:B------:R-:W-:Y:S05]  /*0bf0*/  @P0 BRA `(.L_x_23415) ;  /* 0x0000000000240947 */ /* 0x000fea0003800000 */
[----:B------:R-:W-:Y:S05]  /*0c00*/  BSYNC B1 ;  /* 0x0000000000017941 */ /* 0x000fea0003800000 */
.L_x_23410:
        /* <DEDUP_REMOVED lines=8> */
.L_x_23415:
[----:B------:R-:W-:Y:S05]  /*0c90*/  BSYNC B0 ;  /* 0x0000000000007941 */ /* 0x000fea0003800000 */
.L_x_23409:
        /* <DEDUP_REMOVED lines=9> */
.L_x_23416:
        /* <DEDUP_REMOVED lines=13> */
.L_x_23706:


//--------------------- .text._ZN2at6native29vectorized_elementwise_kernelILi8EZZZNS0_23logical_not_kernel_cudaERNS_18TensorIteratorBaseEENKUlvE0_clEvENKUlvE_clEvEUlhE_St5arrayIPcLm2EEEEviT0_T1_ --------------------------
	.section	.text._ZN2at6native29vectorized_elementwise_kernelILi8EZZZNS0_23logical_not_kernel_cudaERNS_18TensorIteratorBaseEENKUlvE0_clEvENKUlvE_clEvEUlhE_St5arrayIPcLm2EEEEviT0_T1_,"ax",@progbits
	.align	128
        .global         _ZN2at6native29vectorized_elementwise_kernelILi8EZZZNS0_23logical_not_kernel_cudaERNS_18TensorIteratorBaseEENKUlvE0_clEvENKUlvE_clEvEUlhE_St5arrayIPcLm2EEEEviT0_T1_
        .type           _ZN2at6native29vectorized_elementwise_kernelILi8EZZZNS0_23logical_not_kernel_cudaERNS_18TensorIteratorBaseEENKUlvE0_clEvENKUlvE_clEvEUlhE_St5arrayIPcLm2EEEEviT0_T1_,@function
        .size           _ZN2at6native29vectorized_elementwise_kernelILi8EZZZNS0_23logical_not_kernel_cudaERNS_18TensorIteratorBaseEENKUlvE0_clEvENKUlvE_clEvEUlhE_St5arrayIPcLm2EEEEviT0_T1_,(.L_x_23707 - _ZN2at6native29vectorized_elementwise_kernelILi8EZZZNS0_23logical_not_kernel_cudaERNS_18TensorIteratorBaseEENKUlvE0_clEvENKUlvE_clEvEUlhE_St5arrayIPcLm2EEEEviT0_T1_)
        .other          _ZN2at6native29vectorized_elementwise_kernelILi8EZZZNS0_23logical_not_kernel_cudaERNS_18TensorIteratorBaseEENKUlvE0_clEvENKUlvE_clEvEUlhE_St5arrayIPcLm2EEEEviT0_T1_,@"STO_CUDA_ENTRY STV_DEFAULT"
_ZN2at6native29vectorized_elementwise_kernelILi8EZZZNS0_23logical_not_kernel_cudaERNS_18TensorIteratorBaseEENKUlvE0_clEvENKUlvE_clEvEUlhE_St5arrayIPcLm2EEEEviT0_T1_:
.text._ZN2at6native29vectorized_elementwise_kernelILi8EZZZNS0_23logical_not_kernel_cudaERNS_18TensorIteratorBaseEENKUlvE0_clEvENKUlvE_clEvEUlhE_St5arrayIPcLm2EEEEviT0_T1_:
        /* <DEDUP_REMOVED lines=66> */
.L_x_23417:
        /* <DEDUP_REMOVED lines=76> */
.L_x_23419:
[----:B------:R-:W-:Y:S05]  /*08e0*/  BSYNC B0 ;  /* 0x0000000000007941 */ /* 0x000fea0003800000 */
.L_x_23418:
        /* <DEDUP_REMOVED lines=25> */
.L_x_23422:
        /* <DEDUP_REMOVED lines=10> */
.L_x_23423:
        /* <DEDUP_REMOVED lines=10> */
.L_x_23424:
        /* <DEDUP_REMOVED lines=11> */
.L_x_23425:
[----:B------:R-:W-:-:S13]  /*0c70*/  ISETP.GE.AND P0, PT, R15, R14, PT ;  /* 0x0000000e0f00720c */ /* 0x000fda0003f06270 */
[----:B------:R-:W-:Y:S05]  /*0c80*/  @P0 BREAK B1 ;  /* 0x0000000000010942 */ /* 0x000fea0003800000 */
[----:B------:R-:W-:Y:S05]  /*0c90*/  @P0 BRA `(.L_x_23426) ;  /* 0x0000000000240947 */ /* 0x000fea0003800000 */
[----:B------:R-:W-:Y:S05]  /*0ca0*/  BSYNC B1 ;  /* 0x0000000000017941 */ /* 0x000fea0003800000 */
.L_x_23421:
        /* <DEDUP_REMOVED lines=8> */
.L_x_23426:
[----:B------:R-:W-:Y:S05]  /*0d30*/  BSYNC B0 ;  /* 0x0000000000007941 */ /* 0x000fea0003800000 */
.L_x_23420:
        /* <DEDUP_REMOVED lines=9> */
.L_x_23427:
        /* <DEDUP_REMOVED lines=11> */
.L_x_23707:


//--------------------- .nv.global.init           --------------------------
	.section	.nv.global.init,"aw",@progbits
.nv.global.init:
	.type		$str$9,@object
	.size		$str$9,(__unnamed_3 - $str$9)
$str$9:
        /*0000*/ 	.byte	0x66, 0x61, 0x6c, 0x73, 0x65, 0x00
	.type		__unnamed_3,@object
	.size		__unnamed_3,(__unnamed_19 - __unnamed_3)
__unnamed_3:
        /*0006*/ 	.byte	0x66, 0x65, 0x74, 0x63, 0x68, 0x5f, 0x61, 0x6e, 0x64, 0x5f, 0x63, 0x61, 0x73, 0x74, 0x00
	.type		__unnamed_19,@object
	.size		__unnamed_19,(__unnamed_11 - __unnamed_19)
__unnamed_19:
        /*0015*/ 	.byte	0x63, 0x61, 0x73, 0x74, 0x5f, 0x61, 0x6e, 0x64, 0x5f, 0x73, 0x74, 0x6f, 0x72, 0x65, 0x00
	.type		__unnamed_11,@object
	.size		__unnamed_11,(__unnamed_7 - __unnamed_11)
__unnamed_11:
        /*0024*/ 	.byte	0x66, 0x65, 0x74, 0x63, 0x68, 0x5f, 0x61, 0x6e, 0x64, 0x5f, 0x63, 0x61, 0x73, 0x74, 0x00
	.type		__unnamed_7,@object
	.size		__unnamed_7,(__unnamed_15 - __unnamed_7)
__unnamed_7:
        /*0033*/ 	.byte	0x66, 0x65, 0x74, 0x63, 0x68, 0x5f, 0x61, 0x6e, 0x64, 0x5f, 0x63, 0x61, 0x73, 0x74, 0x00
	.type		__unnamed_15,@object
	.size		__unnamed_15,(__unnamed_1 - __unnamed_15)
__unnamed_15:
        /*0042*/ 	.byte	0x63, 0x61, 0x73, 0x74, 0x5f, 0x61, 0x6e, 0x64, 0x5f, 0x73, 0x74, 0x6f, 0x72, 0x65, 0x00
	.type		__unnamed_1,@object
	.size		__unnamed_1,(__unnamed_17 - __unnamed_1)
__unnamed_1:
        /*0051*/ 	.byte	0x66, 0x65, 0x74, 0x63, 0x68, 0x5f, 0x61, 0x6e, 0x64, 0x5f, 0x63, 0x61, 0x73, 0x74, 0x00
	.type		__unnamed_17,@object
	.size		__unnamed_17,(__unnamed_9 - __unnamed_17)
__unnamed_17:
        /*0060*/ 	.byte	0x63, 0x61, 0x73, 0x74, 0x5f, 0x61, 0x6e, 0x64, 0x5f, 0x73, 0x74, 0x6f, 0x72, 0x65, 0x00
	.type		__unnamed_9,@object
	.size		__unnamed_9,(__unnamed_5 - __unnamed_9)
__unnamed_9:
        /*006f*/ 	.byte	0x66, 0x65, 0x74, 0x63, 0x68, 0x5f, 0x61, 0x6e, 0x64, 0x5f, 0x63, 0x61, 0x73, 0x74, 0x00
	.type		__unnamed_5,@object
	.size		__unnamed_5,(__unnamed_21 - __unnamed_5)
__unnamed_5:
        /*007e*/ 	.byte	0x66, 0x65, 0x74, 0x63, 0x68, 0x5f, 0x61, 0x6e, 0x64, 0x5f, 0x63, 0x61, 0x73, 0x74, 0x00
	.type		__unnamed_21,@object
	.size		__unnamed_21,(__unnamed_13 - __unnamed_21)
__unnamed_21:
        /*008d*/ 	.byte	0x63, 0x61, 0x73, 0x74, 0x5f, 0x61, 0x6e, 0x64, 0x5f, 0x73, 0x74, 0x6f, 0x72, 0x65, 0x00
	.type		__unnamed_13,@object
	.size		__unnamed_13,(__unnamed_4 - __unnamed_13)
__unnamed_13:
        /*009c*/ 	.byte	0x66, 0x65, 0x74, 0x63, 0x68, 0x5f, 0x61, 0x6e, 0x64, 0x5f, 0x63, 0x61, 0x73, 0x74, 0x00
	.type		__unnamed_4,@object
	.size		__unnamed_4,(__unnamed_20 - __unnamed_4)
__unnamed_4:
        /*00ab*/ 	.byte	0x66, 0x65, 0x74, 0x63, 0x68, 0x5f, 0x61, 0x6e, 0x64, 0x5f, 0x63, 0x61, 0x73, 0x74, 0x00
	.type		__unnamed_20,@object
	.size		__unnamed_20,(__unnamed_12 - __unnamed_20)
__unnamed_20:
        /*00ba*/ 	.byte	0x63, 0x61, 0x73, 0x74, 0x5f, 0x61, 0x6e, 0x64, 0x5f, 0x73, 0x74, 0x6f, 0x72, 0x65, 0x00
	.type		__unnamed_12,@object
	.size		__unnamed_12,(__unnamed_8 - __unnamed_12)
__unnamed_12:
        /*00c9*/ 	.byte	0x66, 0x65, 0x74, 0x63, 0x68, 0x5f, 0x61, 0x6e, 0x64, 0x5f, 0x63, 0x61, 0x73, 0x74, 0x00
	.type		__unnamed_8,@object
	.size		__unnamed_8,(__unnamed_16 - __unnamed_8)
__unnamed_8:
        /*00d8*/ 	.byte	0x66, 0x65, 0x74, 0x63, 0x68, 0x5f, 0x61, 0x6e, 0x64, 0x5f, 0x63, 0x61, 0x73, 0x74, 0x00
	.type		__unnamed_16,@object
	.size		__unnamed_16,(__unnamed_2 - __unnamed_16)
__unnamed_16:
        /*00e7*/ 	.byte	0x63, 0x61, 0x73, 0x74, 0x5f, 0x61, 0x6e, 0x64, 0x5f, 0x73, 0x74, 0x6f, 0x72, 0x65, 0x00
	.type		__unnamed_2,@object
	.size		__unnamed_2,(__unnamed_18 - __unnamed_2)
__unnamed_2:
        /*00f6*/ 	.byte	0x63, 0x61, 0x73, 0x74, 0x5f, 0x61, 0x6e, 0x64, 0x5f, 0x73, 0x74, 0x6f, 0x72, 0x65, 0x00
	.type		__unnamed_18,@object
	.size		__unnamed_18,(__unnamed_10 - __unnamed_18)
__unnamed_18:
        /*0105*/ 	.byte	0x63, 0x61, 0x73, 0x74, 0x5f, 0x61, 0x6e, 0x64, 0x5f, 0x73, 0x74, 0x6f, 0x72, 0x65, 0x00
	.type		__unnamed_10,@object
	.size		__unnamed_10,(__unnamed_6 - __unnamed_10)
__unnamed_10:
        /*0114*/ 	.byte	0x66, 0x65, 0x74, 0x63, 0x68, 0x5f, 0x61, 0x6e, 0x64, 0x5f, 0x63, 0x61, 0x73, 0x74, 0x00
	.type		__unnamed_6,@object
	.size		__unnamed_6,(__unnamed_22 - __unnamed_6)
__unnamed_6:
        /*0123*/ 	.byte	0x66, 0x65, 0x74, 0x63, 0x68, 0x5f, 0x61, 0x6e, 0x64, 0x5f, 0x63, 0x61, 0x73, 0x74, 0x00
	.type		__unnamed_22,@object
	.size		__unnamed_22,(__unnamed_14 - __unnamed_22)
__unnamed_22:
        /*0132*/ 	.byte	0x63, 0x61, 0x73, 0x74, 0x5f, 0x61, 0x6e, 0x64, 0x5f, 0x73, 0x74, 0x6f, 0x72, 0x65, 0x00
	.type		__unnamed_14,@object
	.size		__unnamed_14,($str$10 - __unnamed_14)
__unnamed_14:
        /*0141*/ 	.byte	0x63, 0x61, 0x73, 0x74, 0x5f, 0x61, 0x6e, 0x64, 0x5f, 0x73, 0x74, 0x6f, 0x72, 0x65, 0x00
	.type		$str$10,@object
	.size		$str$10,(.L_51 - $str$10)
$str$10:
        /*0150*/ 	.byte	0x2f, 0x72, 0x6f, 0x6f, 0x74, 0x2f, 0x2e, 0x70, 0x79, 0x65, 0x6e, 0x76, 0x2f, 0x76, 0x65, 0x72
        /*0160*/ 	.byte	0x73, 0x69, 0x6f, 0x6e, 0x73, 0x2f, 0x33, 0x2e, 0x31, 0x33, 0x2e, 0x31, 0x32, 0x2f, 0x6c, 0x69
        /*0170*/ 	.byte	0x62, 0x2f, 0x70, 0x79, 0x74, 0x68, 0x6f, 0x6e, 0x33, 0x2e, 0x31, 0x33, 0x2f, 0x73, 0x69, 0x74
        /*0180*/ 	.byte	0x65, 0x2d, 0x70, 0x61, 0x63, 0x6b, 0x61, 0x67, 0x65, 0x73, 0x2f, 0x74, 0x6f, 0x72, 0x63, 0x68
        /*0190*/ 	.byte	0x2f, 0x69, 0x6e, 0x63, 0x6c, 0x75, 0x64, 0x65, 0x2f, 0x63, 0x31, 0x30, 0x2f, 0x63, 0x6f, 0x72
        /*01a0*/ 	.byte	0x65, 0x2f, 0x44, 0x79, 0x6e, 0x61, 0x6d, 0x69, 0x63, 0x43, 0x61, 0x73, 0x74, 0x2e, 0x68, 0x00
.L_51:


//--------------------- .nv.shared.reserved.0     --------------------------
	.section	.nv.shared.reserved.0,"aw",@nobits
	.weak		__nv_reservedSMEM_offset_0_alias
	.size		__nv_reservedSMEM_offset_0_alias, 0, 0
	.other		__nv_reservedSMEM_offset_0_alias,@"STO_CUDA_RESERVED_SHARED STV_DEFAULT"
__nv_reservedSMEM_offset_0_alias:
	.zero		0


//--------------------- .nv.global                --------------------------
	.section	.nv.global,"aw",@nobits
.nv.global:
	.type		_ZN50_INTERNAL_e6cf2fbd_19_UnarySignKernels_cu_958ef9c64cuda3std3__48in_placeE,@object
	.size		_ZN50_INTERNAL_e6cf2fbd_19_UnarySignKernels_cu_958ef9c64cuda3std3__48in_placeE,(_ZN50_INTERNAL_e6cf2fbd_19_UnarySignKernels_cu_958ef9c64cuda3std6ranges3__45__cpo8distanceE - _ZN50_INTERNAL_e6cf2fbd_19_UnarySignKernels_cu_958ef9c64cuda3std3__48in_placeE)
_ZN50_INTERNAL_e6cf2fbd_19_UnarySignKernels_cu_958ef9c64cuda3std3__48in_placeE:
	.zero		1
	.type		_ZN50_INTERNAL_e6cf2fbd_19_UnarySignKernels_cu_958ef9c64cuda3std6ranges3__45__cpo8distanceE,@object
	.size		_ZN50_INTERNAL_e6cf2fbd_19_UnarySignKernels_cu_958ef9c64cuda3std6ranges3__45__cpo8distanceE,(_ZN50_INTERNAL_e6cf2fbd_19_UnarySignKernels_cu_958ef9c64cuda3std3__45__cpo6cbeginE - _ZN50_INTERNAL_e6cf2fbd_19_UnarySignKernels_cu_958ef9c64cuda3std6ranges3__45__cpo8distanceE)
_ZN50_INTERNAL_e6cf2fbd_19_UnarySignKernels_cu_958ef9c64cuda3std6ranges3__45__cpo8distanceE:
	.zero		1
	.type		_ZN50_INTERNAL_e6cf2fbd_19_UnarySignKernels_cu_958ef9c64cuda3std3__45__cpo6cbeginE,@object
	.size		_ZN50_INTERNAL_e6cf2fbd_19_UnarySignKernels_cu_958ef9c64cuda3std3__45__cpo6cbeginE,(_ZN50_INTERNAL_e6cf2fbd_19_UnarySignKernels_cu_958ef9c64cuda3std6ranges3__45__cpo7advanceE - _ZN50_INTERNAL_e6cf2fbd_19_UnarySignKernels_cu_958ef9c64cuda3std3__45__cpo6cbeginE)
_ZN50_INTERNAL_e6cf2fbd_19_UnarySignKernels_cu_958ef9c64cuda3std3__45__cpo6cbeginE:
	.zero		1
	.type		_ZN50_INTERNAL_e6cf2fbd_19_UnarySignKernels_cu_958ef9c64cuda3std6ranges3__45__cpo7advanceE,@object
	.size		_ZN50_INTERNAL_e6cf2fbd_19_UnarySignKernels_cu_958ef9c64cuda3std6ranges3__45__cpo7advanceE,(_ZN50_INTERNAL_e6cf2fbd_19_UnarySignKernels_cu_958ef9c64cuda3std3__45__cpo7crbeginE - _ZN50_INTERNAL_e6cf2fbd_19_UnarySignKernels_cu_958ef9c64cuda3std6ranges3__45__cpo7advanceE)
_ZN50_INTERNAL_e6cf2fbd_19_UnarySignKernels_cu_958ef9c64cuda3std6ranges3__45__cpo7advanceE:
	.zero		1
	.type		_ZN50_INTERNAL_e6cf2fbd_19_UnarySignKernels_cu_958ef9c64cuda3std3__45__cpo7crbeginE,@object
	.size		_ZN50_INTERNAL_e6cf2fbd_19_UnarySignKernels_cu_958ef9c64cuda3std3__45__cpo7crbeginE,(_ZN50_INTERNAL_e6cf2fbd_19_UnarySignKernels_cu_958ef9c64cuda3std6ranges3__45__cpo4dataE - _ZN50_INTERNAL_e6cf2fbd_19_UnarySignKernels_cu_958ef9c64cuda3std3__45__cpo7crbeginE)
_ZN50_INTERNAL_e6cf2fbd_19_UnarySignKernels_cu_958ef9c64cuda3std3__45__cpo7crbeginE:
	.zero		1
	.type		_ZN50_INTERNAL_e6cf2fbd_19_UnarySignKernels_cu_958ef9c64cuda3std6ranges3__45__cpo4dataE,@object
	.size		_ZN50_INTERNAL_e6cf2fbd_19_UnarySignKernels_cu_958ef9c64cuda3std6ranges3__45__cpo4dataE,(_ZN50_INTERNAL_e6cf2fbd_19_UnarySignKernels_cu_958ef9c64cuda3std6ranges3__45__cpo5beginE - _ZN50_INTERNAL_e6cf2fbd_19_UnarySignKernels_cu_958ef9c64cuda3std6ranges3__45__cpo4dataE)
_ZN50_INTERNAL_e6cf2fbd_19_UnarySignKernels_cu_958ef9c64cuda3std6ranges3__45__cpo4dataE:
	.zero		1
	.type		_ZN50_INTERNAL_e6cf2fbd_19_UnarySignKernels_cu_958ef9c64cuda3std6ranges3__45__cpo5beginE,@object
	.size		_ZN50_INTERNAL_e6cf2fbd_19_UnarySignKernels_cu_958ef9c64cuda3std6ranges3__45__cpo5beginE,(_ZN50_INTERNAL_e6cf2fbd_19_UnarySignKernels_cu_958ef9c64cuda3std3__452_GLOBAL__N__e6cf2fbd_19_UnarySignKernels_cu_958ef9c66ignoreE - _ZN50_INTERNAL_e6cf2fbd_19_UnarySignKernels_cu_958ef9c64cuda3std6ranges3__45__cpo5beginE)
_ZN50_INTERNAL_e6cf2fbd_19_UnarySignKernels_cu_958ef9c64cuda3std6ranges3__45__cpo5beginE:
	.zero		1
	.type		_ZN50_INTERNAL_e6cf2fbd_19_UnarySignKernels_cu_958ef9c64cuda3std3__452_GLOBAL__N__e6cf2fbd_19_UnarySignKernels_cu_958ef9c66ignoreE,@object
	.size		_ZN50_INTERNAL_e6cf2fbd_19_UnarySignKernels_cu_958ef9c64cuda3std3__452_GLOBAL__N__e6cf2fbd_19_UnarySignKernels_cu_958ef9c66ignoreE,(_ZN50_INTERNAL_e6cf2fbd_19_UnarySignKernels_cu_958ef9c64cuda3std6ranges3__45__cpo4sizeE - _ZN50_INTERNAL_e6cf2fbd_19_UnarySignKernels_cu_958ef9c64cuda3std3__452_GLOBAL__N__e6cf2fbd_19_UnarySignKernels_cu_958ef9c66ignoreE)
_ZN50_INTERNAL_e6cf2fbd_19_UnarySignKernels_cu_958ef9c64cuda3std3__452_GLOBAL__N__e6cf2fbd_19_UnarySignKernels_cu_958ef9c66ignoreE:
	.zero		1
	.type		_ZN50_INTERNAL_e6cf2fbd_19_UnarySignKernels_cu_958ef9c64cuda3std6ranges3__45__cpo4sizeE,@object
	.size		_ZN50_INTERNAL_e6cf2fbd_19_UnarySignKernels_cu_958ef9c64cuda3std6ranges3__45__cpo4sizeE,(_ZN50_INTERNAL_e6cf2fbd_19_UnarySignKernels_cu_958ef9c64cuda3std3__45__cpo5beginE - _ZN50_INTERNAL_e6cf2fbd_19_UnarySignKernels_cu_958ef9c64cuda3std6ranges3__45__cpo4sizeE)
_ZN50_INTERNAL_e6cf2fbd_19_UnarySignKernels_cu_958ef9c64cuda3std6ranges3__45__cpo4sizeE:
	.zero		1
	.type		_ZN50_INTERNAL_e6cf2fbd_19_UnarySignKernels_cu_958ef9c64cuda3std3__45__cpo5beginE,@object
	.size		_ZN50_INTERNAL_e6cf2fbd_19_UnarySignKernels_cu_958ef9c64cuda3std3__45__cpo5beginE,(_ZN50_INTERNAL_e6cf2fbd_19_UnarySignKernels_cu_958ef9c64cuda3std6ranges3__45__cpo6cbeginE - _ZN50_INTERNAL_e6cf2fbd_19_UnarySignKernels_cu_958ef9c64cuda3std3__45__cpo5beginE)
_ZN50_INTERNAL_e6cf2fbd_19_UnarySignKernels_cu_958ef9c64cuda3std3__45__cpo5beginE:
	.zero		1
	.type		_ZN50_INTERNAL_e6cf2fbd_19_UnarySignKernels_cu_958ef9c64cuda3std6ranges3__45__cpo6cbeginE,@object
	.size		_ZN50_INTERNAL_e6cf2fbd_19_UnarySignKernels_cu_958ef9c64cuda3std6ranges3__45__cpo6cbeginE,(_ZN50_INTERNAL_e6cf2fbd_19_UnarySignKernels_cu_958ef9c64cuda3std3__45__cpo6rbeginE - _ZN50_INTERNAL_e6cf2fbd_19_UnarySignKernels_cu_958ef9c64cuda3std6ranges3__45__cpo6cbeginE)
_ZN50_INTERNAL_e6cf2fbd_19_UnarySignKernels_cu_958ef9c64cuda3std6ranges3__45__cpo6cbeginE:
	.zero		1
	.type		_ZN50_INTERNAL_e6cf2fbd_19_UnarySignKernels_cu_958ef9c64cuda3std3__45__cpo6rbeginE,@object
	.size		_ZN50_INTERNAL_e6cf2fbd_19_UnarySignKernels_cu_958ef9c64cuda3std3__45__cpo6rbeginE,(_ZN50_INTERNAL_e6cf2fbd_19_UnarySignKernels_cu_958ef9c64cuda3std6ranges3__45__cpo4nextE - _ZN50_INTERNAL_e6cf2fbd_19_UnarySignKernels_cu_958ef9c64cuda3std3__45__cpo6rbeginE)
_ZN50_INTERNAL_e6cf2fbd_19_UnarySignKernels_cu_958ef9c64cuda3std3__45__cpo6rbeginE:
	.zero		1
	.type		_ZN50_INTERNAL_e6cf2fbd_19_UnarySignKernels_cu_958ef9c64cuda3std6ranges3__45__cpo4nextE,@object
	.size		_ZN50_INTERNAL_e6cf2fbd_19_UnarySignKernels_cu_958ef9c64cuda3std6ranges3__45__cpo4nextE,(_ZN50_INTERNAL_e6cf2fbd_19_UnarySignKernels_cu_958ef9c64cuda3std6ranges3__45__cpo4swapE - _ZN50_INTERNAL_e6cf2fbd_19_UnarySignKernels_cu_958ef9c64cuda3std6ranges3__45__cpo4nextE)
_ZN50_INTERNAL_e6cf2fbd_19_UnarySignKernels_cu_958ef9c64cuda3std6ranges3__45__cpo4nextE:
	.zero		1
	.type		_ZN50_INTERNAL_e6cf2fbd_19_UnarySignKernels_cu_958ef9c64cuda3std6ranges3__45__cpo4swapE,@object
	.size		_ZN50_INTERNAL_e6cf2fbd_19_UnarySignKernels_cu_958ef9c64cuda3std6ranges3__45__cpo4swapE,(_ZN50_INTERNAL_e6cf2fbd_19_UnarySignKernels_cu_958ef9c64cuda3std3__420unreachable_sentinelE - _ZN50_INTERNAL_e6cf2fbd_19_UnarySignKernels_cu_958ef9c64cuda3std6ranges3__45__cpo4swapE)
_ZN50_INTERNAL_e6cf2fbd_19_UnarySignKernels_cu_958ef9c64cuda3std6ranges3__45__cpo4swapE:
	.zero		1
	.type		_ZN50_INTERNAL_e6cf2fbd_19_UnarySignKernels_cu_958ef9c64cuda3std3__420unreachable_sentinelE,@object
	.size		_ZN50_INTERNAL_e6cf2fbd_19_UnarySignKernels_cu_958ef9c64cuda3std3__420unreachable_sentinelE,(_ZN50_INTERNAL_e6cf2fbd_19_UnarySignKernels_cu_958ef9c66thrust23THRUST_300001_SM_900_NS6system6detail10sequential3seqE - _ZN50_INTERNAL_e6cf2fbd_19_UnarySignKernels_cu_958ef9c64cuda3std3__420unreachable_sentinelE)
_ZN50_INTERNAL_e6cf2fbd_19_UnarySignKernels_cu_958ef9c64cuda3std3__420unreachable_sentinelE:
	.zero		1
	.type		_ZN50_INTERNAL_e6cf2fbd_19_UnarySignKernels_cu_958ef9c66thrust23THRUST_300001_SM_900_NS6system6detail10sequential3seqE,@object
	.size		_ZN50_INTERNAL_e6cf2fbd_19_UnarySignKernels_cu_958ef9c66thrust23THRUST_300001_SM_900_NS6system6detail10sequential3seqE,(_ZN50_INTERNAL_e6cf2fbd_19_UnarySignKernels_cu_958ef9c64cuda3std3__45__cpo4cendE - _ZN50_INTERNAL_e6cf2fbd_19_UnarySignKernels_cu_958ef9c66thrust23THRUST_300001_SM_900_NS6system6detail10sequential3seqE)
_ZN50_INTERNAL_e6cf2fbd_19_UnarySignKernels_cu_958ef9c66thrust23THRUST_300001_SM_900_NS6system6detail10sequential3seqE:
	.zero		1
	.type		_ZN50_INTERNAL_e6cf2fbd_19_UnarySignKernels_cu_958ef9c64cuda3std3__45__cpo4cendE,@object
	.size		_ZN50_INTERNAL_e6cf2fbd_19_UnarySignKernels_cu_958ef9c64cuda3std3__45__cpo4cendE,(_ZN50_INTERNAL_e6cf2fbd_19_UnarySignKernels_cu_958ef9c64cuda3std6ranges3__45__cpo9iter_swapE - _ZN50_INTERNAL_e6cf2fbd_19_UnarySignKernels_cu_958ef9c64cuda3std3__45__cpo4cendE)
_ZN50_INTERNAL_e6cf2fbd_19_UnarySignKernels_cu_958ef9c64cuda3std3__45__cpo4cendE:
	.zero		1
	.type		_ZN50_INTERNAL_e6cf2fbd_19_UnarySignKernels_cu_958ef9c64cuda3std6ranges3__45__cpo9iter_swapE,@object
	.size		_ZN50_INTERNAL_e6cf2fbd_19_UnarySignKernels_cu_958ef9c64cuda3std6ranges3__45__cpo9iter_swapE,(_ZN50_INTERNAL_e6cf2fbd_19_UnarySignKernels_cu_958ef9c64cuda3std3__45__cpo5crendE - _ZN50_INTERNAL_e6cf2fbd_19_UnarySignKernels_cu_958ef9c64cuda3std6ranges3__45__cpo9iter_swapE)
_ZN50_INTERNAL_e6cf2fbd_19_UnarySignKernels_cu_958ef9c64cuda3std6ranges3__45__cpo9iter_swapE:
	.zero		1
	.type		_ZN50_INTERNAL_e6cf2fbd_19_UnarySignKernels_cu_958ef9c64cuda3std3__45__cpo5crendE,@object
	.size		_ZN50_INTERNAL_e6cf2fbd_19_UnarySignKernels_cu_958ef9c64cuda3std3__45__cpo5crendE,(_ZN50_INTERNAL_e6cf2fbd_19_UnarySignKernels_cu_958ef9c64cuda3std6ranges3__45__cpo5cdataE - _ZN50_INTERNAL_e6cf2fbd_19_UnarySignKernels_cu_958ef9c64cuda3std3__45__cpo5crendE)
_ZN50_INTERNAL_e6cf2fbd_19_UnarySignKernels_cu_958ef9c64cuda3std3__45__cpo5crendE:
	.zero		1
	.type		_ZN50_INTERNAL_e6cf2fbd_19_UnarySignKernels_cu_958ef9c64cuda3std6ranges3__45__cpo5cdataE,@object
	.size		_ZN50_INTERNAL_e6cf2fbd_19_UnarySignKernels_cu_958ef9c64cuda3std6ranges3__45__cpo5cdataE,(_ZN50_INTERNAL_e6cf2fbd_19_UnarySignKernels_cu_958ef9c64cuda3std6ranges3__45__cpo3endE - _ZN50_INTERNAL_e6cf2fbd_19_UnarySignKernels_cu_958ef9c64cuda3std6ranges3__45__cpo5cdataE)
_ZN50_INTERNAL_e6cf2fbd_19_UnarySignKernels_cu_958ef9c64cuda3std6ranges3__45__cpo5cdataE:
	.zero		1
	.type		_ZN50_INTERNAL_e6cf2fbd_19_UnarySignKernels_cu_958ef9c64cuda3std6ranges3__45__cpo3endE,@object
	.size		_ZN50_INTERNAL_e6cf2fbd_19_UnarySignKernels_cu_958ef9c64cuda3std6ranges3__45__cpo3endE,(_ZN50_INTERNAL_e6cf2fbd_19_UnarySignKernels_cu_958ef9c64cuda3std3__419piecewise_constructE - _ZN50_INTERNAL_e6cf2fbd_19_UnarySignKernels_cu_958ef9c64cuda3std6ranges3__45__cpo3endE)
_ZN50_INTERNAL_e6cf2fbd_19_UnarySignKernels_cu_958ef9c64cuda3std6ranges3__45__cpo3endE:
	.zero		1
	.type		_ZN50_INTERNAL_e6cf2fbd_19_UnarySignKernels_cu_958ef9c64cuda3std3__419piecewise_constructE,@object
	.size		_ZN50_INTERNAL_e6cf2fbd_19_UnarySignKernels_cu_958ef9c64cuda3std3__419piecewise_constructE,(_ZN50_INTERNAL_e6cf2fbd_19_UnarySignKernels_cu_958ef9c64cuda3std6ranges3__45__cpo5ssizeE - _ZN50_INTERNAL_e6cf2fbd_19_UnarySignKernels_cu_958ef9c64cuda3std3__419piecewise_constructE)
_ZN50_INTERNAL_e6cf2fbd_19_UnarySignKernels_cu_958ef9c64cuda3std3__419piecewise_constructE:
	.zero		1
	.type		_ZN50_INTERNAL_e6cf2fbd_19_UnarySignKernels_cu_958ef9c64cuda3std6ranges3__45__cpo5ssizeE,@object
	.size		_ZN50_INTERNAL_e6cf2fbd_19_UnarySignKernels_cu_958ef9c64cuda3std6ranges3__45__cpo5ssizeE,(_ZN50_INTERNAL_e6cf2fbd_19_UnarySignKernels_cu_958ef9c64cuda3std3__45__cpo3endE - _ZN50_INTERNAL_e6cf2fbd_19_UnarySignKernels_cu_958ef9c64cuda3std6ranges3__45__cpo5ssizeE)
_ZN50_INTERNAL_e6cf2fbd_19_UnarySignKernels_cu_958ef9c64cuda3std6ranges3__45__cpo5ssizeE:
	.zero		1
	.type		_ZN50_INTERNAL_e6cf2fbd_19_UnarySignKernels_cu_958ef9c64cuda3std3__45__cpo3endE,@object
	.size		_ZN50_INTERNAL_e6cf2fbd_19_UnarySignKernels_cu_958ef9c64cuda3std3__45__cpo3endE,(_ZN50_INTERNAL_e6cf2fbd_19_UnarySignKernels_cu_958ef9c64cuda3std6ranges3__45__cpo4cendE - _ZN50_INTERNAL_e6cf2fbd_19_UnarySignKernels_cu_958ef9c64cuda3std3__45__cpo3endE)
_ZN50_INTERNAL_e6cf2fbd_19_UnarySignKernels_cu_958ef9c64cuda3std3__45__cpo3endE:
	.zero		1
	.type		_ZN50_INTERNAL_e6cf2fbd_19_UnarySignKernels_cu_958ef9c64cuda3std6ranges3__45__cpo4cendE,@object
	.size		_ZN50_INTERNAL_e6cf2fbd_19_UnarySignKernels_cu_958ef9c64cuda3std6ranges3__45__cpo4cendE,(_ZN50_INTERNAL_e6cf2fbd_19_UnarySignKernels_cu_958ef9c64cuda3std3__45__cpo4rendE - _ZN50_INTERNAL_e6cf2fbd_19_UnarySignKernels_cu_958ef9c64cuda3std6ranges3__45__cpo4cendE)
_ZN50_INTERNAL_e6cf2fbd_19_UnarySignKernels_cu_958ef9c64cuda3std6ranges3__45__cpo4cendE:
	.zero		1
	.type		_ZN50_INTERNAL_e6cf2fbd_19_UnarySignKernels_cu_958ef9c64cuda3std3__45__cpo4rendE,@object
	.size		_ZN50_INTERNAL_e6cf2fbd_19_UnarySignKernels_cu_958ef9c64cuda3std3__45__cpo4rendE,(_ZN50_INTERNAL_e6cf2fbd_19_UnarySignKernels_cu_958ef9c64cuda3std6ranges3__45__cpo4prevE - _ZN50_INTERNAL_e6cf2fbd_19_UnarySignKernels_cu_958ef9c64cuda3std3__45__cpo4rendE)
_ZN50_INTERNAL_e6cf2fbd_19_UnarySignKernels_cu_958ef9c64cuda3std3__45__cpo4rendE:
	.zero		1
	.type		_ZN50_INTERNAL_e6cf2fbd_19_UnarySignKernels_cu_958ef9c64cuda3std6ranges3__45__cpo4prevE,@object
	.size		_ZN50_INTERNAL_e6cf2fbd_19_UnarySignKernels_cu_958ef9c64cuda3std6ranges3__45__cpo4prevE,(_ZN50_INTERNAL_e6cf2fbd_19_UnarySignKernels_cu_958ef9c64cuda3std6ranges3__45__cpo9iter_moveE - _ZN50_INTERNAL_e6cf2fbd_19_UnarySignKernels_cu_958ef9c64cuda3std6ranges3__45__cpo4prevE)
_ZN50_INTERNAL_e6cf2fbd_19_UnarySignKernels_cu_958ef9c64cuda3std6ranges3__45__cpo4prevE:
	.zero		1
	.type		_ZN50_INTERNAL_e6cf2fbd_19_UnarySignKernels_cu_958ef9c64cuda3std6ranges3__45__cpo9iter_moveE,@object
	.size		_ZN50_INTERNAL_e6cf2fbd_19_UnarySignKernels_cu_958ef9c64cuda3std6ranges3__45__cpo9iter_moveE,(.L_35 - _ZN50_INTERNAL_e6cf2fbd_19_UnarySignKernels_cu_958ef9c64cuda3std6ranges3__45__cpo9iter_moveE)
_ZN50_INTERNAL_e6cf2fbd_19_UnarySignKernels_cu_958ef9c64cuda3std6ranges3__45__cpo9iter_moveE:
	.zero		1
.L_35:


//--------------------- .nv.constant0._ZN2at6native18elementwise_kernelILi128ELi4EZNS0_15gpu_kernel_implIZZZNS0_19signbit_kernel_cudaERNS_18TensorIteratorBaseEENKUlvE0_clEvENKUlvE2_clEvEUlN3c104HalfEE_EEvS4_RKT_EUliE_EEviT1_ --------------------------
	.section	.nv.constant0._ZN2at6native18elementwise_kernelILi128ELi4EZNS0_15gpu_kernel_implIZZZNS0_19signbit_kernel_cudaERNS_18TensorIteratorBaseEENKUlvE0_clEvENKUlvE2_clEvEUlN3c104HalfEE_EEvS4_RKT_EUliE_EEviT1_,"a",@progbits
	.sectionflags	@""
	.align	4
.nv.constant0._ZN2at6native18elementwise_kernelILi128ELi4EZNS0_15gpu_kernel_implIZZZNS0_19signbit_kernel_cudaERNS_18TensorIteratorBaseEENKUlvE0_clEvENKUlvE2_clEvEUlN3c104HalfEE_EEvS4_RKT_EUliE_EEviT1_:
	.zero		1072


//--------------------- .nv.constant0._ZN2at6native27unrolled_elementwise_kernelIZZZNS0_19signbit_kernel_cudaERNS_18TensorIteratorBaseEENKUlvE0_clEvENKUlvE2_clEvEUlN3c104HalfEE_St5arrayIPcLm2EELi4E23TrivialOffsetCalculatorILi1EjESD_NS0_6memory12LoadWithCastILi1EEENSE_13StoreWithCastILi1EEEEEviT_T0_T2_T3_T4_T5_ --------------------------
	.section	.nv.constant0._ZN2at6native27unrolled_elementwise_kernelIZZZNS0_19signbit_kernel_cudaERNS_18TensorIteratorBaseEENKUlvE0_clEvENKUlvE2_clEvEUlN3c104HalfEE_St5arrayIPcLm2EELi4E23TrivialOffsetCalculatorILi1EjESD_NS0_6memory12LoadWithCastILi1EEENSE_13StoreWithCastILi1EEEEEviT_T0_T2_T3_T4_T5_,"a",@progbits
	.sectionflags	@""
	.align	4
.nv.constant0._ZN2at6native27unrolled_elementwise_kernelIZZZNS0_19signbit_kernel_cudaERNS_18TensorIteratorBaseEENKUlvE0_clEvENKUlvE2_clEvEUlN3c104HalfEE_St5arrayIPcLm2EELi4E23TrivialOffsetCalculatorILi1EjESD_NS0_6memory12LoadWithCastILi1EEENSE_13StoreWithCastILi1EEEEEviT_T0_T2_T3_T4_T5_:
	.zero		572


//--------------------- .nv.constant0._ZN2at6native18elementwise_kernelILi128ELi4EZNS0_22gpu_kernel_impl_nocastIZZZNS0_19signbit_kernel_cudaERNS_18TensorIteratorBaseEENKUlvE0_clEvENKUlvE2_clEvEUlN3c104HalfEE_EEvS4_RKT_EUliE_EEviT1_ --------------------------
	.section	.nv.constant0._ZN2at6native18elementwise_kernelILi128ELi4EZNS0_22gpu_kernel_impl_nocastIZZZNS0_19signbit_kernel_cudaERNS_18TensorIteratorBaseEENKUlvE0_clEvENKUlvE2_clEvEUlN3c104HalfEE_EEvS4_RKT_EUliE_EEviT1_,"a",@progbits
	.sectionflags	@""
	.align	4
.nv.constant0._ZN2at6native18elementwise_kernelILi128ELi4EZNS0_22gpu_kernel_impl_nocastIZZZNS0_19signbit_kernel_cudaERNS_18TensorIteratorBaseEENKUlvE0_clEvENKUlvE2_clEvEUlN3c104HalfEE_EEvS4_RKT_EUliE_EEviT1_:
	.zero		1072


//--------------------- .nv.constant0._ZN2at6native27unrolled_elementwise_kernelIZZZNS0_19signbit_kernel_cudaERNS_18TensorIteratorBaseEENKUlvE0_clEvENKUlvE2_clEvEUlN3c104HalfEE_St5arrayIPcLm2EELi4E23TrivialOffsetCalculatorILi1EjESD_NS0_6memory15LoadWithoutCastENSE_16StoreWithoutCastEEEviT_T0_T2_T3_T4_T5_ --------------------------
	.section	.nv.constant0._ZN2at6native27unrolled_elementwise_kernelIZZZNS0_19signbit_kernel_cudaERNS_18TensorIteratorBaseEENKUlvE0_clEvENKUlvE2_clEvEUlN3c104HalfEE_St5arrayIPcLm2EELi4E23TrivialOffsetCalculatorILi1EjESD_NS0_6memory15LoadWithoutCastENSE_16StoreWithoutCastEEEviT_T0_T2_T3_T4_T5_,"a",@progbits
	.sectionflags	@""
	.align	4
.nv.constant0._ZN2at6native27unrolled_elementwise_kernelIZZZNS0_19signbit_kernel_cudaERNS_18TensorIteratorBaseEENKUlvE0_clEvENKUlvE2_clEvEUlN3c104HalfEE_St5arrayIPcLm2EELi4E23TrivialOffsetCalculatorILi1EjESD_NS0_6memory15LoadWithoutCastENSE_16StoreWithoutCastEEEviT_T0_T2_T3_T4_T5_:
	.zero		556


//--------------------- .nv.constant0._ZN2at6native29vectorized_elementwise_kernelILi2EZZZNS0_19signbit_kernel_cudaERNS_18TensorIteratorBaseEENKUlvE0_clEvENKUlvE2_clEvEUlN3c104HalfEE_St5arrayIPcLm2EEEEviT0_T1_ --------------------------
	.section	.nv.constant0._ZN2at6native29vectorized_elementwise_kernelILi2EZZZNS0_19signbit_kernel_cudaERNS_18TensorIteratorBaseEENKUlvE0_clEvENKUlvE2_clEvEUlN3c104HalfEE_St5arrayIPcLm2EEEEviT0_T1_,"a",@progbits
	.sectionflags	@""
	.align	4
.nv.constant0._ZN2at6native29vectorized_elementwise_kernelILi2EZZZNS0_19signbit_kernel_cudaERNS_18TensorIteratorBaseEENKUlvE0_clEvENKUlvE2_clEvEUlN3c104HalfEE_St5arrayIPcLm2EEEEviT0_T1_:
	.zero		552


//--------------------- .nv.constant0._ZN2at6native29vectorized_elementwise_kernelILi4EZZZNS0_19signbit_kernel_cudaERNS_18TensorIteratorBaseEENKUlvE0_clEvENKUlvE2_clEvEUlN3c104HalfEE_St5arrayIPcLm2EEEEviT0_T1_ --------------------------
	.section	.nv.constant0._ZN2at6native29vectorized_elementwise_kernelILi4EZZZNS0_19signbit_kernel_cudaERNS_18TensorIteratorBaseEENKUlvE0_clEvENKUlvE2_clEvEUlN3c104HalfEE_St5arrayIPcLm2EEEEviT0_T1_,"a",@progbits
	.sectionflags	@""
	.align	4
.nv.constant0._ZN2at6native29vectorized_elementwise_kernelILi4EZZZNS0_19signbit_kernel_cudaERNS_18TensorIteratorBaseEENKUlvE0_clEvENKUlvE2_clEvEUlN3c104HalfEE_St5arrayIPcLm2EEEEviT0_T1_:
	.zero		552


//--------------------- .nv.constant0._ZN2at6native29vectorized_elementwise_kernelILi8EZZZNS0_19signbit_kernel_cudaERNS_18TensorIteratorBaseEENKUlvE0_clEvENKUlvE2_clEvEUlN3c104HalfEE_St5arrayIPcLm2EEEEviT0_T1_ --------------------------
	.section	.nv.constant0._ZN2at6native29vectorized_elementwise_kernelILi8EZZZNS0_19signbit_kernel_cudaERNS_18TensorIteratorBaseEENKUlvE0_clEvENKUlvE2_clEvEUlN3c104HalfEE_St5arrayIPcLm2EEEEviT0_T1_,"a",@progbits
	.sectionflags	@""
	.align	4
.nv.constant0._ZN2at6native29vectorized_elementwise_kernelILi8EZZZNS0_19signbit_kernel_cudaERNS_18TensorIteratorBaseEENKUlvE0_clEvENKUlvE2_clEvEUlN3c104HalfEE_St5arrayIPcLm2EEEEviT0_T1_:
	.zero		552


//--------------------- .nv.constant0._ZN2at6native18elementwise_kernelILi128ELi4EZNS0_15gpu_kernel_implIZZZNS0_19signbit_kernel_cudaERNS_18TensorIteratorBaseEENKUlvE0_clEvENKUlvE1_clEvEUlN3c108BFloat16EE_EEvS4_RKT_EUliE_EEviT1_ --------------------------
	.section	.nv.constant0._ZN2at6native18elementwise_kernelILi128ELi4EZNS0_15gpu_kernel_implIZZZNS0_19signbit_kernel_cudaERNS_18TensorIteratorBaseEENKUlvE0_clEvENKUlvE1_clEvEUlN3c108BFloat16EE_EEvS4_RKT_EUliE_EEviT1_,"a",@progbits
	.sectionflags	@""
	.align	4
.nv.constant0._ZN2at6native18elementwise_kernelILi128ELi4EZNS0_15gpu_kernel_implIZZZNS0_19signbit_kernel_cudaERNS_18TensorIteratorBaseEENKUlvE0_clEvENKUlvE1_clEvEUlN3c108BFloat16EE_EEvS4_RKT_EUliE_EEviT1_:
	.zero		1072


//--------------------- .nv.constant0._ZN2at6native27unrolled_elementwise_kernelIZZZNS0_19signbit_kernel_cudaERNS_18TensorIteratorBaseEENKUlvE0_clEvENKUlvE1_clEvEUlN3c108BFloat16EE_St5arrayIPcLm2EELi4E23TrivialOffsetCalculatorILi1EjESD_NS0_6memory12LoadWithCastILi1EEENSE_13StoreWithCastILi1EEEEEviT_T0_T2_T3_T4_T5_ --------------------------
	.section	.nv.constant0._ZN2at6native27unrolled_elementwise_kernelIZZZNS0_19signbit_kernel_cudaERNS_18TensorIteratorBaseEENKUlvE0_clEvENKUlvE1_clEvEUlN3c108BFloat16EE_St5arrayIPcLm2EELi4E23TrivialOffsetCalculatorILi1EjESD_NS0_6memory12LoadWithCastILi1EEENSE_13StoreWithCastILi1EEEEEviT_T0_T2_T3_T4_T5_,"a",@progbits
	.sectionflags	@""
	.align	4
.nv.constant0._ZN2at6native27unrolled_elementwise_kernelIZZZNS0_19signbit_kernel_cudaERNS_18TensorIteratorBaseEENKUlvE0_clEvENKUlvE1_clEvEUlN3c108BFloat16EE_St5arrayIPcLm2EELi4E23TrivialOffsetCalculatorILi1EjESD_NS0_6memory12LoadWithCastILi1EEENSE_13StoreWithCastILi1EEEEEviT_T0_T2_T3_T4_T5_:
	.zero		572


//--------------------- .nv.constant0._ZN2at6native18elementwise_kernelILi128ELi4EZNS0_22gpu_kernel_impl_nocastIZZZNS0_19signbit_kernel_cudaERNS_18TensorIteratorBaseEENKUlvE0_clEvENKUlvE1_clEvEUlN3c108BFloat16EE_EEvS4_RKT_EUliE_EEviT1_ --------------------------
	.section	.nv.constant0._ZN2at6native18elementwise_kernelILi128ELi4EZNS0_22gpu_kernel_impl_nocastIZZZNS0_19signbit_kernel_cudaERNS_18TensorIteratorBaseEENKUlvE0_clEvENKUlvE1_clEvEUlN3c108BFloat16EE_EEvS4_RKT_EUliE_EEviT1_,"a",@progbits
	.sectionflags	@""
	.align	4
.nv.constant0._ZN2at6native18elementwise_kernelILi128ELi4EZNS0_22gpu_kernel_impl_nocastIZZZNS0_19signbit_kernel_cudaERNS_18TensorIteratorBaseEENKUlvE0_clEvENKUlvE1_clEvEUlN3c108BFloat16EE_EEvS4_RKT_EUliE_EEviT1_:
	.zero		1072


//--------------------- .nv.constant0._ZN2at6native27unrolled_elementwise_kernelIZZZNS0_19signbit_kernel_cudaERNS_18TensorIteratorBaseEENKUlvE0_clEvENKUlvE1_clEvEUlN3c108BFloat16EE_St5arrayIPcLm2EELi4E23TrivialOffsetCalculatorILi1EjESD_NS0_6memory15LoadWithoutCastENSE_16StoreWithoutCastEEEviT_T0_T2_T3_T4_T5_ --------------------------
	.section	.nv.constant0._ZN2at6native27unrolled_elementwise_kernelIZZZNS0_19signbit_kernel_cudaERNS_18TensorIteratorBaseEENKUlvE0_clEvENKUlvE1_clEvEUlN3c108BFloat16EE_St5arrayIPcLm2EELi4E23TrivialOffsetCalculatorILi1EjESD_NS0_6memory15LoadWithoutCastENSE_16StoreWithoutCastEEEviT_T0_T2_T3_T4_T5_,"a",@progbits
	.sectionflags	@""
	.align	4
.nv.constant0._ZN2at6native27unrolled_elementwise_kernelIZZZNS0_19signbit_kernel_cudaERNS_18TensorIteratorBaseEENKUlvE0_clEvENKUlvE1_clEvEUlN3c108BFloat16EE_St5arrayIPcLm2EELi4E23TrivialOffsetCalculatorILi1EjESD_NS0_6memory15LoadWithoutCastENSE_16StoreWithoutCastEEEviT_T0_T2_T3_T4_T5_:
	.zero		556


//--------------------- .nv.constant0._ZN2at6native29vectorized_elementwise_kernelILi2EZZZNS0_19signbit_kernel_cudaERNS_18TensorIteratorBaseEENKUlvE0_clEvENKUlvE1_clEvEUlN3c108BFloat16EE_St5arrayIPcLm2EEEEviT0_T1_ --------------------------
	.section	.nv.constant0._ZN2at6native29vectorized_elementwise_kernelILi2EZZZNS0_19signbit_kernel_cudaERNS_18TensorIteratorBaseEENKUlvE0_clEvENKUlvE1_clEvEUlN3c108BFloat16EE_St5arrayIPcLm2EEEEviT0_T1_,"a",@progbits
	.sectionflags	@""
	.align	4
.nv.constant0._ZN2at6native29vectorized_elementwise_kernelILi2EZZZNS0_19signbit_kernel_cudaERNS_18TensorIteratorBaseEENKUlvE0_clEvENKUlvE1_clEvEUlN3c108BFloat16EE_St5arrayIPcLm2EEEEviT0_T1_:
	.zero		552


//--------------------- .nv.constant0._ZN2at6native29vectorized_elementwise_kernelILi4EZZZNS0_19signbit_kernel_cudaERNS_18TensorIteratorBaseEENKUlvE0_clEvENKUlvE1_clEvEUlN3c108BFloat16EE_St5arrayIPcLm2EEEEviT0_T1_ --------------------------
	.section	.nv.constant0._ZN2at6native29vectorized_elementwise_kernelILi4EZZZNS0_19signbit_kernel_cudaERNS_18TensorIteratorBaseEENKUlvE0_clEvENKUlvE1_clEvEUlN3c108BFloat16EE_St5arrayIPcLm2EEEEviT0_T1_,"a",@progbits
	.sectionflags	@""
	.align	4
.nv.constant0._ZN2at6native29vectorized_elementwise_kernelILi4EZZZNS0_19signbit_kernel_cudaERNS_18TensorIteratorBaseEENKUlvE0_clEvENKUlvE1_clEvEUlN3c108BFloat16EE_St5arrayIPcLm2EEEEviT0_T1_:
	.zero		552


//--------------------- .nv.constant0._ZN2at6native29vectorized_elementwise_kernelILi8EZZZNS0_19signbit_kernel_cudaERNS_18TensorIteratorBaseEENKUlvE0_clEvENKUlvE1_clEvEUlN3c108BFloat16EE_St5arrayIPcLm2EEEEviT0_T1_ --------------------------
	.section	.nv.constant0._ZN2at6native29vectorized_elementwise_kernelILi8EZZZNS0_19signbit_kernel_cudaERNS_18TensorIteratorBaseEENKUlvE0_clEvENKUlvE1_clEvEUlN3c108BFloat16EE_St5arrayIPcLm2EEEEviT0_T1_,"a",@progbits
	.sectionflags	@""
	.align	4
.nv.constant0._ZN2at6native29vectorized_elementwise_kernelILi8EZZZNS0_19signbit_kernel_cudaERNS_18TensorIteratorBaseEENKUlvE0_clEvENKUlvE1_clEvEUlN3c108BFloat16EE_St5arrayIPcLm2EEEEviT0_T1_:
	.zero		552


//--------------------- .nv.constant0._ZN2at6native18elementwise_kernelILi128ELi4EZNS0_15gpu_kernel_implIZZZNS0_19signbit_kernel_cudaERNS_18TensorIteratorBaseEENKUlvE0_clEvENKUlvE0_clEvEUlfE_EEvS4_RKT_EUliE_EEviT1_ --------------------------
	.section	.nv.constant0._ZN2at6native18elementwise_kernelILi128ELi4EZNS0_15gpu_kernel_implIZZZNS0_19signbit_kernel_cudaERNS_18TensorIteratorBaseEENKUlvE0_clEvENKUlvE0_clEvEUlfE_EEvS4_RKT_EUliE_EEviT1_,"a",@progbits
	.sectionflags	@""
	.align	4
.nv.constant0._ZN2at6native18elementwise_kernelILi128ELi4EZNS0_15gpu_kernel_implIZZZNS0_19signbit_kernel_cudaERNS_18TensorIteratorBaseEENKUlvE0_clEvENKUlvE0_clEvEUlfE_EEvS4_RKT_EUliE_EEviT1_:
	.zero		1072


//--------------------- .nv.constant0._ZN2at6native27unrolled_elementwise_kernelIZZZNS0_19signbit_kernel_cudaERNS_18TensorIteratorBaseEENKUlvE0_clEvENKUlvE0_clEvEUlfE_St5arrayIPcLm2EELi4E23TrivialOffsetCalculatorILi1EjESB_NS0_6memory12LoadWithCastILi1EEENSC_13StoreWithCastILi1EEEEEviT_T0_T2_T3_T4_T5_ --------------------------
	.section	.nv.constant0._ZN2at6native27unrolled_elementwise_kernelIZZZNS0_19signbit_kernel_cudaERNS_18TensorIteratorBaseEENKUlvE0_clEvENKUlvE0_clEvEUlfE_St5arrayIPcLm2EELi4E23TrivialOffsetCalculatorILi1EjESB_NS0_6memory12LoadWithCastILi1EEENSC_13StoreWithCastILi1EEEEEviT_T0_T2_T3_T4_T5_,"a",@progbits
	.sectionflags	@""
	.align	4
.nv.constant0._ZN2at6native27unrolled_elementwise_kernelIZZZNS0_19signbit_kernel_cudaERNS_18TensorIteratorBaseEENKUlvE0_clEvENKUlvE0_clEvEUlfE_St5arrayIPcLm2EELi4E23TrivialOffsetCalculatorILi1EjESB_NS0_6memory12LoadWithCastILi1EEENSC_13StoreWithCastILi1EEEEEviT_T0_T2_T3_T4_T5_:
	.zero		572


//--------------------- .nv.constant0._ZN2at6native18elementwise_kernelILi128ELi4EZNS0_22gpu_kernel_impl_nocastIZZZNS0_19signbit_kernel_cudaERNS_18TensorIteratorBaseEENKUlvE0_clEvENKUlvE0_clEvEUlfE_EEvS4_RKT_EUliE_EEviT1_ --------------------------
	.section	.nv.constant0._ZN2at6native18elementwise_kernelILi128ELi4EZNS0_22gpu_kernel_impl_nocastIZZZNS0_19signbit_kernel_cudaERNS_18TensorIteratorBaseEENKUlvE0_clEvENKUlvE0_clEvEUlfE_EEvS4_RKT_EUliE_EEviT1_,"a",@progbits
	.sectionflags	@""
	.align	4
.nv.constant0._ZN2at6native18elementwise_kernelILi128ELi4EZNS0_22gpu_kernel_impl_nocastIZZZNS0_19signbit_kernel_cudaERNS_18TensorIteratorBaseEENKUlvE0_clEvENKUlvE0_clEvEUlfE_EEvS4_RKT_EUliE_EEviT1_:
	.zero		1072


//--------------------- .nv.constant0._ZN2at6native27unrolled_elementwise_kernelIZZZNS0_19signbit_kernel_cudaERNS_18TensorIteratorBaseEENKUlvE0_clEvENKUlvE0_clEvEUlfE_St5arrayIPcLm2EELi4E23TrivialOffsetCalculatorILi1EjESB_NS0_6memory15LoadWithoutCastENSC_16StoreWithoutCastEEEviT_T0_T2_T3_T4_T5_ --------------------------
	.section	.nv.constant0._ZN2at6native27unrolled_elementwise_kernelIZZZNS0_19signbit_kernel_cudaERNS_18TensorIteratorBaseEENKUlvE0_clEvENKUlvE0_clEvEUlfE_St5arrayIPcLm2EELi4E23TrivialOffsetCalculatorILi1EjESB_NS0_6memory15LoadWithoutCastENSC_16StoreWithoutCastEEEviT_T0_T2_T3_T4_T5_,"a",@progbits
	.sectionflags	@""
	.align	4
.nv.constant0._ZN2at6native27unrolled_elementwise_kernelIZZZNS0_19signbit_kernel_cudaERNS_18TensorIteratorBaseEENKUlvE0_clEvENKUlvE0_clEvEUlfE_St5arrayIPcLm2EELi4E23TrivialOffsetCalculatorILi1EjESB_NS0_6memory15LoadWithoutCastENSC_16StoreWithoutCastEEEviT_T0_T2_T3_T4_T5_:
	.zero		556


//--------------------- .nv.constant0._ZN2at6native29vectorized_elementwise_kernelILi2EZZZNS0_19signbit_kernel_cudaERNS_18TensorIteratorBaseEENKUlvE0_clEvENKUlvE0_clEvEUlfE_St5arrayIPcLm2EEEEviT0_T1_ --------------------------
	.section	.nv.constant0._ZN2at6native29vectorized_elementwise_kernelILi2EZZZNS0_19signbit_kernel_cudaERNS_18TensorIteratorBaseEENKUlvE0_clEvENKUlvE0_clEvEUlfE_St5arrayIPcLm2EEEEviT0_T1_,"a",@progbits
	.sectionflags	@""
	.align	4
.nv.constant0._ZN2at6native29vectorized_elementwise_kernelILi2EZZZNS0_19signbit_kernel_cudaERNS_18TensorIteratorBaseEENKUlvE0_clEvENKUlvE0_clEvEUlfE_St5arrayIPcLm2EEEEviT0_T1_:
	.zero		552


//--------------------- .nv.constant0._ZN2at6native29vectorized_elementwise_kernelILi4EZZZNS0_19signbit_kernel_cudaERNS_18TensorIteratorBaseEENKUlvE0_clEvENKUlvE0_clEvEUlfE_St5arrayIPcLm2EEEEviT0_T1_ --------------------------
	.section	.nv.constant0._ZN2at6native29vectorized_elementwise_kernelILi4EZZZNS0_19signbit_kernel_cudaERNS_18TensorIteratorBaseEENKUlvE0_clEvENKUlvE0_clEvEUlfE_St5arrayIPcLm2EEEEviT0_T1_,"a",@progbits
	.sectionflags	@""
	.align	4
.nv.constant0._ZN2at6native29vectorized_elementwise_kernelILi4EZZZNS0_19signbit_kernel_cudaERNS_18TensorIteratorBaseEENKUlvE0_clEvENKUlvE0_clEvEUlfE_St5arrayIPcLm2EEEEviT0_T1_:
	.zero		552


//--------------------- .nv.constant0._ZN2at6native29vectorized_elementwise_kernelILi8EZZZNS0_19signbit_kernel_cudaERNS_18TensorIteratorBaseEENKUlvE0_clEvENKUlvE0_clEvEUlfE_St5arrayIPcLm2EEEEviT0_T1_ --------------------------
	.section	.nv.constant0._ZN2at6native29vectorized_elementwise_kernelILi8EZZZNS0_19signbit_kernel_cudaERNS_18TensorIteratorBaseEENKUlvE0_clEvENKUlvE0_clEvEUlfE_St5arrayIPcLm2EEEEviT0_T1_,"a",@progbits
	.sectionflags	@""
	.align	4
.nv.constant0._ZN2at6native29vectorized_elementwise_kernelILi8EZZZNS0_19signbit_kernel_cudaERNS_18TensorIteratorBaseEENKUlvE0_clEvENKUlvE0_clEvEUlfE_St5arrayIPcLm2EEEEviT0_T1_:
	.zero		552


//--------------------- .nv.constant0._ZN2at6native18elementwise_kernelILi128ELi4EZNS0_15gpu_kernel_implIZZZNS0_19signbit_kernel_cudaERNS_18TensorIteratorBaseEENKUlvE0_clEvENKUlvE_clEvEUldE_EEvS4_RKT_EUliE_EEviT1_ --------------------------
	.section	.nv.constant0._ZN2at6native18elementwise_kernelILi128ELi4EZNS0_15gpu_kernel_implIZZZNS0_19signbit_kernel_cudaERNS_18TensorIteratorBaseEENKUlvE0_clEvENKUlvE_clEvEUldE_EEvS4_RKT_EUliE_EEviT1_,"a",@progbits
	.sectionflags	@""
	.align	4
.nv.constant0._ZN2at6native18elementwise_kernelILi128ELi4EZNS0_15gpu_kernel_implIZZZNS0_19signbit_kernel_cudaERNS_18TensorIteratorBaseEENKUlvE0_clEvENKUlvE_clEvEUldE_EEvS4_RKT_EUliE_EEviT1_:
	.zero		1072


//--------------------- .nv.constant0._ZN2at6native27unrolled_elementwise_kernelIZZZNS0_19signbit_kernel_cudaERNS_18TensorIteratorBaseEENKUlvE0_clEvENKUlvE_clEvEUldE_St5arrayIPcLm2EELi4E23TrivialOffsetCalculatorILi1EjESB_NS0_6memory12LoadWithCastILi1EEENSC_13StoreWithCastILi1EEEEEviT_T0_T2_T3_T4_T5_ --------------------------
	.section	.nv.constant0._ZN2at6native27unrolled_elementwise_kernelIZZZNS0_19signbit_kernel_cudaERNS_18TensorIteratorBaseEENKUlvE0_clEvENKUlvE_clEvEUldE_St5arrayIPcLm2EELi4E23TrivialOffsetCalculatorILi1EjESB_NS0_6memory12LoadWithCastILi1EEENSC_13StoreWithCastILi1EEEEEviT_T0_T2_T3_T4_T5_,"a",@progbits
	.sectionflags	@""
	.align	4
.nv.constant0._ZN2at6native27unrolled_elementwise_kernelIZZZNS0_19signbit_kernel_cudaERNS_18TensorIteratorBaseEENKUlvE0_clEvENKUlvE_clEvEUldE_St5arrayIPcLm2EELi4E23TrivialOffsetCalculatorILi1EjESB_NS0_6memory12LoadWithCastILi1EEENSC_13StoreWithCastILi1EEEEEviT_T0_T2_T3_T4_T5_:
	.zero		572


//--------------------- .nv.constant0._ZN2at6native18elementwise_kernelILi128ELi4EZNS0_22gpu_kernel_impl_nocastIZZZNS0_19signbit_kernel_cudaERNS_18TensorIteratorBaseEENKUlvE0_clEvENKUlvE_clEvEUldE_EEvS4_RKT_EUliE_EEviT1_ --------------------------
	.section	.nv.constant0._ZN2at6native18elementwise_kernelILi128ELi4EZNS0_22gpu_kernel_impl_nocastIZZZNS0_19signbit_kernel_cudaERNS_18TensorIteratorBaseEENKUlvE0_clEvENKUlvE_clEvEUldE_EEvS4_RKT_EUliE_EEviT1_,"a",@progbits
	.sectionflags	@""
	.align	4
.nv.constant0._ZN2at6native18elementwise_kernelILi128ELi4EZNS0_22gpu_kernel_impl_nocastIZZZNS0_19signbit_kernel_cudaERNS_18TensorIteratorBaseEENKUlvE0_clEvENKUlvE_clEvEUldE_EEvS4_RKT_EUliE_EEviT1_:
	.zero		1072


//--------------------- .nv.constant0._ZN2at6native27unrolled_elementwise_kernelIZZZNS0_19signbit_kernel_cudaERNS_18TensorIteratorBaseEENKUlvE0_clEvENKUlvE_clEvEUldE_St5arrayIPcLm2EELi4E23TrivialOffsetCalculatorILi1EjESB_NS0_6memory15LoadWithoutCastENSC_16StoreWithoutCastEEEviT_T0_T2_T3_T4_T5_ --------------------------
	.section	.nv.constant0._ZN2at6native27unrolled_elementwise_kernelIZZZNS0_19signbit_kernel_cudaERNS_18TensorIteratorBaseEENKUlvE0_clEvENKUlvE_clEvEUldE_St5arrayIPcLm2EELi4E23TrivialOffsetCalculatorILi1EjESB_NS0_6memory15LoadWithoutCastENSC_16StoreWithoutCastEEEviT_T0_T2_T3_T4_T5_,"a",@progbits
	.sectionflags	@""
	.align	4
.nv.constant0._ZN2at6native27unrolled_elementwise_kernelIZZZNS0_19signbit_kernel_cudaERNS_18TensorIteratorBaseEENKUlvE0_clEvENKUlvE_clEvEUldE_St5arrayIPcLm2EELi4E23TrivialOffsetCalculatorILi1EjESB_NS0_6memory15LoadWithoutCastENSC_16StoreWithoutCastEEEviT_T0_T2_T3_T4_T5_:
	.zero		556


//--------------------- .nv.constant0._ZN2at6native29vectorized_elementwise_kernelILi2EZZZNS0_19signbit_kernel_cudaERNS_18TensorIteratorBaseEENKUlvE0_clEvENKUlvE_clEvEUldE_St5arrayIPcLm2EEEEviT0_T1_ --------------------------
	.section	.nv.constant0._ZN2at6native29vectorized_elementwise_kernelILi2EZZZNS0_19signbit_kernel_cudaERNS_18TensorIteratorBaseEENKUlvE0_clEvENKUlvE_clEvEUldE_St5arrayIPcLm2EEEEviT0_T1_,"a",@progbits
	.sectionflags	@""
	.align	4
.nv.constant0._ZN2at6native29vectorized_elementwise_kernelILi2EZZZNS0_19signbit_kernel_cudaERNS_18TensorIteratorBaseEENKUlvE0_clEvENKUlvE_clEvEUldE_St5arrayIPcLm2EEEEviT0_T1_:
	.zero		552


//--------------------- .nv.constant0._ZN2at6native29vectorized_elementwise_kernelILi4EZZZNS0_19signbit_kernel_cudaERNS_18TensorIteratorBaseEENKUlvE0_clEvENKUlvE_clEvEUldE_St5arrayIPcLm2EEEEviT0_T1_ --------------------------
	.section	.nv.constant0._ZN2at6native29vectorized_elementwise_kernelILi4EZZZNS0_19signbit_kernel_cudaERNS_18TensorIteratorBaseEENKUlvE0_clEvENKUlvE_clEvEUldE_St5arrayIPcLm2EEEEviT0_T1_,"a",@progbits
	.sectionflags	@""
	.align	4
.nv.constant0._ZN2at6native29vectorized_elementwise_kernelILi4EZZZNS0_19signbit_kernel_cudaERNS_18TensorIteratorBaseEENKUlvE0_clEvENKUlvE_clEvEUldE_St5arrayIPcLm2EEEEviT0_T1_:
	.zero		552


//--------------------- .nv.constant0._ZN2at6native29vectorized_elementwise_kernelILi8EZZZNS0_19signbit_kernel_cudaERNS_18TensorIteratorBaseEENKUlvE0_clEvENKUlvE_clEvEUldE_St5arrayIPcLm2EEEEviT0_T1_ --------------------------
	.section	.nv.constant0._ZN2at6native29vectorized_elementwise_kernelILi8EZZZNS0_19signbit_kernel_cudaERNS_18TensorIteratorBaseEENKUlvE0_clEvENKUlvE_clEvEUldE_St5arrayIPcLm2EEEEviT0_T1_,"a",@progbits
	.sectionflags	@""
	.align	4
.nv.constant0._ZN2at6native29vectorized_elementwise_kernelILi8EZZZNS0_19signbit_kernel_cudaERNS_18TensorIteratorBaseEENKUlvE0_clEvENKUlvE_clEvEUldE_St5arrayIPcLm2EEEEviT0_T1_:
	.zero		552


//--------------------- .nv.constant0._ZN2at6native18elementwise_kernelILi128ELi4EZNS0_15gpu_kernel_implIZZZNS0_19signbit_kernel_cudaERNS_18TensorIteratorBaseEENKUlvE_clEvENKUlvE3_clEvEUlsE_EEvS4_RKT_EUliE_EEviT1_ --------------------------
	.section	.nv.constant0._ZN2at6native18elementwise_kernelILi128ELi4EZNS0_15gpu_kernel_implIZZZNS0_19signbit_kernel_cudaERNS_18TensorIteratorBaseEENKUlvE_clEvENKUlvE3_clEvEUlsE_EEvS4_RKT_EUliE_EEviT1_,"a",@progbits
	.sectionflags	@""
	.align	4
.nv.constant0._ZN2at6native18elementwise_kernelILi128ELi4EZNS0_15gpu_kernel_implIZZZNS0_19signbit_kernel_cudaERNS_18TensorIteratorBaseEENKUlvE_clEvENKUlvE3_clEvEUlsE_EEvS4_RKT_EUliE_EEviT1_:
	.zero		1072


//--------------------- .nv.constant0._ZN2at6native27unrolled_elementwise_kernelIZZZNS0_19signbit_kernel_cudaERNS_18TensorIteratorBaseEENKUlvE_clEvENKUlvE3_clEvEUlsE_St5arrayIPcLm2EELi4E23TrivialOffsetCalculatorILi1EjESB_NS0_6memory12LoadWithCastILi1EEENSC_13StoreWithCastILi1EEEEEviT_T0_T2_T3_T4_T5_ --------------------------
	.section	.nv.constant0._ZN2at6native27unrolled_elementwise_kernelIZZZNS0_19signbit_kernel_cudaERNS_18TensorIteratorBaseEENKUlvE_clEvENKUlvE3_clEvEUlsE_St5arrayIPcLm2EELi4E23TrivialOffsetCalculatorILi1EjESB_NS0_6memory12LoadWithCastILi1EEENSC_13StoreWithCastILi1EEEEEviT_T0_T2_T3_T4_T5_,"a",@progbits
	.sectionflags	@""
	.align	4
.nv.constant0._ZN2at6native27unrolled_elementwise_kernelIZZZNS0_19signbit_kernel_cudaERNS_18TensorIteratorBaseEENKUlvE_clEvENKUlvE3_clEvEUlsE_St5arrayIPcLm2EELi4E23TrivialOffsetCalculatorILi1EjESB_NS0_6memory12LoadWithCastILi1EEENSC_13StoreWithCastILi1EEEEEviT_T0_T2_T3_T4_T5_:
	.zero		572


//--------------------- .nv.constant0._ZN2at6native18elementwise_kernelILi128ELi4EZNS0_22gpu_kernel_impl_nocastIZZZNS0_19signbit_kernel_cudaERNS_18TensorIteratorBaseEENKUlvE_clEvENKUlvE3_clEvEUlsE_EEvS4_RKT_EUliE_EEviT1_ --------------------------
	.section	.nv.constant0._ZN2at6native18elementwise_kernelILi128ELi4EZNS0_22gpu_kernel_impl_nocastIZZZNS0_19signbit_kernel_cudaERNS_18TensorIteratorBaseEENKUlvE_clEvENKUlvE3_clEvEUlsE_EEvS4_RKT_EUliE_EEviT1_,"a",@progbits
	.sectionflags	@""
	.align	4
.nv.constant0._ZN2at6native18elementwise_kernelILi128ELi4EZNS0_22gpu_kernel_impl_nocastIZZZNS0_19signbit_kernel_cudaERNS_18TensorIteratorBaseEENKUlvE_clEvENKUlvE3_clEvEUlsE_EEvS4_RKT_EUliE_EEviT1_:
	.zero		1072


//--------------------- .nv.constant0._ZN2at6native27unrolled_elementwise_kernelIZZZNS0_19signbit_kernel_cudaERNS_18TensorIteratorBaseEENKUlvE_clEvENKUlvE3_clEvEUlsE_St5arrayIPcLm2EELi4E23TrivialOffsetCalculatorILi1EjESB_NS0_6memory15LoadWithoutCastENSC_16StoreWithoutCastEEEviT_T0_T2_T3_T4_T5_ --------------------------
	.section	.nv.constant0._ZN2at6native27unrolled_elementwise_kernelIZZZNS0_19signbit_kernel_cudaERNS_18TensorIteratorBaseEENKUlvE_clEvENKUlvE3_clEvEUlsE_St5arrayIPcLm2EELi4E23TrivialOffsetCalculatorILi1EjESB_NS0_6memory15LoadWithoutCastENSC_16StoreWithoutCastEEEviT_T0_T2_T3_T4_T5_,"a",@progbits
	.sectionflags	@""
	.align	4
.nv.constant0._ZN2at6native27unrolled_elementwise_kernelIZZZNS0_19signbit_kernel_cudaERNS_18TensorIteratorBaseEENKUlvE_clEvENKUlvE3_clEvEUlsE_St5arrayIPcLm2EELi4E23TrivialOffsetCalculatorILi1EjESB_NS0_6memory15LoadWithoutCastENSC_16StoreWithoutCastEEEviT_T0_T2_T3_T4_T5_:
	.zero		556


//--------------------- .nv.constant0._ZN2at6native29vectorized_elementwise_kernelILi2EZZZNS0_19signbit_kernel_cudaERNS_18TensorIteratorBaseEENKUlvE_clEvENKUlvE3_clEvEUlsE_St5arrayIPcLm2EEEEviT0_T1_ --------------------------
	.section	.nv.constant0._ZN2at6native29vectorized_elementwise_kernelILi2EZZZNS0_19signbit_kernel_cudaERNS_18TensorIteratorBaseEENKUlvE_clEvENKUlvE3_clEvEUlsE_St5arrayIPcLm2EEEEviT0_T1_,"a",@progbits
	.sectionflags	@""
	.align	4
.nv.constant0._ZN2at6native29vectorized_elementwise_kernelILi2EZZZNS0_19signbit_kernel_cudaERNS_18TensorIteratorBaseEENKUlvE_clEvENKUlvE3_clEvEUlsE_St5arrayIPcLm2EEEEviT0_T1_:
	.zero		552


//--------------------- .nv.constant0._ZN2at6native29vectorized_elementwise_kernelILi4EZZZNS0_19signbit_kernel_cudaERNS_18TensorIteratorBaseEENKUlvE_clEvENKUlvE3_clEvEUlsE_St5arrayIPcLm2EEEEviT0_T1_ --------------------------
	.section	.nv.constant0._ZN2at6native29vectorized_elementwise_kernelILi4EZZZNS0_19signbit_kernel_cudaERNS_18TensorIteratorBaseEENKUlvE_clEvENKUlvE3_clEvEUlsE_St5arrayIPcLm2EEEEviT0_T1_,"a",@progbits
	.sectionflags	@""
	.align	4
.nv.constant0._ZN2at6native29vectorized_elementwise_kernelILi4EZZZNS0_19signbit_kernel_cudaERNS_18TensorIteratorBaseEENKUlvE_clEvENKUlvE3_clEvEUlsE_St5arrayIPcLm2EEEEviT0_T1_:
	.zero		552


//--------------------- .nv.constant0._ZN2at6native29vectorized_elementwise_kernelILi8EZZZNS0_19signbit_kernel_cudaERNS_18TensorIteratorBaseEENKUlvE_clEvENKUlvE3_clEvEUlsE_St5arrayIPcLm2EEEEviT0_T1_ --------------------------
	.section	.nv.constant0._ZN2at6native29vectorized_elementwise_kernelILi8EZZZNS0_19signbit_kernel_cudaERNS_18TensorIteratorBaseEENKUlvE_clEvENKUlvE3_clEvEUlsE_St5arrayIPcLm2EEEEviT0_T1_,"a",@progbits
	.sectionflags	@""
	.align	4
.nv.constant0._ZN2at6native29vectorized_elementwise_kernelILi8EZZZNS0_19signbit_kernel_cudaERNS_18TensorIteratorBaseEENKUlvE_clEvENKUlvE3_clEvEUlsE_St5arrayIPcLm2EEEEviT0_T1_:
	.zero		552


//--------------------- .nv.constant0._ZN2at6native18elementwise_kernelILi128ELi4EZNS0_15gpu_kernel_implIZZZNS0_19signbit_kernel_cudaERNS_18TensorIteratorBaseEENKUlvE_clEvENKUlvE2_clEvEUllE_EEvS4_RKT_EUliE_EEviT1_ --------------------------
	.section	.nv.constant0._ZN2at6native18elementwise_kernelILi128ELi4EZNS0_15gpu_kernel_implIZZZNS0_19signbit_kernel_cudaERNS_18TensorIteratorBaseEENKUlvE_clEvENKUlvE2_clEvEUllE_EEvS4_RKT_EUliE_EEviT1_,"a",@progbits
	.sectionflags	@""
	.align	4
.nv.constant0._ZN2at6native18elementwise_kernelILi128ELi4EZNS0_15gpu_kernel_implIZZZNS0_19signbit_kernel_cudaERNS_18TensorIteratorBaseEENKUlvE_clEvENKUlvE2_clEvEUllE_EEvS4_RKT_EUliE_EEviT1_:
	.zero		1072


//--------------------- .nv.constant0._ZN2at6native27unrolled_elementwise_kernelIZZZNS0_19signbit_kernel_cudaERNS_18TensorIteratorBaseEENKUlvE_clEvENKUlvE2_clEvEUllE_St5arrayIPcLm2EELi4E23TrivialOffsetCalculatorILi1EjESB_NS0_6memory12LoadWithCastILi1EEENSC_13StoreWithCastILi1EEEEEviT_T0_T2_T3_T4_T5_ --------------------------
	.section	.nv.constant0._ZN2at6native27unrolled_elementwise_kernelIZZZNS0_19signbit_kernel_cudaERNS_18TensorIteratorBaseEENKUlvE_clEvENKUlvE2_clEvEUllE_St5arrayIPcLm2EELi4E23TrivialOffsetCalculatorILi1EjESB_NS0_6memory12LoadWithCastILi1EEENSC_13StoreWithCastILi1EEEEEviT_T0_T2_T3_T4_T5_,"a",@progbits
	.sectionflags	@""
	.align	4
.nv.constant0._ZN2at6native27unrolled_elementwise_kernelIZZZNS0_19signbit_kernel_cudaERNS_18TensorIteratorBaseEENKUlvE_clEvENKUlvE2_clEvEUllE_St5arrayIPcLm2EELi4E23TrivialOffsetCalculatorILi1EjESB_NS0_6memory12LoadWithCastILi1EEENSC_13StoreWithCastILi1EEEEEviT_T0_T2_T3_T4_T5_:
	.zero		572


//--------------------- .nv.constant0._ZN2at6native18elementwise_kernelILi128ELi4EZNS0_22gpu_kernel_impl_nocastIZZZNS0_19signbit_kernel_cudaERNS_18TensorIteratorBaseEENKUlvE_clEvENKUlvE2_clEvEUllE_EEvS4_RKT_EUliE_EEviT1_ --------------------------
	.section	.nv.constant0._ZN2at6native18elementwise_kernelILi128ELi4EZNS0_22gpu_kernel_impl_nocastIZZZNS0_19signbit_kernel_cudaERNS_18TensorIteratorBaseEENKUlvE_clEvENKUlvE2_clEvEUllE_EEvS4_RKT_EUliE_EEviT1_,"a",@progbits
	.sectionflags	@""
	.align	4
.nv.constant0._ZN2at6native18elementwise_kernelILi128ELi4EZNS0_22gpu_kernel_impl_nocastIZZZNS0_19signbit_kernel_cudaERNS_18TensorIteratorBaseEENKUlvE_clEvENKUlvE2_clEvEUllE_EEvS4_RKT_EUliE_EEviT1_:
	.zero		1072


//--------------------- .nv.constant0._ZN2at6native27unrolled_elementwise_kernelIZZZNS0_19signbit_kernel_cudaERNS_18TensorIteratorBaseEENKUlvE_clEvENKUlvE2_clEvEUllE_St5arrayIPcLm2EELi4E23TrivialOffsetCalculatorILi1EjESB_NS0_6memory15LoadWithoutCastENSC_16StoreWithoutCastEEEviT_T0_T2_T3_T4_T5_ --------------------------
	.section	.nv.constant0._ZN2at6native27unrolled_elementwise_kernelIZZZNS0_19signbit_kernel_cudaERNS_18TensorIteratorBaseEENKUlvE_clEvENKUlvE2_clEvEUllE_St5arrayIPcLm2EELi4E23TrivialOffsetCalculatorILi1EjESB_NS0_6memory15LoadWithoutCastENSC_16StoreWithoutCastEEEviT_T0_T2_T3_T4_T5_,"a",@progbits
	.sectionflags	@""
	.align	4
.nv.constant0._ZN2at6native27unrolled_elementwise_kernelIZZZNS0_19signbit_kernel_cudaERNS_18TensorIteratorBaseEENKUlvE_clEvENKUlvE2_clEvEUllE_St5arrayIPcLm2EELi4E23TrivialOffsetCalculatorILi1EjESB_NS0_6memory15LoadWithoutCastENSC_16StoreWithoutCastEEEviT_T0_T2_T3_T4_T5_:
	.zero		556


//--------------------- .nv.constant0._ZN2at6native29vectorized_elementwise_kernelILi2EZZZNS0_19signbit_kernel_cudaERNS_18TensorIteratorBaseEENKUlvE_clEvENKUlvE2_clEvEUllE_St5arrayIPcLm2EEEEviT0_T1_ --------------------------
	.section	.nv.constant0._ZN2at6native29vectorized_elementwise_kernelILi2EZZZNS0_19signbit_kernel_cudaERNS_18TensorIteratorBaseEENKUlvE_clEvENKUlvE2_clEvEUllE_St5arrayIPcLm2EEEEviT0_T1_,"a",@progbits
	.sectionflags	@""
	.align	4
.nv.constant0._ZN2at6native29vectorized_elementwise_kernelILi2EZZZNS0_19signbit_kernel_cudaERNS_18TensorIteratorBaseEENKUlvE_clEvENKUlvE2_clEvEUllE_St5arrayIPcLm2EEEEviT0_T1_:
	.zero		552


//--------------------- .nv.constant0._ZN2at6native29vectorized_elementwise_kernelILi4EZZZNS0_19signbit_kernel_cudaERNS_18TensorIteratorBaseEENKUlvE_clEvENKUlvE2_clEvEUllE_St5arrayIPcLm2EEEEviT0_T1_ --------------------------
	.section	.nv.constant0._ZN2at6native29vectorized_elementwise_kernelILi4EZZZNS0_19signbit_kernel_cudaERNS_18TensorIteratorBaseEENKUlvE_clEvENKUlvE2_clEvEUllE_St5arrayIPcLm2EEEEviT0_T1_,"a",@progbits
	.sectionflags	@""
	.align	4
.nv.constant0._ZN2at6native29vectorized_elementwise_kernelILi4EZZZNS0_19signbit_kernel_cudaERNS_18TensorIteratorBaseEENKUlvE_clEvENKUlvE2_clEvEUllE_St5arrayIPcLm2EEEEviT0_T1_:
	.zero		552


//--------------------- .nv.constant0._ZN2at6native29vectorized_elementwise_kernelILi8EZZZNS0_19signbit_kernel_cudaERNS_18TensorIteratorBaseEENKUlvE_clEvENKUlvE2_clEvEUllE_St5arrayIPcLm2EEEEviT0_T1_ --------------------------
	.section	.nv.constant0._ZN2at6native29vectorized_elementwise_kernelILi8EZZZNS0_19signbit_kernel_cudaERNS_18TensorIteratorBaseEENKUlvE_clEvENKUlvE2_clEvEUllE_St5arrayIPcLm2EEEEviT0_T1_,"a",@progbits
	.sectionflags	@""
	.align	4
.nv.constant0._ZN2at6native29vectorized_elementwise_kernelILi8EZZZNS0_19signbit_kernel_cudaERNS_18TensorIteratorBaseEENKUlvE_clEvENKUlvE2_clEvEUllE_St5arrayIPcLm2EEEEviT0_T1_:
	.zero		552


//--------------------- .nv.constant0._ZN2at6native18elementwise_kernelILi128ELi4EZNS0_15gpu_kernel_implIZZZNS0_19signbit_kernel_cudaERNS_18TensorIteratorBaseEENKUlvE_clEvENKUlvE1_clEvEUliE_EEvS4_RKT_EUliE_EEviT1_ --------------------------
	.section	.nv.constant0._ZN2at6native18elementwise_kernelILi128ELi4EZNS0_15gpu_kernel_implIZZZNS0_19signbit_kernel_cudaERNS_18TensorIteratorBaseEENKUlvE_clEvENKUlvE1_clEvEUliE_EEvS4_RKT_EUliE_EEviT1_,"a",@progbits
	.sectionflags	@""
	.align	4
.nv.constant0._ZN2at6native18elementwise_kernelILi128ELi4EZNS0_15gpu_kernel_implIZZZNS0_19signbit_kernel_cudaERNS_18TensorIteratorBaseEENKUlvE_clEvENKUlvE1_clEvEUliE_EEvS4_RKT_EUliE_EEviT1_:
	.zero		1072


//--------------------- .nv.constant0._ZN2at6native27unrolled_elementwise_kernelIZZZNS0_19signbit_kernel_cudaERNS_18TensorIteratorBaseEENKUlvE_clEvENKUlvE1_clEvEUliE_St5arrayIPcLm2EELi4E23TrivialOffsetCalculatorILi1EjESB_NS0_6memory12LoadWithCastILi1EEENSC_13StoreWithCastILi1EEEEEviT_T0_T2_T3_T4_T5_ --------------------------
	.section	.nv.constant0._ZN2at6native27unrolled_elementwise_kernelIZZZNS0_19signbit_kernel_cudaERNS_18TensorIteratorBaseEENKUlvE_clEvENKUlvE1_clEvEUliE_St5arrayIPcLm2EELi4E23TrivialOffsetCalculatorILi1EjESB_NS0_6memory12LoadWithCastILi1EEENSC_13StoreWithCastILi1EEEEEviT_T0_T2_T3_T4_T5_,"a",@progbits
	.sectionflags	@""
	.align	4
.nv.constant0._ZN2at6native27unrolled_elementwise_kernelIZZZNS0_19signbit_kernel_cudaERNS_18TensorIteratorBaseEENKUlvE_clEvENKUlvE1_clEvEUliE_St5arrayIPcLm2EELi4E23TrivialOffsetCalculatorILi1EjESB_NS0_6memory12LoadWithCastILi1EEENSC_13StoreWithCastILi1EEEEEviT_T0_T2_T3_T4_T5_:
	.zero		572


//--------------------- .nv.constant0._ZN2at6native18elementwise_kernelILi128ELi4EZNS0_22gpu_kernel_impl_nocastIZZZNS0_19signbit_kernel_cudaERNS_18TensorIteratorBaseEENKUlvE_clEvENKUlvE1_clEvEUliE_EEvS4_RKT_EUliE_EEviT1_ --------------------------
	.section	.nv.constant0._ZN2at6native18elementwise_kernelILi128ELi4EZNS0_22gpu_kernel_impl_nocastIZZZNS0_19signbit_kernel_cudaERNS_18TensorIteratorBaseEENKUlvE_clEvENKUlvE1_clEvEUliE_EEvS4_RKT_EUliE_EEviT1_,"a",@progbits
	.sectionflags	@""
	.align	4
.nv.constant0._ZN2at6native18elementwise_kernelILi128ELi4EZNS0_22gpu_kernel_impl_nocastIZZZNS0_19signbit_kernel_cudaERNS_18TensorIteratorBaseEENKUlvE_clEvENKUlvE1_clEvEUliE_EEvS4_RKT_EUliE_EEviT1_:
	.zero		1072


//--------------------- .nv.constant0._ZN2at6native27unrolled_elementwise_kernelIZZZNS0_19signbit_kernel_cudaERNS_18TensorIteratorBaseEENKUlvE_clEvENKUlvE1_clEvEUliE_St5arrayIPcLm2EELi4E23TrivialOffsetCalculatorILi1EjESB_NS0_6memory15LoadWithoutCastENSC_16StoreWithoutCastEEEviT_T0_T2_T3_T4_T5_ --------------------------
	.section	.nv.constant0._ZN2at6native27unrolled_elementwise_kernelIZZZNS0_19signbit_kernel_cudaERNS_18TensorIteratorBaseEENKUlvE_clEvENKUlvE1_clEvEUliE_St5arrayIPcLm2EELi4E23TrivialOffsetCalculatorILi1EjESB_NS0_6memory15LoadWithoutCastENSC_16StoreWithoutCastEEEviT_T0_T2_T3_T4_T5_,"a",@progbits
	.sectionflags	@""
	.align	4
.nv.constant0._ZN2at6native27unrolled_elementwise_kernelIZZZNS0_19signbit_kernel_cudaERNS_18TensorIteratorBaseEENKUlvE_clEvENKUlvE1_clEvEUliE_St5arrayIPcLm2EELi4E23TrivialOffsetCalculatorILi1EjESB_NS0_6memory15LoadWithoutCastENSC_16StoreWithoutCastEEEviT_T0_T2_T3_T4_T5_:
	.zero		556


//--------------------- .nv.constant0._ZN2at6native29vectorized_elementwise_kernelILi2EZZZNS0_19signbit_kernel_cudaERNS_18TensorIteratorBaseEENKUlvE_clEvENKUlvE1_clEvEUliE_St5arrayIPcLm2EEEEviT0_T1_ --------------------------
	.section	.nv.constant0._ZN2at6native29vectorized_elementwise_kernelILi2EZZZNS0_19signbit_kernel_cudaERNS_18TensorIteratorBaseEENKUlvE_clEvENKUlvE1_clEvEUliE_St5arrayIPcLm2EEEEviT0_T1_,"a",@progbits
	.sectionflags	@""
	.align	4
.nv.constant0._ZN2at6native29vectorized_elementwise_kernelILi2EZZZNS0_19signbit_kernel_cudaERNS_18TensorIteratorBaseEENKUlvE_clEvENKUlvE1_clEvEUliE_St5arrayIPcLm2EEEEviT0_T1_:
	.zero		552


//--------------------- .nv.constant0._ZN2at6native29vectorized_elementwise_kernelILi4EZZZNS0_19signbit_kernel_cudaERNS_18TensorIteratorBaseEENKUlvE_clEvENKUlvE1_clEvEUliE_St5arrayIPcLm2EEEEviT0_T1_ --------------------------
	.section	.nv.constant0._ZN2at6native29vectorized_elementwise_kernelILi4EZZZNS0_19signbit_kernel_cudaERNS_18TensorIteratorBaseEENKUlvE_clEvENKUlvE1_clEvEUliE_St5arrayIPcLm2EEEEviT0_T1_,"a",@progbits
	.sectionflags	@""
	.align	4
.nv.constant0._ZN2at6native29vectorized_elementwise_kernelILi4EZZZNS0_19signbit_kernel_cudaERNS_18TensorIteratorBaseEENKUlvE_clEvENKUlvE1_clEvEUliE_St5arrayIPcLm2EEEEviT0_T1_:
	.zero		552


//--------------------- .nv.constant0._ZN2at6native29vectorized_elementwise_kernelILi8EZZZNS0_19signbit_kernel_cudaERNS_18TensorIteratorBaseEENKUlvE_clEvENKUlvE1_clEvEUliE_St5arrayIPcLm2EEEEviT0_T1_ --------------------------
	.section	.nv.constant0._ZN2at6native29vectorized_elementwise_kernelILi8EZZZNS0_19signbit_kernel_cudaERNS_18TensorIteratorBaseEENKUlvE_clEvENKUlvE1_clEvEUliE_St5arrayIPcLm2EEEEviT0_T1_,"a",@progbits
	.sectionflags	@""
	.align	4
.nv.constant0._ZN2at6native29vectorized_elementwise_kernelILi8EZZZNS0_19signbit_kernel_cudaERNS_18TensorIteratorBaseEENKUlvE_clEvENKUlvE1_clEvEUliE_St5arrayIPcLm2EEEEviT0_T1_:
	.zero		552


//--------------------- .nv.constant0._ZN2at6native18elementwise_kernelILi128ELi4EZNS0_15gpu_kernel_implIZZZNS0_19signbit_kernel_cudaERNS_18TensorIteratorBaseEENKUlvE_clEvENKUlvE0_clEvEUlaE_EEvS4_RKT_EUliE_EEviT1_ --------------------------
	.section	.nv.constant0._ZN2at6native18elementwise_kernelILi128ELi4EZNS0_15gpu_kernel_implIZZZNS0_19signbit_kernel_cudaERNS_18TensorIteratorBaseEENKUlvE_clEvENKUlvE0_clEvEUlaE_EEvS4_RKT_EUliE_EEviT1_,"a",@progbits
	.sectionflags	@""
	.align	4
.nv.constant0._ZN2at6native18elementwise_kernelILi128ELi4EZNS0_15gpu_kernel_implIZZZNS0_19signbit_kernel_cudaERNS_18TensorIteratorBaseEENKUlvE_clEvENKUlvE0_clEvEUlaE_EEvS4_RKT_EUliE_EEviT1_:
	.zero		1072


//--------------------- .nv.constant0._ZN2at6native27unrolled_elementwise_kernelIZZZNS0_19signbit_kernel_cudaERNS_18TensorIteratorBaseEENKUlvE_clEvENKUlvE0_clEvEUlaE_St5arrayIPcLm2EELi4E23TrivialOffsetCalculatorILi1EjESB_NS0_6memory12LoadWithCastILi1EEENSC_13StoreWithCastILi1EEEEEviT_T0_T2_T3_T4_T5_ --------------------------
	.section	.nv.constant0._ZN2at6native27unrolled_elementwise_kernelIZZZNS0_19signbit_kernel_cudaERNS_18TensorIteratorBaseEENKUlvE_clEvENKUlvE0_clEvEUlaE_St5arrayIPcLm2EELi4E23TrivialOffsetCalculatorILi1EjESB_NS0_6memory12LoadWithCastILi1EEENSC_13StoreWithCastILi1EEEEEviT_T0_T2_T3_T4_T5_,"a",@progbits
	.sectionflags	@""
	.align	4
.nv.constant0._ZN2at6native27unrolled_elementwise_kernelIZZZNS0_19signbit_kernel_cudaERNS_18TensorIteratorBaseEENKUlvE_clEvENKUlvE0_clEvEUlaE_St5arrayIPcLm2EELi4E23TrivialOffsetCalculatorILi1EjESB_NS0_6memory12LoadWithCastILi1EEENSC_13StoreWithCastILi1EEEEEviT_T0_T2_T3_T4_T5_:
	.zero		572


//--------------------- .nv.constant0._ZN2at6native18elementwise_kernelILi128ELi4EZNS0_22gpu_kernel_impl_nocastIZZZNS0_19signbit_kernel_cudaERNS_18TensorIteratorBaseEENKUlvE_clEvENKUlvE0_clEvEUlaE_EEvS4_RKT_EUliE_EEviT1_ --------------------------
	.section	.nv.constant0._ZN2at6native18elementwise_kernelILi128ELi4EZNS0_22gpu_kernel_impl_nocastIZZZNS0_19signbit_kernel_cudaERNS_18TensorIteratorBaseEENKUlvE_clEvENKUlvE0_clEvEUlaE_EEvS4_RKT_EUliE_EEviT1_,"a",@progbits
	.sectionflags	@""
	.align	4
.nv.constant0._ZN2at6native18elementwise_kernelILi128ELi4EZNS0_22gpu_kernel_impl_nocastIZZZNS0_19signbit_kernel_cudaERNS_18TensorIteratorBaseEENKUlvE_clEvENKUlvE0_clEvEUlaE_EEvS4_RKT_EUliE_EEviT1_:
	.zero		1072


//--------------------- .nv.constant0._ZN2at6native27unrolled_elementwise_kernelIZZZNS0_19signbit_kernel_cudaERNS_18TensorIteratorBaseEENKUlvE_clEvENKUlvE0_clEvEUlaE_St5arrayIPcLm2EELi4E23TrivialOffsetCalculatorILi1EjESB_NS0_6memory15LoadWithoutCastENSC_16StoreWithoutCastEEEviT_T0_T2_T3_T4_T5_ --------------------------
	.section	.nv.constant0._ZN2at6native27unrolled_elementwise_kernelIZZZNS0_19signbit_kernel_cudaERNS_18TensorIteratorBaseEENKUlvE_clEvENKUlvE0_clEvEUlaE_St5arrayIPcLm2EELi4E23TrivialOffsetCalculatorILi1EjESB_NS0_6memory15LoadWithoutCastENSC_16StoreWithoutCastEEEviT_T0_T2_T3_T4_T5_,"a",@progbits
	.sectionflags	@""
	.align	4
.nv.constant0._ZN2at6native27unrolled_elementwise_kernelIZZZNS0_19signbit_kernel_cudaERNS_18TensorIteratorBaseEENKUlvE_clEvENKUlvE0_clEvEUlaE_St5arrayIPcLm2EELi4E23TrivialOffsetCalculatorILi1EjESB_NS0_6memory15LoadWithoutCastENSC_16StoreWithoutCastEEEviT_T0_T2_T3_T4_T5_:
	.zero		556


//--------------------- .nv.constant0._ZN2at6native29vectorized_elementwise_kernelILi2EZZZNS0_19signbit_kernel_cudaERNS_18TensorIteratorBaseEENKUlvE_clEvENKUlvE0_clEvEUlaE_St5arrayIPcLm2EEEEviT0_T1_ --------------------------
	.section	.nv.constant0._ZN2at6native29vectorized_elementwise_kernelILi2EZZZNS0_19signbit_kernel_cudaERNS_18TensorIteratorBaseEENKUlvE_clEvENKUlvE0_clEvEUlaE_St5arrayIPcLm2EEEEviT0_T1_,"a",@progbits
	.sectionflags	@""
	.align	4
.nv.constant0._ZN2at6native29vectorized_elementwise_kernelILi2EZZZNS0_19signbit_kernel_cudaERNS_18TensorIteratorBaseEENKUlvE_clEvENKUlvE0_clEvEUlaE_St5arrayIPcLm2EEEEviT0_T1_:
	.zero		552


//--------------------- .nv.constant0._ZN2at6native29vectorized_elementwise_kernelILi4EZZZNS0_19signbit_kernel_cudaERNS_18TensorIteratorBaseEENKUlvE_clEvENKUlvE0_clEvEUlaE_St5arrayIPcLm2EEEEviT0_T1_ --------------------------
	.section	.nv.constant0._ZN2at6native29vectorized_elementwise_kernelILi4EZZZNS0_19signbit_kernel_cudaERNS_18TensorIteratorBaseEENKUlvE_clEvENKUlvE0_clEvEUlaE_St5arrayIPcLm2EEEEviT0_T1_,"a",@progbits
	.sectionflags	@""
	.align	4
.nv.constant0._ZN2at6native29vectorized_elementwise_kernelILi4EZZZNS0_19signbit_kernel_cudaERNS_18TensorIteratorBaseEENKUlvE_clEvENKUlvE0_clEvEUlaE_St5arrayIPcLm2EEEEviT0_T1_:
	.zero		552


//--------------------- .nv.constant0._ZN2at6native29vectorized_elementwise_kernelILi8EZZZNS0_19signbit_kernel_cudaERNS_18TensorIteratorBaseEENKUlvE_clEvENKUlvE0_clEvEUlaE_St5arrayIPcLm2EEEEviT0_T1_ --------------------------
	.section	.nv.constant0._ZN2at6native29vectorized_elementwise_kernelILi8EZZZNS0_19signbit_kernel_cudaERNS_18TensorIteratorBaseEENKUlvE_clEvENKUlvE0_clEvEUlaE_St5arrayIPcLm2EEEEviT0_T1_,"a",@progbits
	.sectionflags	@""
	.align	4
.nv.constant0._ZN2at6native29vectorized_elementwise_kernelILi8EZZZNS0_19signbit_kernel_cudaERNS_18TensorIteratorBaseEENKUlvE_clEvENKUlvE0_clEvEUlaE_St5arrayIPcLm2EEEEviT0_T1_:
	.zero		552


//--------------------- .nv.constant0._ZN2at6native18elementwise_kernelILi128ELi4EZNS0_15gpu_kernel_implIZZZNS0_19signbit_kernel_cudaERNS_18TensorIteratorBaseEENKUlvE_clEvENKUlvE_clEvEUlhE_EEvS4_RKT_EUliE_EEviT1_ --------------------------
	.section	.nv.constant0._ZN2at6native18elementwise_kernelILi128ELi4EZNS0_15gpu_kernel_implIZZZNS0_19signbit_kernel_cudaERNS_18TensorIteratorBaseEENKUlvE_clEvENKUlvE_clEvEUlhE_EEvS4_RKT_EUliE_EEviT1_,"a",@progbits
	.sectionflags	@""
	.align	4
.nv.constant0._ZN2at6native18elementwise_kernelILi128ELi4EZNS0_15gpu_kernel_implIZZZNS0_19signbit_kernel_cudaERNS_18TensorIteratorBaseEENKUlvE_clEvENKUlvE_clEvEUlhE_EEvS4_RKT_EUliE_EEviT1_:
	.zero		1072


//--------------------- .nv.constant0._ZN2at6native27unrolled_elementwise_kernelIZZZNS0_19signbit_kernel_cudaERNS_18TensorIteratorBaseEENKUlvE_clEvENKUlvE_clEvEUlhE_St5arrayIPcLm2EELi4E23TrivialOffsetCalculatorILi1EjESB_NS0_6memory12LoadWithCastILi1EEENSC_13StoreWithCastILi1EEEEEviT_T0_T2_T3_T4_T5_ --------------------------
	.section	.nv.constant0._ZN2at6native27unrolled_elementwise_kernelIZZZNS0_19signbit_kernel_cudaERNS_18TensorIteratorBaseEENKUlvE_clEvENKUlvE_clEvEUlhE_St5arrayIPcLm2EELi4E23TrivialOffsetCalculatorILi1EjESB_NS0_6memory12LoadWithCastILi1EEENSC_13StoreWithCastILi1EEEEEviT_T0_T2_T3_T4_T5_,"a",@progbits
	.sectionflags	@""
	.align	4
.nv.constant0._ZN2at6native27unrolled_elementwise_kernelIZZZNS0_19signbit_kernel_cudaERNS_18TensorIteratorBaseEENKUlvE_clEvENKUlvE_clEvEUlhE_St5arrayIPcLm2EELi4E23TrivialOffsetCalculatorILi1EjESB_NS0_6memory12LoadWithCastILi1EEENSC_13StoreWithCastILi1EEEEEviT_T0_T2_T3_T4_T5_:
	.zero		572


//--------------------- .nv.constant0._ZN2at6native18elementwise_kernelILi128ELi4EZNS0_22gpu_kernel_impl_nocastIZZZNS0_19signbit_kernel_cudaERNS_18TensorIteratorBaseEENKUlvE_clEvENKUlvE_clEvEUlhE_EEvS4_RKT_EUliE_EEviT1_ --------------------------
	.section	.nv.constant0._ZN2at6native18elementwise_kernelILi128ELi4EZNS0_22gpu_kernel_impl_nocastIZZZNS0_19signbit_kernel_cudaERNS_18TensorIteratorBaseEENKUlvE_clEvENKUlvE_clEvEUlhE_EEvS4_RKT_EUliE_EEviT1_,"a",@progbits
	.sectionflags	@""
	.align	4
.nv.constant0._ZN2at6native18elementwise_kernelILi128ELi4EZNS0_22gpu_kernel_impl_nocastIZZZNS0_19signbit_kernel_cudaERNS_18TensorIteratorBaseEENKUlvE_clEvENKUlvE_clEvEUlhE_EEvS4_RKT_EUliE_EEviT1_:
	.zero		1072


//--------------------- .nv.constant0._ZN2at6native27unrolled_elementwise_kernelIZZZNS0_19signbit_kernel_cudaERNS_18TensorIteratorBaseEENKUlvE_clEvENKUlvE_clEvEUlhE_St5arrayIPcLm2EELi4E23TrivialOffsetCalculatorILi1EjESB_NS0_6memory15LoadWithoutCastENSC_16StoreWithoutCastEEEviT_T0_T2_T3_T4_T5_ --------------------------
	.section	.nv.constant0._ZN2at6native27unrolled_elementwise_kernelIZZZNS0_19signbit_kernel_cudaERNS_18TensorIteratorBaseEENKUlvE_clEvENKUlvE_clEvEUlhE_St5arrayIPcLm2EELi4E23TrivialOffsetCalculatorILi1EjESB_NS0_6memory15LoadWithoutCastENSC_16StoreWithoutCastEEEviT_T0_T2_T3_T4_T5_,"a",@progbits
	.sectionflags	@""
	.align	4
.nv.constant0._ZN2at6native27unrolled_elementwise_kernelIZZZNS0_19signbit_kernel_cudaERNS_18TensorIteratorBaseEENKUlvE_clEvENKUlvE_clEvEUlhE_St5arrayIPcLm2EELi4E23TrivialOffsetCalculatorILi1EjESB_NS0_6memory15LoadWithoutCastENSC_16StoreWithoutCastEEEviT_T0_T2_T3_T4_T5_:
	.zero		556


//--------------------- .nv.constant0._ZN2at6native29vectorized_elementwise_kernelILi2EZZZNS0_19signbit_kernel_cudaERNS_18TensorIteratorBaseEENKUlvE_clEvENKUlvE_clEvEUlhE_St5arrayIPcLm2EEEEviT0_T1_ --------------------------
	.section	.nv.constant0._ZN2at6native29vectorized_elementwise_kernelILi2EZZZNS0_19signbit_kernel_cudaERNS_18TensorIteratorBaseEENKUlvE_clEvENKUlvE_clEvEUlhE_St5arrayIPcLm2EEEEviT0_T1_,"a",@progbits
	.sectionflags	@""
	.align	4
.nv.constant0._ZN2at6native29vectorized_elementwise_kernelILi2EZZZNS0_19signbit_kernel_cudaERNS_18TensorIteratorBaseEENKUlvE_clEvENKUlvE_clEvEUlhE_St5arrayIPcLm2EEEEviT0_T1_:
	.zero		552


//--------------------- .nv.constant0._ZN2at6native29vectorized_elementwise_kernelILi4EZZZNS0_19signbit_kernel_cudaERNS_18TensorIteratorBaseEENKUlvE_clEvENKUlvE_clEvEUlhE_St5arrayIPcLm2EEEEviT0_T1_ --------------------------
	.section	.nv.constant0._ZN2at6native29vectorized_elementwise_kernelILi4EZZZNS0_19signbit_kernel_cudaERNS_18TensorIteratorBaseEENKUlvE_clEvENKUlvE_clEvEUlhE_St5arrayIPcLm2EEEEviT0_T1_,"a",@progbits
	.sectionflags	@""
	.align	4
.nv.constant0._ZN2at6native29vectorized_elementwise_kernelILi4EZZZNS0_19signbit_kernel_cudaERNS_18TensorIteratorBaseEENKUlvE_clEvENKUlvE_clEvEUlhE_St5arrayIPcLm2EEEEviT0_T1_:
	.zero		552


//--------------------- .nv.constant0._ZN2at6native29vectorized_elementwise_kernelILi8EZZZNS0_19signbit_kernel_cudaERNS_18TensorIteratorBaseEENKUlvE_clEvENKUlvE_clEvEUlhE_St5arrayIPcLm2EEEEviT0_T1_ --------------------------
	.section	.nv.constant0._ZN2at6native29vectorized_elementwise_kernelILi8EZZZNS0_19signbit_kernel_cudaERNS_18TensorIteratorBaseEENKUlvE_clEvENKUlvE_clEvEUlhE_St5arrayIPcLm2EEEEviT0_T1_,"a",@progbits
	.sectionflags	@""
	.align	4
.nv.constant0._ZN2at6native29vectorized_elementwise_kernelILi8EZZZNS0_19signbit_kernel_cudaERNS_18TensorIteratorBaseEENKUlvE_clEvENKUlvE_clEvEUlhE_St5arrayIPcLm2EEEEviT0_T1_:
	.zero		552


//--------------------- .nv.constant0._ZN2at6native18elementwise_kernelILi128ELi4EZNS0_15gpu_kernel_implIZZZNS0_16sign_kernel_cudaERNS_18TensorIteratorBaseEENKUlvE_clEvENKUlvE7_clEvEUlN3c108BFloat16EE_EEvS4_RKT_EUliE_EEviT1_ --------------------------
	.section	.nv.constant0._ZN2at6native18elementwise_kernelILi128ELi4EZNS0_15gpu_kernel_implIZZZNS0_16sign_kernel_cudaERNS_18TensorIteratorBaseEENKUlvE_clEvENKUlvE7_clEvEUlN3c108BFloat16EE_EEvS4_RKT_EUliE_EEviT1_,"a",@progbits
	.sectionflags	@""
	.align	4
.nv.constant0._ZN2at6native18elementwise_kernelILi128ELi4EZNS0_15gpu_kernel_implIZZZNS0_16sign_kernel_cudaERNS_18TensorIteratorBaseEENKUlvE_clEvENKUlvE7_clEvEUlN3c108BFloat16EE_EEvS4_RKT_EUliE_EEviT1_:
	.zero		1072


//--------------------- .nv.constant0._ZN2at6native27unrolled_elementwise_kernelIZZZNS0_16sign_kernel_cudaERNS_18TensorIteratorBaseEENKUlvE_clEvENKUlvE7_clEvEUlN3c108BFloat16EE_St5arrayIPcLm2EELi4E23TrivialOffsetCalculatorILi1EjESD_NS0_6memory12LoadWithCastILi1EEENSE_13StoreWithCastILi1EEEEEviT_T0_T2_T3_T4_T5_ --------------------------
	.section	.nv.constant0._ZN2at6native27unrolled_elementwise_kernelIZZZNS0_16sign_kernel_cudaERNS_18TensorIteratorBaseEENKUlvE_clEvENKUlvE7_clEvEUlN3c108BFloat16EE_St5arrayIPcLm2EELi4E23TrivialOffsetCalculatorILi1EjESD_NS0_6memory12LoadWithCastILi1EEENSE_13StoreWithCastILi1EEEEEviT_T0_T2_T3_T4_T5_,"a",@progbits
	.sectionflags	@""
	.align	4
.nv.constant0._ZN2at6native27unrolled_elementwise_kernelIZZZNS0_16sign_kernel_cudaERNS_18TensorIteratorBaseEENKUlvE_clEvENKUlvE7_clEvEUlN3c108BFloat16EE_St5arrayIPcLm2EELi4E23TrivialOffsetCalculatorILi1EjESD_NS0_6memory12LoadWithCastILi1EEENSE_13StoreWithCastILi1EEEEEviT_T0_T2_T3_T4_T5_:
	.zero		572


//--------------------- .nv.constant0._ZN2at6native18elementwise_kernelILi128ELi4EZNS0_22gpu_kernel_impl_nocastIZZZNS0_16sign_kernel_cudaERNS_18TensorIteratorBaseEENKUlvE_clEvENKUlvE7_clEvEUlN3c108BFloat16EE_EEvS4_RKT_EUliE_EEviT1_ --------------------------
	.section	.nv.constant0._ZN2at6native18elementwise_kernelILi128ELi4EZNS0_22gpu_kernel_impl_nocastIZZZNS0_16sign_kernel_cudaERNS_18TensorIteratorBaseEENKUlvE_clEvENKUlvE7_clEvEUlN3c108BFloat16EE_EEvS4_RKT_EUliE_EEviT1_,"a",@progbits
	.sectionflags	@""
	.align	4
.nv.constant0._ZN2at6native18elementwise_kernelILi128ELi4EZNS0_22gpu_kernel_impl_nocastIZZZNS0_16sign_kernel_cudaERNS_18TensorIteratorBaseEENKUlvE_clEvENKUlvE7_clEvEUlN3c108BFloat16EE_EEvS4_RKT_EUliE_EEviT1_:
	.zero		1072


//--------------------- .nv.constant0._ZN2at6native27unrolled_elementwise_kernelIZZZNS0_16sign_kernel_cudaERNS_18TensorIteratorBaseEENKUlvE_clEvENKUlvE7_clEvEUlN3c108BFloat16EE_St5arrayIPcLm2EELi4E23TrivialOffsetCalculatorILi1EjESD_NS0_6memory15LoadWithoutCastENSE_16StoreWithoutCastEEEviT_T0_T2_T3_T4_T5_ --------------------------
	.section	.nv.constant0._ZN2at6native27unrolled_elementwise_kernelIZZZNS0_16sign_kernel_cudaERNS_18TensorIteratorBaseEENKUlvE_clEvENKUlvE7_clEvEUlN3c108BFloat16EE_St5arrayIPcLm2EELi4E23TrivialOffsetCalculatorILi1EjESD_NS0_6memory15LoadWithoutCastENSE_16StoreWithoutCastEEEviT_T0_T2_T3_T4_T5_,"a",@progbits
	.sectionflags	@""
	.align	4
.nv.constant0._ZN2at6native27unrolled_elementwise_kernelIZZZNS0_16sign_kernel_cudaERNS_18TensorIteratorBaseEENKUlvE_clEvENKUlvE7_clEvEUlN3c108BFloat16EE_St5arrayIPcLm2EELi4E23TrivialOffsetCalculatorILi1EjESD_NS0_6memory15LoadWithoutCastENSE_16StoreWithoutCastEEEviT_T0_T2_T3_T4_T5_:
	.zero		556


//--------------------- .nv.constant0._ZN2at6native29vectorized_elementwise_kernelILi2EZZZNS0_16sign_kernel_cudaERNS_18TensorIteratorBaseEENKUlvE_clEvENKUlvE7_clEvEUlN3c108BFloat16EE_St5arrayIPcLm2EEEEviT0_T1_ --------------------------
	.section	.nv.constant0._ZN2at6native29vectorized_elementwise_kernelILi2EZZZNS0_16sign_kernel_cudaERNS_18TensorIteratorBaseEENKUlvE_clEvENKUlvE7_clEvEUlN3c108BFloat16EE_St5arrayIPcLm2EEEEviT0_T1_,"a",@progbits
	.sectionflags	@""
	.align	4
.nv.constant0._ZN2at6native29vectorized_elementwise_kernelILi2EZZZNS0_16sign_kernel_cudaERNS_18TensorIteratorBaseEENKUlvE_clEvENKUlvE7_clEvEUlN3c108BFloat16EE_St5arrayIPcLm2EEEEviT0_T1_:
	.zero		552


//--------------------- .nv.constant0._ZN2at6native29vectorized_elementwise_kernelILi4EZZZNS0_16sign_kernel_cudaERNS_18TensorIteratorBaseEENKUlvE_clEvENKUlvE7_clEvEUlN3c108BFloat16EE_St5arrayIPcLm2EEEEviT0_T1_ --------------------------
	.section	.nv.constant0._ZN2at6native29vectorized_elementwise_kernelILi4EZZZNS0_16sign_kernel_cudaERNS_18TensorIteratorBaseEENKUlvE_clEvENKUlvE7_clEvEUlN3c108BFloat16EE_St5arrayIPcLm2EEEEviT0_T1_,"a",@progbits
	.sectionflags	@""
	.align	4
.nv.constant0._ZN2at6native29vectorized_elementwise_kernelILi4EZZZNS0_16sign_kernel_cudaERNS_18TensorIteratorBaseEENKUlvE_clEvENKUlvE7_clEvEUlN3c108BFloat16EE_St5arrayIPcLm2EEEEviT0_T1_:
	.zero		552


//--------------------- .nv.constant0._ZN2at6native29vectorized_elementwise_kernelILi8EZZZNS0_16sign_kernel_cudaERNS_18TensorIteratorBaseEENKUlvE_clEvENKUlvE7_clEvEUlN3c108BFloat16EE_St5arrayIPcLm2EEEEviT0_T1_ --------------------------
	.section	.nv.constant0._ZN2at6native29vectorized_elementwise_kernelILi8EZZZNS0_16sign_kernel_cudaERNS_18TensorIteratorBaseEENKUlvE_clEvENKUlvE7_clEvEUlN3c108BFloat16EE_St5arrayIPcLm2EEEEviT0_T1_,"a",@progbits
	.sectionflags	@""
	.align	4
.nv.constant0._ZN2at6native29vectorized_elementwise_kernelILi8EZZZNS0_16sign_kernel_cudaERNS_18TensorIteratorBaseEENKUlvE_clEvENKUlvE7_clEvEUlN3c108BFloat16EE_St5arrayIPcLm2EEEEviT0_T1_:
	.zero		552


//--------------------- .nv.constant0._ZN2at6native18elementwise_kernelILi128ELi4EZNS0_15gpu_kernel_implIZZZNS0_16sign_kernel_cudaERNS_18TensorIteratorBaseEENKUlvE_clEvENKUlvE6_clEvEUlN3c104HalfEE_EEvS4_RKT_EUliE_EEviT1_ --------------------------
	.section	.nv.constant0._ZN2at6native18elementwise_kernelILi128ELi4EZNS0_15gpu_kernel_implIZZZNS0_16sign_kernel_cudaERNS_18TensorIteratorBaseEENKUlvE_clEvENKUlvE6_clEvEUlN3c104HalfEE_EEvS4_RKT_EUliE_EEviT1_,"a",@progbits
	.sectionflags	@""
	.align	4
.nv.constant0._ZN2at6native18elementwise_kernelILi128ELi4EZNS0_15gpu_kernel_implIZZZNS0_16sign_kernel_cudaERNS_18TensorIteratorBaseEENKUlvE_clEvENKUlvE6_clEvEUlN3c104HalfEE_EEvS4_RKT_EUliE_EEviT1_:
	.zero		1072


//--------------------- .nv.constant0._ZN2at6native27unrolled_elementwise_kernelIZZZNS0_16sign_kernel_cudaERNS_18TensorIteratorBaseEENKUlvE_clEvENKUlvE6_clEvEUlN3c104HalfEE_St5arrayIPcLm2EELi4E23TrivialOffsetCalculatorILi1EjESD_NS0_6memory12LoadWithCastILi1EEENSE_13StoreWithCastILi1EEEEEviT_T0_T2_T3_T4_T5_ --------------------------
	.section	.nv.constant0._ZN2at6native27unrolled_elementwise_kernelIZZZNS0_16sign_kernel_cudaERNS_18TensorIteratorBaseEENKUlvE_clEvENKUlvE6_clEvEUlN3c104HalfEE_St5arrayIPcLm2EELi4E23TrivialOffsetCalculatorILi1EjESD_NS0_6memory12LoadWithCastILi1EEENSE_13StoreWithCastILi1EEEEEviT_T0_T2_T3_T4_T5_,"a",@progbits
	.sectionflags	@""
	.align	4
.nv.constant0._ZN2at6native27unrolled_elementwise_kernelIZZZNS0_16sign_kernel_cudaERNS_18TensorIteratorBaseEENKUlvE_clEvENKUlvE6_clEvEUlN3c104HalfEE_St5arrayIPcLm2EELi4E23TrivialOffsetCalculatorILi1EjESD_NS0_6memory12LoadWithCastILi1EEENSE_13StoreWithCastILi1EEEEEviT_T0_T2_T3_T4_T5_:
	.zero		572


//--------------------- .nv.constant0._ZN2at6native18elementwise_kernelILi128ELi4EZNS0_22gpu_kernel_impl_nocastIZZZNS0_16sign_kernel_cudaERNS_18TensorIteratorBaseEENKUlvE_clEvENKUlvE6_clEvEUlN3c104HalfEE_EEvS4_RKT_EUliE_EEviT1_ --------------------------
	.section	.nv.constant0._ZN2at6native18elementwise_kernelILi128ELi4EZNS0_22gpu_kernel_impl_nocastIZZZNS0_16sign_kernel_cudaERNS_18TensorIteratorBaseEENKUlvE_clEvENKUlvE6_clEvEUlN3c104HalfEE_EEvS4_RKT_EUliE_EEviT1_,"a",@progbits
	.sectionflags	@""
	.align	4
.nv.constant0._ZN2at6native18elementwise_kernelILi128ELi4EZNS0_22gpu_kernel_impl_nocastIZZZNS0_16sign_kernel_cudaERNS_18TensorIteratorBaseEENKUlvE_clEvENKUlvE6_clEvEUlN3c104HalfEE_EEvS4_RKT_EUliE_EEviT1_:
	.zero		1072


//--------------------- .nv.constant0._ZN2at6native27unrolled_elementwise_kernelIZZZNS0_16sign_kernel_cudaERNS_18TensorIteratorBaseEENKUlvE_clEvENKUlvE6_clEvEUlN3c104HalfEE_St5arrayIPcLm2EELi4E23TrivialOffsetCalculatorILi1EjESD_NS0_6memory15LoadWithoutCastENSE_16StoreWithoutCastEEEviT_T0_T2_T3_T4_T5_ --------------------------
	.section	.nv.constant0._ZN2at6native27unrolled_elementwise_kernelIZZZNS0_16sign_kernel_cudaERNS_18TensorIteratorBaseEENKUlvE_clEvENKUlvE6_clEvEUlN3c104HalfEE_St5arrayIPcLm2EELi4E23TrivialOffsetCalculatorILi1EjESD_NS0_6memory15LoadWithoutCastENSE_16StoreWithoutCastEEEviT_T0_T2_T3_T4_T5_,"a",@progbits
	.sectionflags	@""
	.align	4
.nv.constant0._ZN2at6native27unrolled_elementwise_kernelIZZZNS0_16sign_kernel_cudaERNS_18TensorIteratorBaseEENKUlvE_clEvENKUlvE6_clEvEUlN3c104HalfEE_St5arrayIPcLm2EELi4E23TrivialOffsetCalculatorILi1EjESD_NS0_6memory15LoadWithoutCastENSE_16StoreWithoutCastEEEviT_T0_T2_T3_T4_T5_:
	.zero		556


//--------------------- .nv.constant0._ZN2at6native29vectorized_elementwise_kernelILi2EZZZNS0_16sign_kernel_cudaERNS_18TensorIteratorBaseEENKUlvE_clEvENKUlvE6_clEvEUlN3c104HalfEE_St5arrayIPcLm2EEEEviT0_T1_ --------------------------
	.section	.nv.constant0._ZN2at6native29vectorized_elementwise_kernelILi2EZZZNS0_16sign_kernel_cudaERNS_18TensorIteratorBaseEENKUlvE_clEvENKUlvE6_clEvEUlN3c104HalfEE_St5arrayIPcLm2EEEEviT0_T1_,"a",@progbits
	.sectionflags	@""
	.align	4
.nv.constant0._ZN2at6native29vectorized_elementwise_kernelILi2EZZZNS0_16sign_kernel_cudaERNS_18TensorIteratorBaseEENKUlvE_clEvENKUlvE6_clEvEUlN3c104HalfEE_St5arrayIPcLm2EEEEviT0_T1_:
	.zero		552


//--------------------- .nv.constant0._ZN2at6native29vectorized_elementwise_kernelILi4EZZZNS0_16sign_kernel_cudaERNS_18TensorIteratorBaseEENKUlvE_clEvENKUlvE6_clEvEUlN3c104HalfEE_St5arrayIPcLm2EEEEviT0_T1_ --------------------------
	.section	.nv.constant0._ZN2at6native29vectorized_elementwise_kernelILi4EZZZNS0_16sign_kernel_cudaERNS_18TensorIteratorBaseEENKUlvE_clEvENKUlvE6_clEvEUlN3c104HalfEE_St5arrayIPcLm2EEEEviT0_T1_,"a",@progbits
	.sectionflags	@""
	.align	4
.nv.constant0._ZN2at6native29vectorized_elementwise_kernelILi4EZZZNS0_16sign_kernel_cudaERNS_18TensorIteratorBaseEENKUlvE_clEvENKUlvE6_clEvEUlN3c104HalfEE_St5arrayIPcLm2EEEEviT0_T1_:
	.zero		552


//--------------------- .nv.constant0._ZN2at6native29vectorized_elementwise_kernelILi8EZZZNS0_16sign_kernel_cudaERNS_18TensorIteratorBaseEENKUlvE_clEvENKUlvE6_clEvEUlN3c104HalfEE_St5arrayIPcLm2EEEEviT0_T1_ --------------------------
	.section	.nv.constant0._ZN2at6native29vectorized_elementwise_kernelILi8EZZZNS0_16sign_kernel_cudaERNS_18TensorIteratorBaseEENKUlvE_clEvENKUlvE6_clEvEUlN3c104HalfEE_St5arrayIPcLm2EEEEviT0_T1_,"a",@progbits
	.sectionflags	@""
	.align	4
.nv.constant0._ZN2at6native29vectorized_elementwise_kernelILi8EZZZNS0_16sign_kernel_cudaERNS_18TensorIteratorBaseEENKUlvE_clEvENKUlvE6_clEvEUlN3c104HalfEE_St5arrayIPcLm2EEEEviT0_T1_:
	.zero		552


//--------------------- .nv.constant0._ZN2at6native18elementwise_kernelILi128ELi4EZNS0_15gpu_kernel_implIZZZNS0_16sign_kernel_cudaERNS_18TensorIteratorBaseEENKUlvE_clEvENKUlvE5_clEvEUlfE_EEvS4_RKT_EUliE_EEviT1_ --------------------------
	.section	.nv.constant0._ZN2at6native18elementwise_kernelILi128ELi4EZNS0_15gpu_kernel_implIZZZNS0_16sign_kernel_cudaERNS_18TensorIteratorBaseEENKUlvE_clEvENKUlvE5_clEvEUlfE_EEvS4_RKT_EUliE_EEviT1_,"a",@progbits
	.sectionflags	@""
	.align	4
.nv.constant0._ZN2at6native18elementwise_kernelILi128ELi4EZNS0_15gpu_kernel_implIZZZNS0_16sign_kernel_cudaERNS_18TensorIteratorBaseEENKUlvE_clEvENKUlvE5_clEvEUlfE_EEvS4_RKT_EUliE_EEviT1_:
	.zero		1072


//--------------------- .nv.constant0._ZN2at6native27unrolled_elementwise_kernelIZZZNS0_16sign_kernel_cudaERNS_18TensorIteratorBaseEENKUlvE_clEvENKUlvE5_clEvEUlfE_St5arrayIPcLm2EELi4E23TrivialOffsetCalculatorILi1EjESB_NS0_6memory12LoadWithCastILi1EEENSC_13StoreWithCastILi1EEEEEviT_T0_T2_T3_T4_T5_ --------------------------
	.section	.nv.constant0._ZN2at6native27unrolled_elementwise_kernelIZZZNS0_16sign_kernel_cudaERNS_18TensorIteratorBaseEENKUlvE_clEvENKUlvE5_clEvEUlfE_St5arrayIPcLm2EELi4E23TrivialOffsetCalculatorILi1EjESB_NS0_6memory12LoadWithCastILi1EEENSC_13StoreWithCastILi1EEEEEviT_T0_T2_T3_T4_T5_,"a",@progbits
	.sectionflags	@""
	.align	4
.nv.constant0._ZN2at6native27unrolled_elementwise_kernelIZZZNS0_16sign_kernel_cudaERNS_18TensorIteratorBaseEENKUlvE_clEvENKUlvE5_clEvEUlfE_St5arrayIPcLm2EELi4E23TrivialOffsetCalculatorILi1EjESB_NS0_6memory12LoadWithCastILi1EEENSC_13StoreWithCastILi1EEEEEviT_T0_T2_T3_T4_T5_:
	.zero		572


//--------------------- .nv.constant0._ZN2at6native18elementwise_kernelILi128ELi2EZNS0_22gpu_kernel_impl_nocastIZZZNS0_16sign_kernel_cudaERNS_18TensorIteratorBaseEENKUlvE_clEvENKUlvE5_clEvEUlfE_EEvS4_RKT_EUliE_EEviT1_ --------------------------
	.section	.nv.constant0._ZN2at6native18elementwise_kernelILi128ELi2EZNS0_22gpu_kernel_impl_nocastIZZZNS0_16sign_kernel_cudaERNS_18TensorIteratorBaseEENKUlvE_clEvENKUlvE5_clEvEUlfE_EEvS4_RKT_EUliE_EEviT1_,"a",@progbits
	.sectionflags	@""
	.align	4
.nv.constant0._ZN2at6native18elementwise_kernelILi128ELi2EZNS0_22gpu_kernel_impl_nocastIZZZNS0_16sign_kernel_cudaERNS_18TensorIteratorBaseEENKUlvE_clEvENKUlvE5_clEvEUlfE_EEvS4_RKT_EUliE_EEviT1_:
	.zero		1072


//--------------------- .nv.constant0._ZN2at6native27unrolled_elementwise_kernelIZZZNS0_16sign_kernel_cudaERNS_18TensorIteratorBaseEENKUlvE_clEvENKUlvE5_clEvEUlfE_St5arrayIPcLm2EELi4E23TrivialOffsetCalculatorILi1EjESB_NS0_6memory15LoadWithoutCastENSC_16StoreWithoutCastEEEviT_T0_T2_T3_T4_T5_ --------------------------
	.section	.nv.constant0._ZN2at6native27unrolled_elementwise_kernelIZZZNS0_16sign_kernel_cudaERNS_18TensorIteratorBaseEENKUlvE_clEvENKUlvE5_clEvEUlfE_St5arrayIPcLm2EELi4E23TrivialOffsetCalculatorILi1EjESB_NS0_6memory15LoadWithoutCastENSC_16StoreWithoutCastEEEviT_T0_T2_T3_T4_T5_,"a",@progbits
	.sectionflags	@""
	.align	4
.nv.constant0._ZN2at6native27unrolled_elementwise_kernelIZZZNS0_16sign_kernel_cudaERNS_18TensorIteratorBaseEENKUlvE_clEvENKUlvE5_clEvEUlfE_St5arrayIPcLm2EELi4E23TrivialOffsetCalculatorILi1EjESB_NS0_6memory15LoadWithoutCastENSC_16StoreWithoutCastEEEviT_T0_T2_T3_T4_T5_:
	.zero		556


//--------------------- .nv.constant0._ZN2at6native29vectorized_elementwise_kernelILi2EZZZNS0_16sign_kernel_cudaERNS_18TensorIteratorBaseEENKUlvE_clEvENKUlvE5_clEvEUlfE_St5arrayIPcLm2EEEEviT0_T1_ --------------------------
	.section	.nv.constant0._ZN2at6native29vectorized_elementwise_kernelILi2EZZZNS0_16sign_kernel_cudaERNS_18TensorIteratorBaseEENKUlvE_clEvENKUlvE5_clEvEUlfE_St5arrayIPcLm2EEEEviT0_T1_,"a",@progbits
	.sectionflags	@""
	.align	4
.nv.constant0._ZN2at6native29vectorized_elementwise_kernelILi2EZZZNS0_16sign_kernel_cudaERNS_18TensorIteratorBaseEENKUlvE_clEvENKUlvE5_clEvEUlfE_St5arrayIPcLm2EEEEviT0_T1_:
	.zero		552


//--------------------- .nv.constant0._ZN2at6native29vectorized_elementwise_kernelILi4EZZZNS0_16sign_kernel_cudaERNS_18TensorIteratorBaseEENKUlvE_clEvENKUlvE5_clEvEUlfE_St5arrayIPcLm2EEEEviT0_T1_ --------------------------
	.section	.nv.constant0._ZN2at6native29vectorized_elementwise_kernelILi4EZZZNS0_16sign_kernel_cudaERNS_18TensorIteratorBaseEENKUlvE_clEvENKUlvE5_clEvEUlfE_St5arrayIPcLm2EEEEviT0_T1_,"a",@progbits
	.sectionflags	@""
	.align	4
.nv.constant0._ZN2at6native29vectorized_elementwise_kernelILi4EZZZNS0_16sign_kernel_cudaERNS_18TensorIteratorBaseEENKUlvE_clEvENKUlvE5_clEvEUlfE_St5arrayIPcLm2EEEEviT0_T1_:
	.zero		552


//--------------------- .nv.constant0._ZN2at6native29vectorized_elementwise_kernelILi8EZZZNS0_16sign_kernel_cudaERNS_18TensorIteratorBaseEENKUlvE_clEvENKUlvE5_clEvEUlfE_St5arrayIPcLm2EEEEviT0_T1_ --------------------------
	.section	.nv.constant0._ZN2at6native29vectorized_elementwise_kernelILi8EZZZNS0_16sign_kernel_cudaERNS_18TensorIteratorBaseEENKUlvE_clEvENKUlvE5_clEvEUlfE_St5arrayIPcLm2EEEEviT0_T1_,"a",@progbits
	.sectionflags	@""
	.align	4
.nv.constant0._ZN2at6native29vectorized_elementwise_kernelILi8EZZZNS0_16sign_kernel_cudaERNS_18TensorIteratorBaseEENKUlvE_clEvENKUlvE5_clEvEUlfE_St5arrayIPcLm2EEEEviT0_T1_:
	.zero		552


//--------------------- .nv.constant0._ZN2at6native18elementwise_kernelILi128ELi4EZNS0_15gpu_kernel_implIZZZNS0_16sign_kernel_cudaERNS_18TensorIteratorBaseEENKUlvE_clEvENKUlvE4_clEvEUldE_EEvS4_RKT_EUliE_EEviT1_ --------------------------
	.section	.nv.constant0._ZN2at6native18elementwise_kernelILi128ELi4EZNS0_15gpu_kernel_implIZZZNS0_16sign_kernel_cudaERNS_18TensorIteratorBaseEENKUlvE_clEvENKUlvE4_clEvEUldE_EEvS4_RKT_EUliE_EEviT1_,"a",@progbits
	.sectionflags	@""
	.align	4
.nv.constant0._ZN2at6native18elementwise_kernelILi128ELi4EZNS0_15gpu_kernel_implIZZZNS0_16sign_kernel_cudaERNS_18TensorIteratorBaseEENKUlvE_clEvENKUlvE4_clEvEUldE_EEvS4_RKT_EUliE_EEviT1_:
	.zero		1072


//--------------------- .nv.constant0._ZN2at6native27unrolled_elementwise_kernelIZZZNS0_16sign_kernel_cudaERNS_18TensorIteratorBaseEENKUlvE_clEvENKUlvE4_clEvEUldE_St5arrayIPcLm2EELi4E23TrivialOffsetCalculatorILi1EjESB_NS0_6memory12LoadWithCastILi1EEENSC_13StoreWithCastILi1EEEEEviT_T0_T2_T3_T4_T5_ --------------------------
	.section	.nv.constant0._ZN2at6native27unrolled_elementwise_kernelIZZZNS0_16sign_kernel_cudaERNS_18TensorIteratorBaseEENKUlvE_clEvENKUlvE4_clEvEUldE_St5arrayIPcLm2EELi4E23TrivialOffsetCalculatorILi1EjESB_NS0_6memory12LoadWithCastILi1EEENSC_13StoreWithCastILi1EEEEEviT_T0_T2_T3_T4_T5_,"a",@progbits
	.sectionflags	@""
	.align	4
.nv.constant0._ZN2at6native27unrolled_elementwise_kernelIZZZNS0_16sign_kernel_cudaERNS_18TensorIteratorBaseEENKUlvE_clEvENKUlvE4_clEvEUldE_St5arrayIPcLm2EELi4E23TrivialOffsetCalculatorILi1EjESB_NS0_6memory12LoadWithCastILi1EEENSC_13StoreWithCastILi1EEEEEviT_T0_T2_T3_T4_T5_:
	.zero		572


//--------------------- .nv.constant0._ZN2at6native18elementwise_kernelILi128ELi2EZNS0_22gpu_kernel_impl_nocastIZZZNS0_16sign_kernel_cudaERNS_18TensorIteratorBaseEENKUlvE_clEvENKUlvE4_clEvEUldE_EEvS4_RKT_EUliE_EEviT1_ --------------------------
	.section	.nv.constant0._ZN2at6native18elementwise_kernelILi128ELi2EZNS0_22gpu_kernel_impl_nocastIZZZNS0_16sign_kernel_cudaERNS_18TensorIteratorBaseEENKUlvE_clEvENKUlvE4_clEvEUldE_EEvS4_RKT_EUliE_EEviT1_,"a",@progbits
	.sectionflags	@""
	.align	4
.nv.constant0._ZN2at6native18elementwise_kernelILi128ELi2EZNS0_22gpu_kernel_impl_nocastIZZZNS0_16sign_kernel_cudaERNS_18TensorIteratorBaseEENKUlvE_clEvENKUlvE4_clEvEUldE_EEvS4_RKT_EUliE_EEviT1_:
	.zero		1072


//--------------------- .nv.constant0._ZN2at6native27unrolled_elementwise_kernelIZZZNS0_16sign_kernel_cudaERNS_18TensorIteratorBaseEENKUlvE_clEvENKUlvE4_clEvEUldE_St5arrayIPcLm2EELi4E23TrivialOffsetCalculatorILi1EjESB_NS0_6memory15LoadWithoutCastENSC_16StoreWithoutCastEEEviT_T0_T2_T3_T4_T5_ --------------------------
	.section	.nv.constant0._ZN2at6native27unrolled_elementwise_kernelIZZZNS0_16sign_kernel_cudaERNS_18TensorIteratorBaseEENKUlvE_clEvENKUlvE4_clEvEUldE_St5arrayIPcLm2EELi4E23TrivialOffsetCalculatorILi1EjESB_NS0_6memory15LoadWithoutCastENSC_16StoreWithoutCastEEEviT_T0_T2_T3_T4_T5_,"a",@progbits
	.sectionflags	@""
	.align	4
.nv.constant0._ZN2at6native27unrolled_elementwise_kernelIZZZNS0_16sign_kernel_cudaERNS_18TensorIteratorBaseEENKUlvE_clEvENKUlvE4_clEvEUldE_St5arrayIPcLm2EELi4E23TrivialOffsetCalculatorILi1EjESB_NS0_6memory15LoadWithoutCastENSC_16StoreWithoutCastEEEviT_T0_T2_T3_T4_T5_:
	.zero		556


//--------------------- .nv.constant0._ZN2at6native29vectorized_elementwise_kernelILi2EZZZNS0_16sign_kernel_cudaERNS_18TensorIteratorBaseEENKUlvE_clEvENKUlvE4_clEvEUldE_St5arrayIPcLm2EEEEviT0_T1_ --------------------------
	.section	.nv.constant0._ZN2at6native29vectorized_elementwise_kernelILi2EZZZNS0_16sign_kernel_cudaERNS_18TensorIteratorBaseEENKUlvE_clEvENKUlvE4_clEvEUldE_St5arrayIPcLm2EEEEviT0_T1_,"a",@progbits
	.sectionflags	@""
	.align	4
.nv.constant0._ZN2at6native29vectorized_elementwise_kernelILi2EZZZNS0_16sign_kernel_cudaERNS_18TensorIteratorBaseEENKUlvE_clEvENKUlvE4_clEvEUldE_St5arrayIPcLm2EEEEviT0_T1_:
	.zero		552


//--------------------- .nv.constant0._ZN2at6native29vectorized_elementwise_kernelILi4EZZZNS0_16sign_kernel_cudaERNS_18TensorIteratorBaseEENKUlvE_clEvENKUlvE4_clEvEUldE_St5arrayIPcLm2EEEEviT0_T1_ --------------------------
	.section	.nv.constant0._ZN2at6native29vectorized_elementwise_kernelILi4EZZZNS0_16sign_kernel_cudaERNS_18TensorIteratorBaseEENKUlvE_clEvENKUlvE4_clEvEUldE_St5arrayIPcLm2EEEEviT0_T1_,"a",@progbits
	.sectionflags	@""
	.align	4
.nv.constant0._ZN2at6native29vectorized_elementwise_kernelILi4EZZZNS0_16sign_kernel_cudaERNS_18TensorIteratorBaseEENKUlvE_clEvENKUlvE4_clEvEUldE_St5arrayIPcLm2EEEEviT0_T1_:
	.zero		552


//--------------------- .nv.constant0._ZN2at6native29vectorized_elementwise_kernelILi8EZZZNS0_16sign_kernel_cudaERNS_18TensorIteratorBaseEENKUlvE_clEvENKUlvE4_clEvEUldE_St5arrayIPcLm2EEEEviT0_T1_ --------------------------
	.section	.nv.constant0._ZN2at6native29vectorized_elementwise_kernelILi8EZZZNS0_16sign_kernel_cudaERNS_18TensorIteratorBaseEENKUlvE_clEvENKUlvE4_clEvEUldE_St5arrayIPcLm2EEEEviT0_T1_,"a",@progbits
	.sectionflags	@""
	.align	4
.nv.constant0._ZN2at6native29vectorized_elementwise_kernelILi8EZZZNS0_16sign_kernel_cudaERNS_18TensorIteratorBaseEENKUlvE_clEvENKUlvE4_clEvEUldE_St5arrayIPcLm2EEEEviT0_T1_:
	.zero		552


//--------------------- .nv.constant0._ZN2at6native18elementwise_kernelILi128ELi4EZNS0_15gpu_kernel_implIZZZNS0_16sign_kernel_cudaERNS_18TensorIteratorBaseEENKUlvE_clEvENKUlvE3_clEvEUlsE_EEvS4_RKT_EUliE_EEviT1_ --------------------------
	.section	.nv.constant0._ZN2at6native18elementwise_kernelILi128ELi4EZNS0_15gpu_kernel_implIZZZNS0_16sign_kernel_cudaERNS_18TensorIteratorBaseEENKUlvE_clEvENKUlvE3_clEvEUlsE_EEvS4_RKT_EUliE_EEviT1_,"a",@progbits
	.sectionflags	@""
	.align	4
.nv.constant0._ZN2at6native18elementwise_kernelILi128ELi4EZNS0_15gpu_kernel_implIZZZNS0_16sign_kernel_cudaERNS_18TensorIteratorBaseEENKUlvE_clEvENKUlvE3_clEvEUlsE_EEvS4_RKT_EUliE_EEviT1_:
	.zero		1072


//--------------------- .nv.constant0._ZN2at6native27unrolled_elementwise_kernelIZZZNS0_16sign_kernel_cudaERNS_18TensorIteratorBaseEENKUlvE_clEvENKUlvE3_clEvEUlsE_St5arrayIPcLm2EELi4E23TrivialOffsetCalculatorILi1EjESB_NS0_6memory12LoadWithCastILi1EEENSC_13StoreWithCastILi1EEEEEviT_T0_T2_T3_T4_T5_ --------------------------
	.section	.nv.constant0._ZN2at6native27unrolled_elementwise_kernelIZZZNS0_16sign_kernel_cudaERNS_18TensorIteratorBaseEENKUlvE_clEvENKUlvE3_clEvEUlsE_St5arrayIPcLm2EELi4E23TrivialOffsetCalculatorILi1EjESB_NS0_6memory12LoadWithCastILi1EEENSC_13StoreWithCastILi1EEEEEviT_T0_T2_T3_T4_T5_,"a",@progbits
	.sectionflags	@""
	.align	4
.nv.constant0._ZN2at6native27unrolled_elementwise_kernelIZZZNS0_16sign_kernel_cudaERNS_18TensorIteratorBaseEENKUlvE_clEvENKUlvE3_clEvEUlsE_St5arrayIPcLm2EELi4E23TrivialOffsetCalculatorILi1EjESB_NS0_6memory12LoadWithCastILi1EEENSC_13StoreWithCastILi1EEEEEviT_T0_T2_T3_T4_T5_:
	.zero		572


//--------------------- .nv.constant0._ZN2at6native18elementwise_kernelILi128ELi4EZNS0_22gpu_kernel_impl_nocastIZZZNS0_16sign_kernel_cudaERNS_18TensorIteratorBaseEENKUlvE_clEvENKUlvE3_clEvEUlsE_EEvS4_RKT_EUliE_EEviT1_ --------------------------
	.section	.nv.constant0._ZN2at6native18elementwise_kernelILi128ELi4EZNS0_22gpu_kernel_impl_nocastIZZZNS0_16sign_kernel_cudaERNS_18TensorIteratorBaseEENKUlvE_clEvENKUlvE3_clEvEUlsE_EEvS4_RKT_EUliE_EEviT1_,"a",@progbits
	.sectionflags	@""
	.align	4
.nv.constant0._ZN2at6native18elementwise_kernelILi128ELi4EZNS0_22gpu_kernel_impl_nocastIZZZNS0_16sign_kernel_cudaERNS_18TensorIteratorBaseEENKUlvE_clEvENKUlvE3_clEvEUlsE_EEvS4_RKT_EUliE_EEviT1_:
	.zero		1072


//--------------------- .nv.constant0._ZN2at6native27unrolled_elementwise_kernelIZZZNS0_16sign_kernel_cudaERNS_18TensorIteratorBaseEENKUlvE_clEvENKUlvE3_clEvEUlsE_St5arrayIPcLm2EELi4E23TrivialOffsetCalculatorILi1EjESB_NS0_6memory15LoadWithoutCastENSC_16StoreWithoutCastEEEviT_T0_T2_T3_T4_T5_ --------------------------
	.section	.nv.constant0._ZN2at6native27unrolled_elementwise_kernelIZZZNS0_16sign_kernel_cudaERNS_18TensorIteratorBaseEENKUlvE_clEvENKUlvE3_clEvEUlsE_St5arrayIPcLm2EELi4E23TrivialOffsetCalculatorILi1EjESB_NS0_6memory15LoadWithoutCastENSC_16StoreWithoutCastEEEviT_T0_T2_T3_T4_T5_,"a",@progbits
	.sectionflags	@""
	.align	4
.nv.constant0._ZN2at6native27unrolled_elementwise_kernelIZZZNS0_16sign_kernel_cudaERNS_18TensorIteratorBaseEENKUlvE_clEvENKUlvE3_clEvEUlsE_St5arrayIPcLm2EELi4E23TrivialOffsetCalculatorILi1EjESB_NS0_6memory15LoadWithoutCastENSC_16StoreWithoutCastEEEviT_T0_T2_T3_T4_T5_:
	.zero		556


//--------------------- .nv.constant0._ZN2at6native29vectorized_elementwise_kernelILi2EZZZNS0_16sign_kernel_cudaERNS_18TensorIteratorBaseEENKUlvE_clEvENKUlvE3_clEvEUlsE_St5arrayIPcLm2EEEEviT0_T1_ --------------------------
	.section	.nv.constant0._ZN2at6native29vectorized_elementwise_kernelILi2EZZZNS0_16sign_kernel_cudaERNS_18TensorIteratorBaseEENKUlvE_clEvENKUlvE3_clEvEUlsE_St5arrayIPcLm2EEEEviT0_T1_,"a",@progbits
	.sectionflags	@""
	.align	4
.nv.constant0._ZN2at6native29vectorized_elementwise_kernelILi2EZZZNS0_16sign_kernel_cudaERNS_18TensorIteratorBaseEENKUlvE_clEvENKUlvE3_clEvEUlsE_St5arrayIPcLm2EEEEviT0_T1_:
	.zero		552


//--------------------- .nv.constant0._ZN2at6native29vectorized_elementwise_kernelILi4EZZZNS0_16sign_kernel_cudaERNS_18TensorIteratorBaseEENKUlvE_clEvENKUlvE3_clEvEUlsE_St5arrayIPcLm2EEEEviT0_T1_ --------------------------
	.section	.nv.constant0._ZN2at6native29vectorized_elementwise_kernelILi4EZZZNS0_16sign_kernel_cudaERNS_18TensorIteratorBaseEENKUlvE_clEvENKUlvE3_clEvEUlsE_St5arrayIPcLm2EEEEviT0_T1_,"a",@progbits
	.sectionflags	@""
	.align	4
.nv.constant0._ZN2at6native29vectorized_elementwise_kernelILi4EZZZNS0_16sign_kernel_cudaERNS_18TensorIteratorBaseEENKUlvE_clEvENKUlvE3_clEvEUlsE_St5arrayIPcLm2EEEEviT0_T1_:
	.zero		552


//--------------------- .nv.constant0._ZN2at6native29vectorized_elementwise_kernelILi8EZZZNS0_16sign_kernel_cudaERNS_18TensorIteratorBaseEENKUlvE_clEvENKUlvE3_clEvEUlsE_St5arrayIPcLm2EEEEviT0_T1_ --------------------------
	.section	.nv.constant0._ZN2at6native29vectorized_elementwise_kernelILi8EZZZNS0_16sign_kernel_cudaERNS_18TensorIteratorBaseEENKUlvE_clEvENKUlvE3_clEvEUlsE_St5arrayIPcLm2EEEEviT0_T1_,"a",@progbits
	.sectionflags	@""
	.align	4
.nv.constant0._ZN2at6native29vectorized_elementwise_kernelILi8EZZZNS0_16sign_kernel_cudaERNS_18TensorIteratorBaseEENKUlvE_clEvENKUlvE3_clEvEUlsE_St5arrayIPcLm2EEEEviT0_T1_:
	.zero		552


//--------------------- .nv.constant0._ZN2at6native18elementwise_kernelILi128ELi4EZNS0_15gpu_kernel_implIZZZNS0_16sign_kernel_cudaERNS_18TensorIteratorBaseEENKUlvE_clEvENKUlvE2_clEvEUllE_EEvS4_RKT_EUliE_EEviT1_ --------------------------
	.section	.nv.constant0._ZN2at6native18elementwise_kernelILi128ELi4EZNS0_15gpu_kernel_implIZZZNS0_16sign_kernel_cudaERNS_18TensorIteratorBaseEENKUlvE_clEvENKUlvE2_clEvEUllE_EEvS4_RKT_EUliE_EEviT1_,"a",@progbits
	.sectionflags	@""
	.align	4
.nv.constant0._ZN2at6native18elementwise_kernelILi128ELi4EZNS0_15gpu_kernel_implIZZZNS0_16sign_kernel_cudaERNS_18TensorIteratorBaseEENKUlvE_clEvENKUlvE2_clEvEUllE_EEvS4_RKT_EUliE_EEviT1_:
	.zero		1072


//--------------------- .nv.constant0._ZN2at6native27unrolled_elementwise_kernelIZZZNS0_16sign_kernel_cudaERNS_18TensorIteratorBaseEENKUlvE_clEvENKUlvE2_clEvEUllE_St5arrayIPcLm2EELi4E23TrivialOffsetCalculatorILi1EjESB_NS0_6memory12LoadWithCastILi1EEENSC_13StoreWithCastILi1EEEEEviT_T0_T2_T3_T4_T5_ --------------------------
	.section	.nv.constant0._ZN2at6native27unrolled_elementwise_kernelIZZZNS0_16sign_kernel_cudaERNS_18TensorIteratorBaseEENKUlvE_clEvENKUlvE2_clEvEUllE_St5arrayIPcLm2EELi4E23TrivialOffsetCalculatorILi1EjESB_NS0_6memory12LoadWithCastILi1EEENSC_13StoreWithCastILi1EEEEEviT_T0_T2_T3_T4_T5_,"a",@progbits
	.sectionflags	@""
	.align	4
.nv.constant0._ZN2at6native27unrolled_elementwise_kernelIZZZNS0_16sign_kernel_cudaERNS_18TensorIteratorBaseEENKUlvE_clEvENKUlvE2_clEvEUllE_St5arrayIPcLm2EELi4E23TrivialOffsetCalculatorILi1EjESB_NS0_6memory12LoadWithCastILi1EEENSC_13StoreWithCastILi1EEEEEviT_T0_T2_T3_T4_T5_:
	.zero		572


//--------------------- .nv.constant0._ZN2at6native18elementwise_kernelILi128ELi2EZNS0_22gpu_kernel_impl_nocastIZZZNS0_16sign_kernel_cudaERNS_18TensorIteratorBaseEENKUlvE_clEvENKUlvE2_clEvEUllE_EEvS4_RKT_EUliE_EEviT1_ --------------------------
	.section	.nv.constant0._ZN2at6native18elementwise_kernelILi128ELi2EZNS0_22gpu_kernel_impl_nocastIZZZNS0_16sign_kernel_cudaERNS_18TensorIteratorBaseEENKUlvE_clEvENKUlvE2_clEvEUllE_EEvS4_RKT_EUliE_EEviT1_,"a",@progbits
	.sectionflags	@""
	.align	4
.nv.constant0._ZN2at6native18elementwise_kernelILi128ELi2EZNS0_22gpu_kernel_impl_nocastIZZZNS0_16sign_kernel_cudaERNS_18TensorIteratorBaseEENKUlvE_clEvENKUlvE2_clEvEUllE_EEvS4_RKT_EUliE_EEviT1_:
	.zero		1072


//--------------------- .nv.constant0._ZN2at6native27unrolled_elementwise_kernelIZZZNS0_16sign_kernel_cudaERNS_18TensorIteratorBaseEENKUlvE_clEvENKUlvE2_clEvEUllE_St5arrayIPcLm2EELi4E23TrivialOffsetCalculatorILi1EjESB_NS0_6memory15LoadWithoutCastENSC_16StoreWithoutCastEEEviT_T0_T2_T3_T4_T5_ --------------------------
	.section	.nv.constant0._ZN2at6native27unrolled_elementwise_kernelIZZZNS0_16sign_kernel_cudaERNS_18TensorIteratorBaseEENKUlvE_clEvENKUlvE2_clEvEUllE_St5arrayIPcLm2EELi4E23TrivialOffsetCalculatorILi1EjESB_NS0_6memory15LoadWithoutCastENSC_16StoreWithoutCastEEEviT_T0_T2_T3_T4_T5_,"a",@progbits
	.sectionflags	@""
	.align	4
.nv.constant0._ZN2at6native27unrolled_elementwise_kernelIZZZNS0_16sign_kernel_cudaERNS_18TensorIteratorBaseEENKUlvE_clEvENKUlvE2_clEvEUllE_St5arrayIPcLm2EELi4E23TrivialOffsetCalculatorILi1EjESB_NS0_6memory15LoadWithoutCastENSC_16StoreWithoutCastEEEviT_T0_T2_T3_T4_T5_:
	.zero		556


//--------------------- .nv.constant0._ZN2at6native29vectorized_elementwise_kernelILi2EZZZNS0_16sign_kernel_cudaERNS_18TensorIteratorBaseEENKUlvE_clEvENKUlvE2_clEvEUllE_St5arrayIPcLm2EEEEviT0_T1_ --------------------------
	.section	.nv.constant0._ZN2at6native29vectorized_elementwise_kernelILi2EZZZNS0_16sign_kernel_cudaERNS_18TensorIteratorBaseEENKUlvE_clEvENKUlvE2_clEvEUllE_St5arrayIPcLm2EEEEviT0_T1_,"a",@progbits
	.sectionflags	@""
	.align	4
.nv.constant0._ZN2at6native29vectorized_elementwise_kernelILi2EZZZNS0_16sign_kernel_cudaERNS_18TensorIteratorBaseEENKUlvE_clEvENKUlvE2_clEvEUllE_St5arrayIPcLm2EEEEviT0_T1_:
	.zero		552


//--------------------- .nv.constant0._ZN2at6native29vectorized_elementwise_kernelILi4EZZZNS0_16sign_kernel_cudaERNS_18TensorIteratorBaseEENKUlvE_clEvENKUlvE2_clEvEUllE_St5arrayIPcLm2EEEEviT0_T1_ --------------------------
	.section	.nv.constant0._ZN2at6native29vectorized_elementwise_kernelILi4EZZZNS0_16sign_kernel_cudaERNS_18TensorIteratorBaseEENKUlvE_clEvENKUlvE2_clEvEUllE_St5arrayIPcLm2EEEEviT0_T1_,"a",@progbits
	.sectionflags	@""
	.align	4
.nv.constant0._ZN2at6native29vectorized_elementwise_kernelILi4EZZZNS0_16sign_kernel_cudaERNS_18TensorIteratorBaseEENKUlvE_clEvENKUlvE2_clEvEUllE_St5arrayIPcLm2EEEEviT0_T1_:
	.zero		552


//--------------------- .nv.constant0._ZN2at6native29vectorized_elementwise_kernelILi8EZZZNS0_16sign_kernel_cudaERNS_18TensorIteratorBaseEENKUlvE_clEvENKUlvE2_clEvEUllE_St5arrayIPcLm2EEEEviT0_T1_ --------------------------
	.section	.nv.constant0._ZN2at6native29vectorized_elementwise_kernelILi8EZZZNS0_16sign_kernel_cudaERNS_18TensorIteratorBaseEENKUlvE_clEvENKUlvE2_clEvEUllE_St5arrayIPcLm2EEEEviT0_T1_,"a",@progbits
	.sectionflags	@""
	.align	4
.nv.constant0._ZN2at6native29vectorized_elementwise_kernelILi8EZZZNS0_16sign_kernel_cudaERNS_18TensorIteratorBaseEENKUlvE_clEvENKUlvE2_clEvEUllE_St5arrayIPcLm2EEEEviT0_T1_:
	.zero		552


//--------------------- .nv.constant0._ZN2at6native18elementwise_kernelILi128ELi4EZNS0_15gpu_kernel_implIZZZNS0_16sign_kernel_cudaERNS_18TensorIteratorBaseEENKUlvE_clEvENKUlvE1_clEvEUliE_EEvS4_RKT_EUliE_EEviT1_ --------------------------
	.section	.nv.constant0._ZN2at6native18elementwise_kernelILi128ELi4EZNS0_15gpu_kernel_implIZZZNS0_16sign_kernel_cudaERNS_18TensorIteratorBaseEENKUlvE_clEvENKUlvE1_clEvEUliE_EEvS4_RKT_EUliE_EEviT1_,"a",@progbits
	.sectionflags	@""
	.align	4
.nv.constant0._ZN2at6native18elementwise_kernelILi128ELi4EZNS0_15gpu_kernel_implIZZZNS0_16sign_kernel_cudaERNS_18TensorIteratorBaseEENKUlvE_clEvENKUlvE1_clEvEUliE_EEvS4_RKT_EUliE_EEviT1_:
	.zero		1072


//--------------------- .nv.constant0._ZN2at6native27unrolled_elementwise_kernelIZZZNS0_16sign_kernel_cudaERNS_18TensorIteratorBaseEENKUlvE_clEvENKUlvE1_clEvEUliE_St5arrayIPcLm2EELi4E23TrivialOffsetCalculatorILi1EjESB_NS0_6memory12LoadWithCastILi1EEENSC_13StoreWithCastILi1EEEEEviT_T0_T2_T3_T4_T5_ --------------------------
	.section	.nv.constant0._ZN2at6native27unrolled_elementwise_kernelIZZZNS0_16sign_kernel_cudaERNS_18TensorIteratorBaseEENKUlvE_clEvENKUlvE1_clEvEUliE_St5arrayIPcLm2EELi4E23TrivialOffsetCalculatorILi1EjESB_NS0_6memory12LoadWithCastILi1EEENSC_13StoreWithCastILi1EEEEEviT_T0_T2_T3_T4_T5_,"a",@progbits
	.sectionflags	@""
	.align	4
.nv.constant0._ZN2at6native27unrolled_elementwise_kernelIZZZNS0_16sign_kernel_cudaERNS_18TensorIteratorBaseEENKUlvE_clEvENKUlvE1_clEvEUliE_St5arrayIPcLm2EELi4E23TrivialOffsetCalculatorILi1EjESB_NS0_6memory12LoadWithCastILi1EEENSC_13StoreWithCastILi1EEEEEviT_T0_T2_T3_T4_T5_:
	.zero		572


//--------------------- .nv.constant0._ZN2at6native18elementwise_kernelILi128ELi2EZNS0_22gpu_kernel_impl_nocastIZZZNS0_16sign_kernel_cudaERNS_18TensorIteratorBaseEENKUlvE_clEvENKUlvE1_clEvEUliE_EEvS4_RKT_EUliE_EEviT1_ --------------------------
	.section	.nv.constant0._ZN2at6native18elementwise_kernelILi128ELi2EZNS0_22gpu_kernel_impl_nocastIZZZNS0_16sign_kernel_cudaERNS_18TensorIteratorBaseEENKUlvE_clEvENKUlvE1_clEvEUliE_EEvS4_RKT_EUliE_EEviT1_,"a",@progbits
	.sectionflags	@""
	.align	4
.nv.constant0._ZN2at6native18elementwise_kernelILi128ELi2EZNS0_22gpu_kernel_impl_nocastIZZZNS0_16sign_kernel_cudaERNS_18TensorIteratorBaseEENKUlvE_clEvENKUlvE1_clEvEUliE_EEvS4_RKT_EUliE_EEviT1_:
	.zero		1072


//--------------------- .nv.constant0._ZN2at6native27unrolled_elementwise_kernelIZZZNS0_16sign_kernel_cudaERNS_18TensorIteratorBaseEENKUlvE_clEvENKUlvE1_clEvEUliE_St5arrayIPcLm2EELi4E23TrivialOffsetCalculatorILi1EjESB_NS0_6memory15LoadWithoutCastENSC_16StoreWithoutCastEEEviT_T0_T2_T3_T4_T5_ --------------------------
	.section	.nv.constant0._ZN2at6native27unrolled_elementwise_kernelIZZZNS0_16sign_kernel_cudaERNS_18TensorIteratorBaseEENKUlvE_clEvENKUlvE1_clEvEUliE_St5arrayIPcLm2EELi4E23TrivialOffsetCalculatorILi1EjESB_NS0_6memory15LoadWithoutCastENSC_16StoreWithoutCastEEEviT_T0_T2_T3_T4_T5_,"a",@progbits
	.sectionflags	@""
	.align	4
.nv.constant0._ZN2at6native27unrolled_elementwise_kernelIZZZNS0_16sign_kernel_cudaERNS_18TensorIteratorBaseEENKUlvE_clEvENKUlvE1_clEvEUliE_St5arrayIPcLm2EELi4E23TrivialOffsetCalculatorILi1EjESB_NS0_6memory15LoadWithoutCastENSC_16StoreWithoutCastEEEviT_T0_T2_T3_T4_T5_:
	.zero		556


//--------------------- .nv.constant0._ZN2at6native29vectorized_elementwise_kernelILi2EZZZNS0_16sign_kernel_cudaERNS_18TensorIteratorBaseEENKUlvE_clEvENKUlvE1_clEvEUliE_St5arrayIPcLm2EEEEviT0_T1_ --------------------------
	.section	.nv.constant0._ZN2at6native29vectorized_elementwise_kernelILi2EZZZNS0_16sign_kernel_cudaERNS_18TensorIteratorBaseEENKUlvE_clEvENKUlvE1_clEvEUliE_St5arrayIPcLm2EEEEviT0_T1_,"a",@progbits
	.sectionflags	@""
	.align	4
.nv.constant0._ZN2at6native29vectorized_elementwise_kernelILi2EZZZNS0_16sign_kernel_cudaERNS_18TensorIteratorBaseEENKUlvE_clEvENKUlvE1_clEvEUliE_St5arrayIPcLm2EEEEviT0_T1_:
	.zero		552


//--------------------- .nv.constant0._ZN2at6native29vectorized_elementwise_kernelILi4EZZZNS0_16sign_kernel_cudaERNS_18TensorIteratorBaseEENKUlvE_clEvENKUlvE1_clEvEUliE_St5arrayIPcLm2EEEEviT0_T1_ --------------------------
	.section	.nv.constant0._ZN2at6native29vectorized_elementwise_kernelILi4EZZZNS0_16sign_kernel_cudaERNS_18TensorIteratorBaseEENKUlvE_clEvENKUlvE1_clEvEUliE_St5arrayIPcLm2EEEEviT0_T1_,"a",@progbits
	.sectionflags	@""
	.align	4
.nv.constant0._ZN2at6native29vectorized_elementwise_kernelILi4EZZZNS0_16sign_kernel_cudaERNS_18TensorIteratorBaseEENKUlvE_clEvENKUlvE1_clEvEUliE_St5arrayIPcLm2EEEEviT0_T1_:
	.zero		552


//--------------------- .nv.constant0._ZN2at6native29vectorized_elementwise_kernelILi8EZZZNS0_16sign_kernel_cudaERNS_18TensorIteratorBaseEENKUlvE_clEvENKUlvE1_clEvEUliE_St5arrayIPcLm2EEEEviT0_T1_ --------------------------
	.section	.nv.constant0._ZN2at6native29vectorized_elementwise_kernelILi8EZZZNS0_16sign_kernel_cudaERNS_18TensorIteratorBaseEENKUlvE_clEvENKUlvE1_clEvEUliE_St5arrayIPcLm2EEEEviT0_T1_,"a",@progbits
	.sectionflags	@""
	.align	4
.nv.constant0._ZN2at6native29vectorized_elementwise_kernelILi8EZZZNS0_16sign_kernel_cudaERNS_18TensorIteratorBaseEENKUlvE_clEvENKUlvE1_clEvEUliE_St5arrayIPcLm2EEEEviT0_T1_:
	.zero		552


//--------------------- .nv.constant0._ZN2at6native18elementwise_kernelILi128ELi4EZNS0_15gpu_kernel_implIZZZNS0_16sign_kernel_cudaERNS_18TensorIteratorBaseEENKUlvE_clEvENKUlvE0_clEvEUlaE_EEvS4_RKT_EUliE_EEviT1_ --------------------------
	.section	.nv.constant0._ZN2at6native18elementwise_kernelILi128ELi4EZNS0_15gpu_kernel_implIZZZNS0_16sign_kernel_cudaERNS_18TensorIteratorBaseEENKUlvE_clEvENKUlvE0_clEvEUlaE_EEvS4_RKT_EUliE_EEviT1_,"a",@progbits
	.sectionflags	@""
	.align	4
.nv.constant0._ZN2at6native18elementwise_kernelILi128ELi4EZNS0_15gpu_kernel_implIZZZNS0_16sign_kernel_cudaERNS_18TensorIteratorBaseEENKUlvE_clEvENKUlvE0_clEvEUlaE_EEvS4_RKT_EUliE_EEviT1_:
	.zero		1072


//--------------------- .nv.constant0._ZN2at6native27unrolled_elementwise_kernelIZZZNS0_16sign_kernel_cudaERNS_18TensorIteratorBaseEENKUlvE_clEvENKUlvE0_clEvEUlaE_St5arrayIPcLm2EELi4E23TrivialOffsetCalculatorILi1EjESB_NS0_6memory12LoadWithCastILi1EEENSC_13StoreWithCastILi1EEEEEviT_T0_T2_T3_T4_T5_ --------------------------
	.section	.nv.constant0._ZN2at6native27unrolled_elementwise_kernelIZZZNS0_16sign_kernel_cudaERNS_18TensorIteratorBaseEENKUlvE_clEvENKUlvE0_clEvEUlaE_St5arrayIPcLm2EELi4E23TrivialOffsetCalculatorILi1EjESB_NS0_6memory12LoadWithCastILi1EEENSC_13StoreWithCastILi1EEEEEviT_T0_T2_T3_T4_T5_,"a",@progbits
	.sectionflags	@""
	.align	4
.nv.constant0._ZN2at6native27unrolled_elementwise_kernelIZZZNS0_16sign_kernel_cudaERNS_18TensorIteratorBaseEENKUlvE_clEvENKUlvE0_clEvEUlaE_St5arrayIPcLm2EELi4E23TrivialOffsetCalculatorILi1EjESB_NS0_6memory12LoadWithCastILi1EEENSC_13StoreWithCastILi1EEEEEviT_T0_T2_T3_T4_T5_:
	.zero		572


//--------------------- .nv.constant0._ZN2at6native18elementwise_kernelILi128ELi4EZNS0_22gpu_kernel_impl_nocastIZZZNS0_16sign_kernel_cudaERNS_18TensorIteratorBaseEENKUlvE_clEvENKUlvE0_clEvEUlaE_EEvS4_RKT_EUliE_EEviT1_ --------------------------
	.section	.nv.constant0._ZN2at6native18elementwise_kernelILi128ELi4EZNS0_22gpu_kernel_impl_nocastIZZZNS0_16sign_kernel_cudaERNS_18TensorIteratorBaseEENKUlvE_clEvENKUlvE0_clEvEUlaE_EEvS4_RKT_EUliE_EEviT1_,"a",@progbits
	.sectionflags	@""
	.align	4
.nv.constant0._ZN2at6native18elementwise_kernelILi128ELi4EZNS0_22gpu_kernel_impl_nocastIZZZNS0_16sign_kernel_cudaERNS_18TensorIteratorBaseEENKUlvE_clEvENKUlvE0_clEvEUlaE_EEvS4_RKT_EUliE_EEviT1_:
	.zero		1072


//--------------------- .nv.constant0._ZN2at6native27unrolled_elementwise_kernelIZZZNS0_16sign_kernel_cudaERNS_18TensorIteratorBaseEENKUlvE_clEvENKUlvE0_clEvEUlaE_St5arrayIPcLm2EELi4E23TrivialOffsetCalculatorILi1EjESB_NS0_6memory15LoadWithoutCastENSC_16StoreWithoutCastEEEviT_T0_T2_T3_T4_T5_ --------------------------
	.section	.nv.constant0._ZN2at6native27unrolled_elementwise_kernelIZZZNS0_16sign_kernel_cudaERNS_18TensorIteratorBaseEENKUlvE_clEvENKUlvE0_clEvEUlaE_St5arrayIPcLm2EELi4E23TrivialOffsetCalculatorILi1EjESB_NS0_6memory15LoadWithoutCastENSC_16StoreWithoutCastEEEviT_T0_T2_T3_T4_T5_,"a",@progbits
	.sectionflags	@""
	.align	4
.nv.constant0._ZN2at6native27unrolled_elementwise_kernelIZZZNS0_16sign_kernel_cudaERNS_18TensorIteratorBaseEENKUlvE_clEvENKUlvE0_clEvEUlaE_St5arrayIPcLm2EELi4E23TrivialOffsetCalculatorILi1EjESB_NS0_6memory15LoadWithoutCastENSC_16StoreWithoutCastEEEviT_T0_T2_T3_T4_T5_:
	.zero		556


//--------------------- .nv.constant0._ZN2at6native29vectorized_elementwise_kernelILi2EZZZNS0_16sign_kernel_cudaERNS_18TensorIteratorBaseEENKUlvE_clEvENKUlvE0_clEvEUlaE_St5arrayIPcLm2EEEEviT0_T1_ --------------------------
	.section	.nv.constant0._ZN2at6native29vectorized_elementwise_kernelILi2EZZZNS0_16sign_kernel_cudaERNS_18TensorIteratorBaseEENKUlvE_clEvENKUlvE0_clEvEUlaE_St5arrayIPcLm2EEEEviT0_T1_,"a",@progbits
	.sectionflags	@""
	.align	4
.nv.constant0._ZN2at6native29vectorized_elementwise_kernelILi2EZZZNS0_16sign_kernel_cudaERNS_18TensorIteratorBaseEENKUlvE_clEvENKUlvE0_clEvEUlaE_St5arrayIPcLm2EEEEviT0_T1_:
	.zero		552


//--------------------- .nv.constant0._ZN2at6native29vectorized_elementwise_kernelILi4EZZZNS0_16sign_kernel_cudaERNS_18TensorIteratorBaseEENKUlvE_clEvENKUlvE0_clEvEUlaE_St5arrayIPcLm2EEEEviT0_T1_ --------------------------
	.section	.nv.constant0._ZN2at6native29vectorized_elementwise_kernelILi4EZZZNS0_16sign_kernel_cudaERNS_18TensorIteratorBaseEENKUlvE_clEvENKUlvE0_clEvEUlaE_St5arrayIPcLm2EEEEviT0_T1_,"a",@progbits
	.sectionflags	@""
	.align	4
.nv.constant0._ZN2at6native29vectorized_elementwise_kernelILi4EZZZNS0_16sign_kernel_cudaERNS_18TensorIteratorBaseEENKUlvE_clEvENKUlvE0_clEvEUlaE_St5arrayIPcLm2EEEEviT0_T1_:
	.zero		552


//--------------------- .nv.constant0._ZN2at6native29vectorized_elementwise_kernelILi8EZZZNS0_16sign_kernel_cudaERNS_18TensorIteratorBaseEENKUlvE_clEvENKUlvE0_clEvEUlaE_St5arrayIPcLm2EEEEviT0_T1_ --------------------------
	.section	.nv.constant0._ZN2at6native29vectorized_elementwise_kernelILi8EZZZNS0_16sign_kernel_cudaERNS_18TensorIteratorBaseEENKUlvE_clEvENKUlvE0_clEvEUlaE_St5arrayIPcLm2EEEEviT0_T1_,"a",@progbits
	.sectionflags	@""
	.align	4
.nv.constant0._ZN2at6native29vectorized_elementwise_kernelILi8EZZZNS0_16sign_kernel_cudaERNS_18TensorIteratorBaseEENKUlvE_clEvENKUlvE0_clEvEUlaE_St5arrayIPcLm2EEEEviT0_T1_:
	.zero		552


//--------------------- .nv.constant0._ZN2at6native18elementwise_kernelILi128ELi4EZNS0_15gpu_kernel_implIZZZNS0_16sign_kernel_cudaERNS_18TensorIteratorBaseEENKUlvE_clEvENKUlvE_clEvEUlhE_EEvS4_RKT_EUliE_EEviT1_ --------------------------
	.section	.nv.constant0._ZN2at6native18elementwise_kernelILi128ELi4EZNS0_15gpu_kernel_implIZZZNS0_16sign_kernel_cudaERNS_18TensorIteratorBaseEENKUlvE_clEvENKUlvE_clEvEUlhE_EEvS4_RKT_EUliE_EEviT1_,"a",@progbits
	.sectionflags	@""
	.align	4
.nv.constant0._ZN2at6native18elementwise_kernelILi128ELi4EZNS0_15gpu_kernel_implIZZZNS0_16sign_kernel_cudaERNS_18TensorIteratorBaseEENKUlvE_clEvENKUlvE_clEvEUlhE_EEvS4_RKT_EUliE_EEviT1_:
	.zero		1072


//--------------------- .nv.constant0._ZN2at6native27unrolled_elementwise_kernelIZZZNS0_16sign_kernel_cudaERNS_18TensorIteratorBaseEENKUlvE_clEvENKUlvE_clEvEUlhE_St5arrayIPcLm2EELi4E23TrivialOffsetCalculatorILi1EjESB_NS0_6memory12LoadWithCastILi1EEENSC_13StoreWithCastILi1EEEEEviT_T0_T2_T3_T4_T5_ --------------------------
	.section	.nv.constant0._ZN2at6native27unrolled_elementwise_kernelIZZZNS0_16sign_kernel_cudaERNS_18TensorIteratorBaseEENKUlvE_clEvENKUlvE_clEvEUlhE_St5arrayIPcLm2EELi4E23TrivialOffsetCalculatorILi1EjESB_NS0_6memory12LoadWithCastILi1EEENSC_13StoreWithCastILi1EEEEEviT_T0_T2_T3_T4_T5_,"a",@progbits
	.sectionflags	@""
	.align	4
.nv.constant0._ZN2at6native27unrolled_elementwise_kernelIZZZNS0_16sign_kernel_cudaERNS_18TensorIteratorBaseEENKUlvE_clEvENKUlvE_clEvEUlhE_St5arrayIPcLm2EELi4E23TrivialOffsetCalculatorILi1EjESB_NS0_6memory12LoadWithCastILi1EEENSC_13StoreWithCastILi1EEEEEviT_T0_T2_T3_T4_T5_:
	.zero		572


//--------------------- .nv.constant0._ZN2at6native18elementwise_kernelILi128ELi4EZNS0_22gpu_kernel_impl_nocastIZZZNS0_16sign_kernel_cudaERNS_18TensorIteratorBaseEENKUlvE_clEvENKUlvE_clEvEUlhE_EEvS4_RKT_EUliE_EEviT1_ --------------------------
	.section	.nv.constant0._ZN2at6native18elementwise_kernelILi128ELi4EZNS0_22gpu_kernel_impl_nocastIZZZNS0_16sign_kernel_cudaERNS_18TensorIteratorBaseEENKUlvE_clEvENKUlvE_clEvEUlhE_EEvS4_RKT_EUliE_EEviT1_,"a",@progbits
	.sectionflags	@""
	.align	4
.nv.constant0._ZN2at6native18elementwise_kernelILi128ELi4EZNS0_22gpu_kernel_impl_nocastIZZZNS0_16sign_kernel_cudaERNS_18TensorIteratorBaseEENKUlvE_clEvENKUlvE_clEvEUlhE_EEvS4_RKT_EUliE_EEviT1_:
	.zero		1072


//--------------------- .nv.constant0._ZN2at6native27unrolled_elementwise_kernelIZZZNS0_16sign_kernel_cudaERNS_18TensorIteratorBaseEENKUlvE_clEvENKUlvE_clEvEUlhE_St5arrayIPcLm2EELi4E23TrivialOffsetCalculatorILi1EjESB_NS0_6memory15LoadWithoutCastENSC_16StoreWithoutCastEEEviT_T0_T2_T3_T4_T5_ --------------------------
	.section	.nv.constant0._ZN2at6native27unrolled_elementwise_kernelIZZZNS0_16sign_kernel_cudaERNS_18TensorIteratorBaseEENKUlvE_clEvENKUlvE_clEvEUlhE_St5arrayIPcLm2EELi4E23TrivialOffsetCalculatorILi1EjESB_NS0_6memory15LoadWithoutCastENSC_16StoreWithoutCastEEEviT_T0_T2_T3_T4_T5_,"a",@progbits
	.sectionflags	@""
	.align	4
.nv.constant0._ZN2at6native27unrolled_elementwise_kernelIZZZNS0_16sign_kernel_cudaERNS_18TensorIteratorBaseEENKUlvE_clEvENKUlvE_clEvEUlhE_St5arrayIPcLm2EELi4E23TrivialOffsetCalculatorILi1EjESB_NS0_6memory15LoadWithoutCastENSC_16StoreWithoutCastEEEviT_T0_T2_T3_T4_T5_:
	.zero		556


//--------------------- .nv.constant0._ZN2at6native29vectorized_elementwise_kernelILi2EZZZNS0_16sign_kernel_cudaERNS_18TensorIteratorBaseEENKUlvE_clEvENKUlvE_clEvEUlhE_St5arrayIPcLm2EEEEviT0_T1_ --------------------------
	.section	.nv.constant0._ZN2at6native29vectorized_elementwise_kernelILi2EZZZNS0_16sign_kernel_cudaERNS_18TensorIteratorBaseEENKUlvE_clEvENKUlvE_clEvEUlhE_St5arrayIPcLm2EEEEviT0_T1_,"a",@progbits
	.sectionflags	@""
	.align	4
.nv.constant0._ZN2at6native29vectorized_elementwise_kernelILi2EZZZNS0_16sign_kernel_cudaERNS_18TensorIteratorBaseEENKUlvE_clEvENKUlvE_clEvEUlhE_St5arrayIPcLm2EEEEviT0_T1_:
	.zero		552


//--------------------- .nv.constant0._ZN2at6native29vectorized_elementwise_kernelILi4EZZZNS0_16sign_kernel_cudaERNS_18TensorIteratorBaseEENKUlvE_clEvENKUlvE_clEvEUlhE_St5arrayIPcLm2EEEEviT0_T1_ --------------------------
	.section	.nv.constant0._ZN2at6native29vectorized_elementwise_kernelILi4EZZZNS0_16sign_kernel_cudaERNS_18TensorIteratorBaseEENKUlvE_clEvENKUlvE_clEvEUlhE_St5arrayIPcLm2EEEEviT0_T1_,"a",@progbits
	.sectionflags	@""
	.align	4
.nv.constant0._ZN2at6native29vectorized_elementwise_kernelILi4EZZZNS0_16sign_kernel_cudaERNS_18TensorIteratorBaseEENKUlvE_clEvENKUlvE_clEvEUlhE_St5arrayIPcLm2EEEEviT0_T1_:
	.zero		552


//--------------------- .nv.constant0._ZN2at6native29vectorized_elementwise_kernelILi8EZZZNS0_16sign_kernel_cudaERNS_18TensorIteratorBaseEENKUlvE_clEvENKUlvE_clEvEUlhE_St5arrayIPcLm2EEEEviT0_T1_ --------------------------
	.section	.nv.constant0._ZN2at6native29vectorized_elementwise_kernelILi8EZZZNS0_16sign_kernel_cudaERNS_18TensorIteratorBaseEENKUlvE_clEvENKUlvE_clEvEUlhE_St5arrayIPcLm2EEEEviT0_T1_,"a",@progbits
	.sectionflags	@""
	.align	4
.nv.constant0._ZN2at6native29vectorized_elementwise_kernelILi8EZZZNS0_16sign_kernel_cudaERNS_18TensorIteratorBaseEENKUlvE_clEvENKUlvE_clEvEUlhE_St5arrayIPcLm2EEEEviT0_T1_:
	.zero		552


//--------------------- .nv.constant0._ZN2at6native18elementwise_kernelILi128ELi4EZNS0_15gpu_kernel_implIZNS0_16sign_kernel_cudaERNS_18TensorIteratorBaseEEUlbE_EEvS4_RKT_EUliE_EEviT1_ --------------------------
	.section	.nv.constant0._ZN2at6native18elementwise_kernelILi128ELi4EZNS0_15gpu_kernel_implIZNS0_16sign_kernel_cudaERNS_18TensorIteratorBaseEEUlbE_EEvS4_RKT_EUliE_EEviT1_,"a",@progbits
	.sectionflags	@""
	.align	4
.nv.constant0._ZN2at6native18elementwise_kernelILi128ELi4EZNS0_15gpu_kernel_implIZNS0_16sign_kernel_cudaERNS_18TensorIteratorBaseEEUlbE_EEvS4_RKT_EUliE_EEviT1_:
	.zero		1072


//--------------------- .nv.constant0._ZN2at6native27unrolled_elementwise_kernelIZNS0_16sign_kernel_cudaERNS_18TensorIteratorBaseEEUlbE_St5arrayIPcLm2EELi4E23TrivialOffsetCalculatorILi1EjES9_NS0_6memory12LoadWithCastILi1EEENSA_13StoreWithCastILi1EEEEEviT_T0_T2_T3_T4_T5_ --------------------------
	.section	.nv.constant0._ZN2at6native27unrolled_elementwise_kernelIZNS0_16sign_kernel_cudaERNS_18TensorIteratorBaseEEUlbE_St5arrayIPcLm2EELi4E23TrivialOffsetCalculatorILi1EjES9_NS0_6memory12LoadWithCastILi1EEENSA_13StoreWithCastILi1EEEEEviT_T0_T2_T3_T4_T5_,"a",@progbits
	.sectionflags	@""
	.align	4
.nv.constant0._ZN2at6native27unrolled_elementwise_kernelIZNS0_16sign_kernel_cudaERNS_18TensorIteratorBaseEEUlbE_St5arrayIPcLm2EELi4E23TrivialOffsetCalculatorILi1EjES9_NS0_6memory12LoadWithCastILi1EEENSA_13StoreWithCastILi1EEEEEviT_T0_T2_T3_T4_T5_:
	.zero		572


//--------------------- .nv.constant0._ZN2at6native18elementwise_kernelILi128ELi4EZNS0_22gpu_kernel_impl_nocastIZNS0_16sign_kernel_cudaERNS_18TensorIteratorBaseEEUlbE_EEvS4_RKT_EUliE_EEviT1_ --------------------------
	.section	.nv.constant0._ZN2at6native18elementwise_kernelILi128ELi4EZNS0_22gpu_kernel_impl_nocastIZNS0_16sign_kernel_cudaERNS_18TensorIteratorBaseEEUlbE_EEvS4_RKT_EUliE_EEviT1_,"a",@progbits
	.sectionflags	@""
	.align	4
.nv.constant0._ZN2at6native18elementwise_kernelILi128ELi4EZNS0_22gpu_kernel_impl_nocastIZNS0_16sign_kernel_cudaERNS_18TensorIteratorBaseEEUlbE_EEvS4_RKT_EUliE_EEviT1_:
	.zero		1072


//--------------------- .nv.constant0._ZN2at6native27unrolled_elementwise_kernelIZNS0_16sign_kernel_cudaERNS_18TensorIteratorBaseEEUlbE_St5arrayIPcLm2EELi4E23TrivialOffsetCalculatorILi1EjES9_NS0_6memory15LoadWithoutCastENSA_16StoreWithoutCastEEEviT_T0_T2_T3_T4_T5_ --------------------------
	.section	.nv.constant0._ZN2at6native27unrolled_elementwise_kernelIZNS0_16sign_kernel_cudaERNS_18TensorIteratorBaseEEUlbE_St5arrayIPcLm2EELi4E23TrivialOffsetCalculatorILi1EjES9_NS0_6memory15LoadWithoutCastENSA_16StoreWithoutCastEEEviT_T0_T2_T3_T4_T5_,"a",@progbits
	.sectionflags	@""
	.align	4
.nv.constant0._ZN2at6native27unrolled_elementwise_kernelIZNS0_16sign_kernel_cudaERNS_18TensorIteratorBaseEEUlbE_St5arrayIPcLm2EELi4E23TrivialOffsetCalculatorILi1EjES9_NS0_6memory15LoadWithoutCastENSA_16StoreWithoutCastEEEviT_T0_T2_T3_T4_T5_:
	.zero		556


//--------------------- .nv.constant0._ZN2at6native29vectorized_elementwise_kernelILi2EZNS0_16sign_kernel_cudaERNS_18TensorIteratorBaseEEUlbE_St5arrayIPcLm2EEEEviT0_T1_ --------------------------
	.section	.nv.constant0._ZN2at6native29vectorized_elementwise_kernelILi2EZNS0_16sign_kernel_cudaERNS_18TensorIteratorBaseEEUlbE_St5arrayIPcLm2EEEEviT0_T1_,"a",@progbits
	.sectionflags	@""
	.align	4
.nv.constant0._ZN2at6native29vectorized_elementwise_kernelILi2EZNS0_16sign_kernel_cudaERNS_18TensorIteratorBaseEEUlbE_St5arrayIPcLm2EEEEviT0_T1_:
	.zero		552


//--------------------- .nv.constant0._ZN2at6native29vectorized_elementwise_kernelILi4EZNS0_16sign_kernel_cudaERNS_18TensorIteratorBaseEEUlbE_St5arrayIPcLm2EEEEviT0_T1_ --------------------------
	.section	.nv.constant0._ZN2at6native29vectorized_elementwise_kernelILi4EZNS0_16sign_kernel_cudaERNS_18TensorIteratorBaseEEUlbE_St5arrayIPcLm2EEEEviT0_T1_,"a",@progbits
	.sectionflags	@""
	.align	4
.nv.constant0._ZN2at6native29vectorized_elementwise_kernelILi4EZNS0_16sign_kernel_cudaERNS_18TensorIteratorBaseEEUlbE_St5arrayIPcLm2EEEEviT0_T1_:
	.zero		552


//--------------------- .nv.constant0._ZN2at6native29vectorized_elementwise_kernelILi8EZNS0_16sign_kernel_cudaERNS_18TensorIteratorBaseEEUlbE_St5arrayIPcLm2EEEEviT0_T1_ --------------------------
	.section	.nv.constant0._ZN2at6native29vectorized_elementwise_kernelILi8EZNS0_16sign_kernel_cudaERNS_18TensorIteratorBaseEEUlbE_St5arrayIPcLm2EEEEviT0_T1_,"a",@progbits
	.sectionflags	@""
	.align	4
.nv.constant0._ZN2at6native29vectorized_elementwise_kernelILi8EZNS0_16sign_kernel_cudaERNS_18TensorIteratorBaseEEUlbE_St5arrayIPcLm2EEEEviT0_T1_:
	.zero		552


//--------------------- .nv.constant0._ZN2at6native18elementwise_kernelILi128ELi4EZNS0_15gpu_kernel_implIZZZNS0_15neg_kernel_cudaERNS_18TensorIteratorBaseEENKUlvE0_clEvENKUlvE7_clEvEUlN3c108BFloat16EE_EEvS4_RKT_EUliE_EEviT1_ --------------------------
	.section	.nv.constant0._ZN2at6native18elementwise_kernelILi128ELi4EZNS0_15gpu_kernel_implIZZZNS0_15neg_kernel_cudaERNS_18TensorIteratorBaseEENKUlvE0_clEvENKUlvE7_clEvEUlN3c108BFloat16EE_EEvS4_RKT_EUliE_EEviT1_,"a",@progbits
	.sectionflags	@""
	.align	4
.nv.constant0._ZN2at6native18elementwise_kernelILi128ELi4EZNS0_15gpu_kernel_implIZZZNS0_15neg_kernel_cudaERNS_18TensorIteratorBaseEENKUlvE0_clEvENKUlvE7_clEvEUlN3c108BFloat16EE_EEvS4_RKT_EUliE_EEviT1_:
	.zero		1072


//--------------------- .nv.constant0._ZN2at6native27unrolled_elementwise_kernelIZZZNS0_15neg_kernel_cudaERNS_18TensorIteratorBaseEENKUlvE0_clEvENKUlvE7_clEvEUlN3c108BFloat16EE_St5arrayIPcLm2EELi4E23TrivialOffsetCalculatorILi1EjESD_NS0_6memory12LoadWithCastILi1EEENSE_13StoreWithCastILi1EEEEEviT_T0_T2_T3_T4_T5_ --------------------------
	.section	.nv.constant0._ZN2at6native27unrolled_elementwise_kernelIZZZNS0_15neg_kernel_cudaERNS_18TensorIteratorBaseEENKUlvE0_clEvENKUlvE7_clEvEUlN3c108BFloat16EE_St5arrayIPcLm2EELi4E23TrivialOffsetCalculatorILi1EjESD_NS0_6memory12LoadWithCastILi1EEENSE_13StoreWithCastILi1EEEEEviT_T0_T2_T3_T4_T5_,"a",@progbits
	.sectionflags	@""
	.align	4
.nv.constant0._ZN2at6native27unrolled_elementwise_kernelIZZZNS0_15neg_kernel_cudaERNS_18TensorIteratorBaseEENKUlvE0_clEvENKUlvE7_clEvEUlN3c108BFloat16EE_St5arrayIPcLm2EELi4E23TrivialOffsetCalculatorILi1EjESD_NS0_6memory12LoadWithCastILi1EEENSE_13StoreWithCastILi1EEEEEviT_T0_T2_T3_T4_T5_:
	.zero		572


//--------------------- .nv.constant0._ZN2at6native18elementwise_kernelILi128ELi4EZNS0_22gpu_kernel_impl_nocastIZZZNS0_15neg_kernel_cudaERNS_18TensorIteratorBaseEENKUlvE0_clEvENKUlvE7_clEvEUlN3c108BFloat16EE_EEvS4_RKT_EUliE_EEviT1_ --------------------------
	.section	.nv.constant0._ZN2at6native18elementwise_kernelILi128ELi4EZNS0_22gpu_kernel_impl_nocastIZZZNS0_15neg_kernel_cudaERNS_18TensorIteratorBaseEENKUlvE0_clEvENKUlvE7_clEvEUlN3c108BFloat16EE_EEvS4_RKT_EUliE_EEviT1_,"a",@progbits
	.sectionflags	@""
	.align	4
.nv.constant0._ZN2at6native18elementwise_kernelILi128ELi4EZNS0_22gpu_kernel_impl_nocastIZZZNS0_15neg_kernel_cudaERNS_18TensorIteratorBaseEENKUlvE0_clEvENKUlvE7_clEvEUlN3c108BFloat16EE_EEvS4_RKT_EUliE_EEviT1_:
	.zero		1072


//--------------------- .nv.constant0._ZN2at6native27unrolled_elementwise_kernelIZZZNS0_15neg_kernel_cudaERNS_18TensorIteratorBaseEENKUlvE0_clEvENKUlvE7_clEvEUlN3c108BFloat16EE_St5arrayIPcLm2EELi4E23TrivialOffsetCalculatorILi1EjESD_NS0_6memory15LoadWithoutCastENSE_16StoreWithoutCastEEEviT_T0_T2_T3_T4_T5_ --------------------------
	.section	.nv.constant0._ZN2at6native27unrolled_elementwise_kernelIZZZNS0_15neg_kernel_cudaERNS_18TensorIteratorBaseEENKUlvE0_clEvENKUlvE7_clEvEUlN3c108BFloat16EE_St5arrayIPcLm2EELi4E23TrivialOffsetCalculatorILi1EjESD_NS0_6memory15LoadWithoutCastENSE_16StoreWithoutCastEEEviT_T0_T2_T3_T4_T5_,"a",@progbits
	.sectionflags	@""
	.align	4
.nv.constant0._ZN2at6native27unrolled_elementwise_kernelIZZZNS0_15neg_kernel_cudaERNS_18TensorIteratorBaseEENKUlvE0_clEvENKUlvE7_clEvEUlN3c108BFloat16EE_St5arrayIPcLm2EELi4E23TrivialOffsetCalculatorILi1EjESD_NS0_6memory15LoadWithoutCastENSE_16StoreWithoutCastEEEviT_T0_T2_T3_T4_T5_:
	.zero		556


//--------------------- .nv.constant0._ZN2at6native29vectorized_elementwise_kernelILi2EZZZNS0_15neg_kernel_cudaERNS_18TensorIteratorBaseEENKUlvE0_clEvENKUlvE7_clEvEUlN3c108BFloat16EE_St5arrayIPcLm2EEEEviT0_T1_ --------------------------
	.section	.nv.constant0._ZN2at6native29vectorized_elementwise_kernelILi2EZZZNS0_15neg_kernel_cudaERNS_18TensorIteratorBaseEENKUlvE0_clEvENKUlvE7_clEvEUlN3c108BFloat16EE_St5arrayIPcLm2EEEEviT0_T1_,"a",@progbits
	.sectionflags	@""
	.align	4
.nv.constant0._ZN2at6native29vectorized_elementwise_kernelILi2EZZZNS0_15neg_kernel_cudaERNS_18TensorIteratorBaseEENKUlvE0_clEvENKUlvE7_clEvEUlN3c108BFloat16EE_St5arrayIPcLm2EEEEviT0_T1_:
	.zero		552


//--------------------- .nv.constant0._ZN2at6native29vectorized_elementwise_kernelILi4EZZZNS0_15neg_kernel_cudaERNS_18TensorIteratorBaseEENKUlvE0_clEvENKUlvE7_clEvEUlN3c108BFloat16EE_St5arrayIPcLm2EEEEviT0_T1_ --------------------------
	.section	.nv.constant0._ZN2at6native29vectorized_elementwise_kernelILi4EZZZNS0_15neg_kernel_cudaERNS_18TensorIteratorBaseEENKUlvE0_clEvENKUlvE7_clEvEUlN3c108BFloat16EE_St5arrayIPcLm2EEEEviT0_T1_,"a",@progbits
	.sectionflags	@""
	.align	4
.nv.constant0._ZN2at6native29vectorized_elementwise_kernelILi4EZZZNS0_15neg_kernel_cudaERNS_18TensorIteratorBaseEENKUlvE0_clEvENKUlvE7_clEvEUlN3c108BFloat16EE_St5arrayIPcLm2EEEEviT0_T1_:
	.zero		552


//--------------------- .nv.constant0._ZN2at6native29vectorized_elementwise_kernelILi8EZZZNS0_15neg_kernel_cudaERNS_18TensorIteratorBaseEENKUlvE0_clEvENKUlvE7_clEvEUlN3c108BFloat16EE_St5arrayIPcLm2EEEEviT0_T1_ --------------------------
	.section	.nv.constant0._ZN2at6native29vectorized_elementwise_kernelILi8EZZZNS0_15neg_kernel_cudaERNS_18TensorIteratorBaseEENKUlvE0_clEvENKUlvE7_clEvEUlN3c108BFloat16EE_St5arrayIPcLm2EEEEviT0_T1_,"a",@progbits
	.sectionflags	@""
	.align	4
.nv.constant0._ZN2at6native29vectorized_elementwise_kernelILi8EZZZNS0_15neg_kernel_cudaERNS_18TensorIteratorBaseEENKUlvE0_clEvENKUlvE7_clEvEUlN3c108BFloat16EE_St5arrayIPcLm2EEEEviT0_T1_:
	.zero		552


//--------------------- .nv.constant0._ZN2at6native18elementwise_kernelILi128ELi4EZNS0_15gpu_kernel_implIZZZNS0_15neg_kernel_cudaERNS_18TensorIteratorBaseEENKUlvE0_clEvENKUlvE6_clEvEUlN3c104HalfEE_EEvS4_RKT_EUliE_EEviT1_ --------------------------
	.section	.nv.constant0._ZN2at6native18elementwise_kernelILi128ELi4EZNS0_15gpu_kernel_implIZZZNS0_15neg_kernel_cudaERNS_18TensorIteratorBaseEENKUlvE0_clEvENKUlvE6_clEvEUlN3c104HalfEE_EEvS4_RKT_EUliE_EEviT1_,"a",@progbits
	.sectionflags	@""
	.align	4
.nv.constant0._ZN2at6native18elementwise_kernelILi128ELi4EZNS0_15gpu_kernel_implIZZZNS0_15neg_kernel_cudaERNS_18TensorIteratorBaseEENKUlvE0_clEvENKUlvE6_clEvEUlN3c104HalfEE_EEvS4_RKT_EUliE_EEviT1_:
	.zero		1072


//--------------------- .nv.constant0._ZN2at6native27unrolled_elementwise_kernelIZZZNS0_15neg_kernel_cudaERNS_18TensorIteratorBaseEENKUlvE0_clEvENKUlvE6_clEvEUlN3c104HalfEE_St5arrayIPcLm2EELi4E23TrivialOffsetCalculatorILi1EjESD_NS0_6memory12LoadWithCastILi1EEENSE_13StoreWithCastILi1EEEEEviT_T0_T2_T3_T4_T5_ --------------------------
	.section	.nv.constant0._ZN2at6native27unrolled_elementwise_kernelIZZZNS0_15neg_kernel_cudaERNS_18TensorIteratorBaseEENKUlvE0_clEvENKUlvE6_clEvEUlN3c104HalfEE_St5arrayIPcLm2EELi4E23TrivialOffsetCalculatorILi1EjESD_NS0_6memory12LoadWithCastILi1EEENSE_13StoreWithCastILi1EEEEEviT_T0_T2_T3_T4_T5_,"a",@progbits
	.sectionflags	@""
	.align	4
.nv.constant0._ZN2at6native27unrolled_elementwise_kernelIZZZNS0_15neg_kernel_cudaERNS_18TensorIteratorBaseEENKUlvE0_clEvENKUlvE6_clEvEUlN3c104HalfEE_St5arrayIPcLm2EELi4E23TrivialOffsetCalculatorILi1EjESD_NS0_6memory12LoadWithCastILi1EEENSE_13StoreWithCastILi1EEEEEviT_T0_T2_T3_T4_T5_:
	.zero		572


//--------------------- .nv.constant0._ZN2at6native18elementwise_kernelILi128ELi4EZNS0_22gpu_kernel_impl_nocastIZZZNS0_15neg_kernel_cudaERNS_18TensorIteratorBaseEENKUlvE0_clEvENKUlvE6_clEvEUlN3c104HalfEE_EEvS4_RKT_EUliE_EEviT1_ --------------------------
	.section	.nv.constant0._ZN2at6native18elementwise_kernelILi128ELi4EZNS0_22gpu_kernel_impl_nocastIZZZNS0_15neg_kernel_cudaERNS_18TensorIteratorBaseEENKUlvE0_clEvENKUlvE6_clEvEUlN3c104HalfEE_EEvS4_RKT_EUliE_EEviT1_,"a",@progbits
	.sectionflags	@""
	.align	4
.nv.constant0._ZN2at6native18elementwise_kernelILi128ELi4EZNS0_22gpu_kernel_impl_nocastIZZZNS0_15neg_kernel_cudaERNS_18TensorIteratorBaseEENKUlvE0_clEvENKUlvE6_clEvEUlN3c104HalfEE_EEvS4_RKT_EUliE_EEviT1_:
	.zero		1072


//--------------------- .nv.constant0._ZN2at6native27unrolled_elementwise_kernelIZZZNS0_15neg_kernel_cudaERNS_18TensorIteratorBaseEENKUlvE0_clEvENKUlvE6_clEvEUlN3c104HalfEE_St5arrayIPcLm2EELi4E23TrivialOffsetCalculatorILi1EjESD_NS0_6memory15LoadWithoutCastENSE_16StoreWithoutCastEEEviT_T0_T2_T3_T4_T5_ --------------------------
	.section	.nv.constant0._ZN2at6native27unrolled_elementwise_kernelIZZZNS0_15neg_kernel_cudaERNS_18TensorIteratorBaseEENKUlvE0_clEvENKUlvE6_clEvEUlN3c104HalfEE_St5arrayIPcLm2EELi4E23TrivialOffsetCalculatorILi1EjESD_NS0_6memory15LoadWithoutCastENSE_16StoreWithoutCastEEEviT_T0_T2_T3_T4_T5_,"a",@progbits
	.sectionflags	@""
	.align	4
.nv.constant0._ZN2at6native27unrolled_elementwise_kernelIZZZNS0_15neg_kernel_cudaERNS_18TensorIteratorBaseEENKUlvE0_clEvENKUlvE6_clEvEUlN3c104HalfEE_St5arrayIPcLm2EELi4E23TrivialOffsetCalculatorILi1EjESD_NS0_6memory15LoadWithoutCastENSE_16StoreWithoutCastEEEviT_T0_T2_T3_T4_T5_:
	.zero		556


//--------------------- .nv.constant0._ZN2at6native29vectorized_elementwise_kernelILi2EZZZNS0_15neg_kernel_cudaERNS_18TensorIteratorBaseEENKUlvE0_clEvENKUlvE6_clEvEUlN3c104HalfEE_St5arrayIPcLm2EEEEviT0_T1_ --------------------------
	.section	.nv.constant0._ZN2at6native29vectorized_elementwise_kernelILi2EZZZNS0_15neg_kernel_cudaERNS_18TensorIteratorBaseEENKUlvE0_clEvENKUlvE6_clEvEUlN3c104HalfEE_St5arrayIPcLm2EEEEviT0_T1_,"a",@progbits
	.sectionflags	@""
	.align	4
.nv.constant0._ZN2at6native29vectorized_elementwise_kernelILi2EZZZNS0_15neg_kernel_cudaERNS_18TensorIteratorBaseEENKUlvE0_clEvENKUlvE6_clEvEUlN3c104HalfEE_St5arrayIPcLm2EEEEviT0_T1_:
	.zero		552


//--------------------- .nv.constant0._ZN2at6native29vectorized_elementwise_kernelILi4EZZZNS0_15neg_kernel_cudaERNS_18TensorIteratorBaseEENKUlvE0_clEvENKUlvE6_clEvEUlN3c104HalfEE_St5arrayIPcLm2EEEEviT0_T1_ --------------------------
	.section	.nv.constant0._ZN2at6native29vectorized_elementwise_kernelILi4EZZZNS0_15neg_kernel_cudaERNS_18TensorIteratorBaseEENKUlvE0_clEvENKUlvE6_clEvEUlN3c104HalfEE_St5arrayIPcLm2EEEEviT0_T1_,"a",@progbits
	.sectionflags	@""
	.align	4
.nv.constant0._ZN2at6native29vectorized_elementwise_kernelILi4EZZZNS0_15neg_kernel_cudaERNS_18TensorIteratorBaseEENKUlvE0_clEvENKUlvE6_clEvEUlN3c104HalfEE_St5arrayIPcLm2EEEEviT0_T1_:
	.zero		552


//--------------------- .nv.constant0._ZN2at6native29vectorized_elementwise_kernelILi8EZZZNS0_15neg_kernel_cudaERNS_18TensorIteratorBaseEENKUlvE0_clEvENKUlvE6_clEvEUlN3c104HalfEE_St5arrayIPcLm2EEEEviT0_T1_ --------------------------
	.section	.nv.constant0._ZN2at6native29vectorized_elementwise_kernelILi8EZZZNS0_15neg_kernel_cudaERNS_18TensorIteratorBaseEENKUlvE0_clEvENKUlvE6_clEvEUlN3c104HalfEE_St5arrayIPcLm2EEEEviT0_T1_,"a",@progbits
	.sectionflags	@""
	.align	4
.nv.constant0._ZN2at6native29vectorized_elementwise_kernelILi8EZZZNS0_15neg_kernel_cudaERNS_18TensorIteratorBaseEENKUlvE0_clEvENKUlvE6_clEvEUlN3c104HalfEE_St5arrayIPcLm2EEEEviT0_T1_:
	.zero		552


//--------------------- .nv.constant0._ZN2at6native18elementwise_kernelILi128ELi4EZNS0_15gpu_kernel_implIZZZNS0_15neg_kernel_cudaERNS_18TensorIteratorBaseEENKUlvE0_clEvENKUlvE5_clEvEUlfE_EEvS4_RKT_EUliE_EEviT1_ --------------------------
	.section	.nv.constant0._ZN2at6native18elementwise_kernelILi128ELi4EZNS0_15gpu_kernel_implIZZZNS0_15neg_kernel_cudaERNS_18TensorIteratorBaseEENKUlvE0_clEvENKUlvE5_clEvEUlfE_EEvS4_RKT_EUliE_EEviT1_,"a",@progbits
	.sectionflags	@""
	.align	4
.nv.constant0._ZN2at6native18elementwise_kernelILi128ELi4EZNS0_15gpu_kernel_implIZZZNS0_15neg_kernel_cudaERNS_18TensorIteratorBaseEENKUlvE0_clEvENKUlvE5_clEvEUlfE_EEvS4_RKT_EUliE_EEviT1_:
	.zero		1072


//--------------------- .nv.constant0._ZN2at6native27unrolled_elementwise_kernelIZZZNS0_15neg_kernel_cudaERNS_18TensorIteratorBaseEENKUlvE0_clEvENKUlvE5_clEvEUlfE_St5arrayIPcLm2EELi4E23TrivialOffsetCalculatorILi1EjESB_NS0_6memory12LoadWithCastILi1EEENSC_13StoreWithCastILi1EEEEEviT_T0_T2_T3_T4_T5_ --------------------------
	.section	.nv.constant0._ZN2at6native27unrolled_elementwise_kernelIZZZNS0_15neg_kernel_cudaERNS_18TensorIteratorBaseEENKUlvE0_clEvENKUlvE5_clEvEUlfE_St5arrayIPcLm2EELi4E23TrivialOffsetCalculatorILi1EjESB_NS0_6memory12LoadWithCastILi1EEENSC_13StoreWithCastILi1EEEEEviT_T0_T2_T3_T4_T5_,"a",@progbits
	.sectionflags	@""
	.align	4
.nv.constant0._ZN2at6native27unrolled_elementwise_kernelIZZZNS0_15neg_kernel_cudaERNS_18TensorIteratorBaseEENKUlvE0_clEvENKUlvE5_clEvEUlfE_St5arrayIPcLm2EELi4E23TrivialOffsetCalculatorILi1EjESB_NS0_6memory12LoadWithCastILi1EEENSC_13StoreWithCastILi1EEEEEviT_T0_T2_T3_T4_T5_:
	.zero		572


//--------------------- .nv.constant0._ZN2at6native18elementwise_kernelILi128ELi2EZNS0_22gpu_kernel_impl_nocastIZZZNS0_15neg_kernel_cudaERNS_18TensorIteratorBaseEENKUlvE0_clEvENKUlvE5_clEvEUlfE_EEvS4_RKT_EUliE_EEviT1_ --------------------------
	.section	.nv.constant0._ZN2at6native18elementwise_kernelILi128ELi2EZNS0_22gpu_kernel_impl_nocastIZZZNS0_15neg_kernel_cudaERNS_18TensorIteratorBaseEENKUlvE0_clEvENKUlvE5_clEvEUlfE_EEvS4_RKT_EUliE_EEviT1_,"a",@progbits
	.sectionflags	@""
	.align	4
.nv.constant0._ZN2at6native18elementwise_kernelILi128ELi2EZNS0_22gpu_kernel_impl_nocastIZZZNS0_15neg_kernel_cudaERNS_18TensorIteratorBaseEENKUlvE0_clEvENKUlvE5_clEvEUlfE_EEvS4_RKT_EUliE_EEviT1_:
	.zero		1072


//--------------------- .nv.constant0._ZN2at6native27unrolled_elementwise_kernelIZZZNS0_15neg_kernel_cudaERNS_18TensorIteratorBaseEENKUlvE0_clEvENKUlvE5_clEvEUlfE_St5arrayIPcLm2EELi4E23TrivialOffsetCalculatorILi1EjESB_NS0_6memory15LoadWithoutCastENSC_16StoreWithoutCastEEEviT_T0_T2_T3_T4_T5_ --------------------------
	.section	.nv.constant0._ZN2at6native27unrolled_elementwise_kernelIZZZNS0_15neg_kernel_cudaERNS_18TensorIteratorBaseEENKUlvE0_clEvENKUlvE5_clEvEUlfE_St5arrayIPcLm2EELi4E23TrivialOffsetCalculatorILi1EjESB_NS0_6memory15LoadWithoutCastENSC_16StoreWithoutCastEEEviT_T0_T2_T3_T4_T5_,"a",@progbits
	.sectionflags	@""
	.align	4
.nv.constant0._ZN2at6native27unrolled_elementwise_kernelIZZZNS0_15neg_kernel_cudaERNS_18TensorIteratorBaseEENKUlvE0_clEvENKUlvE5_clEvEUlfE_St5arrayIPcLm2EELi4E23TrivialOffsetCalculatorILi1EjESB_NS0_6memory15LoadWithoutCastENSC_16StoreWithoutCastEEEviT_T0_T2_T3_T4_T5_:
	.zero		556


//--------------------- .nv.constant0._ZN2at6native29vectorized_elementwise_kernelILi2EZZZNS0_15neg_kernel_cudaERNS_18TensorIteratorBaseEENKUlvE0_clEvENKUlvE5_clEvEUlfE_St5arrayIPcLm2EEEEviT0_T1_ --------------------------
	.section	.nv.constant0._ZN2at6native29vectorized_elementwise_kernelILi2EZZZNS0_15neg_kernel_cudaERNS_18TensorIteratorBaseEENKUlvE0_clEvENKUlvE5_clEvEUlfE_St5arrayIPcLm2EEEEviT0_T1_,"a",@progbits
	.sectionflags	@""
	.align	4
.nv.constant0._ZN2at6native29vectorized_elementwise_kernelILi2EZZZNS0_15neg_kernel_cudaERNS_18TensorIteratorBaseEENKUlvE0_clEvENKUlvE5_clEvEUlfE_St5arrayIPcLm2EEEEviT0_T1_:
	.zero		552


//--------------------- .nv.constant0._ZN2at6native29vectorized_elementwise_kernelILi4EZZZNS0_15neg_kernel_cudaERNS_18TensorIteratorBaseEENKUlvE0_clEvENKUlvE5_clEvEUlfE_St5arrayIPcLm2EEEEviT0_T1_ --------------------------
	.section	.nv.constant0._ZN2at6native29vectorized_elementwise_kernelILi4EZZZNS0_15neg_kernel_cudaERNS_18TensorIteratorBaseEENKUlvE0_clEvENKUlvE5_clEvEUlfE_St5arrayIPcLm2EEEEviT0_T1_,"a",@progbits
	.sectionflags	@""
	.align	4
.nv.constant0._ZN2at6native29vectorized_elementwise_kernelILi4EZZZNS0_15neg_kernel_cudaERNS_18TensorIteratorBaseEENKUlvE0_clEvENKUlvE5_clEvEUlfE_St5arrayIPcLm2EEEEviT0_T1_:
	.zero		552


//--------------------- .nv.constant0._ZN2at6native29vectorized_elementwise_kernelILi8EZZZNS0_15neg_kernel_cudaERNS_18TensorIteratorBaseEENKUlvE0_clEvENKUlvE5_clEvEUlfE_St5arrayIPcLm2EEEEviT0_T1_ --------------------------
	.section	.nv.constant0._ZN2at6native29vectorized_elementwise_kernelILi8EZZZNS0_15neg_kernel_cudaERNS_18TensorIteratorBaseEENKUlvE0_clEvENKUlvE5_clEvEUlfE_St5arrayIPcLm2EEEEviT0_T1_,"a",@progbits
	.sectionflags	@""
	.align	4
.nv.constant0._ZN2at6native29vectorized_elementwise_kernelILi8EZZZNS0_15neg_kernel_cudaERNS_18TensorIteratorBaseEENKUlvE0_clEvENKUlvE5_clEvEUlfE_St5arrayIPcLm2EEEEviT0_T1_:
	.zero		552


//--------------------- .nv.constant0._ZN2at6native18elementwise_kernelILi128ELi4EZNS0_15gpu_kernel_implIZZZNS0_15neg_kernel_cudaERNS_18TensorIteratorBaseEENKUlvE0_clEvENKUlvE4_clEvEUldE_EEvS4_RKT_EUliE_EEviT1_ --------------------------
	.section	.nv.constant0._ZN2at6native18elementwise_kernelILi128ELi4EZNS0_15gpu_kernel_implIZZZNS0_15neg_kernel_cudaERNS_18TensorIteratorBaseEENKUlvE0_clEvENKUlvE4_clEvEUldE_EEvS4_RKT_EUliE_EEviT1_,"a",@progbits
	.sectionflags	@""
	.align	4
.nv.constant0._ZN2at6native18elementwise_kernelILi128ELi4EZNS0_15gpu_kernel_implIZZZNS0_15neg_kernel_cudaERNS_18TensorIteratorBaseEENKUlvE0_clEvENKUlvE4_clEvEUldE_EEvS4_RKT_EUliE_EEviT1_:
	.zero		1072


//--------------------- .nv.constant0._ZN2at6native27unrolled_elementwise_kernelIZZZNS0_15neg_kernel_cudaERNS_18TensorIteratorBaseEENKUlvE0_clEvENKUlvE4_clEvEUldE_St5arrayIPcLm2EELi4E23TrivialOffsetCalculatorILi1EjESB_NS0_6memory12LoadWithCastILi1EEENSC_13StoreWithCastILi1EEEEEviT_T0_T2_T3_T4_T5_ --------------------------
	.section	.nv.constant0._ZN2at6native27unrolled_elementwise_kernelIZZZNS0_15neg_kernel_cudaERNS_18TensorIteratorBaseEENKUlvE0_clEvENKUlvE4_clEvEUldE_St5arrayIPcLm2EELi4E23TrivialOffsetCalculatorILi1EjESB_NS0_6memory12LoadWithCastILi1EEENSC_13StoreWithCastILi1EEEEEviT_T0_T2_T3_T4_T5_,"a",@progbits
	.sectionflags	@""
	.align	4
.nv.constant0._ZN2at6native27unrolled_elementwise_kernelIZZZNS0_15neg_kernel_cudaERNS_18TensorIteratorBaseEENKUlvE0_clEvENKUlvE4_clEvEUldE_St5arrayIPcLm2EELi4E23TrivialOffsetCalculatorILi1EjESB_NS0_6memory12LoadWithCastILi1EEENSC_13StoreWithCastILi1EEEEEviT_T0_T2_T3_T4_T5_:
	.zero		572


//--------------------- .nv.constant0._ZN2at6native18elementwise_kernelILi128ELi2EZNS0_22gpu_kernel_impl_nocastIZZZNS0_15neg_kernel_cudaERNS_18TensorIteratorBaseEENKUlvE0_clEvENKUlvE4_clEvEUldE_EEvS4_RKT_EUliE_EEviT1_ --------------------------
	.section	.nv.constant0._ZN2at6native18elementwise_kernelILi128ELi2EZNS0_22gpu_kernel_impl_nocastIZZZNS0_15neg_kernel_cudaERNS_18TensorIteratorBaseEENKUlvE0_clEvENKUlvE4_clEvEUldE_EEvS4_RKT_EUliE_EEviT1_,"a",@progbits
	.sectionflags	@""
	.align	4
.nv.constant0._ZN2at6native18elementwise_kernelILi128ELi2EZNS0_22gpu_kernel_impl_nocastIZZZNS0_15neg_kernel_cudaERNS_18TensorIteratorBaseEENKUlvE0_clEvENKUlvE4_clEvEUldE_EEvS4_RKT_EUliE_EEviT1_:
	.zero		1072


//--------------------- .nv.constant0._ZN2at6native27unrolled_elementwise_kernelIZZZNS0_15neg_kernel_cudaERNS_18TensorIteratorBaseEENKUlvE0_clEvENKUlvE4_clEvEUldE_St5arrayIPcLm2EELi4E23TrivialOffsetCalculatorILi1EjESB_NS0_6memory15LoadWithoutCastENSC_16StoreWithoutCastEEEviT_T0_T2_T3_T4_T5_ --------------------------
	.section	.nv.constant0._ZN2at6native27unrolled_elementwise_kernelIZZZNS0_15neg_kernel_cudaERNS_18TensorIteratorBaseEENKUlvE0_clEvENKUlvE4_clEvEUldE_St5arrayIPcLm2EELi4E23TrivialOffsetCalculatorILi1EjESB_NS0_6memory15LoadWithoutCastENSC_16StoreWithoutCastEEEviT_T0_T2_T3_T4_T5_,"a",@progbits
	.sectionflags	@""
	.align	4
.nv.constant0._ZN2at6native27unrolled_elementwise_kernelIZZZNS0_15neg_kernel_cudaERNS_18TensorIteratorBaseEENKUlvE0_clEvENKUlvE4_clEvEUldE_St5arrayIPcLm2EELi4E23TrivialOffsetCalculatorILi1EjESB_NS0_6memory15LoadWithoutCastENSC_16StoreWithoutCastEEEviT_T0_T2_T3_T4_T5_:
	.zero		556


//--------------------- .nv.constant0._ZN2at6native29vectorized_elementwise_kernelILi2EZZZNS0_15neg_kernel_cudaERNS_18TensorIteratorBaseEENKUlvE0_clEvENKUlvE4_clEvEUldE_St5arrayIPcLm2EEEEviT0_T1_ --------------------------
	.section	.nv.constant0._ZN2at6native29vectorized_elementwise_kernelILi2EZZZNS0_15neg_kernel_cudaERNS_18TensorIteratorBaseEENKUlvE0_clEvENKUlvE4_clEvEUldE_St5arrayIPcLm2EEEEviT0_T1_,"a",@progbits
	.sectionflags	@""
	.align	4
.nv.constant0._ZN2at6native29vectorized_elementwise_kernelILi2EZZZNS0_15neg_kernel_cudaERNS_18TensorIteratorBaseEENKUlvE0_clEvENKUlvE4_clEvEUldE_St5arrayIPcLm2EEEEviT0_T1_:
	.zero		552


//--------------------- .nv.constant0._ZN2at6native29vectorized_elementwise_kernelILi4EZZZNS0_15neg_kernel_cudaERNS_18TensorIteratorBaseEENKUlvE0_clEvENKUlvE4_clEvEUldE_St5arrayIPcLm2EEEEviT0_T1_ --------------------------
	.section	.nv.constant0._ZN2at6native29vectorized_elementwise_kernelILi4EZZZNS0_15neg_kernel_cudaERNS_18TensorIteratorBaseEENKUlvE0_clEvENKUlvE4_clEvEUldE_St5arrayIPcLm2EEEEviT0_T1_,"a",@progbits
	.sectionflags	@""
	.align	4
.nv.constant0._ZN2at6native29vectorized_elementwise_kernelILi4EZZZNS0_15neg_kernel_cudaERNS_18TensorIteratorBaseEENKUlvE0_clEvENKUlvE4_clEvEUldE_St5arrayIPcLm2EEEEviT0_T1_:
	.zero		552


//--------------------- .nv.constant0._ZN2at6native29vectorized_elementwise_kernelILi8EZZZNS0_15neg_kernel_cudaERNS_18TensorIteratorBaseEENKUlvE0_clEvENKUlvE4_clEvEUldE_St5arrayIPcLm2EEEEviT0_T1_ --------------------------
	.section	.nv.constant0._ZN2at6native29vectorized_elementwise_kernelILi8EZZZNS0_15neg_kernel_cudaERNS_18TensorIteratorBaseEENKUlvE0_clEvENKUlvE4_clEvEUldE_St5arrayIPcLm2EEEEviT0_T1_,"a",@progbits
	.sectionflags	@""
	.align	4
.nv.constant0._ZN2at6native29vectorized_elementwise_kernelILi8EZZZNS0_15neg_kernel_cudaERNS_18TensorIteratorBaseEENKUlvE0_clEvENKUlvE4_clEvEUldE_St5arrayIPcLm2EEEEviT0_T1_:
	.zero		552


//--------------------- .nv.constant0._ZN2at6native18elementwise_kernelILi128ELi4EZNS0_15gpu_kernel_implIZZZNS0_15neg_kernel_cudaERNS_18TensorIteratorBaseEENKUlvE0_clEvENKUlvE3_clEvEUlsE_EEvS4_RKT_EUliE_EEviT1_ --------------------------
	.section	.nv.constant0._ZN2at6native18elementwise_kernelILi128ELi4EZNS0_15gpu_kernel_implIZZZNS0_15neg_kernel_cudaERNS_18TensorIteratorBaseEENKUlvE0_clEvENKUlvE3_clEvEUlsE_EEvS4_RKT_EUliE_EEviT1_,"a",@progbits
	.sectionflags	@""
	.align	4
.nv.constant0._ZN2at6native18elementwise_kernelILi128ELi4EZNS0_15gpu_kernel_implIZZZNS0_15neg_kernel_cudaERNS_18TensorIteratorBaseEENKUlvE0_clEvENKUlvE3_clEvEUlsE_EEvS4_RKT_EUliE_EEviT1_:
	.zero		1072


//--------------------- .nv.constant0._ZN2at6native27unrolled_elementwise_kernelIZZZNS0_15neg_kernel_cudaERNS_18TensorIteratorBaseEENKUlvE0_clEvENKUlvE3_clEvEUlsE_St5arrayIPcLm2EELi4E23TrivialOffsetCalculatorILi1EjESB_NS0_6memory12LoadWithCastILi1EEENSC_13StoreWithCastILi1EEEEEviT_T0_T2_T3_T4_T5_ --------------------------
	.section	.nv.constant0._ZN2at6native27unrolled_elementwise_kernelIZZZNS0_15neg_kernel_cudaERNS_18TensorIteratorBaseEENKUlvE0_clEvENKUlvE3_clEvEUlsE_St5arrayIPcLm2EELi4E23TrivialOffsetCalculatorILi1EjESB_NS0_6memory12LoadWithCastILi1EEENSC_13StoreWithCastILi1EEEEEviT_T0_T2_T3_T4_T5_,"a",@progbits
	.sectionflags	@""
	.align	4
.nv.constant0._ZN2at6native27unrolled_elementwise_kernelIZZZNS0_15neg_kernel_cudaERNS_18TensorIteratorBaseEENKUlvE0_clEvENKUlvE3_clEvEUlsE_St5arrayIPcLm2EELi4E23TrivialOffsetCalculatorILi1EjESB_NS0_6memory12LoadWithCastILi1EEENSC_13StoreWithCastILi1EEEEEviT_T0_T2_T3_T4_T5_:
	.zero		572


//--------------------- .nv.constant0._ZN2at6native18elementwise_kernelILi128ELi4EZNS0_22gpu_kernel_impl_nocastIZZZNS0_15neg_kernel_cudaERNS_18TensorIteratorBaseEENKUlvE0_clEvENKUlvE3_clEvEUlsE_EEvS4_RKT_EUliE_EEviT1_ --------------------------
	.section	.nv.constant0._ZN2at6native18elementwise_kernelILi128ELi4EZNS0_22gpu_kernel_impl_nocastIZZZNS0_15neg_kernel_cudaERNS_18TensorIteratorBaseEENKUlvE0_clEvENKUlvE3_clEvEUlsE_EEvS4_RKT_EUliE_EEviT1_,"a",@progbits
	.sectionflags	@""
	.align	4
.nv.constant0._ZN2at6native18elementwise_kernelILi128ELi4EZNS0_22gpu_kernel_impl_nocastIZZZNS0_15neg_kernel_cudaERNS_18TensorIteratorBaseEENKUlvE0_clEvENKUlvE3_clEvEUlsE_EEvS4_RKT_EUliE_EEviT1_:
	.zero		1072


//--------------------- .nv.constant0._ZN2at6native27unrolled_elementwise_kernelIZZZNS0_15neg_kernel_cudaERNS_18TensorIteratorBaseEENKUlvE0_clEvENKUlvE3_clEvEUlsE_St5arrayIPcLm2EELi4E23TrivialOffsetCalculatorILi1EjESB_NS0_6memory15LoadWithoutCastENSC_16StoreWithoutCastEEEviT_T0_T2_T3_T4_T5_ --------------------------
	.section	.nv.constant0._ZN2at6native27unrolled_elementwise_kernelIZZZNS0_15neg_kernel_cudaERNS_18TensorIteratorBaseEENKUlvE0_clEvENKUlvE3_clEvEUlsE_St5arrayIPcLm2EELi4E23TrivialOffsetCalculatorILi1EjESB_NS0_6memory15LoadWithoutCastENSC_16StoreWithoutCastEEEviT_T0_T2_T3_T4_T5_,"a",@progbits
	.sectionflags	@""
	.align	4
.nv.constant0._ZN2at6native27unrolled_elementwise_kernelIZZZNS0_15neg_kernel_cudaERNS_18TensorIteratorBaseEENKUlvE0_clEvENKUlvE3_clEvEUlsE_St5arrayIPcLm2EELi4E23TrivialOffsetCalculatorILi1EjESB_NS0_6memory15LoadWithoutCastENSC_16StoreWithoutCastEEEviT_T0_T2_T3_T4_T5_:
	.zero		556


//--------------------- .nv.constant0._ZN2at6native29vectorized_elementwise_kernelILi2EZZZNS0_15neg_kernel_cudaERNS_18TensorIteratorBaseEENKUlvE0_clEvENKUlvE3_clEvEUlsE_St5arrayIPcLm2EEEEviT0_T1_ --------------------------
	.section	.nv.constant0._ZN2at6native29vectorized_elementwise_kernelILi2EZZZNS0_15neg_kernel_cudaERNS_18TensorIteratorBaseEENKUlvE0_clEvENKUlvE3_clEvEUlsE_St5arrayIPcLm2EEEEviT0_T1_,"a",@progbits
	.sectionflags	@""
	.align	4
.nv.constant0._ZN2at6native29vectorized_elementwise_kernelILi2EZZZNS0_15neg_kernel_cudaERNS_18TensorIteratorBaseEENKUlvE0_clEvENKUlvE3_clEvEUlsE_St5arrayIPcLm2EEEEviT0_T1_:
	.zero		552


//--------------------- .nv.constant0._ZN2at6native29vectorized_elementwise_kernelILi4EZZZNS0_15neg_kernel_cudaERNS_18TensorIteratorBaseEENKUlvE0_clEvENKUlvE3_clEvEUlsE_St5arrayIPcLm2EEEEviT0_T1_ --------------------------
	.section	.nv.constant0._ZN2at6native29vectorized_elementwise_kernelILi4EZZZNS0_15neg_kernel_cudaERNS_18TensorIteratorBaseEENKUlvE0_clEvENKUlvE3_clEvEUlsE_St5arrayIPcLm2EEEEviT0_T1_,"a",@progbits
	.sectionflags	@""
	.align	4
.nv.constant0._ZN2at6native29vectorized_elementwise_kernelILi4EZZZNS0_15neg_kernel_cudaERNS_18TensorIteratorBaseEENKUlvE0_clEvENKUlvE3_clEvEUlsE_St5arrayIPcLm2EEEEviT0_T1_:
	.zero		552


//--------------------- .nv.constant0._ZN2at6native29vectorized_elementwise_kernelILi8EZZZNS0_15neg_kernel_cudaERNS_18TensorIteratorBaseEENKUlvE0_clEvENKUlvE3_clEvEUlsE_St5arrayIPcLm2EEEEviT0_T1_ --------------------------
	.section	.nv.constant0._ZN2at6native29vectorized_elementwise_kernelILi8EZZZNS0_15neg_kernel_cudaERNS_18TensorIteratorBaseEENKUlvE0_clEvENKUlvE3_clEvEUlsE_St5arrayIPcLm2EEEEviT0_T1_,"a",@progbits
	.sectionflags	@""
	.align	4
.nv.constant0._ZN2at6native29vectorized_elementwise_kernelILi8EZZZNS0_15neg_kernel_cudaERNS_18TensorIteratorBaseEENKUlvE0_clEvENKUlvE3_clEvEUlsE_St5arrayIPcLm2EEEEviT0_T1_:
	.zero		552


//--------------------- .nv.constant0._ZN2at6native18elementwise_kernelILi128ELi4EZNS0_15gpu_kernel_implIZZZNS0_15neg_kernel_cudaERNS_18TensorIteratorBaseEENKUlvE0_clEvENKUlvE2_clEvEUllE_EEvS4_RKT_EUliE_EEviT1_ --------------------------
	.section	.nv.constant0._ZN2at6native18elementwise_kernelILi128ELi4EZNS0_15gpu_kernel_implIZZZNS0_15neg_kernel_cudaERNS_18TensorIteratorBaseEENKUlvE0_clEvENKUlvE2_clEvEUllE_EEvS4_RKT_EUliE_EEviT1_,"a",@progbits
	.sectionflags	@""
	.align	4
.nv.constant0._ZN2at6native18elementwise_kernelILi128ELi4EZNS0_15gpu_kernel_implIZZZNS0_15neg_kernel_cudaERNS_18TensorIteratorBaseEENKUlvE0_clEvENKUlvE2_clEvEUllE_EEvS4_RKT_EUliE_EEviT1_:
	.zero		1072


//--------------------- .nv.constant0._ZN2at6native27unrolled_elementwise_kernelIZZZNS0_15neg_kernel_cudaERNS_18TensorIteratorBaseEENKUlvE0_clEvENKUlvE2_clEvEUllE_St5arrayIPcLm2EELi4E23TrivialOffsetCalculatorILi1EjESB_NS0_6memory12LoadWithCastILi1EEENSC_13StoreWithCastILi1EEEEEviT_T0_T2_T3_T4_T5_ --------------------------
	.section	.nv.constant0._ZN2at6native27unrolled_elementwise_kernelIZZZNS0_15neg_kernel_cudaERNS_18TensorIteratorBaseEENKUlvE0_clEvENKUlvE2_clEvEUllE_St5arrayIPcLm2EELi4E23TrivialOffsetCalculatorILi1EjESB_NS0_6memory12LoadWithCastILi1EEENSC_13StoreWithCastILi1EEEEEviT_T0_T2_T3_T4_T5_,"a",@progbits
	.sectionflags	@""
	.align	4
.nv.constant0._ZN2at6native27unrolled_elementwise_kernelIZZZNS0_15neg_kernel_cudaERNS_18TensorIteratorBaseEENKUlvE0_clEvENKUlvE2_clEvEUllE_St5arrayIPcLm2EELi4E23TrivialOffsetCalculatorILi1EjESB_NS0_6memory12LoadWithCastILi1EEENSC_13StoreWithCastILi1EEEEEviT_T0_T2_T3_T4_T5_:
	.zero		572


//--------------------- .nv.constant0._ZN2at6native18elementwise_kernelILi128ELi2EZNS0_22gpu_kernel_impl_nocastIZZZNS0_15neg_kernel_cudaERNS_18TensorIteratorBaseEENKUlvE0_clEvENKUlvE2_clEvEUllE_EEvS4_RKT_EUliE_EEviT1_ --------------------------
	.section	.nv.constant0._ZN2at6native18elementwise_kernelILi128ELi2EZNS0_22gpu_kernel_impl_nocastIZZZNS0_15neg_kernel_cudaERNS_18TensorIteratorBaseEENKUlvE0_clEvENKUlvE2_clEvEUllE_EEvS4_RKT_EUliE_EEviT1_,"a",@progbits
	.sectionflags	@""
	.align	4
.nv.constant0._ZN2at6native18elementwise_kernelILi128ELi2EZNS0_22gpu_kernel_impl_nocastIZZZNS0_15neg_kernel_cudaERNS_18TensorIteratorBaseEENKUlvE0_clEvENKUlvE2_clEvEUllE_EEvS4_RKT_EUliE_EEviT1_:
	.zero		1072


//--------------------- .nv.constant0._ZN2at6native27unrolled_elementwise_kernelIZZZNS0_15neg_kernel_cudaERNS_18TensorIteratorBaseEENKUlvE0_clEvENKUlvE2_clEvEUllE_St5arrayIPcLm2EELi4E23TrivialOffsetCalculatorILi1EjESB_NS0_6memory15LoadWithoutCastENSC_16StoreWithoutCastEEEviT_T0_T2_T3_T4_T5_ --------------------------
	.section	.nv.constant0._ZN2at6native27unrolled_elementwise_kernelIZZZNS0_15neg_kernel_cudaERNS_18TensorIteratorBaseEENKUlvE0_clEvENKUlvE2_clEvEUllE_St5arrayIPcLm2EELi4E23TrivialOffsetCalculatorILi1EjESB_NS0_6memory15LoadWithoutCastENSC_16StoreWithoutCastEEEviT_T0_T2_T3_T4_T5_,"a",@progbits
	.sectionflags	@""
	.align	4
.nv.constant0._ZN2at6native27unrolled_elementwise_kernelIZZZNS0_15neg_kernel_cudaERNS_18TensorIteratorBaseEENKUlvE0_clEvENKUlvE2_clEvEUllE_St5arrayIPcLm2EELi4E23TrivialOffsetCalculatorILi1EjESB_NS0_6memory15LoadWithoutCastENSC_16StoreWithoutCastEEEviT_T0_T2_T3_T4_T5_:
	.zero		556


//--------------------- .nv.constant0._ZN2at6native29vectorized_elementwise_kernelILi2EZZZNS0_15neg_kernel_cudaERNS_18TensorIteratorBaseEENKUlvE0_clEvENKUlvE2_clEvEUllE_St5arrayIPcLm2EEEEviT0_T1_ --------------------------
	.section	.nv.constant0._ZN2at6native29vectorized_elementwise_kernelILi2EZZZNS0_15neg_kernel_cudaERNS_18TensorIteratorBaseEENKUlvE0_clEvENKUlvE2_clEvEUllE_St5arrayIPcLm2EEEEviT0_T1_,"a",@progbits
	.sectionflags	@""
	.align	4
.nv.constant0._ZN2at6native29vectorized_elementwise_kernelILi2EZZZNS0_15neg_kernel_cudaERNS_18TensorIteratorBaseEENKUlvE0_clEvENKUlvE2_clEvEUllE_St5arrayIPcLm2EEEEviT0_T1_:
	.zero		552


//--------------------- .nv.constant0._ZN2at6native29vectorized_elementwise_kernelILi4EZZZNS0_15neg_kernel_cudaERNS_18TensorIteratorBaseEENKUlvE0_clEvENKUlvE2_clEvEUllE_St5arrayIPcLm2EEEEviT0_T1_ --------------------------
	.section	.nv.constant0._ZN2at6native29vectorized_elementwise_kernelILi4EZZZNS0_15neg_kernel_cudaERNS_18TensorIteratorBaseEENKUlvE0_clEvENKUlvE2_clEvEUllE_St5arrayIPcLm2EEEEviT0_T1_,"a",@progbits
	.sectionflags	@""
	.align	4
.nv.constant0._ZN2at6native29vectorized_elementwise_kernelILi4EZZZNS0_15neg_kernel_cudaERNS_18TensorIteratorBaseEENKUlvE0_clEvENKUlvE2_clEvEUllE_St5arrayIPcLm2EEEEviT0_T1_:
	.zero		552


//--------------------- .nv.constant0._ZN2at6native29vectorized_elementwise_kernelILi8EZZZNS0_15neg_kernel_cudaERNS_18TensorIteratorBaseEENKUlvE0_clEvENKUlvE2_clEvEUllE_St5arrayIPcLm2EEEEviT0_T1_ --------------------------
	.section	.nv.constant0._ZN2at6native29vectorized_elementwise_kernelILi8EZZZNS0_15neg_kernel_cudaERNS_18TensorIteratorBaseEENKUlvE0_clEvENKUlvE2_clEvEUllE_St5arrayIPcLm2EEEEviT0_T1_,"a",@progbits
	.sectionflags	@""
	.align	4
.nv.constant0._ZN2at6native29vectorized_elementwise_kernelILi8EZZZNS0_15neg_kernel_cudaERNS_18TensorIteratorBaseEENKUlvE0_clEvENKUlvE2_clEvEUllE_St5arrayIPcLm2EEEEviT0_T1_:
	.zero		552


//--------------------- .nv.constant0._ZN2at6native18elementwise_kernelILi128ELi4EZNS0_15gpu_kernel_implIZZZNS0_15neg_kernel_cudaERNS_18TensorIteratorBaseEENKUlvE0_clEvENKUlvE1_clEvEUliE_EEvS4_RKT_EUliE_EEviT1_ --------------------------
	.section	.nv.constant0._ZN2at6native18elementwise_kernelILi128ELi4EZNS0_15gpu_kernel_implIZZZNS0_15neg_kernel_cudaERNS_18TensorIteratorBaseEENKUlvE0_clEvENKUlvE1_clEvEUliE_EEvS4_RKT_EUliE_EEviT1_,"a",@progbits
	.sectionflags	@""
	.align	4
.nv.constant0._ZN2at6native18elementwise_kernelILi128ELi4EZNS0_15gpu_kernel_implIZZZNS0_15neg_kernel_cudaERNS_18TensorIteratorBaseEENKUlvE0_clEvENKUlvE1_clEvEUliE_EEvS4_RKT_EUliE_EEviT1_:
	.zero		1072


//--------------------- .nv.constant0._ZN2at6native27unrolled_elementwise_kernelIZZZNS0_15neg_kernel_cudaERNS_18TensorIteratorBaseEENKUlvE0_clEvENKUlvE1_clEvEUliE_St5arrayIPcLm2EELi4E23TrivialOffsetCalculatorILi1EjESB_NS0_6memory12LoadWithCastILi1EEENSC_13StoreWithCastILi1EEEEEviT_T0_T2_T3_T4_T5_ --------------------------
	.section	.nv.constant0._ZN2at6native27unrolled_elementwise_kernelIZZZNS0_15neg_kernel_cudaERNS_18TensorIteratorBaseEENKUlvE0_clEvENKUlvE1_clEvEUliE_St5arrayIPcLm2EELi4E23TrivialOffsetCalculatorILi1EjESB_NS0_6memory12LoadWithCastILi1EEENSC_13StoreWithCastILi1EEEEEviT_T0_T2_T3_T4_T5_,"a",@progbits
	.sectionflags	@""
	.align	4
.nv.constant0._ZN2at6native27unrolled_elementwise_kernelIZZZNS0_15neg_kernel_cudaERNS_18TensorIteratorBaseEENKUlvE0_clEvENKUlvE1_clEvEUliE_St5arrayIPcLm2EELi4E23TrivialOffsetCalculatorILi1EjESB_NS0_6memory12LoadWithCastILi1EEENSC_13StoreWithCastILi1EEEEEviT_T0_T2_T3_T4_T5_:
	.zero		572


//--------------------- .nv.constant0._ZN2at6native18elementwise_kernelILi128ELi2EZNS0_22gpu_kernel_impl_nocastIZZZNS0_15neg_kernel_cudaERNS_18TensorIteratorBaseEENKUlvE0_clEvENKUlvE1_clEvEUliE_EEvS4_RKT_EUliE_EEviT1_ --------------------------
	.section	.nv.constant0._ZN2at6native18elementwise_kernelILi128ELi2EZNS0_22gpu_kernel_impl_nocastIZZZNS0_15neg_kernel_cudaERNS_18TensorIteratorBaseEENKUlvE0_clEvENKUlvE1_clEvEUliE_EEvS4_RKT_EUliE_EEviT1_,"a",@progbits
	.sectionflags	@""
	.align	4
.nv.constant0._ZN2at6native18elementwise_kernelILi128ELi2EZNS0_22gpu_kernel_impl_nocastIZZZNS0_15neg_kernel_cudaERNS_18TensorIteratorBaseEENKUlvE0_clEvENKUlvE1_clEvEUliE_EEvS4_RKT_EUliE_EEviT1_:
	.zero		1072


//--------------------- .nv.constant0._ZN2at6native27unrolled_elementwise_kernelIZZZNS0_15neg_kernel_cudaERNS_18TensorIteratorBaseEENKUlvE0_clEvENKUlvE1_clEvEUliE_St5arrayIPcLm2EELi4E23TrivialOffsetCalculatorILi1EjESB_NS0_6memory15LoadWithoutCastENSC_16StoreWithoutCastEEEviT_T0_T2_T3_T4_T5_ --------------------------
	.section	.nv.constant0._ZN2at6native27unrolled_elementwise_kernelIZZZNS0_15neg_kernel_cudaERNS_18TensorIteratorBaseEENKUlvE0_clEvENKUlvE1_clEvEUliE_St5arrayIPcLm2EELi4E23TrivialOffsetCalculatorILi1EjESB_NS0_6memory15LoadWithoutCastENSC_16StoreWithoutCastEEEviT_T0_T2_T3_T4_T5_,"a",@progbits
	.sectionflags	@""
	.align	4
.nv.constant0._ZN2at6native27unrolled_elementwise_kernelIZZZNS0_15neg_kernel_cudaERNS_18TensorIteratorBaseEENKUlvE0_clEvENKUlvE1_clEvEUliE_St5arrayIPcLm2EELi4E23TrivialOffsetCalculatorILi1EjESB_NS0_6memory15LoadWithoutCastENSC_16StoreWithoutCastEEEviT_T0_T2_T3_T4_T5_:
	.zero		556


//--------------------- .nv.constant0._ZN2at6native29vectorized_elementwise_kernelILi2EZZZNS0_15neg_kernel_cudaERNS_18TensorIteratorBaseEENKUlvE0_clEvENKUlvE1_clEvEUliE_St5arrayIPcLm2EEEEviT0_T1_ --------------------------
	.section	.nv.constant0._ZN2at6native29vectorized_elementwise_kernelILi2EZZZNS0_15neg_kernel_cudaERNS_18TensorIteratorBaseEENKUlvE0_clEvENKUlvE1_clEvEUliE_St5arrayIPcLm2EEEEviT0_T1_,"a",@progbits
	.sectionflags	@""
	.align	4
.nv.constant0._ZN2at6native29vectorized_elementwise_kernelILi2EZZZNS0_15neg_kernel_cudaERNS_18TensorIteratorBaseEENKUlvE0_clEvENKUlvE1_clEvEUliE_St5arrayIPcLm2EEEEviT0_T1_:
	.zero		552


//--------------------- .nv.constant0._ZN2at6native29vectorized_elementwise_kernelILi4EZZZNS0_15neg_kernel_cudaERNS_18TensorIteratorBaseEENKUlvE0_clEvENKUlvE1_clEvEUliE_St5arrayIPcLm2EEEEviT0_T1_ --------------------------
	.section	.nv.constant0._ZN2at6native29vectorized_elementwise_kernelILi4EZZZNS0_15neg_kernel_cudaERNS_18TensorIteratorBaseEENKUlvE0_clEvENKUlvE1_clEvEUliE_St5arrayIPcLm2EEEEviT0_T1_,"a",@progbits
	.sectionflags	@""
	.align	4
.nv.constant0._ZN2at6native29vectorized_elementwise_kernelILi4EZZZNS0_15neg_kernel_cudaERNS_18TensorIteratorBaseEENKUlvE0_clEvENKUlvE1_clEvEUliE_St5arrayIPcLm2EEEEviT0_T1_:
	.zero		552


//--------------------- .nv.constant0._ZN2at6native29vectorized_elementwise_kernelILi8EZZZNS0_15neg_kernel_cudaERNS_18TensorIteratorBaseEENKUlvE0_clEvENKUlvE1_clEvEUliE_St5arrayIPcLm2EEEEviT0_T1_ --------------------------
	.section	.nv.constant0._ZN2at6native29vectorized_elementwise_kernelILi8EZZZNS0_15neg_kernel_cudaERNS_18TensorIteratorBaseEENKUlvE0_clEvENKUlvE1_clEvEUliE_St5arrayIPcLm2EEEEviT0_T1_,"a",@progbits
	.sectionflags	@""
	.align	4
.nv.constant0._ZN2at6native29vectorized_elementwise_kernelILi8EZZZNS0_15neg_kernel_cudaERNS_18TensorIteratorBaseEENKUlvE0_clEvENKUlvE1_clEvEUliE_St5arrayIPcLm2EEEEviT0_T1_:
	.zero		552


//--------------------- .nv.constant0._ZN2at6native18elementwise_kernelILi128ELi4EZNS0_15gpu_kernel_implIZZZNS0_15neg_kernel_cudaERNS_18TensorIteratorBaseEENKUlvE0_clEvENKUlvE0_clEvEUlaE_EEvS4_RKT_EUliE_EEviT1_ --------------------------
	.section	.nv.constant0._ZN2at6native18elementwise_kernelILi128ELi4EZNS0_15gpu_kernel_implIZZZNS0_15neg_kernel_cudaERNS_18TensorIteratorBaseEENKUlvE0_clEvENKUlvE0_clEvEUlaE_EEvS4_RKT_EUliE_EEviT1_,"a",@progbits
	.sectionflags	@""
	.align	4
.nv.constant0._ZN2at6native18elementwise_kernelILi128ELi4EZNS0_15gpu_kernel_implIZZZNS0_15neg_kernel_cudaERNS_18TensorIteratorBaseEENKUlvE0_clEvENKUlvE0_clEvEUlaE_EEvS4_RKT_EUliE_EEviT1_:
	.zero		1072


//--------------------- .nv.constant0._ZN2at6native27unrolled_elementwise_kernelIZZZNS0_15neg_kernel_cudaERNS_18TensorIteratorBaseEENKUlvE0_clEvENKUlvE0_clEvEUlaE_St5arrayIPcLm2EELi4E23TrivialOffsetCalculatorILi1EjESB_NS0_6memory12LoadWithCastILi1EEENSC_13StoreWithCastILi1EEEEEviT_T0_T2_T3_T4_T5_ --------------------------
	.section	.nv.constant0._ZN2at6native27unrolled_elementwise_kernelIZZZNS0_15neg_kernel_cudaERNS_18TensorIteratorBaseEENKUlvE0_clEvENKUlvE0_clEvEUlaE_St5arrayIPcLm2EELi4E23TrivialOffsetCalculatorILi1EjESB_NS0_6memory12LoadWithCastILi1EEENSC_13StoreWithCastILi1EEEEEviT_T0_T2_T3_T4_T5_,"a",@progbits
	.sectionflags	@""
	.align	4
.nv.constant0._ZN2at6native27unrolled_elementwise_kernelIZZZNS0_15neg_kernel_cudaERNS_18TensorIteratorBaseEENKUlvE0_clEvENKUlvE0_clEvEUlaE_St5arrayIPcLm2EELi4E23TrivialOffsetCalculatorILi1EjESB_NS0_6memory12LoadWithCastILi1EEENSC_13StoreWithCastILi1EEEEEviT_T0_T2_T3_T4_T5_:
	.zero		572


//--------------------- .nv.constant0._ZN2at6native18elementwise_kernelILi128ELi4EZNS0_22gpu_kernel_impl_nocastIZZZNS0_15neg_kernel_cudaERNS_18TensorIteratorBaseEENKUlvE0_clEvENKUlvE0_clEvEUlaE_EEvS4_RKT_EUliE_EEviT1_ --------------------------
	.section	.nv.constant0._ZN2at6native18elementwise_kernelILi128ELi4EZNS0_22gpu_kernel_impl_nocastIZZZNS0_15neg_kernel_cudaERNS_18TensorIteratorBaseEENKUlvE0_clEvENKUlvE0_clEvEUlaE_EEvS4_RKT_EUliE_EEviT1_,"a",@progbits
	.sectionflags	@""
	.align	4
.nv.constant0._ZN2at6native18elementwise_kernelILi128ELi4EZNS0_22gpu_kernel_impl_nocastIZZZNS0_15neg_kernel_cudaERNS_18TensorIteratorBaseEENKUlvE0_clEvENKUlvE0_clEvEUlaE_EEvS4_RKT_EUliE_EEviT1_:
	.zero		1072


//--------------------- .nv.constant0._ZN2at6native27unrolled_elementwise_kernelIZZZNS0_15neg_kernel_cudaERNS_18TensorIteratorBaseEENKUlvE0_clEvENKUlvE0_clEvEUlaE_St5arrayIPcLm2EELi4E23TrivialOffsetCalculatorILi1EjESB_NS0_6memory15LoadWithoutCastENSC_16StoreWithoutCastEEEviT_T0_T2_T3_T4_T5_ --------------------------
	.section	.nv.constant0._ZN2at6native27unrolled_elementwise_kernelIZZZNS0_15neg_kernel_cudaERNS_18TensorIteratorBaseEENKUlvE0_clEvENKUlvE0_clEvEUlaE_St5arrayIPcLm2EELi4E23TrivialOffsetCalculatorILi1EjESB_NS0_6memory15LoadWithoutCastENSC_16StoreWithoutCastEEEviT_T0_T2_T3_T4_T5_,"a",@progbits
	.sectionflags	@""
	.align	4
.nv.constant0._ZN2at6native27unrolled_elementwise_kernelIZZZNS0_15neg_kernel_cudaERNS_18TensorIteratorBaseEENKUlvE0_clEvENKUlvE0_clEvEUlaE_St5arrayIPcLm2EELi4E23TrivialOffsetCalculatorILi1EjESB_NS0_6memory15LoadWithoutCastENSC_16StoreWithoutCastEEEviT_T0_T2_T3_T4_T5_:
	.zero		556


//--------------------- .nv.constant0._ZN2at6native29vectorized_elementwise_kernelILi2EZZZNS0_15neg_kernel_cudaERNS_18TensorIteratorBaseEENKUlvE0_clEvENKUlvE0_clEvEUlaE_St5arrayIPcLm2EEEEviT0_T1_ --------------------------
	.section	.nv.constant0._ZN2at6native29vectorized_elementwise_kernelILi2EZZZNS0_15neg_kernel_cudaERNS_18TensorIteratorBaseEENKUlvE0_clEvENKUlvE0_clEvEUlaE_St5arrayIPcLm2EEEEviT0_T1_,"a",@progbits
	.sectionflags	@""
	.align	4
.nv.constant0._ZN2at6native29vectorized_elementwise_kernelILi2EZZZNS0_15neg_kernel_cudaERNS_18TensorIteratorBaseEENKUlvE0_clEvENKUlvE0_clEvEUlaE_St5arrayIPcLm2EEEEviT0_T1_:
	.zero		552


//--------------------- .nv.constant0._ZN2at6native29vectorized_elementwise_kernelILi4EZZZNS0_15neg_kernel_cudaERNS_18TensorIteratorBaseEENKUlvE0_clEvENKUlvE0_clEvEUlaE_St5arrayIPcLm2EEEEviT0_T1_ --------------------------
	.section	.nv.constant0._ZN2at6native29vectorized_elementwise_kernelILi4EZZZNS0_15neg_kernel_cudaERNS_18TensorIteratorBaseEENKUlvE0_clEvENKUlvE0_clEvEUlaE_St5arrayIPcLm2EEEEviT0_T1_,"a",@progbits
	.sectionflags	@""
	.align	4
.nv.constant0._ZN2at6native29vectorized_elementwise_kernelILi4EZZZNS0_15neg_kernel_cudaERNS_18TensorIteratorBaseEENKUlvE0_clEvENKUlvE0_clEvEUlaE_St5arrayIPcLm2EEEEviT0_T1_:
	.zero		552


//--------------------- .nv.constant0._ZN2at6native29vectorized_elementwise_kernelILi8EZZZNS0_15neg_kernel_cudaERNS_18TensorIteratorBaseEENKUlvE0_clEvENKUlvE0_clEvEUlaE_St5arrayIPcLm2EEEEviT0_T1_ --------------------------
	.section	.nv.constant0._ZN2at6native29vectorized_elementwise_kernelILi8EZZZNS0_15neg_kernel_cudaERNS_18TensorIteratorBaseEENKUlvE0_clEvENKUlvE0_clEvEUlaE_St5arrayIPcLm2EEEEviT0_T1_,"a",@progbits
	.sectionflags	@""
	.align	4
.nv.constant0._ZN2at6native29vectorized_elementwise_kernelILi8EZZZNS0_15neg_kernel_cudaERNS_18TensorIteratorBaseEENKUlvE0_clEvENKUlvE0_clEvEUlaE_St5arrayIPcLm2EEEEviT0_T1_:
	.zero		552


//--------------------- .nv.constant0._ZN2at6native18elementwise_kernelILi128ELi4EZNS0_15gpu_kernel_implIZZZNS0_15neg_kernel_cudaERNS_18TensorIteratorBaseEENKUlvE0_clEvENKUlvE_clEvEUlhE_EEvS4_RKT_EUliE_EEviT1_ --------------------------
	.section	.nv.constant0._ZN2at6native18elementwise_kernelILi128ELi4EZNS0_15gpu_kernel_implIZZZNS0_15neg_kernel_cudaERNS_18TensorIteratorBaseEENKUlvE0_clEvENKUlvE_clEvEUlhE_EEvS4_RKT_EUliE_EEviT1_,"a",@progbits
	.sectionflags	@""
	.align	4
.nv.constant0._ZN2at6native18elementwise_kernelILi128ELi4EZNS0_15gpu_kernel_implIZZZNS0_15neg_kernel_cudaERNS_18TensorIteratorBaseEENKUlvE0_clEvENKUlvE_clEvEUlhE_EEvS4_RKT_EUliE_EEviT1_:
	.zero		1072


//--------------------- .nv.constant0._ZN2at6native27unrolled_elementwise_kernelIZZZNS0_15neg_kernel_cudaERNS_18TensorIteratorBaseEENKUlvE0_clEvENKUlvE_clEvEUlhE_St5arrayIPcLm2EELi4E23TrivialOffsetCalculatorILi1EjESB_NS0_6memory12LoadWithCastILi1EEENSC_13StoreWithCastILi1EEEEEviT_T0_T2_T3_T4_T5_ --------------------------
	.section	.nv.constant0._ZN2at6native27unrolled_elementwise_kernelIZZZNS0_15neg_kernel_cudaERNS_18TensorIteratorBaseEENKUlvE0_clEvENKUlvE_clEvEUlhE_St5arrayIPcLm2EELi4E23TrivialOffsetCalculatorILi1EjESB_NS0_6memory12LoadWithCastILi1EEENSC_13StoreWithCastILi1EEEEEviT_T0_T2_T3_T4_T5_,"a",@progbits
	.sectionflags	@""
	.align	4
.nv.constant0._ZN2at6native27unrolled_elementwise_kernelIZZZNS0_15neg_kernel_cudaERNS_18TensorIteratorBaseEENKUlvE0_clEvENKUlvE_clEvEUlhE_St5arrayIPcLm2EELi4E23TrivialOffsetCalculatorILi1EjESB_NS0_6memory12LoadWithCastILi1EEENSC_13StoreWithCastILi1EEEEEviT_T0_T2_T3_T4_T5_:
	.zero		572


//--------------------- .nv.constant0._ZN2at6native18elementwise_kernelILi128ELi4EZNS0_22gpu_kernel_impl_nocastIZZZNS0_15neg_kernel_cudaERNS_18TensorIteratorBaseEENKUlvE0_clEvENKUlvE_clEvEUlhE_EEvS4_RKT_EUliE_EEviT1_ --------------------------
	.section	.nv.constant0._ZN2at6native18elementwise_kernelILi128ELi4EZNS0_22gpu_kernel_impl_nocastIZZZNS0_15neg_kernel_cudaERNS_18TensorIteratorBaseEENKUlvE0_clEvENKUlvE_clEvEUlhE_EEvS4_RKT_EUliE_EEviT1_,"a",@progbits
	.sectionflags	@""
	.align	4
.nv.constant0._ZN2at6native18elementwise_kernelILi128ELi4EZNS0_22gpu_kernel_impl_nocastIZZZNS0_15neg_kernel_cudaERNS_18TensorIteratorBaseEENKUlvE0_clEvENKUlvE_clEvEUlhE_EEvS4_RKT_EUliE_EEviT1_:
	.zero		1072


//--------------------- .nv.constant0._ZN2at6native27unrolled_elementwise_kernelIZZZNS0_15neg_kernel_cudaERNS_18TensorIteratorBaseEENKUlvE0_clEvENKUlvE_clEvEUlhE_St5arrayIPcLm2EELi4E23TrivialOffsetCalculatorILi1EjESB_NS0_6memory15LoadWithoutCastENSC_16StoreWithoutCastEEEviT_T0_T2_T3_T4_T5_ --------------------------
	.section	.nv.constant0._ZN2at6native27unrolled_elementwise_kernelIZZZNS0_15neg_kernel_cudaERNS_18TensorIteratorBaseEENKUlvE0_clEvENKUlvE_clEvEUlhE_St5arrayIPcLm2EELi4E23TrivialOffsetCalculatorILi1EjESB_NS0_6memory15LoadWithoutCastENSC_16StoreWithoutCastEEEviT_T0_T2_T3_T4_T5_,"a",@progbits
	.sectionflags	@""
	.align	4
.nv.constant0._ZN2at6native27unrolled_elementwise_kernelIZZZNS0_15neg_kernel_cudaERNS_18TensorIteratorBaseEENKUlvE0_clEvENKUlvE_clEvEUlhE_St5arrayIPcLm2EELi4E23TrivialOffsetCalculatorILi1EjESB_NS0_6memory15LoadWithoutCastENSC_16StoreWithoutCastEEEviT_T0_T2_T3_T4_T5_:
	.zero		556


//--------------------- .nv.constant0._ZN2at6native29vectorized_elementwise_kernelILi2EZZZNS0_15neg_kernel_cudaERNS_18TensorIteratorBaseEENKUlvE0_clEvENKUlvE_clEvEUlhE_St5arrayIPcLm2EEEEviT0_T1_ --------------------------
	.section	.nv.constant0._ZN2at6native29vectorized_elementwise_kernelILi2EZZZNS0_15neg_kernel_cudaERNS_18TensorIteratorBaseEENKUlvE0_clEvENKUlvE_clEvEUlhE_St5arrayIPcLm2EEEEviT0_T1_,"a",@progbits
	.sectionflags	@""
	.align	4
.nv.constant0._ZN2at6native29vectorized_elementwise_kernelILi2EZZZNS0_15neg_kernel_cudaERNS_18TensorIteratorBaseEENKUlvE0_clEvENKUlvE_clEvEUlhE_St5arrayIPcLm2EEEEviT0_T1_:
	.zero		552


//--------------------- .nv.constant0._ZN2at6native29vectorized_elementwise_kernelILi4EZZZNS0_15neg_kernel_cudaERNS_18TensorIteratorBaseEENKUlvE0_clEvENKUlvE_clEvEUlhE_St5arrayIPcLm2EEEEviT0_T1_ --------------------------
	.section	.nv.constant0._ZN2at6native29vectorized_elementwise_kernelILi4EZZZNS0_15neg_kernel_cudaERNS_18TensorIteratorBaseEENKUlvE0_clEvENKUlvE_clEvEUlhE_St5arrayIPcLm2EEEEviT0_T1_,"a",@progbits
	.sectionflags	@""
	.align	4
.nv.constant0._ZN2at6native29vectorized_elementwise_kernelILi4EZZZNS0_15neg_kernel_cudaERNS_18TensorIteratorBaseEENKUlvE0_clEvENKUlvE_clEvEUlhE_St5arrayIPcLm2EEEEviT0_T1_:
	.zero		552


//--------------------- .nv.constant0._ZN2at6native29vectorized_elementwise_kernelILi8EZZZNS0_15neg_kernel_cudaERNS_18TensorIteratorBaseEENKUlvE0_clEvENKUlvE_clEvEUlhE_St5arrayIPcLm2EEEEviT0_T1_ --------------------------
	.section	.nv.constant0._ZN2at6native29vectorized_elementwise_kernelILi8EZZZNS0_15neg_kernel_cudaERNS_18TensorIteratorBaseEENKUlvE0_clEvENKUlvE_clEvEUlhE_St5arrayIPcLm2EEEEviT0_T1_,"a",@progbits
	.sectionflags	@""
	.align	4
.nv.constant0._ZN2at6native29vectorized_elementwise_kernelILi8EZZZNS0_15neg_kernel_cudaERNS_18TensorIteratorBaseEENKUlvE0_clEvENKUlvE_clEvEUlhE_St5arrayIPcLm2EEEEviT0_T1_:
	.zero		552


//--------------------- .nv.constant0._ZN2at6native18elementwise_kernelILi128ELi4EZNS0_15gpu_kernel_implIZZZNS0_23logical_not_kernel_cudaERNS_18TensorIteratorBaseEENKUlvE0_clEvENKUlvE10_clEvEUlN3c108BFloat16EE_EEvS4_RKT_EUliE_EEviT1_ --------------------------
	.section	.nv.constant0._ZN2at6native18elementwise_kernelILi128ELi4EZNS0_15gpu_kernel_implIZZZNS0_23logical_not_kernel_cudaERNS_18TensorIteratorBaseEENKUlvE0_clEvENKUlvE10_clEvEUlN3c108BFloat16EE_EEvS4_RKT_EUliE_EEviT1_,"a",@progbits
	.sectionflags	@""
	.align	4
.nv.constant0._ZN2at6native18elementwise_kernelILi128ELi4EZNS0_15gpu_kernel_implIZZZNS0_23logical_not_kernel_cudaERNS_18TensorIteratorBaseEENKUlvE0_clEvENKUlvE10_clEvEUlN3c108BFloat16EE_EEvS4_RKT_EUliE_EEviT1_:
	.zero		1072


//--------------------- .nv.constant0._ZN2at6native27unrolled_elementwise_kernelIZZZNS0_23logical_not_kernel_cudaERNS_18TensorIteratorBaseEENKUlvE0_clEvENKUlvE10_clEvEUlN3c108BFloat16EE_St5arrayIPcLm2EELi4E23TrivialOffsetCalculatorILi1EjESD_NS0_6memory12LoadWithCastILi1EEENSE_13StoreWithCastILi1EEEEEviT_T0_T2_T3_T4_T5_ --------------------------
	.section	.nv.constant0._ZN2at6native27unrolled_elementwise_kernelIZZZNS0_23logical_not_kernel_cudaERNS_18TensorIteratorBaseEENKUlvE0_clEvENKUlvE10_clEvEUlN3c108BFloat16EE_St5arrayIPcLm2EELi4E23TrivialOffsetCalculatorILi1EjESD_NS0_6memory12LoadWithCastILi1EEENSE_13StoreWithCastILi1EEEEEviT_T0_T2_T3_T4_T5_,"a",@progbits
	.sectionflags	@""
	.align	4
.nv.constant0._ZN2at6native27unrolled_elementwise_kernelIZZZNS0_23logical_not_kernel_cudaERNS_18TensorIteratorBaseEENKUlvE0_clEvENKUlvE10_clEvEUlN3c108BFloat16EE_St5arrayIPcLm2EELi4E23TrivialOffsetCalculatorILi1EjESD_NS0_6memory12LoadWithCastILi1EEENSE_13StoreWithCastILi1EEEEEviT_T0_T2_T3_T4_T5_:
	.zero		572


//--------------------- .nv.constant0._ZN2at6native18elementwise_kernelILi128ELi4EZNS0_22gpu_kernel_impl_nocastIZZZNS0_23logical_not_kernel_cudaERNS_18TensorIteratorBaseEENKUlvE0_clEvENKUlvE10_clEvEUlN3c108BFloat16EE_EEvS4_RKT_EUliE_EEviT1_ --------------------------
	.section	.nv.constant0._ZN2at6native18elementwise_kernelILi128ELi4EZNS0_22gpu_kernel_impl_nocastIZZZNS0_23logical_not_kernel_cudaERNS_18TensorIteratorBaseEENKUlvE0_clEvENKUlvE10_clEvEUlN3c108BFloat16EE_EEvS4_RKT_EUliE_EEviT1_,"a",@progbits
	.sectionflags	@""
	.align	4
.nv.constant0._ZN2at6native18elementwise_kernelILi128ELi4EZNS0_22gpu_kernel_impl_nocastIZZZNS0_23logical_not_kernel_cudaERNS_18TensorIteratorBaseEENKUlvE0_clEvENKUlvE10_clEvEUlN3c108BFloat16EE_EEvS4_RKT_EUliE_EEviT1_:
	.zero		1072


//--------------------- .nv.constant0._ZN2at6native27unrolled_elementwise_kernelIZZZNS0_23logical_not_kernel_cudaERNS_18TensorIteratorBaseEENKUlvE0_clEvENKUlvE10_clEvEUlN3c108BFloat16EE_St5arrayIPcLm2EELi4E23TrivialOffsetCalculatorILi1EjESD_NS0_6memory15LoadWithoutCastENSE_16StoreWithoutCastEEEviT_T0_T2_T3_T4_T5_ --------------------------
	.section	.nv.constant0._ZN2at6native27unrolled_elementwise_kernelIZZZNS0_23logical_not_kernel_cudaERNS_18TensorIteratorBaseEENKUlvE0_clEvENKUlvE10_clEvEUlN3c108BFloat16EE_St5arrayIPcLm2EELi4E23TrivialOffsetCalculatorILi1EjESD_NS0_6memory15LoadWithoutCastENSE_16StoreWithoutCastEEEviT_T0_T2_T3_T4_T5_,"a",@progbits
	.sectionflags	@""
	.align	4
.nv.constant0._ZN2at6native27unrolled_elementwise_kernelIZZZNS0_23logical_not_kernel_cudaERNS_18TensorIteratorBaseEENKUlvE0_clEvENKUlvE10_clEvEUlN3c108BFloat16EE_St5arrayIPcLm2EELi4E23TrivialOffsetCalculatorILi1EjESD_NS0_6memory15LoadWithoutCastENSE_16StoreWithoutCastEEEviT_T0_T2_T3_T4_T5_:
	.zero		556


//--------------------- .nv.constant0._ZN2at6native29vectorized_elementwise_kernelILi2EZZZNS0_23logical_not_kernel_cudaERNS_18TensorIteratorBaseEENKUlvE0_clEvENKUlvE10_clEvEUlN3c108BFloat16EE_St5arrayIPcLm2EEEEviT0_T1_ --------------------------
	.section	.nv.constant0._ZN2at6native29vectorized_elementwise_kernelILi2EZZZNS0_23logical_not_kernel_cudaERNS_18TensorIteratorBaseEENKUlvE0_clEvENKUlvE10_clEvEUlN3c108BFloat16EE_St5arrayIPcLm2EEEEviT0_T1_,"a",@progbits
	.sectionflags	@""
	.align	4
.nv.constant0._ZN2at6native29vectorized_elementwise_kernelILi2EZZZNS0_23logical_not_kernel_cudaERNS_18TensorIteratorBaseEENKUlvE0_clEvENKUlvE10_clEvEUlN3c108BFloat16EE_St5arrayIPcLm2EEEEviT0_T1_:
	.zero		552


//--------------------- .nv.constant0._ZN2at6native29vectorized_elementwise_kernelILi4EZZZNS0_23logical_not_kernel_cudaERNS_18TensorIteratorBaseEENKUlvE0_clEvENKUlvE10_clEvEUlN3c108BFloat16EE_St5arrayIPcLm2EEEEviT0_T1_ --------------------------
	.section	.nv.constant0._ZN2at6native29vectorized_elementwise_kernelILi4EZZZNS0_23logical_not_kernel_cudaERNS_18TensorIteratorBaseEENKUlvE0_clEvENKUlvE10_clEvEUlN3c108BFloat16EE_St5arrayIPcLm2EEEEviT0_T1_,"a",@progbits
	.sectionflags	@""
	.align	4
.nv.constant0._ZN2at6native29vectorized_elementwise_kernelILi4EZZZNS0_23logical_not_kernel_cudaERNS_18TensorIteratorBaseEENKUlvE0_clEvENKUlvE10_clEvEUlN3c108BFloat16EE_St5arrayIPcLm2EEEEviT0_T1_:
	.zero		552


//--------------------- .nv.constant0._ZN2at6native29vectorized_elementwise_kernelILi8EZZZNS0_23logical_not_kernel_cudaERNS_18TensorIteratorBaseEENKUlvE0_clEvENKUlvE10_clEvEUlN3c108BFloat16EE_St5arrayIPcLm2EEEEviT0_T1_ --------------------------
	.section	.nv.constant0._ZN2at6native29vectorized_elementwise_kernelILi8EZZZNS0_23logical_not_kernel_cudaERNS_18TensorIteratorBaseEENKUlvE0_clEvENKUlvE10_clEvEUlN3c108BFloat16EE_St5arrayIPcLm2EEEEviT0_T1_,"a",@progbits
	.sectionflags	@""
	.align	4
.nv.constant0._ZN2at6native29vectorized_elementwise_kernelILi8EZZZNS0_23logical_not_kernel_cudaERNS_18TensorIteratorBaseEENKUlvE0_clEvENKUlvE10_clEvEUlN3c108BFloat16EE_St5arrayIPcLm2EEEEviT0_T1_:
	.zero		552


//--------------------- .nv.constant0._ZN2at6native18elementwise_kernelILi128ELi4EZNS0_15gpu_kernel_implIZZZNS0_23logical_not_kernel_cudaERNS_18TensorIteratorBaseEENKUlvE0_clEvENKUlvE9_clEvEUlN3c104HalfEE_EEvS4_RKT_EUliE_EEviT1_ --------------------------
	.section	.nv.constant0._ZN2at6native18elementwise_kernelILi128ELi4EZNS0_15gpu_kernel_implIZZZNS0_23logical_not_kernel_cudaERNS_18TensorIteratorBaseEENKUlvE0_clEvENKUlvE9_clEvEUlN3c104HalfEE_EEvS4_RKT_EUliE_EEviT1_,"a",@progbits
	.sectionflags	@""
	.align	4
.nv.constant0._ZN2at6native18elementwise_kernelILi128ELi4EZNS0_15gpu_kernel_implIZZZNS0_23logical_not_kernel_cudaERNS_18TensorIteratorBaseEENKUlvE0_clEvENKUlvE9_clEvEUlN3c104HalfEE_EEvS4_RKT_EUliE_EEviT1_:
	.zero		1072


//--------------------- .nv.constant0._ZN2at6native27unrolled_elementwise_kernelIZZZNS0_23logical_not_kernel_cudaERNS_18TensorIteratorBaseEENKUlvE0_clEvENKUlvE9_clEvEUlN3c104HalfEE_St5arrayIPcLm2EELi4E23TrivialOffsetCalculatorILi1EjESD_NS0_6memory12LoadWithCastILi1EEENSE_13StoreWithCastILi1EEEEEviT_T0_T2_T3_T4_T5_ --------------------------
	.section	.nv.constant0._ZN2at6native27unrolled_elementwise_kernelIZZZNS0_23logical_not_kernel_cudaERNS_18TensorIteratorBaseEENKUlvE0_clEvENKUlvE9_clEvEUlN3c104HalfEE_St5arrayIPcLm2EELi4E23TrivialOffsetCalculatorILi1EjESD_NS0_6memory12LoadWithCastILi1EEENSE_13StoreWithCastILi1EEEEEviT_T0_T2_T3_T4_T5_,"a",@progbits
	.sectionflags	@""
	.align	4
.nv.constant0._ZN2at6native27unrolled_elementwise_kernelIZZZNS0_23logical_not_kernel_cudaERNS_18TensorIteratorBaseEENKUlvE0_clEvENKUlvE9_clEvEUlN3c104HalfEE_St5arrayIPcLm2EELi4E23TrivialOffsetCalculatorILi1EjESD_NS0_6memory12LoadWithCastILi1EEENSE_13StoreWithCastILi1EEEEEviT_T0_T2_T3_T4_T5_:
	.zero		572


//--------------------- .nv.constant0._ZN2at6native18elementwise_kernelILi128ELi4EZNS0_22gpu_kernel_impl_nocastIZZZNS0_23logical_not_kernel_cudaERNS_18TensorIteratorBaseEENKUlvE0_clEvENKUlvE9_clEvEUlN3c104HalfEE_EEvS4_RKT_EUliE_EEviT1_ --------------------------
	.section	.nv.constant0._ZN2at6native18elementwise_kernelILi128ELi4EZNS0_22gpu_kernel_impl_nocastIZZZNS0_23logical_not_kernel_cudaERNS_18TensorIteratorBaseEENKUlvE0_clEvENKUlvE9_clEvEUlN3c104HalfEE_EEvS4_RKT_EUliE_EEviT1_,"a",@progbits
	.sectionflags	@""
	.align	4
.nv.constant0._ZN2at6native18elementwise_kernelILi128ELi4EZNS0_22gpu_kernel_impl_nocastIZZZNS0_23logical_not_kernel_cudaERNS_18TensorIteratorBaseEENKUlvE0_clEvENKUlvE9_clEvEUlN3c104HalfEE_EEvS4_RKT_EUliE_EEviT1_:
	.zero		1072


//--------------------- .nv.constant0._ZN2at6native27unrolled_elementwise_kernelIZZZNS0_23logical_not_kernel_cudaERNS_18TensorIteratorBaseEENKUlvE0_clEvENKUlvE9_clEvEUlN3c104HalfEE_St5arrayIPcLm2EELi4E23TrivialOffsetCalculatorILi1EjESD_NS0_6memory15LoadWithoutCastENSE_16StoreWithoutCastEEEviT_T0_T2_T3_T4_T5_ --------------------------
	.section	.nv.constant0._ZN2at6native27unrolled_elementwise_kernelIZZZNS0_23logical_not_kernel_cudaERNS_18TensorIteratorBaseEENKUlvE0_clEvENKUlvE9_clEvEUlN3c104HalfEE_St5arrayIPcLm2EELi4E23TrivialOffsetCalculatorILi1EjESD_NS0_6memory15LoadWithoutCastENSE_16StoreWithoutCastEEEviT_T0_T2_T3_T4_T5_,"a",@progbits
	.sectionflags	@""
	.align	4
.nv.constant0._ZN2at6native27unrolled_elementwise_kernelIZZZNS0_23logical_not_kernel_cudaERNS_18TensorIteratorBaseEENKUlvE0_clEvENKUlvE9_clEvEUlN3c104HalfEE_St5arrayIPcLm2EELi4E23TrivialOffsetCalculatorILi1EjESD_NS0_6memory15LoadWithoutCastENSE_16StoreWithoutCastEEEviT_T0_T2_T3_T4_T5_:
	.zero		556


//--------------------- .nv.constant0._ZN2at6native29vectorized_elementwise_kernelILi2EZZZNS0_23logical_not_kernel_cudaERNS_18TensorIteratorBaseEENKUlvE0_clEvENKUlvE9_clEvEUlN3c104HalfEE_St5arrayIPcLm2EEEEviT0_T1_ --------------------------
	.section	.nv.constant0._ZN2at6native29vectorized_elementwise_kernelILi2EZZZNS0_23logical_not_kernel_cudaERNS_18TensorIteratorBaseEENKUlvE0_clEvENKUlvE9_clEvEUlN3c104HalfEE_St5arrayIPcLm2EEEEviT0_T1_,"a",@progbits
	.sectionflags	@""
	.align	4
.nv.constant0._ZN2at6native29vectorized_elementwise_kernelILi2EZZZNS0_23logical_not_kernel_cudaERNS_18TensorIteratorBaseEENKUlvE0_clEvENKUlvE9_clEvEUlN3c104HalfEE_St5arrayIPcLm2EEEEviT0_T1_:
	.zero		552


//--------------------- .nv.constant0._ZN2at6native29vectorized_elementwise_kernelILi4EZZZNS0_23logical_not_kernel_cudaERNS_18TensorIteratorBaseEENKUlvE0_clEvENKUlvE9_clEvEUlN3c104HalfEE_St5arrayIPcLm2EEEEviT0_T1_ --------------------------
	.section	.nv.constant0._ZN2at6native29vectorized_elementwise_kernelILi4EZZZNS0_23logical_not_kernel_cudaERNS_18TensorIteratorBaseEENKUlvE0_clEvENKUlvE9_clEvEUlN3c104HalfEE_St5arrayIPcLm2EEEEviT0_T1_,"a",@progbits
	.sectionflags	@""
	.align	4
.nv.constant0._ZN2at6native29vectorized_elementwise_kernelILi4EZZZNS0_23logical_not_kernel_cudaERNS_18TensorIteratorBaseEENKUlvE0_clEvENKUlvE9_clEvEUlN3c104HalfEE_St5arrayIPcLm2EEEEviT0_T1_:
	.zero		552


//--------------------- .nv.constant0._ZN2at6native29vectorized_elementwise_kernelILi8EZZZNS0_23logical_not_kernel_cudaERNS_18TensorIteratorBaseEENKUlvE0_clEvENKUlvE9_clEvEUlN3c104HalfEE_St5arrayIPcLm2EEEEviT0_T1_ --------------------------
	.section	.nv.constant0._ZN2at6native29vectorized_elementwise_kernelILi8EZZZNS0_23logical_not_kernel_cudaERNS_18TensorIteratorBaseEENKUlvE0_clEvENKUlvE9_clEvEUlN3c104HalfEE_St5arrayIPcLm2EEEEviT0_T1_,"a",@progbits
	.sectionflags	@""
	.align	4
.nv.constant0._ZN2at6native29vectorized_elementwise_kernelILi8EZZZNS0_23logical_not_kernel_cudaERNS_18TensorIteratorBaseEENKUlvE0_clEvENKUlvE9_clEvEUlN3c104HalfEE_St5arrayIPcLm2EEEEviT0_T1_:
	.zero		552


//--------------------- .nv.constant0._ZN2at6native18elementwise_kernelILi128ELi4EZNS0_15gpu_kernel_implIZZZNS0_23logical_not_kernel_cudaERNS_18TensorIteratorBaseEENKUlvE0_clEvENKUlvE8_clEvEUlbE_EEvS4_RKT_EUliE_EEviT1_ --------------------------
	.section	.nv.constant0._ZN2at6native18elementwise_kernelILi128ELi4EZNS0_15gpu_kernel_implIZZZNS0_23logical_not_kernel_cudaERNS_18TensorIteratorBaseEENKUlvE0_clEvENKUlvE8_clEvEUlbE_EEvS4_RKT_EUliE_EEviT1_,"a",@progbits
	.sectionflags	@""
	.align	4
.nv.constant0._ZN2at6native18elementwise_kernelILi128ELi4EZNS0_15gpu_kernel_implIZZZNS0_23logical_not_kernel_cudaERNS_18TensorIteratorBaseEENKUlvE0_clEvENKUlvE8_clEvEUlbE_EEvS4_RKT_EUliE_EEviT1_:
	.zero		1072


//--------------------- .nv.constant0._ZN2at6native27unrolled_elementwise_kernelIZZZNS0_23logical_not_kernel_cudaERNS_18TensorIteratorBaseEENKUlvE0_clEvENKUlvE8_clEvEUlbE_St5arrayIPcLm2EELi4E23TrivialOffsetCalculatorILi1EjESB_NS0_6memory12LoadWithCastILi1EEENSC_13StoreWithCastILi1EEEEEviT_T0_T2_T3_T4_T5_ --------------------------
	.section	.nv.constant0._ZN2at6native27unrolled_elementwise_kernelIZZZNS0_23logical_not_kernel_cudaERNS_18TensorIteratorBaseEENKUlvE0_clEvENKUlvE8_clEvEUlbE_St5arrayIPcLm2EELi4E23TrivialOffsetCalculatorILi1EjESB_NS0_6memory12LoadWithCastILi1EEENSC_13StoreWithCastILi1EEEEEviT_T0_T2_T3_T4_T5_,"a",@progbits
	.sectionflags	@""
	.align	4
.nv.constant0._ZN2at6native27unrolled_elementwise_kernelIZZZNS0_23logical_not_kernel_cudaERNS_18TensorIteratorBaseEENKUlvE0_clEvENKUlvE8_clEvEUlbE_St5arrayIPcLm2EELi4E23TrivialOffsetCalculatorILi1EjESB_NS0_6memory12LoadWithCastILi1EEENSC_13StoreWithCastILi1EEEEEviT_T0_T2_T3_T4_T5_:
	.zero		572


//--------------------- .nv.constant0._ZN2at6native18elementwise_kernelILi128ELi4EZNS0_22gpu_kernel_impl_nocastIZZZNS0_23logical_not_kernel_cudaERNS_18TensorIteratorBaseEENKUlvE0_clEvENKUlvE8_clEvEUlbE_EEvS4_RKT_EUliE_EEviT1_ --------------------------
	.section	.nv.constant0._ZN2at6native18elementwise_kernelILi128ELi4EZNS0_22gpu_kernel_impl_nocastIZZZNS0_23logical_not_kernel_cudaERNS_18TensorIteratorBaseEENKUlvE0_clEvENKUlvE8_clEvEUlbE_EEvS4_RKT_EUliE_EEviT1_,"a",@progbits
	.sectionflags	@""
	.align	4
.nv.constant0._ZN2at6native18elementwise_kernelILi128ELi4EZNS0_22gpu_kernel_impl_nocastIZZZNS0_23logical_not_kernel_cudaERNS_18TensorIteratorBaseEENKUlvE0_clEvENKUlvE8_clEvEUlbE_EEvS4_RKT_EUliE_EEviT1_:
	.zero		1072


//--------------------- .nv.constant0._ZN2at6native27unrolled_elementwise_kernelIZZZNS0_23logical_not_kernel_cudaERNS_18TensorIteratorBaseEENKUlvE0_clEvENKUlvE8_clEvEUlbE_St5arrayIPcLm2EELi4E23TrivialOffsetCalculatorILi1EjESB_NS0_6memory15LoadWithoutCastENSC_16StoreWithoutCastEEEviT_T0_T2_T3_T4_T5_ --------------------------
	.section	.nv.constant0._ZN2at6native27unrolled_elementwise_kernelIZZZNS0_23logical_not_kernel_cudaERNS_18TensorIteratorBaseEENKUlvE0_clEvENKUlvE8_clEvEUlbE_St5arrayIPcLm2EELi4E23TrivialOffsetCalculatorILi1EjESB_NS0_6memory15LoadWithoutCastENSC_16StoreWithoutCastEEEviT_T0_T2_T3_T4_T5_,"a",@progbits
	.sectionflags	@""
	.align	4
.nv.constant0._ZN2at6native27unrolled_elementwise_kernelIZZZNS0_23logical_not_kernel_cudaERNS_18TensorIteratorBaseEENKUlvE0_clEvENKUlvE8_clEvEUlbE_St5arrayIPcLm2EELi4E23TrivialOffsetCalculatorILi1EjESB_NS0_6memory15LoadWithoutCastENSC_16StoreWithoutCastEEEviT_T0_T2_T3_T4_T5_:
	.zero		556


//--------------------- .nv.constant0._ZN2at6native29vectorized_elementwise_kernelILi2EZZZNS0_23logical_not_kernel_cudaERNS_18TensorIteratorBaseEENKUlvE0_clEvENKUlvE8_clEvEUlbE_St5arrayIPcLm2EEEEviT0_T1_ --------------------------
	.section	.nv.constant0._ZN2at6native29vectorized_elementwise_kernelILi2EZZZNS0_23logical_not_kernel_cudaERNS_18TensorIteratorBaseEENKUlvE0_clEvENKUlvE8_clEvEUlbE_St5arrayIPcLm2EEEEviT0_T1_,"a",@progbits
	.sectionflags	@""
	.align	4
.nv.constant0._ZN2at6native29vectorized_elementwise_kernelILi2EZZZNS0_23logical_not_kernel_cudaERNS_18TensorIteratorBaseEENKUlvE0_clEvENKUlvE8_clEvEUlbE_St5arrayIPcLm2EEEEviT0_T1_:
	.zero		552


//--------------------- .nv.constant0._ZN2at6native29vectorized_elementwise_kernelILi4EZZZNS0_23logical_not_kernel_cudaERNS_18TensorIteratorBaseEENKUlvE0_clEvENKUlvE8_clEvEUlbE_St5arrayIPcLm2EEEEviT0_T1_ --------------------------
	.section	.nv.constant0._ZN2at6native29vectorized_elementwise_kernelILi4EZZZNS0_23logical_not_kernel_cudaERNS_18TensorIteratorBaseEENKUlvE0_clEvENKUlvE8_clEvEUlbE_St5arrayIPcLm2EEEEviT0_T1_,"a",@progbits
	.sectionflags	@""
	.align	4
.nv.constant0._ZN2at6native29vectorized_elementwise_kernelILi4EZZZNS0_23logical_not_kernel_cudaERNS_18TensorIteratorBaseEENKUlvE0_clEvENKUlvE8_clEvEUlbE_St5arrayIPcLm2EEEEviT0_T1_:
	.zero		552


//--------------------- .nv.constant0._ZN2at6native29vectorized_elementwise_kernelILi8EZZZNS0_23logical_not_kernel_cudaERNS_18TensorIteratorBaseEENKUlvE0_clEvENKUlvE8_clEvEUlbE_St5arrayIPcLm2EEEEviT0_T1_ --------------------------
	.section	.nv.constant0._ZN2at6native29vectorized_elementwise_kernelILi8EZZZNS0_23logical_not_kernel_cudaERNS_18TensorIteratorBaseEENKUlvE0_clEvENKUlvE8_clEvEUlbE_St5arrayIPcLm2EEEEviT0_T1_,"a",@progbits
	.sectionflags	@""
	.align	4
.nv.constant0._ZN2at6native29vectorized_elementwise_kernelILi8EZZZNS0_23logical_not_kernel_cudaERNS_18TensorIteratorBaseEENKUlvE0_clEvENKUlvE8_clEvEUlbE_St5arrayIPcLm2EEEEviT0_T1_:
	.zero		552


//--------------------- .nv.constant0._ZN2at6native18elementwise_kernelILi128ELi4EZNS0_15gpu_kernel_implIZZZNS0_23logical_not_kernel_cudaERNS_18TensorIteratorBaseEENKUlvE0_clEvENKUlvE7_clEvEUlN3c107complexIfEEE_EEvS4_RKT_EUliE_EEviT1_ --------------------------
	.section	.nv.constant0._ZN2at6native18elementwise_kernelILi128ELi4EZNS0_15gpu_kernel_implIZZZNS0_23logical_not_kernel_cudaERNS_18TensorIteratorBaseEENKUlvE0_clEvENKUlvE7_clEvEUlN3c107complexIfEEE_EEvS4_RKT_EUliE_EEviT1_,"a",@progbits
	.sectionflags	@""
	.align	4
.nv.constant0._ZN2at6native18elementwise_kernelILi128ELi4EZNS0_15gpu_kernel_implIZZZNS0_23logical_not_kernel_cudaERNS_18TensorIteratorBaseEENKUlvE0_clEvENKUlvE7_clEvEUlN3c107complexIfEEE_EEvS4_RKT_EUliE_EEviT1_:
	.zero		1072


//--------------------- .nv.constant0._ZN2at6native27unrolled_elementwise_kernelIZZZNS0_23logical_not_kernel_cudaERNS_18TensorIteratorBaseEENKUlvE0_clEvENKUlvE7_clEvEUlN3c107complexIfEEE_St5arrayIPcLm2EELi4E23TrivialOffsetCalculatorILi1EjESE_NS0_6memory12LoadWithCastILi1EEENSF_13StoreWithCastILi1EEEEEviT_T0_T2_T3_T4_T5_ --------------------------
	.section	.nv.constant0._ZN2at6native27unrolled_elementwise_kernelIZZZNS0_23logical_not_kernel_cudaERNS_18TensorIteratorBaseEENKUlvE0_clEvENKUlvE7_clEvEUlN3c107complexIfEEE_St5arrayIPcLm2EELi4E23TrivialOffsetCalculatorILi1EjESE_NS0_6memory12LoadWithCastILi1EEENSF_13StoreWithCastILi1EEEEEviT_T0_T2_T3_T4_T5_,"a",@progbits
	.sectionflags	@""
	.align	4
.nv.constant0._ZN2at6native27unrolled_elementwise_kernelIZZZNS0_23logical_not_kernel_cudaERNS_18TensorIteratorBaseEENKUlvE0_clEvENKUlvE7_clEvEUlN3c107complexIfEEE_St5arrayIPcLm2EELi4E23TrivialOffsetCalculatorILi1EjESE_NS0_6memory12LoadWithCastILi1EEENSF_13StoreWithCastILi1EEEEEviT_T0_T2_T3_T4_T5_:
	.zero		572


//--------------------- .nv.constant0._ZN2at6native18elementwise_kernelILi128ELi4EZNS0_22gpu_kernel_impl_nocastIZZZNS0_23logical_not_kernel_cudaERNS_18TensorIteratorBaseEENKUlvE0_clEvENKUlvE7_clEvEUlN3c107complexIfEEE_EEvS4_RKT_EUliE_EEviT1_ --------------------------
	.section	.nv.constant0._ZN2at6native18elementwise_kernelILi128ELi4EZNS0_22gpu_kernel_impl_nocastIZZZNS0_23logical_not_kernel_cudaERNS_18TensorIteratorBaseEENKUlvE0_clEvENKUlvE7_clEvEUlN3c107complexIfEEE_EEvS4_RKT_EUliE_EEviT1_,"a",@progbits
	.sectionflags	@""
	.align	4
.nv.constant0._ZN2at6native18elementwise_kernelILi128ELi4EZNS0_22gpu_kernel_impl_nocastIZZZNS0_23logical_not_kernel_cudaERNS_18TensorIteratorBaseEENKUlvE0_clEvENKUlvE7_clEvEUlN3c107complexIfEEE_EEvS4_RKT_EUliE_EEviT1_:
	.zero		1072


//--------------------- .nv.constant0._ZN2at6native27unrolled_elementwise_kernelIZZZNS0_23logical_not_kernel_cudaERNS_18TensorIteratorBaseEENKUlvE0_clEvENKUlvE7_clEvEUlN3c107complexIfEEE_St5arrayIPcLm2EELi4E23TrivialOffsetCalculatorILi1EjESE_NS0_6memory15LoadWithoutCastENSF_16StoreWithoutCastEEEviT_T0_T2_T3_T4_T5_ --------------------------
	.section	.nv.constant0._ZN2at6native27unrolled_elementwise_kernelIZZZNS0_23logical_not_kernel_cudaERNS_18TensorIteratorBaseEENKUlvE0_clEvENKUlvE7_clEvEUlN3c107complexIfEEE_St5arrayIPcLm2EELi4E23TrivialOffsetCalculatorILi1EjESE_NS0_6memory15LoadWithoutCastENSF_16StoreWithoutCastEEEviT_T0_T2_T3_T4_T5_,"a",@progbits
	.sectionflags	@""
	.align	4
.nv.constant0._ZN2at6native27unrolled_elementwise_kernelIZZZNS0_23logical_not_kernel_cudaERNS_18TensorIteratorBaseEENKUlvE0_clEvENKUlvE7_clEvEUlN3c107complexIfEEE_St5arrayIPcLm2EELi4E23TrivialOffsetCalculatorILi1EjESE_NS0_6memory15LoadWithoutCastENSF_16StoreWithoutCastEEEviT_T0_T2_T3_T4_T5_:
	.zero		556


//--------------------- .nv.constant0._ZN2at6native29vectorized_elementwise_kernelILi2EZZZNS0_23logical_not_kernel_cudaERNS_18TensorIteratorBaseEENKUlvE0_clEvENKUlvE7_clEvEUlN3c107complexIfEEE_St5arrayIPcLm2EEEEviT0_T1_ --------------------------
	.section	.nv.constant0._ZN2at6native29vectorized_elementwise_kernelILi2EZZZNS0_23logical_not_kernel_cudaERNS_18TensorIteratorBaseEENKUlvE0_clEvENKUlvE7_clEvEUlN3c107complexIfEEE_St5arrayIPcLm2EEEEviT0_T1_,"a",@progbits
	.sectionflags	@""
	.align	4
.nv.constant0._ZN2at6native29vectorized_elementwise_kernelILi2EZZZNS0_23logical_not_kernel_cudaERNS_18TensorIteratorBaseEENKUlvE0_clEvENKUlvE7_clEvEUlN3c107complexIfEEE_St5arrayIPcLm2EEEEviT0_T1_:
	.zero		552


//--------------------- .nv.constant0._ZN2at6native29vectorized_elementwise_kernelILi4EZZZNS0_23logical_not_kernel_cudaERNS_18TensorIteratorBaseEENKUlvE0_clEvENKUlvE7_clEvEUlN3c107complexIfEEE_St5arrayIPcLm2EEEEviT0_T1_ --------------------------
	.section	.nv.constant0._ZN2at6native29vectorized_elementwise_kernelILi4EZZZNS0_23logical_not_kernel_cudaERNS_18TensorIteratorBaseEENKUlvE0_clEvENKUlvE7_clEvEUlN3c107complexIfEEE_St5arrayIPcLm2EEEEviT0_T1_,"a",@progbits
	.sectionflags	@""
	.align	4
.nv.constant0._ZN2at6native29vectorized_elementwise_kernelILi4EZZZNS0_23logical_not_kernel_cudaERNS_18TensorIteratorBaseEENKUlvE0_clEvENKUlvE7_clEvEUlN3c107complexIfEEE_St5arrayIPcLm2EEEEviT0_T1_:
	.zero		552


//--------------------- .nv.constant0._ZN2at6native29vectorized_elementwise_kernelILi8EZZZNS0_23logical_not_kernel_cudaERNS_18TensorIteratorBaseEENKUlvE0_clEvENKUlvE7_clEvEUlN3c107complexIfEEE_St5arrayIPcLm2EEEEviT0_T1_ --------------------------
	.section	.nv.constant0._ZN2at6native29vectorized_elementwise_kernelILi8EZZZNS0_23logical_not_kernel_cudaERNS_18TensorIteratorBaseEENKUlvE0_clEvENKUlvE7_clEvEUlN3c107complexIfEEE_St5arrayIPcLm2EEEEviT0_T1_,"a",@progbits
	.sectionflags	@""
	.align	4
.nv.constant0._ZN2at6native29vectorized_elementwise_kernelILi8EZZZNS0_23logical_not_kernel_cudaERNS_18TensorIteratorBaseEENKUlvE0_clEvENKUlvE7_clEvEUlN3c107complexIfEEE_St5arrayIPcLm2EEEEviT0_T1_:
	.zero		552


//--------------------- .nv.constant0._ZN2at6native18elementwise_kernelILi128ELi4EZNS0_15gpu_kernel_implIZZZNS0_23logical_not_kernel_cudaERNS_18TensorIteratorBaseEENKUlvE0_clEvENKUlvE6_clEvEUlN3c107complexIdEEE_EEvS4_RKT_EUliE_EEviT1_ --------------------------
	.section	.nv.constant0._ZN2at6native18elementwise_kernelILi128ELi4EZNS0_15gpu_kernel_implIZZZNS0_23logical_not_kernel_cudaERNS_18TensorIteratorBaseEENKUlvE0_clEvENKUlvE6_clEvEUlN3c107complexIdEEE_EEvS4_RKT_EUliE_EEviT1_,"a",@progbits
	.sectionflags	@""
	.align	4
.nv.constant0._ZN2at6native18elementwise_kernelILi128ELi4EZNS0_15gpu_kernel_implIZZZNS0_23logical_not_kernel_cudaERNS_18TensorIteratorBaseEENKUlvE0_clEvENKUlvE6_clEvEUlN3c107complexIdEEE_EEvS4_RKT_EUliE_EEviT1_:
	.zero		1072


//--------------------- .nv.constant0._ZN2at6native27unrolled_elementwise_kernelIZZZNS0_23logical_not_kernel_cudaERNS_18TensorIteratorBaseEENKUlvE0_clEvENKUlvE6_clEvEUlN3c107complexIdEEE_St5arrayIPcLm2EELi4E23TrivialOffsetCalculatorILi1EjESE_NS0_6memory12LoadWithCastILi1EEENSF_13StoreWithCastILi1EEEEEviT_T0_T2_T3_T4_T5_ --------------------------
	.section	.nv.constant0._ZN2at6native27unrolled_elementwise_kernelIZZZNS0_23logical_not_kernel_cudaERNS_18TensorIteratorBaseEENKUlvE0_clEvENKUlvE6_clEvEUlN3c107complexIdEEE_St5arrayIPcLm2EELi4E23TrivialOffsetCalculatorILi1EjESE_NS0_6memory12LoadWithCastILi1EEENSF_13StoreWithCastILi1EEEEEviT_T0_T2_T3_T4_T5_,"a",@progbits
	.sectionflags	@""
	.align	4
.nv.constant0._ZN2at6native27unrolled_elementwise_kernelIZZZNS0_23logical_not_kernel_cudaERNS_18TensorIteratorBaseEENKUlvE0_clEvENKUlvE6_clEvEUlN3c107complexIdEEE_St5arrayIPcLm2EELi4E23TrivialOffsetCalculatorILi1EjESE_NS0_6memory12LoadWithCastILi1EEENSF_13StoreWithCastILi1EEEEEviT_T0_T2_T3_T4_T5_:
	.zero		572


//--------------------- .nv.constant0._ZN2at6native18elementwise_kernelILi128ELi4EZNS0_22gpu_kernel_impl_nocastIZZZNS0_23logical_not_kernel_cudaERNS_18TensorIteratorBaseEENKUlvE0_clEvENKUlvE6_clEvEUlN3c107complexIdEEE_EEvS4_RKT_EUliE_EEviT1_ --------------------------
	.section	.nv.constant0._ZN2at6native18elementwise_kernelILi128ELi4EZNS0_22gpu_kernel_impl_nocastIZZZNS0_23logical_not_kernel_cudaERNS_18TensorIteratorBaseEENKUlvE0_clEvENKUlvE6_clEvEUlN3c107complexIdEEE_EEvS4_RKT_EUliE_EEviT1_,"a",@progbits
	.sectionflags	@""
	.align	4
.nv.constant0._ZN2at6native18elementwise_kernelILi128ELi4EZNS0_22gpu_kernel_impl_nocastIZZZNS0_23logical_not_kernel_cudaERNS_18TensorIteratorBaseEENKUlvE0_clEvENKUlvE6_clEvEUlN3c107complexIdEEE_EEvS4_RKT_EUliE_EEviT1_:
	.zero		1072


//--------------------- .nv.constant0._ZN2at6native27unrolled_elementwise_kernelIZZZNS0_23logical_not_kernel_cudaERNS_18TensorIteratorBaseEENKUlvE0_clEvENKUlvE6_clEvEUlN3c107complexIdEEE_St5arrayIPcLm2EELi4E23TrivialOffsetCalculatorILi1EjESE_NS0_6memory15LoadWithoutCastENSF_16StoreWithoutCastEEEviT_T0_T2_T3_T4_T5_ --------------------------
	.section	.nv.constant0._ZN2at6native27unrolled_elementwise_kernelIZZZNS0_23logical_not_kernel_cudaERNS_18TensorIteratorBaseEENKUlvE0_clEvENKUlvE6_clEvEUlN3c107complexIdEEE_St5arrayIPcLm2EELi4E23TrivialOffsetCalculatorILi1EjESE_NS0_6memory15LoadWithoutCastENSF_16StoreWithoutCastEEEviT_T0_T2_T3_T4_T5_,"a",@progbits
	.sectionflags	@""
	.align	4
.nv.constant0._ZN2at6native27unrolled_elementwise_kernelIZZZNS0_23logical_not_kernel_cudaERNS_18TensorIteratorBaseEENKUlvE0_clEvENKUlvE6_clEvEUlN3c107complexIdEEE_St5arrayIPcLm2EELi4E23TrivialOffsetCalculatorILi1EjESE_NS0_6memory15LoadWithoutCastENSF_16StoreWithoutCastEEEviT_T0_T2_T3_T4_T5_:
	.zero		556


//--------------------- .nv.constant0._ZN2at6native29vectorized_elementwise_kernelILi2EZZZNS0_23logical_not_kernel_cudaERNS_18TensorIteratorBaseEENKUlvE0_clEvENKUlvE6_clEvEUlN3c107complexIdEEE_St5arrayIPcLm2EEEEviT0_T1_ --------------------------
	.section	.nv.constant0._ZN2at6native29vectorized_elementwise_kernelILi2EZZZNS0_23logical_not_kernel_cudaERNS_18TensorIteratorBaseEENKUlvE0_clEvENKUlvE6_clEvEUlN3c107complexIdEEE_St5arrayIPcLm2EEEEviT0_T1_,"a",@progbits
	.sectionflags	@""
	.align	4
.nv.constant0._ZN2at6native29vectorized_elementwise_kernelILi2EZZZNS0_23logical_not_kernel_cudaERNS_18TensorIteratorBaseEENKUlvE0_clEvENKUlvE6_clEvEUlN3c107complexIdEEE_St5arrayIPcLm2EEEEviT0_T1_:
	.zero		552


//--------------------- .nv.constant0._ZN2at6native29vectorized_elementwise_kernelILi4EZZZNS0_23logical_not_kernel_cudaERNS_18TensorIteratorBaseEENKUlvE0_clEvENKUlvE6_clEvEUlN3c107complexIdEEE_St5arrayIPcLm2EEEEviT0_T1_ --------------------------
	.section	.nv.constant0._ZN2at6native29vectorized_elementwise_kernelILi4EZZZNS0_23logical_not_kernel_cudaERNS_18TensorIteratorBaseEENKUlvE0_clEvENKUlvE6_clEvEUlN3c107complexIdEEE_St5arrayIPcLm2EEEEviT0_T1_,"a",@progbits
	.sectionflags	@""
	.align	4
.nv.constant0._ZN2at6native29vectorized_elementwise_kernelILi4EZZZNS0_23logical_not_kernel_cudaERNS_18TensorIteratorBaseEENKUlvE0_clEvENKUlvE6_clEvEUlN3c107complexIdEEE_St5arrayIPcLm2EEEEviT0_T1_:
	.zero		552


//--------------------- .nv.constant0._ZN2at6native29vectorized_elementwise_kernelILi8EZZZNS0_23logical_not_kernel_cudaERNS_18TensorIteratorBaseEENKUlvE0_clEvENKUlvE6_clEvEUlN3c107complexIdEEE_St5arrayIPcLm2EEEEviT0_T1_ --------------------------
	.section	.nv.constant0._ZN2at6native29vectorized_elementwise_kernelILi8EZZZNS0_23logical_not_kernel_cudaERNS_18TensorIteratorBaseEENKUlvE0_clEvENKUlvE6_clEvEUlN3c107complexIdEEE_St5arrayIPcLm2EEEEviT0_T1_,"a",@progbits
	.sectionflags	@""
	.align	4
.nv.constant0._ZN2at6native29vectorized_elementwise_kernelILi8EZZZNS0_23logical_not_kernel_cudaERNS_18TensorIteratorBaseEENKUlvE0_clEvENKUlvE6_clEvEUlN3c107complexIdEEE_St5arrayIPcLm2EEEEviT0_T1_:
	.zero		552


//--------------------- .nv.constant0._ZN2at6native18elementwise_kernelILi128ELi4EZNS0_15gpu_kernel_implIZZZNS0_23logical_not_kernel_cudaERNS_18TensorIteratorBaseEENKUlvE0_clEvENKUlvE5_clEvEUlfE_EEvS4_RKT_EUliE_EEviT1_ --------------------------
	.section	.nv.constant0._ZN2at6native18elementwise_kernelILi128ELi4EZNS0_15gpu_kernel_implIZZZNS0_23logical_not_kernel_cudaERNS_18TensorIteratorBaseEENKUlvE0_clEvENKUlvE5_clEvEUlfE_EEvS4_RKT_EUliE_EEviT1_,"a",@progbits
	.sectionflags	@""
	.align	4
.nv.constant0._ZN2at6native18elementwise_kernelILi128ELi4EZNS0_15gpu_kernel_implIZZZNS0_23logical_not_kernel_cudaERNS_18TensorIteratorBaseEENKUlvE0_clEvENKUlvE5_clEvEUlfE_EEvS4_RKT_EUliE_EEviT1_:
	.zero		1072


//--------------------- .nv.constant0._ZN2at6native27unrolled_elementwise_kernelIZZZNS0_23logical_not_kernel_cudaERNS_18TensorIteratorBaseEENKUlvE0_clEvENKUlvE5_clEvEUlfE_St5arrayIPcLm2EELi4E23TrivialOffsetCalculatorILi1EjESB_NS0_6memory12LoadWithCastILi1EEENSC_13StoreWithCastILi1EEEEEviT_T0_T2_T3_T4_T5_ --------------------------
	.section	.nv.constant0._ZN2at6native27unrolled_elementwise_kernelIZZZNS0_23logical_not_kernel_cudaERNS_18TensorIteratorBaseEENKUlvE0_clEvENKUlvE5_clEvEUlfE_St5arrayIPcLm2EELi4E23TrivialOffsetCalculatorILi1EjESB_NS0_6memory12LoadWithCastILi1EEENSC_13StoreWithCastILi1EEEEEviT_T0_T2_T3_T4_T5_,"a",@progbits
	.sectionflags	@""
	.align	4
.nv.constant0._ZN2at6native27unrolled_elementwise_kernelIZZZNS0_23logical_not_kernel_cudaERNS_18TensorIteratorBaseEENKUlvE0_clEvENKUlvE5_clEvEUlfE_St5arrayIPcLm2EELi4E23TrivialOffsetCalculatorILi1EjESB_NS0_6memory12LoadWithCastILi1EEENSC_13StoreWithCastILi1EEEEEviT_T0_T2_T3_T4_T5_:
	.zero		572


//--------------------- .nv.constant0._ZN2at6native18elementwise_kernelILi128ELi4EZNS0_22gpu_kernel_impl_nocastIZZZNS0_23logical_not_kernel_cudaERNS_18TensorIteratorBaseEENKUlvE0_clEvENKUlvE5_clEvEUlfE_EEvS4_RKT_EUliE_EEviT1_ --------------------------
	.section	.nv.constant0._ZN2at6native18elementwise_kernelILi128ELi4EZNS0_22gpu_kernel_impl_nocastIZZZNS0_23logical_not_kernel_cudaERNS_18TensorIteratorBaseEENKUlvE0_clEvENKUlvE5_clEvEUlfE_EEvS4_RKT_EUliE_EEviT1_,"a",@progbits
	.sectionflags	@""
	.align	4
.nv.constant0._ZN2at6native18elementwise_kernelILi128ELi4EZNS0_22gpu_kernel_impl_nocastIZZZNS0_23logical_not_kernel_cudaERNS_18TensorIteratorBaseEENKUlvE0_clEvENKUlvE5_clEvEUlfE_EEvS4_RKT_EUliE_EEviT1_:
	.zero		1072


//--------------------- .nv.constant0._ZN2at6native27unrolled_elementwise_kernelIZZZNS0_23logical_not_kernel_cudaERNS_18TensorIteratorBaseEENKUlvE0_clEvENKUlvE5_clEvEUlfE_St5arrayIPcLm2EELi4E23TrivialOffsetCalculatorILi1EjESB_NS0_6memory15LoadWithoutCastENSC_16StoreWithoutCastEEEviT_T0_T2_T3_T4_T5_ --------------------------
	.section	.nv.constant0._ZN2at6native27unrolled_elementwise_kernelIZZZNS0_23logical_not_kernel_cudaERNS_18TensorIteratorBaseEENKUlvE0_clEvENKUlvE5_clEvEUlfE_St5arrayIPcLm2EELi4E23TrivialOffsetCalculatorILi1EjESB_NS0_6memory15LoadWithoutCastENSC_16StoreWithoutCastEEEviT_T0_T2_T3_T4_T5_,"a",@progbits
	.sectionflags	@""
	.align	4
.nv.constant0._ZN2at6native27unrolled_elementwise_kernelIZZZNS0_23logical_not_kernel_cudaERNS_18TensorIteratorBaseEENKUlvE0_clEvENKUlvE5_clEvEUlfE_St5arrayIPcLm2EELi4E23TrivialOffsetCalculatorILi1EjESB_NS0_6memory15LoadWithoutCastENSC_16StoreWithoutCastEEEviT_T0_T2_T3_T4_T5_:
	.zero		556


//--------------------- .nv.constant0._ZN2at6native29vectorized_elementwise_kernelILi2EZZZNS0_23logical_not_kernel_cudaERNS_18TensorIteratorBaseEENKUlvE0_clEvENKUlvE5_clEvEUlfE_St5arrayIPcLm2EEEEviT0_T1_ --------------------------
	.section	.nv.constant0._ZN2at6native29vectorized_elementwise_kernelILi2EZZZNS0_23logical_not_kernel_cudaERNS_18TensorIteratorBaseEENKUlvE0_clEvENKUlvE5_clEvEUlfE_St5arrayIPcLm2EEEEviT0_T1_,"a",@progbits
	.sectionflags	@""
	.align	4
.nv.constant0._ZN2at6native29vectorized_elementwise_kernelILi2EZZZNS0_23logical_not_kernel_cudaERNS_18TensorIteratorBaseEENKUlvE0_clEvENKUlvE5_clEvEUlfE_St5arrayIPcLm2EEEEviT0_T1_:
	.zero		552


//--------------------- .nv.constant0._ZN2at6native29vectorized_elementwise_kernelILi4EZZZNS0_23logical_not_kernel_cudaERNS_18TensorIteratorBaseEENKUlvE0_clEvENKUlvE5_clEvEUlfE_St5arrayIPcLm2EEEEviT0_T1_ --------------------------
	.section	.nv.constant0._ZN2at6native29vectorized_elementwise_kernelILi4EZZZNS0_23logical_not_kernel_cudaERNS_18TensorIteratorBaseEENKUlvE0_clEvENKUlvE5_clEvEUlfE_St5arrayIPcLm2EEEEviT0_T1_,"a",@progbits
	.sectionflags	@""
	.align	4
.nv.constant0._ZN2at6native29vectorized_elementwise_kernelILi4EZZZNS0_23logical_not_kernel_cudaERNS_18TensorIteratorBaseEENKUlvE0_clEvENKUlvE5_clEvEUlfE_St5arrayIPcLm2EEEEviT0_T1_:
	.zero		552


//--------------------- .nv.constant0._ZN2at6native29vectorized_elementwise_kernelILi8EZZZNS0_23logical_not_kernel_cudaERNS_18TensorIteratorBaseEENKUlvE0_clEvENKUlvE5_clEvEUlfE_St5arrayIPcLm2EEEEviT0_T1_ --------------------------
	.section	.nv.constant0._ZN2at6native29vectorized_elementwise_kernelILi8EZZZNS0_23logical_not_kernel_cudaERNS_18TensorIteratorBaseEENKUlvE0_clEvENKUlvE5_clEvEUlfE_St5arrayIPcLm2EEEEviT0_T1_,"a",@progbits
	.sectionflags	@""
	.align	4
.nv.constant0._ZN2at6native29vectorized_elementwise_kernelILi8EZZZNS0_23logical_not_kernel_cudaERNS_18TensorIteratorBaseEENKUlvE0_clEvENKUlvE5_clEvEUlfE_St5arrayIPcLm2EEEEviT0_T1_:
	.zero		552


//--------------------- .nv.constant0._ZN2at6native18elementwise_kernelILi128ELi4EZNS0_15gpu_kernel_implIZZZNS0_23logical_not_kernel_cudaERNS_18TensorIteratorBaseEENKUlvE0_clEvENKUlvE4_clEvEUldE_EEvS4_RKT_EUliE_EEviT1_ --------------------------
	.section	.nv.constant0._ZN2at6native18elementwise_kernelILi128ELi4EZNS0_15gpu_kernel_implIZZZNS0_23logical_not_kernel_cudaERNS_18TensorIteratorBaseEENKUlvE0_clEvENKUlvE4_clEvEUldE_EEvS4_RKT_EUliE_EEviT1_,"a",@progbits
	.sectionflags	@""
	.align	4
.nv.constant0._ZN2at6native18elementwise_kernelILi128ELi4EZNS0_15gpu_kernel_implIZZZNS0_23logical_not_kernel_cudaERNS_18TensorIteratorBaseEENKUlvE0_clEvENKUlvE4_clEvEUldE_EEvS4_RKT_EUliE_EEviT1_:
	.zero		1072


//--------------------- .nv.constant0._ZN2at6native27unrolled_elementwise_kernelIZZZNS0_23logical_not_kernel_cudaERNS_18TensorIteratorBaseEENKUlvE0_clEvENKUlvE4_clEvEUldE_St5arrayIPcLm2EELi4E23TrivialOffsetCalculatorILi1EjESB_NS0_6memory12LoadWithCastILi1EEENSC_13StoreWithCastILi1EEEEEviT_T0_T2_T3_T4_T5_ --------------------------
	.section	.nv.constant0._ZN2at6native27unrolled_elementwise_kernelIZZZNS0_23logical_not_kernel_cudaERNS_18TensorIteratorBaseEENKUlvE0_clEvENKUlvE4_clEvEUldE_St5arrayIPcLm2EELi4E23TrivialOffsetCalculatorILi1EjESB_NS0_6memory12LoadWithCastILi1EEENSC_13StoreWithCastILi1EEEEEviT_T0_T2_T3_T4_T5_,"a",@progbits
	.sectionflags	@""
	.align	4
.nv.constant0._ZN2at6native27unrolled_elementwise_kernelIZZZNS0_23logical_not_kernel_cudaERNS_18TensorIteratorBaseEENKUlvE0_clEvENKUlvE4_clEvEUldE_St5arrayIPcLm2EELi4E23TrivialOffsetCalculatorILi1EjESB_NS0_6memory12LoadWithCastILi1EEENSC_13StoreWithCastILi1EEEEEviT_T0_T2_T3_T4_T5_:
	.zero		572


//--------------------- .nv.constant0._ZN2at6native18elementwise_kernelILi128ELi4EZNS0_22gpu_kernel_impl_nocastIZZZNS0_23logical_not_kernel_cudaERNS_18TensorIteratorBaseEENKUlvE0_clEvENKUlvE4_clEvEUldE_EEvS4_RKT_EUliE_EEviT1_ --------------------------
	.section	.nv.constant0._ZN2at6native18elementwise_kernelILi128ELi4EZNS0_22gpu_kernel_impl_nocastIZZZNS0_23logical_not_kernel_cudaERNS_18TensorIteratorBaseEENKUlvE0_clEvENKUlvE4_clEvEUldE_EEvS4_RKT_EUliE_EEviT1_,"a",@progbits
	.sectionflags	@""
	.align	4
.nv.constant0._ZN2at6native18elementwise_kernelILi128ELi4EZNS0_22gpu_kernel_impl_nocastIZZZNS0_23logical_not_kernel_cudaERNS_18TensorIteratorBaseEENKUlvE0_clEvENKUlvE4_clEvEUldE_EEvS4_RKT_EUliE_EEviT1_:
	.zero		1072


//--------------------- .nv.constant0._ZN2at6native27unrolled_elementwise_kernelIZZZNS0_23logical_not_kernel_cudaERNS_18TensorIteratorBaseEENKUlvE0_clEvENKUlvE4_clEvEUldE_St5arrayIPcLm2EELi4E23TrivialOffsetCalculatorILi1EjESB_NS0_6memory15LoadWithoutCastENSC_16StoreWithoutCastEEEviT_T0_T2_T3_T4_T5_ --------------------------
	.section	.nv.constant0._ZN2at6native27unrolled_elementwise_kernelIZZZNS0_23logical_not_kernel_cudaERNS_18TensorIteratorBaseEENKUlvE0_clEvENKUlvE4_clEvEUldE_St5arrayIPcLm2EELi4E23TrivialOffsetCalculatorILi1EjESB_NS0_6memory15LoadWithoutCastENSC_16StoreWithoutCastEEEviT_T0_T2_T3_T4_T5_,"a",@progbits
	.sectionflags	@""
	.align	4
.nv.constant0._ZN2at6native27unrolled_elementwise_kernelIZZZNS0_23logical_not_kernel_cudaERNS_18TensorIteratorBaseEENKUlvE0_clEvENKUlvE4_clEvEUldE_St5arrayIPcLm2EELi4E23TrivialOffsetCalculatorILi1EjESB_NS0_6memory15LoadWithoutCastENSC_16StoreWithoutCastEEEviT_T0_T2_T3_T4_T5_:
	.zero		556


//--------------------- .nv.constant0._ZN2at6native29vectorized_elementwise_kernelILi2EZZZNS0_23logical_not_kernel_cudaERNS_18TensorIteratorBaseEENKUlvE0_clEvENKUlvE4_clEvEUldE_St5arrayIPcLm2EEEEviT0_T1_ --------------------------
	.section	.nv.constant0._ZN2at6native29vectorized_elementwise_kernelILi2EZZZNS0_23logical_not_kernel_cudaERNS_18TensorIteratorBaseEENKUlvE0_clEvENKUlvE4_clEvEUldE_St5arrayIPcLm2EEEEviT0_T1_,"a",@progbits
	.sectionflags	@""
	.align	4
.nv.constant0._ZN2at6native29vectorized_elementwise_kernelILi2EZZZNS0_23logical_not_kernel_cudaERNS_18TensorIteratorBaseEENKUlvE0_clEvENKUlvE4_clEvEUldE_St5arrayIPcLm2EEEEviT0_T1_:
	.zero		552


//--------------------- .nv.constant0._ZN2at6native29vectorized_elementwise_kernelILi4EZZZNS0_23logical_not_kernel_cudaERNS_18TensorIteratorBaseEENKUlvE0_clEvENKUlvE4_clEvEUldE_St5arrayIPcLm2EEEEviT0_T1_ --------------------------
	.section	.nv.constant0._ZN2at6native29vectorized_elementwise_kernelILi4EZZZNS0_23logical_not_kernel_cudaERNS_18TensorIteratorBaseEENKUlvE0_clEvENKUlvE4_clEvEUldE_St5arrayIPcLm2EEEEviT0_T1_,"a",@progbits
	.sectionflags	@""
	.align	4
.nv.constant0._ZN2at6native29vectorized_elementwise_kernelILi4EZZZNS0_23logical_not_kernel_cudaERNS_18TensorIteratorBaseEENKUlvE0_clEvENKUlvE4_clEvEUldE_St5arrayIPcLm2EEEEviT0_T1_:
	.zero		552


//--------------------- .nv.constant0._ZN2at6native29vectorized_elementwise_kernelILi8EZZZNS0_23logical_not_kernel_cudaERNS_18TensorIteratorBaseEENKUlvE0_clEvENKUlvE4_clEvEUldE_St5arrayIPcLm2EEEEviT0_T1_ --------------------------
	.section	.nv.constant0._ZN2at6native29vectorized_elementwise_kernelILi8EZZZNS0_23logical_not_kernel_cudaERNS_18TensorIteratorBaseEENKUlvE0_clEvENKUlvE4_clEvEUldE_St5arrayIPcLm2EEEEviT0_T1_,"a",@progbits
	.sectionflags	@""
	.align	4
.nv.constant0._ZN2at6native29vectorized_elementwise_kernelILi8EZZZNS0_23logical_not_kernel_cudaERNS_18TensorIteratorBaseEENKUlvE0_clEvENKUlvE4_clEvEUldE_St5arrayIPcLm2EEEEviT0_T1_:
	.zero		552


//--------------------- .nv.constant0._ZN2at6native18elementwise_kernelILi128ELi4EZNS0_15gpu_kernel_implIZZZNS0_23logical_not_kernel_cudaERNS_18TensorIteratorBaseEENKUlvE0_clEvENKUlvE3_clEvEUlsE_EEvS4_RKT_EUliE_EEviT1_ --------------------------
	.section	.nv.constant0._ZN2at6native18elementwise_kernelILi128ELi4EZNS0_15gpu_kernel_implIZZZNS0_23logical_not_kernel_cudaERNS_18TensorIteratorBaseEENKUlvE0_clEvENKUlvE3_clEvEUlsE_EEvS4_RKT_EUliE_EEviT1_,"a",@progbits
	.sectionflags	@""
	.align	4
.nv.constant0._ZN2at6native18elementwise_kernelILi128ELi4EZNS0_15gpu_kernel_implIZZZNS0_23logical_not_kernel_cudaERNS_18TensorIteratorBaseEENKUlvE0_clEvENKUlvE3_clEvEUlsE_EEvS4_RKT_EUliE_EEviT1_:
	.zero		1072


//--------------------- .nv.constant0._ZN2at6native27unrolled_elementwise_kernelIZZZNS0_23logical_not_kernel_cudaERNS_18TensorIteratorBaseEENKUlvE0_clEvENKUlvE3_clEvEUlsE_St5arrayIPcLm2EELi4E23TrivialOffsetCalculatorILi1EjESB_NS0_6memory12LoadWithCastILi1EEENSC_13StoreWithCastILi1EEEEEviT_T0_T2_T3_T4_T5_ --------------------------
	.section	.nv.constant0._ZN2at6native27unrolled_elementwise_kernelIZZZNS0_23logical_not_kernel_cudaERNS_18TensorIteratorBaseEENKUlvE0_clEvENKUlvE3_clEvEUlsE_St5arrayIPcLm2EELi4E23TrivialOffsetCalculatorILi1EjESB_NS0_6memory12LoadWithCastILi1EEENSC_13StoreWithCastILi1EEEEEviT_T0_T2_T3_T4_T5_,"a",@progbits
	.sectionflags	@""
	.align	4
.nv.constant0._ZN2at6native27unrolled_elementwise_kernelIZZZNS0_23logical_not_kernel_cudaERNS_18TensorIteratorBaseEENKUlvE0_clEvENKUlvE3_clEvEUlsE_St5arrayIPcLm2EELi4E23TrivialOffsetCalculatorILi1EjESB_NS0_6memory12LoadWithCastILi1EEENSC_13StoreWithCastILi1EEEEEviT_T0_T2_T3_T4_T5_:
	.zero		572


//--------------------- .nv.constant0._ZN2at6native18elementwise_kernelILi128ELi4EZNS0_22gpu_kernel_impl_nocastIZZZNS0_23logical_not_kernel_cudaERNS_18TensorIteratorBaseEENKUlvE0_clEvENKUlvE3_clEvEUlsE_EEvS4_RKT_EUliE_EEviT1_ --------------------------
	.section	.nv.constant0._ZN2at6native18elementwise_kernelILi128ELi4EZNS0_22gpu_kernel_impl_nocastIZZZNS0_23logical_not_kernel_cudaERNS_18TensorIteratorBaseEENKUlvE0_clEvENKUlvE3_clEvEUlsE_EEvS4_RKT_EUliE_EEviT1_,"a",@progbits
	.sectionflags	@""
	.align	4
.nv.constant0._ZN2at6native18elementwise_kernelILi128ELi4EZNS0_22gpu_kernel_impl_nocastIZZZNS0_23logical_not_kernel_cudaERNS_18TensorIteratorBaseEENKUlvE0_clEvENKUlvE3_clEvEUlsE_EEvS4_RKT_EUliE_EEviT1_:
	.zero		1072


//--------------------- .nv.constant0._ZN2at6native27unrolled_elementwise_kernelIZZZNS0_23logical_not_kernel_cudaERNS_18TensorIteratorBaseEENKUlvE0_clEvENKUlvE3_clEvEUlsE_St5arrayIPcLm2EELi4E23TrivialOffsetCalculatorILi1EjESB_NS0_6memory15LoadWithoutCastENSC_16StoreWithoutCastEEEviT_T0_T2_T3_T4_T5_ --------------------------
	.section	.nv.constant0._ZN2at6native27unrolled_elementwise_kernelIZZZNS0_23logical_not_kernel_cudaERNS_18TensorIteratorBaseEENKUlvE0_clEvENKUlvE3_clEvEUlsE_St5arrayIPcLm2EELi4E23TrivialOffsetCalculatorILi1EjESB_NS0_6memory15LoadWithoutCastENSC_16StoreWithoutCastEEEviT_T0_T2_T3_T4_T5_,"a",@progbits
	.sectionflags	@""
	.align	4
.nv.constant0._ZN2at6native27unrolled_elementwise_kernelIZZZNS0_23logical_not_kernel_cudaERNS_18TensorIteratorBaseEENKUlvE0_clEvENKUlvE3_clEvEUlsE_St5arrayIPcLm2EELi4E23TrivialOffsetCalculatorILi1EjESB_NS0_6memory15LoadWithoutCastENSC_16StoreWithoutCastEEEviT_T0_T2_T3_T4_T5_:
	.zero		556


//--------------------- .nv.constant0._ZN2at6native29vectorized_elementwise_kernelILi2EZZZNS0_23logical_not_kernel_cudaERNS_18TensorIteratorBaseEENKUlvE0_clEvENKUlvE3_clEvEUlsE_St5arrayIPcLm2EEEEviT0_T1_ --------------------------
	.section	.nv.constant0._ZN2at6native29vectorized_elementwise_kernelILi2EZZZNS0_23logical_not_kernel_cudaERNS_18TensorIteratorBaseEENKUlvE0_clEvENKUlvE3_clEvEUlsE_St5arrayIPcLm2EEEEviT0_T1_,"a",@progbits
	.sectionflags	@""
	.align	4
.nv.constant0._ZN2at6native29vectorized_elementwise_kernelILi2EZZZNS0_23logical_not_kernel_cudaERNS_18TensorIteratorBaseEENKUlvE0_clEvENKUlvE3_clEvEUlsE_St5arrayIPcLm2EEEEviT0_T1_:
	.zero		552


//--------------------- .nv.constant0._ZN2at6native29vectorized_elementwise_kernelILi4EZZZNS0_23logical_not_kernel_cudaERNS_18TensorIteratorBaseEENKUlvE0_clEvENKUlvE3_clEvEUlsE_St5arrayIPcLm2EEEEviT0_T1_ --------------------------
	.section	.nv.constant0._ZN2at6native29vectorized_elementwise_kernelILi4EZZZNS0_23logical_not_kernel_cudaERNS_18TensorIteratorBaseEENKUlvE0_clEvENKUlvE3_clEvEUlsE_St5arrayIPcLm2EEEEviT0_T1_,"a",@progbits
	.sectionflags	@""
	.align	4
.nv.constant0._ZN2at6native29vectorized_elementwise_kernelILi4EZZZNS0_23logical_not_kernel_cudaERNS_18TensorIteratorBaseEENKUlvE0_clEvENKUlvE3_clEvEUlsE_St5arrayIPcLm2EEEEviT0_T1_:
	.zero		552


//--------------------- .nv.constant0._ZN2at6native29vectorized_elementwise_kernelILi8EZZZNS0_23logical_not_kernel_cudaERNS_18TensorIteratorBaseEENKUlvE0_clEvENKUlvE3_clEvEUlsE_St5arrayIPcLm2EEEEviT0_T1_ --------------------------
	.section	.nv.constant0._ZN2at6native29vectorized_elementwise_kernelILi8EZZZNS0_23logical_not_kernel_cudaERNS_18TensorIteratorBaseEENKUlvE0_clEvENKUlvE3_clEvEUlsE_St5arrayIPcLm2EEEEviT0_T1_,"a",@progbits
	.sectionflags	@""
	.align	4
.nv.constant0._ZN2at6native29vectorized_elementwise_kernelILi8EZZZNS0_23logical_not_kernel_cudaERNS_18TensorIteratorBaseEENKUlvE0_clEvENKUlvE3_clEvEUlsE_St5arrayIPcLm2EEEEviT0_T1_:
	.zero		552


//--------------------- .nv.constant0._ZN2at6native18elementwise_kernelILi128ELi4EZNS0_15gpu_kernel_implIZZZNS0_23logical_not_kernel_cudaERNS_18TensorIteratorBaseEENKUlvE0_clEvENKUlvE2_clEvEUllE_EEvS4_RKT_EUliE_EEviT1_ --------------------------
	.section	.nv.constant0._ZN2at6native18elementwise_kernelILi128ELi4EZNS0_15gpu_kernel_implIZZZNS0_23logical_not_kernel_cudaERNS_18TensorIteratorBaseEENKUlvE0_clEvENKUlvE2_clEvEUllE_EEvS4_RKT_EUliE_EEviT1_,"a",@progbits
	.sectionflags	@""
	.align	4
.nv.constant0._ZN2at6native18elementwise_kernelILi128ELi4EZNS0_15gpu_kernel_implIZZZNS0_23logical_not_kernel_cudaERNS_18TensorIteratorBaseEENKUlvE0_clEvENKUlvE2_clEvEUllE_EEvS4_RKT_EUliE_EEviT1_:
	.zero		1072


//--------------------- .nv.constant0._ZN2at6native27unrolled_elementwise_kernelIZZZNS0_23logical_not_kernel_cudaERNS_18TensorIteratorBaseEENKUlvE0_clEvENKUlvE2_clEvEUllE_St5arrayIPcLm2EELi4E23TrivialOffsetCalculatorILi1EjESB_NS0_6memory12LoadWithCastILi1EEENSC_13StoreWithCastILi1EEEEEviT_T0_T2_T3_T4_T5_ --------------------------
	.section	.nv.constant0._ZN2at6native27unrolled_elementwise_kernelIZZZNS0_23logical_not_kernel_cudaERNS_18TensorIteratorBaseEENKUlvE0_clEvENKUlvE2_clEvEUllE_St5arrayIPcLm2EELi4E23TrivialOffsetCalculatorILi1EjESB_NS0_6memory12LoadWithCastILi1EEENSC_13StoreWithCastILi1EEEEEviT_T0_T2_T3_T4_T5_,"a",@progbits
	.sectionflags	@""
	.align	4
.nv.constant0._ZN2at6native27unrolled_elementwise_kernelIZZZNS0_23logical_not_kernel_cudaERNS_18TensorIteratorBaseEENKUlvE0_clEvENKUlvE2_clEvEUllE_St5arrayIPcLm2EELi4E23TrivialOffsetCalculatorILi1EjESB_NS0_6memory12LoadWithCastILi1EEENSC_13StoreWithCastILi1EEEEEviT_T0_T2_T3_T4_T5_:
	.zero		572


//--------------------- .nv.constant0._ZN2at6native18elementwise_kernelILi128ELi4EZNS0_22gpu_kernel_impl_nocastIZZZNS0_23logical_not_kernel_cudaERNS_18TensorIteratorBaseEENKUlvE0_clEvENKUlvE2_clEvEUllE_EEvS4_RKT_EUliE_EEviT1_ --------------------------
	.section	.nv.constant0._ZN2at6native18elementwise_kernelILi128ELi4EZNS0_22gpu_kernel_impl_nocastIZZZNS0_23logical_not_kernel_cudaERNS_18TensorIteratorBaseEENKUlvE0_clEvENKUlvE2_clEvEUllE_EEvS4_RKT_EUliE_EEviT1_,"a",@progbits
	.sectionflags	@""
	.align	4
.nv.constant0._ZN2at6native18elementwise_kernelILi128ELi4EZNS0_22gpu_kernel_impl_nocastIZZZNS0_23logical_not_kernel_cudaERNS_18TensorIteratorBaseEENKUlvE0_clEvENKUlvE2_clEvEUllE_EEvS4_RKT_EUliE_EEviT1_:
	.zero		1072


//--------------------- .nv.constant0._ZN2at6native27unrolled_elementwise_kernelIZZZNS0_23logical_not_kernel_cudaERNS_18TensorIteratorBaseEENKUlvE0_clEvENKUlvE2_clEvEUllE_St5arrayIPcLm2EELi4E23TrivialOffsetCalculatorILi1EjESB_NS0_6memory15LoadWithoutCastENSC_16StoreWithoutCastEEEviT_T0_T2_T3_T4_T5_ --------------------------
	.section	.nv.constant0._ZN2at6native27unrolled_elementwise_kernelIZZZNS0_23logical_not_kernel_cudaERNS_18TensorIteratorBaseEENKUlvE0_clEvENKUlvE2_clEvEUllE_St5arrayIPcLm2EELi4E23TrivialOffsetCalculatorILi1EjESB_NS0_6memory15LoadWithoutCastENSC_16StoreWithoutCastEEEviT_T0_T2_T3_T4_T5_,"a",@progbits
	.sectionflags	@""
	.align	4
.nv.constant0._ZN2at6native27unrolled_elementwise_kernelIZZZNS0_23logical_not_kernel_cudaERNS_18TensorIteratorBaseEENKUlvE0_clEvENKUlvE2_clEvEUllE_St5arrayIPcLm2EELi4E23TrivialOffsetCalculatorILi1EjESB_NS0_6memory15LoadWithoutCastENSC_16StoreWithoutCastEEEviT_T0_T2_T3_T4_T5_:
	.zero		556


//--------------------- .nv.constant0._ZN2at6native29vectorized_elementwise_kernelILi2EZZZNS0_23logical_not_kernel_cudaERNS_18TensorIteratorBaseEENKUlvE0_clEvENKUlvE2_clEvEUllE_St5arrayIPcLm2EEEEviT0_T1_ --------------------------
	.section	.nv.constant0._ZN2at6native29vectorized_elementwise_kernelILi2EZZZNS0_23logical_not_kernel_cudaERNS_18TensorIteratorBaseEENKUlvE0_clEvENKUlvE2_clEvEUllE_St5arrayIPcLm2EEEEviT0_T1_,"a",@progbits
	.sectionflags	@""
	.align	4
.nv.constant0._ZN2at6native29vectorized_elementwise_kernelILi2EZZZNS0_23logical_not_kernel_cudaERNS_18TensorIteratorBaseEENKUlvE0_clEvENKUlvE2_clEvEUllE_St5arrayIPcLm2EEEEviT0_T1_:
	.zero		552


//--------------------- .nv.constant0._ZN2at6native29vectorized_elementwise_kernelILi4EZZZNS0_23logical_not_kernel_cudaERNS_18TensorIteratorBaseEENKUlvE0_clEvENKUlvE2_clEvEUllE_St5arrayIPcLm2EEEEviT0_T1_ --------------------------
	.section	.nv.constant0._ZN2at6native29vectorized_elementwise_kernelILi4EZZZNS0_23logical_not_kernel_cudaERNS_18TensorIteratorBaseEENKUlvE0_clEvENKUlvE2_clEvEUllE_St5arrayIPcLm2EEEEviT0_T1_,"a",@progbits
	.sectionflags	@""
	.align	4
.nv.constant0._ZN2at6native29vectorized_elementwise_kernelILi4EZZZNS0_23logical_not_kernel_cudaERNS_18TensorIteratorBaseEENKUlvE0_clEvENKUlvE2_clEvEUllE_St5arrayIPcLm2EEEEviT0_T1_:
	.zero		552


//--------------------- .nv.constant0._ZN2at6native29vectorized_elementwise_kernelILi8EZZZNS0_23logical_not_kernel_cudaERNS_18TensorIteratorBaseEENKUlvE0_clEvENKUlvE2_clEvEUllE_St5arrayIPcLm2EEEEviT0_T1_ --------------------------
	.section	.nv.constant0._ZN2at6native29vectorized_elementwise_kernelILi8EZZZNS0_23logical_not_kernel_cudaERNS_18TensorIteratorBaseEENKUlvE0_clEvENKUlvE2_clEvEUllE_St5arrayIPcLm2EEEEviT0_T1_,"a",@progbits
	.sectionflags	@""
	.align	4
.nv.constant0._ZN2at6native29vectorized_elementwise_kernelILi8EZZZNS0_23logical_not_kernel_cudaERNS_18TensorIteratorBaseEENKUlvE0_clEvENKUlvE2_clEvEUllE_St5arrayIPcLm2EEEEviT0_T1_:
	.zero		552


//--------------------- .nv.constant0._ZN2at6native18elementwise_kernelILi128ELi4EZNS0_15gpu_kernel_implIZZZNS0_23logical_not_kernel_cudaERNS_18TensorIteratorBaseEENKUlvE0_clEvENKUlvE1_clEvEUliE_EEvS4_RKT_EUliE_EEviT1_ --------------------------
	.section	.nv.constant0._ZN2at6native18elementwise_kernelILi128ELi4EZNS0_15gpu_kernel_implIZZZNS0_23logical_not_kernel_cudaERNS_18TensorIteratorBaseEENKUlvE0_clEvENKUlvE1_clEvEUliE_EEvS4_RKT_EUliE_EEviT1_,"a",@progbits
	.sectionflags	@""
	.align	4
.nv.constant0._ZN2at6native18elementwise_kernelILi128ELi4EZNS0_15gpu_kernel_implIZZZNS0_23logical_not_kernel_cudaERNS_18TensorIteratorBaseEENKUlvE0_clEvENKUlvE1_clEvEUliE_EEvS4_RKT_EUliE_EEviT1_:
	.zero		1072


//--------------------- .nv.constant0._ZN2at6native27unrolled_elementwise_kernelIZZZNS0_23logical_not_kernel_cudaERNS_18TensorIteratorBaseEENKUlvE0_clEvENKUlvE1_clEvEUliE_St5arrayIPcLm2EELi4E23TrivialOffsetCalculatorILi1EjESB_NS0_6memory12LoadWithCastILi1EEENSC_13StoreWithCastILi1EEEEEviT_T0_T2_T3_T4_T5_ --------------------------
	.section	.nv.constant0._ZN2at6native27unrolled_elementwise_kernelIZZZNS0_23logical_not_kernel_cudaERNS_18TensorIteratorBaseEENKUlvE0_clEvENKUlvE1_clEvEUliE_St5arrayIPcLm2EELi4E23TrivialOffsetCalculatorILi1EjESB_NS0_6memory12LoadWithCastILi1EEENSC_13StoreWithCastILi1EEEEEviT_T0_T2_T3_T4_T5_,"a",@progbits
	.sectionflags	@""
	.align	4
.nv.constant0._ZN2at6native27unrolled_elementwise_kernelIZZZNS0_23logical_not_kernel_cudaERNS_18TensorIteratorBaseEENKUlvE0_clEvENKUlvE1_clEvEUliE_St5arrayIPcLm2EELi4E23TrivialOffsetCalculatorILi1EjESB_NS0_6memory12LoadWithCastILi1EEENSC_13StoreWithCastILi1EEEEEviT_T0_T2_T3_T4_T5_:
	.zero		572


//--------------------- .nv.constant0._ZN2at6native18elementwise_kernelILi128ELi4EZNS0_22gpu_kernel_impl_nocastIZZZNS0_23logical_not_kernel_cudaERNS_18TensorIteratorBaseEENKUlvE0_clEvENKUlvE1_clEvEUliE_EEvS4_RKT_EUliE_EEviT1_ --------------------------
	.section	.nv.constant0._ZN2at6native18elementwise_kernelILi128ELi4EZNS0_22gpu_kernel_impl_nocastIZZZNS0_23logical_not_kernel_cudaERNS_18TensorIteratorBaseEENKUlvE0_clEvENKUlvE1_clEvEUliE_EEvS4_RKT_EUliE_EEviT1_,"a",@progbits
	.sectionflags	@""
	.align	4
.nv.constant0._ZN2at6native18elementwise_kernelILi128ELi4EZNS0_22gpu_kernel_impl_nocastIZZZNS0_23logical_not_kernel_cudaERNS_18TensorIteratorBaseEENKUlvE0_clEvENKUlvE1_clEvEUliE_EEvS4_RKT_EUliE_EEviT1_:
	.zero		1072


//--------------------- .nv.constant0._ZN2at6native27unrolled_elementwise_kernelIZZZNS0_23logical_not_kernel_cudaERNS_18TensorIteratorBaseEENKUlvE0_clEvENKUlvE1_clEvEUliE_St5arrayIPcLm2EELi4E23TrivialOffsetCalculatorILi1EjESB_NS0_6memory15LoadWithoutCastENSC_16StoreWithoutCastEEEviT_T0_T2_T3_T4_T5_ --------------------------
	.section	.nv.constant0._ZN2at6native27unrolled_elementwise_kernelIZZZNS0_23logical_not_kernel_cudaERNS_18TensorIteratorBaseEENKUlvE0_clEvENKUlvE1_clEvEUliE_St5arrayIPcLm2EELi4E23TrivialOffsetCalculatorILi1EjESB_NS0_6memory15LoadWithoutCastENSC_16StoreWithoutCastEEEviT_T0_T2_T3_T4_T5_,"a",@progbits
	.sectionflags	@""
	.align	4
.nv.constant0._ZN2at6native27unrolled_elementwise_kernelIZZZNS0_23logical_not_kernel_cudaERNS_18TensorIteratorBaseEENKUlvE0_clEvENKUlvE1_clEvEUliE_St5arrayIPcLm2EELi4E23TrivialOffsetCalculatorILi1EjESB_NS0_6memory15LoadWithoutCastENSC_16StoreWithoutCastEEEviT_T0_T2_T3_T4_T5_:
	.zero		556


//--------------------- .nv.constant0._ZN2at6native29vectorized_elementwise_kernelILi2EZZZNS0_23logical_not_kernel_cudaERNS_18TensorIteratorBaseEENKUlvE0_clEvENKUlvE1_clEvEUliE_St5arrayIPcLm2EEEEviT0_T1_ --------------------------
	.section	.nv.constant0._ZN2at6native29vectorized_elementwise_kernelILi2EZZZNS0_23logical_not_kernel_cudaERNS_18TensorIteratorBaseEENKUlvE0_clEvENKUlvE1_clEvEUliE_St5arrayIPcLm2EEEEviT0_T1_,"a",@progbits
	.sectionflags	@""
	.align	4
.nv.constant0._ZN2at6native29vectorized_elementwise_kernelILi2EZZZNS0_23logical_not_kernel_cudaERNS_18TensorIteratorBaseEENKUlvE0_clEvENKUlvE1_clEvEUliE_St5arrayIPcLm2EEEEviT0_T1_:
	.zero		552


//--------------------- .nv.constant0._ZN2at6native29vectorized_elementwise_kernelILi4EZZZNS0_23logical_not_kernel_cudaERNS_18TensorIteratorBaseEENKUlvE0_clEvENKUlvE1_clEvEUliE_St5arrayIPcLm2EEEEviT0_T1_ --------------------------
	.section	.nv.constant0._ZN2at6native29vectorized_elementwise_kernelILi4EZZZNS0_23logical_not_kernel_cudaERNS_18TensorIteratorBaseEENKUlvE0_clEvENKUlvE1_clEvEUliE_St5arrayIPcLm2EEEEviT0_T1_,"a",@progbits
	.sectionflags	@""
	.align	4
.nv.constant0._ZN2at6native29vectorized_elementwise_kernelILi4EZZZNS0_23logical_not_kernel_cudaERNS_18TensorIteratorBaseEENKUlvE0_clEvENKUlvE1_clEvEUliE_St5arrayIPcLm2EEEEviT0_T1_:
	.zero		552


//--------------------- .nv.constant0._ZN2at6native29vectorized_elementwise_kernelILi8EZZZNS0_23logical_not_kernel_cudaERNS_18TensorIteratorBaseEENKUlvE0_clEvENKUlvE1_clEvEUliE_St5arrayIPcLm2EEEEviT0_T1_ --------------------------
	.section	.nv.constant0._ZN2at6native29vectorized_elementwise_kernelILi8EZZZNS0_23logical_not_kernel_cudaERNS_18TensorIteratorBaseEENKUlvE0_clEvENKUlvE1_clEvEUliE_St5arrayIPcLm2EEEEviT0_T1_,"a",@progbits
	.sectionflags	@""
	.align	4
.nv.constant0._ZN2at6native29vectorized_elementwise_kernelILi8EZZZNS0_23logical_not_kernel_cudaERNS_18TensorIteratorBaseEENKUlvE0_clEvENKUlvE1_clEvEUliE_St5arrayIPcLm2EEEEviT0_T1_:
	.zero		552


//--------------------- .nv.constant0._ZN2at6native18elementwise_kernelILi128ELi4EZNS0_15gpu_kernel_implIZZZNS0_23logical_not_kernel_cudaERNS_18TensorIteratorBaseEENKUlvE0_clEvENKUlvE0_clEvEUlaE_EEvS4_RKT_EUliE_EEviT1_ --------------------------
	.section	.nv.constant0._ZN2at6native18elementwise_kernelILi128ELi4EZNS0_15gpu_kernel_implIZZZNS0_23logical_not_kernel_cudaERNS_18TensorIteratorBaseEENKUlvE0_clEvENKUlvE0_clEvEUlaE_EEvS4_RKT_EUliE_EEviT1_,"a",@progbits
	.sectionflags	@""
	.align	4
.nv.constant0._ZN2at6native18elementwise_kernelILi128ELi4EZNS0_15gpu_kernel_implIZZZNS0_23logical_not_kernel_cudaERNS_18TensorIteratorBaseEENKUlvE0_clEvENKUlvE0_clEvEUlaE_EEvS4_RKT_EUliE_EEviT1_:
	.zero		1072


//--------------------- .nv.constant0._ZN2at6native27unrolled_elementwise_kernelIZZZNS0_23logical_not_kernel_cudaERNS_18TensorIteratorBaseEENKUlvE0_clEvENKUlvE0_clEvEUlaE_St5arrayIPcLm2EELi4E23TrivialOffsetCalculatorILi1EjESB_NS0_6memory12LoadWithCastILi1EEENSC_13StoreWithCastILi1EEEEEviT_T0_T2_T3_T4_T5_ --------------------------
	.section	.nv.constant0._ZN2at6native27unrolled_elementwise_kernelIZZZNS0_23logical_not_kernel_cudaERNS_18TensorIteratorBaseEENKUlvE0_clEvENKUlvE0_clEvEUlaE_St5arrayIPcLm2EELi4E23TrivialOffsetCalculatorILi1EjESB_NS0_6memory12LoadWithCastILi1EEENSC_13StoreWithCastILi1EEEEEviT_T0_T2_T3_T4_T5_,"a",@progbits
	.sectionflags	@""
	.align	4
.nv.constant0._ZN2at6native27unrolled_elementwise_kernelIZZZNS0_23logical_not_kernel_cudaERNS_18TensorIteratorBaseEENKUlvE0_clEvENKUlvE0_clEvEUlaE_St5arrayIPcLm2EELi4E23TrivialOffsetCalculatorILi1EjESB_NS0_6memory12LoadWithCastILi1EEENSC_13StoreWithCastILi1EEEEEviT_T0_T2_T3_T4_T5_:
	.zero		572


//--------------------- .nv.constant0._ZN2at6native18elementwise_kernelILi128ELi4EZNS0_22gpu_kernel_impl_nocastIZZZNS0_23logical_not_kernel_cudaERNS_18TensorIteratorBaseEENKUlvE0_clEvENKUlvE0_clEvEUlaE_EEvS4_RKT_EUliE_EEviT1_ --------------------------
	.section	.nv.constant0._ZN2at6native18elementwise_kernelILi128ELi4EZNS0_22gpu_kernel_impl_nocastIZZZNS0_23logical_not_kernel_cudaERNS_18TensorIteratorBaseEENKUlvE0_clEvENKUlvE0_clEvEUlaE_EEvS4_RKT_EUliE_EEviT1_,"a",@progbits
	.sectionflags	@""
	.align	4
.nv.constant0._ZN2at6native18elementwise_kernelILi128ELi4EZNS0_22gpu_kernel_impl_nocastIZZZNS0_23logical_not_kernel_cudaERNS_18TensorIteratorBaseEENKUlvE0_clEvENKUlvE0_clEvEUlaE_EEvS4_RKT_EUliE_EEviT1_:
	.zero		1072


//--------------------- .nv.constant0._ZN2at6native27unrolled_elementwise_kernelIZZZNS0_23logical_not_kernel_cudaERNS_18TensorIteratorBaseEENKUlvE0_clEvENKUlvE0_clEvEUlaE_St5arrayIPcLm2EELi4E23TrivialOffsetCalculatorILi1EjESB_NS0_6memory15LoadWithoutCastENSC_16StoreWithoutCastEEEviT_T0_T2_T3_T4_T5_ --------------------------
	.section	.nv.constant0._ZN2at6native27unrolled_elementwise_kernelIZZZNS0_23logical_not_kernel_cudaERNS_18TensorIteratorBaseEENKUlvE0_clEvENKUlvE0_clEvEUlaE_St5arrayIPcLm2EELi4E23TrivialOffsetCalculatorILi1EjESB_NS0_6memory15LoadWithoutCastENSC_16StoreWithoutCastEEEviT_T0_T2_T3_T4_T5_,"a",@progbits
	.sectionflags	@""
	.align	4
.nv.constant0._ZN2at6native27unrolled_elementwise_kernelIZZZNS0_23logical_not_kernel_cudaERNS_18TensorIteratorBaseEENKUlvE0_clEvENKUlvE0_clEvEUlaE_St5arrayIPcLm2EELi4E23TrivialOffsetCalculatorILi1EjESB_NS0_6memory15LoadWithoutCastENSC_16StoreWithoutCastEEEviT_T0_T2_T3_T4_T5_:
	.zero		556


//--------------------- .nv.constant0._ZN2at6native29vectorized_elementwise_kernelILi2EZZZNS0_23logical_not_kernel_cudaERNS_18TensorIteratorBaseEENKUlvE0_clEvENKUlvE0_clEvEUlaE_St5arrayIPcLm2EEEEviT0_T1_ --------------------------
	.section	.nv.constant0._ZN2at6native29vectorized_elementwise_kernelILi2EZZZNS0_23logical_not_kernel_cudaERNS_18TensorIteratorBaseEENKUlvE0_clEvENKUlvE0_clEvEUlaE_St5arrayIPcLm2EEEEviT0_T1_,"a",@progbits
	.sectionflags	@""
	.align	4
.nv.constant0._ZN2at6native29vectorized_elementwise_kernelILi2EZZZNS0_23logical_not_kernel_cudaERNS_18TensorIteratorBaseEENKUlvE0_clEvENKUlvE0_clEvEUlaE_St5arrayIPcLm2EEEEviT0_T1_:
	.zero		552


//--------------------- .nv.constant0._ZN2at6native29vectorized_elementwise_kernelILi4EZZZNS0_23logical_not_kernel_cudaERNS_18TensorIteratorBaseEENKUlvE0_clEvENKUlvE0_clEvEUlaE_St5arrayIPcLm2EEEEviT0_T1_ --------------------------
	.section	.nv.constant0._ZN2at6native29vectorized_elementwise_kernelILi4EZZZNS0_23logical_not_kernel_cudaERNS_18TensorIteratorBaseEENKUlvE0_clEvENKUlvE0_clEvEUlaE_St5arrayIPcLm2EEEEviT0_T1_,"a",@progbits
	.sectionflags	@""
	.align	4
.nv.constant0._ZN2at6native29vectorized_elementwise_kernelILi4EZZZNS0_23logical_not_kernel_cudaERNS_18TensorIteratorBaseEENKUlvE0_clEvENKUlvE0_clEvEUlaE_St5arrayIPcLm2EEEEviT0_T1_:
	.zero		552


//--------------------- .nv.constant0._ZN2at6native29vectorized_elementwise_kernelILi8EZZZNS0_23logical_not_kernel_cudaERNS_18TensorIteratorBaseEENKUlvE0_clEvENKUlvE0_clEvEUlaE_St5arrayIPcLm2EEEEviT0_T1_ --------------------------
	.section	.nv.constant0._ZN2at6native29vectorized_elementwise_kernelILi8EZZZNS0_23logical_not_kernel_cudaERNS_18TensorIteratorBaseEENKUlvE0_clEvENKUlvE0_clEvEUlaE_St5arrayIPcLm2EEEEviT0_T1_,"a",@progbits
	.sectionflags	@""
	.align	4
.nv.constant0._ZN2at6native29vectorized_elementwise_kernelILi8EZZZNS0_23logical_not_kernel_cudaERNS_18TensorIteratorBaseEENKUlvE0_clEvENKUlvE0_clEvEUlaE_St5arrayIPcLm2EEEEviT0_T1_:
	.zero		552


//--------------------- .nv.constant0._ZN2at6native18elementwise_kernelILi128ELi4EZNS0_15gpu_kernel_implIZZZNS0_23logical_not_kernel_cudaERNS_18TensorIteratorBaseEENKUlvE0_clEvENKUlvE_clEvEUlhE_EEvS4_RKT_EUliE_EEviT1_ --------------------------
	.section	.nv.constant0._ZN2at6native18elementwise_kernelILi128ELi4EZNS0_15gpu_kernel_implIZZZNS0_23logical_not_kernel_cudaERNS_18TensorIteratorBaseEENKUlvE0_clEvENKUlvE_clEvEUlhE_EEvS4_RKT_EUliE_EEviT1_,"a",@progbits
	.sectionflags	@""
	.align	4
.nv.constant0._ZN2at6native18elementwise_kernelILi128ELi4EZNS0_15gpu_kernel_implIZZZNS0_23logical_not_kernel_cudaERNS_18TensorIteratorBaseEENKUlvE0_clEvENKUlvE_clEvEUlhE_EEvS4_RKT_EUliE_EEviT1_:
	.zero		1072


//--------------------- .nv.constant0._ZN2at6native27unrolled_elementwise_kernelIZZZNS0_23logical_not_kernel_cudaERNS_18TensorIteratorBaseEENKUlvE0_clEvENKUlvE_clEvEUlhE_St5arrayIPcLm2EELi4E23TrivialOffsetCalculatorILi1EjESB_NS0_6memory12LoadWithCastILi1EEENSC_13StoreWithCastILi1EEEEEviT_T0_T2_T3_T4_T5_ --------------------------
	.section	.nv.constant0._ZN2at6native27unrolled_elementwise_kernelIZZZNS0_23logical_not_kernel_cudaERNS_18TensorIteratorBaseEENKUlvE0_clEvENKUlvE_clEvEUlhE_St5arrayIPcLm2EELi4E23TrivialOffsetCalculatorILi1EjESB_NS0_6memory12LoadWithCastILi1EEENSC_13StoreWithCastILi1EEEEEviT_T0_T2_T3_T4_T5_,"a",@progbits
	.sectionflags	@""
	.align	4
.nv.constant0._ZN2at6native27unrolled_elementwise_kernelIZZZNS0_23logical_not_kernel_cudaERNS_18TensorIteratorBaseEENKUlvE0_clEvENKUlvE_clEvEUlhE_St5arrayIPcLm2EELi4E23TrivialOffsetCalculatorILi1EjESB_NS0_6memory12LoadWithCastILi1EEENSC_13StoreWithCastILi1EEEEEviT_T0_T2_T3_T4_T5_:
	.zero		572


//--------------------- .nv.constant0._ZN2at6native18elementwise_kernelILi128ELi4EZNS0_22gpu_kernel_impl_nocastIZZZNS0_23logical_not_kernel_cudaERNS_18TensorIteratorBaseEENKUlvE0_clEvENKUlvE_clEvEUlhE_EEvS4_RKT_EUliE_EEviT1_ --------------------------
	.section	.nv.constant0._ZN2at6native18elementwise_kernelILi128ELi4EZNS0_22gpu_kernel_impl_nocastIZZZNS0_23logical_not_kernel_cudaERNS_18TensorIteratorBaseEENKUlvE0_clEvENKUlvE_clEvEUlhE_EEvS4_RKT_EUliE_EEviT1_,"a",@progbits
	.sectionflags	@""
	.align	4
.nv.constant0._ZN2at6native18elementwise_kernelILi128ELi4EZNS0_22gpu_kernel_impl_nocastIZZZNS0_23logical_not_kernel_cudaERNS_18TensorIteratorBaseEENKUlvE0_clEvENKUlvE_clEvEUlhE_EEvS4_RKT_EUliE_EEviT1_:
	.zero		1072


//--------------------- .nv.constant0._ZN2at6native27unrolled_elementwise_kernelIZZZNS0_23logical_not_kernel_cudaERNS_18TensorIteratorBaseEENKUlvE0_clEvENKUlvE_clEvEUlhE_St5arrayIPcLm2EELi4E23TrivialOffsetCalculatorILi1EjESB_NS0_6memory15LoadWithoutCastENSC_16StoreWithoutCastEEEviT_T0_T2_T3_T4_T5_ --------------------------
	.section	.nv.constant0._ZN2at6native27unrolled_elementwise_kernelIZZZNS0_23logical_not_kernel_cudaERNS_18TensorIteratorBaseEENKUlvE0_clEvENKUlvE_clEvEUlhE_St5arrayIPcLm2EELi4E23TrivialOffsetCalculatorILi1EjESB_NS0_6memory15LoadWithoutCastENSC_16StoreWithoutCastEEEviT_T0_T2_T3_T4_T5_,"a",@progbits
	.sectionflags	@""
	.align	4
.nv.constant0._ZN2at6native27unrolled_elementwise_kernelIZZZNS0_23logical_not_kernel_cudaERNS_18TensorIteratorBaseEENKUlvE0_clEvENKUlvE_clEvEUlhE_St5arrayIPcLm2EELi4E23TrivialOffsetCalculatorILi1EjESB_NS0_6memory15LoadWithoutCastENSC_16StoreWithoutCastEEEviT_T0_T2_T3_T4_T5_:
	.zero		556


//--------------------- .nv.constant0._ZN2at6native29vectorized_elementwise_kernelILi2EZZZNS0_23logical_not_kernel_cudaERNS_18TensorIteratorBaseEENKUlvE0_clEvENKUlvE_clEvEUlhE_St5arrayIPcLm2EEEEviT0_T1_ --------------------------
	.section	.nv.constant0._ZN2at6native29vectorized_elementwise_kernelILi2EZZZNS0_23logical_not_kernel_cudaERNS_18TensorIteratorBaseEENKUlvE0_clEvENKUlvE_clEvEUlhE_St5arrayIPcLm2EEEEviT0_T1_,"a",@progbits
	.sectionflags	@""
	.align	4
.nv.constant0._ZN2at6native29vectorized_elementwise_kernelILi2EZZZNS0_23logical_not_kernel_cudaERNS_18TensorIteratorBaseEENKUlvE0_clEvENKUlvE_clEvEUlhE_St5arrayIPcLm2EEEEviT0_T1_:
	.zero		552


//--------------------- .nv.constant0._ZN2at6native29vectorized_elementwise_kernelILi4EZZZNS0_23logical_not_kernel_cudaERNS_18TensorIteratorBaseEENKUlvE0_clEvENKUlvE_clEvEUlhE_St5arrayIPcLm2EEEEviT0_T1_ --------------------------
	.section	.nv.constant0._ZN2at6native29vectorized_elementwise_kernelILi4EZZZNS0_23logical_not_kernel_cudaERNS_18TensorIteratorBaseEENKUlvE0_clEvENKUlvE_clEvEUlhE_St5arrayIPcLm2EEEEviT0_T1_,"a",@progbits
	.sectionflags	@""
	.align	4
.nv.constant0._ZN2at6native29vectorized_elementwise_kernelILi4EZZZNS0_23logical_not_kernel_cudaERNS_18TensorIteratorBaseEENKUlvE0_clEvENKUlvE_clEvEUlhE_St5arrayIPcLm2EEEEviT0_T1_:
	.zero		552


//--------------------- .nv.constant0._ZN2at6native29vectorized_elementwise_kernelILi8EZZZNS0_23logical_not_kernel_cudaERNS_18TensorIteratorBaseEENKUlvE0_clEvENKUlvE_clEvEUlhE_St5arrayIPcLm2EEEEviT0_T1_ --------------------------
	.section	.nv.constant0._ZN2at6native29vectorized_elementwise_kernelILi8EZZZNS0_23logical_not_kernel_cudaERNS_18TensorIteratorBaseEENKUlvE0_clEvENKUlvE_clEvEUlhE_St5arrayIPcLm2EEEEviT0_T1_,"a",@progbits
	.sectionflags	@""
	.align	4
.nv.constant0._ZN2at6native29vectorized_elementwise_kernelILi8EZZZNS0_23logical_not_kernel_cudaERNS_18TensorIteratorBaseEENKUlvE0_clEvENKUlvE_clEvEUlhE_St5arrayIPcLm2EEEEviT0_T1_:
	.zero		552


//--------------------- SYMBOLS --------------------------

	.type		.nv.reservedSmem.offset0,@object
	.size		.nv.reservedSmem.offset0,0x4
	.type		__assertfail,@function
